	.target	sm_100a

	.elftype	@"ET_EXEC"


//--------------------- .note.nv.tkinfo           --------------------------
	.section	.note.nv.tkinfo,"",@"SHT_NOTE"
	.sectionflags	@"SHF_NOTE_NV_TKINFO"
	.tkinfo
        /*0018*/ 	.word	0x00000002
        /*0030*/ 	.string	""
        /*0030*/ 	.string	"ptxas"
        /*0030*/ 	.string	"Cuda compilation tools, release 13.0, V13.0.88"
        /*0030*/ 	.string	"Build cuda_13.0.r13.0/compiler.36424714_0"
        /*0030*/ 	.string	"-arch sm_100a -m 64 "



//--------------------- .note.nv.cuinfo           --------------------------
	.section	.note.nv.cuinfo,"",@"SHT_NOTE"
	.sectionflags	@"SHF_NOTE_NV_CUINFO"
        /*0018*/ 	.short	0x0002
        /*001a*/ 	.short	0x0064
        /*001c*/ 	.short	0x0082
	.zero		2


//--------------------- .nv.info                  --------------------------
	.section	.nv.info,"",@"SHT_CUDA_INFO"
	.align	4


	//----- nvinfo : EIATTR_REGCOUNT
	.align		4
        /*0000*/ 	.byte	0x04, 0x2f
        /*0002*/ 	.short	(.L_10 - .L_9)
	.align		4
.L_9:
        /*0004*/ 	.word	index@(_ZN10layer_norm31ln_parallel_residual_fwd_kernelINS_13Kernel_traitsIfffffjLj1024ELj1ELj4ELj1ELj16ENS_18Kernel_traits_baseILj1024EfffffjLj128EEEEELb1ELb1ELb1EEEvNS_9FwdParamsE)
        /*0008*/ 	.word	0x000000a7


	//----- nvinfo : EIATTR_FRAME_SIZE
	.align		4
.L_10:
        /*000c*/ 	.byte	0x04, 0x11
        /*000e*/ 	.short	(.L_12 - .L_11)
	.align		4
.L_11:
        /*0010*/ 	.word	index@(_ZN10layer_norm31ln_parallel_residual_fwd_kernelINS_13Kernel_traitsIfffffjLj1024ELj1ELj4ELj1ELj16ENS_18Kernel_traits_baseILj1024EfffffjLj128EEEEELb1ELb1ELb1EEEvNS_9FwdParamsE)
        /*0014*/ 	.word	0x00000000


	//----- nvinfo : EIATTR_REGCOUNT
	.align		4
.L_12:
        /*0018*/ 	.byte	0x04, 0x2f
        /*001a*/ 	.short	(.L_14 - .L_13)
	.align		4
.L_13:
        /*001c*/ 	.word	index@(_ZN10layer_norm31ln_parallel_residual_fwd_kernelINS_13Kernel_traitsIfffffjLj1024ELj1ELj4ELj1ELj16ENS_18Kernel_traits_baseILj1024EfffffjLj128EEEEELb1ELb1ELb0EEEvNS_9FwdParamsE)
        /*0020*/ 	.word	0x00000094


	//----- nvinfo : EIATTR_FRAME_SIZE
	.align		4
.L_14:
        /*0024*/ 	.byte	0x04, 0x11
        /*0026*/ 	.short	(.L_16 - .L_15)
	.align		4
.L_15:
        /*0028*/ 	.word	index@(_ZN10layer_norm31ln_parallel_residual_fwd_kernelINS_13Kernel_traitsIfffffjLj1024ELj1ELj4ELj1ELj16ENS_18Kernel_traits_baseILj1024EfffffjLj128EEEEELb1ELb1ELb0EEEvNS_9FwdParamsE)
        /*002c*/ 	.word	0x00000000


	//----- nvinfo : EIATTR_REGCOUNT
	.align		4
.L_16:
        /*0030*/ 	.byte	0x04, 0x2f
        /*0032*/ 	.short	(.L_18 - .L_17)
	.align		4
.L_17:
        /*0034*/ 	.word	index@(_ZN10layer_norm31ln_parallel_residual_fwd_kernelINS_13Kernel_traitsIfffffjLj1024ELj1ELj4ELj1ELj16ENS_18Kernel_traits_baseILj1024EfffffjLj128EEEEELb1ELb0ELb1EEEvNS_9FwdParamsE)
        /*0038*/ 	.word	0x000000f8


	//----- nvinfo : EIATTR_FRAME_SIZE
	.align		4
.L_18:
        /*003c*/ 	.byte	0x04, 0x11
        /*003e*/ 	.short	(.L_20 - .L_19)
	.align		4
.L_19:
        /*0040*/ 	.word	index@(_ZN10layer_norm31ln_parallel_residual_fwd_kernelINS_13Kernel_traitsIfffffjLj1024ELj1ELj4ELj1ELj16ENS_18Kernel_traits_baseILj1024EfffffjLj128EEEEELb1ELb0ELb1EEEvNS_9FwdParamsE)
        /*0044*/ 	.word	0x00000000


	//----- nvinfo : EIATTR_REGCOUNT
	.align		4
.L_20:
        /*0048*/ 	.byte	0x04, 0x2f
        /*004a*/ 	.short	(.L_22 - .L_21)
	.align		4
.L_21:
        /*004c*/ 	.word	index@(_ZN10layer_norm31ln_parallel_residual_fwd_kernelINS_13Kernel_traitsIfffffjLj1024ELj1ELj4ELj1ELj16ENS_18Kernel_traits_baseILj1024EfffffjLj128EEEEELb1ELb0ELb0EEEvNS_9FwdParamsE)
        /*0050*/ 	.word	0x000000cf


	//----- nvinfo : EIATTR_FRAME_SIZE
	.align		4
.L_22:
        /*0054*/ 	.byte	0x04, 0x11
        /*0056*/ 	.short	(.L_24 - .L_23)
	.align		4
.L_23:
        /*0058*/ 	.word	index@(_ZN10layer_norm31ln_parallel_residual_fwd_kernelINS_13Kernel_traitsIfffffjLj1024ELj1ELj4ELj1ELj16ENS_18Kernel_traits_baseILj1024EfffffjLj128EEEEELb1ELb0ELb0EEEvNS_9FwdParamsE)
        /*005c*/ 	.word	0x00000000


	//----- nvinfo : EIATTR_REGCOUNT
	.align		4
.L_24:
        /*0060*/ 	.byte	0x04, 0x2f
        /*0062*/ 	.short	(.L_26 - .L_25)
	.align		4
.L_25:
        /*0064*/ 	.word	index@(_ZN10layer_norm31ln_parallel_residual_fwd_kernelINS_13Kernel_traitsIfffffjLj1024ELj1ELj4ELj1ELj16ENS_18Kernel_traits_baseILj1024EfffffjLj128EEEEELb0ELb1ELb1EEEvNS_9FwdParamsE)
        /*0068*/ 	.word	0x00000080


	//----- nvinfo : EIATTR_FRAME_SIZE
	.align		4
.L_26:
        /*006c*/ 	.byte	0x04, 0x11
        /*006e*/ 	.short	(.L_28 - .L_27)
	.align		4
.L_27:
        /*0070*/ 	.word	index@(_ZN10layer_norm31ln_parallel_residual_fwd_kernelINS_13Kernel_traitsIfffffjLj1024ELj1ELj4ELj1ELj16ENS_18Kernel_traits_baseILj1024EfffffjLj128EEEEELb0ELb1ELb1EEEvNS_9FwdParamsE)
        /*0074*/ 	.word	0x00000000


	//----- nvinfo : EIATTR_REGCOUNT
	.align		4
.L_28:
        /*0078*/ 	.byte	0x04, 0x2f
        /*007a*/ 	.short	(.L_30 - .L_29)
	.align		4
.L_29:
        /*007c*/ 	.word	index@(_ZN10layer_norm31ln_parallel_residual_fwd_kernelINS_13Kernel_traitsIfffffjLj1024ELj1ELj4ELj1ELj16ENS_18Kernel_traits_baseILj1024EfffffjLj128EEEEELb0ELb1ELb0EEEvNS_9FwdParamsE)
        /*0080*/ 	.word	0x00000080


	//----- nvinfo : EIATTR_FRAME_SIZE
	.align		4
.L_30:
        /*0084*/ 	.byte	0x04, 0x11
        /*0086*/ 	.short	(.L_32 - .L_31)
	.align		4
.L_31:
        /*0088*/ 	.word	index@(_ZN10layer_norm31ln_parallel_residual_fwd_kernelINS_13Kernel_traitsIfffffjLj1024ELj1ELj4ELj1ELj16ENS_18Kernel_traits_baseILj1024EfffffjLj128EEEEELb0ELb1ELb0EEEvNS_9FwdParamsE)
        /*008c*/ 	.word	0x00000000


	//----- nvinfo : EIATTR_REGCOUNT
	.align		4
.L_32:
        /*0090*/ 	.byte	0x04, 0x2f
        /*0092*/ 	.short	(.L_34 - .L_33)
	.align		4
.L_33:
        /*0094*/ 	.word	index@(_ZN10layer_norm31ln_parallel_residual_fwd_kernelINS_13Kernel_traitsIfffffjLj1024ELj1ELj4ELj1ELj16ENS_18Kernel_traits_baseILj1024EfffffjLj128EEEEELb0ELb0ELb1EEEvNS_9FwdParamsE)
        /*0098*/ 	.word	0x000000e2


	//----- nvinfo : EIATTR_FRAME_SIZE
	.align		4
.L_34:
        /*009c*/ 	.byte	0x04, 0x11
        /*009e*/ 	.short	(.L_36 - .L_35)
	.align		4
.L_35:
        /*00a0*/ 	.word	index@(_ZN10layer_norm31ln_parallel_residual_fwd_kernelINS_13Kernel_traitsIfffffjLj1024ELj1ELj4ELj1ELj16ENS_18Kernel_traits_baseILj1024EfffffjLj128EEEEELb0ELb0ELb1EEEvNS_9FwdParamsE)
        /*00a4*/ 	.word	0x00000000


	//----- nvinfo : EIATTR_REGCOUNT
	.align		4
.L_36:
        /*00a8*/ 	.byte	0x04, 0x2f
        /*00aa*/ 	.short	(.L_38 - .L_37)
	.align		4
.L_37:
        /*00ac*/ 	.word	index@(_ZN10layer_norm31ln_parallel_residual_fwd_kernelINS_13Kernel_traitsIfffffjLj1024ELj1ELj4ELj1ELj16ENS_18Kernel_traits_baseILj1024EfffffjLj128EEEEELb0ELb0ELb0EEEvNS_9FwdParamsE)
        /*00b0*/ 	.word	0x000000c2


	//----- nvinfo : EIATTR_FRAME_SIZE
	.align		4
.L_38:
        /*00b4*/ 	.byte	0x04, 0x11
        /*00b6*/ 	.short	(.L_40 - .L_39)
	.align		4
.L_39:
        /*00b8*/ 	.word	index@(_ZN10layer_norm31ln_parallel_residual_fwd_kernelINS_13Kernel_traitsIfffffjLj1024ELj1ELj4ELj1ELj16ENS_18Kernel_traits_baseILj1024EfffffjLj128EEEEELb0ELb0ELb0EEEvNS_9FwdParamsE)
        /*00bc*/ 	.word	0x00000000


	//----- nvinfo : EIATTR_REGCOUNT
	.align		4
.L_40:
        /*00c0*/ 	.byte	0x04, 0x2f
        /*00c2*/ 	.short	(.L_42 - .L_41)
	.align		4
.L_41:
        /*00c4*/ 	.word	index@(_ZN10layer_norm31ln_parallel_residual_fwd_kernelINS_13Kernel_traitsI6__halfffffjLj1024ELj1ELj4ELj1ELj16ENS_18Kernel_traits_baseILj1024ES2_ffffjLj128EEEEELb1ELb1ELb1EEEvNS_9FwdParamsE)
        /*00c8*/ 	.word	0x000000a7


	//----- nvinfo : EIATTR_FRAME_SIZE
	.align		4
.L_42:
        /*00cc*/ 	.byte	0x04, 0x11
        /*00ce*/ 	.short	(.L_44 - .L_43)
	.align		4
.L_43:
        /*00d0*/ 	.word	index@(_ZN10layer_norm31ln_parallel_residual_fwd_kernelINS_13Kernel_traitsI6__halfffffjLj1024ELj1ELj4ELj1ELj16ENS_18Kernel_traits_baseILj1024ES2_ffffjLj128EEEEELb1ELb1ELb1EEEvNS_9FwdParamsE)
        /*00d4*/ 	.word	0x00000000


	//----- nvinfo : EIATTR_REGCOUNT
	.align		4
.L_44:
        /*00d8*/ 	.byte	0x04, 0x2f
        /*00da*/ 	.short	(.L_46 - .L_45)
	.align		4
.L_45:
        /*00dc*/ 	.word	index@(_ZN10layer_norm31ln_parallel_residual_fwd_kernelINS_13Kernel_traitsI6__halfffffjLj1024ELj1ELj4ELj1ELj16ENS_18Kernel_traits_baseILj1024ES2_ffffjLj128EEEEELb1ELb1ELb0EEEvNS_9FwdParamsE)
        /*00e0*/ 	.word	0x0000007e


	//----- nvinfo : EIATTR_FRAME_SIZE
	.align		4
.L_46:
        /*00e4*/ 	.byte	0x04, 0x11
        /*00e6*/ 	.short	(.L_48 - .L_47)
	.align		4
.L_47:
        /*00e8*/ 	.word	index@(_ZN10layer_norm31ln_parallel_residual_fwd_kernelINS_13Kernel_traitsI6__halfffffjLj1024ELj1ELj4ELj1ELj16ENS_18Kernel_traits_baseILj1024ES2_ffffjLj128EEEEELb1ELb1ELb0EEEvNS_9FwdParamsE)
        /*00ec*/ 	.word	0x00000000


	//----- nvinfo : EIATTR_REGCOUNT
	.align		4
.L_48:
        /*00f0*/ 	.byte	0x04, 0x2f
        /*00f2*/ 	.short	(.L_50 - .L_49)
	.align		4
.L_49:
        /*00f4*/ 	.word	index@(_ZN10layer_norm31ln_parallel_residual_fwd_kernelINS_13Kernel_traitsI6__halfffffjLj1024ELj1ELj4ELj1ELj16ENS_18Kernel_traits_baseILj1024ES2_ffffjLj128EEEEELb1ELb0ELb1EEEvNS_9FwdParamsE)
        /*00f8*/ 	.word	0x000000d7


	//----- nvinfo : EIATTR_FRAME_SIZE
	.align		4
.L_50:
        /*00fc*/ 	.byte	0x04, 0x11
        /*00fe*/ 	.short	(.L_52 - .L_51)
	.align		4
.L_51:
        /*0100*/ 	.word	index@(_ZN10layer_norm31ln_parallel_residual_fwd_kernelINS_13Kernel_traitsI6__halfffffjLj1024ELj1ELj4ELj1ELj16ENS_18Kernel_traits_baseILj1024ES2_ffffjLj128EEEEELb1ELb0ELb1EEEvNS_9FwdParamsE)
        /*0104*/ 	.word	0x00000000


	//----- nvinfo : EIATTR_REGCOUNT
	.align		4
.L_52:
        /*0108*/ 	.byte	0x04, 0x2f
        /*010a*/ 	.short	(.L_54 - .L_53)
	.align		4
.L_53:
        /*010c*/ 	.word	index@(_ZN10layer_norm31ln_parallel_residual_fwd_kernelINS_13Kernel_traitsI6__halfffffjLj1024ELj1ELj4ELj1ELj16ENS_18Kernel_traits_baseILj1024ES2_ffffjLj128EEEEELb1ELb0ELb0EEEvNS_9FwdParamsE)
        /*0110*/ 	.word	0x000000a8


	//----- nvinfo : EIATTR_FRAME_SIZE
	.align		4
.L_54:
        /*0114*/ 	.byte	0x04, 0x11
        /*0116*/ 	.short	(.L_56 - .L_55)
	.align		4
.L_55:
        /*0118*/ 	.word	index@(_ZN10layer_norm31ln_parallel_residual_fwd_kernelINS_13Kernel_traitsI6__halfffffjLj1024ELj1ELj4ELj1ELj16ENS_18Kernel_traits_baseILj1024ES2_ffffjLj128EEEEELb1ELb0ELb0EEEvNS_9FwdParamsE)
        /*011c*/ 	.word	0x00000000


	//----- nvinfo : EIATTR_REGCOUNT
	.align		4
.L_56:
        /*0120*/ 	.byte	0x04, 0x2f
        /*0122*/ 	.short	(.L_58 - .L_57)
	.align		4
.L_57:
        /*0124*/ 	.word	index@(_ZN10layer_norm31ln_parallel_residual_fwd_kernelINS_13Kernel_traitsI6__halfffffjLj1024ELj1ELj4ELj1ELj16ENS_18Kernel_traits_baseILj1024ES2_ffffjLj128EEEEELb0ELb1ELb1EEEvNS_9FwdParamsE)
        /*0128*/ 	.word	0x00000080


	//----- nvinfo : EIATTR_FRAME_SIZE
	.align		4
.L_58:
        /*012c*/ 	.byte	0x04, 0x11
        /*012e*/ 	.short	(.L_60 - .L_59)
	.align		4
.L_59:
        /*0130*/ 	.word	index@(_ZN10layer_norm31ln_parallel_residual_fwd_kernelINS_13Kernel_traitsI6__halfffffjLj1024ELj1ELj4ELj1ELj16ENS_18Kernel_traits_baseILj1024ES2_ffffjLj128EEEEELb0ELb1ELb1EEEvNS_9FwdParamsE)
        /*0134*/ 	.word	0x00000000


	//----- nvinfo : EIATTR_REGCOUNT
	.align		4
.L_60:
        /*0138*/ 	.byte	0x04, 0x2f
        /*013a*/ 	.short	(.L_62 - .L_61)
	.align		4
.L_61:
        /*013c*/ 	.word	index@(_ZN10layer_norm31ln_parallel_residual_fwd_kernelINS_13Kernel_traitsI6__halfffffjLj1024ELj1ELj4ELj1ELj16ENS_18Kernel_traits_baseILj1024ES2_ffffjLj128EEEEELb0ELb1ELb0EEEvNS_9FwdParamsE)
        /*0140*/ 	.word	0x00000075


	//----- nvinfo : EIATTR_FRAME_SIZE
	.align		4
.L_62:
        /*0144*/ 	.byte	0x04, 0x11
        /*0146*/ 	.short	(.L_64 - .L_63)
	.align		4
.L_63:
        /*0148*/ 	.word	index@(_ZN10layer_norm31ln_parallel_residual_fwd_kernelINS_13Kernel_traitsI6__halfffffjLj1024ELj1ELj4ELj1ELj16ENS_18Kernel_traits_baseILj1024ES2_ffffjLj128EEEEELb0ELb1ELb0EEEvNS_9FwdParamsE)
        /*014c*/ 	.word	0x00000000


	//----- nvinfo : EIATTR_REGCOUNT
	.align		4
.L_64:
        /*0150*/ 	.byte	0x04, 0x2f
        /*0152*/ 	.short	(.L_66 - .L_65)
	.align		4
.L_65:
        /*0154*/ 	.word	index@(_ZN10layer_norm31ln_parallel_residual_fwd_kernelINS_13Kernel_traitsI6__halfffffjLj1024ELj1ELj4ELj1ELj16ENS_18Kernel_traits_baseILj1024ES2_ffffjLj128EEEEELb0ELb0ELb1EEEvNS_9FwdParamsE)
        /*0158*/ 	.word	0x000000a4


	//----- nvinfo : EIATTR_FRAME_SIZE
	.align		4
.L_66:
        /*015c*/ 	.byte	0x04, 0x11
        /*015e*/ 	.short	(.L_68 - .L_67)
	.align		4
.L_67:
        /*0160*/ 	.word	index@(_ZN10layer_norm31ln_parallel_residual_fwd_kernelINS_13Kernel_traitsI6__halfffffjLj1024ELj1ELj4ELj1ELj16ENS_18Kernel_traits_baseILj1024ES2_ffffjLj128EEEEELb0ELb0ELb1EEEvNS_9FwdParamsE)
        /*0164*/ 	.word	0x00000000


	//----- nvinfo : EIATTR_REGCOUNT
	.align		4
.L_68:
        /*0168*/ 	.byte	0x04, 0x2f
        /*016a*/ 	.short	(.L_70 - .L_69)
	.align		4
.L_69:
        /*016c*/ 	.word	index@(_ZN10layer_norm31ln_parallel_residual_fwd_kernelINS_13Kernel_traitsI6__halfffffjLj1024ELj1ELj4ELj1ELj16ENS_18Kernel_traits_baseILj1024ES2_ffffjLj128EEEEELb0ELb0ELb0EEEvNS_9FwdParamsE)
        /*0170*/ 	.word	0x0000009a


	//----- nvinfo : EIATTR_FRAME_SIZE
	.align		4
.L_70:
        /*0174*/ 	.byte	0x04, 0x11
        /*0176*/ 	.short	(.L_72 - .L_71)
	.align		4
.L_71:
        /*0178*/ 	.word	index@(_ZN10layer_norm31ln_parallel_residual_fwd_kernelINS_13Kernel_traitsI6__halfffffjLj1024ELj1ELj4ELj1ELj16ENS_18Kernel_traits_baseILj1024ES2_ffffjLj128EEEEELb0ELb0ELb0EEEvNS_9FwdParamsE)
        /*017c*/ 	.word	0x00000000


	//----- nvinfo : EIATTR_REGCOUNT
	.align		4
.L_72:
        /*0180*/ 	.byte	0x04, 0x2f
        /*0182*/ 	.short	(.L_74 - .L_73)
	.align		4
.L_73:
        /*0184*/ 	.word	index@(_ZN10layer_norm31ln_parallel_residual_fwd_kernelINS_13Kernel_traitsIf6__halffS2_fjLj1024ELj1ELj4ELj1ELj16ENS_18Kernel_traits_baseILj1024EfS2_fS2_fjLj128EEEEELb1ELb1ELb1EEEvNS_9FwdParamsE)
        /*0188*/ 	.word	0x000000a7


	//----- nvinfo : EIATTR_FRAME_SIZE
	.align		4
.L_74:
        /*018c*/ 	.byte	0x04, 0x11
        /*018e*/ 	.short	(.L_76 - .L_75)
	.align		4
.L_75:
        /*0190*/ 	.word	index@(_ZN10layer_norm31ln_parallel_residual_fwd_kernelINS_13Kernel_traitsIf6__halffS2_fjLj1024ELj1ELj4ELj1ELj16ENS_18Kernel_traits_baseILj1024EfS2_fS2_fjLj128EEEEELb1ELb1ELb1EEEvNS_9FwdParamsE)
        /*0194*/ 	.word	0x00000000


	//----- nvinfo : EIATTR_REGCOUNT
	.align		4
.L_76:
        /*0198*/ 	.byte	0x04, 0x2f
        /*019a*/ 	.short	(.L_78 - .L_77)
	.align		4
.L_77:
        /*019c*/ 	.word	index@(_ZN10layer_norm31ln_parallel_residual_fwd_kernelINS_13Kernel_traitsIf6__halffS2_fjLj1024ELj1ELj4ELj1ELj16ENS_18Kernel_traits_baseILj1024EfS2_fS2_fjLj128EEEEELb1ELb1ELb0EEEvNS_9FwdParamsE)
        /*01a0*/ 	.word	0x00000099


	//----- nvinfo : EIATTR_FRAME_SIZE
	.align		4
.L_78:
        /*01a4*/ 	.byte	0x04, 0x11
        /*01a6*/ 	.short	(.L_80 - .L_79)
	.align		4
.L_79:
        /*01a8*/ 	.word	index@(_ZN10layer_norm31ln_parallel_residual_fwd_kernelINS_13Kernel_traitsIf6__halffS2_fjLj1024ELj1ELj4ELj1ELj16ENS_18Kernel_traits_baseILj1024EfS2_fS2_fjLj128EEEEELb1ELb1ELb0EEEvNS_9FwdParamsE)
        /*01ac*/ 	.word	0x00000000


	//----- nvinfo : EIATTR_REGCOUNT
	.align		4
.L_80:
        /*01b0*/ 	.byte	0x04, 0x2f
        /*01b2*/ 	.short	(.L_82 - .L_81)
	.align		4
.L_81:
        /*01b4*/ 	.word	index@(_ZN10layer_norm31ln_parallel_residual_fwd_kernelINS_13Kernel_traitsIf6__halffS2_fjLj1024ELj1ELj4ELj1ELj16ENS_18Kernel_traits_baseILj1024EfS2_fS2_fjLj128EEEEELb1ELb0ELb1EEEvNS_9FwdParamsE)
        /*01b8*/ 	.word	0x000000f9


	//----- nvinfo : EIATTR_FRAME_SIZE
	.align		4
.L_82:
        /*01bc*/ 	.byte	0x04, 0x11
        /*01be*/ 	.short	(.L_84 - .L_83)
	.align		4
.L_83:
        /*01c0*/ 	.word	index@(_ZN10layer_norm31ln_parallel_residual_fwd_kernelINS_13Kernel_traitsIf6__halffS2_fjLj1024ELj1ELj4ELj1ELj16ENS_18Kernel_traits_baseILj1024EfS2_fS2_fjLj128EEEEELb1ELb0ELb1EEEvNS_9FwdParamsE)
        /*01c4*/ 	.word	0x00000000


	//----- nvinfo : EIATTR_REGCOUNT
	.align		4
.L_84:
        /*01c8*/ 	.byte	0x04, 0x2f
        /*01ca*/ 	.short	(.L_86 - .L_85)
	.align		4
.L_85:
        /*01cc*/ 	.word	index@(_ZN10layer_norm31ln_parallel_residual_fwd_kernelINS_13Kernel_traitsIf6__halffS2_fjLj1024ELj1ELj4ELj1ELj16ENS_18Kernel_traits_baseILj1024EfS2_fS2_fjLj128EEEEELb1ELb0ELb0EEEvNS_9FwdParamsE)
        /*01d0*/ 	.word	0x000000de


	//----- nvinfo : EIATTR_FRAME_SIZE
	.align		4
.L_86:
        /*01d4*/ 	.byte	0x04, 0x11
        /*01d6*/ 	.short	(.L_88 - .L_87)
	.align		4
.L_87:
        /*01d8*/ 	.word	index@(_ZN10layer_norm31ln_parallel_residual_fwd_kernelINS_13Kernel_traitsIf6__halffS2_fjLj1024ELj1ELj4ELj1ELj16ENS_18Kernel_traits_baseILj1024EfS2_fS2_fjLj128EEEEELb1ELb0ELb0EEEvNS_9FwdParamsE)
        /*01dc*/ 	.word	0x00000000


	//----- nvinfo : EIATTR_REGCOUNT
	.align		4
.L_88:
        /*01e0*/ 	.byte	0x04, 0x2f
        /*01e2*/ 	.short	(.L_90 - .L_89)
	.align		4
.L_89:
        /*01e4*/ 	.word	index@(_ZN10layer_norm31ln_parallel_residual_fwd_kernelINS_13Kernel_traitsIf6__halffS2_fjLj1024ELj1ELj4ELj1ELj16ENS_18Kernel_traits_baseILj1024EfS2_fS2_fjLj128EEEEELb0ELb1ELb1EEEvNS_9FwdParamsE)
        /*01e8*/ 	.word	0x00000082


	//----- nvinfo : EIATTR_FRAME_SIZE
	.align		4
.L_90:
        /*01ec*/ 	.byte	0x04, 0x11
        /*01ee*/ 	.short	(.L_92 - .L_91)
	.align		4
.L_91:
        /*01f0*/ 	.word	index@(_ZN10layer_norm31ln_parallel_residual_fwd_kernelINS_13Kernel_traitsIf6__halffS2_fjLj1024ELj1ELj4ELj1ELj16ENS_18Kernel_traits_baseILj1024EfS2_fS2_fjLj128EEEEELb0ELb1ELb1EEEvNS_9FwdParamsE)
        /*01f4*/ 	.word	0x00000000


	//----- nvinfo : EIATTR_REGCOUNT
	.align		4
.L_92:
        /*01f8*/ 	.byte	0x04, 0x2f
        /*01fa*/ 	.short	(.L_94 - .L_93)
	.align		4
.L_93:
        /*01fc*/ 	.word	index@(_ZN10layer_norm31ln_parallel_residual_fwd_kernelINS_13Kernel_traitsIf6__halffS2_fjLj1024ELj1ELj4ELj1ELj16ENS_18Kernel_traits_baseILj1024EfS2_fS2_fjLj128EEEEELb0ELb1ELb0EEEvNS_9FwdParamsE)
        /*0200*/ 	.word	0x00000080


	//----- nvinfo : EIATTR_FRAME_SIZE
	.align		4
.L_94:
        /*0204*/ 	.byte	0x04, 0x11
        /*0206*/ 	.short	(.L_96 - .L_95)
	.align		4
.L_95:
        /*0208*/ 	.word	index@(_ZN10layer_norm31ln_parallel_residual_fwd_kernelINS_13Kernel_traitsIf6__halffS2_fjLj1024ELj1ELj4ELj1ELj16ENS_18Kernel_traits_baseILj1024EfS2_fS2_fjLj128EEEEELb0ELb1ELb0EEEvNS_9FwdParamsE)
        /*020c*/ 	.word	0x00000000


	//----- nvinfo : EIATTR_REGCOUNT
	.align		4
.L_96:
        /*0210*/ 	.byte	0x04, 0x2f
        /*0212*/ 	.short	(.L_98 - .L_97)
	.align		4
.L_97:
        /*0214*/ 	.word	index@(_ZN10layer_norm31ln_parallel_residual_fwd_kernelINS_13Kernel_traitsIf6__halffS2_fjLj1024ELj1ELj4ELj1ELj16ENS_18Kernel_traits_baseILj1024EfS2_fS2_fjLj128EEEEELb0ELb0ELb1EEEvNS_9FwdParamsE)
        /*0218*/ 	.word	0x000000eb


	//----- nvinfo : EIATTR_FRAME_SIZE
	.align		4
.L_98:
        /*021c*/ 	.byte	0x04, 0x11
        /*021e*/ 	.short	(.L_100 - .L_99)
	.align		4
.L_99:
        /*0220*/ 	.word	index@(_ZN10layer_norm31ln_parallel_residual_fwd_kernelINS_13Kernel_traitsIf6__halffS2_fjLj1024ELj1ELj4ELj1ELj16ENS_18Kernel_traits_baseILj1024EfS2_fS2_fjLj128EEEEELb0ELb0ELb1EEEvNS_9FwdParamsE)
        /*0224*/ 	.word	0x00000000


	//----- nvinfo : EIATTR_REGCOUNT
	.align		4
.L_100:
        /*0228*/ 	.byte	0x04, 0x2f
        /*022a*/ 	.short	(.L_102 - .L_101)
	.align		4
.L_101:
        /*022c*/ 	.word	index@(_ZN10layer_norm31ln_parallel_residual_fwd_kernelINS_13Kernel_traitsIf6__halffS2_fjLj1024ELj1ELj4ELj1ELj16ENS_18Kernel_traits_baseILj1024EfS2_fS2_fjLj128EEEEELb0ELb0ELb0EEEvNS_9FwdParamsE)
        /*0230*/ 	.word	0x000000ca


	//----- nvinfo : EIATTR_FRAME_SIZE
	.align		4
.L_102:
        /*0234*/ 	.byte	0x04, 0x11
        /*0236*/ 	.short	(.L_104 - .L_103)
	.align		4
.L_103:
        /*0238*/ 	.word	index@(_ZN10layer_norm31ln_parallel_residual_fwd_kernelINS_13Kernel_traitsIf6__halffS2_fjLj1024ELj1ELj4ELj1ELj16ENS_18Kernel_traits_baseILj1024EfS2_fS2_fjLj128EEEEELb0ELb0ELb0EEEvNS_9FwdParamsE)
        /*023c*/ 	.word	0x00000000


	//----- nvinfo : EIATTR_REGCOUNT
	.align		4
.L_104:
        /*0240*/ 	.byte	0x04, 0x2f
        /*0242*/ 	.short	(.L_106 - .L_105)
	.align		4
.L_105:
        /*0244*/ 	.word	index@(_ZN10layer_norm31ln_parallel_residual_fwd_kernelINS_13Kernel_traitsI6__halfS2_fS2_fjLj1024ELj1ELj4ELj1ELj16ENS_18Kernel_traits_baseILj1024ES2_S2_fS2_fjLj128EEEEELb1ELb1ELb1EEEvNS_9FwdParamsE)
        /*0248*/ 	.word	0x00000080


	//----- nvinfo : EIATTR_FRAME_SIZE
	.align		4
.L_106:
        /*024c*/ 	.byte	0x04, 0x11
        /*024e*/ 	.short	(.L_108 - .L_107)
	.align		4
.L_107:
        /*0250*/ 	.word	index@(_ZN10layer_norm31ln_parallel_residual_fwd_kernelINS_13Kernel_traitsI6__halfS2_fS2_fjLj1024ELj1ELj4ELj1ELj16ENS_18Kernel_traits_baseILj1024ES2_S2_fS2_fjLj128EEEEELb1ELb1ELb1EEEvNS_9FwdParamsE)
        /*0254*/ 	.word	0x00000000


	//----- nvinfo : EIATTR_REGCOUNT
	.align		4
.L_108:
        /*0258*/ 	.byte	0x04, 0x2f
        /*025a*/ 	.short	(.L_110 - .L_109)
	.align		4
.L_109:
        /*025c*/ 	.word	index@(_ZN10layer_norm31ln_parallel_residual_fwd_kernelINS_13Kernel_traitsI6__halfS2_fS2_fjLj1024ELj1ELj4ELj1ELj16ENS_18Kernel_traits_baseILj1024ES2_S2_fS2_fjLj128EEEEELb1ELb1ELb0EEEvNS_9FwdParamsE)
        /*0260*/ 	.word	0x00000077


	//----- nvinfo : EIATTR_FRAME_SIZE
	.align		4
.L_110:
        /*0264*/ 	.byte	0x04, 0x11
        /*0266*/ 	.short	(.L_112 - .L_111)
	.align		4
.L_111:
        /*0268*/ 	.word	index@(_ZN10layer_norm31ln_parallel_residual_fwd_kernelINS_13Kernel_traitsI6__halfS2_fS2_fjLj1024ELj1ELj4ELj1ELj16ENS_18Kernel_traits_baseILj1024ES2_S2_fS2_fjLj128EEEEELb1ELb1ELb0EEEvNS_9FwdParamsE)
        /*026c*/ 	.word	0x00000000


	//----- nvinfo : EIATTR_REGCOUNT
	.align		4
.L_112:
        /*0270*/ 	.byte	0x04, 0x2f
        /*0272*/ 	.short	(.L_114 - .L_113)
	.align		4
.L_113:
        /*0274*/ 	.word	index@(_ZN10layer_norm31ln_parallel_residual_fwd_kernelINS_13Kernel_traitsI6__halfS2_fS2_fjLj1024ELj1ELj4ELj1ELj16ENS_18Kernel_traits_baseILj1024ES2_S2_fS2_fjLj128EEEEELb1ELb0ELb1EEEvNS_9FwdParamsE)
        /*0278*/ 	.word	0x000000a2


	//----- nvinfo : EIATTR_FRAME_SIZE
	.align		4
.L_114:
        /*027c*/ 	.byte	0x04, 0x11
        /*027e*/ 	.short	(.L_116 - .L_115)
	.align		4
.L_115:
        /*0280*/ 	.word	index@(_ZN10layer_norm31ln_parallel_residual_fwd_kernelINS_13Kernel_traitsI6__halfS2_fS2_fjLj1024ELj1ELj4ELj1ELj16ENS_18Kernel_traits_baseILj1024ES2_S2_fS2_fjLj128EEEEELb1ELb0ELb1EEEvNS_9FwdParamsE)
        /*0284*/ 	.word	0x00000000


	//----- nvinfo : EIATTR_REGCOUNT
	.align		4
.L_116:
        /*0288*/ 	.byte	0x04, 0x2f
        /*028a*/ 	.short	(.L_118 - .L_117)
	.align		4
.L_117:
        /*028c*/ 	.word	index@(_ZN10layer_norm31ln_parallel_residual_fwd_kernelINS_13Kernel_traitsI6__halfS2_fS2_fjLj1024ELj1ELj4ELj1ELj16ENS_18Kernel_traits_baseILj1024ES2_S2_fS2_fjLj128EEEEELb1ELb0ELb0EEEvNS_9FwdParamsE)
        /*0290*/ 	.word	0x0000009f


	//----- nvinfo : EIATTR_FRAME_SIZE
	.align		4
.L_118:
        /*0294*/ 	.byte	0x04, 0x11
        /*0296*/ 	.short	(.L_120 - .L_119)
	.align		4
.L_119:
        /*0298*/ 	.word	index@(_ZN10layer_norm31ln_parallel_residual_fwd_kernelINS_13Kernel_traitsI6__halfS2_fS2_fjLj1024ELj1ELj4ELj1ELj16ENS_18Kernel_traits_baseILj1024ES2_S2_fS2_fjLj128EEEEELb1ELb0ELb0EEEvNS_9FwdParamsE)
        /*029c*/ 	.word	0x00000000


	//----- nvinfo : EIATTR_REGCOUNT
	.align		4
.L_120:
        /*02a0*/ 	.byte	0x04, 0x2f
        /*02a2*/ 	.short	(.L_122 - .L_121)
	.align		4
.L_121:
        /*02a4*/ 	.word	index@(_ZN10layer_norm31ln_parallel_residual_fwd_kernelINS_13Kernel_traitsI6__halfS2_fS2_fjLj1024ELj1ELj4ELj1ELj16ENS_18Kernel_traits_baseILj1024ES2_S2_fS2_fjLj128EEEEELb0ELb1ELb1EEEvNS_9FwdParamsE)
        /*02a8*/ 	.word	0x00000060


	//----- nvinfo : EIATTR_FRAME_SIZE
	.align		4
.L_122:
        /*02ac*/ 	.byte	0x04, 0x11
        /*02ae*/ 	.short	(.L_124 - .L_123)
	.align		4
.L_123:
        /*02b0*/ 	.word	index@(_ZN10layer_norm31ln_parallel_residual_fwd_kernelINS_13Kernel_traitsI6__halfS2_fS2_fjLj1024ELj1ELj4ELj1ELj16ENS_18Kernel_traits_baseILj1024ES2_S2_fS2_fjLj128EEEEELb0ELb1ELb1EEEvNS_9FwdParamsE)
        /*02b4*/ 	.word	0x00000008


	//----- nvinfo : EIATTR_REGCOUNT
	.align		4
.L_124:
        /*02b8*/ 	.byte	0x04, 0x2f
        /*02ba*/ 	.short	(.L_126 - .L_125)
	.align		4
.L_125:
        /*02bc*/ 	.word	index@(_ZN10layer_norm31ln_parallel_residual_fwd_kernelINS_13Kernel_traitsI6__halfS2_fS2_fjLj1024ELj1ELj4ELj1ELj16ENS_18Kernel_traits_baseILj1024ES2_S2_fS2_fjLj128EEEEELb0ELb1ELb0EEEvNS_9FwdParamsE)
        /*02c0*/ 	.word	0x0000005f


	//----- nvinfo : EIATTR_FRAME_SIZE
	.align		4
.L_126:
        /*02c4*/ 	.byte	0x04, 0x11
        /*02c6*/ 	.short	(.L_128 - .L_127)
	.align		4
.L_127:
        /*02c8*/ 	.word	index@(_ZN10layer_norm31ln_parallel_residual_fwd_kernelINS_13Kernel_traitsI6__halfS2_fS2_fjLj1024ELj1ELj4ELj1ELj16ENS_18Kernel_traits_baseILj1024ES2_S2_fS2_fjLj128EEEEELb0ELb1ELb0EEEvNS_9FwdParamsE)
        /*02cc*/ 	.word	0x00000000


	//----- nvinfo : EIATTR_REGCOUNT
	.align		4
.L_128:
        /*02d0*/ 	.byte	0x04, 0x2f
        /*02d2*/ 	.short	(.L_130 - .L_129)
	.align		4
.L_129:
        /*02d4*/ 	.word	index@(_ZN10layer_norm31ln_parallel_residual_fwd_kernelINS_13Kernel_traitsI6__halfS2_fS2_fjLj1024ELj1ELj4ELj1ELj16ENS_18Kernel_traits_baseILj1024ES2_S2_fS2_fjLj128EEEEELb0ELb0ELb1EEEvNS_9FwdParamsE)
        /*02d8*/ 	.word	0x000000a6


	//----- nvinfo : EIATTR_FRAME_SIZE
	.align		4
.L_130:
        /*02dc*/ 	.byte	0x04, 0x11
        /*02de*/ 	.short	(.L_132 - .L_131)
	.align		4
.L_131:
        /*02e0*/ 	.word	index@(_ZN10layer_norm31ln_parallel_residual_fwd_kernelINS_13Kernel_traitsI6__halfS2_fS2_fjLj1024ELj1ELj4ELj1ELj16ENS_18Kernel_traits_baseILj1024ES2_S2_fS2_fjLj128EEEEELb0ELb0ELb1EEEvNS_9FwdParamsE)
        /*02e4*/ 	.word	0x00000000


	//----- nvinfo : EIATTR_REGCOUNT
	.align		4
.L_132:
        /*02e8*/ 	.byte	0x04, 0x2f
        /*02ea*/ 	.short	(.L_134 - .L_133)
	.align		4
.L_133:
        /*02ec*/ 	.word	index@(_ZN10layer_norm31ln_parallel_residual_fwd_kernelINS_13Kernel_traitsI6__halfS2_fS2_fjLj1024ELj1ELj4ELj1ELj16ENS_18Kernel_traits_baseILj1024ES2_S2_fS2_fjLj128EEEEELb0ELb0ELb0EEEvNS_9FwdParamsE)
        /*02f0*/ 	.word	0x00000093


	//----- nvinfo : EIATTR_FRAME_SIZE
	.align		4
.L_134:
        /*02f4*/ 	.byte	0x04, 0x11
        /*02f6*/ 	.short	(.L_136 - .L_135)
	.align		4
.L_135:
        /*02f8*/ 	.word	index@(_ZN10layer_norm31ln_parallel_residual_fwd_kernelINS_13Kernel_traitsI6__halfS2_fS2_fjLj1024ELj1ELj4ELj1ELj16ENS_18Kernel_traits_baseILj1024ES2_S2_fS2_fjLj128EEEEELb0ELb0ELb0EEEvNS_9FwdParamsE)
        /*02fc*/ 	.word	0x00000000


	//----- nvinfo : EIATTR_REGCOUNT
	.align		4
.L_136:
        /*0300*/ 	.byte	0x04, 0x2f
        /*0302*/ 	.short	(.L_138 - .L_137)
	.align		4
.L_137:
        /*0304*/ 	.word	index@(_ZN10layer_norm31ln_parallel_residual_fwd_kernelINS_13Kernel_traitsIf6__halfS2_S2_fjLj1024ELj1ELj4ELj1ELj16ENS_18Kernel_traits_baseILj1024EfS2_S2_S2_fjLj128EEEEELb1ELb1ELb1EEEvNS_9FwdParamsE)
        /*0308*/ 	.word	0x000000a7


	//----- nvinfo : EIATTR_FRAME_SIZE
	.align		4
.L_138:
        /*030c*/ 	.byte	0x04, 0x11
        /*030e*/ 	.short	(.L_140 - .L_139)
	.align		4
.L_139:
        /*0310*/ 	.word	index@(_ZN10layer_norm31ln_parallel_residual_fwd_kernelINS_13Kernel_traitsIf6__halfS2_S2_fjLj1024ELj1ELj4ELj1ELj16ENS_18Kernel_traits_baseILj1024EfS2_S2_S2_fjLj128EEEEELb1ELb1ELb1EEEvNS_9FwdParamsE)
        /*0314*/ 	.word	0x00000000


	//----- nvinfo : EIATTR_REGCOUNT
	.align		4
.L_140:
        /*0318*/ 	.byte	0x04, 0x2f
        /*031a*/ 	.short	(.L_142 - .L_141)
	.align		4
.L_141:
        /*031c*/ 	.word	index@(_ZN10layer_norm31ln_parallel_residual_fwd_kernelINS_13Kernel_traitsIf6__halfS2_S2_fjLj1024ELj1ELj4ELj1ELj16ENS_18Kernel_traits_baseILj1024EfS2_S2_S2_fjLj128EEEEELb1ELb1ELb0EEEvNS_9FwdParamsE)
        /*0320*/ 	.word	0x00000095


	//----- nvinfo : EIATTR_FRAME_SIZE
	.align		4
.L_142:
        /*0324*/ 	.byte	0x04, 0x11
        /*0326*/ 	.short	(.L_144 - .L_143)
	.align		4
.L_143:
        /*0328*/ 	.word	index@(_ZN10layer_norm31ln_parallel_residual_fwd_kernelINS_13Kernel_traitsIf6__halfS2_S2_fjLj1024ELj1ELj4ELj1ELj16ENS_18Kernel_traits_baseILj1024EfS2_S2_S2_fjLj128EEEEELb1ELb1ELb0EEEvNS_9FwdParamsE)
        /*032c*/ 	.word	0x00000000


	//----- nvinfo : EIATTR_REGCOUNT
	.align		4
.L_144:
        /*0330*/ 	.byte	0x04, 0x2f
        /*0332*/ 	.short	(.L_146 - .L_145)
	.align		4
.L_145:
        /*0334*/ 	.word	index@(_ZN10layer_norm31ln_parallel_residual_fwd_kernelINS_13Kernel_traitsIf6__halfS2_S2_fjLj1024ELj1ELj4ELj1ELj16ENS_18Kernel_traits_baseILj1024EfS2_S2_S2_fjLj128EEEEELb1ELb0ELb1EEEvNS_9FwdParamsE)
        /*0338*/ 	.word	0x000000f7


	//----- nvinfo : EIATTR_FRAME_SIZE
	.align		4
.L_146:
        /*033c*/ 	.byte	0x04, 0x11
        /*033e*/ 	.short	(.L_148 - .L_147)
	.align		4
.L_147:
        /*0340*/ 	.word	index@(_ZN10layer_norm31ln_parallel_residual_fwd_kernelINS_13Kernel_traitsIf6__halfS2_S2_fjLj1024ELj1ELj4ELj1ELj16ENS_18Kernel_traits_baseILj1024EfS2_S2_S2_fjLj128EEEEELb1ELb0ELb1EEEvNS_9FwdParamsE)
        /*0344*/ 	.word	0x00000000


	//----- nvinfo : EIATTR_REGCOUNT
	.align		4
.L_148:
        /*0348*/ 	.byte	0x04, 0x2f
        /*034a*/ 	.short	(.L_150 - .L_149)
	.align		4
.L_149:
        /*034c*/ 	.word	index@(_ZN10layer_norm31ln_parallel_residual_fwd_kernelINS_13Kernel_traitsIf6__halfS2_S2_fjLj1024ELj1ELj4ELj1ELj16ENS_18Kernel_traits_baseILj1024EfS2_S2_S2_fjLj128EEEEELb1ELb0ELb0EEEvNS_9FwdParamsE)
        /*0350*/ 	.word	0x000000d7


	//----- nvinfo : EIATTR_FRAME_SIZE
	.align		4
.L_150:
        /*0354*/ 	.byte	0x04, 0x11
        /*0356*/ 	.short	(.L_152 - .L_151)
	.align		4
.L_151:
        /*0358*/ 	.word	index@(_ZN10layer_norm31ln_parallel_residual_fwd_kernelINS_13Kernel_traitsIf6__halfS2_S2_fjLj1024ELj1ELj4ELj1ELj16ENS_18Kernel_traits_baseILj1024EfS2_S2_S2_fjLj128EEEEELb1ELb0ELb0EEEvNS_9FwdParamsE)
        /*035c*/ 	.word	0x00000000


	//----- nvinfo : EIATTR_REGCOUNT
	.align		4
.L_152:
        /*0360*/ 	.byte	0x04, 0x2f
        /*0362*/ 	.short	(.L_154 - .L_153)
	.align		4
.L_153:
        /*0364*/ 	.word	index@(_ZN10layer_norm31ln_parallel_residual_fwd_kernelINS_13Kernel_traitsIf6__halfS2_S2_fjLj1024ELj1ELj4ELj1ELj16ENS_18Kernel_traits_baseILj1024EfS2_S2_S2_fjLj128EEEEELb0ELb1ELb1EEEvNS_9FwdParamsE)
        /*0368*/ 	.word	0x00000080


	//----- nvinfo : EIATTR_FRAME_SIZE
	.align		4
.L_154:
        /*036c*/ 	.byte	0x04, 0x11
        /*036e*/ 	.short	(.L_156 - .L_155)
	.align		4
.L_155:
        /*0370*/ 	.word	index@(_ZN10layer_norm31ln_parallel_residual_fwd_kernelINS_13Kernel_traitsIf6__halfS2_S2_fjLj1024ELj1ELj4ELj1ELj16ENS_18Kernel_traits_baseILj1024EfS2_S2_S2_fjLj128EEEEELb0ELb1ELb1EEEvNS_9FwdParamsE)
        /*0374*/ 	.word	0x00000000


	//----- nvinfo : EIATTR_REGCOUNT
	.align		4
.L_156:
        /*0378*/ 	.byte	0x04, 0x2f
        /*037a*/ 	.short	(.L_158 - .L_157)
	.align		4
.L_157:
        /*037c*/ 	.word	index@(_ZN10layer_norm31ln_parallel_residual_fwd_kernelINS_13Kernel_traitsIf6__halfS2_S2_fjLj1024ELj1ELj4ELj1ELj16ENS_18Kernel_traits_baseILj1024EfS2_S2_S2_fjLj128EEEEELb0ELb1ELb0EEEvNS_9FwdParamsE)
        /*0380*/ 	.word	0x00000080


	//----- nvinfo : EIATTR_FRAME_SIZE
	.align		4
.L_158:
        /*0384*/ 	.byte	0x04, 0x11
        /*0386*/ 	.short	(.L_160 - .L_159)
	.align		4
.L_159:
        /*0388*/ 	.word	index@(_ZN10layer_norm31ln_parallel_residual_fwd_kernelINS_13Kernel_traitsIf6__halfS2_S2_fjLj1024ELj1ELj4ELj1ELj16ENS_18Kernel_traits_baseILj1024EfS2_S2_S2_fjLj128EEEEELb0ELb1ELb0EEEvNS_9FwdParamsE)
        /*038c*/ 	.word	0x00000000


	//----- nvinfo : EIATTR_REGCOUNT
	.align		4
.L_160:
        /*0390*/ 	.byte	0x04, 0x2f
        /*0392*/ 	.short	(.L_162 - .L_161)
	.align		4
.L_161:
        /*0394*/ 	.word	index@(_ZN10layer_norm31ln_parallel_residual_fwd_kernelINS_13Kernel_traitsIf6__halfS2_S2_fjLj1024ELj1ELj4ELj1ELj16ENS_18Kernel_traits_baseILj1024EfS2_S2_S2_fjLj128EEEEELb0ELb0ELb1EEEvNS_9FwdParamsE)
        /*0398*/ 	.word	0x000000e7


	//----- nvinfo : EIATTR_FRAME_SIZE
	.align		4
.L_162:
        /*039c*/ 	.byte	0x04, 0x11
        /*039e*/ 	.short	(.L_164 - .L_163)
	.align		4
.L_163:
        /*03a0*/ 	.word	index@(_ZN10layer_norm31ln_parallel_residual_fwd_kernelINS_13Kernel_traitsIf6__halfS2_S2_fjLj1024ELj1ELj4ELj1ELj16ENS_18Kernel_traits_baseILj1024EfS2_S2_S2_fjLj128EEEEELb0ELb0ELb1EEEvNS_9FwdParamsE)
        /*03a4*/ 	.word	0x00000000


	//----- nvinfo : EIATTR_REGCOUNT
	.align		4
.L_164:
        /*03a8*/ 	.byte	0x04, 0x2f
        /*03aa*/ 	.short	(.L_166 - .L_165)
	.align		4
.L_165:
        /*03ac*/ 	.word	index@(_ZN10layer_norm31ln_parallel_residual_fwd_kernelINS_13Kernel_traitsIf6__halfS2_S2_fjLj1024ELj1ELj4ELj1ELj16ENS_18Kernel_traits_baseILj1024EfS2_S2_S2_fjLj128EEEEELb0ELb0ELb0EEEvNS_9FwdParamsE)
        /*03b0*/ 	.word	0x000000c9


	//----- nvinfo : EIATTR_FRAME_SIZE
	.align		4
.L_166:
        /*03b4*/ 	.byte	0x04, 0x11
        /*03b6*/ 	.short	(.L_168 - .L_167)
	.align		4
.L_167:
        /*03b8*/ 	.word	index@(_ZN10layer_norm31ln_parallel_residual_fwd_kernelINS_13Kernel_traitsIf6__halfS2_S2_fjLj1024ELj1ELj4ELj1ELj16ENS_18Kernel_traits_baseILj1024EfS2_S2_S2_fjLj128EEEEELb0ELb0ELb0EEEvNS_9FwdParamsE)
        /*03bc*/ 	.word	0x00000000


	//----- nvinfo : EIATTR_REGCOUNT
	.align		4
.L_168:
        /*03c0*/ 	.byte	0x04, 0x2f
        /*03c2*/ 	.short	(.L_170 - .L_169)
	.align		4
.L_169:
        /*03c4*/ 	.word	index@(_ZN10layer_norm31ln_parallel_residual_fwd_kernelINS_13Kernel_traitsIf13__nv_bfloat16fS2_fjLj1024ELj1ELj4ELj1ELj16ENS_18Kernel_traits_baseILj1024EfS2_fS2_fjLj128EEEEELb1ELb1ELb1EEEvNS_9FwdParamsE)
        /*03c8*/ 	.word	0x000000a7


	//----- nvinfo : EIATTR_FRAME_SIZE
	.align		4
.L_170:
        /*03cc*/ 	.byte	0x04, 0x11
        /*03ce*/ 	.short	(.L_172 - .L_171)
	.align		4
.L_171:
        /*03d0*/ 	.word	index@(_ZN10layer_norm31ln_parallel_residual_fwd_kernelINS_13Kernel_traitsIf13__nv_bfloat16fS2_fjLj1024ELj1ELj4ELj1ELj16ENS_18Kernel_traits_baseILj1024EfS2_fS2_fjLj128EEEEELb1ELb1ELb1EEEvNS_9FwdParamsE)
        /*03d4*/ 	.word	0x00000000


	//----- nvinfo : EIATTR_REGCOUNT
	.align		4
.L_172:
        /*03d8*/ 	.byte	0x04, 0x2f
        /*03da*/ 	.short	(.L_174 - .L_173)
	.align		4
.L_173:
        /*03dc*/ 	.word	index@(_ZN10layer_norm31ln_parallel_residual_fwd_kernelINS_13Kernel_traitsIf13__nv_bfloat16fS2_fjLj1024ELj1ELj4ELj1ELj16ENS_18Kernel_traits_baseILj1024EfS2_fS2_fjLj128EEEEELb1ELb1ELb0EEEvNS_9FwdParamsE)
        /*03e0*/ 	.word	0x00000099


	//----- nvinfo : EIATTR_FRAME_SIZE
	.align		4
.L_174:
        /*03e4*/ 	.byte	0x04, 0x11
        /*03e6*/ 	.short	(.L_176 - .L_175)
	.align		4
.L_175:
        /*03e8*/ 	.word	index@(_ZN10layer_norm31ln_parallel_residual_fwd_kernelINS_13Kernel_traitsIf13__nv_bfloat16fS2_fjLj1024ELj1ELj4ELj1ELj16ENS_18Kernel_traits_baseILj1024EfS2_fS2_fjLj128EEEEELb1ELb1ELb0EEEvNS_9FwdParamsE)
        /*03ec*/ 	.word	0x00000000


	//----- nvinfo : EIATTR_REGCOUNT
	.align		4
.L_176:
        /*03f0*/ 	.byte	0x04, 0x2f
        /*03f2*/ 	.short	(.L_178 - .L_177)
	.align		4
.L_177:
        /*03f4*/ 	.word	index@(_ZN10layer_norm31ln_parallel_residual_fwd_kernelINS_13Kernel_traitsIf13__nv_bfloat16fS2_fjLj1024ELj1ELj4ELj1ELj16ENS_18Kernel_traits_baseILj1024EfS2_fS2_fjLj128EEEEELb1ELb0ELb1EEEvNS_9FwdParamsE)
        /*03f8*/ 	.word	0x000000f9


	//----- nvinfo : EIATTR_FRAME_SIZE
	.align		4
.L_178:
        /*03fc*/ 	.byte	0x04, 0x11
        /*03fe*/ 	.short	(.L_180 - .L_179)
	.align		4
.L_179:
        /*0400*/ 	.word	index@(_ZN10layer_norm31ln_parallel_residual_fwd_kernelINS_13Kernel_traitsIf13__nv_bfloat16fS2_fjLj1024ELj1ELj4ELj1ELj16ENS_18Kernel_traits_baseILj1024EfS2_fS2_fjLj128EEEEELb1ELb0ELb1EEEvNS_9FwdParamsE)
        /*0404*/ 	.word	0x00000000


	//----- nvinfo : EIATTR_REGCOUNT
	.align		4
.L_180:
        /*0408*/ 	.byte	0x04, 0x2f
        /*040a*/ 	.short	(.L_182 - .L_181)
	.align		4
.L_181:
        /*040c*/ 	.word	index@(_ZN10layer_norm31ln_parallel_residual_fwd_kernelINS_13Kernel_traitsIf13__nv_bfloat16fS2_fjLj1024ELj1ELj4ELj1ELj16ENS_18Kernel_traits_baseILj1024EfS2_fS2_fjLj128EEEEELb1ELb0ELb0EEEvNS_9FwdParamsE)
        /*0410*/ 	.word	0x000000de


	//----- nvinfo : EIATTR_FRAME_SIZE
	.align		4
.L_182:
        /*0414*/ 	.byte	0x04, 0x11
        /*0416*/ 	.short	(.L_184 - .L_183)
	.align		4
.L_183:
        /*0418*/ 	.word	index@(_ZN10layer_norm31ln_parallel_residual_fwd_kernelINS_13Kernel_traitsIf13__nv_bfloat16fS2_fjLj1024ELj1ELj4ELj1ELj16ENS_18Kernel_traits_baseILj1024EfS2_fS2_fjLj128EEEEELb1ELb0ELb0EEEvNS_9FwdParamsE)
        /*041c*/ 	.word	0x00000000


	//----- nvinfo : EIATTR_REGCOUNT
	.align		4
.L_184:
        /*0420*/ 	.byte	0x04, 0x2f
        /*0422*/ 	.short	(.L_186 - .L_185)
	.align		4
.L_185:
        /*0424*/ 	.word	index@(_ZN10layer_norm31ln_parallel_residual_fwd_kernelINS_13Kernel_traitsIf13__nv_bfloat16fS2_fjLj1024ELj1ELj4ELj1ELj16ENS_18Kernel_traits_baseILj1024EfS2_fS2_fjLj128EEEEELb0ELb1ELb1EEEvNS_9FwdParamsE)
        /*0428*/ 	.word	0x00000080


	//----- nvinfo : EIATTR_FRAME_SIZE
	.align		4
.L_186:
        /*042c*/ 	.byte	0x04, 0x11
        /*042e*/ 	.short	(.L_188 - .L_187)
	.align		4
.L_187:
        /*0430*/ 	.word	index@(_ZN10layer_norm31ln_parallel_residual_fwd_kernelINS_13Kernel_traitsIf13__nv_bfloat16fS2_fjLj1024ELj1ELj4ELj1ELj16ENS_18Kernel_traits_baseILj1024EfS2_fS2_fjLj128EEEEELb0ELb1ELb1EEEvNS_9FwdParamsE)
        /*0434*/ 	.word	0x00000000


	//----- nvinfo : EIATTR_REGCOUNT
	.align		4
.L_188:
        /*0438*/ 	.byte	0x04, 0x2f
        /*043a*/ 	.short	(.L_190 - .L_189)
	.align		4
.L_189:
        /*043c*/ 	.word	index@(_ZN10layer_norm31ln_parallel_residual_fwd_kernelINS_13Kernel_traitsIf13__nv_bfloat16fS2_fjLj1024ELj1ELj4ELj1ELj16ENS_18Kernel_traits_baseILj1024EfS2_fS2_fjLj128EEEEELb0ELb1ELb0EEEvNS_9FwdParamsE)
        /*0440*/ 	.word	0x00000080


	//----- nvinfo : EIATTR_FRAME_SIZE
	.align		4
.L_190:
        /*0444*/ 	.byte	0x04, 0x11
        /*0446*/ 	.short	(.L_192 - .L_191)
	.align		4
.L_191:
        /*0448*/ 	.word	index@(_ZN10layer_norm31ln_parallel_residual_fwd_kernelINS_13Kernel_traitsIf13__nv_bfloat16fS2_fjLj1024ELj1ELj4ELj1ELj16ENS_18Kernel_traits_baseILj1024EfS2_fS2_fjLj128EEEEELb0ELb1ELb0EEEvNS_9FwdParamsE)
        /*044c*/ 	.word	0x00000000


	//----- nvinfo : EIATTR_REGCOUNT
	.align		4
.L_192:
        /*0450*/ 	.byte	0x04, 0x2f
        /*0452*/ 	.short	(.L_194 - .L_193)
	.align		4
.L_193:
        /*0454*/ 	.word	index@(_ZN10layer_norm31ln_parallel_residual_fwd_kernelINS_13Kernel_traitsIf13__nv_bfloat16fS2_fjLj1024ELj1ELj4ELj1ELj16ENS_18Kernel_traits_baseILj1024EfS2_fS2_fjLj128EEEEELb0ELb0ELb1EEEvNS_9FwdParamsE)
        /*0458*/ 	.word	0x000000eb


	//----- nvinfo : EIATTR_FRAME_SIZE
	.align		4
.L_194:
        /*045c*/ 	.byte	0x04, 0x11
        /*045e*/ 	.short	(.L_196 - .L_195)
	.align		4
.L_195:
        /*0460*/ 	.word	index@(_ZN10layer_norm31ln_parallel_residual_fwd_kernelINS_13Kernel_traitsIf13__nv_bfloat16fS2_fjLj1024ELj1ELj4ELj1ELj16ENS_18Kernel_traits_baseILj1024EfS2_fS2_fjLj128EEEEELb0ELb0ELb1EEEvNS_9FwdParamsE)
        /*0464*/ 	.word	0x00000000


	//----- nvinfo : EIATTR_REGCOUNT
	.align		4
.L_196:
        /*0468*/ 	.byte	0x04, 0x2f
        /*046a*/ 	.short	(.L_198 - .L_197)
	.align		4
.L_197:
        /*046c*/ 	.word	index@(_ZN10layer_norm31ln_parallel_residual_fwd_kernelINS_13Kernel_traitsIf13__nv_bfloat16fS2_fjLj1024ELj1ELj4ELj1ELj16ENS_18Kernel_traits_baseILj1024EfS2_fS2_fjLj128EEEEELb0ELb0ELb0EEEvNS_9FwdParamsE)
        /*0470*/ 	.word	0x000000ca


	//----- nvinfo : EIATTR_FRAME_SIZE
	.align		4
.L_198:
        /*0474*/ 	.byte	0x04, 0x11
        /*0476*/ 	.short	(.L_200 - .L_199)
	.align		4
.L_199:
        /*0478*/ 	.word	index@(_ZN10layer_norm31ln_parallel_residual_fwd_kernelINS_13Kernel_traitsIf13__nv_bfloat16fS2_fjLj1024ELj1ELj4ELj1ELj16ENS_18Kernel_traits_baseILj1024EfS2_fS2_fjLj128EEEEELb0ELb0ELb0EEEvNS_9FwdParamsE)
        /*047c*/ 	.word	0x00000000


	//----- nvinfo : EIATTR_REGCOUNT
	.align		4
.L_200:
        /*0480*/ 	.byte	0x04, 0x2f
        /*0482*/ 	.short	(.L_202 - .L_201)
	.align		4
.L_201:
        /*0484*/ 	.word	index@(_ZN10layer_norm31ln_parallel_residual_fwd_kernelINS_13Kernel_traitsI13__nv_bfloat16S2_fS2_fjLj1024ELj1ELj4ELj1ELj16ENS_18Kernel_traits_baseILj1024ES2_S2_fS2_fjLj128EEEEELb1ELb1ELb1EEEvNS_9FwdParamsE)
        /*0488*/ 	.word	0x000000a7


	//----- nvinfo : EIATTR_FRAME_SIZE
	.align		4
.L_202:
        /*048c*/ 	.byte	0x04, 0x11
        /*048e*/ 	.short	(.L_204 - .L_203)
	.align		4
.L_203:
        /*0490*/ 	.word	index@(_ZN10layer_norm31ln_parallel_residual_fwd_kernelINS_13Kernel_traitsI13__nv_bfloat16S2_fS2_fjLj1024ELj1ELj4ELj1ELj16ENS_18Kernel_traits_baseILj1024ES2_S2_fS2_fjLj128EEEEELb1ELb1ELb1EEEvNS_9FwdParamsE)
        /*0494*/ 	.word	0x00000000


	//----- nvinfo : EIATTR_REGCOUNT
	.align		4
.L_204:
        /*0498*/ 	.byte	0x04, 0x2f
        /*049a*/ 	.short	(.L_206 - .L_205)
	.align		4
.L_205:
        /*049c*/ 	.word	index@(_ZN10layer_norm31ln_parallel_residual_fwd_kernelINS_13Kernel_traitsI13__nv_bfloat16S2_fS2_fjLj1024ELj1ELj4ELj1ELj16ENS_18Kernel_traits_baseILj1024ES2_S2_fS2_fjLj128EEEEELb1ELb1ELb0EEEvNS_9FwdParamsE)
        /*04a0*/ 	.word	0x0000009a


	//----- nvinfo : EIATTR_FRAME_SIZE
	.align		4
.L_206:
        /*04a4*/ 	.byte	0x04, 0x11
        /*04a6*/ 	.short	(.L_208 - .L_207)
	.align		4
.L_207:
        /*04a8*/ 	.word	index@(_ZN10layer_norm31ln_parallel_residual_fwd_kernelINS_13Kernel_traitsI13__nv_bfloat16S2_fS2_fjLj1024ELj1ELj4ELj1ELj16ENS_18Kernel_traits_baseILj1024ES2_S2_fS2_fjLj128EEEEELb1ELb1ELb0EEEvNS_9FwdParamsE)
        /*04ac*/ 	.word	0x00000000


	//----- nvinfo : EIATTR_REGCOUNT
	.align		4
.L_208:
        /*04b0*/ 	.byte	0x04, 0x2f
        /*04b2*/ 	.short	(.L_210 - .L_209)
	.align		4
.L_209:
        /*04b4*/ 	.word	index@(_ZN10layer_norm31ln_parallel_residual_fwd_kernelINS_13Kernel_traitsI13__nv_bfloat16S2_fS2_fjLj1024ELj1ELj4ELj1ELj16ENS_18Kernel_traits_baseILj1024ES2_S2_fS2_fjLj128EEEEELb1ELb0ELb1EEEvNS_9FwdParamsE)
        /*04b8*/ 	.word	0x000000f8


	//----- nvinfo : EIATTR_FRAME_SIZE
	.align		4
.L_210:
        /*04bc*/ 	.byte	0x04, 0x11
        /*04be*/ 	.short	(.L_212 - .L_211)
	.align		4
.L_211:
        /*04c0*/ 	.word	index@(_ZN10layer_norm31ln_parallel_residual_fwd_kernelINS_13Kernel_traitsI13__nv_bfloat16S2_fS2_fjLj1024ELj1ELj4ELj1ELj16ENS_18Kernel_traits_baseILj1024ES2_S2_fS2_fjLj128EEEEELb1ELb0ELb1EEEvNS_9FwdParamsE)
        /*04c4*/ 	.word	0x00000000


	//----- nvinfo : EIATTR_REGCOUNT
	.align		4
.L_212:
        /*04c8*/ 	.byte	0x04, 0x2f
        /*04ca*/ 	.short	(.L_214 - .L_213)
	.align		4
.L_213:
        /*04cc*/ 	.word	index@(_ZN10layer_norm31ln_parallel_residual_fwd_kernelINS_13Kernel_traitsI13__nv_bfloat16S2_fS2_fjLj1024ELj1ELj4ELj1ELj16ENS_18Kernel_traits_baseILj1024ES2_S2_fS2_fjLj128EEEEELb1ELb0ELb0EEEvNS_9FwdParamsE)
        /*04d0*/ 	.word	0x000000e6


	//----- nvinfo : EIATTR_FRAME_SIZE
	.align		4
.L_214:
        /*04d4*/ 	.byte	0x04, 0x11
        /*04d6*/ 	.short	(.L_216 - .L_215)
	.align		4
.L_215:
        /*04d8*/ 	.word	index@(_ZN10layer_norm31ln_parallel_residual_fwd_kernelINS_13Kernel_traitsI13__nv_bfloat16S2_fS2_fjLj1024ELj1ELj4ELj1ELj16ENS_18Kernel_traits_baseILj1024ES2_S2_fS2_fjLj128EEEEELb1ELb0ELb0EEEvNS_9FwdParamsE)
        /*04dc*/ 	.word	0x00000000


	//----- nvinfo : EIATTR_REGCOUNT
	.align		4
.L_216:
        /*04e0*/ 	.byte	0x04, 0x2f
        /*04e2*/ 	.short	(.L_218 - .L_217)
	.align		4
.L_217:
        /*04e4*/ 	.word	index@(_ZN10layer_norm31ln_parallel_residual_fwd_kernelINS_13Kernel_traitsI13__nv_bfloat16S2_fS2_fjLj1024ELj1ELj4ELj1ELj16ENS_18Kernel_traits_baseILj1024ES2_S2_fS2_fjLj128EEEEELb0ELb1ELb1EEEvNS_9FwdParamsE)
        /*04e8*/ 	.word	0x00000080


	//----- nvinfo : EIATTR_FRAME_SIZE
	.align		4
.L_218:
        /*04ec*/ 	.byte	0x04, 0x11
        /*04ee*/ 	.short	(.L_220 - .L_219)
	.align		4
.L_219:
        /*04f0*/ 	.word	index@(_ZN10layer_norm31ln_parallel_residual_fwd_kernelINS_13Kernel_traitsI13__nv_bfloat16S2_fS2_fjLj1024ELj1ELj4ELj1ELj16ENS_18Kernel_traits_baseILj1024ES2_S2_fS2_fjLj128EEEEELb0ELb1ELb1EEEvNS_9FwdParamsE)
        /*04f4*/ 	.word	0x00000000


	//----- nvinfo : EIATTR_REGCOUNT
	.align		4
.L_220:
        /*04f8*/ 	.byte	0x04, 0x2f
        /*04fa*/ 	.short	(.L_222 - .L_221)
	.align		4
.L_221:
        /*04fc*/ 	.word	index@(_ZN10layer_norm31ln_parallel_residual_fwd_kernelINS_13Kernel_traitsI13__nv_bfloat16S2_fS2_fjLj1024ELj1ELj4ELj1ELj16ENS_18Kernel_traits_baseILj1024ES2_S2_fS2_fjLj128EEEEELb0ELb1ELb0EEEvNS_9FwdParamsE)
        /*0500*/ 	.word	0x0000007e


	//----- nvinfo : EIATTR_FRAME_SIZE
	.align		4
.L_222:
        /*0504*/ 	.byte	0x04, 0x11
        /*0506*/ 	.short	(.L_224 - .L_223)
	.align		4
.L_223:
        /*0508*/ 	.word	index@(_ZN10layer_norm31ln_parallel_residual_fwd_kernelINS_13Kernel_traitsI13__nv_bfloat16S2_fS2_fjLj1024ELj1ELj4ELj1ELj16ENS_18Kernel_traits_baseILj1024ES2_S2_fS2_fjLj128EEEEELb0ELb1ELb0EEEvNS_9FwdParamsE)
        /*050c*/ 	.word	0x00000000


	//----- nvinfo : EIATTR_REGCOUNT
	.align		4
.L_224:
        /*0510*/ 	.byte	0x04, 0x2f
        /*0512*/ 	.short	(.L_226 - .L_225)
	.align		4
.L_225:
        /*0514*/ 	.word	index@(_ZN10layer_norm31ln_parallel_residual_fwd_kernelINS_13Kernel_traitsI13__nv_bfloat16S2_fS2_fjLj1024ELj1ELj4ELj1ELj16ENS_18Kernel_traits_baseILj1024ES2_S2_fS2_fjLj128EEEEELb0ELb0ELb1EEEvNS_9FwdParamsE)
        /*0518*/ 	.word	0x000000ec


	//----- nvinfo : EIATTR_FRAME_SIZE
	.align		4
.L_226:
        /*051c*/ 	.byte	0x04, 0x11
        /*051e*/ 	.short	(.L_228 - .L_227)
	.align		4
.L_227:
        /*0520*/ 	.word	index@(_ZN10layer_norm31ln_parallel_residual_fwd_kernelINS_13Kernel_traitsI13__nv_bfloat16S2_fS2_fjLj1024ELj1ELj4ELj1ELj16ENS_18Kernel_traits_baseILj1024ES2_S2_fS2_fjLj128EEEEELb0ELb0ELb1EEEvNS_9FwdParamsE)
        /*0524*/ 	.word	0x00000000


	//----- nvinfo : EIATTR_REGCOUNT
	.align		4
.L_228:
        /*0528*/ 	.byte	0x04, 0x2f
        /*052a*/ 	.short	(.L_230 - .L_229)
	.align		4
.L_229:
        /*052c*/ 	.word	index@(_ZN10layer_norm31ln_parallel_residual_fwd_kernelINS_13Kernel_traitsI13__nv_bfloat16S2_fS2_fjLj1024ELj1ELj4ELj1ELj16ENS_18Kernel_traits_baseILj1024ES2_S2_fS2_fjLj128EEEEELb0ELb0ELb0EEEvNS_9FwdParamsE)
        /*0530*/ 	.word	0x000000d4


	//----- nvinfo : EIATTR_FRAME_SIZE
	.align		4
.L_230:
        /*0534*/ 	.byte	0x04, 0x11
        /*0536*/ 	.short	(.L_232 - .L_231)
	.align		4
.L_231:
        /*0538*/ 	.word	index@(_ZN10layer_norm31ln_parallel_residual_fwd_kernelINS_13Kernel_traitsI13__nv_bfloat16S2_fS2_fjLj1024ELj1ELj4ELj1ELj16ENS_18Kernel_traits_baseILj1024ES2_S2_fS2_fjLj128EEEEELb0ELb0ELb0EEEvNS_9FwdParamsE)
        /*053c*/ 	.word	0x00000000


	//----- nvinfo : EIATTR_REGCOUNT
	.align		4
.L_232:
        /*0540*/ 	.byte	0x04, 0x2f
        /*0542*/ 	.short	(.L_234 - .L_233)
	.align		4
.L_233:
        /*0544*/ 	.word	index@(_ZN10layer_norm31ln_parallel_residual_fwd_kernelINS_13Kernel_traitsIf13__nv_bfloat16S2_S2_fjLj1024ELj1ELj4ELj1ELj16ENS_18Kernel_traits_baseILj1024EfS2_S2_S2_fjLj128EEEEELb1ELb1ELb1EEEvNS_9FwdParamsE)
        /*0548*/ 	.word	0x000000a7


	//----- nvinfo : EIATTR_FRAME_SIZE
	.align		4
.L_234:
        /*054c*/ 	.byte	0x04, 0x11
        /*054e*/ 	.short	(.L_236 - .L_235)
	.align		4
.L_235:
        /*0550*/ 	.word	index@(_ZN10layer_norm31ln_parallel_residual_fwd_kernelINS_13Kernel_traitsIf13__nv_bfloat16S2_S2_fjLj1024ELj1ELj4ELj1ELj16ENS_18Kernel_traits_baseILj1024EfS2_S2_S2_fjLj128EEEEELb1ELb1ELb1EEEvNS_9FwdParamsE)
        /*0554*/ 	.word	0x00000000


	//----- nvinfo : EIATTR_REGCOUNT
	.align		4
.L_236:
        /*0558*/ 	.byte	0x04, 0x2f
        /*055a*/ 	.short	(.L_238 - .L_237)
	.align		4
.L_237:
        /*055c*/ 	.word	index@(_ZN10layer_norm31ln_parallel_residual_fwd_kernelINS_13Kernel_traitsIf13__nv_bfloat16S2_S2_fjLj1024ELj1ELj4ELj1ELj16ENS_18Kernel_traits_baseILj1024EfS2_S2_S2_fjLj128EEEEELb1ELb1ELb0EEEvNS_9FwdParamsE)
        /*0560*/ 	.word	0x00000095


	//----- nvinfo : EIATTR_FRAME_SIZE
	.align		4
.L_238:
        /*0564*/ 	.byte	0x04, 0x11
        /*0566*/ 	.short	(.L_240 - .L_239)
	.align		4
.L_239:
        /*0568*/ 	.word	index@(_ZN10layer_norm31ln_parallel_residual_fwd_kernelINS_13Kernel_traitsIf13__nv_bfloat16S2_S2_fjLj1024ELj1ELj4ELj1ELj16ENS_18Kernel_traits_baseILj1024EfS2_S2_S2_fjLj128EEEEELb1ELb1ELb0EEEvNS_9FwdParamsE)
        /*056c*/ 	.word	0x00000000


	//----- nvinfo : EIATTR_REGCOUNT
	.align		4
.L_240:
        /*0570*/ 	.byte	0x04, 0x2f
        /*0572*/ 	.short	(.L_242 - .L_241)
	.align		4
.L_241:
        /*0574*/ 	.word	index@(_ZN10layer_norm31ln_parallel_residual_fwd_kernelINS_13Kernel_traitsIf13__nv_bfloat16S2_S2_fjLj1024ELj1ELj4ELj1ELj16ENS_18Kernel_traits_baseILj1024EfS2_S2_S2_fjLj128EEEEELb1ELb0ELb1EEEvNS_9FwdParamsE)
        /*0578*/ 	.word	0x000000f9


	//----- nvinfo : EIATTR_FRAME_SIZE
	.align		4
.L_242:
        /*057c*/ 	.byte	0x04, 0x11
        /*057e*/ 	.short	(.L_244 - .L_243)
	.align		4
.L_243:
        /*0580*/ 	.word	index@(_ZN10layer_norm31ln_parallel_residual_fwd_kernelINS_13Kernel_traitsIf13__nv_bfloat16S2_S2_fjLj1024ELj1ELj4ELj1ELj16ENS_18Kernel_traits_baseILj1024EfS2_S2_S2_fjLj128EEEEELb1ELb0ELb1EEEvNS_9FwdParamsE)
        /*0584*/ 	.word	0x00000000


	//----- nvinfo : EIATTR_REGCOUNT
	.align		4
.L_244:
        /*0588*/ 	.byte	0x04, 0x2f
        /*058a*/ 	.short	(.L_246 - .L_245)
	.align		4
.L_245:
        /*058c*/ 	.word	index@(_ZN10layer_norm31ln_parallel_residual_fwd_kernelINS_13Kernel_traitsIf13__nv_bfloat16S2_S2_fjLj1024ELj1ELj4ELj1ELj16ENS_18Kernel_traits_baseILj1024EfS2_S2_S2_fjLj128EEEEELb1ELb0ELb0EEEvNS_9FwdParamsE)
        /*0590*/ 	.word	0x000000d7


	//----- nvinfo : EIATTR_FRAME_SIZE
	.align		4
.L_246:
        /*0594*/ 	.byte	0x04, 0x11
        /*0596*/ 	.short	(.L_248 - .L_247)
	.align		4
.L_247:
        /*0598*/ 	.word	index@(_ZN10layer_norm31ln_parallel_residual_fwd_kernelINS_13Kernel_traitsIf13__nv_bfloat16S2_S2_fjLj1024ELj1ELj4ELj1ELj16ENS_18Kernel_traits_baseILj1024EfS2_S2_S2_fjLj128EEEEELb1ELb0ELb0EEEvNS_9FwdParamsE)
        /*059c*/ 	.word	0x00000000


	//----- nvinfo : EIATTR_REGCOUNT
	.align		4
.L_248:
        /*05a0*/ 	.byte	0x04, 0x2f
        /*05a2*/ 	.short	(.L_250 - .L_249)
	.align		4
.L_249:
        /*05a4*/ 	.word	index@(_ZN10layer_norm31ln_parallel_residual_fwd_kernelINS_13Kernel_traitsIf13__nv_bfloat16S2_S2_fjLj1024ELj1ELj4ELj1ELj16ENS_18Kernel_traits_baseILj1024EfS2_S2_S2_fjLj128EEEEELb0ELb1ELb1EEEvNS_9FwdParamsE)
        /*05a8*/ 	.word	0x00000080


	//----- nvinfo : EIATTR_FRAME_SIZE
	.align		4
.L_250:
        /*05ac*/ 	.byte	0x04, 0x11
        /*05ae*/ 	.short	(.L_252 - .L_251)
	.align		4
.L_251:
        /*05b0*/ 	.word	index@(_ZN10layer_norm31ln_parallel_residual_fwd_kernelINS_13Kernel_traitsIf13__nv_bfloat16S2_S2_fjLj1024ELj1ELj4ELj1ELj16ENS_18Kernel_traits_baseILj1024EfS2_S2_S2_fjLj128EEEEELb0ELb1ELb1EEEvNS_9FwdParamsE)
        /*05b4*/ 	.word	0x00000000


	//----- nvinfo : EIATTR_REGCOUNT
	.align		4
.L_252:
        /*05b8*/ 	.byte	0x04, 0x2f
        /*05ba*/ 	.short	(.L_254 - .L_253)
	.align		4
.L_253:
        /*05bc*/ 	.word	index@(_ZN10layer_norm31ln_parallel_residual_fwd_kernelINS_13Kernel_traitsIf13__nv_bfloat16S2_S2_fjLj1024ELj1ELj4ELj1ELj16ENS_18Kernel_traits_baseILj1024EfS2_S2_S2_fjLj128EEEEELb0ELb1ELb0EEEvNS_9FwdParamsE)
        /*05c0*/ 	.word	0x00000080


	//----- nvinfo : EIATTR_FRAME_SIZE
	.align		4
.L_254:
        /*05c4*/ 	.byte	0x04, 0x11
        /*05c6*/ 	.short	(.L_256 - .L_255)
	.align		4
.L_255:
        /*05c8*/ 	.word	index@(_ZN10layer_norm31ln_parallel_residual_fwd_kernelINS_13Kernel_traitsIf13__nv_bfloat16S2_S2_fjLj1024ELj1ELj4ELj1ELj16ENS_18Kernel_traits_baseILj1024EfS2_S2_S2_fjLj128EEEEELb0ELb1ELb0EEEvNS_9FwdParamsE)
        /*05cc*/ 	.word	0x00000000


	//----- nvinfo : EIATTR_REGCOUNT
	.align		4
.L_256:
        /*05d0*/ 	.byte	0x04, 0x2f
        /*05d2*/ 	.short	(.L_258 - .L_257)
	.align		4
.L_257:
        /*05d4*/ 	.word	index@(_ZN10layer_norm31ln_parallel_residual_fwd_kernelINS_13Kernel_traitsIf13__nv_bfloat16S2_S2_fjLj1024ELj1ELj4ELj1ELj16ENS_18Kernel_traits_baseILj1024EfS2_S2_S2_fjLj128EEEEELb0ELb0ELb1EEEvNS_9FwdParamsE)
        /*05d8*/ 	.word	0x000000e9


	//----- nvinfo : EIATTR_FRAME_SIZE
	.align		4
.L_258:
        /*05dc*/ 	.byte	0x04, 0x11
        /*05de*/ 	.short	(.L_260 - .L_259)
	.align		4
.L_259:
        /*05e0*/ 	.word	index@(_ZN10layer_norm31ln_parallel_residual_fwd_kernelINS_13Kernel_traitsIf13__nv_bfloat16S2_S2_fjLj1024ELj1ELj4ELj1ELj16ENS_18Kernel_traits_baseILj1024EfS2_S2_S2_fjLj128EEEEELb0ELb0ELb1EEEvNS_9FwdParamsE)
        /*05e4*/ 	.word	0x00000000


	//----- nvinfo : EIATTR_REGCOUNT
	.align		4
.L_260:
        /*05e8*/ 	.byte	0x04, 0x2f
        /*05ea*/ 	.short	(.L_262 - .L_261)
	.align		4
.L_261:
        /*05ec*/ 	.word	index@(_ZN10layer_norm31ln_parallel_residual_fwd_kernelINS_13Kernel_traitsIf13__nv_bfloat16S2_S2_fjLj1024ELj1ELj4ELj1ELj16ENS_18Kernel_traits_baseILj1024EfS2_S2_S2_fjLj128EEEEELb0ELb0ELb0EEEvNS_9FwdParamsE)
        /*05f0*/ 	.word	0x000000c9


	//----- nvinfo : EIATTR_FRAME_SIZE
	.align		4
.L_262:
        /*05f4*/ 	.byte	0x04, 0x11
        /*05f6*/ 	.short	(.L_264 - .L_263)
	.align		4
.L_263:
        /*05f8*/ 	.word	index@(_ZN10layer_norm31ln_parallel_residual_fwd_kernelINS_13Kernel_traitsIf13__nv_bfloat16S2_S2_fjLj1024ELj1ELj4ELj1ELj16ENS_18Kernel_traits_baseILj1024EfS2_S2_S2_fjLj128EEEEELb0ELb0ELb0EEEvNS_9FwdParamsE)
        /*05fc*/ 	.word	0x00000000


	//----- nvinfo : EIATTR_REGCOUNT
	.align		4
.L_264:
        /*0600*/ 	.byte	0x04, 0x2f
        /*0602*/ 	.short	(.L_266 - .L_265)
	.align		4
.L_265:
        /*0604*/ 	.word	index@(_ZN10layer_norm31ln_parallel_residual_fwd_kernelINS_13Kernel_traitsI6__halfS2_S2_S2_fjLj1024ELj1ELj4ELj1ELj16ENS_18Kernel_traits_baseILj1024ES2_S2_S2_S2_fjLj128EEEEELb1ELb1ELb1EEEvNS_9FwdParamsE)
        /*0608*/ 	.word	0x0000007f


	//----- nvinfo : EIATTR_FRAME_SIZE
	.align		4
.L_266:
        /*060c*/ 	.byte	0x04, 0x11
        /*060e*/ 	.short	(.L_268 - .L_267)
	.align		4
.L_267:
        /*0610*/ 	.word	index@(_ZN10layer_norm31ln_parallel_residual_fwd_kernelINS_13Kernel_traitsI6__halfS2_S2_S2_fjLj1024ELj1ELj4ELj1ELj16ENS_18Kernel_traits_baseILj1024ES2_S2_S2_S2_fjLj128EEEEELb1ELb1ELb1EEEvNS_9FwdParamsE)
        /*0614*/ 	.word	0x00000000


	//----- nvinfo : EIATTR_REGCOUNT
	.align		4
.L_268:
        /*0618*/ 	.byte	0x04, 0x2f
        /*061a*/ 	.short	(.L_270 - .L_269)
	.align		4
.L_269:
        /*061c*/ 	.word	index@(_ZN10layer_norm31ln_parallel_residual_fwd_kernelINS_13Kernel_traitsI6__halfS2_S2_S2_fjLj1024ELj1ELj4ELj1ELj16ENS_18Kernel_traits_baseILj1024ES2_S2_S2_S2_fjLj128EEEEELb1ELb1ELb0EEEvNS_9FwdParamsE)
        /*0620*/ 	.word	0x00000075


	//----- nvinfo : EIATTR_FRAME_SIZE
	.align		4
.L_270:
        /*0624*/ 	.byte	0x04, 0x11
        /*0626*/ 	.short	(.L_272 - .L_271)
	.align		4
.L_271:
        /*0628*/ 	.word	index@(_ZN10layer_norm31ln_parallel_residual_fwd_kernelINS_13Kernel_traitsI6__halfS2_S2_S2_fjLj1024ELj1ELj4ELj1ELj16ENS_18Kernel_traits_baseILj1024ES2_S2_S2_S2_fjLj128EEEEELb1ELb1ELb0EEEvNS_9FwdParamsE)
        /*062c*/ 	.word	0x00000000


	//----- nvinfo : EIATTR_REGCOUNT
	.align		4
.L_272:
        /*0630*/ 	.byte	0x04, 0x2f
        /*0632*/ 	.short	(.L_274 - .L_273)
	.align		4
.L_273:
        /*0634*/ 	.word	index@(_ZN10layer_norm31ln_parallel_residual_fwd_kernelINS_13Kernel_traitsI6__halfS2_S2_S2_fjLj1024ELj1ELj4ELj1ELj16ENS_18Kernel_traits_baseILj1024ES2_S2_S2_S2_fjLj128EEEEELb1ELb0ELb1EEEvNS_9FwdParamsE)
        /*0638*/ 	.word	0x000000a7


	//----- nvinfo : EIATTR_FRAME_SIZE
	.align		4
.L_274:
        /*063c*/ 	.byte	0x04, 0x11
        /*063e*/ 	.short	(.L_276 - .L_275)
	.align		4
.L_275:
        /*0640*/ 	.word	index@(_ZN10layer_norm31ln_parallel_residual_fwd_kernelINS_13Kernel_traitsI6__halfS2_S2_S2_fjLj1024ELj1ELj4ELj1ELj16ENS_18Kernel_traits_baseILj1024ES2_S2_S2_S2_fjLj128EEEEELb1ELb0ELb1EEEvNS_9FwdParamsE)
        /*0644*/ 	.word	0x00000000


	//----- nvinfo : EIATTR_REGCOUNT
	.align		4
.L_276:
        /*0648*/ 	.byte	0x04, 0x2f
        /*064a*/ 	.short	(.L_278 - .L_277)
	.align		4
.L_277:
        /*064c*/ 	.word	index@(_ZN10layer_norm31ln_parallel_residual_fwd_kernelINS_13Kernel_traitsI6__halfS2_S2_S2_fjLj1024ELj1ELj4ELj1ELj16ENS_18Kernel_traits_baseILj1024ES2_S2_S2_S2_fjLj128EEEEELb1ELb0ELb0EEEvNS_9FwdParamsE)
        /*0650*/ 	.word	0x0000009d


	//----- nvinfo : EIATTR_FRAME_SIZE
	.align		4
.L_278:
        /*0654*/ 	.byte	0x04, 0x11
        /*0656*/ 	.short	(.L_280 - .L_279)
	.align		4
.L_279:
        /*0658*/ 	.word	index@(_ZN10layer_norm31ln_parallel_residual_fwd_kernelINS_13Kernel_traitsI6__halfS2_S2_S2_fjLj1024ELj1ELj4ELj1ELj16ENS_18Kernel_traits_baseILj1024ES2_S2_S2_S2_fjLj128EEEEELb1ELb0ELb0EEEvNS_9FwdParamsE)
        /*065c*/ 	.word	0x00000000


	//----- nvinfo : EIATTR_REGCOUNT
	.align		4
.L_280:
        /*0660*/ 	.byte	0x04, 0x2f
        /*0662*/ 	.short	(.L_282 - .L_281)
	.align		4
.L_281:
        /*0664*/ 	.word	index@(_ZN10layer_norm31ln_parallel_residual_fwd_kernelINS_13Kernel_traitsI6__halfS2_S2_S2_fjLj1024ELj1ELj4ELj1ELj16ENS_18Kernel_traits_baseILj1024ES2_S2_S2_S2_fjLj128EEEEELb0ELb1ELb1EEEvNS_9FwdParamsE)
        /*0668*/ 	.word	0x00000066


	//----- nvinfo : EIATTR_FRAME_SIZE
	.align		4
.L_282:
        /*066c*/ 	.byte	0x04, 0x11
        /*066e*/ 	.short	(.L_284 - .L_283)
	.align		4
.L_283:
        /*0670*/ 	.word	index@(_ZN10layer_norm31ln_parallel_residual_fwd_kernelINS_13Kernel_traitsI6__halfS2_S2_S2_fjLj1024ELj1ELj4ELj1ELj16ENS_18Kernel_traits_baseILj1024ES2_S2_S2_S2_fjLj128EEEEELb0ELb1ELb1EEEvNS_9FwdParamsE)
        /*0674*/ 	.word	0x00000000


	//----- nvinfo : EIATTR_REGCOUNT
	.align		4
.L_284:
        /*0678*/ 	.byte	0x04, 0x2f
        /*067a*/ 	.short	(.L_286 - .L_285)
	.align		4
.L_285:
        /*067c*/ 	.word	index@(_ZN10layer_norm31ln_parallel_residual_fwd_kernelINS_13Kernel_traitsI6__halfS2_S2_S2_fjLj1024ELj1ELj4ELj1ELj16ENS_18Kernel_traits_baseILj1024ES2_S2_S2_S2_fjLj128EEEEELb0ELb1ELb0EEEvNS_9FwdParamsE)
        /*0680*/ 	.word	0x00000060


	//----- nvinfo : EIATTR_FRAME_SIZE
	.align		4
.L_286:
        /*0684*/ 	.byte	0x04, 0x11
        /*0686*/ 	.short	(.L_288 - .L_287)
	.align		4
.L_287:
        /*0688*/ 	.word	index@(_ZN10layer_norm31ln_parallel_residual_fwd_kernelINS_13Kernel_traitsI6__halfS2_S2_S2_fjLj1024ELj1ELj4ELj1ELj16ENS_18Kernel_traits_baseILj1024ES2_S2_S2_S2_fjLj128EEEEELb0ELb1ELb0EEEvNS_9FwdParamsE)
        /*068c*/ 	.word	0x00000000


	//----- nvinfo : EIATTR_REGCOUNT
	.align		4
.L_288:
        /*0690*/ 	.byte	0x04, 0x2f
        /*0692*/ 	.short	(.L_290 - .L_289)
	.align		4
.L_289:
        /*0694*/ 	.word	index@(_ZN10layer_norm31ln_parallel_residual_fwd_kernelINS_13Kernel_traitsI6__halfS2_S2_S2_fjLj1024ELj1ELj4ELj1ELj16ENS_18Kernel_traits_baseILj1024ES2_S2_S2_S2_fjLj128EEEEELb0ELb0ELb1EEEvNS_9FwdParamsE)
        /*0698*/ 	.word	0x000000a2


	//----- nvinfo : EIATTR_FRAME_SIZE
	.align		4
.L_290:
        /*069c*/ 	.byte	0x04, 0x11
        /*069e*/ 	.short	(.L_292 - .L_291)
	.align		4
.L_291:
        /*06a0*/ 	.word	index@(_ZN10layer_norm31ln_parallel_residual_fwd_kernelINS_13Kernel_traitsI6__halfS2_S2_S2_fjLj1024ELj1ELj4ELj1ELj16ENS_18Kernel_traits_baseILj1024ES2_S2_S2_S2_fjLj128EEEEELb0ELb0ELb1EEEvNS_9FwdParamsE)
        /*06a4*/ 	.word	0x00000000


	//----- nvinfo : EIATTR_REGCOUNT
	.align		4
.L_292:
        /*06a8*/ 	.byte	0x04, 0x2f
        /*06aa*/ 	.short	(.L_294 - .L_293)
	.align		4
.L_293:
        /*06ac*/ 	.word	index@(_ZN10layer_norm31ln_parallel_residual_fwd_kernelINS_13Kernel_traitsI6__halfS2_S2_S2_fjLj1024ELj1ELj4ELj1ELj16ENS_18Kernel_traits_baseILj1024ES2_S2_S2_S2_fjLj128EEEEELb0ELb0ELb0EEEvNS_9FwdParamsE)
        /*06b0*/ 	.word	0x00000093


	//----- nvinfo : EIATTR_FRAME_SIZE
	.align		4
.L_294:
        /*06b4*/ 	.byte	0x04, 0x11
        /*06b6*/ 	.short	(.L_296 - .L_295)
	.align		4
.L_295:
        /*06b8*/ 	.word	index@(_ZN10layer_norm31ln_parallel_residual_fwd_kernelINS_13Kernel_traitsI6__halfS2_S2_S2_fjLj1024ELj1ELj4ELj1ELj16ENS_18Kernel_traits_baseILj1024ES2_S2_S2_S2_fjLj128EEEEELb0ELb0ELb0EEEvNS_9FwdParamsE)
        /*06bc*/ 	.word	0x00000000


	//----- nvinfo : EIATTR_REGCOUNT
	.align		4
.L_296:
        /*06c0*/ 	.byte	0x04, 0x2f
        /*06c2*/ 	.short	(.L_298 - .L_297)
	.align		4
.L_297:
        /*06c4*/ 	.word	index@(_ZN10layer_norm31ln_parallel_residual_fwd_kernelINS_13Kernel_traitsI13__nv_bfloat16S2_S2_S2_fjLj1024ELj1ELj4ELj1ELj16ENS_18Kernel_traits_baseILj1024ES2_S2_S2_S2_fjLj128EEEEELb1ELb1ELb1EEEvNS_9FwdParamsE)
        /*06c8*/ 	.word	0x000000a5


	//----- nvinfo : EIATTR_FRAME_SIZE
	.align		4
.L_298:
        /*06cc*/ 	.byte	0x04, 0x11
        /*06ce*/ 	.short	(.L_300 - .L_299)
	.align		4
.L_299:
        /*06d0*/ 	.word	index@(_ZN10layer_norm31ln_parallel_residual_fwd_kernelINS_13Kernel_traitsI13__nv_bfloat16S2_S2_S2_fjLj1024ELj1ELj4ELj1ELj16ENS_18Kernel_traits_baseILj1024ES2_S2_S2_S2_fjLj128EEEEELb1ELb1ELb1EEEvNS_9FwdParamsE)
        /*06d4*/ 	.word	0x00000000


	//----- nvinfo : EIATTR_REGCOUNT
	.align		4
.L_300:
        /*06d8*/ 	.byte	0x04, 0x2f
        /*06da*/ 	.short	(.L_302 - .L_301)
	.align		4
.L_301:
        /*06dc*/ 	.word	index@(_ZN10layer_norm31ln_parallel_residual_fwd_kernelINS_13Kernel_traitsI13__nv_bfloat16S2_S2_S2_fjLj1024ELj1ELj4ELj1ELj16ENS_18Kernel_traits_baseILj1024ES2_S2_S2_S2_fjLj128EEEEELb1ELb1ELb0EEEvNS_9FwdParamsE)
        /*06e0*/ 	.word	0x00000092


	//----- nvinfo : EIATTR_FRAME_SIZE
	.align		4
.L_302:
        /*06e4*/ 	.byte	0x04, 0x11
        /*06e6*/ 	.short	(.L_304 - .L_303)
	.align		4
.L_303:
        /*06e8*/ 	.word	index@(_ZN10layer_norm31ln_parallel_residual_fwd_kernelINS_13Kernel_traitsI13__nv_bfloat16S2_S2_S2_fjLj1024ELj1ELj4ELj1ELj16ENS_18Kernel_traits_baseILj1024ES2_S2_S2_S2_fjLj128EEEEELb1ELb1ELb0EEEvNS_9FwdParamsE)
        /*06ec*/ 	.word	0x00000000


	//----- nvinfo : EIATTR_REGCOUNT
	.align		4
.L_304:
        /*06f0*/ 	.byte	0x04, 0x2f
        /*06f2*/ 	.short	(.L_306 - .L_305)
	.align		4
.L_305:
        /*06f4*/ 	.word	index@(_ZN10layer_norm31ln_parallel_residual_fwd_kernelINS_13Kernel_traitsI13__nv_bfloat16S2_S2_S2_fjLj1024ELj1ELj4ELj1ELj16ENS_18Kernel_traits_baseILj1024ES2_S2_S2_S2_fjLj128EEEEELb1ELb0ELb1EEEvNS_9FwdParamsE)
        /*06f8*/ 	.word	0x000000f4


	//----- nvinfo : EIATTR_FRAME_SIZE
	.align		4
.L_306:
        /*06fc*/ 	.byte	0x04, 0x11
        /*06fe*/ 	.short	(.L_308 - .L_307)
	.align		4
.L_307:
        /*0700*/ 	.word	index@(_ZN10layer_norm31ln_parallel_residual_fwd_kernelINS_13Kernel_traitsI13__nv_bfloat16S2_S2_S2_fjLj1024ELj1ELj4ELj1ELj16ENS_18Kernel_traits_baseILj1024ES2_S2_S2_S2_fjLj128EEEEELb1ELb0ELb1EEEvNS_9FwdParamsE)
        /*0704*/ 	.word	0x00000000


	//----- nvinfo : EIATTR_REGCOUNT
	.align		4
.L_308:
        /*0708*/ 	.byte	0x04, 0x2f
        /*070a*/ 	.short	(.L_310 - .L_309)
	.align		4
.L_309:
        /*070c*/ 	.word	index@(_ZN10layer_norm31ln_parallel_residual_fwd_kernelINS_13Kernel_traitsI13__nv_bfloat16S2_S2_S2_fjLj1024ELj1ELj4ELj1ELj16ENS_18Kernel_traits_baseILj1024ES2_S2_S2_S2_fjLj128EEEEELb1ELb0ELb0EEEvNS_9FwdParamsE)
        /*0710*/ 	.word	0x000000e0


	//----- nvinfo : EIATTR_FRAME_SIZE
	.align		4
.L_310:
        /*0714*/ 	.byte	0x04, 0x11
        /*0716*/ 	.short	(.L_312 - .L_311)
	.align		4
.L_311:
        /*0718*/ 	.word	index@(_ZN10layer_norm31ln_parallel_residual_fwd_kernelINS_13Kernel_traitsI13__nv_bfloat16S2_S2_S2_fjLj1024ELj1ELj4ELj1ELj16ENS_18Kernel_traits_baseILj1024ES2_S2_S2_S2_fjLj128EEEEELb1ELb0ELb0EEEvNS_9FwdParamsE)
        /*071c*/ 	.word	0x00000000


	//----- nvinfo : EIATTR_REGCOUNT
	.align		4
.L_312:
        /*0720*/ 	.byte	0x04, 0x2f
        /*0722*/ 	.short	(.L_314 - .L_313)
	.align		4
.L_313:
        /*0724*/ 	.word	index@(_ZN10layer_norm31ln_parallel_residual_fwd_kernelINS_13Kernel_traitsI13__nv_bfloat16S2_S2_S2_fjLj1024ELj1ELj4ELj1ELj16ENS_18Kernel_traits_baseILj1024ES2_S2_S2_S2_fjLj128EEEEELb0ELb1ELb1EEEvNS_9FwdParamsE)
        /*0728*/ 	.word	0x00000080


	//----- nvinfo : EIATTR_FRAME_SIZE
	.align		4
.L_314:
        /*072c*/ 	.byte	0x04, 0x11
        /*072e*/ 	.short	(.L_316 - .L_315)
	.align		4
.L_315:
        /*0730*/ 	.word	index@(_ZN10layer_norm31ln_parallel_residual_fwd_kernelINS_13Kernel_traitsI13__nv_bfloat16S2_S2_S2_fjLj1024ELj1ELj4ELj1ELj16ENS_18Kernel_traits_baseILj1024ES2_S2_S2_S2_fjLj128EEEEELb0ELb1ELb1EEEvNS_9FwdParamsE)
        /*0734*/ 	.word	0x00000000


	//----- nvinfo : EIATTR_REGCOUNT
	.align		4
.L_316:
        /*0738*/ 	.byte	0x04, 0x2f
        /*073a*/ 	.short	(.L_318 - .L_317)
	.align		4
.L_317:
        /*073c*/ 	.word	index@(_ZN10layer_norm31ln_parallel_residual_fwd_kernelINS_13Kernel_traitsI13__nv_bfloat16S2_S2_S2_fjLj1024ELj1ELj4ELj1ELj16ENS_18Kernel_traits_baseILj1024ES2_S2_S2_S2_fjLj128EEEEELb0ELb1ELb0EEEvNS_9FwdParamsE)
        /*0740*/ 	.word	0x0000007e


	//----- nvinfo : EIATTR_FRAME_SIZE
	.align		4
.L_318:
        /*0744*/ 	.byte	0x04, 0x11
        /*0746*/ 	.short	(.L_320 - .L_319)
	.align		4
.L_319:
        /*0748*/ 	.word	index@(_ZN10layer_norm31ln_parallel_residual_fwd_kernelINS_13Kernel_traitsI13__nv_bfloat16S2_S2_S2_fjLj1024ELj1ELj4ELj1ELj16ENS_18Kernel_traits_baseILj1024ES2_S2_S2_S2_fjLj128EEEEELb0ELb1ELb0EEEvNS_9FwdParamsE)
        /*074c*/ 	.word	0x00000000


	//----- nvinfo : EIATTR_REGCOUNT
	.align		4
.L_320:
        /*0750*/ 	.byte	0x04, 0x2f
        /*0752*/ 	.short	(.L_322 - .L_321)
	.align		4
.L_321:
        /*0754*/ 	.word	index@(_ZN10layer_norm31ln_parallel_residual_fwd_kernelINS_13Kernel_traitsI13__nv_bfloat16S2_S2_S2_fjLj1024ELj1ELj4ELj1ELj16ENS_18Kernel_traits_baseILj1024ES2_S2_S2_S2_fjLj128EEEEELb0ELb0ELb1EEEvNS_9FwdParamsE)
        /*0758*/ 	.word	0x000000ec


	//----- nvinfo : EIATTR_FRAME_SIZE
	.align		4
.L_322:
        /*075c*/ 	.byte	0x04, 0x11
        /*075e*/ 	.short	(.L_324 - .L_323)
	.align		4
.L_323:
        /*0760*/ 	.word	index@(_ZN10layer_norm31ln_parallel_residual_fwd_kernelINS_13Kernel_traitsI13__nv_bfloat16S2_S2_S2_fjLj1024ELj1ELj4ELj1ELj16ENS_18Kernel_traits_baseILj1024ES2_S2_S2_S2_fjLj128EEEEELb0ELb0ELb1EEEvNS_9FwdParamsE)
        /*0764*/ 	.word	0x00000000


	//----- nvinfo : EIATTR_REGCOUNT
	.align		4
.L_324:
        /*0768*/ 	.byte	0x04, 0x2f
        /*076a*/ 	.short	(.L_326 - .L_325)
	.align		4
.L_325:
        /*076c*/ 	.word	index@(_ZN10layer_norm31ln_parallel_residual_fwd_kernelINS_13Kernel_traitsI13__nv_bfloat16S2_S2_S2_fjLj1024ELj1ELj4ELj1ELj16ENS_18Kernel_traits_baseILj1024ES2_S2_S2_S2_fjLj128EEEEELb0ELb0ELb0EEEvNS_9FwdParamsE)
        /*0770*/ 	.word	0x000000d4


	//----- nvinfo : EIATTR_FRAME_SIZE
	.align		4
.L_326:
        /*0774*/ 	.byte	0x04, 0x11
        /*0776*/ 	.short	(.L_328 - .L_327)
	.align		4
.L_327:
        /*0778*/ 	.word	index@(_ZN10layer_norm31ln_parallel_residual_fwd_kernelINS_13Kernel_traitsI13__nv_bfloat16S2_S2_S2_fjLj1024ELj1ELj4ELj1ELj16ENS_18Kernel_traits_baseILj1024ES2_S2_S2_S2_fjLj128EEEEELb0ELb0ELb0EEEvNS_9FwdParamsE)
        /*077c*/ 	.word	0x00000000


	//----- nvinfo : EIATTR_MIN_STACK_SIZE
	.align		4
.L_328:
        /*0780*/ 	.byte	0x04, 0x12
        /*0782*/ 	.short	(.L_330 - .L_329)
	.align		4
.L_329:
        /*0784*/ 	.word	index@(_ZN10layer_norm31ln_parallel_residual_fwd_kernelINS_13Kernel_traitsI13__nv_bfloat16S2_S2_S2_fjLj1024ELj1ELj4ELj1ELj16ENS_18Kernel_traits_baseILj1024ES2_S2_S2_S2_fjLj128EEEEELb0ELb0ELb0EEEvNS_9FwdParamsE)
        /*0788*/ 	.word	0x00000000


	//----- nvinfo : EIATTR_MIN_STACK_SIZE
	.align		4
.L_330:
        /*078c*/ 	.byte	0x04, 0x12
        /*078e*/ 	.short	(.L_332 - .L_331)
	.align		4
.L_331:
        /*0790*/ 	.word	index@(_ZN10layer_norm31ln_parallel_residual_fwd_kernelINS_13Kernel_traitsI13__nv_bfloat16S2_S2_S2_fjLj1024ELj1ELj4ELj1ELj16ENS_18Kernel_traits_baseILj1024ES2_S2_S2_S2_fjLj128EEEEELb0ELb0ELb1EEEvNS_9FwdParamsE)
        /*0794*/ 	.word	0x00000000


	//----- nvinfo : EIATTR_MIN_STACK_SIZE
	.align		4
.L_332:
        /*0798*/ 	.byte	0x04, 0x12
        /*079a*/ 	.short	(.L_334 - .L_333)
	.align		4
.L_333:
        /*079c*/ 	.word	index@(_ZN10layer_norm31ln_parallel_residual_fwd_kernelINS_13Kernel_traitsI13__nv_bfloat16S2_S2_S2_fjLj1024ELj1ELj4ELj1ELj16ENS_18Kernel_traits_baseILj1024ES2_S2_S2_S2_fjLj128EEEEELb0ELb1ELb0EEEvNS_9FwdParamsE)
        /*07a0*/ 	.word	0x00000000


	//----- nvinfo : EIATTR_MIN_STACK_SIZE
	.align		4
.L_334:
        /*07a4*/ 	.byte	0x04, 0x12
        /*07a6*/ 	.short	(.L_336 - .L_335)
	.align		4
.L_335:
        /*07a8*/ 	.word	index@(_ZN10layer_norm31ln_parallel_residual_fwd_kernelINS_13Kernel_traitsI13__nv_bfloat16S2_S2_S2_fjLj1024ELj1ELj4ELj1ELj16ENS_18Kernel_traits_baseILj1024ES2_S2_S2_S2_fjLj128EEEEELb0ELb1ELb1EEEvNS_9FwdParamsE)
        /*07ac*/ 	.word	0x00000000


	//----- nvinfo : EIATTR_MIN_STACK_SIZE
	.align		4
.L_336:
        /*07b0*/ 	.byte	0x04, 0x12
        /*07b2*/ 	.short	(.L_338 - .L_337)
	.align		4
.L_337:
        /*07b4*/ 	.word	index@(_ZN10layer_norm31ln_parallel_residual_fwd_kernelINS_13Kernel_traitsI13__nv_bfloat16S2_S2_S2_fjLj1024ELj1ELj4ELj1ELj16ENS_18Kernel_traits_baseILj1024ES2_S2_S2_S2_fjLj128EEEEELb1ELb0ELb0EEEvNS_9FwdParamsE)
        /*07b8*/ 	.word	0x00000000


	//----- nvinfo : EIATTR_MIN_STACK_SIZE
	.align		4
.L_338:
        /*07bc*/ 	.byte	0x04, 0x12
        /*07be*/ 	.short	(.L_340 - .L_339)
	.align		4
.L_339:
        /*07c0*/ 	.word	index@(_ZN10layer_norm31ln_parallel_residual_fwd_kernelINS_13Kernel_traitsI13__nv_bfloat16S2_S2_S2_fjLj1024ELj1ELj4ELj1ELj16ENS_18Kernel_traits_baseILj1024ES2_S2_S2_S2_fjLj128EEEEELb1ELb0ELb1EEEvNS_9FwdParamsE)
        /*07c4*/ 	.word	0x00000000


	//----- nvinfo : EIATTR_MIN_STACK_SIZE
	.align		4
.L_340:
        /*07c8*/ 	.byte	0x04, 0x12
        /*07ca*/ 	.short	(.L_342 - .L_341)
	.align		4
.L_341:
        /*07cc*/ 	.word	index@(_ZN10layer_norm31ln_parallel_residual_fwd_kernelINS_13Kernel_traitsI13__nv_bfloat16S2_S2_S2_fjLj1024ELj1ELj4ELj1ELj16ENS_18Kernel_traits_baseILj1024ES2_S2_S2_S2_fjLj128EEEEELb1ELb1ELb0EEEvNS_9FwdParamsE)
        /*07d0*/ 	.word	0x00000000


	//----- nvinfo : EIATTR_MIN_STACK_SIZE
	.align		4
.L_342:
        /*07d4*/ 	.byte	0x04, 0x12
        /*07d6*/ 	.short	(.L_344 - .L_343)
	.align		4
.L_343:
        /*07d8*/ 	.word	index@(_ZN10layer_norm31ln_parallel_residual_fwd_kernelINS_13Kernel_traitsI13__nv_bfloat16S2_S2_S2_fjLj1024ELj1ELj4ELj1ELj16ENS_18Kernel_traits_baseILj1024ES2_S2_S2_S2_fjLj128EEEEELb1ELb1ELb1EEEvNS_9FwdParamsE)
        /*07dc*/ 	.word	0x00000000


	//----- nvinfo : EIATTR_MIN_STACK_SIZE
	.align		4
.L_344:
        /*07e0*/ 	.byte	0x04, 0x12
        /*07e2*/ 	.short	(.L_346 - .L_345)
	.align		4
.L_345:
        /*07e4*/ 	.word	index@(_ZN10layer_norm31ln_parallel_residual_fwd_kernelINS_13Kernel_traitsI6__halfS2_S2_S2_fjLj1024ELj1ELj4ELj1ELj16ENS_18Kernel_traits_baseILj1024ES2_S2_S2_S2_fjLj128EEEEELb0ELb0ELb0EEEvNS_9FwdParamsE)
        /*07e8*/ 	.word	0x00000000


	//----- nvinfo : EIATTR_MIN_STACK_SIZE
	.align		4
.L_346:
        /*07ec*/ 	.byte	0x04, 0x12
        /*07ee*/ 	.short	(.L_348 - .L_347)
	.align		4
.L_347:
        /*07f0*/ 	.word	index@(_ZN10layer_norm31ln_parallel_residual_fwd_kernelINS_13Kernel_traitsI6__halfS2_S2_S2_fjLj1024ELj1ELj4ELj1ELj16ENS_18Kernel_traits_baseILj1024ES2_S2_S2_S2_fjLj128EEEEELb0ELb0ELb1EEEvNS_9FwdParamsE)
        /*07f4*/ 	.word	0x00000000


	//----- nvinfo : EIATTR_MIN_STACK_SIZE
	.align		4
.L_348:
        /*07f8*/ 	.byte	0x04, 0x12
        /*07fa*/ 	.short	(.L_350 - .L_349)
	.align		4
.L_349:
        /*07fc*/ 	.word	index@(_ZN10layer_norm31ln_parallel_residual_fwd_kernelINS_13Kernel_traitsI6__halfS2_S2_S2_fjLj1024ELj1ELj4ELj1ELj16ENS_18Kernel_traits_baseILj1024ES2_S2_S2_S2_fjLj128EEEEELb0ELb1ELb0EEEvNS_9FwdParamsE)
        /*0800*/ 	.word	0x00000000


	//----- nvinfo : EIATTR_MIN_STACK_SIZE
	.align		4
.L_350:
        /*0804*/ 	.byte	0x04, 0x12
        /*0806*/ 	.short	(.L_352 - .L_351)
	.align		4
.L_351:
        /*0808*/ 	.word	index@(_ZN10layer_norm31ln_parallel_residual_fwd_kernelINS_13Kernel_traitsI6__halfS2_S2_S2_fjLj1024ELj1ELj4ELj1ELj16ENS_18Kernel_traits_baseILj1024ES2_S2_S2_S2_fjLj128EEEEELb0ELb1ELb1EEEvNS_9FwdParamsE)
        /*080c*/ 	.word	0x00000000


	//----- nvinfo : EIATTR_MIN_STACK_SIZE
	.align		4
.L_352:
        /*0810*/ 	.byte	0x04, 0x12
        /*0812*/ 	.short	(.L_354 - .L_353)
	.align		4
.L_353:
        /*0814*/ 	.word	index@(_ZN10layer_norm31ln_parallel_residual_fwd_kernelINS_13Kernel_traitsI6__halfS2_S2_S2_fjLj1024ELj1ELj4ELj1ELj16ENS_18Kernel_traits_baseILj1024ES2_S2_S2_S2_fjLj128EEEEELb1ELb0ELb0EEEvNS_9FwdParamsE)
        /*0818*/ 	.word	0x00000000


	//----- nvinfo : EIATTR_MIN_STACK_SIZE
	.align		4
.L_354:
        /*081c*/ 	.byte	0x04, 0x12
        /*081e*/ 	.short	(.L_356 - .L_355)
	.align		4
.L_355:
        /*0820*/ 	.word	index@(_ZN10layer_norm31ln_parallel_residual_fwd_kernelINS_13Kernel_traitsI6__halfS2_S2_S2_fjLj1024ELj1ELj4ELj1ELj16ENS_18Kernel_traits_baseILj1024ES2_S2_S2_S2_fjLj128EEEEELb1ELb0ELb1EEEvNS_9FwdParamsE)
        /*0824*/ 	.word	0x00000000


	//----- nvinfo : EIATTR_MIN_STACK_SIZE
	.align		4
.L_356:
        /*0828*/ 	.byte	0x04, 0x12
        /*082a*/ 	.short	(.L_358 - .L_357)
	.align		4
.L_357:
        /*082c*/ 	.word	index@(_ZN10layer_norm31ln_parallel_residual_fwd_kernelINS_13Kernel_traitsI6__halfS2_S2_S2_fjLj1024ELj1ELj4ELj1ELj16ENS_18Kernel_traits_baseILj1024ES2_S2_S2_S2_fjLj128EEEEELb1ELb1ELb0EEEvNS_9FwdParamsE)
        /*0830*/ 	.word	0x00000000


	//----- nvinfo : EIATTR_MIN_STACK_SIZE
	.align		4
.L_358:
        /*0834*/ 	.byte	0x04, 0x12
        /*0836*/ 	.short	(.L_360 - .L_359)
	.align		4
.L_359:
        /*0838*/ 	.word	index@(_ZN10layer_norm31ln_parallel_residual_fwd_kernelINS_13Kernel_traitsI6__halfS2_S2_S2_fjLj1024ELj1ELj4ELj1ELj16ENS_18Kernel_traits_baseILj1024ES2_S2_S2_S2_fjLj128EEEEELb1ELb1ELb1EEEvNS_9FwdParamsE)
        /*083c*/ 	.word	0x00000000


	//----- nvinfo : EIATTR_MIN_STACK_SIZE
	.align		4
.L_360:
        /*0840*/ 	.byte	0x04, 0x12
        /*0842*/ 	.short	(.L_362 - .L_361)
	.align		4
.L_361:
        /*0844*/ 	.word	index@(_ZN10layer_norm31ln_parallel_residual_fwd_kernelINS_13Kernel_traitsIf13__nv_bfloat16S2_S2_fjLj1024ELj1ELj4ELj1ELj16ENS_18Kernel_traits_baseILj1024EfS2_S2_S2_fjLj128EEEEELb0ELb0ELb0EEEvNS_9FwdParamsE)
        /*0848*/ 	.word	0x00000000


	//----- nvinfo : EIATTR_MIN_STACK_SIZE
	.align		4
.L_362:
        /*084c*/ 	.byte	0x04, 0x12
        /*084e*/ 	.short	(.L_364 - .L_363)
	.align		4
.L_363:
        /*0850*/ 	.word	index@(_ZN10layer_norm31ln_parallel_residual_fwd_kernelINS_13Kernel_traitsIf13__nv_bfloat16S2_S2_fjLj1024ELj1ELj4ELj1ELj16ENS_18Kernel_traits_baseILj1024EfS2_S2_S2_fjLj128EEEEELb0ELb0ELb1EEEvNS_9FwdParamsE)
        /*0854*/ 	.word	0x00000000


	//----- nvinfo : EIATTR_MIN_STACK_SIZE
	.align		4
.L_364:
        /*0858*/ 	.byte	0x04, 0x12
        /*085a*/ 	.short	(.L_366 - .L_365)
	.align		4
.L_365:
        /*085c*/ 	.word	index@(_ZN10layer_norm31ln_parallel_residual_fwd_kernelINS_13Kernel_traitsIf13__nv_bfloat16S2_S2_fjLj1024ELj1ELj4ELj1ELj16ENS_18Kernel_traits_baseILj1024EfS2_S2_S2_fjLj128EEEEELb0ELb1ELb0EEEvNS_9FwdParamsE)
        /*0860*/ 	.word	0x00000000


	//----- nvinfo : EIATTR_MIN_STACK_SIZE
	.align		4
.L_366:
        /*0864*/ 	.byte	0x04, 0x12
        /*0866*/ 	.short	(.L_368 - .L_367)
	.align		4
.L_367:
        /*0868*/ 	.word	index@(_ZN10layer_norm31ln_parallel_residual_fwd_kernelINS_13Kernel_traitsIf13__nv_bfloat16S2_S2_fjLj1024ELj1ELj4ELj1ELj16ENS_18Kernel_traits_baseILj1024EfS2_S2_S2_fjLj128EEEEELb0ELb1ELb1EEEvNS_9FwdParamsE)
        /*086c*/ 	.word	0x00000000


	//----- nvinfo : EIATTR_MIN_STACK_SIZE
	.align		4
.L_368:
        /*0870*/ 	.byte	0x04, 0x12
        /*0872*/ 	.short	(.L_370 - .L_369)
	.align		4
.L_369:
        /*0874*/ 	.word	index@(_ZN10layer_norm31ln_parallel_residual_fwd_kernelINS_13Kernel_traitsIf13__nv_bfloat16S2_S2_fjLj1024ELj1ELj4ELj1ELj16ENS_18Kernel_traits_baseILj1024EfS2_S2_S2_fjLj128EEEEELb1ELb0ELb0EEEvNS_9FwdParamsE)
        /*0878*/ 	.word	0x00000000


	//----- nvinfo : EIATTR_MIN_STACK_SIZE
	.align		4
.L_370:
        /*087c*/ 	.byte	0x04, 0x12
        /*087e*/ 	.short	(.L_372 - .L_371)
	.align		4
.L_371:
        /*0880*/ 	.word	index@(_ZN10layer_norm31ln_parallel_residual_fwd_kernelINS_13Kernel_traitsIf13__nv_bfloat16S2_S2_fjLj1024ELj1ELj4ELj1ELj16ENS_18Kernel_traits_baseILj1024EfS2_S2_S2_fjLj128EEEEELb1ELb0ELb1EEEvNS_9FwdParamsE)
        /*0884*/ 	.word	0x00000000


	//----- nvinfo : EIATTR_MIN_STACK_SIZE
	.align		4
.L_372:
        /*0888*/ 	.byte	0x04, 0x12
        /*088a*/ 	.short	(.L_374 - .L_373)
	.align		4
.L_373:
        /*088c*/ 	.word	index@(_ZN10layer_norm31ln_parallel_residual_fwd_kernelINS_13Kernel_traitsIf13__nv_bfloat16S2_S2_fjLj1024ELj1ELj4ELj1ELj16ENS_18Kernel_traits_baseILj1024EfS2_S2_S2_fjLj128EEEEELb1ELb1ELb0EEEvNS_9FwdParamsE)
        /*0890*/ 	.word	0x00000000


	//----- nvinfo : EIATTR_MIN_STACK_SIZE
	.align		4
.L_374:
        /*0894*/ 	.byte	0x04, 0x12
        /*0896*/ 	.short	(.L_376 - .L_375)
	.align		4
.L_375:
        /*0898*/ 	.word	index@(_ZN10layer_norm31ln_parallel_residual_fwd_kernelINS_13Kernel_traitsIf13__nv_bfloat16S2_S2_fjLj1024ELj1ELj4ELj1ELj16ENS_18Kernel_traits_baseILj1024EfS2_S2_S2_fjLj128EEEEELb1ELb1ELb1EEEvNS_9FwdParamsE)
        /*089c*/ 	.word	0x00000000


	//----- nvinfo : EIATTR_MIN_STACK_SIZE
	.align		4
.L_376:
        /*08a0*/ 	.byte	0x04, 0x12
        /*08a2*/ 	.short	(.L_378 - .L_377)
	.align		4
.L_377:
        /*08a4*/ 	.word	index@(_ZN10layer_norm31ln_parallel_residual_fwd_kernelINS_13Kernel_traitsI13__nv_bfloat16S2_fS2_fjLj1024ELj1ELj4ELj1ELj16ENS_18Kernel_traits_baseILj1024ES2_S2_fS2_fjLj128EEEEELb0ELb0ELb0EEEvNS_9FwdParamsE)
        /*08a8*/ 	.word	0x00000000


	//----- nvinfo : EIATTR_MIN_STACK_SIZE
	.align		4
.L_378:
        /*08ac*/ 	.byte	0x04, 0x12
        /*08ae*/ 	.short	(.L_380 - .L_379)
	.align		4
.L_379:
        /*08b0*/ 	.word	index@(_ZN10layer_norm31ln_parallel_residual_fwd_kernelINS_13Kernel_traitsI13__nv_bfloat16S2_fS2_fjLj1024ELj1ELj4ELj1ELj16ENS_18Kernel_traits_baseILj1024ES2_S2_fS2_fjLj128EEEEELb0ELb0ELb1EEEvNS_9FwdParamsE)
        /*08b4*/ 	.word	0x00000000


	//----- nvinfo : EIATTR_MIN_STACK_SIZE
	.align		4
.L_380:
        /*08b8*/ 	.byte	0x04, 0x12
        /*08ba*/ 	.short	(.L_382 - .L_381)
	.align		4
.L_381:
        /*08bc*/ 	.word	index@(_ZN10layer_norm31ln_parallel_residual_fwd_kernelINS_13Kernel_traitsI13__nv_bfloat16S2_fS2_fjLj1024ELj1ELj4ELj1ELj16ENS_18Kernel_traits_baseILj1024ES2_S2_fS2_fjLj128EEEEELb0ELb1ELb0EEEvNS_9FwdParamsE)
        /*08c0*/ 	.word	0x00000000


	//----- nvinfo : EIATTR_MIN_STACK_SIZE
	.align		4
.L_382:
        /*08c4*/ 	.byte	0x04, 0x12
        /*08c6*/ 	.short	(.L_384 - .L_383)
	.align		4
.L_383:
        /*08c8*/ 	.word	index@(_ZN10layer_norm31ln_parallel_residual_fwd_kernelINS_13Kernel_traitsI13__nv_bfloat16S2_fS2_fjLj1024ELj1ELj4ELj1ELj16ENS_18Kernel_traits_baseILj1024ES2_S2_fS2_fjLj128EEEEELb0ELb1ELb1EEEvNS_9FwdParamsE)
        /*08cc*/ 	.word	0x00000000


	//----- nvinfo : EIATTR_MIN_STACK_SIZE
	.align		4
.L_384:
        /*08d0*/ 	.byte	0x04, 0x12
        /*08d2*/ 	.short	(.L_386 - .L_385)
	.align		4
.L_385:
        /*08d4*/ 	.word	index@(_ZN10layer_norm31ln_parallel_residual_fwd_kernelINS_13Kernel_traitsI13__nv_bfloat16S2_fS2_fjLj1024ELj1ELj4ELj1ELj16ENS_18Kernel_traits_baseILj1024ES2_S2_fS2_fjLj128EEEEELb1ELb0ELb0EEEvNS_9FwdParamsE)
        /*08d8*/ 	.word	0x00000000


	//----- nvinfo : EIATTR_MIN_STACK_SIZE
	.align		4
.L_386:
        /*08dc*/ 	.byte	0x04, 0x12
        /*08de*/ 	.short	(.L_388 - .L_387)
	.align		4
.L_387:
        /*08e0*/ 	.word	index@(_ZN10layer_norm31ln_parallel_residual_fwd_kernelINS_13Kernel_traitsI13__nv_bfloat16S2_fS2_fjLj1024ELj1ELj4ELj1ELj16ENS_18Kernel_traits_baseILj1024ES2_S2_fS2_fjLj128EEEEELb1ELb0ELb1EEEvNS_9FwdParamsE)
        /*08e4*/ 	.word	0x00000000


	//----- nvinfo : EIATTR_MIN_STACK_SIZE
	.align		4
.L_388:
        /*08e8*/ 	.byte	0x04, 0x12
        /*08ea*/ 	.short	(.L_390 - .L_389)
	.align		4
.L_389:
        /*08ec*/ 	.word	index@(_ZN10layer_norm31ln_parallel_residual_fwd_kernelINS_13Kernel_traitsI13__nv_bfloat16S2_fS2_fjLj1024ELj1ELj4ELj1ELj16ENS_18Kernel_traits_baseILj1024ES2_S2_fS2_fjLj128EEEEELb1ELb1ELb0EEEvNS_9FwdParamsE)
        /*08f0*/ 	.word	0x00000000


	//----- nvinfo : EIATTR_MIN_STACK_SIZE
	.align		4
.L_390:
        /*08f4*/ 	.byte	0x04, 0x12
        /*08f6*/ 	.short	(.L_392 - .L_391)
	.align		4
.L_391:
        /*08f8*/ 	.word	index@(_ZN10layer_norm31ln_parallel_residual_fwd_kernelINS_13Kernel_traitsI13__nv_bfloat16S2_fS2_fjLj1024ELj1ELj4ELj1ELj16ENS_18Kernel_traits_baseILj1024ES2_S2_fS2_fjLj128EEEEELb1ELb1ELb1EEEvNS_9FwdParamsE)
        /*08fc*/ 	.word	0x00000000


	//----- nvinfo : EIATTR_MIN_STACK_SIZE
	.align		4
.L_392:
        /*0900*/ 	.byte	0x04, 0x12
        /*0902*/ 	.short	(.L_394 - .L_393)
	.align		4
.L_393:
        /*0904*/ 	.word	index@(_ZN10layer_norm31ln_parallel_residual_fwd_kernelINS_13Kernel_traitsIf13__nv_bfloat16fS2_fjLj1024ELj1ELj4ELj1ELj16ENS_18Kernel_traits_baseILj1024EfS2_fS2_fjLj128EEEEELb0ELb0ELb0EEEvNS_9FwdParamsE)
        /*0908*/ 	.word	0x00000000


	//----- nvinfo : EIATTR_MIN_STACK_SIZE
	.align		4
.L_394:
        /*090c*/ 	.byte	0x04, 0x12
        /*090e*/ 	.short	(.L_396 - .L_395)
	.align		4
.L_395:
        /*0910*/ 	.word	index@(_ZN10layer_norm31ln_parallel_residual_fwd_kernelINS_13Kernel_traitsIf13__nv_bfloat16fS2_fjLj1024ELj1ELj4ELj1ELj16ENS_18Kernel_traits_baseILj1024EfS2_fS2_fjLj128EEEEELb0ELb0ELb1EEEvNS_9FwdParamsE)
        /*0914*/ 	.word	0x00000000


	//----- nvinfo : EIATTR_MIN_STACK_SIZE
	.align		4
.L_396:
        /*0918*/ 	.byte	0x04, 0x12
        /*091a*/ 	.short	(.L_398 - .L_397)
	.align		4
.L_397:
        /*091c*/ 	.word	index@(_ZN10layer_norm31ln_parallel_residual_fwd_kernelINS_13Kernel_traitsIf13__nv_bfloat16fS2_fjLj1024ELj1ELj4ELj1ELj16ENS_18Kernel_traits_baseILj1024EfS2_fS2_fjLj128EEEEELb0ELb1ELb0EEEvNS_9FwdParamsE)
        /*0920*/ 	.word	0x00000000


	//----- nvinfo : EIATTR_MIN_STACK_SIZE
	.align		4
.L_398:
        /*0924*/ 	.byte	0x04, 0x12
        /*0926*/ 	.short	(.L_400 - .L_399)
	.align		4
.L_399:
        /*0928*/ 	.word	index@(_ZN10layer_norm31ln_parallel_residual_fwd_kernelINS_13Kernel_traitsIf13__nv_bfloat16fS2_fjLj1024ELj1ELj4ELj1ELj16ENS_18Kernel_traits_baseILj1024EfS2_fS2_fjLj128EEEEELb0ELb1ELb1EEEvNS_9FwdParamsE)
        /*092c*/ 	.word	0x00000000


	//----- nvinfo : EIATTR_MIN_STACK_SIZE
	.align		4
.L_400:
        /*0930*/ 	.byte	0x04, 0x12
        /*0932*/ 	.short	(.L_402 - .L_401)
	.align		4
.L_401:
        /*0934*/ 	.word	index@(_ZN10layer_norm31ln_parallel_residual_fwd_kernelINS_13Kernel_traitsIf13__nv_bfloat16fS2_fjLj1024ELj1ELj4ELj1ELj16ENS_18Kernel_traits_baseILj1024EfS2_fS2_fjLj128EEEEELb1ELb0ELb0EEEvNS_9FwdParamsE)
        /*0938*/ 	.word	0x00000000


	//----- nvinfo : EIATTR_MIN_STACK_SIZE
	.align		4
.L_402:
        /*093c*/ 	.byte	0x04, 0x12
        /*093e*/ 	.short	(.L_404 - .L_403)
	.align		4
.L_403:
        /*0940*/ 	.word	index@(_ZN10layer_norm31ln_parallel_residual_fwd_kernelINS_13Kernel_traitsIf13__nv_bfloat16fS2_fjLj1024ELj1ELj4ELj1ELj16ENS_18Kernel_traits_baseILj1024EfS2_fS2_fjLj128EEEEELb1ELb0ELb1EEEvNS_9FwdParamsE)
        /*0944*/ 	.word	0x00000000


	//----- nvinfo : EIATTR_MIN_STACK_SIZE
	.align		4
.L_404:
        /*0948*/ 	.byte	0x04, 0x12
        /*094a*/ 	.short	(.L_406 - .L_405)
	.align		4
.L_405:
        /*094c*/ 	.word	index@(_ZN10layer_norm31ln_parallel_residual_fwd_kernelINS_13Kernel_traitsIf13__nv_bfloat16fS2_fjLj1024ELj1ELj4ELj1ELj16ENS_18Kernel_traits_baseILj1024EfS2_fS2_fjLj128EEEEELb1ELb1ELb0EEEvNS_9FwdParamsE)
        /*0950*/ 	.word	0x00000000


	//----- nvinfo : EIATTR_MIN_STACK_SIZE
	.align		4
.L_406:
        /*0954*/ 	.byte	0x04, 0x12
        /*0956*/ 	.short	(.L_408 - .L_407)
	.align		4
.L_407:
        /*0958*/ 	.word	index@(_ZN10layer_norm31ln_parallel_residual_fwd_kernelINS_13Kernel_traitsIf13__nv_bfloat16fS2_fjLj1024ELj1ELj4ELj1ELj16ENS_18Kernel_traits_baseILj1024EfS2_fS2_fjLj128EEEEELb1ELb1ELb1EEEvNS_9FwdParamsE)
        /*095c*/ 	.word	0x00000000


	//----- nvinfo : EIATTR_MIN_STACK_SIZE
	.align		4
.L_408:
        /*0960*/ 	.byte	0x04, 0x12
        /*0962*/ 	.short	(.L_410 - .L_409)
	.align		4
.L_409:
        /*0964*/ 	.word	index@(_ZN10layer_norm31ln_parallel_residual_fwd_kernelINS_13Kernel_traitsIf6__halfS2_S2_fjLj1024ELj1ELj4ELj1ELj16ENS_18Kernel_traits_baseILj1024EfS2_S2_S2_fjLj128EEEEELb0ELb0ELb0EEEvNS_9FwdParamsE)
        /*0968*/ 	.word	0x00000000


	//----- nvinfo : EIATTR_MIN_STACK_SIZE
	.align		4
.L_410:
        /*096c*/ 	.byte	0x04, 0x12
        /*096e*/ 	.short	(.L_412 - .L_411)
	.align		4
.L_411:
        /*0970*/ 	.word	index@(_ZN10layer_norm31ln_parallel_residual_fwd_kernelINS_13Kernel_traitsIf6__halfS2_S2_fjLj1024ELj1ELj4ELj1ELj16ENS_18Kernel_traits_baseILj1024EfS2_S2_S2_fjLj128EEEEELb0ELb0ELb1EEEvNS_9FwdParamsE)
        /*0974*/ 	.word	0x00000000


	//----- nvinfo : EIATTR_MIN_STACK_SIZE
	.align		4
.L_412:
        /*0978*/ 	.byte	0x04, 0x12
        /*097a*/ 	.short	(.L_414 - .L_413)
	.align		4
.L_413:
        /*097c*/ 	.word	index@(_ZN10layer_norm31ln_parallel_residual_fwd_kernelINS_13Kernel_traitsIf6__halfS2_S2_fjLj1024ELj1ELj4ELj1ELj16ENS_18Kernel_traits_baseILj1024EfS2_S2_S2_fjLj128EEEEELb0ELb1ELb0EEEvNS_9FwdParamsE)
        /*0980*/ 	.word	0x00000000


	//----- nvinfo : EIATTR_MIN_STACK_SIZE
	.align		4
.L_414:
        /*0984*/ 	.byte	0x04, 0x12
        /*0986*/ 	.short	(.L_416 - .L_415)
	.align		4
.L_415:
        /*0988*/ 	.word	index@(_ZN10layer_norm31ln_parallel_residual_fwd_kernelINS_13Kernel_traitsIf6__halfS2_S2_fjLj1024ELj1ELj4ELj1ELj16ENS_18Kernel_traits_baseILj1024EfS2_S2_S2_fjLj128EEEEELb0ELb1ELb1EEEvNS_9FwdParamsE)
        /*098c*/ 	.word	0x00000000


	//----- nvinfo : EIATTR_MIN_STACK_SIZE
	.align		4
.L_416:
        /*0990*/ 	.byte	0x04, 0x12
        /*0992*/ 	.short	(.L_418 - .L_417)
	.align		4
.L_417:
        /*0994*/ 	.word	index@(_ZN10layer_norm31ln_parallel_residual_fwd_kernelINS_13Kernel_traitsIf6__halfS2_S2_fjLj1024ELj1ELj4ELj1ELj16ENS_18Kernel_traits_baseILj1024EfS2_S2_S2_fjLj128EEEEELb1ELb0ELb0EEEvNS_9FwdParamsE)
        /*0998*/ 	.word	0x00000000


	//----- nvinfo : EIATTR_MIN_STACK_SIZE
	.align		4
.L_418:
        /*099c*/ 	.byte	0x04, 0x12
        /*099e*/ 	.short	(.L_420 - .L_419)
	.align		4
.L_419:
        /*09a0*/ 	.word	index@(_ZN10layer_norm31ln_parallel_residual_fwd_kernelINS_13Kernel_traitsIf6__halfS2_S2_fjLj1024ELj1ELj4ELj1ELj16ENS_18Kernel_traits_baseILj1024EfS2_S2_S2_fjLj128EEEEELb1ELb0ELb1EEEvNS_9FwdParamsE)
        /*09a4*/ 	.word	0x00000000


	//----- nvinfo : EIATTR_MIN_STACK_SIZE
	.align		4
.L_420:
        /*09a8*/ 	.byte	0x04, 0x12
        /*09aa*/ 	.short	(.L_422 - .L_421)
	.align		4
.L_421:
        /*09ac*/ 	.word	index@(_ZN10layer_norm31ln_parallel_residual_fwd_kernelINS_13Kernel_traitsIf6__halfS2_S2_fjLj1024ELj1ELj4ELj1ELj16ENS_18Kernel_traits_baseILj1024EfS2_S2_S2_fjLj128EEEEELb1ELb1ELb0EEEvNS_9FwdParamsE)
        /*09b0*/ 	.word	0x00000000


	//----- nvinfo : EIATTR_MIN_STACK_SIZE
	.align		4
.L_422:
        /*09b4*/ 	.byte	0x04, 0x12
        /*09b6*/ 	.short	(.L_424 - .L_423)
	.align		4
.L_423:
        /*09b8*/ 	.word	index@(_ZN10layer_norm31ln_parallel_residual_fwd_kernelINS_13Kernel_traitsIf6__halfS2_S2_fjLj1024ELj1ELj4ELj1ELj16ENS_18Kernel_traits_baseILj1024EfS2_S2_S2_fjLj128EEEEELb1ELb1ELb1EEEvNS_9FwdParamsE)
        /*09bc*/ 	.word	0x00000000


	//----- nvinfo : EIATTR_MIN_STACK_SIZE
	.align		4
.L_424:
        /*09c0*/ 	.byte	0x04, 0x12
        /*09c2*/ 	.short	(.L_426 - .L_425)
	.align		4
.L_425:
        /*09c4*/ 	.word	index@(_ZN10layer_norm31ln_parallel_residual_fwd_kernelINS_13Kernel_traitsI6__halfS2_fS2_fjLj1024ELj1ELj4ELj1ELj16ENS_18Kernel_traits_baseILj1024ES2_S2_fS2_fjLj128EEEEELb0ELb0ELb0EEEvNS_9FwdParamsE)
        /*09c8*/ 	.word	0x00000000


	//----- nvinfo : EIATTR_MIN_STACK_SIZE
	.align		4
.L_426:
        /*09cc*/ 	.byte	0x04, 0x12
        /*09ce*/ 	.short	(.L_428 - .L_427)
	.align		4
.L_427:
        /*09d0*/ 	.word	index@(_ZN10layer_norm31ln_parallel_residual_fwd_kernelINS_13Kernel_traitsI6__halfS2_fS2_fjLj1024ELj1ELj4ELj1ELj16ENS_18Kernel_traits_baseILj1024ES2_S2_fS2_fjLj128EEEEELb0ELb0ELb1EEEvNS_9FwdParamsE)
        /*09d4*/ 	.word	0x00000000


	//----- nvinfo : EIATTR_MIN_STACK_SIZE
	.align		4
.L_428:
        /*09d8*/ 	.byte	0x04, 0x12
        /*09da*/ 	.short	(.L_430 - .L_429)
	.align		4
.L_429:
        /*09dc*/ 	.word	index@(_ZN10layer_norm31ln_parallel_residual_fwd_kernelINS_13Kernel_traitsI6__halfS2_fS2_fjLj1024ELj1ELj4ELj1ELj16ENS_18Kernel_traits_baseILj1024ES2_S2_fS2_fjLj128EEEEELb0ELb1ELb0EEEvNS_9FwdParamsE)
        /*09e0*/ 	.word	0x00000000


	//----- nvinfo : EIATTR_MIN_STACK_SIZE
	.align		4
.L_430:
        /*09e4*/ 	.byte	0x04, 0x12
        /*09e6*/ 	.short	(.L_432 - .L_431)
	.align		4
.L_431:
        /*09e8*/ 	.word	index@(_ZN10layer_norm31ln_parallel_residual_fwd_kernelINS_13Kernel_traitsI6__halfS2_fS2_fjLj1024ELj1ELj4ELj1ELj16ENS_18Kernel_traits_baseILj1024ES2_S2_fS2_fjLj128EEEEELb0ELb1ELb1EEEvNS_9FwdParamsE)
        /*09ec*/ 	.word	0x00000008


	//----- nvinfo : EIATTR_MIN_STACK_SIZE
	.align		4
.L_432:
        /*09f0*/ 	.byte	0x04, 0x12
        /*09f2*/ 	.short	(.L_434 - .L_433)
	.align		4
.L_433:
        /*09f4*/ 	.word	index@(_ZN10layer_norm31ln_parallel_residual_fwd_kernelINS_13Kernel_traitsI6__halfS2_fS2_fjLj1024ELj1ELj4ELj1ELj16ENS_18Kernel_traits_baseILj1024ES2_S2_fS2_fjLj128EEEEELb1ELb0ELb0EEEvNS_9FwdParamsE)
        /*09f8*/ 	.word	0x00000000


	//----- nvinfo : EIATTR_MIN_STACK_SIZE
	.align		4
.L_434:
        /*09fc*/ 	.byte	0x04, 0x12
        /*09fe*/ 	.short	(.L_436 - .L_435)
	.align		4
.L_435:
        /*0a00*/ 	.word	index@(_ZN10layer_norm31ln_parallel_residual_fwd_kernelINS_13Kernel_traitsI6__halfS2_fS2_fjLj1024ELj1ELj4ELj1ELj16ENS_18Kernel_traits_baseILj1024ES2_S2_fS2_fjLj128EEEEELb1ELb0ELb1EEEvNS_9FwdParamsE)
        /*0a04*/ 	.word	0x00000000


	//----- nvinfo : EIATTR_MIN_STACK_SIZE
	.align		4
.L_436:
        /*0a08*/ 	.byte	0x04, 0x12
        /*0a0a*/ 	.short	(.L_438 - .L_437)
	.align		4
.L_437:
        /*0a0c*/ 	.word	index@(_ZN10layer_norm31ln_parallel_residual_fwd_kernelINS_13Kernel_traitsI6__halfS2_fS2_fjLj1024ELj1ELj4ELj1ELj16ENS_18Kernel_traits_baseILj1024ES2_S2_fS2_fjLj128EEEEELb1ELb1ELb0EEEvNS_9FwdParamsE)
        /*0a10*/ 	.word	0x00000000


	//----- nvinfo : EIATTR_MIN_STACK_SIZE
	.align		4
.L_438:
        /*0a14*/ 	.byte	0x04, 0x12
        /*0a16*/ 	.short	(.L_440 - .L_439)
	.align		4
.L_439:
        /*0a18*/ 	.word	index@(_ZN10layer_norm31ln_parallel_residual_fwd_kernelINS_13Kernel_traitsI6__halfS2_fS2_fjLj1024ELj1ELj4ELj1ELj16ENS_18Kernel_traits_baseILj1024ES2_S2_fS2_fjLj128EEEEELb1ELb1ELb1EEEvNS_9FwdParamsE)
        /*0a1c*/ 	.word	0x00000000


	//----- nvinfo : EIATTR_MIN_STACK_SIZE
	.align		4
.L_440:
        /*0a20*/ 	.byte	0x04, 0x12
        /*0a22*/ 	.short	(.L_442 - .L_441)
	.align		4
.L_441:
        /*0a24*/ 	.word	index@(_ZN10layer_norm31ln_parallel_residual_fwd_kernelINS_13Kernel_traitsIf6__halffS2_fjLj1024ELj1ELj4ELj1ELj16ENS_18Kernel_traits_baseILj1024EfS2_fS2_fjLj128EEEEELb0ELb0ELb0EEEvNS_9FwdParamsE)
        /*0a28*/ 	.word	0x00000000


	//----- nvinfo : EIATTR_MIN_STACK_SIZE
	.align		4
.L_442:
        /*0a2c*/ 	.byte	0x04, 0x12
        /*0a2e*/ 	.short	(.L_444 - .L_443)
	.align		4
.L_443:
        /*0a30*/ 	.word	index@(_ZN10layer_norm31ln_parallel_residual_fwd_kernelINS_13Kernel_traitsIf6__halffS2_fjLj1024ELj1ELj4ELj1ELj16ENS_18Kernel_traits_baseILj1024EfS2_fS2_fjLj128EEEEELb0ELb0ELb1EEEvNS_9FwdParamsE)
        /*0a34*/ 	.word	0x00000000


	//----- nvinfo : EIATTR_MIN_STACK_SIZE
	.align		4
.L_444:
        /*0a38*/ 	.byte	0x04, 0x12
        /*0a3a*/ 	.short	(.L_446 - .L_445)
	.align		4
.L_445:
        /*0a3c*/ 	.word	index@(_ZN10layer_norm31ln_parallel_residual_fwd_kernelINS_13Kernel_traitsIf6__halffS2_fjLj1024ELj1ELj4ELj1ELj16ENS_18Kernel_traits_baseILj1024EfS2_fS2_fjLj128EEEEELb0ELb1ELb0EEEvNS_9FwdParamsE)
        /*0a40*/ 	.word	0x00000000


	//----- nvinfo : EIATTR_MIN_STACK_SIZE
	.align		4
.L_446:
        /*0a44*/ 	.byte	0x04, 0x12
        /*0a46*/ 	.short	(.L_448 - .L_447)
	.align		4
.L_447:
        /*0a48*/ 	.word	index@(_ZN10layer_norm31ln_parallel_residual_fwd_kernelINS_13Kernel_traitsIf6__halffS2_fjLj1024ELj1ELj4ELj1ELj16ENS_18Kernel_traits_baseILj1024EfS2_fS2_fjLj128EEEEELb0ELb1ELb1EEEvNS_9FwdParamsE)
        /*0a4c*/ 	.word	0x00000000


	//----- nvinfo : EIATTR_MIN_STACK_SIZE
	.align		4
.L_448:
        /*0a50*/ 	.byte	0x04, 0x12
        /*0a52*/ 	.short	(.L_450 - .L_449)
	.align		4
.L_449:
        /*0a54*/ 	.word	index@(_ZN10layer_norm31ln_parallel_residual_fwd_kernelINS_13Kernel_traitsIf6__halffS2_fjLj1024ELj1ELj4ELj1ELj16ENS_18Kernel_traits_baseILj1024EfS2_fS2_fjLj128EEEEELb1ELb0ELb0EEEvNS_9FwdParamsE)
        /*0a58*/ 	.word	0x00000000


	//----- nvinfo : EIATTR_MIN_STACK_SIZE
	.align		4
.L_450:
        /*0a5c*/ 	.byte	0x04, 0x12
        /*0a5e*/ 	.short	(.L_452 - .L_451)
	.align		4
.L_451:
        /*0a60*/ 	.word	index@(_ZN10layer_norm31ln_parallel_residual_fwd_kernelINS_13Kernel_traitsIf6__halffS2_fjLj1024ELj1ELj4ELj1ELj16ENS_18Kernel_traits_baseILj1024EfS2_fS2_fjLj128EEEEELb1ELb0ELb1EEEvNS_9FwdParamsE)
        /*0a64*/ 	.word	0x00000000


	//----- nvinfo : EIATTR_MIN_STACK_SIZE
	.align		4
.L_452:
        /*0a68*/ 	.byte	0x04, 0x12
        /*0a6a*/ 	.short	(.L_454 - .L_453)
	.align		4
.L_453:
        /*0a6c*/ 	.word	index@(_ZN10layer_norm31ln_parallel_residual_fwd_kernelINS_13Kernel_traitsIf6__halffS2_fjLj1024ELj1ELj4ELj1ELj16ENS_18Kernel_traits_baseILj1024EfS2_fS2_fjLj128EEEEELb1ELb1ELb0EEEvNS_9FwdParamsE)
        /*0a70*/ 	.word	0x00000000


	//----- nvinfo : EIATTR_MIN_STACK_SIZE
	.align		4
.L_454:
        /*0a74*/ 	.byte	0x04, 0x12
        /*0a76*/ 	.short	(.L_456 - .L_455)
	.align		4
.L_455:
        /*0a78*/ 	.word	index@(_ZN10layer_norm31ln_parallel_residual_fwd_kernelINS_13Kernel_traitsIf6__halffS2_fjLj1024ELj1ELj4ELj1ELj16ENS_18Kernel_traits_baseILj1024EfS2_fS2_fjLj128EEEEELb1ELb1ELb1EEEvNS_9FwdParamsE)
        /*0a7c*/ 	.word	0x00000000


	//----- nvinfo : EIATTR_MIN_STACK_SIZE
	.align		4
.L_456:
        /*0a80*/ 	.byte	0x04, 0x12
        /*0a82*/ 	.short	(.L_458 - .L_457)
	.align		4
.L_457:
        /*0a84*/ 	.word	index@(_ZN10layer_norm31ln_parallel_residual_fwd_kernelINS_13Kernel_traitsI6__halfffffjLj1024ELj1ELj4ELj1ELj16ENS_18Kernel_traits_baseILj1024ES2_ffffjLj128EEEEELb0ELb0ELb0EEEvNS_9FwdParamsE)
        /*0a88*/ 	.word	0x00000000


	//----- nvinfo : EIATTR_MIN_STACK_SIZE
	.align		4
.L_458:
        /*0a8c*/ 	.byte	0x04, 0x12
        /*0a8e*/ 	.short	(.L_460 - .L_459)
	.align		4
.L_459:
        /*0a90*/ 	.word	index@(_ZN10layer_norm31ln_parallel_residual_fwd_kernelINS_13Kernel_traitsI6__halfffffjLj1024ELj1ELj4ELj1ELj16ENS_18Kernel_traits_baseILj1024ES2_ffffjLj128EEEEELb0ELb0ELb1EEEvNS_9FwdParamsE)
        /*0a94*/ 	.word	0x00000000


	//----- nvinfo : EIATTR_MIN_STACK_SIZE
	.align		4
.L_460:
        /*0a98*/ 	.byte	0x04, 0x12
        /*0a9a*/ 	.short	(.L_462 - .L_461)
	.align		4
.L_461:
        /*0a9c*/ 	.word	index@(_ZN10layer_norm31ln_parallel_residual_fwd_kernelINS_13Kernel_traitsI6__halfffffjLj1024ELj1ELj4ELj1ELj16ENS_18Kernel_traits_baseILj1024ES2_ffffjLj128EEEEELb0ELb1ELb0EEEvNS_9FwdParamsE)
        /*0aa0*/ 	.word	0x00000000


	//----- nvinfo : EIATTR_MIN_STACK_SIZE
	.align		4
.L_462:
        /*0aa4*/ 	.byte	0x04, 0x12
        /*0aa6*/ 	.short	(.L_464 - .L_463)
	.align		4
.L_463:
        /*0aa8*/ 	.word	index@(_ZN10layer_norm31ln_parallel_residual_fwd_kernelINS_13Kernel_traitsI6__halfffffjLj1024ELj1ELj4ELj1ELj16ENS_18Kernel_traits_baseILj1024ES2_ffffjLj128EEEEELb0ELb1ELb1EEEvNS_9FwdParamsE)
        /*0aac*/ 	.word	0x00000000


	//----- nvinfo : EIATTR_MIN_STACK_SIZE
	.align		4
.L_464:
        /*0ab0*/ 	.byte	0x04, 0x12
        /*0ab2*/ 	.short	(.L_466 - .L_465)
	.align		4
.L_465:
        /*0ab4*/ 	.word	index@(_ZN10layer_norm31ln_parallel_residual_fwd_kernelINS_13Kernel_traitsI6__halfffffjLj1024ELj1ELj4ELj1ELj16ENS_18Kernel_traits_baseILj1024ES2_ffffjLj128EEEEELb1ELb0ELb0EEEvNS_9FwdParamsE)
        /*0ab8*/ 	.word	0x00000000


	//----- nvinfo : EIATTR_MIN_STACK_SIZE
	.align		4
.L_466:
        /*0abc*/ 	.byte	0x04, 0x12
        /*0abe*/ 	.short	(.L_468 - .L_467)
	.align		4
.L_467:
        /*0ac0*/ 	.word	index@(_ZN10layer_norm31ln_parallel_residual_fwd_kernelINS_13Kernel_traitsI6__halfffffjLj1024ELj1ELj4ELj1ELj16ENS_18Kernel_traits_baseILj1024ES2_ffffjLj128EEEEELb1ELb0ELb1EEEvNS_9FwdParamsE)
        /*0ac4*/ 	.word	0x00000000


	//----- nvinfo : EIATTR_MIN_STACK_SIZE
	.align		4
.L_468:
        /*0ac8*/ 	.byte	0x04, 0x12
        /*0aca*/ 	.short	(.L_470 - .L_469)
	.align		4
.L_469:
        /*0acc*/ 	.word	index@(_ZN10layer_norm31ln_parallel_residual_fwd_kernelINS_13Kernel_traitsI6__halfffffjLj1024ELj1ELj4ELj1ELj16ENS_18Kernel_traits_baseILj1024ES2_ffffjLj128EEEEELb1ELb1ELb0EEEvNS_9FwdParamsE)
        /*0ad0*/ 	.word	0x00000000


	//----- nvinfo : EIATTR_MIN_STACK_SIZE
	.align		4
.L_470:
        /*0ad4*/ 	.byte	0x04, 0x12
        /*0ad6*/ 	.short	(.L_472 - .L_471)
	.align		4
.L_471:
        /*0ad8*/ 	.word	index@(_ZN10layer_norm31ln_parallel_residual_fwd_kernelINS_13Kernel_traitsI6__halfffffjLj1024ELj1ELj4ELj1ELj16ENS_18Kernel_traits_baseILj1024ES2_ffffjLj128EEEEELb1ELb1ELb1EEEvNS_9FwdParamsE)
        /*0adc*/ 	.word	0x00000000


	//----- nvinfo : EIATTR_MIN_STACK_SIZE
	.align		4
.L_472:
        /*0ae0*/ 	.byte	0x04, 0x12
        /*0ae2*/ 	.short	(.L_474 - .L_473)
	.align		4
.L_473:
        /*0ae4*/ 	.word	index@(_ZN10layer_norm31ln_parallel_residual_fwd_kernelINS_13Kernel_traitsIfffffjLj1024ELj1ELj4ELj1ELj16ENS_18Kernel_traits_baseILj1024EfffffjLj128EEEEELb0ELb0ELb0EEEvNS_9FwdParamsE)
        /*0ae8*/ 	.word	0x00000000


	//----- nvinfo : EIATTR_MIN_STACK_SIZE
	.align		4
.L_474:
        /*0aec*/ 	.byte	0x04, 0x12
        /*0aee*/ 	.short	(.L_476 - .L_475)
	.align		4
.L_475:
        /*0af0*/ 	.word	index@(_ZN10layer_norm31ln_parallel_residual_fwd_kernelINS_13Kernel_traitsIfffffjLj1024ELj1ELj4ELj1ELj16ENS_18Kernel_traits_baseILj1024EfffffjLj128EEEEELb0ELb0ELb1EEEvNS_9FwdParamsE)
        /*0af4*/ 	.word	0x00000000


	//----- nvinfo : EIATTR_MIN_STACK_SIZE
	.align		4
.L_476:
        /*0af8*/ 	.byte	0x04, 0x12
        /*0afa*/ 	.short	(.L_478 - .L_477)
	.align		4
.L_477:
        /*0afc*/ 	.word	index@(_ZN10layer_norm31ln_parallel_residual_fwd_kernelINS_13Kernel_traitsIfffffjLj1024ELj1ELj4ELj1ELj16ENS_18Kernel_traits_baseILj1024EfffffjLj128EEEEELb0ELb1ELb0EEEvNS_9FwdParamsE)
        /*0b00*/ 	.word	0x00000000


	//----- nvinfo : EIATTR_MIN_STACK_SIZE
	.align		4
.L_478:
        /*0b04*/ 	.byte	0x04, 0x12
        /*0b06*/ 	.short	(.L_480 - .L_479)
	.align		4
.L_479:
        /*0b08*/ 	.word	index@(_ZN10layer_norm31ln_parallel_residual_fwd_kernelINS_13Kernel_traitsIfffffjLj1024ELj1ELj4ELj1ELj16ENS_18Kernel_traits_baseILj1024EfffffjLj128EEEEELb0ELb1ELb1EEEvNS_9FwdParamsE)
        /*0b0c*/ 	.word	0x00000000


	//----- nvinfo : EIATTR_MIN_STACK_SIZE
	.align		4
.L_480:
        /*0b10*/ 	.byte	0x04, 0x12
        /*0b12*/ 	.short	(.L_482 - .L_481)
	.align		4
.L_481:
        /*0b14*/ 	.word	index@(_ZN10layer_norm31ln_parallel_residual_fwd_kernelINS_13Kernel_traitsIfffffjLj1024ELj1ELj4ELj1ELj16ENS_18Kernel_traits_baseILj1024EfffffjLj128EEEEELb1ELb0ELb0EEEvNS_9FwdParamsE)
        /*0b18*/ 	.word	0x00000000


	//----- nvinfo : EIATTR_MIN_STACK_SIZE
	.align		4
.L_482:
        /*0b1c*/ 	.byte	0x04, 0x12
        /*0b1e*/ 	.short	(.L_484 - .L_483)
	.align		4
.L_483:
        /*0b20*/ 	.word	index@(_ZN10layer_norm31ln_parallel_residual_fwd_kernelINS_13Kernel_traitsIfffffjLj1024ELj1ELj4ELj1ELj16ENS_18Kernel_traits_baseILj1024EfffffjLj128EEEEELb1ELb0ELb1EEEvNS_9FwdParamsE)
        /*0b24*/ 	.word	0x00000000


	//----- nvinfo : EIATTR_MIN_STACK_SIZE
	.align		4
.L_484:
        /*0b28*/ 	.byte	0x04, 0x12
        /*0b2a*/ 	.short	(.L_486 - .L_485)
	.align		4
.L_485:
        /*0b2c*/ 	.word	index@(_ZN10layer_norm31ln_parallel_residual_fwd_kernelINS_13Kernel_traitsIfffffjLj1024ELj1ELj4ELj1ELj16ENS_18Kernel_traits_baseILj1024EfffffjLj128EEEEELb1ELb1ELb0EEEvNS_9FwdParamsE)
        /*0b30*/ 	.word	0x00000000


	//----- nvinfo : EIATTR_MIN_STACK_SIZE
	.align		4
.L_486:
        /*0b34*/ 	.byte	0x04, 0x12
        /*0b36*/ 	.short	(.L_488 - .L_487)
	.align		4
.L_487:
        /*0b38*/ 	.word	index@(_ZN10layer_norm31ln_parallel_residual_fwd_kernelINS_13Kernel_traitsIfffffjLj1024ELj1ELj4ELj1ELj16ENS_18Kernel_traits_baseILj1024EfffffjLj128EEEEELb1ELb1ELb1EEEvNS_9FwdParamsE)
        /*0b3c*/ 	.word	0x00000000
.L_488:


//--------------------- .nv.compat                --------------------------
	.section	.nv.compat,"",@"SHT_CUDA_COMPAT_INFO"
	.align	4
        /*0000*/ 	.byte	0x02, 0x09, 0x01, 0x00, 0x02, 0x02, 0x01, 0x00, 0x02, 0x05, 0x05, 0x00, 0x03, 0x07, 0x01, 0x01
        /*0010*/ 	.byte	0x02, 0x03, 0x00, 0x00, 0x02, 0x06, 0x01, 0x00, 0x04, 0x0b, 0x08, 0x00, 0x09, 0x00, 0x00, 0x00
        /*0020*/ 	.byte	0x00, 0x00, 0x00, 0x00


//--------------------- .nv.info._ZN10layer_norm31ln_parallel_residual_fwd_kernelINS_13Kernel_traitsI13__nv_bfloat16S2_S2_S2_fjLj1024ELj1ELj4ELj1ELj16ENS_18Kernel_traits_baseILj1024ES2_S2_S2_S2_fjLj128EEEEELb0ELb0ELb0EEEvNS_9FwdParamsE --------------------------
	.section	.nv.info._ZN10layer_norm31ln_parallel_residual_fwd_kernelINS_13Kernel_traitsI13__nv_bfloat16S2_S2_S2_fjLj1024ELj1ELj4ELj1ELj16ENS_18Kernel_traits_baseILj1024ES2_S2_S2_S2_fjLj128EEEEELb0ELb0ELb0EEEvNS_9FwdParamsE,"",@"SHT_CUDA_INFO"
	.sectionflags	@""
	.align	4


	//----- nvinfo : EIATTR_CUDA_API_VERSION
	.align		4
        /*0000*/ 	.byte	0x04, 0x37
        /*0002*/ 	.short	(.L_490 - .L_489)
.L_489:
        /*0004*/ 	.word	0x00000082


	//----- nvinfo : EIATTR_KPARAM_INFO
	.align		4
.L_490:
        /*0008*/ 	.byte	0x04, 0x17
        /*000a*/ 	.short	(.L_492 - .L_491)
.L_491:
        /*000c*/ 	.word	0x00000000
        /*0010*/ 	.short	0x0000
        /*0012*/ 	.short	0x0000
        /*0014*/ 	.byte	0x00, 0xf0, 0xa1, 0x03


	//----- nvinfo : EIATTR_SPARSE_MMA_MASK
	.align		4
.L_492:
        /*0018*/ 	.byte	0x03, 0x50
        /*001a*/ 	.short	0x0000


	//----- nvinfo : EIATTR_MAXREG_COUNT
	.align		4
        /*001c*/ 	.byte	0x03, 0x1b
        /*001e*/ 	.short	0x00ff


	//----- nvinfo : EIATTR_MERCURY_ISA_VERSION
	.align		4
        /*0020*/ 	.byte	0x03, 0x5f
        /*0022*/ 	.short	0x0101


	//----- nvinfo : EIATTR_COOP_GROUP_MASK_REGIDS
	.align		4
        /*0024*/ 	.byte	0x04, 0x29
        /*0026*/ 	.short	(.L_494 - .L_493)


	//   ....[0]....
.L_493:
        /*0028*/ 	.word	0xffffffff


	//   ....[1]....
        /*002c*/ 	.word	0xffffffff


	//   ....[2]....
        /*0030*/ 	.word	0xffffffff


	//   ....[3]....
        /*0034*/ 	.word	0xffffffff


	//   ....[4]....
        /*0038*/ 	.word	0xffffffff


	//   ....[5]....
        /*003c*/ 	.word	0xffffffff


	//   ....[6]....
        /*0040*/ 	.word	0xffffffff


	//   ....[7]....
        /*0044*/ 	.word	0xffffffff


	//   ....[8]....
        /*0048*/ 	.word	0xffffffff


	//   ....[9]....
        /*004c*/ 	.word	0xffffffff


	//   ....[10]....
        /*0050*/ 	.word	0x050000a7


	//   ....[11]....
        /*0054*/ 	.word	0x050000a7


	//   ....[12]....
        /*0058*/ 	.word	0x050000a7


	//   ....[13]....
        /*005c*/ 	.word	0x050000a7


	//   ....[14]....
        /*0060*/ 	.word	0x050000a7


	//   ....[15]....
        /*0064*/ 	.word	0x050000a7


	//   ....[16]....
        /*0068*/ 	.word	0x050000a7


	//   ....[17]....
        /*006c*/ 	.word	0x050000a7


	//   ....[18]....
        /*0070*/ 	.word	0x050000a7


	//   ....[19]....
        /*0074*/ 	.word	0x050000a7


	//----- nvinfo : EIATTR_COOP_GROUP_INSTR_OFFSETS
	.align		4
.L_494:
        /*0078*/ 	.byte	0x04, 0x28
        /*007a*/ 	.short	(.L_496 - .L_495)


	//   ....[0]....
.L_495:
        /*007c*/ 	.word	0x00004320


	//   ....[1]....
        /*0080*/ 	.word	0x00004350


	//   ....[2]....
        /*0084*/ 	.word	0x00004370


	//   ....[3]....
        /*0088*/ 	.word	0x00004390


	//   ....[4]....
        /*008c*/ 	.word	0x000043b0


	//   ....[5]....
        /*0090*/ 	.word	0x000047f0


	//   ....[6]....
        /*0094*/ 	.word	0x00004810


	//   ....[7]....
        /*0098*/ 	.word	0x00004830


	//   ....[8]....
        /*009c*/ 	.word	0x00004850


	//   ....[9]....
        /*00a0*/ 	.word	0x00004870


	//   ....[10]....
        /*00a4*/ 	.word	0x00005eb0


	//   ....[11]....
        /*00a8*/ 	.word	0x00005f60


	//   ....[12]....
        /*00ac*/ 	.word	0x00005fd0


	//   ....[13]....
        /*00b0*/ 	.word	0x00006040


	//   ....[14]....
        /*00b4*/ 	.word	0x000060b0


	//   ....[15]....
        /*00b8*/ 	.word	0x00006540


	//   ....[16]....
        /*00bc*/ 	.word	0x000065b0


	//   ....[17]....
        /*00c0*/ 	.word	0x00006620


	//   ....[18]....
        /*00c4*/ 	.word	0x00006690


	//   ....[19]....
        /*00c8*/ 	.word	0x00006700


	//----- nvinfo : EIATTR_VRC_CTA_INIT_COUNT
	.align		4
.L_496:
        /*00cc*/ 	.byte	0x02, 0x4a
	.zero		1
	.zero		1


	//----- nvinfo : EIATTR_EXIT_INSTR_OFFSETS
	.align		4
        /*00d0*/ 	.byte	0x04, 0x1c
        /*00d2*/ 	.short	(.L_498 - .L_497)


	//   ....[0]....
.L_497:
        /*00d4*/ 	.word	0x000010f0


	//   ....[1]....
        /*00d8*/ 	.word	0x00005e40


	//----- nvinfo : EIATTR_MAX_THREADS
	.align		4
.L_498:
        /*00dc*/ 	.byte	0x04, 0x05
        /*00de*/ 	.short	(.L_500 - .L_499)
.L_499:
        /*00e0*/ 	.word	0x00000080
        /*00e4*/ 	.word	0x00000001
        /*00e8*/ 	.word	0x00000001


	//----- nvinfo : EIATTR_CRS_STACK_SIZE
	.align		4
.L_500:
        /*00ec*/ 	.byte	0x04, 0x1e
        /*00ee*/ 	.short	(.L_502 - .L_501)
.L_501:
        /*00f0*/ 	.word	0x00000000


	//----- nvinfo : EIATTR_CBANK_PARAM_SIZE
	.align		4
.L_502:
        /*00f4*/ 	.byte	0x03, 0x19
        /*00f6*/ 	.short	0x00e8


	//----- nvinfo : EIATTR_PARAM_CBANK
	.align		4
        /*00f8*/ 	.byte	0x04, 0x0a
        /*00fa*/ 	.short	(.L_504 - .L_503)
	.align		4
.L_503:
        /*00fc*/ 	.word	index@(.nv.constant0._ZN10layer_norm31ln_parallel_residual_fwd_kernelINS_13Kernel_traitsI13__nv_bfloat16S2_S2_S2_fjLj1024ELj1ELj4ELj1ELj16ENS_18Kernel_traits_baseILj1024ES2_S2_S2_S2_fjLj128EEEEELb0ELb0ELb0EEEvNS_9FwdParamsE)
        /*0100*/ 	.short	0x0380
        /*0102*/ 	.short	0x00e8


	//----- nvinfo : EIATTR_SW_WAR
	.align		4
.L_504:
        /*0104*/ 	.byte	0x04, 0x36
        /*0106*/ 	.short	(.L_506 - .L_505)
.L_505:
        /*0108*/ 	.word	0x00000008
.L_506:


//--------------------- .nv.info._ZN10layer_norm31ln_parallel_residual_fwd_kernelINS_13Kernel_traitsI13__nv_bfloat16S2_S2_S2_fjLj1024ELj1ELj4ELj1ELj16ENS_18Kernel_traits_baseILj1024ES2_S2_S2_S2_fjLj128EEEEELb0ELb0ELb1EEEvNS_9FwdParamsE --------------------------
	.section	.nv.info._ZN10layer_norm31ln_parallel_residual_fwd_kernelINS_13Kernel_traitsI13__nv_bfloat16S2_S2_S2_fjLj1024ELj1ELj4ELj1ELj16ENS_18Kernel_traits_baseILj1024ES2_S2_S2_S2_fjLj128EEEEELb0ELb0ELb1EEEvNS_9FwdParamsE,"",@"SHT_CUDA_INFO"
	.sectionflags	@""
	.align	4


	//----- nvinfo : EIATTR_CUDA_API_VERSION
	.align		4
        /*0000*/ 	.byte	0x04, 0x37
        /*0002*/ 	.short	(.L_508 - .L_507)
.L_507:
        /*0004*/ 	.word	0x00000082


	//----- nvinfo : EIATTR_KPARAM_INFO
	.align		4
.L_508:
        /*0008*/ 	.byte	0x04, 0x17
        /*000a*/ 	.short	(.L_510 - .L_509)
.L_509:
        /*000c*/ 	.word	0x00000000
        /*0010*/ 	.short	0x0000
        /*0012*/ 	.short	0x0000
        /*0014*/ 	.byte	0x00, 0xf0, 0xa1, 0x03


	//----- nvinfo : EIATTR_SPARSE_MMA_MASK
	.align		4
.L_510:
        /*0018*/ 	.byte	0x03, 0x50
        /*001a*/ 	.short	0x0000


	//----- nvinfo : EIATTR_MAXREG_COUNT
	.align		4
        /*001c*/ 	.byte	0x03, 0x1b
        /*001e*/ 	.short	0x00ff


	//----- nvinfo : EIATTR_MERCURY_ISA_VERSION
	.align		4
        /*0020*/ 	.byte	0x03, 0x5f
        /*0022*/ 	.short	0x0101


	//----- nvinfo : EIATTR_COOP_GROUP_MASK_REGIDS
	.align		4
        /*0024*/ 	.byte	0x04, 0x29
        /*0026*/ 	.short	(.L_512 - .L_511)


	//   ....[0]....
.L_511:
        /*0028*/ 	.word	0xffffffff


	//   ....[1]....
        /*002c*/ 	.word	0xffffffff


	//   ....[2]....
        /*0030*/ 	.word	0xffffffff


	//   ....[3]....
        /*0034*/ 	.word	0xffffffff


	//   ....[4]....
        /*0038*/ 	.word	0xffffffff


	//   ....[5]....
        /*003c*/ 	.word	0xffffffff


	//   ....[6]....
        /*0040*/ 	.word	0xffffffff


	//   ....[7]....
        /*0044*/ 	.word	0xffffffff


	//   ....[8]....
        /*0048*/ 	.word	0xffffffff


	//   ....[9]....
        /*004c*/ 	.word	0xffffffff


	//   ....[10]....
        /*0050*/ 	.word	0x05000072


	//   ....[11]....
        /*0054*/ 	.word	0x05000072


	//   ....[12]....
        /*0058*/ 	.word	0x05000072


	//   ....[13]....
        /*005c*/ 	.word	0x05000072


	//   ....[14]....
        /*0060*/ 	.word	0x05000072


	//   ....[15]....
        /*0064*/ 	.word	0x05000072


	//   ....[16]....
        /*0068*/ 	.word	0x05000072


	//   ....[17]....
        /*006c*/ 	.word	0x05000072


	//   ....[18]....
        /*0070*/ 	.word	0x05000072


	//   ....[19]....
        /*0074*/ 	.word	0x05000072


	//----- nvinfo : EIATTR_COOP_GROUP_INSTR_OFFSETS
	.align		4
.L_512:
        /*0078*/ 	.byte	0x04, 0x28
        /*007a*/ 	.short	(.L_514 - .L_513)


	//   ....[0]....
.L_513:
        /*007c*/ 	.word	0x00003780


	//   ....[1]....
        /*0080*/ 	.word	0x000037a0


	//   ....[2]....
        /*0084*/ 	.word	0x000037c0


	//   ....[3]....
        /*0088*/ 	.word	0x000037e0


	//   ....[4]....
        /*008c*/ 	.word	0x00003810


	//   ....[5]....
        /*0090*/ 	.word	0x00003c40


	//   ....[6]....
        /*0094*/ 	.word	0x00003c60


	//   ....[7]....
        /*0098*/ 	.word	0x00003c80


	//   ....[8]....
        /*009c*/ 	.word	0x00003ca0


	//   ....[9]....
        /*00a0*/ 	.word	0x00003cc0


	//   ....[10]....
        /*00a4*/ 	.word	0x00005180


	//   ....[11]....
        /*00a8*/ 	.word	0x00005220


	//   ....[12]....
        /*00ac*/ 	.word	0x00005290


	//   ....[13]....
        /*00b0*/ 	.word	0x00005300


	//   ....[14]....
        /*00b4*/ 	.word	0x00005380


	//   ....[15]....
        /*00b8*/ 	.word	0x00005800


	//   ....[16]....
        /*00bc*/ 	.word	0x00005870


	//   ....[17]....
        /*00c0*/ 	.word	0x000058e0


	//   ....[18]....
        /*00c4*/ 	.word	0x00005950


	//   ....[19]....
        /*00c8*/ 	.word	0x000059c0


	//----- nvinfo : EIATTR_VRC_CTA_INIT_COUNT
	.align		4
.L_514:
        /*00cc*/ 	.byte	0x02, 0x4a
	.zero		1
	.zero		1


	//----- nvinfo : EIATTR_EXIT_INSTR_OFFSETS
	.align		4
        /*00d0*/ 	.byte	0x04, 0x1c
        /*00d2*/ 	.short	(.L_516 - .L_515)


	//   ....[0]....
.L_515:
        /*00d4*/ 	.word	0x00000850


	//   ....[1]....
        /*00d8*/ 	.word	0x00005110


	//----- nvinfo : EIATTR_MAX_THREADS
	.align		4
.L_516:
        /*00dc*/ 	.byte	0x04, 0x05
        /*00de*/ 	.short	(.L_518 - .L_517)
.L_517:
        /*00e0*/ 	.word	0x00000080
        /*00e4*/ 	.word	0x00000001
        /*00e8*/ 	.word	0x00000001


	//----- nvinfo : EIATTR_CRS_STACK_SIZE
	.align		4
.L_518:
        /*00ec*/ 	.byte	0x04, 0x1e
        /*00ee*/ 	.short	(.L_520 - .L_519)
.L_519:
        /*00f0*/ 	.word	0x00000000


	//----- nvinfo : EIATTR_CBANK_PARAM_SIZE
	.align		4
.L_520:
        /*00f4*/ 	.byte	0x03, 0x19
        /*00f6*/ 	.short	0x00e8


	//----- nvinfo : EIATTR_PARAM_CBANK
	.align		4
        /*00f8*/ 	.byte	0x04, 0x0a
        /*00fa*/ 	.short	(.L_522 - .L_521)
	.align		4
.L_521:
        /*00fc*/ 	.word	index@(.nv.constant0._ZN10layer_norm31ln_parallel_residual_fwd_kernelINS_13Kernel_traitsI13__nv_bfloat16S2_S2_S2_fjLj1024ELj1ELj4ELj1ELj16ENS_18Kernel_traits_baseILj1024ES2_S2_S2_S2_fjLj128EEEEELb0ELb0ELb1EEEvNS_9FwdParamsE)
        /*0100*/ 	.short	0x0380
        /*0102*/ 	.short	0x00e8


	//----- nvinfo : EIATTR_SW_WAR
	.align		4
.L_522:
        /*0104*/ 	.byte	0x04, 0x36
        /*0106*/ 	.short	(.L_524 - .L_523)
.L_523:
        /*0108*/ 	.word	0x00000008
.L_524:


//--------------------- .nv.info._ZN10layer_norm31ln_parallel_residual_fwd_kernelINS_13Kernel_traitsI13__nv_bfloat16S2_S2_S2_fjLj1024ELj1ELj4ELj1ELj16ENS_18Kernel_traits_baseILj1024ES2_S2_S2_S2_fjLj128EEEEELb0ELb1ELb0EEEvNS_9FwdParamsE --------------------------
	.section	.nv.info._ZN10layer_norm31ln_parallel_residual_fwd_kernelINS_13Kernel_traitsI13__nv_bfloat16S2_S2_S2_fjLj1024ELj1ELj4ELj1ELj16ENS_18Kernel_traits_baseILj1024ES2_S2_S2_S2_fjLj128EEEEELb0ELb1ELb0EEEvNS_9FwdParamsE,"",@"SHT_CUDA_INFO"
	.sectionflags	@""
	.align	4


	//----- nvinfo : EIATTR_CUDA_API_VERSION
	.align		4
        /*0000*/ 	.byte	0x04, 0x37
        /*0002*/ 	.short	(.L_526 - .L_525)
.L_525:
        /*0004*/ 	.word	0x00000082


	//----- nvinfo : EIATTR_KPARAM_INFO
	.align		4
.L_526:
        /*0008*/ 	.byte	0x04, 0x17
        /*000a*/ 	.short	(.L_528 - .L_527)
.L_527:
        /*000c*/ 	.word	0x00000000
        /*0010*/ 	.short	0x0000
        /*0012*/ 	.short	0x0000
        /*0014*/ 	.byte	0x00, 0xf0, 0xa1, 0x03


	//----- nvinfo : EIATTR_SPARSE_MMA_MASK
	.align		4
.L_528:
        /*0018*/ 	.byte	0x03, 0x50
        /*001a*/ 	.short	0x0000


	//----- nvinfo : EIATTR_MAXREG_COUNT
	.align		4
        /*001c*/ 	.byte	0x03, 0x1b
        /*001e*/ 	.short	0x00ff


	//----- nvinfo : EIATTR_MERCURY_ISA_VERSION
	.align		4
        /*0020*/ 	.byte	0x03, 0x5f
        /*0022*/ 	.short	0x0101


	//----- nvinfo : EIATTR_COOP_GROUP_MASK_REGIDS
	.align		4
        /*0024*/ 	.byte	0x04, 0x29
        /*0026*/ 	.short	(.L_530 - .L_529)


	//   ....[0]....
.L_529:
        /*0028*/ 	.word	0xffffffff


	//   ....[1]....
        /*002c*/ 	.word	0xffffffff


	//   ....[2]....
        /*0030*/ 	.word	0xffffffff


	//   ....[3]....
        /*0034*/ 	.word	0xffffffff


	//   ....[4]....
        /*0038*/ 	.word	0xffffffff


	//   ....[5]....
        /*003c*/ 	.word	0xffffffff


	//   ....[6]....
        /*0040*/ 	.word	0xffffffff


	//   ....[7]....
        /*0044*/ 	.word	0xffffffff


	//   ....[8]....
        /*0048*/ 	.word	0xffffffff


	//   ....[9]....
        /*004c*/ 	.word	0xffffffff


	//   ....[10]....
        /*0050*/ 	.word	0x05000076


	//   ....[11]....
        /*0054*/ 	.word	0x05000076


	//   ....[12]....
        /*0058*/ 	.word	0x05000076


	//   ....[13]....
        /*005c*/ 	.word	0x05000076


	//   ....[14]....
        /*0060*/ 	.word	0x05000076


	//   ....[15]....
        /*0064*/ 	.word	0x05000076


	//   ....[16]....
        /*0068*/ 	.word	0x05000076


	//   ....[17]....
        /*006c*/ 	.word	0x05000076


	//   ....[18]....
        /*0070*/ 	.word	0x05000076


	//   ....[19]....
        /*0074*/ 	.word	0x05000076


	//----- nvinfo : EIATTR_COOP_GROUP_INSTR_OFFSETS
	.align		4
.L_530:
        /*0078*/ 	.byte	0x04, 0x28
        /*007a*/ 	.short	(.L_532 - .L_531)


	//   ....[0]....
.L_531:
        /*007c*/ 	.word	0x00003630


	//   ....[1]....
        /*0080*/ 	.word	0x00003660


	//   ....[2]....
        /*0084*/ 	.word	0x00003680


	//   ....[3]....
        /*0088*/ 	.word	0x000036a0


	//   ....[4]....
        /*008c*/ 	.word	0x000036c0


	//   ....[5]....
        /*0090*/ 	.word	0x00003b00


	//   ....[6]....
        /*0094*/ 	.word	0x00003b20


	//   ....[7]....
        /*0098*/ 	.word	0x00003b40


	//   ....[8]....
        /*009c*/ 	.word	0x00003b60


	//   ....[9]....
        /*00a0*/ 	.word	0x00003b80


	//   ....[10]....
        /*00a4*/ 	.word	0x00004a30


	//   ....[11]....
        /*00a8*/ 	.word	0x00004ae0


	//   ....[12]....
        /*00ac*/ 	.word	0x00004b50


	//   ....[13]....
        /*00b0*/ 	.word	0x00004bc0


	//   ....[14]....
        /*00b4*/ 	.word	0x00004c30


	//   ....[15]....
        /*00b8*/ 	.word	0x000050c0


	//   ....[16]....
        /*00bc*/ 	.word	0x00005130


	//   ....[17]....
        /*00c0*/ 	.word	0x000051a0


	//   ....[18]....
        /*00c4*/ 	.word	0x00005210


	//   ....[19]....
        /*00c8*/ 	.word	0x00005280


	//----- nvinfo : EIATTR_VRC_CTA_INIT_COUNT
	.align		4
.L_532:
        /*00cc*/ 	.byte	0x02, 0x4a
	.zero		1
	.zero		1


	//----- nvinfo : EIATTR_EXIT_INSTR_OFFSETS
	.align		4
        /*00d0*/ 	.byte	0x04, 0x1c
        /*00d2*/ 	.short	(.L_534 - .L_533)


	//   ....[0]....
.L_533:
        /*00d4*/ 	.word	0x00000590


	//   ....[1]....
        /*00d8*/ 	.word	0x000049c0


	//----- nvinfo : EIATTR_MAX_THREADS
	.align		4
.L_534:
        /*00dc*/ 	.byte	0x04, 0x05
        /*00de*/ 	.short	(.L_536 - .L_535)
.L_535:
        /*00e0*/ 	.word	0x00000080
        /*00e4*/ 	.word	0x00000001
        /*00e8*/ 	.word	0x00000001


	//----- nvinfo : EIATTR_CRS_STACK_SIZE
	.align		4
.L_536:
        /*00ec*/ 	.byte	0x04, 0x1e
        /*00ee*/ 	.short	(.L_538 - .L_537)
.L_537:
        /*00f0*/ 	.word	0x00000000


	//----- nvinfo : EIATTR_CBANK_PARAM_SIZE
	.align		4
.L_538:
        /*00f4*/ 	.byte	0x03, 0x19
        /*00f6*/ 	.short	0x00e8


	//----- nvinfo : EIATTR_PARAM_CBANK
	.align		4
        /*00f8*/ 	.byte	0x04, 0x0a
        /*00fa*/ 	.short	(.L_540 - .L_539)
	.align		4
.L_539:
        /*00fc*/ 	.word	index@(.nv.constant0._ZN10layer_norm31ln_parallel_residual_fwd_kernelINS_13Kernel_traitsI13__nv_bfloat16S2_S2_S2_fjLj1024ELj1ELj4ELj1ELj16ENS_18Kernel_traits_baseILj1024ES2_S2_S2_S2_fjLj128EEEEELb0ELb1ELb0EEEvNS_9FwdParamsE)
        /*0100*/ 	.short	0x0380
        /*0102*/ 	.short	0x00e8


	//----- nvinfo : EIATTR_SW_WAR
	.align		4
.L_540:
        /*0104*/ 	.byte	0x04, 0x36
        /*0106*/ 	.short	(.L_542 - .L_541)
.L_541:
        /*0108*/ 	.word	0x00000008
.L_542:


//--------------------- .nv.info._ZN10layer_norm31ln_parallel_residual_fwd_kernelINS_13Kernel_traitsI13__nv_bfloat16S2_S2_S2_fjLj1024ELj1ELj4ELj1ELj16ENS_18Kernel_traits_baseILj1024ES2_S2_S2_S2_fjLj128EEEEELb0ELb1ELb1EEEvNS_9FwdParamsE --------------------------
	.section	.nv.info._ZN10layer_norm31ln_parallel_residual_fwd_kernelINS_13Kernel_traitsI13__nv_bfloat16S2_S2_S2_fjLj1024ELj1ELj4ELj1ELj16ENS_18Kernel_traits_baseILj1024ES2_S2_S2_S2_fjLj128EEEEELb0ELb1ELb1EEEvNS_9FwdParamsE,"",@"SHT_CUDA_INFO"
	.sectionflags	@""
	.align	4


	//----- nvinfo : EIATTR_CUDA_API_VERSION
	.align		4
        /*0000*/ 	.byte	0x04, 0x37
        /*0002*/ 	.short	(.L_544 - .L_543)
.L_543:
        /*0004*/ 	.word	0x00000082


	//----- nvinfo : EIATTR_KPARAM_INFO
	.align		4
.L_544:
        /*0008*/ 	.byte	0x04, 0x17
        /*000a*/ 	.short	(.L_546 - .L_545)
.L_545:
        /*000c*/ 	.word	0x00000000
        /*0010*/ 	.short	0x0000
        /*0012*/ 	.short	0x0000
        /*0014*/ 	.byte	0x00, 0xf0, 0xa1, 0x03


	//----- nvinfo : EIATTR_SPARSE_MMA_MASK
	.align		4
.L_546:
        /*0018*/ 	.byte	0x03, 0x50
        /*001a*/ 	.short	0x0000


	//----- nvinfo : EIATTR_MAXREG_COUNT
	.align		4
        /*001c*/ 	.byte	0x03, 0x1b
        /*001e*/ 	.short	0x00ff


	//----- nvinfo : EIATTR_MERCURY_ISA_VERSION
	.align		4
        /*0020*/ 	.byte	0x03, 0x5f
        /*0022*/ 	.short	0x0101


	//----- nvinfo : EIATTR_COOP_GROUP_MASK_REGIDS
	.align		4
        /*0024*/ 	.byte	0x04, 0x29
        /*0026*/ 	.short	(.L_548 - .L_547)


	//   ....[0]....
.L_547:
        /*0028*/ 	.word	0xffffffff


	//   ....[1]....
        /*002c*/ 	.word	0xffffffff


	//   ....[2]....
        /*0030*/ 	.word	0xffffffff


	//   ....[3]....
        /*0034*/ 	.word	0xffffffff


	//   ....[4]....
        /*0038*/ 	.word	0xffffffff


	//   ....[5]....
        /*003c*/ 	.word	0xffffffff


	//   ....[6]....
        /*0040*/ 	.word	0xffffffff


	//   ....[7]....
        /*0044*/ 	.word	0xffffffff


	//   ....[8]....
        /*0048*/ 	.word	0xffffffff


	//   ....[9]....
        /*004c*/ 	.word	0xffffffff


	//   ....[10]....
        /*0050*/ 	.word	0x0500005c


	//   ....[11]....
        /*0054*/ 	.word	0x0500005c


	//   ....[12]....
        /*0058*/ 	.word	0x0500005c


	//   ....[13]....
        /*005c*/ 	.word	0x0500005c


	//   ....[14]....
        /*0060*/ 	.word	0x0500005c


	//   ....[15]....
        /*0064*/ 	.word	0x0500005c


	//   ....[16]....
        /*0068*/ 	.word	0x0500005c


	//   ....[17]....
        /*006c*/ 	.word	0x0500005c


	//   ....[18]....
        /*0070*/ 	.word	0x0500005c


	//   ....[19]....
        /*0074*/ 	.word	0x0500005c


	//----- nvinfo : EIATTR_COOP_GROUP_INSTR_OFFSETS
	.align		4
.L_548:
        /*0078*/ 	.byte	0x04, 0x28
        /*007a*/ 	.short	(.L_550 - .L_549)


	//   ....[0]....
.L_549:
        /*007c*/ 	.word	0x00003120


	//   ....[1]....
        /*0080*/ 	.word	0x00003150


	//   ....[2]....
        /*0084*/ 	.word	0x00003170


	//   ....[3]....
        /*0088*/ 	.word	0x00003190


	//   ....[4]....
        /*008c*/ 	.word	0x000031b0


	//   ....[5]....
        /*0090*/ 	.word	0x000035e0


	//   ....[6]....
        /*0094*/ 	.word	0x00003600


	//   ....[7]....
        /*0098*/ 	.word	0x00003620


	//   ....[8]....
        /*009c*/ 	.word	0x00003640


	//   ....[9]....
        /*00a0*/ 	.word	0x00003660


	//   ....[10]....
        /*00a4*/ 	.word	0x00004390


	//   ....[11]....
        /*00a8*/ 	.word	0x00004420


	//   ....[12]....
        /*00ac*/ 	.word	0x00004480


	//   ....[13]....
        /*00b0*/ 	.word	0x000044e0


	//   ....[14]....
        /*00b4*/ 	.word	0x00004540


	//   ....[15]....
        /*00b8*/ 	.word	0x000049b0


	//   ....[16]....
        /*00bc*/ 	.word	0x00004a10


	//   ....[17]....
        /*00c0*/ 	.word	0x00004a70


	//   ....[18]....
        /*00c4*/ 	.word	0x00004ad0


	//   ....[19]....
        /*00c8*/ 	.word	0x00004b30


	//----- nvinfo : EIATTR_VRC_CTA_INIT_COUNT
	.align		4
.L_550:
        /*00cc*/ 	.byte	0x02, 0x4a
	.zero		1
	.zero		1


	//----- nvinfo : EIATTR_EXIT_INSTR_OFFSETS
	.align		4
        /*00d0*/ 	.byte	0x04, 0x1c
        /*00d2*/ 	.short	(.L_552 - .L_551)


	//   ....[0]....
.L_551:
        /*00d4*/ 	.word	0x000003a0


	//   ....[1]....
        /*00d8*/ 	.word	0x00004320


	//----- nvinfo : EIATTR_MAX_THREADS
	.align		4
.L_552:
        /*00dc*/ 	.byte	0x04, 0x05
        /*00de*/ 	.short	(.L_554 - .L_553)
.L_553:
        /*00e0*/ 	.word	0x00000080
        /*00e4*/ 	.word	0x00000001
        /*00e8*/ 	.word	0x00000001


	//----- nvinfo : EIATTR_CRS_STACK_SIZE
	.align		4
.L_554:
        /*00ec*/ 	.byte	0x04, 0x1e
        /*00ee*/ 	.short	(.L_556 - .L_555)
.L_555:
        /*00f0*/ 	.word	0x00000000


	//----- nvinfo : EIATTR_CBANK_PARAM_SIZE
	.align		4
.L_556:
        /*00f4*/ 	.byte	0x03, 0x19
        /*00f6*/ 	.short	0x00e8


	//----- nvinfo : EIATTR_PARAM_CBANK
	.align		4
        /*00f8*/ 	.byte	0x04, 0x0a
        /*00fa*/ 	.short	(.L_558 - .L_557)
	.align		4
.L_557:
        /*00fc*/ 	.word	index@(.nv.constant0._ZN10layer_norm31ln_parallel_residual_fwd_kernelINS_13Kernel_traitsI13__nv_bfloat16S2_S2_S2_fjLj1024ELj1ELj4ELj1ELj16ENS_18Kernel_traits_baseILj1024ES2_S2_S2_S2_fjLj128EEEEELb0ELb1ELb1EEEvNS_9FwdParamsE)
        /*0100*/ 	.short	0x0380
        /*0102*/ 	.short	0x00e8


	//----- nvinfo : EIATTR_SW_WAR
	.align		4
.L_558:
        /*0104*/ 	.byte	0x04, 0x36
        /*0106*/ 	.short	(.L_560 - .L_559)
.L_559:
        /*0108*/ 	.word	0x00000008
.L_560:


//--------------------- .nv.info._ZN10layer_norm31ln_parallel_residual_fwd_kernelINS_13Kernel_traitsI13__nv_bfloat16S2_S2_S2_fjLj1024ELj1ELj4ELj1ELj16ENS_18Kernel_traits_baseILj1024ES2_S2_S2_S2_fjLj128EEEEELb1ELb0ELb0EEEvNS_9FwdParamsE --------------------------
	.section	.nv.info._ZN10layer_norm31ln_parallel_residual_fwd_kernelINS_13Kernel_traitsI13__nv_bfloat16S2_S2_S2_fjLj1024ELj1ELj4ELj1ELj16ENS_18Kernel_traits_baseILj1024ES2_S2_S2_S2_fjLj128EEEEELb1ELb0ELb0EEEvNS_9FwdParamsE,"",@"SHT_CUDA_INFO"
	.sectionflags	@""
	.align	4


	//----- nvinfo : EIATTR_CUDA_API_VERSION
	.align		4
        /*0000*/ 	.byte	0x04, 0x37
        /*0002*/ 	.short	(.L_562 - .L_561)
.L_561:
        /*0004*/ 	.word	0x00000082


	//----- nvinfo : EIATTR_KPARAM_INFO
	.align		4
.L_562:
        /*0008*/ 	.byte	0x04, 0x17
        /*000a*/ 	.short	(.L_564 - .L_563)
.L_563:
        /*000c*/ 	.word	0x00000000
        /*0010*/ 	.short	0x0000
        /*0012*/ 	.short	0x0000
        /*0014*/ 	.byte	0x00, 0xf0, 0xa1, 0x03


	//----- nvinfo : EIATTR_SPARSE_MMA_MASK
	.align		4
.L_564:
        /*0018*/ 	.byte	0x03, 0x50
        /*001a*/ 	.short	0x0000


	//----- nvinfo : EIATTR_MAXREG_COUNT
	.align		4
        /*001c*/ 	.byte	0x03, 0x1b
        /*001e*/ 	.short	0x00ff


	//----- nvinfo : EIATTR_MERCURY_ISA_VERSION
	.align		4
        /*0020*/ 	.byte	0x03, 0x5f
        /*0022*/ 	.short	0x0101


	//----- nvinfo : EIATTR_COOP_GROUP_MASK_REGIDS
	.align		4
        /*0024*/ 	.byte	0x04, 0x29
        /*0026*/ 	.short	(.L_566 - .L_565)


	//   ....[0]....
.L_565:
        /*0028*/ 	.word	0xffffffff


	//   ....[1]....
        /*002c*/ 	.word	0xffffffff


	//   ....[2]....
        /*0030*/ 	.word	0xffffffff


	//   ....[3]....
        /*0034*/ 	.word	0xffffffff


	//   ....[4]....
        /*0038*/ 	.word	0xffffffff


	//   ....[5]....
        /*003c*/ 	.word	0xffffffff


	//   ....[6]....
        /*0040*/ 	.word	0xffffffff


	//   ....[7]....
        /*0044*/ 	.word	0xffffffff


	//   ....[8]....
        /*0048*/ 	.word	0xffffffff


	//   ....[9]....
        /*004c*/ 	.word	0xffffffff


	//   ....[10]....
        /*0050*/ 	.word	0x050000c5


	//   ....[11]....
        /*0054*/ 	.word	0x050000c5


	//   ....[12]....
        /*0058*/ 	.word	0x050000c5


	//   ....[13]....
        /*005c*/ 	.word	0x050000c5


	//   ....[14]....
        /*0060*/ 	.word	0x050000c5


	//   ....[15]....
        /*0064*/ 	.word	0x050000c5


	//   ....[16]....
        /*0068*/ 	.word	0x050000c5


	//   ....[17]....
        /*006c*/ 	.word	0x050000c5


	//   ....[18]....
        /*0070*/ 	.word	0x050000c5


	//   ....[19]....
        /*0074*/ 	.word	0x050000c5


	//----- nvinfo : EIATTR_COOP_GROUP_INSTR_OFFSETS
	.align		4
.L_566:
        /*0078*/ 	.byte	0x04, 0x28
        /*007a*/ 	.short	(.L_568 - .L_567)


	//   ....[0]....
.L_567:
        /*007c*/ 	.word	0x000220d0


	//   ....[1]....
        /*0080*/ 	.word	0x000220f0


	//   ....[2]....
        /*0084*/ 	.word	0x00022110


	//   ....[3]....
        /*0088*/ 	.word	0x00022130


	//   ....[4]....
        /*008c*/ 	.word	0x00022160


	//   ....[5]....
        /*0090*/ 	.word	0x000225a0


	//   ....[6]....
        /*0094*/ 	.word	0x000225c0


	//   ....[7]....
        /*0098*/ 	.word	0x000225e0


	//   ....[8]....
        /*009c*/ 	.word	0x00022600


	//   ....[9]....
        /*00a0*/ 	.word	0x00022620


	//   ....[10]....
        /*00a4*/ 	.word	0x00023c70


	//   ....[11]....
        /*00a8*/ 	.word	0x00023d10


	//   ....[12]....
        /*00ac*/ 	.word	0x00023d80


	//   ....[13]....
        /*00b0*/ 	.word	0x00023df0


	//   ....[14]....
        /*00b4*/ 	.word	0x00023e70


	//   ....[15]....
        /*00b8*/ 	.word	0x00024300


	//   ....[16]....
        /*00bc*/ 	.word	0x00024370


	//   ....[17]....
        /*00c0*/ 	.word	0x000243e0


	//   ....[18]....
        /*00c4*/ 	.word	0x00024450


	//   ....[19]....
        /*00c8*/ 	.word	0x000244c0


	//----- nvinfo : EIATTR_VRC_CTA_INIT_COUNT
	.align		4
.L_568:
        /*00cc*/ 	.byte	0x02, 0x4a
	.zero		1
	.zero		1


	//----- nvinfo : EIATTR_EXIT_INSTR_OFFSETS
	.align		4
        /*00d0*/ 	.byte	0x04, 0x1c
        /*00d2*/ 	.short	(.L_570 - .L_569)


	//   ....[0]....
.L_569:
        /*00d4*/ 	.word	0x00001320


	//   ....[1]....
        /*00d8*/ 	.word	0x00023c00


	//----- nvinfo : EIATTR_MAX_THREADS
	.align		4
.L_570:
        /*00dc*/ 	.byte	0x04, 0x05
        /*00de*/ 	.short	(.L_572 - .L_571)
.L_571:
        /*00e0*/ 	.word	0x00000080
        /*00e4*/ 	.word	0x00000001
        /*00e8*/ 	.word	0x00000001


	//----- nvinfo : EIATTR_CRS_STACK_SIZE
	.align		4
.L_572:
        /*00ec*/ 	.byte	0x04, 0x1e
        /*00ee*/ 	.short	(.L_574 - .L_573)
.L_573:
        /*00f0*/ 	.word	0x00000000


	//----- nvinfo : EIATTR_CBANK_PARAM_SIZE
	.align		4
.L_574:
        /*00f4*/ 	.byte	0x03, 0x19
        /*00f6*/ 	.short	0x00e8


	//----- nvinfo : EIATTR_PARAM_CBANK
	.align		4
        /*00f8*/ 	.byte	0x04, 0x0a
        /*00fa*/ 	.short	(.L_576 - .L_575)
	.align		4
.L_575:
        /*00fc*/ 	.word	index@(.nv.constant0._ZN10layer_norm31ln_parallel_residual_fwd_kernelINS_13Kernel_traitsI13__nv_bfloat16S2_S2_S2_fjLj1024ELj1ELj4ELj1ELj16ENS_18Kernel_traits_baseILj1024ES2_S2_S2_S2_fjLj128EEEEELb1ELb0ELb0EEEvNS_9FwdParamsE)
        /*0100*/ 	.short	0x0380
        /*0102*/ 	.short	0x00e8


	//----- nvinfo : EIATTR_SW_WAR
	.align		4
.L_576:
        /*0104*/ 	.byte	0x04, 0x36
        /*0106*/ 	.short	(.L_578 - .L_577)
.L_577:
        /*0108*/ 	.word	0x00000008
.L_578:


//--------------------- .nv.info._ZN10layer_norm31ln_parallel_residual_fwd_kernelINS_13Kernel_traitsI13__nv_bfloat16S2_S2_S2_fjLj1024ELj1ELj4ELj1ELj16ENS_18Kernel_traits_baseILj1024ES2_S2_S2_S2_fjLj128EEEEELb1ELb0ELb1EEEvNS_9FwdParamsE --------------------------
	.section	.nv.info._ZN10layer_norm31ln_parallel_residual_fwd_kernelINS_13Kernel_traitsI13__nv_bfloat16S2_S2_S2_fjLj1024ELj1ELj4ELj1ELj16ENS_18Kernel_traits_baseILj1024ES2_S2_S2_S2_fjLj128EEEEELb1ELb0ELb1EEEvNS_9FwdParamsE,"",@"SHT_CUDA_INFO"
	.sectionflags	@""
	.align	4


	//----- nvinfo : EIATTR_CUDA_API_VERSION
	.align		4
        /*0000*/ 	.byte	0x04, 0x37
        /*0002*/ 	.short	(.L_580 - .L_579)
.L_579:
        /*0004*/ 	.word	0x00000082


	//----- nvinfo : EIATTR_KPARAM_INFO
	.align		4
.L_580:
        /*0008*/ 	.byte	0x04, 0x17
        /*000a*/ 	.short	(.L_582 - .L_581)
.L_581:
        /*000c*/ 	.word	0x00000000
        /*0010*/ 	.short	0x0000
        /*0012*/ 	.short	0x0000
        /*0014*/ 	.byte	0x00, 0xf0, 0xa1, 0x03


	//----- nvinfo : EIATTR_SPARSE_MMA_MASK
	.align		4
.L_582:
        /*0018*/ 	.byte	0x03, 0x50
        /*001a*/ 	.short	0x0000


	//----- nvinfo : EIATTR_MAXREG_COUNT
	.align		4
        /*001c*/ 	.byte	0x03, 0x1b
        /*001e*/ 	.short	0x00ff


	//----- nvinfo : EIATTR_MERCURY_ISA_VERSION
	.align		4
        /*0020*/ 	.byte	0x03, 0x5f
        /*0022*/ 	.short	0x0101


	//----- nvinfo : EIATTR_COOP_GROUP_MASK_REGIDS
	.align		4
        /*0024*/ 	.byte	0x04, 0x29
        /*0026*/ 	.short	(.L_584 - .L_583)


	//   ....[0]....
.L_583:
        /*0028*/ 	.word	0xffffffff


	//   ....[1]....
        /*002c*/ 	.word	0xffffffff


	//   ....[2]....
        /*0030*/ 	.word	0xffffffff


	//   ....[3]....
        /*0034*/ 	.word	0xffffffff


	//   ....[4]....
        /*0038*/ 	.word	0xffffffff


	//   ....[5]....
        /*003c*/ 	.word	0xffffffff


	//   ....[6]....
        /*0040*/ 	.word	0xffffffff


	//   ....[7]....
        /*0044*/ 	.word	0xffffffff


	//   ....[8]....
        /*0048*/ 	.word	0xffffffff


	//   ....[9]....
        /*004c*/ 	.word	0xffffffff


	//   ....[10]....
        /*0050*/ 	.word	0x05000076


	//   ....[11]....
        /*0054*/ 	.word	0x05000076


	//   ....[12]....
        /*0058*/ 	.word	0x05000076


	//   ....[13]....
        /*005c*/ 	.word	0x05000076


	//   ....[14]....
        /*0060*/ 	.word	0x05000076


	//   ....[15]....
        /*0064*/ 	.word	0x05000076


	//   ....[16]....
        /*0068*/ 	.word	0x05000076


	//   ....[17]....
        /*006c*/ 	.word	0x05000076


	//   ....[18]....
        /*0070*/ 	.word	0x05000076


	//   ....[19]....
        /*0074*/ 	.word	0x05000076


	//----- nvinfo : EIATTR_COOP_GROUP_INSTR_OFFSETS
	.align		4
.L_584:
        /*0078*/ 	.byte	0x04, 0x28
        /*007a*/ 	.short	(.L_586 - .L_585)


	//   ....[0]....
.L_585:
        /*007c*/ 	.word	0x00021230


	//   ....[1]....
        /*0080*/ 	.word	0x00021250


	//   ....[2]....
        /*0084*/ 	.word	0x00021270


	//   ....[3]....
        /*0088*/ 	.word	0x00021290


	//   ....[4]....
        /*008c*/ 	.word	0x000212c0


	//   ....[5]....
        /*0090*/ 	.word	0x000216f0


	//   ....[6]....
        /*0094*/ 	.word	0x00021710


	//   ....[7]....
        /*0098*/ 	.word	0x00021730


	//   ....[8]....
        /*009c*/ 	.word	0x00021750


	//   ....[9]....
        /*00a0*/ 	.word	0x00021770


	//   ....[10]....
        /*00a4*/ 	.word	0x00022c40


	//   ....[11]....
        /*00a8*/ 	.word	0x00022ce0


	//   ....[12]....
        /*00ac*/ 	.word	0x00022d50


	//   ....[13]....
        /*00b0*/ 	.word	0x00022dc0


	//   ....[14]....
        /*00b4*/ 	.word	0x00022e40


	//   ....[15]....
        /*00b8*/ 	.word	0x000232c0


	//   ....[16]....
        /*00bc*/ 	.word	0x00023330


	//   ....[17]....
        /*00c0*/ 	.word	0x000233a0


	//   ....[18]....
        /*00c4*/ 	.word	0x00023410


	//   ....[19]....
        /*00c8*/ 	.word	0x00023480


	//----- nvinfo : EIATTR_VRC_CTA_INIT_COUNT
	.align		4
.L_586:
        /*00cc*/ 	.byte	0x02, 0x4a
	.zero		1
	.zero		1


	//----- nvinfo : EIATTR_EXIT_INSTR_OFFSETS
	.align		4
        /*00d0*/ 	.byte	0x04, 0x1c
        /*00d2*/ 	.short	(.L_588 - .L_587)


	//   ....[0]....
.L_587:
        /*00d4*/ 	.word	0x00000a70


	//   ....[1]....
        /*00d8*/ 	.word	0x00022be0


	//----- nvinfo : EIATTR_MAX_THREADS
	.align		4
.L_588:
        /*00dc*/ 	.byte	0x04, 0x05
        /*00de*/ 	.short	(.L_590 - .L_589)
.L_589:
        /*00e0*/ 	.word	0x00000080
        /*00e4*/ 	.word	0x00000001
        /*00e8*/ 	.word	0x00000001


	//----- nvinfo : EIATTR_CRS_STACK_SIZE
	.align		4
.L_590:
        /*00ec*/ 	.byte	0x04, 0x1e
        /*00ee*/ 	.short	(.L_592 - .L_591)
.L_591:
        /*00f0*/ 	.word	0x00000000


	//----- nvinfo : EIATTR_CBANK_PARAM_SIZE
	.align		4
.L_592:
        /*00f4*/ 	.byte	0x03, 0x19
        /*00f6*/ 	.short	0x00e8


	//----- nvinfo : EIATTR_PARAM_CBANK
	.align		4
        /*00f8*/ 	.byte	0x04, 0x0a
        /*00fa*/ 	.short	(.L_594 - .L_593)
	.align		4
.L_593:
        /*00fc*/ 	.word	index@(.nv.constant0._ZN10layer_norm31ln_parallel_residual_fwd_kernelINS_13Kernel_traitsI13__nv_bfloat16S2_S2_S2_fjLj1024ELj1ELj4ELj1ELj16ENS_18Kernel_traits_baseILj1024ES2_S2_S2_S2_fjLj128EEEEELb1ELb0ELb1EEEvNS_9FwdParamsE)
        /*0100*/ 	.short	0x0380
        /*0102*/ 	.short	0x00e8


	//----- nvinfo : EIATTR_SW_WAR
	.align		4
.L_594:
        /*0104*/ 	.byte	0x04, 0x36
        /*0106*/ 	.short	(.L_596 - .L_595)
.L_595:
        /*0108*/ 	.word	0x00000008
.L_596:


//--------------------- .nv.info._ZN10layer_norm31ln_parallel_residual_fwd_kernelINS_13Kernel_traitsI13__nv_bfloat16S2_S2_S2_fjLj1024ELj1ELj4ELj1ELj16ENS_18Kernel_traits_baseILj1024ES2_S2_S2_S2_fjLj128EEEEELb1ELb1ELb0EEEvNS_9FwdParamsE --------------------------
	.section	.nv.info._ZN10layer_norm31ln_parallel_residual_fwd_kernelINS_13Kernel_traitsI13__nv_bfloat16S2_S2_S2_fjLj1024ELj1ELj4ELj1ELj16ENS_18Kernel_traits_baseILj1024ES2_S2_S2_S2_fjLj128EEEEELb1ELb1ELb0EEEvNS_9FwdParamsE,"",@"SHT_CUDA_INFO"
	.sectionflags	@""
	.align	4


	//----- nvinfo : EIATTR_CUDA_API_VERSION
	.align		4
        /*0000*/ 	.byte	0x04, 0x37
        /*0002*/ 	.short	(.L_598 - .L_597)
.L_597:
        /*0004*/ 	.word	0x00000082


	//----- nvinfo : EIATTR_KPARAM_INFO
	.align		4
.L_598:
        /*0008*/ 	.byte	0x04, 0x17
        /*000a*/ 	.short	(.L_600 - .L_599)
.L_599:
        /*000c*/ 	.word	0x00000000
        /*0010*/ 	.short	0x0000
        /*0012*/ 	.short	0x0000
        /*0014*/ 	.byte	0x00, 0xf0, 0xa1, 0x03


	//----- nvinfo : EIATTR_SPARSE_MMA_MASK
	.align		4
.L_600:
        /*0018*/ 	.byte	0x03, 0x50
        /*001a*/ 	.short	0x0000


	//----- nvinfo : EIATTR_MAXREG_COUNT
	.align		4
        /*001c*/ 	.byte	0x03, 0x1b
        /*001e*/ 	.short	0x00ff


	//----- nvinfo : EIATTR_MERCURY_ISA_VERSION
	.align		4
        /*0020*/ 	.byte	0x03, 0x5f
        /*0022*/ 	.short	0x0101


	//----- nvinfo : EIATTR_COOP_GROUP_MASK_REGIDS
	.align		4
        /*0024*/ 	.byte	0x04, 0x29
        /*0026*/ 	.short	(.L_602 - .L_601)


	//   ....[0]....
.L_601:
        /*0028*/ 	.word	0xffffffff


	//   ....[1]....
        /*002c*/ 	.word	0xffffffff


	//   ....[2]....
        /*0030*/ 	.word	0xffffffff


	//   ....[3]....
        /*0034*/ 	.word	0xffffffff


	//   ....[4]....
        /*0038*/ 	.word	0xffffffff


	//   ....[5]....
        /*003c*/ 	.word	0xffffffff


	//   ....[6]....
        /*0040*/ 	.word	0xffffffff


	//   ....[7]....
        /*0044*/ 	.word	0xffffffff


	//   ....[8]....
        /*0048*/ 	.word	0xffffffff


	//   ....[9]....
        /*004c*/ 	.word	0xffffffff


	//   ....[10]....
        /*0050*/ 	.word	0x05000080


	//   ....[11]....
        /*0054*/ 	.word	0x05000080


	//   ....[12]....
        /*0058*/ 	.word	0x05000080


	//   ....[13]....
        /*005c*/ 	.word	0x05000080


	//   ....[14]....
        /*0060*/ 	.word	0x05000080


	//   ....[15]....
        /*0064*/ 	.word	0x05000080


	//   ....[16]....
        /*0068*/ 	.word	0x05000080


	//   ....[17]....
        /*006c*/ 	.word	0x05000080


	//   ....[18]....
        /*0070*/ 	.word	0x05000080


	//   ....[19]....
        /*0074*/ 	.word	0x05000080


	//----- nvinfo : EIATTR_COOP_GROUP_INSTR_OFFSETS
	.align		4
.L_602:
        /*0078*/ 	.byte	0x04, 0x28
        /*007a*/ 	.short	(.L_604 - .L_603)


	//   ....[0]....
.L_603:
        /*007c*/ 	.word	0x000213b0


	//   ....[1]....
        /*0080*/ 	.word	0x000213e0


	//   ....[2]....
        /*0084*/ 	.word	0x00021400


	//   ....[3]....
        /*0088*/ 	.word	0x00021420


	//   ....[4]....
        /*008c*/ 	.word	0x00021440


	//   ....[5]....
        /*0090*/ 	.word	0x00021880


	//   ....[6]....
        /*0094*/ 	.word	0x000218a0


	//   ....[7]....
        /*0098*/ 	.word	0x000218c0


	//   ....[8]....
        /*009c*/ 	.word	0x000218e0


	//   ....[9]....
        /*00a0*/ 	.word	0x00021900


	//   ....[10]....
        /*00a4*/ 	.word	0x000227f0


	//   ....[11]....
        /*00a8*/ 	.word	0x000228a0


	//   ....[12]....
        /*00ac*/ 	.word	0x00022910


	//   ....[13]....
        /*00b0*/ 	.word	0x00022980


	//   ....[14]....
        /*00b4*/ 	.word	0x000229f0


	//   ....[15]....
        /*00b8*/ 	.word	0x00022e80


	//   ....[16]....
        /*00bc*/ 	.word	0x00022ef0


	//   ....[17]....
        /*00c0*/ 	.word	0x00022f60


	//   ....[18]....
        /*00c4*/ 	.word	0x00022fd0


	//   ....[19]....
        /*00c8*/ 	.word	0x00023040


	//----- nvinfo : EIATTR_VRC_CTA_INIT_COUNT
	.align		4
.L_604:
        /*00cc*/ 	.byte	0x02, 0x4a
	.zero		1
	.zero		1


	//----- nvinfo : EIATTR_EXIT_INSTR_OFFSETS
	.align		4
        /*00d0*/ 	.byte	0x04, 0x1c
        /*00d2*/ 	.short	(.L_606 - .L_605)


	//   ....[0]....
.L_605:
        /*00d4*/ 	.word	0x000007c0


	//   ....[1]....
        /*00d8*/ 	.word	0x00022780


	//----- nvinfo : EIATTR_MAX_THREADS
	.align		4
.L_606:
        /*00dc*/ 	.byte	0x04, 0x05
        /*00de*/ 	.short	(.L_608 - .L_607)
.L_607:
        /*00e0*/ 	.word	0x00000080
        /*00e4*/ 	.word	0x00000001
        /*00e8*/ 	.word	0x00000001


	//----- nvinfo : EIATTR_CRS_STACK_SIZE
	.align		4
.L_608:
        /*00ec*/ 	.byte	0x04, 0x1e
        /*00ee*/ 	.short	(.L_610 - .L_609)
.L_609:
        /*00f0*/ 	.word	0x00000000


	//----- nvinfo : EIATTR_CBANK_PARAM_SIZE
	.align		4
.L_610:
        /*00f4*/ 	.byte	0x03, 0x19
        /*00f6*/ 	.short	0x00e8


	//----- nvinfo : EIATTR_PARAM_CBANK
	.align		4
        /*00f8*/ 	.byte	0x04, 0x0a
        /*00fa*/ 	.short	(.L_612 - .L_611)
	.align		4
.L_611:
        /*00fc*/ 	.word	index@(.nv.constant0._ZN10layer_norm31ln_parallel_residual_fwd_kernelINS_13Kernel_traitsI13__nv_bfloat16S2_S2_S2_fjLj1024ELj1ELj4ELj1ELj16ENS_18Kernel_traits_baseILj1024ES2_S2_S2_S2_fjLj128EEEEELb1ELb1ELb0EEEvNS_9FwdParamsE)
        /*0100*/ 	.short	0x0380
        /*0102*/ 	.short	0x00e8


	//----- nvinfo : EIATTR_SW_WAR
	.align		4
.L_612:
        /*0104*/ 	.byte	0x04, 0x36
        /*0106*/ 	.short	(.L_614 - .L_613)
.L_613:
        /*0108*/ 	.word	0x00000008
.L_614:


//--------------------- .nv.info._ZN10layer_norm31ln_parallel_residual_fwd_kernelINS_13Kernel_traitsI13__nv_bfloat16S2_S2_S2_fjLj1024ELj1ELj4ELj1ELj16ENS_18Kernel_traits_baseILj1024ES2_S2_S2_S2_fjLj128EEEEELb1ELb1ELb1EEEvNS_9FwdParamsE --------------------------
	.section	.nv.info._ZN10layer_norm31ln_parallel_residual_fwd_kernelINS_13Kernel_traitsI13__nv_bfloat16S2_S2_S2_fjLj1024ELj1ELj4ELj1ELj16ENS_18Kernel_traits_baseILj1024ES2_S2_S2_S2_fjLj128EEEEELb1ELb1ELb1EEEvNS_9FwdParamsE,"",@"SHT_CUDA_INFO"
	.sectionflags	@""
	.align	4


	//----- nvinfo : EIATTR_CUDA_API_VERSION
	.align		4
        /*0000*/ 	.byte	0x04, 0x37
        /*0002*/ 	.short	(.L_616 - .L_615)
.L_615:
        /*0004*/ 	.word	0x00000082


	//----- nvinfo : EIATTR_KPARAM_INFO
	.align		4
.L_616:
        /*0008*/ 	.byte	0x04, 0x17
        /*000a*/ 	.short	(.L_618 - .L_617)
.L_617:
        /*000c*/ 	.word	0x00000000
        /*0010*/ 	.short	0x0000
        /*0012*/ 	.short	0x0000
        /*0014*/ 	.byte	0x00, 0xf0, 0xa1, 0x03


	//----- nvinfo : EIATTR_SPARSE_MMA_MASK
	.align		4
.L_618:
        /*0018*/ 	.byte	0x03, 0x50
        /*001a*/ 	.short	0x0000


	//----- nvinfo : EIATTR_MAXREG_COUNT
	.align		4
        /*001c*/ 	.byte	0x03, 0x1b
        /*001e*/ 	.short	0x00ff


	//----- nvinfo : EIATTR_MERCURY_ISA_VERSION
	.align		4
        /*0020*/ 	.byte	0x03, 0x5f
        /*0022*/ 	.short	0x0101


	//----- nvinfo : EIATTR_COOP_GROUP_MASK_REGIDS
	.align		4
        /*0024*/ 	.byte	0x04, 0x29
        /*0026*/ 	.short	(.L_620 - .L_619)


	//   ....[0]....
.L_619:
        /*0028*/ 	.word	0xffffffff


	//   ....[1]....
        /*002c*/ 	.word	0xffffffff


	//   ....[2]....
        /*0030*/ 	.word	0xffffffff


	//   ....[3]....
        /*0034*/ 	.word	0xffffffff


	//   ....[4]....
        /*0038*/ 	.word	0xffffffff


	//   ....[5]....
        /*003c*/ 	.word	0xffffffff


	//   ....[6]....
        /*0040*/ 	.word	0xffffffff


	//   ....[7]....
        /*0044*/ 	.word	0xffffffff


	//   ....[8]....
        /*0048*/ 	.word	0xffffffff


	//   ....[9]....
        /*004c*/ 	.word	0xffffffff


	//   ....[10]....
        /*0050*/ 	.word	0x05000067


	//   ....[11]....
        /*0054*/ 	.word	0x05000067


	//   ....[12]....
        /*0058*/ 	.word	0x05000067


	//   ....[13]....
        /*005c*/ 	.word	0x05000067


	//   ....[14]....
        /*0060*/ 	.word	0x05000067


	//   ....[15]....
        /*0064*/ 	.word	0x05000067


	//   ....[16]....
        /*0068*/ 	.word	0x05000067


	//   ....[17]....
        /*006c*/ 	.word	0x05000067


	//   ....[18]....
        /*0070*/ 	.word	0x05000067


	//   ....[19]....
        /*0074*/ 	.word	0x05000067


	//----- nvinfo : EIATTR_COOP_GROUP_INSTR_OFFSETS
	.align		4
.L_620:
        /*0078*/ 	.byte	0x04, 0x28
        /*007a*/ 	.short	(.L_622 - .L_621)


	//   ....[0]....
.L_621:
        /*007c*/ 	.word	0x00020620


	//   ....[1]....
        /*0080*/ 	.word	0x00020650


	//   ....[2]....
        /*0084*/ 	.word	0x00020670


	//   ....[3]....
        /*0088*/ 	.word	0x00020690


	//   ....[4]....
        /*008c*/ 	.word	0x000206b0


	//   ....[5]....
        /*0090*/ 	.word	0x00020ae0


	//   ....[6]....
        /*0094*/ 	.word	0x00020b00


	//   ....[7]....
        /*0098*/ 	.word	0x00020b20


	//   ....[8]....
        /*009c*/ 	.word	0x00020b40


	//   ....[9]....
        /*00a0*/ 	.word	0x00020b60


	//   ....[10]....
        /*00a4*/ 	.word	0x00021890


	//   ....[11]....
        /*00a8*/ 	.word	0x00021940


	//   ....[12]....
        /*00ac*/ 	.word	0x000219b0


	//   ....[13]....
        /*00b0*/ 	.word	0x00021a20


	//   ....[14]....
        /*00b4*/ 	.word	0x00021a90


	//   ....[15]....
        /*00b8*/ 	.word	0x00021f00


	//   ....[16]....
        /*00bc*/ 	.word	0x00021f70


	//   ....[17]....
        /*00c0*/ 	.word	0x00021fe0


	//   ....[18]....
        /*00c4*/ 	.word	0x00022050


	//   ....[19]....
        /*00c8*/ 	.word	0x000220c0


	//----- nvinfo : EIATTR_VRC_CTA_INIT_COUNT
	.align		4
.L_622:
        /*00cc*/ 	.byte	0x02, 0x4a
	.zero		1
	.zero		1


	//----- nvinfo : EIATTR_EXIT_INSTR_OFFSETS
	.align		4
        /*00d0*/ 	.byte	0x04, 0x1c
        /*00d2*/ 	.short	(.L_624 - .L_623)


	//   ....[0]....
.L_623:
        /*00d4*/ 	.word	0x000002b0


	//   ....[1]....
        /*00d8*/ 	.word	0x00021830


	//----- nvinfo : EIATTR_MAX_THREADS
	.align		4
.L_624:
        /*00dc*/ 	.byte	0x04, 0x05
        /*00de*/ 	.short	(.L_626 - .L_625)
.L_625:
        /*00e0*/ 	.word	0x00000080
        /*00e4*/ 	.word	0x00000001
        /*00e8*/ 	.word	0x00000001


	//----- nvinfo : EIATTR_CRS_STACK_SIZE
	.align		4
.L_626:
        /*00ec*/ 	.byte	0x04, 0x1e
        /*00ee*/ 	.short	(.L_628 - .L_627)
.L_627:
        /*00f0*/ 	.word	0x00000000


	//----- nvinfo : EIATTR_CBANK_PARAM_SIZE
	.align		4
.L_628:
        /*00f4*/ 	.byte	0x03, 0x19
        /*00f6*/ 	.short	0x00e8


	//----- nvinfo : EIATTR_PARAM_CBANK
	.align		4
        /*00f8*/ 	.byte	0x04, 0x0a
        /*00fa*/ 	.short	(.L_630 - .L_629)
	.align		4
.L_629:
        /*00fc*/ 	.word	index@(.nv.constant0._ZN10layer_norm31ln_parallel_residual_fwd_kernelINS_13Kernel_traitsI13__nv_bfloat16S2_S2_S2_fjLj1024ELj1ELj4ELj1ELj16ENS_18Kernel_traits_baseILj1024ES2_S2_S2_S2_fjLj128EEEEELb1ELb1ELb1EEEvNS_9FwdParamsE)
        /*0100*/ 	.short	0x0380
        /*0102*/ 	.short	0x00e8


	//----- nvinfo : EIATTR_SW_WAR
	.align		4
.L_630:
        /*0104*/ 	.byte	0x04, 0x36
        /*0106*/ 	.short	(.L_632 - .L_631)
.L_631:
        /*0108*/ 	.word	0x00000008
.L_632:


//--------------------- .nv.info._ZN10layer_norm31ln_parallel_residual_fwd_kernelINS_13Kernel_traitsI6__halfS2_S2_S2_fjLj1024ELj1ELj4ELj1ELj16ENS_18Kernel_traits_baseILj1024ES2_S2_S2_S2_fjLj128EEEEELb0ELb0ELb0EEEvNS_9FwdParamsE --------------------------
	.section	.nv.info._ZN10layer_norm31ln_parallel_residual_fwd_kernelINS_13Kernel_traitsI6__halfS2_S2_S2_fjLj1024ELj1ELj4ELj1ELj16ENS_18Kernel_traits_baseILj1024ES2_S2_S2_S2_fjLj128EEEEELb0ELb0ELb0EEEvNS_9FwdParamsE,"",@"SHT_CUDA_INFO"
	.sectionflags	@""
	.align	4


	//----- nvinfo : EIATTR_CUDA_API_VERSION
	.align		4
        /*0000*/ 	.byte	0x04, 0x37
        /*0002*/ 	.short	(.L_634 - .L_633)
.L_633:
        /*0004*/ 	.word	0x00000082


	//----- nvinfo : EIATTR_KPARAM_INFO
	.align		4
.L_634:
        /*0008*/ 	.byte	0x04, 0x17
        /*000a*/ 	.short	(.L_636 - .L_635)
.L_635:
        /*000c*/ 	.word	0x00000000
        /*0010*/ 	.short	0x0000
        /*0012*/ 	.short	0x0000
        /*0014*/ 	.byte	0x00, 0xf0, 0xa1, 0x03


	//----- nvinfo : EIATTR_SPARSE_MMA_MASK
	.align		4
.L_636:
        /*0018*/ 	.byte	0x03, 0x50
        /*001a*/ 	.short	0x0000


	//----- nvinfo : EIATTR_MAXREG_COUNT
	.align		4
        /*001c*/ 	.byte	0x03, 0x1b
        /*001e*/ 	.short	0x00ff


	//----- nvinfo : EIATTR_MERCURY_ISA_VERSION
	.align		4
        /*0020*/ 	.byte	0x03, 0x5f
        /*0022*/ 	.short	0x0101


	//----- nvinfo : EIATTR_COOP_GROUP_MASK_REGIDS
	.align		4
        /*0024*/ 	.byte	0x04, 0x29
        /*0026*/ 	.short	(.L_638 - .L_637)


	//   ....[0]....
.L_637:
        /*0028*/ 	.word	0xffffffff


	//   ....[1]....
        /*002c*/ 	.word	0xffffffff


	//   ....[2]....
        /*0030*/ 	.word	0xffffffff


	//   ....[3]....
        /*0034*/ 	.word	0xffffffff


	//   ....[4]....
        /*0038*/ 	.word	0xffffffff


	//   ....[5]....
        /*003c*/ 	.word	0xffffffff


	//   ....[6]....
        /*0040*/ 	.word	0xffffffff


	//   ....[7]....
        /*0044*/ 	.word	0xffffffff


	//   ....[8]....
        /*0048*/ 	.word	0xffffffff


	//   ....[9]....
        /*004c*/ 	.word	0xffffffff


	//   ....[10]....
        /*0050*/ 	.word	0x0500007b


	//   ....[11]....
        /*0054*/ 	.word	0x0500007b


	//   ....[12]....
        /*0058*/ 	.word	0x0500007b


	//   ....[13]....
        /*005c*/ 	.word	0x0500007b


	//   ....[14]....
        /*0060*/ 	.word	0x0500007b


	//   ....[15]....
        /*0064*/ 	.word	0x0500007b


	//   ....[16]....
        /*0068*/ 	.word	0x0500007b


	//   ....[17]....
        /*006c*/ 	.word	0x0500007b


	//   ....[18]....
        /*0070*/ 	.word	0x0500007b


	//   ....[19]....
        /*0074*/ 	.word	0x0500007b


	//----- nvinfo : EIATTR_COOP_GROUP_INSTR_OFFSETS
	.align		4
.L_638:
        /*0078*/ 	.byte	0x04, 0x28
        /*007a*/ 	.short	(.L_640 - .L_639)


	//   ....[0]....
.L_639:
        /*007c*/ 	.word	0x00003720


	//   ....[1]....
        /*0080*/ 	.word	0x00003740


	//   ....[2]....
        /*0084*/ 	.word	0x00003760


	//   ....[3]....
        /*0088*/ 	.word	0x00003790


	//   ....[4]....
        /*008c*/ 	.word	0x000037b0


	//   ....[5]....
        /*0090*/ 	.word	0x00003bf0


	//   ....[6]....
        /*0094*/ 	.word	0x00003c10


	//   ....[7]....
        /*0098*/ 	.word	0x00003c30


	//   ....[8]....
        /*009c*/ 	.word	0x00003c50


	//   ....[9]....
        /*00a0*/ 	.word	0x00003c70


	//   ....[10]....
        /*00a4*/ 	.word	0x000052b0


	//   ....[11]....
        /*00a8*/ 	.word	0x00005350


	//   ....[12]....
        /*00ac*/ 	.word	0x000053c0


	//   ....[13]....
        /*00b0*/ 	.word	0x00005440


	//   ....[14]....
        /*00b4*/ 	.word	0x000054b0


	//   ....[15]....
        /*00b8*/ 	.word	0x00005930


	//   ....[16]....
        /*00bc*/ 	.word	0x000059a0


	//   ....[17]....
        /*00c0*/ 	.word	0x00005a10


	//   ....[18]....
        /*00c4*/ 	.word	0x00005a80


	//   ....[19]....
        /*00c8*/ 	.word	0x00005af0


	//----- nvinfo : EIATTR_VRC_CTA_INIT_COUNT
	.align		4
.L_640:
        /*00cc*/ 	.byte	0x02, 0x4a
	.zero		1
	.zero		1


	//----- nvinfo : EIATTR_EXIT_INSTR_OFFSETS
	.align		4
        /*00d0*/ 	.byte	0x04, 0x1c
        /*00d2*/ 	.short	(.L_642 - .L_641)


	//   ....[0]....
.L_641:
        /*00d4*/ 	.word	0x00001140


	//   ....[1]....
        /*00d8*/ 	.word	0x00005240


	//----- nvinfo : EIATTR_MAX_THREADS
	.align		4
.L_642:
        /*00dc*/ 	.byte	0x04, 0x05
        /*00de*/ 	.short	(.L_644 - .L_643)
.L_643:
        /*00e0*/ 	.word	0x00000080
        /*00e4*/ 	.word	0x00000001
        /*00e8*/ 	.word	0x00000001


	//----- nvinfo : EIATTR_CRS_STACK_SIZE
	.align		4
.L_644:
        /*00ec*/ 	.byte	0x04, 0x1e
        /*00ee*/ 	.short	(.L_646 - .L_645)
.L_645:
        /*00f0*/ 	.word	0x00000000


	//----- nvinfo : EIATTR_CBANK_PARAM_SIZE
	.align		4
.L_646:
        /*00f4*/ 	.byte	0x03, 0x19
        /*00f6*/ 	.short	0x00e8


	//----- nvinfo : EIATTR_PARAM_CBANK
	.align		4
        /*00f8*/ 	.byte	0x04, 0x0a
        /*00fa*/ 	.short	(.L_648 - .L_647)
	.align		4
.L_647:
        /*00fc*/ 	.word	index@(.nv.constant0._ZN10layer_norm31ln_parallel_residual_fwd_kernelINS_13Kernel_traitsI6__halfS2_S2_S2_fjLj1024ELj1ELj4ELj1ELj16ENS_18Kernel_traits_baseILj1024ES2_S2_S2_S2_fjLj128EEEEELb0ELb0ELb0EEEvNS_9FwdParamsE)
        /*0100*/ 	.short	0x0380
        /*0102*/ 	.short	0x00e8


	//----- nvinfo : EIATTR_SW_WAR
	.align		4
.L_648:
        /*0104*/ 	.byte	0x04, 0x36
        /*0106*/ 	.short	(.L_650 - .L_649)
.L_649:
        /*0108*/ 	.word	0x00000008
.L_650:


//--------------------- .nv.info._ZN10layer_norm31ln_parallel_residual_fwd_kernelINS_13Kernel_traitsI6__halfS2_S2_S2_fjLj1024ELj1ELj4ELj1ELj16ENS_18Kernel_traits_baseILj1024ES2_S2_S2_S2_fjLj128EEEEELb0ELb0ELb1EEEvNS_9FwdParamsE --------------------------
	.section	.nv.info._ZN10layer_norm31ln_parallel_residual_fwd_kernelINS_13Kernel_traitsI6__halfS2_S2_S2_fjLj1024ELj1ELj4ELj1ELj16ENS_18Kernel_traits_baseILj1024ES2_S2_S2_S2_fjLj128EEEEELb0ELb0ELb1EEEvNS_9FwdParamsE,"",@"SHT_CUDA_INFO"
	.sectionflags	@""
	.align	4


	//----- nvinfo : EIATTR_CUDA_API_VERSION
	.align		4
        /*0000*/ 	.byte	0x04, 0x37
        /*0002*/ 	.short	(.L_652 - .L_651)
.L_651:
        /*0004*/ 	.word	0x00000082


	//----- nvinfo : EIATTR_KPARAM_INFO
	.align		4
.L_652:
        /*0008*/ 	.byte	0x04, 0x17
        /*000a*/ 	.short	(.L_654 - .L_653)
.L_653:
        /*000c*/ 	.word	0x00000000
        /*0010*/ 	.short	0x0000
        /*0012*/ 	.short	0x0000
        /*0014*/ 	.byte	0x00, 0xf0, 0xa1, 0x03


	//----- nvinfo : EIATTR_SPARSE_MMA_MASK
	.align		4
.L_654:
        /*0018*/ 	.byte	0x03, 0x50
        /*001a*/ 	.short	0x0000


	//----- nvinfo : EIATTR_MAXREG_COUNT
	.align		4
        /*001c*/ 	.byte	0x03, 0x1b
        /*001e*/ 	.short	0x00ff


	//----- nvinfo : EIATTR_MERCURY_ISA_VERSION
	.align		4
        /*0020*/ 	.byte	0x03, 0x5f
        /*0022*/ 	.short	0x0101


	//----- nvinfo : EIATTR_COOP_GROUP_MASK_REGIDS
	.align		4
        /*0024*/ 	.byte	0x04, 0x29
        /*0026*/ 	.short	(.L_656 - .L_655)


	//   ....[0]....
.L_655:
        /*0028*/ 	.word	0xffffffff


	//   ....[1]....
        /*002c*/ 	.word	0xffffffff


	//   ....[2]....
        /*0030*/ 	.word	0xffffffff


	//   ....[3]....
        /*0034*/ 	.word	0xffffffff


	//   ....[4]....
        /*0038*/ 	.word	0xffffffff


	//   ....[5]....
        /*003c*/ 	.word	0xffffffff


	//   ....[6]....
        /*0040*/ 	.word	0xffffffff


	//   ....[7]....
        /*0044*/ 	.word	0xffffffff


	//   ....[8]....
        /*0048*/ 	.word	0xffffffff


	//   ....[9]....
        /*004c*/ 	.word	0xffffffff


	//   ....[10]....
        /*0050*/ 	.word	0x0500007a


	//   ....[11]....
        /*0054*/ 	.word	0x0500007a


	//   ....[12]....
        /*0058*/ 	.word	0x0500007a


	//   ....[13]....
        /*005c*/ 	.word	0x0500007a


	//   ....[14]....
        /*0060*/ 	.word	0x0500007a


	//   ....[15]....
        /*0064*/ 	.word	0x0500007a


	//   ....[16]....
        /*0068*/ 	.word	0x0500007a


	//   ....[17]....
        /*006c*/ 	.word	0x0500007a


	//   ....[18]....
        /*0070*/ 	.word	0x0500007a


	//   ....[19]....
        /*0074*/ 	.word	0x0500007a


	//----- nvinfo : EIATTR_COOP_GROUP_INSTR_OFFSETS
	.align		4
.L_656:
        /*0078*/ 	.byte	0x04, 0x28
        /*007a*/ 	.short	(.L_658 - .L_657)


	//   ....[0]....
.L_657:
        /*007c*/ 	.word	0x00002b80


	//   ....[1]....
        /*0080*/ 	.word	0x00002ba0


	//   ....[2]....
        /*0084*/ 	.word	0x00002bc0


	//   ....[3]....
        /*0088*/ 	.word	0x00002be0


	//   ....[4]....
        /*008c*/ 	.word	0x00002c10


	//   ....[5]....
        /*0090*/ 	.word	0x00003040


	//   ....[6]....
        /*0094*/ 	.word	0x00003060


	//   ....[7]....
        /*0098*/ 	.word	0x00003080


	//   ....[8]....
        /*009c*/ 	.word	0x000030a0


	//   ....[9]....
        /*00a0*/ 	.word	0x000030c0


	//   ....[10]....
        /*00a4*/ 	.word	0x00004580


	//   ....[11]....
        /*00a8*/ 	.word	0x00004620


	//   ....[12]....
        /*00ac*/ 	.word	0x00004690


	//   ....[13]....
        /*00b0*/ 	.word	0x00004700


	//   ....[14]....
        /*00b4*/ 	.word	0x00004780


	//   ....[15]....
        /*00b8*/ 	.word	0x00004bf0


	//   ....[16]....
        /*00bc*/ 	.word	0x00004c60


	//   ....[17]....
        /*00c0*/ 	.word	0x00004cd0


	//   ....[18]....
        /*00c4*/ 	.word	0x00004d40


	//   ....[19]....
        /*00c8*/ 	.word	0x00004db0


	//----- nvinfo : EIATTR_VRC_CTA_INIT_COUNT
	.align		4
.L_658:
        /*00cc*/ 	.byte	0x02, 0x4a
	.zero		1
	.zero		1


	//----- nvinfo : EIATTR_EXIT_INSTR_OFFSETS
	.align		4
        /*00d0*/ 	.byte	0x04, 0x1c
        /*00d2*/ 	.short	(.L_660 - .L_659)


	//   ....[0]....
.L_659:
        /*00d4*/ 	.word	0x00000850


	//   ....[1]....
        /*00d8*/ 	.word	0x00004510


	//----- nvinfo : EIATTR_MAX_THREADS
	.align		4
.L_660:
        /*00dc*/ 	.byte	0x04, 0x05
        /*00de*/ 	.short	(.L_662 - .L_661)
.L_661:
        /*00e0*/ 	.word	0x00000080
        /*00e4*/ 	.word	0x00000001
        /*00e8*/ 	.word	0x00000001


	//----- nvinfo : EIATTR_CRS_STACK_SIZE
	.align		4
.L_662:
        /*00ec*/ 	.byte	0x04, 0x1e
        /*00ee*/ 	.short	(.L_664 - .L_663)
.L_663:
        /*00f0*/ 	.word	0x00000000


	//----- nvinfo : EIATTR_CBANK_PARAM_SIZE
	.align		4
.L_664:
        /*00f4*/ 	.byte	0x03, 0x19
        /*00f6*/ 	.short	0x00e8


	//----- nvinfo : EIATTR_PARAM_CBANK
	.align		4
        /*00f8*/ 	.byte	0x04, 0x0a
        /*00fa*/ 	.short	(.L_666 - .L_665)
	.align		4
.L_665:
        /*00fc*/ 	.word	index@(.nv.constant0._ZN10layer_norm31ln_parallel_residual_fwd_kernelINS_13Kernel_traitsI6__halfS2_S2_S2_fjLj1024ELj1ELj4ELj1ELj16ENS_18Kernel_traits_baseILj1024ES2_S2_S2_S2_fjLj128EEEEELb0ELb0ELb1EEEvNS_9FwdParamsE)
        /*0100*/ 	.short	0x0380
        /*0102*/ 	.short	0x00e8


	//----- nvinfo : EIATTR_SW_WAR
	.align		4
.L_666:
        /*0104*/ 	.byte	0x04, 0x36
        /*0106*/ 	.short	(.L_668 - .L_667)
.L_667:
        /*0108*/ 	.word	0x00000008
.L_668:


//--------------------- .nv.info._ZN10layer_norm31ln_parallel_residual_fwd_kernelINS_13Kernel_traitsI6__halfS2_S2_S2_fjLj1024ELj1ELj4ELj1ELj16ENS_18Kernel_traits_baseILj1024ES2_S2_S2_S2_fjLj128EEEEELb0ELb1ELb0EEEvNS_9FwdParamsE --------------------------
	.section	.nv.info._ZN10layer_norm31ln_parallel_residual_fwd_kernelINS_13Kernel_traitsI6__halfS2_S2_S2_fjLj1024ELj1ELj4ELj1ELj16ENS_18Kernel_traits_baseILj1024ES2_S2_S2_S2_fjLj128EEEEELb0ELb1ELb0EEEvNS_9FwdParamsE,"",@"SHT_CUDA_INFO"
	.sectionflags	@""
	.align	4


	//----- nvinfo : EIATTR_CUDA_API_VERSION
	.align		4
        /*0000*/ 	.byte	0x04, 0x37
        /*0002*/ 	.short	(.L_670 - .L_669)
.L_669:
        /*0004*/ 	.word	0x00000082


	//----- nvinfo : EIATTR_KPARAM_INFO
	.align		4
.L_670:
        /*0008*/ 	.byte	0x04, 0x17
        /*000a*/ 	.short	(.L_672 - .L_671)
.L_671:
        /*000c*/ 	.word	0x00000000
        /*0010*/ 	.short	0x0000
        /*0012*/ 	.short	0x0000
        /*0014*/ 	.byte	0x00, 0xf0, 0xa1, 0x03


	//----- nvinfo : EIATTR_SPARSE_MMA_MASK
	.align		4
.L_672:
        /*0018*/ 	.byte	0x03, 0x50
        /*001a*/ 	.short	0x0000


	//----- nvinfo : EIATTR_MAXREG_COUNT
	.align		4
        /*001c*/ 	.byte	0x03, 0x1b
        /*001e*/ 	.short	0x00ff


	//----- nvinfo : EIATTR_MERCURY_ISA_VERSION
	.align		4
        /*0020*/ 	.byte	0x03, 0x5f
        /*0022*/ 	.short	0x0101


	//----- nvinfo : EIATTR_COOP_GROUP_MASK_REGIDS
	.align		4
        /*0024*/ 	.byte	0x04, 0x29
        /*0026*/ 	.short	(.L_674 - .L_673)


	//   ....[0]....
.L_673:
        /*0028*/ 	.word	0xffffffff


	//   ....[1]....
        /*002c*/ 	.word	0xffffffff


	//   ....[2]....
        /*0030*/ 	.word	0xffffffff


	//   ....[3]....
        /*0034*/ 	.word	0xffffffff


	//   ....[4]....
        /*0038*/ 	.word	0xffffffff


	//   ....[5]....
        /*003c*/ 	.word	0xffffffff


	//   ....[6]....
        /*0040*/ 	.word	0xffffffff


	//   ....[7]....
        /*0044*/ 	.word	0xffffffff


	//   ....[8]....
        /*0048*/ 	.word	0xffffffff


	//   ....[9]....
        /*004c*/ 	.word	0xffffffff


	//   ....[10]....
        /*0050*/ 	.word	0x0500003b


	//   ....[11]....
        /*0054*/ 	.word	0x0500003b


	//   ....[12]....
        /*0058*/ 	.word	0x0500003b


	//   ....[13]....
        /*005c*/ 	.word	0x0500003b


	//   ....[14]....
        /*0060*/ 	.word	0x0500003b


	//   ....[15]....
        /*0064*/ 	.word	0x0500003b


	//   ....[16]....
        /*0068*/ 	.word	0x0500003b


	//   ....[17]....
        /*006c*/ 	.word	0x0500003b


	//   ....[18]....
        /*0070*/ 	.word	0x0500003b


	//   ....[19]....
        /*0074*/ 	.word	0x0500003b


	//----- nvinfo : EIATTR_COOP_GROUP_INSTR_OFFSETS
	.align		4
.L_674:
        /*0078*/ 	.byte	0x04, 0x28
        /*007a*/ 	.short	(.L_676 - .L_675)


	//   ....[0]....
.L_675:
        /*007c*/ 	.word	0x00002c70


	//   ....[1]....
        /*0080*/ 	.word	0x00002ca0


	//   ....[2]....
        /*0084*/ 	.word	0x00002cc0


	//   ....[3]....
        /*0088*/ 	.word	0x00002ce0


	//   ....[4]....
        /*008c*/ 	.word	0x00002d00


	//   ....[5]....
        /*0090*/ 	.word	0x00003140


	//   ....[6]....
        /*0094*/ 	.word	0x00003160


	//   ....[7]....
        /*0098*/ 	.word	0x00003180


	//   ....[8]....
        /*009c*/ 	.word	0x000031a0


	//   ....[9]....
        /*00a0*/ 	.word	0x000031c0


	//   ....[10]....
        /*00a4*/ 	.word	0x00004030


	//   ....[11]....
        /*00a8*/ 	.word	0x000040d0


	//   ....[12]....
        /*00ac*/ 	.word	0x00004130


	//   ....[13]....
        /*00b0*/ 	.word	0x00004190


	//   ....[14]....
        /*00b4*/ 	.word	0x000041e0


	//   ....[15]....
        /*00b8*/ 	.word	0x00004670


	//   ....[16]....
        /*00bc*/ 	.word	0x000046d0


	//   ....[17]....
        /*00c0*/ 	.word	0x00004730


	//   ....[18]....
        /*00c4*/ 	.word	0x00004790


	//   ....[19]....
        /*00c8*/ 	.word	0x000047f0


	//----- nvinfo : EIATTR_VRC_CTA_INIT_COUNT
	.align		4
.L_676:
        /*00cc*/ 	.byte	0x02, 0x4a
	.zero		1
	.zero		1


	//----- nvinfo : EIATTR_EXIT_INSTR_OFFSETS
	.align		4
        /*00d0*/ 	.byte	0x04, 0x1c
        /*00d2*/ 	.short	(.L_678 - .L_677)


	//   ....[0]....
.L_677:
        /*00d4*/ 	.word	0x000005e0


	//   ....[1]....
        /*00d8*/ 	.word	0x00003fc0


	//----- nvinfo : EIATTR_MAX_THREADS
	.align		4
.L_678:
        /*00dc*/ 	.byte	0x04, 0x05
        /*00de*/ 	.short	(.L_680 - .L_679)
.L_679:
        /*00e0*/ 	.word	0x00000080
        /*00e4*/ 	.word	0x00000001
        /*00e8*/ 	.word	0x00000001


	//----- nvinfo : EIATTR_CRS_STACK_SIZE
	.align		4
.L_680:
        /*00ec*/ 	.byte	0x04, 0x1e
        /*00ee*/ 	.short	(.L_682 - .L_681)
.L_681:
        /*00f0*/ 	.word	0x00000000


	//----- nvinfo : EIATTR_CBANK_PARAM_SIZE
	.align		4
.L_682:
        /*00f4*/ 	.byte	0x03, 0x19
        /*00f6*/ 	.short	0x00e8


	//----- nvinfo : EIATTR_PARAM_CBANK
	.align		4
        /*00f8*/ 	.byte	0x04, 0x0a
        /*00fa*/ 	.short	(.L_684 - .L_683)
	.align		4
.L_683:
        /*00fc*/ 	.word	index@(.nv.constant0._ZN10layer_norm31ln_parallel_residual_fwd_kernelINS_13Kernel_traitsI6__halfS2_S2_S2_fjLj1024ELj1ELj4ELj1ELj16ENS_18Kernel_traits_baseILj1024ES2_S2_S2_S2_fjLj128EEEEELb0ELb1ELb0EEEvNS_9FwdParamsE)
        /*0100*/ 	.short	0x0380
        /*0102*/ 	.short	0x00e8


	//----- nvinfo : EIATTR_SW_WAR
	.align		4
.L_684:
        /*0104*/ 	.byte	0x04, 0x36
        /*0106*/ 	.short	(.L_686 - .L_685)
.L_685:
        /*0108*/ 	.word	0x00000008
.L_686:


//--------------------- .nv.info._ZN10layer_norm31ln_parallel_residual_fwd_kernelINS_13Kernel_traitsI6__halfS2_S2_S2_fjLj1024ELj1ELj4ELj1ELj16ENS_18Kernel_traits_baseILj1024ES2_S2_S2_S2_fjLj128EEEEELb0ELb1ELb1EEEvNS_9FwdParamsE --------------------------
	.section	.nv.info._ZN10layer_norm31ln_parallel_residual_fwd_kernelINS_13Kernel_traitsI6__halfS2_S2_S2_fjLj1024ELj1ELj4ELj1ELj16ENS_18Kernel_traits_baseILj1024ES2_S2_S2_S2_fjLj128EEEEELb0ELb1ELb1EEEvNS_9FwdParamsE,"",@"SHT_CUDA_INFO"
	.sectionflags	@""
	.align	4


	//----- nvinfo : EIATTR_CUDA_API_VERSION
	.align		4
        /*0000*/ 	.byte	0x04, 0x37
        /*0002*/ 	.short	(.L_688 - .L_687)
.L_687:
        /*0004*/ 	.word	0x00000082


	//----- nvinfo : EIATTR_KPARAM_INFO
	.align		4
.L_688:
        /*0008*/ 	.byte	0x04, 0x17
        /*000a*/ 	.short	(.L_690 - .L_689)
.L_689:
        /*000c*/ 	.word	0x00000000
        /*0010*/ 	.short	0x0000
        /*0012*/ 	.short	0x0000
        /*0014*/ 	.byte	0x00, 0xf0, 0xa1, 0x03


	//----- nvinfo : EIATTR_SPARSE_MMA_MASK
	.align		4
.L_690:
        /*0018*/ 	.byte	0x03, 0x50
        /*001a*/ 	.short	0x0000


	//----- nvinfo : EIATTR_MAXREG_COUNT
	.align		4
        /*001c*/ 	.byte	0x03, 0x1b
        /*001e*/ 	.short	0x00ff


	//----- nvinfo : EIATTR_MERCURY_ISA_VERSION
	.align		4
        /*0020*/ 	.byte	0x03, 0x5f
        /*0022*/ 	.short	0x0101


	//----- nvinfo : EIATTR_COOP_GROUP_MASK_REGIDS
	.align		4
        /*0024*/ 	.byte	0x04, 0x29
        /*0026*/ 	.short	(.L_692 - .L_691)


	//   ....[0]....
.L_691:
        /*0028*/ 	.word	0xffffffff


	//   ....[1]....
        /*002c*/ 	.word	0xffffffff


	//   ....[2]....
        /*0030*/ 	.word	0xffffffff


	//   ....[3]....
        /*0034*/ 	.word	0xffffffff


	//   ....[4]....
        /*0038*/ 	.word	0xffffffff


	//   ....[5]....
        /*003c*/ 	.word	0xffffffff


	//   ....[6]....
        /*0040*/ 	.word	0xffffffff


	//   ....[7]....
        /*0044*/ 	.word	0xffffffff


	//   ....[8]....
        /*0048*/ 	.word	0xffffffff


	//   ....[9]....
        /*004c*/ 	.word	0xffffffff


	//   ....[10]....
        /*0050*/ 	.word	0x05000055


	//   ....[11]....
        /*0054*/ 	.word	0x05000055


	//   ....[12]....
        /*0058*/ 	.word	0x05000055


	//   ....[13]....
        /*005c*/ 	.word	0x05000055


	//   ....[14]....
        /*0060*/ 	.word	0x05000055


	//   ....[15]....
        /*0064*/ 	.word	0x05000055


	//   ....[16]....
        /*0068*/ 	.word	0x05000055


	//   ....[17]....
        /*006c*/ 	.word	0x05000055


	//   ....[18]....
        /*0070*/ 	.word	0x05000055


	//   ....[19]....
        /*0074*/ 	.word	0x05000055


	//----- nvinfo : EIATTR_COOP_GROUP_INSTR_OFFSETS
	.align		4
.L_692:
        /*0078*/ 	.byte	0x04, 0x28
        /*007a*/ 	.short	(.L_694 - .L_693)


	//   ....[0]....
.L_693:
        /*007c*/ 	.word	0x00002750


	//   ....[1]....
        /*0080*/ 	.word	0x00002780


	//   ....[2]....
        /*0084*/ 	.word	0x000027a0


	//   ....[3]....
        /*0088*/ 	.word	0x000027c0


	//   ....[4]....
        /*008c*/ 	.word	0x000027e0


	//   ....[5]....
        /*0090*/ 	.word	0x00002c10


	//   ....[6]....
        /*0094*/ 	.word	0x00002c30


	//   ....[7]....
        /*0098*/ 	.word	0x00002c50


	//   ....[8]....
        /*009c*/ 	.word	0x00002c70


	//   ....[9]....
        /*00a0*/ 	.word	0x00002c90


	//   ....[10]....
        /*00a4*/ 	.word	0x000039c0


	//   ....[11]....
        /*00a8*/ 	.word	0x00003a50


	//   ....[12]....
        /*00ac*/ 	.word	0x00003ab0


	//   ....[13]....
        /*00b0*/ 	.word	0x00003b10


	//   ....[14]....
        /*00b4*/ 	.word	0x00003b70


	//   ....[15]....
        /*00b8*/ 	.word	0x00003ff0


	//   ....[16]....
        /*00bc*/ 	.word	0x00004040


	//   ....[17]....
        /*00c0*/ 	.word	0x000040a0


	//   ....[18]....
        /*00c4*/ 	.word	0x00004100


	//   ....[19]....
        /*00c8*/ 	.word	0x00004160


	//----- nvinfo : EIATTR_VRC_CTA_INIT_COUNT
	.align		4
.L_694:
        /*00cc*/ 	.byte	0x02, 0x4a
	.zero		1
	.zero		1


	//----- nvinfo : EIATTR_EXIT_INSTR_OFFSETS
	.align		4
        /*00d0*/ 	.byte	0x04, 0x1c
        /*00d2*/ 	.short	(.L_696 - .L_695)


	//   ....[0]....
.L_695:
        /*00d4*/ 	.word	0x00000380


	//   ....[1]....
        /*00d8*/ 	.word	0x00003950


	//----- nvinfo : EIATTR_MAX_THREADS
	.align		4
.L_696:
        /*00dc*/ 	.byte	0x04, 0x05
        /*00de*/ 	.short	(.L_698 - .L_697)
.L_697:
        /*00e0*/ 	.word	0x00000080
        /*00e4*/ 	.word	0x00000001
        /*00e8*/ 	.word	0x00000001


	//----- nvinfo : EIATTR_CRS_STACK_SIZE
	.align		4
.L_698:
        /*00ec*/ 	.byte	0x04, 0x1e
        /*00ee*/ 	.short	(.L_700 - .L_699)
.L_699:
        /*00f0*/ 	.word	0x00000000


	//----- nvinfo : EIATTR_CBANK_PARAM_SIZE
	.align		4
.L_700:
        /*00f4*/ 	.byte	0x03, 0x19
        /*00f6*/ 	.short	0x00e8


	//----- nvinfo : EIATTR_PARAM_CBANK
	.align		4
        /*00f8*/ 	.byte	0x04, 0x0a
        /*00fa*/ 	.short	(.L_702 - .L_701)
	.align		4
.L_701:
        /*00fc*/ 	.word	index@(.nv.constant0._ZN10layer_norm31ln_parallel_residual_fwd_kernelINS_13Kernel_traitsI6__halfS2_S2_S2_fjLj1024ELj1ELj4ELj1ELj16ENS_18Kernel_traits_baseILj1024ES2_S2_S2_S2_fjLj128EEEEELb0ELb1ELb1EEEvNS_9FwdParamsE)
        /*0100*/ 	.short	0x0380
        /*0102*/ 	.short	0x00e8


	//----- nvinfo : EIATTR_SW_WAR
	.align		4
.L_702:
        /*0104*/ 	.byte	0x04, 0x36
        /*0106*/ 	.short	(.L_704 - .L_703)
.L_703:
        /*0108*/ 	.word	0x00000008
.L_704:


//--------------------- .nv.info._ZN10layer_norm31ln_parallel_residual_fwd_kernelINS_13Kernel_traitsI6__halfS2_S2_S2_fjLj1024ELj1ELj4ELj1ELj16ENS_18Kernel_traits_baseILj1024ES2_S2_S2_S2_fjLj128EEEEELb1ELb0ELb0EEEvNS_9FwdParamsE --------------------------
	.section	.nv.info._ZN10layer_norm31ln_parallel_residual_fwd_kernelINS_13Kernel_traitsI6__halfS2_S2_S2_fjLj1024ELj1ELj4ELj1ELj16ENS_18Kernel_traits_baseILj1024ES2_S2_S2_S2_fjLj128EEEEELb1ELb0ELb0EEEvNS_9FwdParamsE,"",@"SHT_CUDA_INFO"
	.sectionflags	@""
	.align	4


	//----- nvinfo : EIATTR_CUDA_API_VERSION
	.align		4
        /*0000*/ 	.byte	0x04, 0x37
        /*0002*/ 	.short	(.L_706 - .L_705)
.L_705:
        /*0004*/ 	.word	0x00000082


	//----- nvinfo : EIATTR_KPARAM_INFO
	.align		4
.L_706:
        /*0008*/ 	.byte	0x04, 0x17
        /*000a*/ 	.short	(.L_708 - .L_707)
.L_707:
        /*000c*/ 	.word	0x00000000
        /*0010*/ 	.short	0x0000
        /*0012*/ 	.short	0x0000
        /*0014*/ 	.byte	0x00, 0xf0, 0xa1, 0x03


	//----- nvinfo : EIATTR_SPARSE_MMA_MASK
	.align		4
.L_708:
        /*0018*/ 	.byte	0x03, 0x50
        /*001a*/ 	.short	0x0000


	//----- nvinfo : EIATTR_MAXREG_COUNT
	.align		4
        /*001c*/ 	.byte	0x03, 0x1b
        /*001e*/ 	.short	0x00ff


	//----- nvinfo : EIATTR_MERCURY_ISA_VERSION
	.align		4
        /*0020*/ 	.byte	0x03, 0x5f
        /*0022*/ 	.short	0x0101


	//----- nvinfo : EIATTR_COOP_GROUP_MASK_REGIDS
	.align		4
        /*0024*/ 	.byte	0x04, 0x29
        /*0026*/ 	.short	(.L_710 - .L_709)


	//   ....[0]....
.L_709:
        /*0028*/ 	.word	0xffffffff


	//   ....[1]....
        /*002c*/ 	.word	0xffffffff


	//   ....[2]....
        /*0030*/ 	.word	0xffffffff


	//   ....[3]....
        /*0034*/ 	.word	0xffffffff


	//   ....[4]....
        /*0038*/ 	.word	0xffffffff


	//   ....[5]....
        /*003c*/ 	.word	0xffffffff


	//   ....[6]....
        /*0040*/ 	.word	0xffffffff


	//   ....[7]....
        /*0044*/ 	.word	0xffffffff


	//   ....[8]....
        /*0048*/ 	.word	0xffffffff


	//   ....[9]....
        /*004c*/ 	.word	0xffffffff


	//   ....[10]....
        /*0050*/ 	.word	0x05000087


	//   ....[11]....
        /*0054*/ 	.word	0x05000087


	//   ....[12]....
        /*0058*/ 	.word	0x05000087


	//   ....[13]....
        /*005c*/ 	.word	0x05000087


	//   ....[14]....
        /*0060*/ 	.word	0x05000087


	//   ....[15]....
        /*0064*/ 	.word	0x05000087


	//   ....[16]....
        /*0068*/ 	.word	0x05000087


	//   ....[17]....
        /*006c*/ 	.word	0x05000087


	//   ....[18]....
        /*0070*/ 	.word	0x05000087


	//   ....[19]....
        /*0074*/ 	.word	0x05000087


	//----- nvinfo : EIATTR_COOP_GROUP_INSTR_OFFSETS
	.align		4
.L_710:
        /*0078*/ 	.byte	0x04, 0x28
        /*007a*/ 	.short	(.L_712 - .L_711)


	//   ....[0]....
.L_711:
        /*007c*/ 	.word	0x000218e0


	//   ....[1]....
        /*0080*/ 	.word	0x00021910


	//   ....[2]....
        /*0084*/ 	.word	0x00021930


	//   ....[3]....
        /*0088*/ 	.word	0x00021950


	//   ....[4]....
        /*008c*/ 	.word	0x00021970


	//   ....[5]....
        /*0090*/ 	.word	0x00021db0


	//   ....[6]....
        /*0094*/ 	.word	0x00021dd0


	//   ....[7]....
        /*0098*/ 	.word	0x00021df0


	//   ....[8]....
        /*009c*/ 	.word	0x00021e10


	//   ....[9]....
        /*00a0*/ 	.word	0x00021e30


	//   ....[10]....
        /*00a4*/ 	.word	0x00023480


	//   ....[11]....
        /*00a8*/ 	.word	0x00023530


	//   ....[12]....
        /*00ac*/ 	.word	0x000235a0


	//   ....[13]....
        /*00b0*/ 	.word	0x00023610


	//   ....[14]....
        /*00b4*/ 	.word	0x00023680


	//   ....[15]....
        /*00b8*/ 	.word	0x00023b10


	//   ....[16]....
        /*00bc*/ 	.word	0x00023b80


	//   ....[17]....
        /*00c0*/ 	.word	0x00023bf0


	//   ....[18]....
        /*00c4*/ 	.word	0x00023c60


	//   ....[19]....
        /*00c8*/ 	.word	0x00023cd0


	//----- nvinfo : EIATTR_VRC_CTA_INIT_COUNT
	.align		4
.L_712:
        /*00cc*/ 	.byte	0x02, 0x4a
	.zero		1
	.zero		1


	//----- nvinfo : EIATTR_EXIT_INSTR_OFFSETS
	.align		4
        /*00d0*/ 	.byte	0x04, 0x1c
        /*00d2*/ 	.short	(.L_714 - .L_713)


	//   ....[0]....
.L_713:
        /*00d4*/ 	.word	0x00001320


	//   ....[1]....
        /*00d8*/ 	.word	0x00023410


	//----- nvinfo : EIATTR_MAX_THREADS
	.align		4
.L_714:
        /*00dc*/ 	.byte	0x04, 0x05
        /*00de*/ 	.short	(.L_716 - .L_715)
.L_715:
        /*00e0*/ 	.word	0x00000080
        /*00e4*/ 	.word	0x00000001
        /*00e8*/ 	.word	0x00000001


	//----- nvinfo : EIATTR_CRS_STACK_SIZE
	.align		4
.L_716:
        /*00ec*/ 	.byte	0x04, 0x1e
        /*00ee*/ 	.short	(.L_718 - .L_717)
.L_717:
        /*00f0*/ 	.word	0x00000000


	//----- nvinfo : EIATTR_CBANK_PARAM_SIZE
	.align		4
.L_718:
        /*00f4*/ 	.byte	0x03, 0x19
        /*00f6*/ 	.short	0x00e8


	//----- nvinfo : EIATTR_PARAM_CBANK
	.align		4
        /*00f8*/ 	.byte	0x04, 0x0a
        /*00fa*/ 	.short	(.L_720 - .L_719)
	.align		4
.L_719:
        /*00fc*/ 	.word	index@(.nv.constant0._ZN10layer_norm31ln_parallel_residual_fwd_kernelINS_13Kernel_traitsI6__halfS2_S2_S2_fjLj1024ELj1ELj4ELj1ELj16ENS_18Kernel_traits_baseILj1024ES2_S2_S2_S2_fjLj128EEEEELb1ELb0ELb0EEEvNS_9FwdParamsE)
        /*0100*/ 	.short	0x0380
        /*0102*/ 	.short	0x00e8


	//----- nvinfo : EIATTR_SW_WAR
	.align		4
.L_720:
        /*0104*/ 	.byte	0x04, 0x36
        /*0106*/ 	.short	(.L_722 - .L_721)
.L_721:
        /*0108*/ 	.word	0x00000008
.L_722:


//--------------------- .nv.info._ZN10layer_norm31ln_parallel_residual_fwd_kernelINS_13Kernel_traitsI6__halfS2_S2_S2_fjLj1024ELj1ELj4ELj1ELj16ENS_18Kernel_traits_baseILj1024ES2_S2_S2_S2_fjLj128EEEEELb1ELb0ELb1EEEvNS_9FwdParamsE --------------------------
	.section	.nv.info._ZN10layer_norm31ln_parallel_residual_fwd_kernelINS_13Kernel_traitsI6__halfS2_S2_S2_fjLj1024ELj1ELj4ELj1ELj16ENS_18Kernel_traits_baseILj1024ES2_S2_S2_S2_fjLj128EEEEELb1ELb0ELb1EEEvNS_9FwdParamsE,"",@"SHT_CUDA_INFO"
	.sectionflags	@""
	.align	4


	//----- nvinfo : EIATTR_CUDA_API_VERSION
	.align		4
        /*0000*/ 	.byte	0x04, 0x37
        /*0002*/ 	.short	(.L_724 - .L_723)
.L_723:
        /*0004*/ 	.word	0x00000082


	//----- nvinfo : EIATTR_KPARAM_INFO
	.align		4
.L_724:
        /*0008*/ 	.byte	0x04, 0x17
        /*000a*/ 	.short	(.L_726 - .L_725)
.L_725:
        /*000c*/ 	.word	0x00000000
        /*0010*/ 	.short	0x0000
        /*0012*/ 	.short	0x0000
        /*0014*/ 	.byte	0x00, 0xf0, 0xa1, 0x03


	//----- nvinfo : EIATTR_SPARSE_MMA_MASK
	.align		4
.L_726:
        /*0018*/ 	.byte	0x03, 0x50
        /*001a*/ 	.short	0x0000


	//----- nvinfo : EIATTR_MAXREG_COUNT
	.align		4
        /*001c*/ 	.byte	0x03, 0x1b
        /*001e*/ 	.short	0x00ff


	//----- nvinfo : EIATTR_MERCURY_ISA_VERSION
	.align		4
        /*0020*/ 	.byte	0x03, 0x5f
        /*0022*/ 	.short	0x0101


	//----- nvinfo : EIATTR_COOP_GROUP_MASK_REGIDS
	.align		4
        /*0024*/ 	.byte	0x04, 0x29
        /*0026*/ 	.short	(.L_728 - .L_727)


	//   ....[0]....
.L_727:
        /*0028*/ 	.word	0xffffffff


	//   ....[1]....
        /*002c*/ 	.word	0xffffffff


	//   ....[2]....
        /*0030*/ 	.word	0xffffffff


	//   ....[3]....
        /*0034*/ 	.word	0xffffffff


	//   ....[4]....
        /*0038*/ 	.word	0xffffffff


	//   ....[5]....
        /*003c*/ 	.word	0xffffffff


	//   ....[6]....
        /*0040*/ 	.word	0xffffffff


	//   ....[7]....
        /*0044*/ 	.word	0xffffffff


	//   ....[8]....
        /*0048*/ 	.word	0xffffffff


	//   ....[9]....
        /*004c*/ 	.word	0xffffffff


	//   ....[10]....
        /*0050*/ 	.word	0x05000062


	//   ....[11]....
        /*0054*/ 	.word	0x05000062


	//   ....[12]....
        /*0058*/ 	.word	0x05000062


	//   ....[13]....
        /*005c*/ 	.word	0x05000062


	//   ....[14]....
        /*0060*/ 	.word	0x05000062


	//   ....[15]....
        /*0064*/ 	.word	0x05000062


	//   ....[16]....
        /*0068*/ 	.word	0x05000062


	//   ....[17]....
        /*006c*/ 	.word	0x05000062


	//   ....[18]....
        /*0070*/ 	.word	0x05000062


	//   ....[19]....
        /*0074*/ 	.word	0x05000062


	//----- nvinfo : EIATTR_COOP_GROUP_INSTR_OFFSETS
	.align		4
.L_728:
        /*0078*/ 	.byte	0x04, 0x28
        /*007a*/ 	.short	(.L_730 - .L_729)


	//   ....[0]....
.L_729:
        /*007c*/ 	.word	0x000208e0


	//   ....[1]....
        /*0080*/ 	.word	0x00020900


	//   ....[2]....
        /*0084*/ 	.word	0x00020920


	//   ....[3]....
        /*0088*/ 	.word	0x00020940


	//   ....[4]....
        /*008c*/ 	.word	0x00020970


	//   ....[5]....
        /*0090*/ 	.word	0x00020da0


	//   ....[6]....
        /*0094*/ 	.word	0x00020dc0


	//   ....[7]....
        /*0098*/ 	.word	0x00020de0


	//   ....[8]....
        /*009c*/ 	.word	0x00020e00


	//   ....[9]....
        /*00a0*/ 	.word	0x00020e20


	//   ....[10]....
        /*00a4*/ 	.word	0x00022300


	//   ....[11]....
        /*00a8*/ 	.word	0x000223a0


	//   ....[12]....
        /*00ac*/ 	.word	0x00022410


	//   ....[13]....
        /*00b0*/ 	.word	0x00022480


	//   ....[14]....
        /*00b4*/ 	.word	0x00022500


	//   ....[15]....
        /*00b8*/ 	.word	0x00022980


	//   ....[16]....
        /*00bc*/ 	.word	0x000229f0


	//   ....[17]....
        /*00c0*/ 	.word	0x00022a60


	//   ....[18]....
        /*00c4*/ 	.word	0x00022ad0


	//   ....[19]....
        /*00c8*/ 	.word	0x00022b40


	//----- nvinfo : EIATTR_VRC_CTA_INIT_COUNT
	.align		4
.L_730:
        /*00cc*/ 	.byte	0x02, 0x4a
	.zero		1
	.zero		1


	//----- nvinfo : EIATTR_EXIT_INSTR_OFFSETS
	.align		4
        /*00d0*/ 	.byte	0x04, 0x1c
        /*00d2*/ 	.short	(.L_732 - .L_731)


	//   ....[0]....
.L_731:
        /*00d4*/ 	.word	0x00000a50


	//   ....[1]....
        /*00d8*/ 	.word	0x00022290


	//----- nvinfo : EIATTR_MAX_THREADS
	.align		4
.L_732:
        /*00dc*/ 	.byte	0x04, 0x05
        /*00de*/ 	.short	(.L_734 - .L_733)
.L_733:
        /*00e0*/ 	.word	0x00000080
        /*00e4*/ 	.word	0x00000001
        /*00e8*/ 	.word	0x00000001


	//----- nvinfo : EIATTR_CRS_STACK_SIZE
	.align		4
.L_734:
        /*00ec*/ 	.byte	0x04, 0x1e
        /*00ee*/ 	.short	(.L_736 - .L_735)
.L_735:
        /*00f0*/ 	.word	0x00000000


	//----- nvinfo : EIATTR_CBANK_PARAM_SIZE
	.align		4
.L_736:
        /*00f4*/ 	.byte	0x03, 0x19
        /*00f6*/ 	.short	0x00e8


	//----- nvinfo : EIATTR_PARAM_CBANK
	.align		4
        /*00f8*/ 	.byte	0x04, 0x0a
        /*00fa*/ 	.short	(.L_738 - .L_737)
	.align		4
.L_737:
        /*00fc*/ 	.word	index@(.nv.constant0._ZN10layer_norm31ln_parallel_residual_fwd_kernelINS_13Kernel_traitsI6__halfS2_S2_S2_fjLj1024ELj1ELj4ELj1ELj16ENS_18Kernel_traits_baseILj1024ES2_S2_S2_S2_fjLj128EEEEELb1ELb0ELb1EEEvNS_9FwdParamsE)
        /*0100*/ 	.short	0x0380
        /*0102*/ 	.short	0x00e8


	//----- nvinfo : EIATTR_SW_WAR
	.align		4
.L_738:
        /*0104*/ 	.byte	0x04, 0x36
        /*0106*/ 	.short	(.L_740 - .L_739)
.L_739:
        /*0108*/ 	.word	0x00000008
.L_740:


//--------------------- .nv.info._ZN10layer_norm31ln_parallel_residual_fwd_kernelINS_13Kernel_traitsI6__halfS2_S2_S2_fjLj1024ELj1ELj4ELj1ELj16ENS_18Kernel_traits_baseILj1024ES2_S2_S2_S2_fjLj128EEEEELb1ELb1ELb0EEEvNS_9FwdParamsE --------------------------
	.section	.nv.info._ZN10layer_norm31ln_parallel_residual_fwd_kernelINS_13Kernel_traitsI6__halfS2_S2_S2_fjLj1024ELj1ELj4ELj1ELj16ENS_18Kernel_traits_baseILj1024ES2_S2_S2_S2_fjLj128EEEEELb1ELb1ELb0EEEvNS_9FwdParamsE,"",@"SHT_CUDA_INFO"
	.sectionflags	@""
	.align	4


	//----- nvinfo : EIATTR_CUDA_API_VERSION
	.align		4
        /*0000*/ 	.byte	0x04, 0x37
        /*0002*/ 	.short	(.L_742 - .L_741)
.L_741:
        /*0004*/ 	.word	0x00000082


	//----- nvinfo : EIATTR_KPARAM_INFO
	.align		4
.L_742:
        /*0008*/ 	.byte	0x04, 0x17
        /*000a*/ 	.short	(.L_744 - .L_743)
.L_743:
        /*000c*/ 	.word	0x00000000
        /*0010*/ 	.short	0x0000
        /*0012*/ 	.short	0x0000
        /*0014*/ 	.byte	0x00, 0xf0, 0xa1, 0x03


	//----- nvinfo : EIATTR_SPARSE_MMA_MASK
	.align		4
.L_744:
        /*0018*/ 	.byte	0x03, 0x50
        /*001a*/ 	.short	0x0000


	//----- nvinfo : EIATTR_MAXREG_COUNT
	.align		4
        /*001c*/ 	.byte	0x03, 0x1b
        /*001e*/ 	.short	0x00ff


	//----- nvinfo : EIATTR_MERCURY_ISA_VERSION
	.align		4
        /*0020*/ 	.byte	0x03, 0x5f
        /*0022*/ 	.short	0x0101


	//----- nvinfo : EIATTR_COOP_GROUP_MASK_REGIDS
	.align		4
        /*0024*/ 	.byte	0x04, 0x29
        /*0026*/ 	.short	(.L_746 - .L_745)


	//   ....[0]....
.L_745:
        /*0028*/ 	.word	0xffffffff


	//   ....[1]....
        /*002c*/ 	.word	0xffffffff


	//   ....[2]....
        /*0030*/ 	.word	0xffffffff


	//   ....[3]....
        /*0034*/ 	.word	0xffffffff


	//   ....[4]....
        /*0038*/ 	.word	0xffffffff


	//   ....[5]....
        /*003c*/ 	.word	0xffffffff


	//   ....[6]....
        /*0040*/ 	.word	0xffffffff


	//   ....[7]....
        /*0044*/ 	.word	0xffffffff


	//   ....[8]....
        /*0048*/ 	.word	0xffffffff


	//   ....[9]....
        /*004c*/ 	.word	0xffffffff


	//   ....[10]....
        /*0050*/ 	.word	0x05000066


	//   ....[11]....
        /*0054*/ 	.word	0x05000066


	//   ....[12]....
        /*0058*/ 	.word	0x05000066


	//   ....[13]....
        /*005c*/ 	.word	0x05000066


	//   ....[14]....
        /*0060*/ 	.word	0x05000066


	//   ....[15]....
        /*0064*/ 	.word	0x05000066


	//   ....[16]....
        /*0068*/ 	.word	0x05000066


	//   ....[17]....
        /*006c*/ 	.word	0x05000066


	//   ....[18]....
        /*0070*/ 	.word	0x05000066


	//   ....[19]....
        /*0074*/ 	.word	0x05000066


	//----- nvinfo : EIATTR_COOP_GROUP_INSTR_OFFSETS
	.align		4
.L_746:
        /*0078*/ 	.byte	0x04, 0x28
        /*007a*/ 	.short	(.L_748 - .L_747)


	//   ....[0]....
.L_747:
        /*007c*/ 	.word	0x000204c0


	//   ....[1]....
        /*0080*/ 	.word	0x000204f0


	//   ....[2]....
        /*0084*/ 	.word	0x00020510


	//   ....[3]....
        /*0088*/ 	.word	0x00020530


	//   ....[4]....
        /*008c*/ 	.word	0x00020550


	//   ....[5]....
        /*0090*/ 	.word	0x00020990


	//   ....[6]....
        /*0094*/ 	.word	0x000209b0


	//   ....[7]....
        /*0098*/ 	.word	0x000209d0


	//   ....[8]....
        /*009c*/ 	.word	0x000209f0


	//   ....[9]....
        /*00a0*/ 	.word	0x00020a10


	//   ....[10]....
        /*00a4*/ 	.word	0x00021890


	//   ....[11]....
        /*00a8*/ 	.word	0x00021940


	//   ....[12]....
        /*00ac*/ 	.word	0x000219b0


	//   ....[13]....
        /*00b0*/ 	.word	0x00021a20


	//   ....[14]....
        /*00b4*/ 	.word	0x00021a90


	//   ....[15]....
        /*00b8*/ 	.word	0x00021f20


	//   ....[16]....
        /*00bc*/ 	.word	0x00021f90


	//   ....[17]....
        /*00c0*/ 	.word	0x00022000


	//   ....[18]....
        /*00c4*/ 	.word	0x00022070


	//   ....[19]....
        /*00c8*/ 	.word	0x000220e0


	//----- nvinfo : EIATTR_VRC_CTA_INIT_COUNT
	.align		4
.L_748:
        /*00cc*/ 	.byte	0x02, 0x4a
	.zero		1
	.zero		1


	//----- nvinfo : EIATTR_EXIT_INSTR_OFFSETS
	.align		4
        /*00d0*/ 	.byte	0x04, 0x1c
        /*00d2*/ 	.short	(.L_750 - .L_749)


	//   ....[0]....
.L_749:
        /*00d4*/ 	.word	0x000007c0


	//   ....[1]....
        /*00d8*/ 	.word	0x00021820


	//----- nvinfo : EIATTR_MAX_THREADS
	.align		4
.L_750:
        /*00dc*/ 	.byte	0x04, 0x05
        /*00de*/ 	.short	(.L_752 - .L_751)
.L_751:
        /*00e0*/ 	.word	0x00000080
        /*00e4*/ 	.word	0x00000001
        /*00e8*/ 	.word	0x00000001


	//----- nvinfo : EIATTR_CRS_STACK_SIZE
	.align		4
.L_752:
        /*00ec*/ 	.byte	0x04, 0x1e
        /*00ee*/ 	.short	(.L_754 - .L_753)
.L_753:
        /*00f0*/ 	.word	0x00000000


	//----- nvinfo : EIATTR_CBANK_PARAM_SIZE
	.align		4
.L_754:
        /*00f4*/ 	.byte	0x03, 0x19
        /*00f6*/ 	.short	0x00e8


	//----- nvinfo : EIATTR_PARAM_CBANK
	.align		4
        /*00f8*/ 	.byte	0x04, 0x0a
        /*00fa*/ 	.short	(.L_756 - .L_755)
	.align		4
.L_755:
        /*00fc*/ 	.word	index@(.nv.constant0._ZN10layer_norm31ln_parallel_residual_fwd_kernelINS_13Kernel_traitsI6__halfS2_S2_S2_fjLj1024ELj1ELj4ELj1ELj16ENS_18Kernel_traits_baseILj1024ES2_S2_S2_S2_fjLj128EEEEELb1ELb1ELb0EEEvNS_9FwdParamsE)
        /*0100*/ 	.short	0x0380
        /*0102*/ 	.short	0x00e8


	//----- nvinfo : EIATTR_SW_WAR
	.align		4
.L_756:
        /*0104*/ 	.byte	0x04, 0x36
        /*0106*/ 	.short	(.L_758 - .L_757)
.L_757:
        /*0108*/ 	.word	0x00000008
.L_758:


//--------------------- .nv.info._ZN10layer_norm31ln_parallel_residual_fwd_kernelINS_13Kernel_traitsI6__halfS2_S2_S2_fjLj1024ELj1ELj4ELj1ELj16ENS_18Kernel_traits_baseILj1024ES2_S2_S2_S2_fjLj128EEEEELb1ELb1ELb1EEEvNS_9FwdParamsE --------------------------
	.section	.nv.info._ZN10layer_norm31ln_parallel_residual_fwd_kernelINS_13Kernel_traitsI6__halfS2_S2_S2_fjLj1024ELj1ELj4ELj1ELj16ENS_18Kernel_traits_baseILj1024ES2_S2_S2_S2_fjLj128EEEEELb1ELb1ELb1EEEvNS_9FwdParamsE,"",@"SHT_CUDA_INFO"
	.sectionflags	@""
	.align	4


	//----- nvinfo : EIATTR_CUDA_API_VERSION
	.align		4
        /*0000*/ 	.byte	0x04, 0x37
        /*0002*/ 	.short	(.L_760 - .L_759)
.L_759:
        /*0004*/ 	.word	0x00000082


	//----- nvinfo : EIATTR_KPARAM_INFO
	.align		4
.L_760:
        /*0008*/ 	.byte	0x04, 0x17
        /*000a*/ 	.short	(.L_762 - .L_761)
.L_761:
        /*000c*/ 	.word	0x00000000
        /*0010*/ 	.short	0x0000
        /*0012*/ 	.short	0x0000
        /*0014*/ 	.byte	0x00, 0xf0, 0xa1, 0x03


	//----- nvinfo : EIATTR_SPARSE_MMA_MASK
	.align		4
.L_762:
        /*0018*/ 	.byte	0x03, 0x50
        /*001a*/ 	.short	0x0000


	//----- nvinfo : EIATTR_MAXREG_COUNT
	.align		4
        /*001c*/ 	.byte	0x03, 0x1b
        /*001e*/ 	.short	0x00ff


	//----- nvinfo : EIATTR_MERCURY_ISA_VERSION
	.align		4
        /*0020*/ 	.byte	0x03, 0x5f
        /*0022*/ 	.short	0x0101


	//----- nvinfo : EIATTR_COOP_GROUP_MASK_REGIDS
	.align		4
        /*0024*/ 	.byte	0x04, 0x29
        /*0026*/ 	.short	(.L_764 - .L_763)


	//   ....[0]....
.L_763:
        /*0028*/ 	.word	0xffffffff


	//   ....[1]....
        /*002c*/ 	.word	0xffffffff


	//   ....[2]....
        /*0030*/ 	.word	0xffffffff


	//   ....[3]....
        /*0034*/ 	.word	0xffffffff


	//   ....[4]....
        /*0038*/ 	.word	0xffffffff


	//   ....[5]....
        /*003c*/ 	.word	0xffffffff


	//   ....[6]....
        /*0040*/ 	.word	0xffffffff


	//   ....[7]....
        /*0044*/ 	.word	0xffffffff


	//   ....[8]....
        /*0048*/ 	.word	0xffffffff


	//   ....[9]....
        /*004c*/ 	.word	0xffffffff


	//   ....[10]....
        /*0050*/ 	.word	0x05000038


	//   ....[11]....
        /*0054*/ 	.word	0x05000038


	//   ....[12]....
        /*0058*/ 	.word	0x05000038


	//   ....[13]....
        /*005c*/ 	.word	0x05000038


	//   ....[14]....
        /*0060*/ 	.word	0x05000038


	//   ....[15]....
        /*0064*/ 	.word	0x05000038


	//   ....[16]....
        /*0068*/ 	.word	0x05000038


	//   ....[17]....
        /*006c*/ 	.word	0x05000038


	//   ....[18]....
        /*0070*/ 	.word	0x05000038


	//   ....[19]....
        /*0074*/ 	.word	0x05000038


	//----- nvinfo : EIATTR_COOP_GROUP_INSTR_OFFSETS
	.align		4
.L_764:
        /*0078*/ 	.byte	0x04, 0x28
        /*007a*/ 	.short	(.L_766 - .L_765)


	//   ....[0]....
.L_765:
        /*007c*/ 	.word	0x0001ffa0


	//   ....[1]....
        /*0080*/ 	.word	0x0001ffc0


	//   ....[2]....
        /*0084*/ 	.word	0x0001ffe0


	//   ....[3]....
        /*0088*/ 	.word	0x00020000


	//   ....[4]....
        /*008c*/ 	.word	0x00020030


	//   ....[5]....
        /*0090*/ 	.word	0x00020460


	//   ....[6]....
        /*0094*/ 	.word	0x00020480


	//   ....[7]....
        /*0098*/ 	.word	0x000204a0


	//   ....[8]....
        /*009c*/ 	.word	0x000204c0


	//   ....[9]....
        /*00a0*/ 	.word	0x000204e0


	//   ....[10]....
        /*00a4*/ 	.word	0x00021220


	//   ....[11]....
        /*00a8*/ 	.word	0x000212c0


	//   ....[12]....
        /*00ac*/ 	.word	0x00021330


	//   ....[13]....
        /*00b0*/ 	.word	0x000213a0


	//   ....[14]....
        /*00b4*/ 	.word	0x00021420


	//   ....[15]....
        /*00b8*/ 	.word	0x000218a0


	//   ....[16]....
        /*00bc*/ 	.word	0x00021910


	//   ....[17]....
        /*00c0*/ 	.word	0x00021980


	//   ....[18]....
        /*00c4*/ 	.word	0x000219f0


	//   ....[19]....
        /*00c8*/ 	.word	0x00021a60


	//----- nvinfo : EIATTR_VRC_CTA_INIT_COUNT
	.align		4
.L_766:
        /*00cc*/ 	.byte	0x02, 0x4a
	.zero		1
	.zero		1


	//----- nvinfo : EIATTR_EXIT_INSTR_OFFSETS
	.align		4
        /*00d0*/ 	.byte	0x04, 0x1c
        /*00d2*/ 	.short	(.L_768 - .L_767)


	//   ....[0]....
.L_767:
        /*00d4*/ 	.word	0x00000290


	//   ....[1]....
        /*00d8*/ 	.word	0x000211b0


	//----- nvinfo : EIATTR_MAX_THREADS
	.align		4
.L_768:
        /*00dc*/ 	.byte	0x04, 0x05
        /*00de*/ 	.short	(.L_770 - .L_769)
.L_769:
        /*00e0*/ 	.word	0x00000080
        /*00e4*/ 	.word	0x00000001
        /*00e8*/ 	.word	0x00000001


	//----- nvinfo : EIATTR_CRS_STACK_SIZE
	.align		4
.L_770:
        /*00ec*/ 	.byte	0x04, 0x1e
        /*00ee*/ 	.short	(.L_772 - .L_771)
.L_771:
        /*00f0*/ 	.word	0x00000000


	//----- nvinfo : EIATTR_CBANK_PARAM_SIZE
	.align		4
.L_772:
        /*00f4*/ 	.byte	0x03, 0x19
        /*00f6*/ 	.short	0x00e8


	//----- nvinfo : EIATTR_PARAM_CBANK
	.align		4
        /*00f8*/ 	.byte	0x04, 0x0a
        /*00fa*/ 	.short	(.L_774 - .L_773)
	.align		4
.L_773:
        /*00fc*/ 	.word	index@(.nv.constant0._ZN10layer_norm31ln_parallel_residual_fwd_kernelINS_13Kernel_traitsI6__halfS2_S2_S2_fjLj1024ELj1ELj4ELj1ELj16ENS_18Kernel_traits_baseILj1024ES2_S2_S2_S2_fjLj128EEEEELb1ELb1ELb1EEEvNS_9FwdParamsE)
        /*0100*/ 	.short	0x0380
        /*0102*/ 	.short	0x00e8


	//----- nvinfo : EIATTR_SW_WAR
	.align		4
.L_774:
        /*0104*/ 	.byte	0x04, 0x36
        /*0106*/ 	.short	(.L_776 - .L_775)
.L_775:
        /*0108*/ 	.word	0x00000008
.L_776:


//--------------------- .nv.info._ZN10layer_norm31ln_parallel_residual_fwd_kernelINS_13Kernel_traitsIf13__nv_bfloat16S2_S2_fjLj1024ELj1ELj4ELj1ELj16ENS_18Kernel_traits_baseILj1024EfS2_S2_S2_fjLj128EEEEELb0ELb0ELb0EEEvNS_9FwdParamsE --------------------------
	.section	.nv.info._ZN10layer_norm31ln_parallel_residual_fwd_kernelINS_13Kernel_traitsIf13__nv_bfloat16S2_S2_fjLj1024ELj1ELj4ELj1ELj16ENS_18Kernel_traits_baseILj1024EfS2_S2_S2_fjLj128EEEEELb0ELb0ELb0EEEvNS_9FwdParamsE,"",@"SHT_CUDA_INFO"
	.sectionflags	@""
	.align	4


	//----- nvinfo : EIATTR_CUDA_API_VERSION
	.align		4
        /*0000*/ 	.byte	0x04, 0x37
        /*0002*/ 	.short	(.L_778 - .L_777)
.L_777:
        /*0004*/ 	.word	0x00000082


	//----- nvinfo : EIATTR_KPARAM_INFO
	.align		4
.L_778:
        /*0008*/ 	.byte	0x04, 0x17
        /*000a*/ 	.short	(.L_780 - .L_779)
.L_779:
        /*000c*/ 	.word	0x00000000
        /*0010*/ 	.short	0x0000
        /*0012*/ 	.short	0x0000
        /*0014*/ 	.byte	0x00, 0xf0, 0xa1, 0x03


	//----- nvinfo : EIATTR_SPARSE_MMA_MASK
	.align		4
.L_780:
        /*0018*/ 	.byte	0x03, 0x50
        /*001a*/ 	.short	0x0000


	//----- nvinfo : EIATTR_MAXREG_COUNT
	.align		4
        /*001c*/ 	.byte	0x03, 0x1b
        /*001e*/ 	.short	0x00ff


	//----- nvinfo : EIATTR_MERCURY_ISA_VERSION
	.align		4
        /*0020*/ 	.byte	0x03, 0x5f
        /*0022*/ 	.short	0x0101


	//----- nvinfo : EIATTR_COOP_GROUP_MASK_REGIDS
	.align		4
        /*0024*/ 	.byte	0x04, 0x29
        /*0026*/ 	.short	(.L_782 - .L_781)


	//   ....[0]....
.L_781:
        /*0028*/ 	.word	0xffffffff


	//   ....[1]....
        /*002c*/ 	.word	0xffffffff


	//   ....[2]....
        /*0030*/ 	.word	0xffffffff


	//   ....[3]....
        /*0034*/ 	.word	0xffffffff


	//   ....[4]....
        /*0038*/ 	.word	0xffffffff


	//   ....[5]....
        /*003c*/ 	.word	0xffffffff


	//   ....[6]....
        /*0040*/ 	.word	0xffffffff


	//   ....[7]....
        /*0044*/ 	.word	0xffffffff


	//   ....[8]....
        /*0048*/ 	.word	0xffffffff


	//   ....[9]....
        /*004c*/ 	.word	0xffffffff


	//   ....[10]....
        /*0050*/ 	.word	0x050000b9


	//   ....[11]....
        /*0054*/ 	.word	0x050000b9


	//   ....[12]....
        /*0058*/ 	.word	0x050000b9


	//   ....[13]....
        /*005c*/ 	.word	0x050000b9


	//   ....[14]....
        /*0060*/ 	.word	0x050000b9


	//   ....[15]....
        /*0064*/ 	.word	0x050000b9


	//   ....[16]....
        /*0068*/ 	.word	0x050000b9


	//   ....[17]....
        /*006c*/ 	.word	0x050000b9


	//   ....[18]....
        /*0070*/ 	.word	0x050000b9


	//   ....[19]....
        /*0074*/ 	.word	0x050000b9


	//----- nvinfo : EIATTR_COOP_GROUP_INSTR_OFFSETS
	.align		4
.L_782:
        /*0078*/ 	.byte	0x04, 0x28
        /*007a*/ 	.short	(.L_784 - .L_783)


	//   ....[0]....
.L_783:
        /*007c*/ 	.word	0x00004580


	//   ....[1]....
        /*0080*/ 	.word	0x000045a0


	//   ....[2]....
        /*0084*/ 	.word	0x000045c0


	//   ....[3]....
        /*0088*/ 	.word	0x000045e0


	//   ....[4]....
        /*008c*/ 	.word	0x00004610


	//   ....[5]....
        /*0090*/ 	.word	0x00004a50


	//   ....[6]....
        /*0094*/ 	.word	0x00004a70


	//   ....[7]....
        /*0098*/ 	.word	0x00004a90


	//   ....[8]....
        /*009c*/ 	.word	0x00004ab0


	//   ....[9]....
        /*00a0*/ 	.word	0x00004ad0


	//   ....[10]....
        /*00a4*/ 	.word	0x00005910


	//   ....[11]....
        /*00a8*/ 	.word	0x000059b0


	//   ....[12]....
        /*00ac*/ 	.word	0x00005a20


	//   ....[13]....
        /*00b0*/ 	.word	0x00005a90


	//   ....[14]....
        /*00b4*/ 	.word	0x00005b10


	//   ....[15]....
        /*00b8*/ 	.word	0x00005fa0


	//   ....[16]....
        /*00bc*/ 	.word	0x00006010


	//   ....[17]....
        /*00c0*/ 	.word	0x00006080


	//   ....[18]....
        /*00c4*/ 	.word	0x000060f0


	//   ....[19]....
        /*00c8*/ 	.word	0x00006160


	//----- nvinfo : EIATTR_VRC_CTA_INIT_COUNT
	.align		4
.L_784:
        /*00cc*/ 	.byte	0x02, 0x4a
	.zero		1
	.zero		1


	//----- nvinfo : EIATTR_EXIT_INSTR_OFFSETS
	.align		4
        /*00d0*/ 	.byte	0x04, 0x1c
        /*00d2*/ 	.short	(.L_786 - .L_785)


	//   ....[0]....
.L_785:
        /*00d4*/ 	.word	0x000017a0


	//   ....[1]....
        /*00d8*/ 	.word	0x000058a0


	//----- nvinfo : EIATTR_MAX_THREADS
	.align		4
.L_786:
        /*00dc*/ 	.byte	0x04, 0x05
        /*00de*/ 	.short	(.L_788 - .L_787)
.L_787:
        /*00e0*/ 	.word	0x00000080
        /*00e4*/ 	.word	0x00000001
        /*00e8*/ 	.word	0x00000001


	//----- nvinfo : EIATTR_CRS_STACK_SIZE
	.align		4
.L_788:
        /*00ec*/ 	.byte	0x04, 0x1e
        /*00ee*/ 	.short	(.L_790 - .L_789)
.L_789:
        /*00f0*/ 	.word	0x00000000


	//----- nvinfo : EIATTR_CBANK_PARAM_SIZE
	.align		4
.L_790:
        /*00f4*/ 	.byte	0x03, 0x19
        /*00f6*/ 	.short	0x00e8


	//----- nvinfo : EIATTR_PARAM_CBANK
	.align		4
        /*00f8*/ 	.byte	0x04, 0x0a
        /*00fa*/ 	.short	(.L_792 - .L_791)
	.align		4
.L_791:
        /*00fc*/ 	.word	index@(.nv.constant0._ZN10layer_norm31ln_parallel_residual_fwd_kernelINS_13Kernel_traitsIf13__nv_bfloat16S2_S2_fjLj1024ELj1ELj4ELj1ELj16ENS_18Kernel_traits_baseILj1024EfS2_S2_S2_fjLj128EEEEELb0ELb0ELb0EEEvNS_9FwdParamsE)
        /*0100*/ 	.short	0x0380
        /*0102*/ 	.short	0x00e8


	//----- nvinfo : EIATTR_SW_WAR
	.align		4
.L_792:
        /*0104*/ 	.byte	0x04, 0x36
        /*0106*/ 	.short	(.L_794 - .L_793)
.L_793:
        /*0108*/ 	.word	0x00000008
.L_794:


//--------------------- .nv.info._ZN10layer_norm31ln_parallel_residual_fwd_kernelINS_13Kernel_traitsIf13__nv_bfloat16S2_S2_fjLj1024ELj1ELj4ELj1ELj16ENS_18Kernel_traits_baseILj1024EfS2_S2_S2_fjLj128EEEEELb0ELb0ELb1EEEvNS_9FwdParamsE --------------------------
	.section	.nv.info._ZN10layer_norm31ln_parallel_residual_fwd_kernelINS_13Kernel_traitsIf13__nv_bfloat16S2_S2_fjLj1024ELj1ELj4ELj1ELj16ENS_18Kernel_traits_baseILj1024EfS2_S2_S2_fjLj128EEEEELb0ELb0ELb1EEEvNS_9FwdParamsE,"",@"SHT_CUDA_INFO"
	.sectionflags	@""
	.align	4


	//----- nvinfo : EIATTR_CUDA_API_VERSION
	.align		4
        /*0000*/ 	.byte	0x04, 0x37
        /*0002*/ 	.short	(.L_796 - .L_795)
.L_795:
        /*0004*/ 	.word	0x00000082


	//----- nvinfo : EIATTR_KPARAM_INFO
	.align		4
.L_796:
        /*0008*/ 	.byte	0x04, 0x17
        /*000a*/ 	.short	(.L_798 - .L_797)
.L_797:
        /*000c*/ 	.word	0x00000000
        /*0010*/ 	.short	0x0000
        /*0012*/ 	.short	0x0000
        /*0014*/ 	.byte	0x00, 0xf0, 0xa1, 0x03


	//----- nvinfo : EIATTR_SPARSE_MMA_MASK
	.align		4
.L_798:
        /*0018*/ 	.byte	0x03, 0x50
        /*001a*/ 	.short	0x0000


	//----- nvinfo : EIATTR_MAXREG_COUNT
	.align		4
        /*001c*/ 	.byte	0x03, 0x1b
        /*001e*/ 	.short	0x00ff


	//----- nvinfo : EIATTR_MERCURY_ISA_VERSION
	.align		4
        /*0020*/ 	.byte	0x03, 0x5f
        /*0022*/ 	.short	0x0101


	//----- nvinfo : EIATTR_COOP_GROUP_MASK_REGIDS
	.align		4
        /*0024*/ 	.byte	0x04, 0x29
        /*0026*/ 	.short	(.L_800 - .L_799)


	//   ....[0]....
.L_799:
        /*0028*/ 	.word	0xffffffff


	//   ....[1]....
        /*002c*/ 	.word	0xffffffff


	//   ....[2]....
        /*0030*/ 	.word	0xffffffff


	//   ....[3]....
        /*0034*/ 	.word	0xffffffff


	//   ....[4]....
        /*0038*/ 	.word	0xffffffff


	//   ....[5]....
        /*003c*/ 	.word	0xffffffff


	//   ....[6]....
        /*0040*/ 	.word	0xffffffff


	//   ....[7]....
        /*0044*/ 	.word	0xffffffff


	//   ....[8]....
        /*0048*/ 	.word	0xffffffff


	//   ....[9]....
        /*004c*/ 	.word	0xffffffff


	//   ....[10]....
        /*0050*/ 	.word	0x050000bc


	//   ....[11]....
        /*0054*/ 	.word	0x050000bc


	//   ....[12]....
        /*0058*/ 	.word	0x050000bc


	//   ....[13]....
        /*005c*/ 	.word	0x050000bc


	//   ....[14]....
        /*0060*/ 	.word	0x050000bc


	//   ....[15]....
        /*0064*/ 	.word	0x050000bc


	//   ....[16]....
        /*0068*/ 	.word	0x050000bc


	//   ....[17]....
        /*006c*/ 	.word	0x050000bc


	//   ....[18]....
        /*0070*/ 	.word	0x050000bc


	//   ....[19]....
        /*0074*/ 	.word	0x050000bc


	//----- nvinfo : EIATTR_COOP_GROUP_INSTR_OFFSETS
	.align		4
.L_800:
        /*0078*/ 	.byte	0x04, 0x28
        /*007a*/ 	.short	(.L_802 - .L_801)


	//   ....[0]....
.L_801:
        /*007c*/ 	.word	0x00003780


	//   ....[1]....
        /*0080*/ 	.word	0x000037a0


	//   ....[2]....
        /*0084*/ 	.word	0x000037c0


	//   ....[3]....
        /*0088*/ 	.word	0x000037f0


	//   ....[4]....
        /*008c*/ 	.word	0x00003810


	//   ....[5]....
        /*0090*/ 	.word	0x00003c40


	//   ....[6]....
        /*0094*/ 	.word	0x00003c60


	//   ....[7]....
        /*0098*/ 	.word	0x00003c80


	//   ....[8]....
        /*009c*/ 	.word	0x00003ca0


	//   ....[9]....
        /*00a0*/ 	.word	0x00003cc0


	//   ....[10]....
        /*00a4*/ 	.word	0x00004980


	//   ....[11]....
        /*00a8*/ 	.word	0x00004a20


	//   ....[12]....
        /*00ac*/ 	.word	0x00004a90


	//   ....[13]....
        /*00b0*/ 	.word	0x00004b10


	//   ....[14]....
        /*00b4*/ 	.word	0x00004b80


	//   ....[15]....
        /*00b8*/ 	.word	0x00004ff0


	//   ....[16]....
        /*00bc*/ 	.word	0x00005060


	//   ....[17]....
        /*00c0*/ 	.word	0x000050d0


	//   ....[18]....
        /*00c4*/ 	.word	0x00005140


	//   ....[19]....
        /*00c8*/ 	.word	0x000051b0


	//----- nvinfo : EIATTR_VRC_CTA_INIT_COUNT
	.align		4
.L_802:
        /*00cc*/ 	.byte	0x02, 0x4a
	.zero		1
	.zero		1


	//----- nvinfo : EIATTR_EXIT_INSTR_OFFSETS
	.align		4
        /*00d0*/ 	.byte	0x04, 0x1c
        /*00d2*/ 	.short	(.L_804 - .L_803)


	//   ....[0]....
.L_803:
        /*00d4*/ 	.word	0x00000c50


	//   ....[1]....
        /*00d8*/ 	.word	0x00004910


	//----- nvinfo : EIATTR_MAX_THREADS
	.align		4
.L_804:
        /*00dc*/ 	.byte	0x04, 0x05
        /*00de*/ 	.short	(.L_806 - .L_805)
.L_805:
        /*00e0*/ 	.word	0x00000080
        /*00e4*/ 	.word	0x00000001
        /*00e8*/ 	.word	0x00000001


	//----- nvinfo : EIATTR_CRS_STACK_SIZE
	.align		4
.L_806:
        /*00ec*/ 	.byte	0x04, 0x1e
        /*00ee*/ 	.short	(.L_808 - .L_807)
.L_807:
        /*00f0*/ 	.word	0x00000000


	//----- nvinfo : EIATTR_CBANK_PARAM_SIZE
	.align		4
.L_808:
        /*00f4*/ 	.byte	0x03, 0x19
        /*00f6*/ 	.short	0x00e8


	//----- nvinfo : EIATTR_PARAM_CBANK
	.align		4
        /*00f8*/ 	.byte	0x04, 0x0a
        /*00fa*/ 	.short	(.L_810 - .L_809)
	.align		4
.L_809:
        /*00fc*/ 	.word	index@(.nv.constant0._ZN10layer_norm31ln_parallel_residual_fwd_kernelINS_13Kernel_traitsIf13__nv_bfloat16S2_S2_fjLj1024ELj1ELj4ELj1ELj16ENS_18Kernel_traits_baseILj1024EfS2_S2_S2_fjLj128EEEEELb0ELb0ELb1EEEvNS_9FwdParamsE)
        /*0100*/ 	.short	0x0380
        /*0102*/ 	.short	0x00e8


	//----- nvinfo : EIATTR_SW_WAR
	.align		4
.L_810:
        /*0104*/ 	.byte	0x04, 0x36
        /*0106*/ 	.short	(.L_812 - .L_811)
.L_811:
        /*0108*/ 	.word	0x00000008
.L_812:


//--------------------- .nv.info._ZN10layer_norm31ln_parallel_residual_fwd_kernelINS_13Kernel_traitsIf13__nv_bfloat16S2_S2_fjLj1024ELj1ELj4ELj1ELj16ENS_18Kernel_traits_baseILj1024EfS2_S2_S2_fjLj128EEEEELb0ELb1ELb0EEEvNS_9FwdParamsE --------------------------
	.section	.nv.info._ZN10layer_norm31ln_parallel_residual_fwd_kernelINS_13Kernel_traitsIf13__nv_bfloat16S2_S2_fjLj1024ELj1ELj4ELj1ELj16ENS_18Kernel_traits_baseILj1024EfS2_S2_S2_fjLj128EEEEELb0ELb1ELb0EEEvNS_9FwdParamsE,"",@"SHT_CUDA_INFO"
	.sectionflags	@""
	.align	4


	//----- nvinfo : EIATTR_CUDA_API_VERSION
	.align		4
        /*0000*/ 	.byte	0x04, 0x37
        /*0002*/ 	.short	(.L_814 - .L_813)
.L_813:
        /*0004*/ 	.word	0x00000082


	//----- nvinfo : EIATTR_KPARAM_INFO
	.align		4
.L_814:
        /*0008*/ 	.byte	0x04, 0x17
        /*000a*/ 	.short	(.L_816 - .L_815)
.L_815:
        /*000c*/ 	.word	0x00000000
        /*0010*/ 	.short	0x0000
        /*0012*/ 	.short	0x0000
        /*0014*/ 	.byte	0x00, 0xf0, 0xa1, 0x03


	//----- nvinfo : EIATTR_SPARSE_MMA_MASK
	.align		4
.L_816:
        /*0018*/ 	.byte	0x03, 0x50
        /*001a*/ 	.short	0x0000


	//----- nvinfo : EIATTR_MAXREG_COUNT
	.align		4
        /*001c*/ 	.byte	0x03, 0x1b
        /*001e*/ 	.short	0x00ff


	//----- nvinfo : EIATTR_MERCURY_ISA_VERSION
	.align		4
        /*0020*/ 	.byte	0x03, 0x5f
        /*0022*/ 	.short	0x0101


	//----- nvinfo : EIATTR_COOP_GROUP_MASK_REGIDS
	.align		4
        /*0024*/ 	.byte	0x04, 0x29
        /*0026*/ 	.short	(.L_818 - .L_817)


	//   ....[0]....
.L_817:
        /*0028*/ 	.word	0xffffffff


	//   ....[1]....
        /*002c*/ 	.word	0xffffffff


	//   ....[2]....
        /*0030*/ 	.word	0xffffffff


	//   ....[3]....
        /*0034*/ 	.word	0xffffffff


	//   ....[4]....
        /*0038*/ 	.word	0xffffffff


	//   ....[5]....
        /*003c*/ 	.word	0xffffffff


	//   ....[6]....
        /*0040*/ 	.word	0xffffffff


	//   ....[7]....
        /*0044*/ 	.word	0xffffffff


	//   ....[8]....
        /*0048*/ 	.word	0xffffffff


	//   ....[9]....
        /*004c*/ 	.word	0xffffffff


	//   ....[10]....
        /*0050*/ 	.word	0x0500005b


	//   ....[11]....
        /*0054*/ 	.word	0x0500005b


	//   ....[12]....
        /*0058*/ 	.word	0x0500005b


	//   ....[13]....
        /*005c*/ 	.word	0x0500005b


	//   ....[14]....
        /*0060*/ 	.word	0x0500005b


	//   ....[15]....
        /*0064*/ 	.word	0x0500005b


	//   ....[16]....
        /*0068*/ 	.word	0x0500005b


	//   ....[17]....
        /*006c*/ 	.word	0x0500005b


	//   ....[18]....
        /*0070*/ 	.word	0x0500005b


	//   ....[19]....
        /*0074*/ 	.word	0x0500005b


	//----- nvinfo : EIATTR_COOP_GROUP_INSTR_OFFSETS
	.align		4
.L_818:
        /*0078*/ 	.byte	0x04, 0x28
        /*007a*/ 	.short	(.L_820 - .L_819)


	//   ....[0]....
.L_819:
        /*007c*/ 	.word	0x00003580


	//   ....[1]....
        /*0080*/ 	.word	0x000035b0


	//   ....[2]....
        /*0084*/ 	.word	0x000035d0


	//   ....[3]....
        /*0088*/ 	.word	0x000035f0


	//   ....[4]....
        /*008c*/ 	.word	0x00003610


	//   ....[5]....
        /*0090*/ 	.word	0x00003a50


	//   ....[6]....
        /*0094*/ 	.word	0x00003a70


	//   ....[7]....
        /*0098*/ 	.word	0x00003a90


	//   ....[8]....
        /*009c*/ 	.word	0x00003ab0


	//   ....[9]....
        /*00a0*/ 	.word	0x00003ad0


	//   ....[10]....
        /*00a4*/ 	.word	0x00004540


	//   ....[11]....
        /*00a8*/ 	.word	0x000045d0


	//   ....[12]....
        /*00ac*/ 	.word	0x00004630


	//   ....[13]....
        /*00b0*/ 	.word	0x00004690


	//   ....[14]....
        /*00b4*/ 	.word	0x000046f0


	//   ....[15]....
        /*00b8*/ 	.word	0x00004b80


	//   ....[16]....
        /*00bc*/ 	.word	0x00004be0


	//   ....[17]....
        /*00c0*/ 	.word	0x00004c30


	//   ....[18]....
        /*00c4*/ 	.word	0x00004c90


	//   ....[19]....
        /*00c8*/ 	.word	0x00004cf0


	//----- nvinfo : EIATTR_VRC_CTA_INIT_COUNT
	.align		4
.L_820:
        /*00cc*/ 	.byte	0x02, 0x4a
	.zero		1
	.zero		1


	//----- nvinfo : EIATTR_EXIT_INSTR_OFFSETS
	.align		4
        /*00d0*/ 	.byte	0x04, 0x1c
        /*00d2*/ 	.short	(.L_822 - .L_821)


	//   ....[0]....
.L_821:
        /*00d4*/ 	.word	0x000006f0


	//   ....[1]....
        /*00d8*/ 	.word	0x000044d0


	//----- nvinfo : EIATTR_MAX_THREADS
	.align		4
.L_822:
        /*00dc*/ 	.byte	0x04, 0x05
        /*00de*/ 	.short	(.L_824 - .L_823)
.L_823:
        /*00e0*/ 	.word	0x00000080
        /*00e4*/ 	.word	0x00000001
        /*00e8*/ 	.word	0x00000001


	//----- nvinfo : EIATTR_CRS_STACK_SIZE
	.align		4
.L_824:
        /*00ec*/ 	.byte	0x04, 0x1e
        /*00ee*/ 	.short	(.L_826 - .L_825)
.L_825:
        /*00f0*/ 	.word	0x00000000


	//----- nvinfo : EIATTR_CBANK_PARAM_SIZE
	.align		4
.L_826:
        /*00f4*/ 	.byte	0x03, 0x19
        /*00f6*/ 	.short	0x00e8


	//----- nvinfo : EIATTR_PARAM_CBANK
	.align		4
        /*00f8*/ 	.byte	0x04, 0x0a
        /*00fa*/ 	.short	(.L_828 - .L_827)
	.align		4
.L_827:
        /*00fc*/ 	.word	index@(.nv.constant0._ZN10layer_norm31ln_parallel_residual_fwd_kernelINS_13Kernel_traitsIf13__nv_bfloat16S2_S2_fjLj1024ELj1ELj4ELj1ELj16ENS_18Kernel_traits_baseILj1024EfS2_S2_S2_fjLj128EEEEELb0ELb1ELb0EEEvNS_9FwdParamsE)
        /*0100*/ 	.short	0x0380
        /*0102*/ 	.short	0x00e8


	//----- nvinfo : EIATTR_SW_WAR
	.align		4
.L_828:
        /*0104*/ 	.byte	0x04, 0x36
        /*0106*/ 	.short	(.L_830 - .L_829)
.L_829:
        /*0108*/ 	.word	0x00000008
.L_830:


//--------------------- .nv.info._ZN10layer_norm31ln_parallel_residual_fwd_kernelINS_13Kernel_traitsIf13__nv_bfloat16S2_S2_fjLj1024ELj1ELj4ELj1ELj16ENS_18Kernel_traits_baseILj1024EfS2_S2_S2_fjLj128EEEEELb0ELb1ELb1EEEvNS_9FwdParamsE --------------------------
	.section	.nv.info._ZN10layer_norm31ln_parallel_residual_fwd_kernelINS_13Kernel_traitsIf13__nv_bfloat16S2_S2_fjLj1024ELj1ELj4ELj1ELj16ENS_18Kernel_traits_baseILj1024EfS2_S2_S2_fjLj128EEEEELb0ELb1ELb1EEEvNS_9FwdParamsE,"",@"SHT_CUDA_INFO"
	.sectionflags	@""
	.align	4


	//----- nvinfo : EIATTR_CUDA_API_VERSION
	.align		4
        /*0000*/ 	.byte	0x04, 0x37
        /*0002*/ 	.short	(.L_832 - .L_831)
.L_831:
        /*0004*/ 	.word	0x00000082


	//----- nvinfo : EIATTR_KPARAM_INFO
	.align		4
.L_832:
        /*0008*/ 	.byte	0x04, 0x17
        /*000a*/ 	.short	(.L_834 - .L_833)
.L_833:
        /*000c*/ 	.word	0x00000000
        /*0010*/ 	.short	0x0000
        /*0012*/ 	.short	0x0000
        /*0014*/ 	.byte	0x00, 0xf0, 0xa1, 0x03


	//----- nvinfo : EIATTR_SPARSE_MMA_MASK
	.align		4
.L_834:
        /*0018*/ 	.byte	0x03, 0x50
        /*001a*/ 	.short	0x0000


	//----- nvinfo : EIATTR_MAXREG_COUNT
	.align		4
        /*001c*/ 	.byte	0x03, 0x1b
        /*001e*/ 	.short	0x00ff


	//----- nvinfo : EIATTR_MERCURY_ISA_VERSION
	.align		4
        /*0020*/ 	.byte	0x03, 0x5f
        /*0022*/ 	.short	0x0101


	//----- nvinfo : EIATTR_COOP_GROUP_MASK_REGIDS
	.align		4
        /*0024*/ 	.byte	0x04, 0x29
        /*0026*/ 	.short	(.L_836 - .L_835)


	//   ....[0]....
.L_835:
        /*0028*/ 	.word	0xffffffff


	//   ....[1]....
        /*002c*/ 	.word	0xffffffff


	//   ....[2]....
        /*0030*/ 	.word	0xffffffff


	//   ....[3]....
        /*0034*/ 	.word	0xffffffff


	//   ....[4]....
        /*0038*/ 	.word	0xffffffff


	//   ....[5]....
        /*003c*/ 	.word	0xffffffff


	//   ....[6]....
        /*0040*/ 	.word	0xffffffff


	//   ....[7]....
        /*0044*/ 	.word	0xffffffff


	//   ....[8]....
        /*0048*/ 	.word	0xffffffff


	//   ....[9]....
        /*004c*/ 	.word	0xffffffff


	//   ....[10]....
        /*0050*/ 	.word	0x05000070


	//   ....[11]....
        /*0054*/ 	.word	0x05000070


	//   ....[12]....
        /*0058*/ 	.word	0x05000070


	//   ....[13]....
        /*005c*/ 	.word	0x05000070


	//   ....[14]....
        /*0060*/ 	.word	0x05000070


	//   ....[15]....
        /*0064*/ 	.word	0x05000070


	//   ....[16]....
        /*0068*/ 	.word	0x05000070


	//   ....[17]....
        /*006c*/ 	.word	0x05000070


	//   ....[18]....
        /*0070*/ 	.word	0x05000070


	//   ....[19]....
        /*0074*/ 	.word	0x05000070


	//----- nvinfo : EIATTR_COOP_GROUP_INSTR_OFFSETS
	.align		4
.L_836:
        /*0078*/ 	.byte	0x04, 0x28
        /*007a*/ 	.short	(.L_838 - .L_837)


	//   ....[0]....
.L_837:
        /*007c*/ 	.word	0x00002ec0


	//   ....[1]....
        /*0080*/ 	.word	0x00002ef0


	//   ....[2]....
        /*0084*/ 	.word	0x00002f10


	//   ....[3]....
        /*0088*/ 	.word	0x00002f30


	//   ....[4]....
        /*008c*/ 	.word	0x00002f50


	//   ....[5]....
        /*0090*/ 	.word	0x00003380


	//   ....[6]....
        /*0094*/ 	.word	0x000033a0


	//   ....[7]....
        /*0098*/ 	.word	0x000033c0


	//   ....[8]....
        /*009c*/ 	.word	0x000033e0


	//   ....[9]....
        /*00a0*/ 	.word	0x00003400


	//   ....[10]....
        /*00a4*/ 	.word	0x00003d30


	//   ....[11]....
        /*00a8*/ 	.word	0x00003dc0


	//   ....[12]....
        /*00ac*/ 	.word	0x00003e20


	//   ....[13]....
        /*00b0*/ 	.word	0x00003e80


	//   ....[14]....
        /*00b4*/ 	.word	0x00003ee0


	//   ....[15]....
        /*00b8*/ 	.word	0x00004350


	//   ....[16]....
        /*00bc*/ 	.word	0x000043b0


	//   ....[17]....
        /*00c0*/ 	.word	0x00004410


	//   ....[18]....
        /*00c4*/ 	.word	0x00004470


	//   ....[19]....
        /*00c8*/ 	.word	0x000044d0


	//----- nvinfo : EIATTR_VRC_CTA_INIT_COUNT
	.align		4
.L_838:
        /*00cc*/ 	.byte	0x02, 0x4a
	.zero		1
	.zero		1


	//----- nvinfo : EIATTR_EXIT_INSTR_OFFSETS
	.align		4
        /*00d0*/ 	.byte	0x04, 0x1c
        /*00d2*/ 	.short	(.L_840 - .L_839)


	//   ....[0]....
.L_839:
        /*00d4*/ 	.word	0x00000410


	//   ....[1]....
        /*00d8*/ 	.word	0x00003cc0


	//----- nvinfo : EIATTR_MAX_THREADS
	.align		4
.L_840:
        /*00dc*/ 	.byte	0x04, 0x05
        /*00de*/ 	.short	(.L_842 - .L_841)
.L_841:
        /*00e0*/ 	.word	0x00000080
        /*00e4*/ 	.word	0x00000001
        /*00e8*/ 	.word	0x00000001


	//----- nvinfo : EIATTR_CRS_STACK_SIZE
	.align		4
.L_842:
        /*00ec*/ 	.byte	0x04, 0x1e
        /*00ee*/ 	.short	(.L_844 - .L_843)
.L_843:
        /*00f0*/ 	.word	0x00000000


	//----- nvinfo : EIATTR_CBANK_PARAM_SIZE
	.align		4
.L_844:
        /*00f4*/ 	.byte	0x03, 0x19
        /*00f6*/ 	.short	0x00e8


	//----- nvinfo : EIATTR_PARAM_CBANK
	.align		4
        /*00f8*/ 	.byte	0x04, 0x0a
        /*00fa*/ 	.short	(.L_846 - .L_845)
	.align		4
.L_845:
        /*00fc*/ 	.word	index@(.nv.constant0._ZN10layer_norm31ln_parallel_residual_fwd_kernelINS_13Kernel_traitsIf13__nv_bfloat16S2_S2_fjLj1024ELj1ELj4ELj1ELj16ENS_18Kernel_traits_baseILj1024EfS2_S2_S2_fjLj128EEEEELb0ELb1ELb1EEEvNS_9FwdParamsE)
        /*0100*/ 	.short	0x0380
        /*0102*/ 	.short	0x00e8


	//----- nvinfo : EIATTR_SW_WAR
	.align		4
.L_846:
        /*0104*/ 	.byte	0x04, 0x36
        /*0106*/ 	.short	(.L_848 - .L_847)
.L_847:
        /*0108*/ 	.word	0x00000008
.L_848:


//--------------------- .nv.info._ZN10layer_norm31ln_parallel_residual_fwd_kernelINS_13Kernel_traitsIf13__nv_bfloat16S2_S2_fjLj1024ELj1ELj4ELj1ELj16ENS_18Kernel_traits_baseILj1024EfS2_S2_S2_fjLj128EEEEELb1ELb0ELb0EEEvNS_9FwdParamsE --------------------------
	.section	.nv.info._ZN10layer_norm31ln_parallel_residual_fwd_kernelINS_13Kernel_traitsIf13__nv_bfloat16S2_S2_fjLj1024ELj1ELj4ELj1ELj16ENS_18Kernel_traits_baseILj1024EfS2_S2_S2_fjLj128EEEEELb1ELb0ELb0EEEvNS_9FwdParamsE,"",@"SHT_CUDA_INFO"
	.sectionflags	@""
	.align	4


	//----- nvinfo : EIATTR_CUDA_API_VERSION
	.align		4
        /*0000*/ 	.byte	0x04, 0x37
        /*0002*/ 	.short	(.L_850 - .L_849)
.L_849:
        /*0004*/ 	.word	0x00000082


	//----- nvinfo : EIATTR_KPARAM_INFO
	.align		4
.L_850:
        /*0008*/ 	.byte	0x04, 0x17
        /*000a*/ 	.short	(.L_852 - .L_851)
.L_851:
        /*000c*/ 	.word	0x00000000
        /*0010*/ 	.short	0x0000
        /*0012*/ 	.short	0x0000
        /*0014*/ 	.byte	0x00, 0xf0, 0xa1, 0x03


	//----- nvinfo : EIATTR_SPARSE_MMA_MASK
	.align		4
.L_852:
        /*0018*/ 	.byte	0x03, 0x50
        /*001a*/ 	.short	0x0000


	//----- nvinfo : EIATTR_MAXREG_COUNT
	.align		4
        /*001c*/ 	.byte	0x03, 0x1b
        /*001e*/ 	.short	0x00ff


	//----- nvinfo : EIATTR_MERCURY_ISA_VERSION
	.align		4
        /*0020*/ 	.byte	0x03, 0x5f
        /*0022*/ 	.short	0x0101


	//----- nvinfo : EIATTR_COOP_GROUP_MASK_REGIDS
	.align		4
        /*0024*/ 	.byte	0x04, 0x29
        /*0026*/ 	.short	(.L_854 - .L_853)


	//   ....[0]....
.L_853:
        /*0028*/ 	.word	0xffffffff


	//   ....[1]....
        /*002c*/ 	.word	0xffffffff


	//   ....[2]....
        /*0030*/ 	.word	0xffffffff


	//   ....[3]....
        /*0034*/ 	.word	0xffffffff


	//   ....[4]....
        /*0038*/ 	.word	0xffffffff


	//   ....[5]....
        /*003c*/ 	.word	0xffffffff


	//   ....[6]....
        /*0040*/ 	.word	0xffffffff


	//   ....[7]....
        /*0044*/ 	.word	0xffffffff


	//   ....[8]....
        /*0048*/ 	.word	0xffffffff


	//   ....[9]....
        /*004c*/ 	.word	0xffffffff


	//   ....[10]....
        /*0050*/ 	.word	0x050000c7


	//   ....[11]....
        /*0054*/ 	.word	0x050000c7


	//   ....[12]....
        /*0058*/ 	.word	0x050000c7


	//   ....[13]....
        /*005c*/ 	.word	0x050000c7


	//   ....[14]....
        /*0060*/ 	.word	0x050000c7


	//   ....[15]....
        /*0064*/ 	.word	0x050000c7


	//   ....[16]....
        /*0068*/ 	.word	0x050000c7


	//   ....[17]....
        /*006c*/ 	.word	0x050000c7


	//   ....[18]....
        /*0070*/ 	.word	0x050000c7


	//   ....[19]....
        /*0074*/ 	.word	0x050000c7


	//----- nvinfo : EIATTR_COOP_GROUP_INSTR_OFFSETS
	.align		4
.L_854:
        /*0078*/ 	.byte	0x04, 0x28
        /*007a*/ 	.short	(.L_856 - .L_855)


	//   ....[0]....
.L_855:
        /*007c*/ 	.word	0x00022330


	//   ....[1]....
        /*0080*/ 	.word	0x00022360


	//   ....[2]....
        /*0084*/ 	.word	0x00022380


	//   ....[3]....
        /*0088*/ 	.word	0x000223a0


	//   ....[4]....
        /*008c*/ 	.word	0x000223c0


	//   ....[5]....
        /*0090*/ 	.word	0x00022800


	//   ....[6]....
        /*0094*/ 	.word	0x00022820


	//   ....[7]....
        /*0098*/ 	.word	0x00022840


	//   ....[8]....
        /*009c*/ 	.word	0x00022860


	//   ....[9]....
        /*00a0*/ 	.word	0x00022880


	//   ....[10]....
        /*00a4*/ 	.word	0x000236d0


	//   ....[11]....
        /*00a8*/ 	.word	0x00023780


	//   ....[12]....
        /*00ac*/ 	.word	0x000237f0


	//   ....[13]....
        /*00b0*/ 	.word	0x00023860


	//   ....[14]....
        /*00b4*/ 	.word	0x000238d0


	//   ....[15]....
        /*00b8*/ 	.word	0x00023d60


	//   ....[16]....
        /*00bc*/ 	.word	0x00023dd0


	//   ....[17]....
        /*00c0*/ 	.word	0x00023e40


	//   ....[18]....
        /*00c4*/ 	.word	0x00023eb0


	//   ....[19]....
        /*00c8*/ 	.word	0x00023f20


	//----- nvinfo : EIATTR_VRC_CTA_INIT_COUNT
	.align		4
.L_856:
        /*00cc*/ 	.byte	0x02, 0x4a
	.zero		1
	.zero		1


	//----- nvinfo : EIATTR_EXIT_INSTR_OFFSETS
	.align		4
        /*00d0*/ 	.byte	0x04, 0x1c
        /*00d2*/ 	.short	(.L_858 - .L_857)


	//   ....[0]....
.L_857:
        /*00d4*/ 	.word	0x000019a0


	//   ....[1]....
        /*00d8*/ 	.word	0x00023660


	//----- nvinfo : EIATTR_MAX_THREADS
	.align		4
.L_858:
        /*00dc*/ 	.byte	0x04, 0x05
        /*00de*/ 	.short	(.L_860 - .L_859)
.L_859:
        /*00e0*/ 	.word	0x00000080
        /*00e4*/ 	.word	0x00000001
        /*00e8*/ 	.word	0x00000001


	//----- nvinfo : EIATTR_CRS_STACK_SIZE
	.align		4
.L_860:
        /*00ec*/ 	.byte	0x04, 0x1e
        /*00ee*/ 	.short	(.L_862 - .L_861)
.L_861:
        /*00f0*/ 	.word	0x00000000


	//----- nvinfo : EIATTR_CBANK_PARAM_SIZE
	.align		4
.L_862:
        /*00f4*/ 	.byte	0x03, 0x19
        /*00f6*/ 	.short	0x00e8


	//----- nvinfo : EIATTR_PARAM_CBANK
	.align		4
        /*00f8*/ 	.byte	0x04, 0x0a
        /*00fa*/ 	.short	(.L_864 - .L_863)
	.align		4
.L_863:
        /*00fc*/ 	.word	index@(.nv.constant0._ZN10layer_norm31ln_parallel_residual_fwd_kernelINS_13Kernel_traitsIf13__nv_bfloat16S2_S2_fjLj1024ELj1ELj4ELj1ELj16ENS_18Kernel_traits_baseILj1024EfS2_S2_S2_fjLj128EEEEELb1ELb0ELb0EEEvNS_9FwdParamsE)
        /*0100*/ 	.short	0x0380
        /*0102*/ 	.short	0x00e8


	//----- nvinfo : EIATTR_SW_WAR
	.align		4
.L_864:
        /*0104*/ 	.byte	0x04, 0x36
        /*0106*/ 	.short	(.L_866 - .L_865)
.L_865:
        /*0108*/ 	.word	0x00000008
.L_866:


//--------------------- .nv.info._ZN10layer_norm31ln_parallel_residual_fwd_kernelINS_13Kernel_traitsIf13__nv_bfloat16S2_S2_fjLj1024ELj1ELj4ELj1ELj16ENS_18Kernel_traits_baseILj1024EfS2_S2_S2_fjLj128EEEEELb1ELb0ELb1EEEvNS_9FwdParamsE --------------------------
	.section	.nv.info._ZN10layer_norm31ln_parallel_residual_fwd_kernelINS_13Kernel_traitsIf13__nv_bfloat16S2_S2_fjLj1024ELj1ELj4ELj1ELj16ENS_18Kernel_traits_baseILj1024EfS2_S2_S2_fjLj128EEEEELb1ELb0ELb1EEEvNS_9FwdParamsE,"",@"SHT_CUDA_INFO"
	.sectionflags	@""
	.align	4


	//----- nvinfo : EIATTR_CUDA_API_VERSION
	.align		4
        /*0000*/ 	.byte	0x04, 0x37
        /*0002*/ 	.short	(.L_868 - .L_867)
.L_867:
        /*0004*/ 	.word	0x00000082


	//----- nvinfo : EIATTR_KPARAM_INFO
	.align		4
.L_868:
        /*0008*/ 	.byte	0x04, 0x17
        /*000a*/ 	.short	(.L_870 - .L_869)
.L_869:
        /*000c*/ 	.word	0x00000000
        /*0010*/ 	.short	0x0000
        /*0012*/ 	.short	0x0000
        /*0014*/ 	.byte	0x00, 0xf0, 0xa1, 0x03


	//----- nvinfo : EIATTR_SPARSE_MMA_MASK
	.align		4
.L_870:
        /*0018*/ 	.byte	0x03, 0x50
        /*001a*/ 	.short	0x0000


	//----- nvinfo : EIATTR_MAXREG_COUNT
	.align		4
        /*001c*/ 	.byte	0x03, 0x1b
        /*001e*/ 	.short	0x00ff


	//----- nvinfo : EIATTR_MERCURY_ISA_VERSION
	.align		4
        /*0020*/ 	.byte	0x03, 0x5f
        /*0022*/ 	.short	0x0101


	//----- nvinfo : EIATTR_COOP_GROUP_MASK_REGIDS
	.align		4
        /*0024*/ 	.byte	0x04, 0x29
        /*0026*/ 	.short	(.L_872 - .L_871)


	//   ....[0]....
.L_871:
        /*0028*/ 	.word	0xffffffff


	//   ....[1]....
        /*002c*/ 	.word	0xffffffff


	//   ....[2]....
        /*0030*/ 	.word	0xffffffff


	//   ....[3]....
        /*0034*/ 	.word	0xffffffff


	//   ....[4]....
        /*0038*/ 	.word	0xffffffff


	//   ....[5]....
        /*003c*/ 	.word	0xffffffff


	//   ....[6]....
        /*0040*/ 	.word	0xffffffff


	//   ....[7]....
        /*0044*/ 	.word	0xffffffff


	//   ....[8]....
        /*0048*/ 	.word	0xffffffff


	//   ....[9]....
        /*004c*/ 	.word	0xffffffff


	//   ....[10]....
        /*0050*/ 	.word	0x050000b8


	//   ....[11]....
        /*0054*/ 	.word	0x050000b8


	//   ....[12]....
        /*0058*/ 	.word	0x050000b8


	//   ....[13]....
        /*005c*/ 	.word	0x050000b8


	//   ....[14]....
        /*0060*/ 	.word	0x050000b8


	//   ....[15]....
        /*0064*/ 	.word	0x050000b8


	//   ....[16]....
        /*0068*/ 	.word	0x050000b8


	//   ....[17]....
        /*006c*/ 	.word	0x050000b8


	//   ....[18]....
        /*0070*/ 	.word	0x050000b8


	//   ....[19]....
        /*0074*/ 	.word	0x050000b8


	//----- nvinfo : EIATTR_COOP_GROUP_INSTR_OFFSETS
	.align		4
.L_872:
        /*0078*/ 	.byte	0x04, 0x28
        /*007a*/ 	.short	(.L_874 - .L_873)


	//   ....[0]....
.L_873:
        /*007c*/ 	.word	0x00020da0


	//   ....[1]....
        /*0080*/ 	.word	0x00020dc0


	//   ....[2]....
        /*0084*/ 	.word	0x00020de0


	//   ....[3]....
        /*0088*/ 	.word	0x00020e10


	//   ....[4]....
        /*008c*/ 	.word	0x00020e30


	//   ....[5]....
        /*0090*/ 	.word	0x00021260


	//   ....[6]....
        /*0094*/ 	.word	0x00021280


	//   ....[7]....
        /*0098*/ 	.word	0x000212a0


	//   ....[8]....
        /*009c*/ 	.word	0x000212c0


	//   ....[9]....
        /*00a0*/ 	.word	0x000212e0


	//   ....[10]....
        /*00a4*/ 	.word	0x00021fb0


	//   ....[11]....
        /*00a8*/ 	.word	0x00022050


	//   ....[12]....
        /*00ac*/ 	.word	0x000220c0


	//   ....[13]....
        /*00b0*/ 	.word	0x00022140


	//   ....[14]....
        /*00b4*/ 	.word	0x000221b0


	//   ....[15]....
        /*00b8*/ 	.word	0x00022630


	//   ....[16]....
        /*00bc*/ 	.word	0x000226a0


	//   ....[17]....
        /*00c0*/ 	.word	0x00022710


	//   ....[18]....
        /*00c4*/ 	.word	0x00022780


	//   ....[19]....
        /*00c8*/ 	.word	0x000227f0


	//----- nvinfo : EIATTR_VRC_CTA_INIT_COUNT
	.align		4
.L_874:
        /*00cc*/ 	.byte	0x02, 0x4a
	.zero		1
	.zero		1


	//----- nvinfo : EIATTR_EXIT_INSTR_OFFSETS
	.align		4
        /*00d0*/ 	.byte	0x04, 0x1c
        /*00d2*/ 	.short	(.L_876 - .L_875)


	//   ....[0]....
.L_875:
        /*00d4*/ 	.word	0x00000e70


	//   ....[1]....
        /*00d8*/ 	.word	0x00021f50


	//----- nvinfo : EIATTR_MAX_THREADS
	.align		4
.L_876:
        /*00dc*/ 	.byte	0x04, 0x05
        /*00de*/ 	.short	(.L_878 - .L_877)
.L_877:
        /*00e0*/ 	.word	0x00000080
        /*00e4*/ 	.word	0x00000001
        /*00e8*/ 	.word	0x00000001


	//----- nvinfo : EIATTR_CRS_STACK_SIZE
	.align		4
.L_878:
        /*00ec*/ 	.byte	0x04, 0x1e
        /*00ee*/ 	.short	(.L_880 - .L_879)
.L_879:
        /*00f0*/ 	.word	0x00000000


	//----- nvinfo : EIATTR_CBANK_PARAM_SIZE
	.align		4
.L_880:
        /*00f4*/ 	.byte	0x03, 0x19
        /*00f6*/ 	.short	0x00e8


	//----- nvinfo : EIATTR_PARAM_CBANK
	.align		4
        /*00f8*/ 	.byte	0x04, 0x0a
        /*00fa*/ 	.short	(.L_882 - .L_881)
	.align		4
.L_881:
        /*00fc*/ 	.word	index@(.nv.constant0._ZN10layer_norm31ln_parallel_residual_fwd_kernelINS_13Kernel_traitsIf13__nv_bfloat16S2_S2_fjLj1024ELj1ELj4ELj1ELj16ENS_18Kernel_traits_baseILj1024EfS2_S2_S2_fjLj128EEEEELb1ELb0ELb1EEEvNS_9FwdParamsE)
        /*0100*/ 	.short	0x0380
        /*0102*/ 	.short	0x00e8


	//----- nvinfo : EIATTR_SW_WAR
	.align		4
.L_882:
        /*0104*/ 	.byte	0x04, 0x36
        /*0106*/ 	.short	(.L_884 - .L_883)
.L_883:
        /*0108*/ 	.word	0x00000008
.L_884:


//--------------------- .nv.info._ZN10layer_norm31ln_parallel_residual_fwd_kernelINS_13Kernel_traitsIf13__nv_bfloat16S2_S2_fjLj1024ELj1ELj4ELj1ELj16ENS_18Kernel_traits_baseILj1024EfS2_S2_S2_fjLj128EEEEELb1ELb1ELb0EEEvNS_9FwdParamsE --------------------------
	.section	.nv.info._ZN10layer_norm31ln_parallel_residual_fwd_kernelINS_13Kernel_traitsIf13__nv_bfloat16S2_S2_fjLj1024ELj1ELj4ELj1ELj16ENS_18Kernel_traits_baseILj1024EfS2_S2_S2_fjLj128EEEEELb1ELb1ELb0EEEvNS_9FwdParamsE,"",@"SHT_CUDA_INFO"
	.sectionflags	@""
	.align	4


	//----- nvinfo : EIATTR_CUDA_API_VERSION
	.align		4
        /*0000*/ 	.byte	0x04, 0x37
        /*0002*/ 	.short	(.L_886 - .L_885)
.L_885:
        /*0004*/ 	.word	0x00000082


	//----- nvinfo : EIATTR_KPARAM_INFO
	.align		4
.L_886:
        /*0008*/ 	.byte	0x04, 0x17
        /*000a*/ 	.short	(.L_888 - .L_887)
.L_887:
        /*000c*/ 	.word	0x00000000
        /*0010*/ 	.short	0x0000
        /*0012*/ 	.short	0x0000
        /*0014*/ 	.byte	0x00, 0xf0, 0xa1, 0x03


	//----- nvinfo : EIATTR_SPARSE_MMA_MASK
	.align		4
.L_888:
        /*0018*/ 	.byte	0x03, 0x50
        /*001a*/ 	.short	0x0000


	//----- nvinfo : EIATTR_MAXREG_COUNT
	.align		4
        /*001c*/ 	.byte	0x03, 0x1b
        /*001e*/ 	.short	0x00ff


	//----- nvinfo : EIATTR_MERCURY_ISA_VERSION
	.align		4
        /*0020*/ 	.byte	0x03, 0x5f
        /*0022*/ 	.short	0x0101


	//----- nvinfo : EIATTR_COOP_GROUP_MASK_REGIDS
	.align		4
        /*0024*/ 	.byte	0x04, 0x29
        /*0026*/ 	.short	(.L_890 - .L_889)


	//   ....[0]....
.L_889:
        /*0028*/ 	.word	0xffffffff


	//   ....[1]....
        /*002c*/ 	.word	0xffffffff


	//   ....[2]....
        /*0030*/ 	.word	0xffffffff


	//   ....[3]....
        /*0034*/ 	.word	0xffffffff


	//   ....[4]....
        /*0038*/ 	.word	0xffffffff


	//   ....[5]....
        /*003c*/ 	.word	0xffffffff


	//   ....[6]....
        /*0040*/ 	.word	0xffffffff


	//   ....[7]....
        /*0044*/ 	.word	0xffffffff


	//   ....[8]....
        /*0048*/ 	.word	0xffffffff


	//   ....[9]....
        /*004c*/ 	.word	0xffffffff


	//   ....[10]....
        /*0050*/ 	.word	0x05000087


	//   ....[11]....
        /*0054*/ 	.word	0x05000087


	//   ....[12]....
        /*0058*/ 	.word	0x05000087


	//   ....[13]....
        /*005c*/ 	.word	0x05000087


	//   ....[14]....
        /*0060*/ 	.word	0x05000087


	//   ....[15]....
        /*0064*/ 	.word	0x05000087


	//   ....[16]....
        /*0068*/ 	.word	0x05000087


	//   ....[17]....
        /*006c*/ 	.word	0x05000087


	//   ....[18]....
        /*0070*/ 	.word	0x05000087


	//   ....[19]....
        /*0074*/ 	.word	0x05000087


	//----- nvinfo : EIATTR_COOP_GROUP_INSTR_OFFSETS
	.align		4
.L_890:
        /*0078*/ 	.byte	0x04, 0x28
        /*007a*/ 	.short	(.L_892 - .L_891)


	//   ....[0]....
.L_891:
        /*007c*/ 	.word	0x00021380


	//   ....[1]....
        /*0080*/ 	.word	0x000213b0


	//   ....[2]....
        /*0084*/ 	.word	0x000213d0


	//   ....[3]....
        /*0088*/ 	.word	0x000213f0


	//   ....[4]....
        /*008c*/ 	.word	0x00021410


	//   ....[5]....
        /*0090*/ 	.word	0x00021850


	//   ....[6]....
        /*0094*/ 	.word	0x00021870


	//   ....[7]....
        /*0098*/ 	.word	0x00021890


	//   ....[8]....
        /*009c*/ 	.word	0x000218b0


	//   ....[9]....
        /*00a0*/ 	.word	0x000218d0


	//   ....[10]....
        /*00a4*/ 	.word	0x00022350


	//   ....[11]....
        /*00a8*/ 	.word	0x00022400


	//   ....[12]....
        /*00ac*/ 	.word	0x00022470


	//   ....[13]....
        /*00b0*/ 	.word	0x000224e0


	//   ....[14]....
        /*00b4*/ 	.word	0x00022550


	//   ....[15]....
        /*00b8*/ 	.word	0x000229e0


	//   ....[16]....
        /*00bc*/ 	.word	0x00022a50


	//   ....[17]....
        /*00c0*/ 	.word	0x00022ac0


	//   ....[18]....
        /*00c4*/ 	.word	0x00022b30


	//   ....[19]....
        /*00c8*/ 	.word	0x00022ba0


	//----- nvinfo : EIATTR_VRC_CTA_INIT_COUNT
	.align		4
.L_892:
        /*00cc*/ 	.byte	0x02, 0x4a
	.zero		1
	.zero		1


	//----- nvinfo : EIATTR_EXIT_INSTR_OFFSETS
	.align		4
        /*00d0*/ 	.byte	0x04, 0x1c
        /*00d2*/ 	.short	(.L_894 - .L_893)


	//   ....[0]....
.L_893:
        /*00d4*/ 	.word	0x000008b0


	//   ....[1]....
        /*00d8*/ 	.word	0x000222e0


	//----- nvinfo : EIATTR_MAX_THREADS
	.align		4
.L_894:
        /*00dc*/ 	.byte	0x04, 0x05
        /*00de*/ 	.short	(.L_896 - .L_895)
.L_895:
        /*00e0*/ 	.word	0x00000080
        /*00e4*/ 	.word	0x00000001
        /*00e8*/ 	.word	0x00000001


	//----- nvinfo : EIATTR_CRS_STACK_SIZE
	.align		4
.L_896:
        /*00ec*/ 	.byte	0x04, 0x1e
        /*00ee*/ 	.short	(.L_898 - .L_897)
.L_897:
        /*00f0*/ 	.word	0x00000000


	//----- nvinfo : EIATTR_CBANK_PARAM_SIZE
	.align		4
.L_898:
        /*00f4*/ 	.byte	0x03, 0x19
        /*00f6*/ 	.short	0x00e8


	//----- nvinfo : EIATTR_PARAM_CBANK
	.align		4
        /*00f8*/ 	.byte	0x04, 0x0a
        /*00fa*/ 	.short	(.L_900 - .L_899)
	.align		4
.L_899:
        /*00fc*/ 	.word	index@(.nv.constant0._ZN10layer_norm31ln_parallel_residual_fwd_kernelINS_13Kernel_traitsIf13__nv_bfloat16S2_S2_fjLj1024ELj1ELj4ELj1ELj16ENS_18Kernel_traits_baseILj1024EfS2_S2_S2_fjLj128EEEEELb1ELb1ELb0EEEvNS_9FwdParamsE)
        /*0100*/ 	.short	0x0380
        /*0102*/ 	.short	0x00e8


	//----- nvinfo : EIATTR_SW_WAR
	.align		4
.L_900:
        /*0104*/ 	.byte	0x04, 0x36
        /*0106*/ 	.short	(.L_902 - .L_901)
.L_901:
        /*0108*/ 	.word	0x00000008
.L_902:


//--------------------- .nv.info._ZN10layer_norm31ln_parallel_residual_fwd_kernelINS_13Kernel_traitsIf13__nv_bfloat16S2_S2_fjLj1024ELj1ELj4ELj1ELj16ENS_18Kernel_traits_baseILj1024EfS2_S2_S2_fjLj128EEEEELb1ELb1ELb1EEEvNS_9FwdParamsE --------------------------
	.section	.nv.info._ZN10layer_norm31ln_parallel_residual_fwd_kernelINS_13Kernel_traitsIf13__nv_bfloat16S2_S2_fjLj1024ELj1ELj4ELj1ELj16ENS_18Kernel_traits_baseILj1024EfS2_S2_S2_fjLj128EEEEELb1ELb1ELb1EEEvNS_9FwdParamsE,"",@"SHT_CUDA_INFO"
	.sectionflags	@""
	.align	4


	//----- nvinfo : EIATTR_CUDA_API_VERSION
	.align		4
        /*0000*/ 	.byte	0x04, 0x37
        /*0002*/ 	.short	(.L_904 - .L_903)
.L_903:
        /*0004*/ 	.word	0x00000082


	//----- nvinfo : EIATTR_KPARAM_INFO
	.align		4
.L_904:
        /*0008*/ 	.byte	0x04, 0x17
        /*000a*/ 	.short	(.L_906 - .L_905)
.L_905:
        /*000c*/ 	.word	0x00000000
        /*0010*/ 	.short	0x0000
        /*0012*/ 	.short	0x0000
        /*0014*/ 	.byte	0x00, 0xf0, 0xa1, 0x03


	//----- nvinfo : EIATTR_SPARSE_MMA_MASK
	.align		4
.L_906:
        /*0018*/ 	.byte	0x03, 0x50
        /*001a*/ 	.short	0x0000


	//----- nvinfo : EIATTR_MAXREG_COUNT
	.align		4
        /*001c*/ 	.byte	0x03, 0x1b
        /*001e*/ 	.short	0x00ff


	//----- nvinfo : EIATTR_MERCURY_ISA_VERSION
	.align		4
        /*0020*/ 	.byte	0x03, 0x5f
        /*0022*/ 	.short	0x0101


	//----- nvinfo : EIATTR_COOP_GROUP_MASK_REGIDS
	.align		4
        /*0024*/ 	.byte	0x04, 0x29
        /*0026*/ 	.short	(.L_908 - .L_907)


	//   ....[0]....
.L_907:
        /*0028*/ 	.word	0xffffffff


	//   ....[1]....
        /*002c*/ 	.word	0xffffffff


	//   ....[2]....
        /*0030*/ 	.word	0xffffffff


	//   ....[3]....
        /*0034*/ 	.word	0xffffffff


	//   ....[4]....
        /*0038*/ 	.word	0xffffffff


	//   ....[5]....
        /*003c*/ 	.word	0xffffffff


	//   ....[6]....
        /*0040*/ 	.word	0xffffffff


	//   ....[7]....
        /*0044*/ 	.word	0xffffffff


	//   ....[8]....
        /*0048*/ 	.word	0xffffffff


	//   ....[9]....
        /*004c*/ 	.word	0xffffffff


	//   ....[10]....
        /*0050*/ 	.word	0x0500006e


	//   ....[11]....
        /*0054*/ 	.word	0x0500006e


	//   ....[12]....
        /*0058*/ 	.word	0x0500006e


	//   ....[13]....
        /*005c*/ 	.word	0x0500006e


	//   ....[14]....
        /*0060*/ 	.word	0x0500006e


	//   ....[15]....
        /*0064*/ 	.word	0x0500006e


	//   ....[16]....
        /*0068*/ 	.word	0x0500006e


	//   ....[17]....
        /*006c*/ 	.word	0x0500006e


	//   ....[18]....
        /*0070*/ 	.word	0x0500006e


	//   ....[19]....
        /*0074*/ 	.word	0x0500006e


	//----- nvinfo : EIATTR_COOP_GROUP_INSTR_OFFSETS
	.align		4
.L_908:
        /*0078*/ 	.byte	0x04, 0x28
        /*007a*/ 	.short	(.L_910 - .L_909)


	//   ....[0]....
.L_909:
        /*007c*/ 	.word	0x000209e0


	//   ....[1]....
        /*0080*/ 	.word	0x00020a00


	//   ....[2]....
        /*0084*/ 	.word	0x00020a20


	//   ....[3]....
        /*0088*/ 	.word	0x00020a40


	//   ....[4]....
        /*008c*/ 	.word	0x00020a70


	//   ....[5]....
        /*0090*/ 	.word	0x00020ea0


	//   ....[6]....
        /*0094*/ 	.word	0x00020ec0


	//   ....[7]....
        /*0098*/ 	.word	0x00020ee0


	//   ....[8]....
        /*009c*/ 	.word	0x00020f00


	//   ....[9]....
        /*00a0*/ 	.word	0x00020f20


	//   ....[10]....
        /*00a4*/ 	.word	0x00021860


	//   ....[11]....
        /*00a8*/ 	.word	0x00021900


	//   ....[12]....
        /*00ac*/ 	.word	0x00021970


	//   ....[13]....
        /*00b0*/ 	.word	0x000219e0


	//   ....[14]....
        /*00b4*/ 	.word	0x00021a60


	//   ....[15]....
        /*00b8*/ 	.word	0x00021ee0


	//   ....[16]....
        /*00bc*/ 	.word	0x00021f50


	//   ....[17]....
        /*00c0*/ 	.word	0x00021fc0


	//   ....[18]....
        /*00c4*/ 	.word	0x00022030


	//   ....[19]....
        /*00c8*/ 	.word	0x000220a0


	//----- nvinfo : EIATTR_VRC_CTA_INIT_COUNT
	.align		4
.L_910:
        /*00cc*/ 	.byte	0x02, 0x4a
	.zero		1
	.zero		1


	//----- nvinfo : EIATTR_EXIT_INSTR_OFFSETS
	.align		4
        /*00d0*/ 	.byte	0x04, 0x1c
        /*00d2*/ 	.short	(.L_912 - .L_911)


	//   ....[0]....
.L_911:
        /*00d4*/ 	.word	0x00000630


	//   ....[1]....
        /*00d8*/ 	.word	0x000217f0


	//----- nvinfo : EIATTR_MAX_THREADS
	.align		4
.L_912:
        /*00dc*/ 	.byte	0x04, 0x05
        /*00de*/ 	.short	(.L_914 - .L_913)
.L_913:
        /*00e0*/ 	.word	0x00000080
        /*00e4*/ 	.word	0x00000001
        /*00e8*/ 	.word	0x00000001


	//----- nvinfo : EIATTR_CRS_STACK_SIZE
	.align		4
.L_914:
        /*00ec*/ 	.byte	0x04, 0x1e
        /*00ee*/ 	.short	(.L_916 - .L_915)
.L_915:
        /*00f0*/ 	.word	0x00000000


	//----- nvinfo : EIATTR_CBANK_PARAM_SIZE
	.align		4
.L_916:
        /*00f4*/ 	.byte	0x03, 0x19
        /*00f6*/ 	.short	0x00e8


	//----- nvinfo : EIATTR_PARAM_CBANK
	.align		4
        /*00f8*/ 	.byte	0x04, 0x0a
        /*00fa*/ 	.short	(.L_918 - .L_917)
	.align		4
.L_917:
        /*00fc*/ 	.word	index@(.nv.constant0._ZN10layer_norm31ln_parallel_residual_fwd_kernelINS_13Kernel_traitsIf13__nv_bfloat16S2_S2_fjLj1024ELj1ELj4ELj1ELj16ENS_18Kernel_traits_baseILj1024EfS2_S2_S2_fjLj128EEEEELb1ELb1ELb1EEEvNS_9FwdParamsE)
        /*0100*/ 	.short	0x0380
        /*0102*/ 	.short	0x00e8


	//----- nvinfo : EIATTR_SW_WAR
	.align		4
.L_918:
        /*0104*/ 	.byte	0x04, 0x36
        /*0106*/ 	.short	(.L_920 - .L_919)
.L_919:
        /*0108*/ 	.word	0x00000008
.L_920:


//--------------------- .nv.info._ZN10layer_norm31ln_parallel_residual_fwd_kernelINS_13Kernel_traitsI13__nv_bfloat16S2_fS2_fjLj1024ELj1ELj4ELj1ELj16ENS_18Kernel_traits_baseILj1024ES2_S2_fS2_fjLj128EEEEELb0ELb0ELb0EEEvNS_9FwdParamsE --------------------------
	.section	.nv.info._ZN10layer_norm31ln_parallel_residual_fwd_kernelINS_13Kernel_traitsI13__nv_bfloat16S2_fS2_fjLj1024ELj1ELj4ELj1ELj16ENS_18Kernel_traits_baseILj1024ES2_S2_fS2_fjLj128EEEEELb0ELb0ELb0EEEvNS_9FwdParamsE,"",@"SHT_CUDA_INFO"
	.sectionflags	@""
	.align	4


	//----- nvinfo : EIATTR_CUDA_API_VERSION
	.align		4
        /*0000*/ 	.byte	0x04, 0x37
        /*0002*/ 	.short	(.L_922 - .L_921)
.L_921:
        /*0004*/ 	.word	0x00000082


	//----- nvinfo : EIATTR_KPARAM_INFO
	.align		4
.L_922:
        /*0008*/ 	.byte	0x04, 0x17
        /*000a*/ 	.short	(.L_924 - .L_923)
.L_923:
        /*000c*/ 	.word	0x00000000
        /*0010*/ 	.short	0x0000
        /*0012*/ 	.short	0x0000
        /*0014*/ 	.byte	0x00, 0xf0, 0xa1, 0x03


	//----- nvinfo : EIATTR_SPARSE_MMA_MASK
	.align		4
.L_924:
        /*0018*/ 	.byte	0x03, 0x50
        /*001a*/ 	.short	0x0000


	//----- nvinfo : EIATTR_MAXREG_COUNT
	.align		4
        /*001c*/ 	.byte	0x03, 0x1b
        /*001e*/ 	.short	0x00ff


	//----- nvinfo : EIATTR_MERCURY_ISA_VERSION
	.align		4
        /*0020*/ 	.byte	0x03, 0x5f
        /*0022*/ 	.short	0x0101


	//----- nvinfo : EIATTR_COOP_GROUP_MASK_REGIDS
	.align		4
        /*0024*/ 	.byte	0x04, 0x29
        /*0026*/ 	.short	(.L_926 - .L_925)


	//   ....[0]....
.L_925:
        /*0028*/ 	.word	0xffffffff


	//   ....[1]....
        /*002c*/ 	.word	0xffffffff


	//   ....[2]....
        /*0030*/ 	.word	0xffffffff


	//   ....[3]....
        /*0034*/ 	.word	0xffffffff


	//   ....[4]....
        /*0038*/ 	.word	0xffffffff


	//   ....[5]....
        /*003c*/ 	.word	0xffffffff


	//   ....[6]....
        /*0040*/ 	.word	0xffffffff


	//   ....[7]....
        /*0044*/ 	.word	0xffffffff


	//   ....[8]....
        /*0048*/ 	.word	0xffffffff


	//   ....[9]....
        /*004c*/ 	.word	0xffffffff


	//   ....[10]....
        /*0050*/ 	.word	0x0500006e


	//   ....[11]....
        /*0054*/ 	.word	0x0500006e


	//   ....[12]....
        /*0058*/ 	.word	0x0500006e


	//   ....[13]....
        /*005c*/ 	.word	0x0500006e


	//   ....[14]....
        /*0060*/ 	.word	0x0500006e


	//   ....[15]....
        /*0064*/ 	.word	0x0500006e


	//   ....[16]....
        /*0068*/ 	.word	0x0500006e


	//   ....[17]....
        /*006c*/ 	.word	0x0500006e


	//   ....[18]....
        /*0070*/ 	.word	0x0500006e


	//   ....[19]....
        /*0074*/ 	.word	0x0500006e


	//----- nvinfo : EIATTR_COOP_GROUP_INSTR_OFFSETS
	.align		4
.L_926:
        /*0078*/ 	.byte	0x04, 0x28
        /*007a*/ 	.short	(.L_928 - .L_927)


	//   ....[0]....
.L_927:
        /*007c*/ 	.word	0x00003990


	//   ....[1]....
        /*0080*/ 	.word	0x000039c0


	//   ....[2]....
        /*0084*/ 	.word	0x000039e0


	//   ....[3]....
        /*0088*/ 	.word	0x00003a00


	//   ....[4]....
        /*008c*/ 	.word	0x00003a20


	//   ....[5]....
        /*0090*/ 	.word	0x00003e60


	//   ....[6]....
        /*0094*/ 	.word	0x00003e80


	//   ....[7]....
        /*0098*/ 	.word	0x00003ea0


	//   ....[8]....
        /*009c*/ 	.word	0x00003ec0


	//   ....[9]....
        /*00a0*/ 	.word	0x00003ee0


	//   ....[10]....
        /*00a4*/ 	.word	0x00005510


	//   ....[11]....
        /*00a8*/ 	.word	0x000055c0


	//   ....[12]....
        /*00ac*/ 	.word	0x00005630


	//   ....[13]....
        /*00b0*/ 	.word	0x000056a0


	//   ....[14]....
        /*00b4*/ 	.word	0x00005710


	//   ....[15]....
        /*00b8*/ 	.word	0x00005ba0


	//   ....[16]....
        /*00bc*/ 	.word	0x00005c10


	//   ....[17]....
        /*00c0*/ 	.word	0x00005c80


	//   ....[18]....
        /*00c4*/ 	.word	0x00005cf0


	//   ....[19]....
        /*00c8*/ 	.word	0x00005d60


	//----- nvinfo : EIATTR_VRC_CTA_INIT_COUNT
	.align		4
.L_928:
        /*00cc*/ 	.byte	0x02, 0x4a
	.zero		1
	.zero		1


	//----- nvinfo : EIATTR_EXIT_INSTR_OFFSETS
	.align		4
        /*00d0*/ 	.byte	0x04, 0x1c
        /*00d2*/ 	.short	(.L_930 - .L_929)


	//   ....[0]....
.L_929:
        /*00d4*/ 	.word	0x000010b0


	//   ....[1]....
        /*00d8*/ 	.word	0x000054a0


	//----- nvinfo : EIATTR_MAX_THREADS
	.align		4
.L_930:
        /*00dc*/ 	.byte	0x04, 0x05
        /*00de*/ 	.short	(.L_932 - .L_931)
.L_931:
        /*00e0*/ 	.word	0x00000080
        /*00e4*/ 	.word	0x00000001
        /*00e8*/ 	.word	0x00000001


	//----- nvinfo : EIATTR_CRS_STACK_SIZE
	.align		4
.L_932:
        /*00ec*/ 	.byte	0x04, 0x1e
        /*00ee*/ 	.short	(.L_934 - .L_933)
.L_933:
        /*00f0*/ 	.word	0x00000000


	//----- nvinfo : EIATTR_CBANK_PARAM_SIZE
	.align		4
.L_934:
        /*00f4*/ 	.byte	0x03, 0x19
        /*00f6*/ 	.short	0x00e8


	//----- nvinfo : EIATTR_PARAM_CBANK
	.align		4
        /*00f8*/ 	.byte	0x04, 0x0a
        /*00fa*/ 	.short	(.L_936 - .L_935)
	.align		4
.L_935:
        /*00fc*/ 	.word	index@(.nv.constant0._ZN10layer_norm31ln_parallel_residual_fwd_kernelINS_13Kernel_traitsI13__nv_bfloat16S2_fS2_fjLj1024ELj1ELj4ELj1ELj16ENS_18Kernel_traits_baseILj1024ES2_S2_fS2_fjLj128EEEEELb0ELb0ELb0EEEvNS_9FwdParamsE)
        /*0100*/ 	.short	0x0380
        /*0102*/ 	.short	0x00e8


	//----- nvinfo : EIATTR_SW_WAR
	.align		4
.L_936:
        /*0104*/ 	.byte	0x04, 0x36
        /*0106*/ 	.short	(.L_938 - .L_937)
.L_937:
        /*0108*/ 	.word	0x00000008
.L_938:


//--------------------- .nv.info._ZN10layer_norm31ln_parallel_residual_fwd_kernelINS_13Kernel_traitsI13__nv_bfloat16S2_fS2_fjLj1024ELj1ELj4ELj1ELj16ENS_18Kernel_traits_baseILj1024ES2_S2_fS2_fjLj128EEEEELb0ELb0ELb1EEEvNS_9FwdParamsE --------------------------
	.section	.nv.info._ZN10layer_norm31ln_parallel_residual_fwd_kernelINS_13Kernel_traitsI13__nv_bfloat16S2_fS2_fjLj1024ELj1ELj4ELj1ELj16ENS_18Kernel_traits_baseILj1024ES2_S2_fS2_fjLj128EEEEELb0ELb0ELb1EEEvNS_9FwdParamsE,"",@"SHT_CUDA_INFO"
	.sectionflags	@""
	.align	4


	//----- nvinfo : EIATTR_CUDA_API_VERSION
	.align		4
        /*0000*/ 	.byte	0x04, 0x37
        /*0002*/ 	.short	(.L_940 - .L_939)
.L_939:
        /*0004*/ 	.word	0x00000082


	//----- nvinfo : EIATTR_KPARAM_INFO
	.align		4
.L_940:
        /*0008*/ 	.byte	0x04, 0x17
        /*000a*/ 	.short	(.L_942 - .L_941)
.L_941:
        /*000c*/ 	.word	0x00000000
        /*0010*/ 	.short	0x0000
        /*0012*/ 	.short	0x0000
        /*0014*/ 	.byte	0x00, 0xf0, 0xa1, 0x03


	//----- nvinfo : EIATTR_SPARSE_MMA_MASK
	.align		4
.L_942:
        /*0018*/ 	.byte	0x03, 0x50
        /*001a*/ 	.short	0x0000


	//----- nvinfo : EIATTR_MAXREG_COUNT
	.align		4
        /*001c*/ 	.byte	0x03, 0x1b
        /*001e*/ 	.short	0x00ff


	//----- nvinfo : EIATTR_MERCURY_ISA_VERSION
	.align		4
        /*0020*/ 	.byte	0x03, 0x5f
        /*0022*/ 	.short	0x0101


	//----- nvinfo : EIATTR_COOP_GROUP_MASK_REGIDS
	.align		4
        /*0024*/ 	.byte	0x04, 0x29
        /*0026*/ 	.short	(.L_944 - .L_943)


	//   ....[0]....
.L_943:
        /*0028*/ 	.word	0xffffffff


	//   ....[1]....
        /*002c*/ 	.word	0xffffffff


	//   ....[2]....
        /*0030*/ 	.word	0xffffffff


	//   ....[3]....
        /*0034*/ 	.word	0xffffffff


	//   ....[4]....
        /*0038*/ 	.word	0xffffffff


	//   ....[5]....
        /*003c*/ 	.word	0xffffffff


	//   ....[6]....
        /*0040*/ 	.word	0xffffffff


	//   ....[7]....
        /*0044*/ 	.word	0xffffffff


	//   ....[8]....
        /*0048*/ 	.word	0xffffffff


	//   ....[9]....
        /*004c*/ 	.word	0xffffffff


	//   ....[10]....
        /*0050*/ 	.word	0x050000b6


	//   ....[11]....
        /*0054*/ 	.word	0x050000b6


	//   ....[12]....
        /*0058*/ 	.word	0x050000b6


	//   ....[13]....
        /*005c*/ 	.word	0x050000b6


	//   ....[14]....
        /*0060*/ 	.word	0x050000b6


	//   ....[15]....
        /*0064*/ 	.word	0x050000b6


	//   ....[16]....
        /*0068*/ 	.word	0x050000b6


	//   ....[17]....
        /*006c*/ 	.word	0x050000b6


	//   ....[18]....
        /*0070*/ 	.word	0x050000b6


	//   ....[19]....
        /*0074*/ 	.word	0x050000b6


	//----- nvinfo : EIATTR_COOP_GROUP_INSTR_OFFSETS
	.align		4
.L_944:
        /*0078*/ 	.byte	0x04, 0x28
        /*007a*/ 	.short	(.L_946 - .L_945)


	//   ....[0]....
.L_945:
        /*007c*/ 	.word	0x00002eb0


	//   ....[1]....
        /*0080*/ 	.word	0x00002ed0


	//   ....[2]....
        /*0084*/ 	.word	0x00002ef0


	//   ....[3]....
        /*0088*/ 	.word	0x00002f10


	//   ....[4]....
        /*008c*/ 	.word	0x00002f40


	//   ....[5]....
        /*0090*/ 	.word	0x00003370


	//   ....[6]....
        /*0094*/ 	.word	0x00003390


	//   ....[7]....
        /*0098*/ 	.word	0x000033b0


	//   ....[8]....
        /*009c*/ 	.word	0x000033d0


	//   ....[9]....
        /*00a0*/ 	.word	0x000033f0


	//   ....[10]....
        /*00a4*/ 	.word	0x000048b0


	//   ....[11]....
        /*00a8*/ 	.word	0x00004950


	//   ....[12]....
        /*00ac*/ 	.word	0x000049c0


	//   ....[13]....
        /*00b0*/ 	.word	0x00004a30


	//   ....[14]....
        /*00b4*/ 	.word	0x00004ab0


	//   ....[15]....
        /*00b8*/ 	.word	0x00004f20


	//   ....[16]....
        /*00bc*/ 	.word	0x00004f90


	//   ....[17]....
        /*00c0*/ 	.word	0x00005000


	//   ....[18]....
        /*00c4*/ 	.word	0x00005070


	//   ....[19]....
        /*00c8*/ 	.word	0x000050e0


	//----- nvinfo : EIATTR_VRC_CTA_INIT_COUNT
	.align		4
.L_946:
        /*00cc*/ 	.byte	0x02, 0x4a
	.zero		1
	.zero		1


	//----- nvinfo : EIATTR_EXIT_INSTR_OFFSETS
	.align		4
        /*00d0*/ 	.byte	0x04, 0x1c
        /*00d2*/ 	.short	(.L_948 - .L_947)


	//   ....[0]....
.L_947:
        /*00d4*/ 	.word	0x00000810


	//   ....[1]....
        /*00d8*/ 	.word	0x00004840


	//----- nvinfo : EIATTR_MAX_THREADS
	.align		4
.L_948:
        /*00dc*/ 	.byte	0x04, 0x05
        /*00de*/ 	.short	(.L_950 - .L_949)
.L_949:
        /*00e0*/ 	.word	0x00000080
        /*00e4*/ 	.word	0x00000001
        /*00e8*/ 	.word	0x00000001


	//----- nvinfo : EIATTR_CRS_STACK_SIZE
	.align		4
.L_950:
        /*00ec*/ 	.byte	0x04, 0x1e
        /*00ee*/ 	.short	(.L_952 - .L_951)
.L_951:
        /*00f0*/ 	.word	0x00000000


	//----- nvinfo : EIATTR_CBANK_PARAM_SIZE
	.align		4
.L_952:
        /*00f4*/ 	.byte	0x03, 0x19
        /*00f6*/ 	.short	0x00e8


	//----- nvinfo : EIATTR_PARAM_CBANK
	.align		4
        /*00f8*/ 	.byte	0x04, 0x0a
        /*00fa*/ 	.short	(.L_954 - .L_953)
	.align		4
.L_953:
        /*00fc*/ 	.word	index@(.nv.constant0._ZN10layer_norm31ln_parallel_residual_fwd_kernelINS_13Kernel_traitsI13__nv_bfloat16S2_fS2_fjLj1024ELj1ELj4ELj1ELj16ENS_18Kernel_traits_baseILj1024ES2_S2_fS2_fjLj128EEEEELb0ELb0ELb1EEEvNS_9FwdParamsE)
        /*0100*/ 	.short	0x0380
        /*0102*/ 	.short	0x00e8


	//----- nvinfo : EIATTR_SW_WAR
	.align		4
.L_954:
        /*0104*/ 	.byte	0x04, 0x36
        /*0106*/ 	.short	(.L_956 - .L_955)
.L_955:
        /*0108*/ 	.word	0x00000008
.L_956:


//--------------------- .nv.info._ZN10layer_norm31ln_parallel_residual_fwd_kernelINS_13Kernel_traitsI13__nv_bfloat16S2_fS2_fjLj1024ELj1ELj4ELj1ELj16ENS_18Kernel_traits_baseILj1024ES2_S2_fS2_fjLj128EEEEELb0ELb1ELb0EEEvNS_9FwdParamsE --------------------------
	.section	.nv.info._ZN10layer_norm31ln_parallel_residual_fwd_kernelINS_13Kernel_traitsI13__nv_bfloat16S2_fS2_fjLj1024ELj1ELj4ELj1ELj16ENS_18Kernel_traits_baseILj1024ES2_S2_fS2_fjLj128EEEEELb0ELb1ELb0EEEvNS_9FwdParamsE,"",@"SHT_CUDA_INFO"
	.sectionflags	@""
	.align	4


	//----- nvinfo : EIATTR_CUDA_API_VERSION
	.align		4
        /*0000*/ 	.byte	0x04, 0x37
        /*0002*/ 	.short	(.L_958 - .L_957)
.L_957:
        /*0004*/ 	.word	0x00000082


	//----- nvinfo : EIATTR_KPARAM_INFO
	.align		4
.L_958:
        /*0008*/ 	.byte	0x04, 0x17
        /*000a*/ 	.short	(.L_960 - .L_959)
.L_959:
        /*000c*/ 	.word	0x00000000
        /*0010*/ 	.short	0x0000
        /*0012*/ 	.short	0x0000
        /*0014*/ 	.byte	0x00, 0xf0, 0xa1, 0x03


	//----- nvinfo : EIATTR_SPARSE_MMA_MASK
	.align		4
.L_960:
        /*0018*/ 	.byte	0x03, 0x50
        /*001a*/ 	.short	0x0000


	//----- nvinfo : EIATTR_MAXREG_COUNT
	.align		4
        /*001c*/ 	.byte	0x03, 0x1b
        /*001e*/ 	.short	0x00ff


	//----- nvinfo : EIATTR_MERCURY_ISA_VERSION
	.align		4
        /*0020*/ 	.byte	0x03, 0x5f
        /*0022*/ 	.short	0x0101


	//----- nvinfo : EIATTR_COOP_GROUP_MASK_REGIDS
	.align		4
        /*0024*/ 	.byte	0x04, 0x29
        /*0026*/ 	.short	(.L_962 - .L_961)


	//   ....[0]....
.L_961:
        /*0028*/ 	.word	0xffffffff


	//   ....[1]....
        /*002c*/ 	.word	0xffffffff


	//   ....[2]....
        /*0030*/ 	.word	0xffffffff


	//   ....[3]....
        /*0034*/ 	.word	0xffffffff


	//   ....[4]....
        /*0038*/ 	.word	0xffffffff


	//   ....[5]....
        /*003c*/ 	.word	0xffffffff


	//   ....[6]....
        /*0040*/ 	.word	0xffffffff


	//   ....[7]....
        /*0044*/ 	.word	0xffffffff


	//   ....[8]....
        /*0048*/ 	.word	0xffffffff


	//   ....[9]....
        /*004c*/ 	.word	0xffffffff


	//   ....[10]....
        /*0050*/ 	.word	0x05000076


	//   ....[11]....
        /*0054*/ 	.word	0x05000076


	//   ....[12]....
        /*0058*/ 	.word	0x05000076


	//   ....[13]....
        /*005c*/ 	.word	0x05000076


	//   ....[14]....
        /*0060*/ 	.word	0x05000076


	//   ....[15]....
        /*0064*/ 	.word	0x05000076


	//   ....[16]....
        /*0068*/ 	.word	0x05000076


	//   ....[17]....
        /*006c*/ 	.word	0x05000076


	//   ....[18]....
        /*0070*/ 	.word	0x05000076


	//   ....[19]....
        /*0074*/ 	.word	0x05000076


	//----- nvinfo : EIATTR_COOP_GROUP_INSTR_OFFSETS
	.align		4
.L_962:
        /*0078*/ 	.byte	0x04, 0x28
        /*007a*/ 	.short	(.L_964 - .L_963)


	//   ....[0]....
.L_963:
        /*007c*/ 	.word	0x00002c00


	//   ....[1]....
        /*0080*/ 	.word	0x00002c30


	//   ....[2]....
        /*0084*/ 	.word	0x00002c50


	//   ....[3]....
        /*0088*/ 	.word	0x00002c70


	//   ....[4]....
        /*008c*/ 	.word	0x00002c90


	//   ....[5]....
        /*0090*/ 	.word	0x000030d0


	//   ....[6]....
        /*0094*/ 	.word	0x000030f0


	//   ....[7]....
        /*0098*/ 	.word	0x00003110


	//   ....[8]....
        /*009c*/ 	.word	0x00003130


	//   ....[9]....
        /*00a0*/ 	.word	0x00003150


	//   ....[10]....
        /*00a4*/ 	.word	0x00003ff0


	//   ....[11]....
        /*00a8*/ 	.word	0x000040a0


	//   ....[12]....
        /*00ac*/ 	.word	0x00004110


	//   ....[13]....
        /*00b0*/ 	.word	0x00004180


	//   ....[14]....
        /*00b4*/ 	.word	0x000041f0


	//   ....[15]....
        /*00b8*/ 	.word	0x00004680


	//   ....[16]....
        /*00bc*/ 	.word	0x000046f0


	//   ....[17]....
        /*00c0*/ 	.word	0x00004760


	//   ....[18]....
        /*00c4*/ 	.word	0x000047d0


	//   ....[19]....
        /*00c8*/ 	.word	0x00004840


	//----- nvinfo : EIATTR_VRC_CTA_INIT_COUNT
	.align		4
.L_964:
        /*00cc*/ 	.byte	0x02, 0x4a
	.zero		1
	.zero		1


	//----- nvinfo : EIATTR_EXIT_INSTR_OFFSETS
	.align		4
        /*00d0*/ 	.byte	0x04, 0x1c
        /*00d2*/ 	.short	(.L_966 - .L_965)


	//   ....[0]....
.L_965:
        /*00d4*/ 	.word	0x00000560


	//   ....[1]....
        /*00d8*/ 	.word	0x00003f80


	//----- nvinfo : EIATTR_MAX_THREADS
	.align		4
.L_966:
        /*00dc*/ 	.byte	0x04, 0x05
        /*00de*/ 	.short	(.L_968 - .L_967)
.L_967:
        /*00e0*/ 	.word	0x00000080
        /*00e4*/ 	.word	0x00000001
        /*00e8*/ 	.word	0x00000001


	//----- nvinfo : EIATTR_CRS_STACK_SIZE
	.align		4
.L_968:
        /*00ec*/ 	.byte	0x04, 0x1e
        /*00ee*/ 	.short	(.L_970 - .L_969)
.L_969:
        /*00f0*/ 	.word	0x00000000


	//----- nvinfo : EIATTR_CBANK_PARAM_SIZE
	.align		4
.L_970:
        /*00f4*/ 	.byte	0x03, 0x19
        /*00f6*/ 	.short	0x00e8


	//----- nvinfo : EIATTR_PARAM_CBANK
	.align		4
        /*00f8*/ 	.byte	0x04, 0x0a
        /*00fa*/ 	.short	(.L_972 - .L_971)
	.align		4
.L_971:
        /*00fc*/ 	.word	index@(.nv.constant0._ZN10layer_norm31ln_parallel_residual_fwd_kernelINS_13Kernel_traitsI13__nv_bfloat16S2_fS2_fjLj1024ELj1ELj4ELj1ELj16ENS_18Kernel_traits_baseILj1024ES2_S2_fS2_fjLj128EEEEELb0ELb1ELb0EEEvNS_9FwdParamsE)
        /*0100*/ 	.short	0x0380
        /*0102*/ 	.short	0x00e8


	//----- nvinfo : EIATTR_SW_WAR
	.align		4
.L_972:
        /*0104*/ 	.byte	0x04, 0x36
        /*0106*/ 	.short	(.L_974 - .L_973)
.L_973:
        /*0108*/ 	.word	0x00000008
.L_974:


//--------------------- .nv.info._ZN10layer_norm31ln_parallel_residual_fwd_kernelINS_13Kernel_traitsI13__nv_bfloat16S2_fS2_fjLj1024ELj1ELj4ELj1ELj16ENS_18Kernel_traits_baseILj1024ES2_S2_fS2_fjLj128EEEEELb0ELb1ELb1EEEvNS_9FwdParamsE --------------------------
	.section	.nv.info._ZN10layer_norm31ln_parallel_residual_fwd_kernelINS_13Kernel_traitsI13__nv_bfloat16S2_fS2_fjLj1024ELj1ELj4ELj1ELj16ENS_18Kernel_traits_baseILj1024ES2_S2_fS2_fjLj128EEEEELb0ELb1ELb1EEEvNS_9FwdParamsE,"",@"SHT_CUDA_INFO"
	.sectionflags	@""
	.align	4


	//----- nvinfo : EIATTR_CUDA_API_VERSION
	.align		4
        /*0000*/ 	.byte	0x04, 0x37
        /*0002*/ 	.short	(.L_976 - .L_975)
.L_975:
        /*0004*/ 	.word	0x00000082


	//----- nvinfo : EIATTR_KPARAM_INFO
	.align		4
.L_976:
        /*0008*/ 	.byte	0x04, 0x17
        /*000a*/ 	.short	(.L_978 - .L_977)
.L_977:
        /*000c*/ 	.word	0x00000000
        /*0010*/ 	.short	0x0000
        /*0012*/ 	.short	0x0000
        /*0014*/ 	.byte	0x00, 0xf0, 0xa1, 0x03


	//----- nvinfo : EIATTR_SPARSE_MMA_MASK
	.align		4
.L_978:
        /*0018*/ 	.byte	0x03, 0x50
        /*001a*/ 	.short	0x0000


	//----- nvinfo : EIATTR_MAXREG_COUNT
	.align		4
        /*001c*/ 	.byte	0x03, 0x1b
        /*001e*/ 	.short	0x00ff


	//----- nvinfo : EIATTR_MERCURY_ISA_VERSION
	.align		4
        /*0020*/ 	.byte	0x03, 0x5f
        /*0022*/ 	.short	0x0101


	//----- nvinfo : EIATTR_COOP_GROUP_MASK_REGIDS
	.align		4
        /*0024*/ 	.byte	0x04, 0x29
        /*0026*/ 	.short	(.L_980 - .L_979)


	//   ....[0]....
.L_979:
        /*0028*/ 	.word	0xffffffff


	//   ....[1]....
        /*002c*/ 	.word	0xffffffff


	//   ....[2]....
        /*0030*/ 	.word	0xffffffff


	//   ....[3]....
        /*0034*/ 	.word	0xffffffff


	//   ....[4]....
        /*0038*/ 	.word	0xffffffff


	//   ....[5]....
        /*003c*/ 	.word	0xffffffff


	//   ....[6]....
        /*0040*/ 	.word	0xffffffff


	//   ....[7]....
        /*0044*/ 	.word	0xffffffff


	//   ....[8]....
        /*0048*/ 	.word	0xffffffff


	//   ....[9]....
        /*004c*/ 	.word	0xffffffff


	//   ....[10]....
        /*0050*/ 	.word	0x05000047


	//   ....[11]....
        /*0054*/ 	.word	0x05000047


	//   ....[12]....
        /*0058*/ 	.word	0x05000047


	//   ....[13]....
        /*005c*/ 	.word	0x05000047


	//   ....[14]....
        /*0060*/ 	.word	0x05000047


	//   ....[15]....
        /*0064*/ 	.word	0x05000047


	//   ....[16]....
        /*0068*/ 	.word	0x05000047


	//   ....[17]....
        /*006c*/ 	.word	0x05000047


	//   ....[18]....
        /*0070*/ 	.word	0x05000047


	//   ....[19]....
        /*0074*/ 	.word	0x05000047


	//----- nvinfo : EIATTR_COOP_GROUP_INSTR_OFFSETS
	.align		4
.L_980:
        /*0078*/ 	.byte	0x04, 0x28
        /*007a*/ 	.short	(.L_982 - .L_981)


	//   ....[0]....
.L_981:
        /*007c*/ 	.word	0x00002830


	//   ....[1]....
        /*0080*/ 	.word	0x00002860


	//   ....[2]....
        /*0084*/ 	.word	0x00002880


	//   ....[3]....
        /*0088*/ 	.word	0x000028a0


	//   ....[4]....
        /*008c*/ 	.word	0x000028c0


	//   ....[5]....
        /*0090*/ 	.word	0x00002cf0


	//   ....[6]....
        /*0094*/ 	.word	0x00002d10


	//   ....[7]....
        /*0098*/ 	.word	0x00002d30


	//   ....[8]....
        /*009c*/ 	.word	0x00002d50


	//   ....[9]....
        /*00a0*/ 	.word	0x00002d70


	//   ....[10]....
        /*00a4*/ 	.word	0x00003aa0


	//   ....[11]....
        /*00a8*/ 	.word	0x00003b40


	//   ....[12]....
        /*00ac*/ 	.word	0x00003b90


	//   ....[13]....
        /*00b0*/ 	.word	0x00003bf0


	//   ....[14]....
        /*00b4*/ 	.word	0x00003c50


	//   ....[15]....
        /*00b8*/ 	.word	0x000040d0


	//   ....[16]....
        /*00bc*/ 	.word	0x00004120


	//   ....[17]....
        /*00c0*/ 	.word	0x00004180


	//   ....[18]....
        /*00c4*/ 	.word	0x000041e0


	//   ....[19]....
        /*00c8*/ 	.word	0x00004240


	//----- nvinfo : EIATTR_VRC_CTA_INIT_COUNT
	.align		4
.L_982:
        /*00cc*/ 	.byte	0x02, 0x4a
	.zero		1
	.zero		1


	//----- nvinfo : EIATTR_EXIT_INSTR_OFFSETS
	.align		4
        /*00d0*/ 	.byte	0x04, 0x1c
        /*00d2*/ 	.short	(.L_984 - .L_983)


	//   ....[0]....
.L_983:
        /*00d4*/ 	.word	0x00000250


	//   ....[1]....
        /*00d8*/ 	.word	0x00003a30


	//----- nvinfo : EIATTR_MAX_THREADS
	.align		4
.L_984:
        /*00dc*/ 	.byte	0x04, 0x05
        /*00de*/ 	.short	(.L_986 - .L_985)
.L_985:
        /*00e0*/ 	.word	0x00000080
        /*00e4*/ 	.word	0x00000001
        /*00e8*/ 	.word	0x00000001


	//----- nvinfo : EIATTR_CRS_STACK_SIZE
	.align		4
.L_986:
        /*00ec*/ 	.byte	0x04, 0x1e
        /*00ee*/ 	.short	(.L_988 - .L_987)
.L_987:
        /*00f0*/ 	.word	0x00000000


	//----- nvinfo : EIATTR_CBANK_PARAM_SIZE
	.align		4
.L_988:
        /*00f4*/ 	.byte	0x03, 0x19
        /*00f6*/ 	.short	0x00e8


	//----- nvinfo : EIATTR_PARAM_CBANK
	.align		4
        /*00f8*/ 	.byte	0x04, 0x0a
        /*00fa*/ 	.short	(.L_990 - .L_989)
	.align		4
.L_989:
        /*00fc*/ 	.word	index@(.nv.constant0._ZN10layer_norm31ln_parallel_residual_fwd_kernelINS_13Kernel_traitsI13__nv_bfloat16S2_fS2_fjLj1024ELj1ELj4ELj1ELj16ENS_18Kernel_traits_baseILj1024ES2_S2_fS2_fjLj128EEEEELb0ELb1ELb1EEEvNS_9FwdParamsE)
        /*0100*/ 	.short	0x0380
        /*0102*/ 	.short	0x00e8


	//----- nvinfo : EIATTR_SW_WAR
	.align		4
.L_990:
        /*0104*/ 	.byte	0x04, 0x36
        /*0106*/ 	.short	(.L_992 - .L_991)
.L_991:
        /*0108*/ 	.word	0x00000008
.L_992:


//--------------------- .nv.info._ZN10layer_norm31ln_parallel_residual_fwd_kernelINS_13Kernel_traitsI13__nv_bfloat16S2_fS2_fjLj1024ELj1ELj4ELj1ELj16ENS_18Kernel_traits_baseILj1024ES2_S2_fS2_fjLj128EEEEELb1ELb0ELb0EEEvNS_9FwdParamsE --------------------------
	.section	.nv.info._ZN10layer_norm31ln_parallel_residual_fwd_kernelINS_13Kernel_traitsI13__nv_bfloat16S2_fS2_fjLj1024ELj1ELj4ELj1ELj16ENS_18Kernel_traits_baseILj1024ES2_S2_fS2_fjLj128EEEEELb1ELb0ELb0EEEvNS_9FwdParamsE,"",@"SHT_CUDA_INFO"
	.sectionflags	@""
	.align	4


	//----- nvinfo : EIATTR_CUDA_API_VERSION
	.align		4
        /*0000*/ 	.byte	0x04, 0x37
        /*0002*/ 	.short	(.L_994 - .L_993)
.L_993:
        /*0004*/ 	.word	0x00000082


	//----- nvinfo : EIATTR_KPARAM_INFO
	.align		4
.L_994:
        /*0008*/ 	.byte	0x04, 0x17
        /*000a*/ 	.short	(.L_996 - .L_995)
.L_995:
        /*000c*/ 	.word	0x00000000
        /*0010*/ 	.short	0x0000
        /*0012*/ 	.short	0x0000
        /*0014*/ 	.byte	0x00, 0xf0, 0xa1, 0x03


	//----- nvinfo : EIATTR_SPARSE_MMA_MASK
	.align		4
.L_996:
        /*0018*/ 	.byte	0x03, 0x50
        /*001a*/ 	.short	0x0000


	//----- nvinfo : EIATTR_MAXREG_COUNT
	.align		4
        /*001c*/ 	.byte	0x03, 0x1b
        /*001e*/ 	.short	0x00ff


	//----- nvinfo : EIATTR_MERCURY_ISA_VERSION
	.align		4
        /*0020*/ 	.byte	0x03, 0x5f
        /*0022*/ 	.short	0x0101


	//----- nvinfo : EIATTR_COOP_GROUP_MASK_REGIDS
	.align		4
        /*0024*/ 	.byte	0x04, 0x29
        /*0026*/ 	.short	(.L_998 - .L_997)


	//   ....[0]....
.L_997:
        /*0028*/ 	.word	0xffffffff


	//   ....[1]....
        /*002c*/ 	.word	0xffffffff


	//   ....[2]....
        /*0030*/ 	.word	0xffffffff


	//   ....[3]....
        /*0034*/ 	.word	0xffffffff


	//   ....[4]....
        /*0038*/ 	.word	0xffffffff


	//   ....[5]....
        /*003c*/ 	.word	0xffffffff


	//   ....[6]....
        /*0040*/ 	.word	0xffffffff


	//   ....[7]....
        /*0044*/ 	.word	0xffffffff


	//   ....[8]....
        /*0048*/ 	.word	0xffffffff


	//   ....[9]....
        /*004c*/ 	.word	0xffffffff


	//   ....[10]....
        /*0050*/ 	.word	0x050000b6


	//   ....[11]....
        /*0054*/ 	.word	0x050000b6


	//   ....[12]....
        /*0058*/ 	.word	0x050000b6


	//   ....[13]....
        /*005c*/ 	.word	0x050000b6


	//   ....[14]....
        /*0060*/ 	.word	0x050000b6


	//   ....[15]....
        /*0064*/ 	.word	0x050000b6


	//   ....[16]....
        /*0068*/ 	.word	0x050000b6


	//   ....[17]....
        /*006c*/ 	.word	0x050000b6


	//   ....[18]....
        /*0070*/ 	.word	0x050000b6


	//   ....[19]....
        /*0074*/ 	.word	0x050000b6


	//----- nvinfo : EIATTR_COOP_GROUP_INSTR_OFFSETS
	.align		4
.L_998:
        /*0078*/ 	.byte	0x04, 0x28
        /*007a*/ 	.short	(.L_1000 - .L_999)


	//   ....[0]....
.L_999:
        /*007c*/ 	.word	0x000211a0


	//   ....[1]....
        /*0080*/ 	.word	0x000211d0


	//   ....[2]....
        /*0084*/ 	.word	0x000211f0


	//   ....[3]....
        /*0088*/ 	.word	0x00021210


	//   ....[4]....
        /*008c*/ 	.word	0x00021230


	//   ....[5]....
        /*0090*/ 	.word	0x00021670


	//   ....[6]....
        /*0094*/ 	.word	0x00021690


	//   ....[7]....
        /*0098*/ 	.word	0x000216b0


	//   ....[8]....
        /*009c*/ 	.word	0x000216d0


	//   ....[9]....
        /*00a0*/ 	.word	0x000216f0


	//   ....[10]....
        /*00a4*/ 	.word	0x00022d50


	//   ....[11]....
        /*00a8*/ 	.word	0x00022e00


	//   ....[12]....
        /*00ac*/ 	.word	0x00022e70


	//   ....[13]....
        /*00b0*/ 	.word	0x00022ee0


	//   ....[14]....
        /*00b4*/ 	.word	0x00022f50


	//   ....[15]....
        /*00b8*/ 	.word	0x000233e0


	//   ....[16]....
        /*00bc*/ 	.word	0x00023450


	//   ....[17]....
        /*00c0*/ 	.word	0x000234c0


	//   ....[18]....
        /*00c4*/ 	.word	0x00023530


	//   ....[19]....
        /*00c8*/ 	.word	0x000235a0


	//----- nvinfo : EIATTR_VRC_CTA_INIT_COUNT
	.align		4
.L_1000:
        /*00cc*/ 	.byte	0x02, 0x4a
	.zero		1
	.zero		1


	//----- nvinfo : EIATTR_EXIT_INSTR_OFFSETS
	.align		4
        /*00d0*/ 	.byte	0x04, 0x1c
        /*00d2*/ 	.short	(.L_1002 - .L_1001)


	//   ....[0]....
.L_1001:
        /*00d4*/ 	.word	0x00001320


	//   ....[1]....
        /*00d8*/ 	.word	0x00022ce0


	//----- nvinfo : EIATTR_MAX_THREADS
	.align		4
.L_1002:
        /*00dc*/ 	.byte	0x04, 0x05
        /*00de*/ 	.short	(.L_1004 - .L_1003)
.L_1003:
        /*00e0*/ 	.word	0x00000080
        /*00e4*/ 	.word	0x00000001
        /*00e8*/ 	.word	0x00000001


	//----- nvinfo : EIATTR_CRS_STACK_SIZE
	.align		4
.L_1004:
        /*00ec*/ 	.byte	0x04, 0x1e
        /*00ee*/ 	.short	(.L_1006 - .L_1005)
.L_1005:
        /*00f0*/ 	.word	0x00000000


	//----- nvinfo : EIATTR_CBANK_PARAM_SIZE
	.align		4
.L_1006:
        /*00f4*/ 	.byte	0x03, 0x19
        /*00f6*/ 	.short	0x00e8


	//----- nvinfo : EIATTR_PARAM_CBANK
	.align		4
        /*00f8*/ 	.byte	0x04, 0x0a
        /*00fa*/ 	.short	(.L_1008 - .L_1007)
	.align		4
.L_1007:
        /*00fc*/ 	.word	index@(.nv.constant0._ZN10layer_norm31ln_parallel_residual_fwd_kernelINS_13Kernel_traitsI13__nv_bfloat16S2_fS2_fjLj1024ELj1ELj4ELj1ELj16ENS_18Kernel_traits_baseILj1024ES2_S2_fS2_fjLj128EEEEELb1ELb0ELb0EEEvNS_9FwdParamsE)
        /*0100*/ 	.short	0x0380
        /*0102*/ 	.short	0x00e8


	//----- nvinfo : EIATTR_SW_WAR
	.align		4
.L_1008:
        /*0104*/ 	.byte	0x04, 0x36
        /*0106*/ 	.short	(.L_1010 - .L_1009)
.L_1009:
        /*0108*/ 	.word	0x00000008
.L_1010:


//--------------------- .nv.info._ZN10layer_norm31ln_parallel_residual_fwd_kernelINS_13Kernel_traitsI13__nv_bfloat16S2_fS2_fjLj1024ELj1ELj4ELj1ELj16ENS_18Kernel_traits_baseILj1024ES2_S2_fS2_fjLj128EEEEELb1ELb0ELb1EEEvNS_9FwdParamsE --------------------------
	.section	.nv.info._ZN10layer_norm31ln_parallel_residual_fwd_kernelINS_13Kernel_traitsI13__nv_bfloat16S2_fS2_fjLj1024ELj1ELj4ELj1ELj16ENS_18Kernel_traits_baseILj1024ES2_S2_fS2_fjLj128EEEEELb1ELb0ELb1EEEvNS_9FwdParamsE,"",@"SHT_CUDA_INFO"
	.sectionflags	@""
	.align	4


	//----- nvinfo : EIATTR_CUDA_API_VERSION
	.align		4
        /*0000*/ 	.byte	0x04, 0x37
        /*0002*/ 	.short	(.L_1012 - .L_1011)
.L_1011:
        /*0004*/ 	.word	0x00000082


	//----- nvinfo : EIATTR_KPARAM_INFO
	.align		4
.L_1012:
        /*0008*/ 	.byte	0x04, 0x17
        /*000a*/ 	.short	(.L_1014 - .L_1013)
.L_1013:
        /*000c*/ 	.word	0x00000000
        /*0010*/ 	.short	0x0000
        /*0012*/ 	.short	0x0000
        /*0014*/ 	.byte	0x00, 0xf0, 0xa1, 0x03


	//----- nvinfo : EIATTR_SPARSE_MMA_MASK
	.align		4
.L_1014:
        /*0018*/ 	.byte	0x03, 0x50
        /*001a*/ 	.short	0x0000


	//----- nvinfo : EIATTR_MAXREG_COUNT
	.align		4
        /*001c*/ 	.byte	0x03, 0x1b
        /*001e*/ 	.short	0x00ff


	//----- nvinfo : EIATTR_MERCURY_ISA_VERSION
	.align		4
        /*0020*/ 	.byte	0x03, 0x5f
        /*0022*/ 	.short	0x0101


	//----- nvinfo : EIATTR_COOP_GROUP_MASK_REGIDS
	.align		4
        /*0024*/ 	.byte	0x04, 0x29
        /*0026*/ 	.short	(.L_1016 - .L_1015)


	//   ....[0]....
.L_1015:
        /*0028*/ 	.word	0xffffffff


	//   ....[1]....
        /*002c*/ 	.word	0xffffffff


	//   ....[2]....
        /*0030*/ 	.word	0xffffffff


	//   ....[3]....
        /*0034*/ 	.word	0xffffffff


	//   ....[4]....
        /*0038*/ 	.word	0xffffffff


	//   ....[5]....
        /*003c*/ 	.word	0xffffffff


	//   ....[6]....
        /*0040*/ 	.word	0xffffffff


	//   ....[7]....
        /*0044*/ 	.word	0xffffffff


	//   ....[8]....
        /*0048*/ 	.word	0xffffffff


	//   ....[9]....
        /*004c*/ 	.word	0xffffffff


	//   ....[10]....
        /*0050*/ 	.word	0x050000ce


	//   ....[11]....
        /*0054*/ 	.word	0x050000ce


	//   ....[12]....
        /*0058*/ 	.word	0x050000ce


	//   ....[13]....
        /*005c*/ 	.word	0x050000ce


	//   ....[14]....
        /*0060*/ 	.word	0x050000ce


	//   ....[15]....
        /*0064*/ 	.word	0x050000ce


	//   ....[16]....
        /*0068*/ 	.word	0x050000ce


	//   ....[17]....
        /*006c*/ 	.word	0x050000ce


	//   ....[18]....
        /*0070*/ 	.word	0x050000ce


	//   ....[19]....
        /*0074*/ 	.word	0x050000ce


	//----- nvinfo : EIATTR_COOP_GROUP_INSTR_OFFSETS
	.align		4
.L_1016:
        /*0078*/ 	.byte	0x04, 0x28
        /*007a*/ 	.short	(.L_1018 - .L_1017)


	//   ....[0]....
.L_1017:
        /*007c*/ 	.word	0x00026f20


	//   ....[1]....
        /*0080*/ 	.word	0x00026f40


	//   ....[2]....
        /*0084*/ 	.word	0x00026f60


	//   ....[3]....
        /*0088*/ 	.word	0x00026f80


	//   ....[4]....
        /*008c*/ 	.word	0x00026fb0


	//   ....[5]....
        /*0090*/ 	.word	0x000273e0


	//   ....[6]....
        /*0094*/ 	.word	0x00027400


	//   ....[7]....
        /*0098*/ 	.word	0x00027420


	//   ....[8]....
        /*009c*/ 	.word	0x00027440


	//   ....[9]....
        /*00a0*/ 	.word	0x00027460


	//   ....[10]....
        /*00a4*/ 	.word	0x00028920


	//   ....[11]....
        /*00a8*/ 	.word	0x000289c0


	//   ....[12]....
        /*00ac*/ 	.word	0x00028a30


	//   ....[13]....
        /*00b0*/ 	.word	0x00028aa0


	//   ....[14]....
        /*00b4*/ 	.word	0x00028b20


	//   ....[15]....
        /*00b8*/ 	.word	0x00028fa0


	//   ....[16]....
        /*00bc*/ 	.word	0x00029010


	//   ....[17]....
        /*00c0*/ 	.word	0x00029080


	//   ....[18]....
        /*00c4*/ 	.word	0x000290f0


	//   ....[19]....
        /*00c8*/ 	.word	0x00029160


	//----- nvinfo : EIATTR_VRC_CTA_INIT_COUNT
	.align		4
.L_1018:
        /*00cc*/ 	.byte	0x02, 0x4a
	.zero		1
	.zero		1


	//----- nvinfo : EIATTR_EXIT_INSTR_OFFSETS
	.align		4
        /*00d0*/ 	.byte	0x04, 0x1c
        /*00d2*/ 	.short	(.L_1020 - .L_1019)


	//   ....[0]....
.L_1019:
        /*00d4*/ 	.word	0x00000910


	//   ....[1]....
        /*00d8*/ 	.word	0x000288b0


	//----- nvinfo : EIATTR_MAX_THREADS
	.align		4
.L_1020:
        /*00dc*/ 	.byte	0x04, 0x05
        /*00de*/ 	.short	(.L_1022 - .L_1021)
.L_1021:
        /*00e0*/ 	.word	0x00000080
        /*00e4*/ 	.word	0x00000001
        /*00e8*/ 	.word	0x00000001


	//----- nvinfo : EIATTR_CRS_STACK_SIZE
	.align		4
.L_1022:
        /*00ec*/ 	.byte	0x04, 0x1e
        /*00ee*/ 	.short	(.L_1024 - .L_1023)
.L_1023:
        /*00f0*/ 	.word	0x00000000


	//----- nvinfo : EIATTR_CBANK_PARAM_SIZE
	.align		4
.L_1024:
        /*00f4*/ 	.byte	0x03, 0x19
        /*00f6*/ 	.short	0x00e8


	//----- nvinfo : EIATTR_PARAM_CBANK
	.align		4
        /*00f8*/ 	.byte	0x04, 0x0a
        /*00fa*/ 	.short	(.L_1026 - .L_1025)
	.align		4
.L_1025:
        /*00fc*/ 	.word	index@(.nv.constant0._ZN10layer_norm31ln_parallel_residual_fwd_kernelINS_13Kernel_traitsI13__nv_bfloat16S2_fS2_fjLj1024ELj1ELj4ELj1ELj16ENS_18Kernel_traits_baseILj1024ES2_S2_fS2_fjLj128EEEEELb1ELb0ELb1EEEvNS_9FwdParamsE)
        /*0100*/ 	.short	0x0380
        /*0102*/ 	.short	0x00e8


	//----- nvinfo : EIATTR_SW_WAR
	.align		4
.L_1026:
        /*0104*/ 	.byte	0x04, 0x36
        /*0106*/ 	.short	(.L_1028 - .L_1027)
.L_1027:
        /*0108*/ 	.word	0x00000008
.L_1028:


//--------------------- .nv.info._ZN10layer_norm31ln_parallel_residual_fwd_kernelINS_13Kernel_traitsI13__nv_bfloat16S2_fS2_fjLj1024ELj1ELj4ELj1ELj16ENS_18Kernel_traits_baseILj1024ES2_S2_fS2_fjLj128EEEEELb1ELb1ELb0EEEvNS_9FwdParamsE --------------------------
	.section	.nv.info._ZN10layer_norm31ln_parallel_residual_fwd_kernelINS_13Kernel_traitsI13__nv_bfloat16S2_fS2_fjLj1024ELj1ELj4ELj1ELj16ENS_18Kernel_traits_baseILj1024ES2_S2_fS2_fjLj128EEEEELb1ELb1ELb0EEEvNS_9FwdParamsE,"",@"SHT_CUDA_INFO"
	.sectionflags	@""
	.align	4


	//----- nvinfo : EIATTR_CUDA_API_VERSION
	.align		4
        /*0000*/ 	.byte	0x04, 0x37
        /*0002*/ 	.short	(.L_1030 - .L_1029)
.L_1029:
        /*0004*/ 	.word	0x00000082


	//----- nvinfo : EIATTR_KPARAM_INFO
	.align		4
.L_1030:
        /*0008*/ 	.byte	0x04, 0x17
        /*000a*/ 	.short	(.L_1032 - .L_1031)
.L_1031:
        /*000c*/ 	.word	0x00000000
        /*0010*/ 	.short	0x0000
        /*0012*/ 	.short	0x0000
        /*0014*/ 	.byte	0x00, 0xf0, 0xa1, 0x03


	//----- nvinfo : EIATTR_SPARSE_MMA_MASK
	.align		4
.L_1032:
        /*0018*/ 	.byte	0x03, 0x50
        /*001a*/ 	.short	0x0000


	//----- nvinfo : EIATTR_MAXREG_COUNT
	.align		4
        /*001c*/ 	.byte	0x03, 0x1b
        /*001e*/ 	.short	0x00ff


	//----- nvinfo : EIATTR_MERCURY_ISA_VERSION
	.align		4
        /*0020*/ 	.byte	0x03, 0x5f
        /*0022*/ 	.short	0x0101


	//----- nvinfo : EIATTR_COOP_GROUP_MASK_REGIDS
	.align		4
        /*0024*/ 	.byte	0x04, 0x29
        /*0026*/ 	.short	(.L_1034 - .L_1033)


	//   ....[0]....
.L_1033:
        /*0028*/ 	.word	0xffffffff


	//   ....[1]....
        /*002c*/ 	.word	0xffffffff


	//   ....[2]....
        /*0030*/ 	.word	0xffffffff


	//   ....[3]....
        /*0034*/ 	.word	0xffffffff


	//   ....[4]....
        /*0038*/ 	.word	0xffffffff


	//   ....[5]....
        /*003c*/ 	.word	0xffffffff


	//   ....[6]....
        /*0040*/ 	.word	0xffffffff


	//   ....[7]....
        /*0044*/ 	.word	0xffffffff


	//   ....[8]....
        /*0048*/ 	.word	0xffffffff


	//   ....[9]....
        /*004c*/ 	.word	0xffffffff


	//   ....[10]....
        /*0050*/ 	.word	0x05000088


	//   ....[11]....
        /*0054*/ 	.word	0x05000088


	//   ....[12]....
        /*0058*/ 	.word	0x05000088


	//   ....[13]....
        /*005c*/ 	.word	0x05000088


	//   ....[14]....
        /*0060*/ 	.word	0x05000088


	//   ....[15]....
        /*0064*/ 	.word	0x05000088


	//   ....[16]....
        /*0068*/ 	.word	0x05000088


	//   ....[17]....
        /*006c*/ 	.word	0x05000088


	//   ....[18]....
        /*0070*/ 	.word	0x05000088


	//   ....[19]....
        /*0074*/ 	.word	0x05000088


	//----- nvinfo : EIATTR_COOP_GROUP_INSTR_OFFSETS
	.align		4
.L_1034:
        /*0078*/ 	.byte	0x04, 0x28
        /*007a*/ 	.short	(.L_1036 - .L_1035)


	//   ....[0]....
.L_1035:
        /*007c*/ 	.word	0x0001fe00


	//   ....[1]....
        /*0080*/ 	.word	0x0001fe20


	//   ....[2]....
        /*0084*/ 	.word	0x0001fe40


	//   ....[3]....
        /*0088*/ 	.word	0x0001fe60


	//   ....[4]....
        /*008c*/ 	.word	0x0001fe90


	//   ....[5]....
        /*0090*/ 	.word	0x000202d0


	//   ....[6]....
        /*0094*/ 	.word	0x000202f0


	//   ....[7]....
        /*0098*/ 	.word	0x00020310


	//   ....[8]....
        /*009c*/ 	.word	0x00020330


	//   ....[9]....
        /*00a0*/ 	.word	0x00020350


	//   ....[10]....
        /*00a4*/ 	.word	0x00021220


	//   ....[11]....
        /*00a8*/ 	.word	0x000212c0


	//   ....[12]....
        /*00ac*/ 	.word	0x00021330


	//   ....[13]....
        /*00b0*/ 	.word	0x000213a0


	//   ....[14]....
        /*00b4*/ 	.word	0x00021420


	//   ....[15]....
        /*00b8*/ 	.word	0x000218b0


	//   ....[16]....
        /*00bc*/ 	.word	0x00021920


	//   ....[17]....
        /*00c0*/ 	.word	0x00021990


	//   ....[18]....
        /*00c4*/ 	.word	0x00021a00


	//   ....[19]....
        /*00c8*/ 	.word	0x00021a70


	//----- nvinfo : EIATTR_VRC_CTA_INIT_COUNT
	.align		4
.L_1036:
        /*00cc*/ 	.byte	0x02, 0x4a
	.zero		1
	.zero		1


	//----- nvinfo : EIATTR_EXIT_INSTR_OFFSETS
	.align		4
        /*00d0*/ 	.byte	0x04, 0x1c
        /*00d2*/ 	.short	(.L_1038 - .L_1037)


	//   ....[0]....
.L_1037:
        /*00d4*/ 	.word	0x000007c0


	//   ....[1]....
        /*00d8*/ 	.word	0x000211b0


	//----- nvinfo : EIATTR_MAX_THREADS
	.align		4
.L_1038:
        /*00dc*/ 	.byte	0x04, 0x05
        /*00de*/ 	.short	(.L_1040 - .L_1039)
.L_1039:
        /*00e0*/ 	.word	0x00000080
        /*00e4*/ 	.word	0x00000001
        /*00e8*/ 	.word	0x00000001


	//----- nvinfo : EIATTR_CRS_STACK_SIZE
	.align		4
.L_1040:
        /*00ec*/ 	.byte	0x04, 0x1e
        /*00ee*/ 	.short	(.L_1042 - .L_1041)
.L_1041:
        /*00f0*/ 	.word	0x00000000


	//----- nvinfo : EIATTR_CBANK_PARAM_SIZE
	.align		4
.L_1042:
        /*00f4*/ 	.byte	0x03, 0x19
        /*00f6*/ 	.short	0x00e8


	//----- nvinfo : EIATTR_PARAM_CBANK
	.align		4
        /*00f8*/ 	.byte	0x04, 0x0a
        /*00fa*/ 	.short	(.L_1044 - .L_1043)
	.align		4
.L_1043:
        /*00fc*/ 	.word	index@(.nv.constant0._ZN10layer_norm31ln_parallel_residual_fwd_kernelINS_13Kernel_traitsI13__nv_bfloat16S2_fS2_fjLj1024ELj1ELj4ELj1ELj16ENS_18Kernel_traits_baseILj1024ES2_S2_fS2_fjLj128EEEEELb1ELb1ELb0EEEvNS_9FwdParamsE)
        /*0100*/ 	.short	0x0380
        /*0102*/ 	.short	0x00e8


	//----- nvinfo : EIATTR_SW_WAR
	.align		4
.L_1044:
        /*0104*/ 	.byte	0x04, 0x36
        /*0106*/ 	.short	(.L_1046 - .L_1045)
.L_1045:
        /*0108*/ 	.word	0x00000008
.L_1046:


//--------------------- .nv.info._ZN10layer_norm31ln_parallel_residual_fwd_kernelINS_13Kernel_traitsI13__nv_bfloat16S2_fS2_fjLj1024ELj1ELj4ELj1ELj16ENS_18Kernel_traits_baseILj1024ES2_S2_fS2_fjLj128EEEEELb1ELb1ELb1EEEvNS_9FwdParamsE --------------------------
	.section	.nv.info._ZN10layer_norm31ln_parallel_residual_fwd_kernelINS_13Kernel_traitsI13__nv_bfloat16S2_fS2_fjLj1024ELj1ELj4ELj1ELj16ENS_18Kernel_traits_baseILj1024ES2_S2_fS2_fjLj128EEEEELb1ELb1ELb1EEEvNS_9FwdParamsE,"",@"SHT_CUDA_INFO"
	.sectionflags	@""
	.align	4


	//----- nvinfo : EIATTR_CUDA_API_VERSION
	.align		4
        /*0000*/ 	.byte	0x04, 0x37
        /*0002*/ 	.short	(.L_1048 - .L_1047)
.L_1047:
        /*0004*/ 	.word	0x00000082


	//----- nvinfo : EIATTR_KPARAM_INFO
	.align		4
.L_1048:
        /*0008*/ 	.byte	0x04, 0x17
        /*000a*/ 	.short	(.L_1050 - .L_1049)
.L_1049:
        /*000c*/ 	.word	0x00000000
        /*0010*/ 	.short	0x0000
        /*0012*/ 	.short	0x0000
        /*0014*/ 	.byte	0x00, 0xf0, 0xa1, 0x03


	//----- nvinfo : EIATTR_SPARSE_MMA_MASK
	.align		4
.L_1050:
        /*0018*/ 	.byte	0x03, 0x50
        /*001a*/ 	.short	0x0000


	//----- nvinfo : EIATTR_MAXREG_COUNT
	.align		4
        /*001c*/ 	.byte	0x03, 0x1b
        /*001e*/ 	.short	0x00ff


	//----- nvinfo : EIATTR_MERCURY_ISA_VERSION
	.align		4
        /*0020*/ 	.byte	0x03, 0x5f
        /*0022*/ 	.short	0x0101


	//----- nvinfo : EIATTR_COOP_GROUP_MASK_REGIDS
	.align		4
        /*0024*/ 	.byte	0x04, 0x29
        /*0026*/ 	.short	(.L_1052 - .L_1051)


	//   ....[0]....
.L_1051:
        /*0028*/ 	.word	0xffffffff


	//   ....[1]....
        /*002c*/ 	.word	0xffffffff


	//   ....[2]....
        /*0030*/ 	.word	0xffffffff


	//   ....[3]....
        /*0034*/ 	.word	0xffffffff


	//   ....[4]....
        /*0038*/ 	.word	0xffffffff


	//   ....[5]....
        /*003c*/ 	.word	0xffffffff


	//   ....[6]....
        /*0040*/ 	.word	0xffffffff


	//   ....[7]....
        /*0044*/ 	.word	0xffffffff


	//   ....[8]....
        /*0048*/ 	.word	0xffffffff


	//   ....[9]....
        /*004c*/ 	.word	0xffffffff


	//   ....[10]....
        /*0050*/ 	.word	0x0500008d


	//   ....[11]....
        /*0054*/ 	.word	0x0500008d


	//   ....[12]....
        /*0058*/ 	.word	0x0500008d


	//   ....[13]....
        /*005c*/ 	.word	0x0500008d


	//   ....[14]....
        /*0060*/ 	.word	0x0500008d


	//   ....[15]....
        /*0064*/ 	.word	0x0500008d


	//   ....[16]....
        /*0068*/ 	.word	0x0500008d


	//   ....[17]....
        /*006c*/ 	.word	0x0500008d


	//   ....[18]....
        /*0070*/ 	.word	0x0500008d


	//   ....[19]....
        /*0074*/ 	.word	0x0500008d


	//----- nvinfo : EIATTR_COOP_GROUP_INSTR_OFFSETS
	.align		4
.L_1052:
        /*0078*/ 	.byte	0x04, 0x28
        /*007a*/ 	.short	(.L_1054 - .L_1053)


	//   ....[0]....
.L_1053:
        /*007c*/ 	.word	0x0001fc90


	//   ....[1]....
        /*0080*/ 	.word	0x0001fcb0


	//   ....[2]....
        /*0084*/ 	.word	0x0001fcd0


	//   ....[3]....
        /*0088*/ 	.word	0x0001fcf0


	//   ....[4]....
        /*008c*/ 	.word	0x0001fd20


	//   ....[5]....
        /*0090*/ 	.word	0x00020150


	//   ....[6]....
        /*0094*/ 	.word	0x00020170


	//   ....[7]....
        /*0098*/ 	.word	0x00020190


	//   ....[8]....
        /*009c*/ 	.word	0x000201b0


	//   ....[9]....
        /*00a0*/ 	.word	0x000201d0


	//   ....[10]....
        /*00a4*/ 	.word	0x00020f00


	//   ....[11]....
        /*00a8*/ 	.word	0x00020fa0


	//   ....[12]....
        /*00ac*/ 	.word	0x00021010


	//   ....[13]....
        /*00b0*/ 	.word	0x00021080


	//   ....[14]....
        /*00b4*/ 	.word	0x00021100


	//   ....[15]....
        /*00b8*/ 	.word	0x00021580


	//   ....[16]....
        /*00bc*/ 	.word	0x000215f0


	//   ....[17]....
        /*00c0*/ 	.word	0x00021660


	//   ....[18]....
        /*00c4*/ 	.word	0x000216d0


	//   ....[19]....
        /*00c8*/ 	.word	0x00021740


	//----- nvinfo : EIATTR_VRC_CTA_INIT_COUNT
	.align		4
.L_1054:
        /*00cc*/ 	.byte	0x02, 0x4a
	.zero		1
	.zero		1


	//----- nvinfo : EIATTR_EXIT_INSTR_OFFSETS
	.align		4
        /*00d0*/ 	.byte	0x04, 0x1c
        /*00d2*/ 	.short	(.L_1056 - .L_1055)


	//   ....[0]....
.L_1055:
        /*00d4*/ 	.word	0x000002b0


	//   ....[1]....
        /*00d8*/ 	.word	0x00020ea0


	//----- nvinfo : EIATTR_MAX_THREADS
	.align		4
.L_1056:
        /*00dc*/ 	.byte	0x04, 0x05
        /*00de*/ 	.short	(.L_1058 - .L_1057)
.L_1057:
        /*00e0*/ 	.word	0x00000080
        /*00e4*/ 	.word	0x00000001
        /*00e8*/ 	.word	0x00000001


	//----- nvinfo : EIATTR_CRS_STACK_SIZE
	.align		4
.L_1058:
        /*00ec*/ 	.byte	0x04, 0x1e
        /*00ee*/ 	.short	(.L_1060 - .L_1059)
.L_1059:
        /*00f0*/ 	.word	0x00000000


	//----- nvinfo : EIATTR_CBANK_PARAM_SIZE
	.align		4
.L_1060:
        /*00f4*/ 	.byte	0x03, 0x19
        /*00f6*/ 	.short	0x00e8


	//----- nvinfo : EIATTR_PARAM_CBANK
	.align		4
        /*00f8*/ 	.byte	0x04, 0x0a
        /*00fa*/ 	.short	(.L_1062 - .L_1061)
	.align		4
.L_1061:
        /*00fc*/ 	.word	index@(.nv.constant0._ZN10layer_norm31ln_parallel_residual_fwd_kernelINS_13Kernel_traitsI13__nv_bfloat16S2_fS2_fjLj1024ELj1ELj4ELj1ELj16ENS_18Kernel_traits_baseILj1024ES2_S2_fS2_fjLj128EEEEELb1ELb1ELb1EEEvNS_9FwdParamsE)
        /*0100*/ 	.short	0x0380
        /*0102*/ 	.short	0x00e8


	//----- nvinfo : EIATTR_SW_WAR
	.align		4
.L_1062:
        /*0104*/ 	.byte	0x04, 0x36
        /*0106*/ 	.short	(.L_1064 - .L_1063)
.L_1063:
        /*0108*/ 	.word	0x00000008
.L_1064:


//--------------------- .nv.info._ZN10layer_norm31ln_parallel_residual_fwd_kernelINS_13Kernel_traitsIf13__nv_bfloat16fS2_fjLj1024ELj1ELj4ELj1ELj16ENS_18Kernel_traits_baseILj1024EfS2_fS2_fjLj128EEEEELb0ELb0ELb0EEEvNS_9FwdParamsE --------------------------
	.section	.nv.info._ZN10layer_norm31ln_parallel_residual_fwd_kernelINS_13Kernel_traitsIf13__nv_bfloat16fS2_fjLj1024ELj1ELj4ELj1ELj16ENS_18Kernel_traits_baseILj1024EfS2_fS2_fjLj128EEEEELb0ELb0ELb0EEEvNS_9FwdParamsE,"",@"SHT_CUDA_INFO"
	.sectionflags	@""
	.align	4


	//----- nvinfo : EIATTR_CUDA_API_VERSION
	.align		4
        /*0000*/ 	.byte	0x04, 0x37
        /*0002*/ 	.short	(.L_1066 - .L_1065)
.L_1065:
        /*0004*/ 	.word	0x00000082


	//----- nvinfo : EIATTR_KPARAM_INFO
	.align		4
.L_1066:
        /*0008*/ 	.byte	0x04, 0x17
        /*000a*/ 	.short	(.L_1068 - .L_1067)
.L_1067:
        /*000c*/ 	.word	0x00000000
        /*0010*/ 	.short	0x0000
        /*0012*/ 	.short	0x0000
        /*0014*/ 	.byte	0x00, 0xf0, 0xa1, 0x03


	//----- nvinfo : EIATTR_SPARSE_MMA_MASK
	.align		4
.L_1068:
        /*0018*/ 	.byte	0x03, 0x50
        /*001a*/ 	.short	0x0000


	//----- nvinfo : EIATTR_MAXREG_COUNT
	.align		4
        /*001c*/ 	.byte	0x03, 0x1b
        /*001e*/ 	.short	0x00ff


	//----- nvinfo : EIATTR_MERCURY_ISA_VERSION
	.align		4
        /*0020*/ 	.byte	0x03, 0x5f
        /*0022*/ 	.short	0x0101


	//----- nvinfo : EIATTR_COOP_GROUP_MASK_REGIDS
	.align		4
        /*0024*/ 	.byte	0x04, 0x29
        /*0026*/ 	.short	(.L_1070 - .L_1069)


	//   ....[0]....
.L_1069:
        /*0028*/ 	.word	0xffffffff


	//   ....[1]....
        /*002c*/ 	.word	0xffffffff


	//   ....[2]....
        /*0030*/ 	.word	0xffffffff


	//   ....[3]....
        /*0034*/ 	.word	0xffffffff


	//   ....[4]....
        /*0038*/ 	.word	0xffffffff


	//   ....[5]....
        /*003c*/ 	.word	0xffffffff


	//   ....[6]....
        /*0040*/ 	.word	0xffffffff


	//   ....[7]....
        /*0044*/ 	.word	0xffffffff


	//   ....[8]....
        /*0048*/ 	.word	0xffffffff


	//   ....[9]....
        /*004c*/ 	.word	0xffffffff


	//   ....[10]....
        /*0050*/ 	.word	0x050000b7


	//   ....[11]....
        /*0054*/ 	.word	0x050000b7


	//   ....[12]....
        /*0058*/ 	.word	0x050000b7


	//   ....[13]....
        /*005c*/ 	.word	0x050000b7


	//   ....[14]....
        /*0060*/ 	.word	0x050000b7


	//   ....[15]....
        /*0064*/ 	.word	0x050000b7


	//   ....[16]....
        /*0068*/ 	.word	0x050000b7


	//   ....[17]....
        /*006c*/ 	.word	0x050000b7


	//   ....[18]....
        /*0070*/ 	.word	0x050000b7


	//   ....[19]....
        /*0074*/ 	.word	0x050000b7


	//----- nvinfo : EIATTR_COOP_GROUP_INSTR_OFFSETS
	.align		4
.L_1070:
        /*0078*/ 	.byte	0x04, 0x28
        /*007a*/ 	.short	(.L_1072 - .L_1071)


	//   ....[0]....
.L_1071:
        /*007c*/ 	.word	0x00003bf0


	//   ....[1]....
        /*0080*/ 	.word	0x00003c10


	//   ....[2]....
        /*0084*/ 	.word	0x00003c30


	//   ....[3]....
        /*0088*/ 	.word	0x00003c60


	//   ....[4]....
        /*008c*/ 	.word	0x00003c80


	//   ....[5]....
        /*0090*/ 	.word	0x000040c0


	//   ....[6]....
        /*0094*/ 	.word	0x000040e0


	//   ....[7]....
        /*0098*/ 	.word	0x00004100


	//   ....[8]....
        /*009c*/ 	.word	0x00004120


	//   ....[9]....
        /*00a0*/ 	.word	0x00004140


	//   ....[10]....
        /*00a4*/ 	.word	0x00004f70


	//   ....[11]....
        /*00a8*/ 	.word	0x00005010


	//   ....[12]....
        /*00ac*/ 	.word	0x00005080


	//   ....[13]....
        /*00b0*/ 	.word	0x00005100


	//   ....[14]....
        /*00b4*/ 	.word	0x00005170


	//   ....[15]....
        /*00b8*/ 	.word	0x000055f0


	//   ....[16]....
        /*00bc*/ 	.word	0x00005660


	//   ....[17]....
        /*00c0*/ 	.word	0x000056d0


	//   ....[18]....
        /*00c4*/ 	.word	0x00005740


	//   ....[19]....
        /*00c8*/ 	.word	0x000057b0


	//----- nvinfo : EIATTR_VRC_CTA_INIT_COUNT
	.align		4
.L_1072:
        /*00cc*/ 	.byte	0x02, 0x4a
	.zero		1
	.zero		1


	//----- nvinfo : EIATTR_EXIT_INSTR_OFFSETS
	.align		4
        /*00d0*/ 	.byte	0x04, 0x1c
        /*00d2*/ 	.short	(.L_1074 - .L_1073)


	//   ....[0]....
.L_1073:
        /*00d4*/ 	.word	0x00001760


	//   ....[1]....
        /*00d8*/ 	.word	0x00004f00


	//----- nvinfo : EIATTR_MAX_THREADS
	.align		4
.L_1074:
        /*00dc*/ 	.byte	0x04, 0x05
        /*00de*/ 	.short	(.L_1076 - .L_1075)
.L_1075:
        /*00e0*/ 	.word	0x00000080
        /*00e4*/ 	.word	0x00000001
        /*00e8*/ 	.word	0x00000001


	//----- nvinfo : EIATTR_CRS_STACK_SIZE
	.align		4
.L_1076:
        /*00ec*/ 	.byte	0x04, 0x1e
        /*00ee*/ 	.short	(.L_1078 - .L_1077)
.L_1077:
        /*00f0*/ 	.word	0x00000000


	//----- nvinfo : EIATTR_CBANK_PARAM_SIZE
	.align		4
.L_1078:
        /*00f4*/ 	.byte	0x03, 0x19
        /*00f6*/ 	.short	0x00e8


	//----- nvinfo : EIATTR_PARAM_CBANK
	.align		4
        /*00f8*/ 	.byte	0x04, 0x0a
        /*00fa*/ 	.short	(.L_1080 - .L_1079)
	.align		4
.L_1079:
        /*00fc*/ 	.word	index@(.nv.constant0._ZN10layer_norm31ln_parallel_residual_fwd_kernelINS_13Kernel_traitsIf13__nv_bfloat16fS2_fjLj1024ELj1ELj4ELj1ELj16ENS_18Kernel_traits_baseILj1024EfS2_fS2_fjLj128EEEEELb0ELb0ELb0EEEvNS_9FwdParamsE)
        /*0100*/ 	.short	0x0380
        /*0102*/ 	.short	0x00e8


	//----- nvinfo : EIATTR_SW_WAR
	.align		4
.L_1080:
        /*0104*/ 	.byte	0x04, 0x36
        /*0106*/ 	.short	(.L_1082 - .L_1081)
.L_1081:
        /*0108*/ 	.word	0x00000008
.L_1082:


//--------------------- .nv.info._ZN10layer_norm31ln_parallel_residual_fwd_kernelINS_13Kernel_traitsIf13__nv_bfloat16fS2_fjLj1024ELj1ELj4ELj1ELj16ENS_18Kernel_traits_baseILj1024EfS2_fS2_fjLj128EEEEELb0ELb0ELb1EEEvNS_9FwdParamsE --------------------------
	.section	.nv.info._ZN10layer_norm31ln_parallel_residual_fwd_kernelINS_13Kernel_traitsIf13__nv_bfloat16fS2_fjLj1024ELj1ELj4ELj1ELj16ENS_18Kernel_traits_baseILj1024EfS2_fS2_fjLj128EEEEELb0ELb0ELb1EEEvNS_9FwdParamsE,"",@"SHT_CUDA_INFO"
	.sectionflags	@""
	.align	4


	//----- nvinfo : EIATTR_CUDA_API_VERSION
	.align		4
        /*0000*/ 	.byte	0x04, 0x37
        /*0002*/ 	.short	(.L_1084 - .L_1083)
.L_1083:
        /*0004*/ 	.word	0x00000082


	//----- nvinfo : EIATTR_KPARAM_INFO
	.align		4
.L_1084:
        /*0008*/ 	.byte	0x04, 0x17
        /*000a*/ 	.short	(.L_1086 - .L_1085)
.L_1085:
        /*000c*/ 	.word	0x00000000
        /*0010*/ 	.short	0x0000
        /*0012*/ 	.short	0x0000
        /*0014*/ 	.byte	0x00, 0xf0, 0xa1, 0x03


	//----- nvinfo : EIATTR_SPARSE_MMA_MASK
	.align		4
.L_1086:
        /*0018*/ 	.byte	0x03, 0x50
        /*001a*/ 	.short	0x0000


	//----- nvinfo : EIATTR_MAXREG_COUNT
	.align		4
        /*001c*/ 	.byte	0x03, 0x1b
        /*001e*/ 	.short	0x00ff


	//----- nvinfo : EIATTR_MERCURY_ISA_VERSION
	.align		4
        /*0020*/ 	.byte	0x03, 0x5f
        /*0022*/ 	.short	0x0101


	//----- nvinfo : EIATTR_COOP_GROUP_MASK_REGIDS
	.align		4
        /*0024*/ 	.byte	0x04, 0x29
        /*0026*/ 	.short	(.L_1088 - .L_1087)


	//   ....[0]....
.L_1087:
        /*0028*/ 	.word	0xffffffff


	//   ....[1]....
        /*002c*/ 	.word	0xffffffff


	//   ....[2]....
        /*0030*/ 	.word	0xffffffff


	//   ....[3]....
        /*0034*/ 	.word	0xffffffff


	//   ....[4]....
        /*0038*/ 	.word	0xffffffff


	//   ....[5]....
        /*003c*/ 	.word	0xffffffff


	//   ....[6]....
        /*0040*/ 	.word	0xffffffff


	//   ....[7]....
        /*0044*/ 	.word	0xffffffff


	//   ....[8]....
        /*0048*/ 	.word	0xffffffff


	//   ....[9]....
        /*004c*/ 	.word	0xffffffff


	//   ....[10]....
        /*0050*/ 	.word	0x050000ba


	//   ....[11]....
        /*0054*/ 	.word	0x050000ba


	//   ....[12]....
        /*0058*/ 	.word	0x050000ba


	//   ....[13]....
        /*005c*/ 	.word	0x050000ba


	//   ....[14]....
        /*0060*/ 	.word	0x050000ba


	//   ....[15]....
        /*0064*/ 	.word	0x050000ba


	//   ....[16]....
        /*0068*/ 	.word	0x050000ba


	//   ....[17]....
        /*006c*/ 	.word	0x050000ba


	//   ....[18]....
        /*0070*/ 	.word	0x050000ba


	//   ....[19]....
        /*0074*/ 	.word	0x050000ba


	//----- nvinfo : EIATTR_COOP_GROUP_INSTR_OFFSETS
	.align		4
.L_1088:
        /*0078*/ 	.byte	0x04, 0x28
        /*007a*/ 	.short	(.L_1090 - .L_1089)


	//   ....[0]....
.L_1089:
        /*007c*/ 	.word	0x00002eb0


	//   ....[1]....
        /*0080*/ 	.word	0x00002ed0


	//   ....[2]....
        /*0084*/ 	.word	0x00002ef0


	//   ....[3]....
        /*0088*/ 	.word	0x00002f10


	//   ....[4]....
        /*008c*/ 	.word	0x00002f40


	//   ....[5]....
        /*0090*/ 	.word	0x00003370


	//   ....[6]....
        /*0094*/ 	.word	0x00003390


	//   ....[7]....
        /*0098*/ 	.word	0x000033b0


	//   ....[8]....
        /*009c*/ 	.word	0x000033d0


	//   ....[9]....
        /*00a0*/ 	.word	0x000033f0


	//   ....[10]....
        /*00a4*/ 	.word	0x000040b0


	//   ....[11]....
        /*00a8*/ 	.word	0x00004150


	//   ....[12]....
        /*00ac*/ 	.word	0x000041c0


	//   ....[13]....
        /*00b0*/ 	.word	0x00004230


	//   ....[14]....
        /*00b4*/ 	.word	0x000042b0


	//   ....[15]....
        /*00b8*/ 	.word	0x00004730


	//   ....[16]....
        /*00bc*/ 	.word	0x000047a0


	//   ....[17]....
        /*00c0*/ 	.word	0x00004810


	//   ....[18]....
        /*00c4*/ 	.word	0x00004880


	//   ....[19]....
        /*00c8*/ 	.word	0x000048f0


	//----- nvinfo : EIATTR_VRC_CTA_INIT_COUNT
	.align		4
.L_1090:
        /*00cc*/ 	.byte	0x02, 0x4a
	.zero		1
	.zero		1


	//----- nvinfo : EIATTR_EXIT_INSTR_OFFSETS
	.align		4
        /*00d0*/ 	.byte	0x04, 0x1c
        /*00d2*/ 	.short	(.L_1092 - .L_1091)


	//   ....[0]....
.L_1091:
        /*00d4*/ 	.word	0x00000c10


	//   ....[1]....
        /*00d8*/ 	.word	0x00004040


	//----- nvinfo : EIATTR_MAX_THREADS
	.align		4
.L_1092:
        /*00dc*/ 	.byte	0x04, 0x05
        /*00de*/ 	.short	(.L_1094 - .L_1093)
.L_1093:
        /*00e0*/ 	.word	0x00000080
        /*00e4*/ 	.word	0x00000001
        /*00e8*/ 	.word	0x00000001


	//----- nvinfo : EIATTR_CRS_STACK_SIZE
	.align		4
.L_1094:
        /*00ec*/ 	.byte	0x04, 0x1e
        /*00ee*/ 	.short	(.L_1096 - .L_1095)
.L_1095:
        /*00f0*/ 	.word	0x00000000


	//----- nvinfo : EIATTR_CBANK_PARAM_SIZE
	.align		4
.L_1096:
        /*00f4*/ 	.byte	0x03, 0x19
        /*00f6*/ 	.short	0x00e8


	//----- nvinfo : EIATTR_PARAM_CBANK
	.align		4
        /*00f8*/ 	.byte	0x04, 0x0a
        /*00fa*/ 	.short	(.L_1098 - .L_1097)
	.align		4
.L_1097:
        /*00fc*/ 	.word	index@(.nv.constant0._ZN10layer_norm31ln_parallel_residual_fwd_kernelINS_13Kernel_traitsIf13__nv_bfloat16fS2_fjLj1024ELj1ELj4ELj1ELj16ENS_18Kernel_traits_baseILj1024EfS2_fS2_fjLj128EEEEELb0ELb0ELb1EEEvNS_9FwdParamsE)
        /*0100*/ 	.short	0x0380
        /*0102*/ 	.short	0x00e8


	//----- nvinfo : EIATTR_SW_WAR
	.align		4
.L_1098:
        /*0104*/ 	.byte	0x04, 0x36
        /*0106*/ 	.short	(.L_1100 - .L_1099)
.L_1099:
        /*0108*/ 	.word	0x00000008
.L_1100:


//--------------------- .nv.info._ZN10layer_norm31ln_parallel_residual_fwd_kernelINS_13Kernel_traitsIf13__nv_bfloat16fS2_fjLj1024ELj1ELj4ELj1ELj16ENS_18Kernel_traits_baseILj1024EfS2_fS2_fjLj128EEEEELb0ELb1ELb0EEEvNS_9FwdParamsE --------------------------
	.section	.nv.info._ZN10layer_norm31ln_parallel_residual_fwd_kernelINS_13Kernel_traitsIf13__nv_bfloat16fS2_fjLj1024ELj1ELj4ELj1ELj16ENS_18Kernel_traits_baseILj1024EfS2_fS2_fjLj128EEEEELb0ELb1ELb0EEEvNS_9FwdParamsE,"",@"SHT_CUDA_INFO"
	.sectionflags	@""
	.align	4


	//----- nvinfo : EIATTR_CUDA_API_VERSION
	.align		4
        /*0000*/ 	.byte	0x04, 0x37
        /*0002*/ 	.short	(.L_1102 - .L_1101)
.L_1101:
        /*0004*/ 	.word	0x00000082


	//----- nvinfo : EIATTR_KPARAM_INFO
	.align		4
.L_1102:
        /*0008*/ 	.byte	0x04, 0x17
        /*000a*/ 	.short	(.L_1104 - .L_1103)
.L_1103:
        /*000c*/ 	.word	0x00000000
        /*0010*/ 	.short	0x0000
        /*0012*/ 	.short	0x0000
        /*0014*/ 	.byte	0x00, 0xf0, 0xa1, 0x03


	//----- nvinfo : EIATTR_SPARSE_MMA_MASK
	.align		4
.L_1104:
        /*0018*/ 	.byte	0x03, 0x50
        /*001a*/ 	.short	0x0000


	//----- nvinfo : EIATTR_MAXREG_COUNT
	.align		4
        /*001c*/ 	.byte	0x03, 0x1b
        /*001e*/ 	.short	0x00ff


	//----- nvinfo : EIATTR_MERCURY_ISA_VERSION
	.align		4
        /*0020*/ 	.byte	0x03, 0x5f
        /*0022*/ 	.short	0x0101


	//----- nvinfo : EIATTR_COOP_GROUP_MASK_REGIDS
	.align		4
        /*0024*/ 	.byte	0x04, 0x29
        /*0026*/ 	.short	(.L_1106 - .L_1105)


	//   ....[0]....
.L_1105:
        /*0028*/ 	.word	0xffffffff


	//   ....[1]....
        /*002c*/ 	.word	0xffffffff


	//   ....[2]....
        /*0030*/ 	.word	0xffffffff


	//   ....[3]....
        /*0034*/ 	.word	0xffffffff


	//   ....[4]....
        /*0038*/ 	.word	0xffffffff


	//   ....[5]....
        /*003c*/ 	.word	0xffffffff


	//   ....[6]....
        /*0040*/ 	.word	0xffffffff


	//   ....[7]....
        /*0044*/ 	.word	0xffffffff


	//   ....[8]....
        /*0048*/ 	.word	0xffffffff


	//   ....[9]....
        /*004c*/ 	.word	0xffffffff


	//   ....[10]....
        /*0050*/ 	.word	0x05000073


	//   ....[11]....
        /*0054*/ 	.word	0x05000073


	//   ....[12]....
        /*0058*/ 	.word	0x05000073


	//   ....[13]....
        /*005c*/ 	.word	0x05000073


	//   ....[14]....
        /*0060*/ 	.word	0x05000073


	//   ....[15]....
        /*0064*/ 	.word	0x05000073


	//   ....[16]....
        /*0068*/ 	.word	0x05000073


	//   ....[17]....
        /*006c*/ 	.word	0x05000073


	//   ....[18]....
        /*0070*/ 	.word	0x05000073


	//   ....[19]....
        /*0074*/ 	.word	0x05000073


	//----- nvinfo : EIATTR_COOP_GROUP_INSTR_OFFSETS
	.align		4
.L_1106:
        /*0078*/ 	.byte	0x04, 0x28
        /*007a*/ 	.short	(.L_1108 - .L_1107)


	//   ....[0]....
.L_1107:
        /*007c*/ 	.word	0x00002b40


	//   ....[1]....
        /*0080*/ 	.word	0x00002b70


	//   ....[2]....
        /*0084*/ 	.word	0x00002b90


	//   ....[3]....
        /*0088*/ 	.word	0x00002bb0


	//   ....[4]....
        /*008c*/ 	.word	0x00002bd0


	//   ....[5]....
        /*0090*/ 	.word	0x00003010


	//   ....[6]....
        /*0094*/ 	.word	0x00003030


	//   ....[7]....
        /*0098*/ 	.word	0x00003050


	//   ....[8]....
        /*009c*/ 	.word	0x00003070


	//   ....[9]....
        /*00a0*/ 	.word	0x00003090


	//   ....[10]....
        /*00a4*/ 	.word	0x00003b00


	//   ....[11]....
        /*00a8*/ 	.word	0x00003bb0


	//   ....[12]....
        /*00ac*/ 	.word	0x00003c20


	//   ....[13]....
        /*00b0*/ 	.word	0x00003c90


	//   ....[14]....
        /*00b4*/ 	.word	0x00003d00


	//   ....[15]....
        /*00b8*/ 	.word	0x000041a0


	//   ....[16]....
        /*00bc*/ 	.word	0x00004210


	//   ....[17]....
        /*00c0*/ 	.word	0x00004280


	//   ....[18]....
        /*00c4*/ 	.word	0x000042f0


	//   ....[19]....
        /*00c8*/ 	.word	0x00004360


	//----- nvinfo : EIATTR_VRC_CTA_INIT_COUNT
	.align		4
.L_1108:
        /*00cc*/ 	.byte	0x02, 0x4a
	.zero		1
	.zero		1


	//----- nvinfo : EIATTR_EXIT_INSTR_OFFSETS
	.align		4
        /*00d0*/ 	.byte	0x04, 0x1c
        /*00d2*/ 	.short	(.L_1110 - .L_1109)


	//   ....[0]....
.L_1109:
        /*00d4*/ 	.word	0x000006c0


	//   ....[1]....
        /*00d8*/ 	.word	0x00003a90


	//----- nvinfo : EIATTR_MAX_THREADS
	.align		4
.L_1110:
        /*00dc*/ 	.byte	0x04, 0x05
        /*00de*/ 	.short	(.L_1112 - .L_1111)
.L_1111:
        /*00e0*/ 	.word	0x00000080
        /*00e4*/ 	.word	0x00000001
        /*00e8*/ 	.word	0x00000001


	//----- nvinfo : EIATTR_CRS_STACK_SIZE
	.align		4
.L_1112:
        /*00ec*/ 	.byte	0x04, 0x1e
        /*00ee*/ 	.short	(.L_1114 - .L_1113)
.L_1113:
        /*00f0*/ 	.word	0x00000000


	//----- nvinfo : EIATTR_CBANK_PARAM_SIZE
	.align		4
.L_1114:
        /*00f4*/ 	.byte	0x03, 0x19
        /*00f6*/ 	.short	0x00e8


	//----- nvinfo : EIATTR_PARAM_CBANK
	.align		4
        /*00f8*/ 	.byte	0x04, 0x0a
        /*00fa*/ 	.short	(.L_1116 - .L_1115)
	.align		4
.L_1115:
        /*00fc*/ 	.word	index@(.nv.constant0._ZN10layer_norm31ln_parallel_residual_fwd_kernelINS_13Kernel_traitsIf13__nv_bfloat16fS2_fjLj1024ELj1ELj4ELj1ELj16ENS_18Kernel_traits_baseILj1024EfS2_fS2_fjLj128EEEEELb0ELb1ELb0EEEvNS_9FwdParamsE)
        /*0100*/ 	.short	0x0380
        /*0102*/ 	.short	0x00e8


	//----- nvinfo : EIATTR_SW_WAR
	.align		4
.L_1116:
        /*0104*/ 	.byte	0x04, 0x36
        /*0106*/ 	.short	(.L_1118 - .L_1117)
.L_1117:
        /*0108*/ 	.word	0x00000008
.L_1118:


//--------------------- .nv.info._ZN10layer_norm31ln_parallel_residual_fwd_kernelINS_13Kernel_traitsIf13__nv_bfloat16fS2_fjLj1024ELj1ELj4ELj1ELj16ENS_18Kernel_traits_baseILj1024EfS2_fS2_fjLj128EEEEELb0ELb1ELb1EEEvNS_9FwdParamsE --------------------------
	.section	.nv.info._ZN10layer_norm31ln_parallel_residual_fwd_kernelINS_13Kernel_traitsIf13__nv_bfloat16fS2_fjLj1024ELj1ELj4ELj1ELj16ENS_18Kernel_traits_baseILj1024EfS2_fS2_fjLj128EEEEELb0ELb1ELb1EEEvNS_9FwdParamsE,"",@"SHT_CUDA_INFO"
	.sectionflags	@""
	.align	4


	//----- nvinfo : EIATTR_CUDA_API_VERSION
	.align		4
        /*0000*/ 	.byte	0x04, 0x37
        /*0002*/ 	.short	(.L_1120 - .L_1119)
.L_1119:
        /*0004*/ 	.word	0x00000082


	//----- nvinfo : EIATTR_KPARAM_INFO
	.align		4
.L_1120:
        /*0008*/ 	.byte	0x04, 0x17
        /*000a*/ 	.short	(.L_1122 - .L_1121)
.L_1121:
        /*000c*/ 	.word	0x00000000
        /*0010*/ 	.short	0x0000
        /*0012*/ 	.short	0x0000
        /*0014*/ 	.byte	0x00, 0xf0, 0xa1, 0x03


	//----- nvinfo : EIATTR_SPARSE_MMA_MASK
	.align		4
.L_1122:
        /*0018*/ 	.byte	0x03, 0x50
        /*001a*/ 	.short	0x0000


	//----- nvinfo : EIATTR_MAXREG_COUNT
	.align		4
        /*001c*/ 	.byte	0x03, 0x1b
        /*001e*/ 	.short	0x00ff


	//----- nvinfo : EIATTR_MERCURY_ISA_VERSION
	.align		4
        /*0020*/ 	.byte	0x03, 0x5f
        /*0022*/ 	.short	0x0101


	//----- nvinfo : EIATTR_COOP_GROUP_MASK_REGIDS
	.align		4
        /*0024*/ 	.byte	0x04, 0x29
        /*0026*/ 	.short	(.L_1124 - .L_1123)


	//   ....[0]....
.L_1123:
        /*0028*/ 	.word	0xffffffff


	//   ....[1]....
        /*002c*/ 	.word	0xffffffff


	//   ....[2]....
        /*0030*/ 	.word	0xffffffff


	//   ....[3]....
        /*0034*/ 	.word	0xffffffff


	//   ....[4]....
        /*0038*/ 	.word	0xffffffff


	//   ....[5]....
        /*003c*/ 	.word	0xffffffff


	//   ....[6]....
        /*0040*/ 	.word	0xffffffff


	//   ....[7]....
        /*0044*/ 	.word	0xffffffff


	//   ....[8]....
        /*0048*/ 	.word	0xffffffff


	//   ....[9]....
        /*004c*/ 	.word	0xffffffff


	//   ....[10]....
        /*0050*/ 	.word	0x05000069


	//   ....[11]....
        /*0054*/ 	.word	0x05000069


	//   ....[12]....
        /*0058*/ 	.word	0x05000069


	//   ....[13]....
        /*005c*/ 	.word	0x05000069


	//   ....[14]....
        /*0060*/ 	.word	0x05000069


	//   ....[15]....
        /*0064*/ 	.word	0x05000069


	//   ....[16]....
        /*0068*/ 	.word	0x05000069


	//   ....[17]....
        /*006c*/ 	.word	0x05000069


	//   ....[18]....
        /*0070*/ 	.word	0x05000069


	//   ....[19]....
        /*0074*/ 	.word	0x05000069


	//----- nvinfo : EIATTR_COOP_GROUP_INSTR_OFFSETS
	.align		4
.L_1124:
        /*0078*/ 	.byte	0x04, 0x28
        /*007a*/ 	.short	(.L_1126 - .L_1125)


	//   ....[0]....
.L_1125:
        /*007c*/ 	.word	0x000025f0


	//   ....[1]....
        /*0080*/ 	.word	0x00002620


	//   ....[2]....
        /*0084*/ 	.word	0x00002640


	//   ....[3]....
        /*0088*/ 	.word	0x00002660


	//   ....[4]....
        /*008c*/ 	.word	0x00002680


	//   ....[5]....
        /*0090*/ 	.word	0x00002ab0


	//   ....[6]....
        /*0094*/ 	.word	0x00002ad0


	//   ....[7]....
        /*0098*/ 	.word	0x00002af0


	//   ....[8]....
        /*009c*/ 	.word	0x00002b10


	//   ....[9]....
        /*00a0*/ 	.word	0x00002b30


	//   ....[10]....
        /*00a4*/ 	.word	0x00003460


	//   ....[11]....
        /*00a8*/ 	.word	0x000034f0


	//   ....[12]....
        /*00ac*/ 	.word	0x00003550


	//   ....[13]....
        /*00b0*/ 	.word	0x000035b0


	//   ....[14]....
        /*00b4*/ 	.word	0x00003610


	//   ....[15]....
        /*00b8*/ 	.word	0x00003a90


	//   ....[16]....
        /*00bc*/ 	.word	0x00003ae0


	//   ....[17]....
        /*00c0*/ 	.word	0x00003b40


	//   ....[18]....
        /*00c4*/ 	.word	0x00003ba0


	//   ....[19]....
        /*00c8*/ 	.word	0x00003c00


	//----- nvinfo : EIATTR_VRC_CTA_INIT_COUNT
	.align		4
.L_1126:
        /*00cc*/ 	.byte	0x02, 0x4a
	.zero		1
	.zero		1


	//----- nvinfo : EIATTR_EXIT_INSTR_OFFSETS
	.align		4
        /*00d0*/ 	.byte	0x04, 0x1c
        /*00d2*/ 	.short	(.L_1128 - .L_1127)


	//   ....[0]....
.L_1127:
        /*00d4*/ 	.word	0x000003d0


	//   ....[1]....
        /*00d8*/ 	.word	0x000033f0


	//----- nvinfo : EIATTR_MAX_THREADS
	.align		4
.L_1128:
        /*00dc*/ 	.byte	0x04, 0x05
        /*00de*/ 	.short	(.L_1130 - .L_1129)
.L_1129:
        /*00e0*/ 	.word	0x00000080
        /*00e4*/ 	.word	0x00000001
        /*00e8*/ 	.word	0x00000001


	//----- nvinfo : EIATTR_CRS_STACK_SIZE
	.align		4
.L_1130:
        /*00ec*/ 	.byte	0x04, 0x1e
        /*00ee*/ 	.short	(.L_1132 - .L_1131)
.L_1131:
        /*00f0*/ 	.word	0x00000000


	//----- nvinfo : EIATTR_CBANK_PARAM_SIZE
	.align		4
.L_1132:
        /*00f4*/ 	.byte	0x03, 0x19
        /*00f6*/ 	.short	0x00e8


	//----- nvinfo : EIATTR_PARAM_CBANK
	.align		4
        /*00f8*/ 	.byte	0x04, 0x0a
        /*00fa*/ 	.short	(.L_1134 - .L_1133)
	.align		4
.L_1133:
        /*00fc*/ 	.word	index@(.nv.constant0._ZN10layer_norm31ln_parallel_residual_fwd_kernelINS_13Kernel_traitsIf13__nv_bfloat16fS2_fjLj1024ELj1ELj4ELj1ELj16ENS_18Kernel_traits_baseILj1024EfS2_fS2_fjLj128EEEEELb0ELb1ELb1EEEvNS_9FwdParamsE)
        /*0100*/ 	.short	0x0380
        /*0102*/ 	.short	0x00e8


	//----- nvinfo : EIATTR_SW_WAR
	.align		4
.L_1134:
        /*0104*/ 	.byte	0x04, 0x36
        /*0106*/ 	.short	(.L_1136 - .L_1135)
.L_1135:
        /*0108*/ 	.word	0x00000008
.L_1136:


//--------------------- .nv.info._ZN10layer_norm31ln_parallel_residual_fwd_kernelINS_13Kernel_traitsIf13__nv_bfloat16fS2_fjLj1024ELj1ELj4ELj1ELj16ENS_18Kernel_traits_baseILj1024EfS2_fS2_fjLj128EEEEELb1ELb0ELb0EEEvNS_9FwdParamsE --------------------------
	.section	.nv.info._ZN10layer_norm31ln_parallel_residual_fwd_kernelINS_13Kernel_traitsIf13__nv_bfloat16fS2_fjLj1024ELj1ELj4ELj1ELj16ENS_18Kernel_traits_baseILj1024EfS2_fS2_fjLj128EEEEELb1ELb0ELb0EEEvNS_9FwdParamsE,"",@"SHT_CUDA_INFO"
	.sectionflags	@""
	.align	4


	//----- nvinfo : EIATTR_CUDA_API_VERSION
	.align		4
        /*0000*/ 	.byte	0x04, 0x37
        /*0002*/ 	.short	(.L_1138 - .L_1137)
.L_1137:
        /*0004*/ 	.word	0x00000082


	//----- nvinfo : EIATTR_KPARAM_INFO
	.align		4
.L_1138:
        /*0008*/ 	.byte	0x04, 0x17
        /*000a*/ 	.short	(.L_1140 - .L_1139)
.L_1139:
        /*000c*/ 	.word	0x00000000
        /*0010*/ 	.short	0x0000
        /*0012*/ 	.short	0x0000
        /*0014*/ 	.byte	0x00, 0xf0, 0xa1, 0x03


	//----- nvinfo : EIATTR_SPARSE_MMA_MASK
	.align		4
.L_1140:
        /*0018*/ 	.byte	0x03, 0x50
        /*001a*/ 	.short	0x0000


	//----- nvinfo : EIATTR_MAXREG_COUNT
	.align		4
        /*001c*/ 	.byte	0x03, 0x1b
        /*001e*/ 	.short	0x00ff


	//----- nvinfo : EIATTR_MERCURY_ISA_VERSION
	.align		4
        /*0020*/ 	.byte	0x03, 0x5f
        /*0022*/ 	.short	0x0101


	//----- nvinfo : EIATTR_COOP_GROUP_MASK_REGIDS
	.align		4
        /*0024*/ 	.byte	0x04, 0x29
        /*0026*/ 	.short	(.L_1142 - .L_1141)


	//   ....[0]....
.L_1141:
        /*0028*/ 	.word	0xffffffff


	//   ....[1]....
        /*002c*/ 	.word	0xffffffff


	//   ....[2]....
        /*0030*/ 	.word	0xffffffff


	//   ....[3]....
        /*0034*/ 	.word	0xffffffff


	//   ....[4]....
        /*0038*/ 	.word	0xffffffff


	//   ....[5]....
        /*003c*/ 	.word	0xffffffff


	//   ....[6]....
        /*0040*/ 	.word	0xffffffff


	//   ....[7]....
        /*0044*/ 	.word	0xffffffff


	//   ....[8]....
        /*0048*/ 	.word	0xffffffff


	//   ....[9]....
        /*004c*/ 	.word	0xffffffff


	//   ....[10]....
        /*0050*/ 	.word	0x050000cc


	//   ....[11]....
        /*0054*/ 	.word	0x050000cc


	//   ....[12]....
        /*0058*/ 	.word	0x050000cc


	//   ....[13]....
        /*005c*/ 	.word	0x050000cc


	//   ....[14]....
        /*0060*/ 	.word	0x050000cc


	//   ....[15]....
        /*0064*/ 	.word	0x050000cc


	//   ....[16]....
        /*0068*/ 	.word	0x050000cc


	//   ....[17]....
        /*006c*/ 	.word	0x050000cc


	//   ....[18]....
        /*0070*/ 	.word	0x050000cc


	//   ....[19]....
        /*0074*/ 	.word	0x050000cc


	//----- nvinfo : EIATTR_COOP_GROUP_INSTR_OFFSETS
	.align		4
.L_1142:
        /*0078*/ 	.byte	0x04, 0x28
        /*007a*/ 	.short	(.L_1144 - .L_1143)


	//   ....[0]....
.L_1143:
        /*007c*/ 	.word	0x00020e10


	//   ....[1]....
        /*0080*/ 	.word	0x00020e30


	//   ....[2]....
        /*0084*/ 	.word	0x00020e50


	//   ....[3]....
        /*0088*/ 	.word	0x00020e80


	//   ....[4]....
        /*008c*/ 	.word	0x00020ea0


	//   ....[5]....
        /*0090*/ 	.word	0x000212e0


	//   ....[6]....
        /*0094*/ 	.word	0x00021300


	//   ....[7]....
        /*0098*/ 	.word	0x00021320


	//   ....[8]....
        /*009c*/ 	.word	0x00021340


	//   ....[9]....
        /*00a0*/ 	.word	0x00021360


	//   ....[10]....
        /*00a4*/ 	.word	0x000221c0


	//   ....[11]....
        /*00a8*/ 	.word	0x00022260


	//   ....[12]....
        /*00ac*/ 	.word	0x000222d0


	//   ....[13]....
        /*00b0*/ 	.word	0x00022350


	//   ....[14]....
        /*00b4*/ 	.word	0x000223c0


	//   ....[15]....
        /*00b8*/ 	.word	0x00022840


	//   ....[16]....
        /*00bc*/ 	.word	0x000228b0


	//   ....[17]....
        /*00c0*/ 	.word	0x00022920


	//   ....[18]....
        /*00c4*/ 	.word	0x00022990


	//   ....[19]....
        /*00c8*/ 	.word	0x00022a00


	//----- nvinfo : EIATTR_VRC_CTA_INIT_COUNT
	.align		4
.L_1144:
        /*00cc*/ 	.byte	0x02, 0x4a
	.zero		1
	.zero		1


	//----- nvinfo : EIATTR_EXIT_INSTR_OFFSETS
	.align		4
        /*00d0*/ 	.byte	0x04, 0x1c
        /*00d2*/ 	.short	(.L_1146 - .L_1145)


	//   ....[0]....
.L_1145:
        /*00d4*/ 	.word	0x000019a0


	//   ....[1]....
        /*00d8*/ 	.word	0x00022150


	//----- nvinfo : EIATTR_MAX_THREADS
	.align		4
.L_1146:
        /*00dc*/ 	.byte	0x04, 0x05
        /*00de*/ 	.short	(.L_1148 - .L_1147)
.L_1147:
        /*00e0*/ 	.word	0x00000080
        /*00e4*/ 	.word	0x00000001
        /*00e8*/ 	.word	0x00000001


	//----- nvinfo : EIATTR_CRS_STACK_SIZE
	.align		4
.L_1148:
        /*00ec*/ 	.byte	0x04, 0x1e
        /*00ee*/ 	.short	(.L_1150 - .L_1149)
.L_1149:
        /*00f0*/ 	.word	0x00000000


	//----- nvinfo : EIATTR_CBANK_PARAM_SIZE
	.align		4
.L_1150:
        /*00f4*/ 	.byte	0x03, 0x19
        /*00f6*/ 	.short	0x00e8


	//----- nvinfo : EIATTR_PARAM_CBANK
	.align		4
        /*00f8*/ 	.byte	0x04, 0x0a
        /*00fa*/ 	.short	(.L_1152 - .L_1151)
	.align		4
.L_1151:
        /*00fc*/ 	.word	index@(.nv.constant0._ZN10layer_norm31ln_parallel_residual_fwd_kernelINS_13Kernel_traitsIf13__nv_bfloat16fS2_fjLj1024ELj1ELj4ELj1ELj16ENS_18Kernel_traits_baseILj1024EfS2_fS2_fjLj128EEEEELb1ELb0ELb0EEEvNS_9FwdParamsE)
        /*0100*/ 	.short	0x0380
        /*0102*/ 	.short	0x00e8


	//----- nvinfo : EIATTR_SW_WAR
	.align		4
.L_1152:
        /*0104*/ 	.byte	0x04, 0x36
        /*0106*/ 	.short	(.L_1154 - .L_1153)
.L_1153:
        /*0108*/ 	.word	0x00000008
.L_1154:


//--------------------- .nv.info._ZN10layer_norm31ln_parallel_residual_fwd_kernelINS_13Kernel_traitsIf13__nv_bfloat16fS2_fjLj1024ELj1ELj4ELj1ELj16ENS_18Kernel_traits_baseILj1024EfS2_fS2_fjLj128EEEEELb1ELb0ELb1EEEvNS_9FwdParamsE --------------------------
	.section	.nv.info._ZN10layer_norm31ln_parallel_residual_fwd_kernelINS_13Kernel_traitsIf13__nv_bfloat16fS2_fjLj1024ELj1ELj4ELj1ELj16ENS_18Kernel_traits_baseILj1024EfS2_fS2_fjLj128EEEEELb1ELb0ELb1EEEvNS_9FwdParamsE,"",@"SHT_CUDA_INFO"
	.sectionflags	@""
	.align	4


	//----- nvinfo : EIATTR_CUDA_API_VERSION
	.align		4
        /*0000*/ 	.byte	0x04, 0x37
        /*0002*/ 	.short	(.L_1156 - .L_1155)
.L_1155:
        /*0004*/ 	.word	0x00000082


	//----- nvinfo : EIATTR_KPARAM_INFO
	.align		4
.L_1156:
        /*0008*/ 	.byte	0x04, 0x17
        /*000a*/ 	.short	(.L_1158 - .L_1157)
.L_1157:
        /*000c*/ 	.word	0x00000000
        /*0010*/ 	.short	0x0000
        /*0012*/ 	.short	0x0000
        /*0014*/ 	.byte	0x00, 0xf0, 0xa1, 0x03


	//----- nvinfo : EIATTR_SPARSE_MMA_MASK
	.align		4
.L_1158:
        /*0018*/ 	.byte	0x03, 0x50
        /*001a*/ 	.short	0x0000


	//----- nvinfo : EIATTR_MAXREG_COUNT
	.align		4
        /*001c*/ 	.byte	0x03, 0x1b
        /*001e*/ 	.short	0x00ff


	//----- nvinfo : EIATTR_MERCURY_ISA_VERSION
	.align		4
        /*0020*/ 	.byte	0x03, 0x5f
        /*0022*/ 	.short	0x0101


	//----- nvinfo : EIATTR_COOP_GROUP_MASK_REGIDS
	.align		4
        /*0024*/ 	.byte	0x04, 0x29
        /*0026*/ 	.short	(.L_1160 - .L_1159)


	//   ....[0]....
.L_1159:
        /*0028*/ 	.word	0xffffffff


	//   ....[1]....
        /*002c*/ 	.word	0xffffffff


	//   ....[2]....
        /*0030*/ 	.word	0xffffffff


	//   ....[3]....
        /*0034*/ 	.word	0xffffffff


	//   ....[4]....
        /*0038*/ 	.word	0xffffffff


	//   ....[5]....
        /*003c*/ 	.word	0xffffffff


	//   ....[6]....
        /*0040*/ 	.word	0xffffffff


	//   ....[7]....
        /*0044*/ 	.word	0xffffffff


	//   ....[8]....
        /*0048*/ 	.word	0xffffffff


	//   ....[9]....
        /*004c*/ 	.word	0xffffffff


	//   ....[10]....
        /*0050*/ 	.word	0x050000d0


	//   ....[11]....
        /*0054*/ 	.word	0x050000d0


	//   ....[12]....
        /*0058*/ 	.word	0x050000d0


	//   ....[13]....
        /*005c*/ 	.word	0x050000d0


	//   ....[14]....
        /*0060*/ 	.word	0x050000d0


	//   ....[15]....
        /*0064*/ 	.word	0x050000d0


	//   ....[16]....
        /*0068*/ 	.word	0x050000d0


	//   ....[17]....
        /*006c*/ 	.word	0x050000d0


	//   ....[18]....
        /*0070*/ 	.word	0x050000d0


	//   ....[19]....
        /*0074*/ 	.word	0x050000d0


	//----- nvinfo : EIATTR_COOP_GROUP_INSTR_OFFSETS
	.align		4
.L_1160:
        /*0078*/ 	.byte	0x04, 0x28
        /*007a*/ 	.short	(.L_1162 - .L_1161)


	//   ....[0]....
.L_1161:
        /*007c*/ 	.word	0x00027090


	//   ....[1]....
        /*0080*/ 	.word	0x000270b0


	//   ....[2]....
        /*0084*/ 	.word	0x000270d0


	//   ....[3]....
        /*0088*/ 	.word	0x00027100


	//   ....[4]....
        /*008c*/ 	.word	0x00027120


	//   ....[5]....
        /*0090*/ 	.word	0x00027550


	//   ....[6]....
        /*0094*/ 	.word	0x00027570


	//   ....[7]....
        /*0098*/ 	.word	0x00027590


	//   ....[8]....
        /*009c*/ 	.word	0x000275b0


	//   ....[9]....
        /*00a0*/ 	.word	0x000275d0


	//   ....[10]....
        /*00a4*/ 	.word	0x00028290


	//   ....[11]....
        /*00a8*/ 	.word	0x00028330


	//   ....[12]....
        /*00ac*/ 	.word	0x000283a0


	//   ....[13]....
        /*00b0*/ 	.word	0x00028420


	//   ....[14]....
        /*00b4*/ 	.word	0x00028490


	//   ....[15]....
        /*00b8*/ 	.word	0x00028900


	//   ....[16]....
        /*00bc*/ 	.word	0x00028970


	//   ....[17]....
        /*00c0*/ 	.word	0x000289e0


	//   ....[18]....
        /*00c4*/ 	.word	0x00028a50


	//   ....[19]....
        /*00c8*/ 	.word	0x00028ac0


	//----- nvinfo : EIATTR_VRC_CTA_INIT_COUNT
	.align		4
.L_1162:
        /*00cc*/ 	.byte	0x02, 0x4a
	.zero		1
	.zero		1


	//----- nvinfo : EIATTR_EXIT_INSTR_OFFSETS
	.align		4
        /*00d0*/ 	.byte	0x04, 0x1c
        /*00d2*/ 	.short	(.L_1164 - .L_1163)


	//   ....[0]....
.L_1163:
        /*00d4*/ 	.word	0x00000d40


	//   ....[1]....
        /*00d8*/ 	.word	0x00028220


	//----- nvinfo : EIATTR_MAX_THREADS
	.align		4
.L_1164:
        /*00dc*/ 	.byte	0x04, 0x05
        /*00de*/ 	.short	(.L_1166 - .L_1165)
.L_1165:
        /*00e0*/ 	.word	0x00000080
        /*00e4*/ 	.word	0x00000001
        /*00e8*/ 	.word	0x00000001


	//----- nvinfo : EIATTR_CRS_STACK_SIZE
	.align		4
.L_1166:
        /*00ec*/ 	.byte	0x04, 0x1e
        /*00ee*/ 	.short	(.L_1168 - .L_1167)
.L_1167:
        /*00f0*/ 	.word	0x00000000


	//----- nvinfo : EIATTR_CBANK_PARAM_SIZE
	.align		4
.L_1168:
        /*00f4*/ 	.byte	0x03, 0x19
        /*00f6*/ 	.short	0x00e8


	//----- nvinfo : EIATTR_PARAM_CBANK
	.align		4
        /*00f8*/ 	.byte	0x04, 0x0a
        /*00fa*/ 	.short	(.L_1170 - .L_1169)
	.align		4
.L_1169:
        /*00fc*/ 	.word	index@(.nv.constant0._ZN10layer_norm31ln_parallel_residual_fwd_kernelINS_13Kernel_traitsIf13__nv_bfloat16fS2_fjLj1024ELj1ELj4ELj1ELj16ENS_18Kernel_traits_baseILj1024EfS2_fS2_fjLj128EEEEELb1ELb0ELb1EEEvNS_9FwdParamsE)
        /*0100*/ 	.short	0x0380
        /*0102*/ 	.short	0x00e8


	//----- nvinfo : EIATTR_SW_WAR
	.align		4
.L_1170:
        /*0104*/ 	.byte	0x04, 0x36
        /*0106*/ 	.short	(.L_1172 - .L_1171)
.L_1171:
        /*0108*/ 	.word	0x00000008
.L_1172:


//--------------------- .nv.info._ZN10layer_norm31ln_parallel_residual_fwd_kernelINS_13Kernel_traitsIf13__nv_bfloat16fS2_fjLj1024ELj1ELj4ELj1ELj16ENS_18Kernel_traits_baseILj1024EfS2_fS2_fjLj128EEEEELb1ELb1ELb0EEEvNS_9FwdParamsE --------------------------
	.section	.nv.info._ZN10layer_norm31ln_parallel_residual_fwd_kernelINS_13Kernel_traitsIf13__nv_bfloat16fS2_fjLj1024ELj1ELj4ELj1ELj16ENS_18Kernel_traits_baseILj1024EfS2_fS2_fjLj128EEEEELb1ELb1ELb0EEEvNS_9FwdParamsE,"",@"SHT_CUDA_INFO"
	.sectionflags	@""
	.align	4


	//----- nvinfo : EIATTR_CUDA_API_VERSION
	.align		4
        /*0000*/ 	.byte	0x04, 0x37
        /*0002*/ 	.short	(.L_1174 - .L_1173)
.L_1173:
        /*0004*/ 	.word	0x00000082


	//----- nvinfo : EIATTR_KPARAM_INFO
	.align		4
.L_1174:
        /*0008*/ 	.byte	0x04, 0x17
        /*000a*/ 	.short	(.L_1176 - .L_1175)
.L_1175:
        /*000c*/ 	.word	0x00000000
        /*0010*/ 	.short	0x0000
        /*0012*/ 	.short	0x0000
        /*0014*/ 	.byte	0x00, 0xf0, 0xa1, 0x03


	//----- nvinfo : EIATTR_SPARSE_MMA_MASK
	.align		4
.L_1176:
        /*0018*/ 	.byte	0x03, 0x50
        /*001a*/ 	.short	0x0000


	//----- nvinfo : EIATTR_MAXREG_COUNT
	.align		4
        /*001c*/ 	.byte	0x03, 0x1b
        /*001e*/ 	.short	0x00ff


	//----- nvinfo : EIATTR_MERCURY_ISA_VERSION
	.align		4
        /*0020*/ 	.byte	0x03, 0x5f
        /*0022*/ 	.short	0x0101


	//----- nvinfo : EIATTR_COOP_GROUP_MASK_REGIDS
	.align		4
        /*0024*/ 	.byte	0x04, 0x29
        /*0026*/ 	.short	(.L_1178 - .L_1177)


	//   ....[0]....
.L_1177:
        /*0028*/ 	.word	0xffffffff


	//   ....[1]....
        /*002c*/ 	.word	0xffffffff


	//   ....[2]....
        /*0030*/ 	.word	0xffffffff


	//   ....[3]....
        /*0034*/ 	.word	0xffffffff


	//   ....[4]....
        /*0038*/ 	.word	0xffffffff


	//   ....[5]....
        /*003c*/ 	.word	0xffffffff


	//   ....[6]....
        /*0040*/ 	.word	0xffffffff


	//   ....[7]....
        /*0044*/ 	.word	0xffffffff


	//   ....[8]....
        /*0048*/ 	.word	0xffffffff


	//   ....[9]....
        /*004c*/ 	.word	0xffffffff


	//   ....[10]....
        /*0050*/ 	.word	0x0500008b


	//   ....[11]....
        /*0054*/ 	.word	0x0500008b


	//   ....[12]....
        /*0058*/ 	.word	0x0500008b


	//   ....[13]....
        /*005c*/ 	.word	0x0500008b


	//   ....[14]....
        /*0060*/ 	.word	0x0500008b


	//   ....[15]....
        /*0064*/ 	.word	0x0500008b


	//   ....[16]....
        /*0068*/ 	.word	0x0500008b


	//   ....[17]....
        /*006c*/ 	.word	0x0500008b


	//   ....[18]....
        /*0070*/ 	.word	0x0500008b


	//   ....[19]....
        /*0074*/ 	.word	0x0500008b


	//----- nvinfo : EIATTR_COOP_GROUP_INSTR_OFFSETS
	.align		4
.L_1178:
        /*0078*/ 	.byte	0x04, 0x28
        /*007a*/ 	.short	(.L_1180 - .L_1179)


	//   ....[0]....
.L_1179:
        /*007c*/ 	.word	0x00020300


	//   ....[1]....
        /*0080*/ 	.word	0x00020330


	//   ....[2]....
        /*0084*/ 	.word	0x00020350


	//   ....[3]....
        /*0088*/ 	.word	0x00020370


	//   ....[4]....
        /*008c*/ 	.word	0x00020390


	//   ....[5]....
        /*0090*/ 	.word	0x000207d0


	//   ....[6]....
        /*0094*/ 	.word	0x000207f0


	//   ....[7]....
        /*0098*/ 	.word	0x00020810


	//   ....[8]....
        /*009c*/ 	.word	0x00020830


	//   ....[9]....
        /*00a0*/ 	.word	0x00020850


	//   ....[10]....
        /*00a4*/ 	.word	0x000212e0


	//   ....[11]....
        /*00a8*/ 	.word	0x00021390


	//   ....[12]....
        /*00ac*/ 	.word	0x00021400


	//   ....[13]....
        /*00b0*/ 	.word	0x00021470


	//   ....[14]....
        /*00b4*/ 	.word	0x000214e0


	//   ....[15]....
        /*00b8*/ 	.word	0x00021970


	//   ....[16]....
        /*00bc*/ 	.word	0x000219e0


	//   ....[17]....
        /*00c0*/ 	.word	0x00021a50


	//   ....[18]....
        /*00c4*/ 	.word	0x00021ac0


	//   ....[19]....
        /*00c8*/ 	.word	0x00021b30


	//----- nvinfo : EIATTR_VRC_CTA_INIT_COUNT
	.align		4
.L_1180:
        /*00cc*/ 	.byte	0x02, 0x4a
	.zero		1
	.zero		1


	//----- nvinfo : EIATTR_EXIT_INSTR_OFFSETS
	.align		4
        /*00d0*/ 	.byte	0x04, 0x1c
        /*00d2*/ 	.short	(.L_1182 - .L_1181)


	//   ....[0]....
.L_1181:
        /*00d4*/ 	.word	0x000008b0


	//   ....[1]....
        /*00d8*/ 	.word	0x00021270


	//----- nvinfo : EIATTR_MAX_THREADS
	.align		4
.L_1182:
        /*00dc*/ 	.byte	0x04, 0x05
        /*00de*/ 	.short	(.L_1184 - .L_1183)
.L_1183:
        /*00e0*/ 	.word	0x00000080
        /*00e4*/ 	.word	0x00000001
        /*00e8*/ 	.word	0x00000001


	//----- nvinfo : EIATTR_CRS_STACK_SIZE
	.align		4
.L_1184:
        /*00ec*/ 	.byte	0x04, 0x1e
        /*00ee*/ 	.short	(.L_1186 - .L_1185)
.L_1185:
        /*00f0*/ 	.word	0x00000000


	//----- nvinfo : EIATTR_CBANK_PARAM_SIZE
	.align		4
.L_1186:
        /*00f4*/ 	.byte	0x03, 0x19
        /*00f6*/ 	.short	0x00e8


	//----- nvinfo : EIATTR_PARAM_CBANK
	.align		4
        /*00f8*/ 	.byte	0x04, 0x0a
        /*00fa*/ 	.short	(.L_1188 - .L_1187)
	.align		4
.L_1187:
        /*00fc*/ 	.word	index@(.nv.constant0._ZN10layer_norm31ln_parallel_residual_fwd_kernelINS_13Kernel_traitsIf13__nv_bfloat16fS2_fjLj1024ELj1ELj4ELj1ELj16ENS_18Kernel_traits_baseILj1024EfS2_fS2_fjLj128EEEEELb1ELb1ELb0EEEvNS_9FwdParamsE)
        /*0100*/ 	.short	0x0380
        /*0102*/ 	.short	0x00e8


	//----- nvinfo : EIATTR_SW_WAR
	.align		4
.L_1188:
        /*0104*/ 	.byte	0x04, 0x36
        /*0106*/ 	.short	(.L_1190 - .L_1189)
.L_1189:
        /*0108*/ 	.word	0x00000008
.L_1190:


//--------------------- .nv.info._ZN10layer_norm31ln_parallel_residual_fwd_kernelINS_13Kernel_traitsIf13__nv_bfloat16fS2_fjLj1024ELj1ELj4ELj1ELj16ENS_18Kernel_traits_baseILj1024EfS2_fS2_fjLj128EEEEELb1ELb1ELb1EEEvNS_9FwdParamsE --------------------------
	.section	.nv.info._ZN10layer_norm31ln_parallel_residual_fwd_kernelINS_13Kernel_traitsIf13__nv_bfloat16fS2_fjLj1024ELj1ELj4ELj1ELj16ENS_18Kernel_traits_baseILj1024EfS2_fS2_fjLj128EEEEELb1ELb1ELb1EEEvNS_9FwdParamsE,"",@"SHT_CUDA_INFO"
	.sectionflags	@""
	.align	4


	//----- nvinfo : EIATTR_CUDA_API_VERSION
	.align		4
        /*0000*/ 	.byte	0x04, 0x37
        /*0002*/ 	.short	(.L_1192 - .L_1191)
.L_1191:
        /*0004*/ 	.word	0x00000082


	//----- nvinfo : EIATTR_KPARAM_INFO
	.align		4
.L_1192:
        /*0008*/ 	.byte	0x04, 0x17
        /*000a*/ 	.short	(.L_1194 - .L_1193)
.L_1193:
        /*000c*/ 	.word	0x00000000
        /*0010*/ 	.short	0x0000
        /*0012*/ 	.short	0x0000
        /*0014*/ 	.byte	0x00, 0xf0, 0xa1, 0x03


	//----- nvinfo : EIATTR_SPARSE_MMA_MASK
	.align		4
.L_1194:
        /*0018*/ 	.byte	0x03, 0x50
        /*001a*/ 	.short	0x0000


	//----- nvinfo : EIATTR_MAXREG_COUNT
	.align		4
        /*001c*/ 	.byte	0x03, 0x1b
        /*001e*/ 	.short	0x00ff


	//----- nvinfo : EIATTR_MERCURY_ISA_VERSION
	.align		4
        /*0020*/ 	.byte	0x03, 0x5f
        /*0022*/ 	.short	0x0101


	//----- nvinfo : EIATTR_COOP_GROUP_MASK_REGIDS
	.align		4
        /*0024*/ 	.byte	0x04, 0x29
        /*0026*/ 	.short	(.L_1196 - .L_1195)


	//   ....[0]....
.L_1195:
        /*0028*/ 	.word	0xffffffff


	//   ....[1]....
        /*002c*/ 	.word	0xffffffff


	//   ....[2]....
        /*0030*/ 	.word	0xffffffff


	//   ....[3]....
        /*0034*/ 	.word	0xffffffff


	//   ....[4]....
        /*0038*/ 	.word	0xffffffff


	//   ....[5]....
        /*003c*/ 	.word	0xffffffff


	//   ....[6]....
        /*0040*/ 	.word	0xffffffff


	//   ....[7]....
        /*0044*/ 	.word	0xffffffff


	//   ....[8]....
        /*0048*/ 	.word	0xffffffff


	//   ....[9]....
        /*004c*/ 	.word	0xffffffff


	//   ....[10]....
        /*0050*/ 	.word	0x0500008c


	//   ....[11]....
        /*0054*/ 	.word	0x0500008c


	//   ....[12]....
        /*0058*/ 	.word	0x0500008c


	//   ....[13]....
        /*005c*/ 	.word	0x0500008c


	//   ....[14]....
        /*0060*/ 	.word	0x0500008c


	//   ....[15]....
        /*0064*/ 	.word	0x0500008c


	//   ....[16]....
        /*0068*/ 	.word	0x0500008c


	//   ....[17]....
        /*006c*/ 	.word	0x0500008c


	//   ....[18]....
        /*0070*/ 	.word	0x0500008c


	//   ....[19]....
        /*0074*/ 	.word	0x0500008c


	//----- nvinfo : EIATTR_COOP_GROUP_INSTR_OFFSETS
	.align		4
.L_1196:
        /*0078*/ 	.byte	0x04, 0x28
        /*007a*/ 	.short	(.L_1198 - .L_1197)


	//   ....[0]....
.L_1197:
        /*007c*/ 	.word	0x0001fab0


	//   ....[1]....
        /*0080*/ 	.word	0x0001fad0


	//   ....[2]....
        /*0084*/ 	.word	0x0001fb00


	//   ....[3]....
        /*0088*/ 	.word	0x0001fb20


	//   ....[4]....
        /*008c*/ 	.word	0x0001fb40


	//   ....[5]....
        /*0090*/ 	.word	0x0001ff70


	//   ....[6]....
        /*0094*/ 	.word	0x0001ff90


	//   ....[7]....
        /*0098*/ 	.word	0x0001ffb0


	//   ....[8]....
        /*009c*/ 	.word	0x0001ffd0


	//   ....[9]....
        /*00a0*/ 	.word	0x0001fff0


	//   ....[10]....
        /*00a4*/ 	.word	0x00020930


	//   ....[11]....
        /*00a8*/ 	.word	0x000209d0


	//   ....[12]....
        /*00ac*/ 	.word	0x00020a50


	//   ....[13]....
        /*00b0*/ 	.word	0x00020ac0


	//   ....[14]....
        /*00b4*/ 	.word	0x00020b30


	//   ....[15]....
        /*00b8*/ 	.word	0x00020fa0


	//   ....[16]....
        /*00bc*/ 	.word	0x00021010


	//   ....[17]....
        /*00c0*/ 	.word	0x00021080


	//   ....[18]....
        /*00c4*/ 	.word	0x000210f0


	//   ....[19]....
        /*00c8*/ 	.word	0x00021160


	//----- nvinfo : EIATTR_VRC_CTA_INIT_COUNT
	.align		4
.L_1198:
        /*00cc*/ 	.byte	0x02, 0x4a
	.zero		1
	.zero		1


	//----- nvinfo : EIATTR_EXIT_INSTR_OFFSETS
	.align		4
        /*00d0*/ 	.byte	0x04, 0x1c
        /*00d2*/ 	.short	(.L_1200 - .L_1199)


	//   ....[0]....
.L_1199:
        /*00d4*/ 	.word	0x00000630


	//   ....[1]....
        /*00d8*/ 	.word	0x000208c0


	//----- nvinfo : EIATTR_MAX_THREADS
	.align		4
.L_1200:
        /*00dc*/ 	.byte	0x04, 0x05
        /*00de*/ 	.short	(.L_1202 - .L_1201)
.L_1201:
        /*00e0*/ 	.word	0x00000080
        /*00e4*/ 	.word	0x00000001
        /*00e8*/ 	.word	0x00000001


	//----- nvinfo : EIATTR_CRS_STACK_SIZE
	.align		4
.L_1202:
        /*00ec*/ 	.byte	0x04, 0x1e
        /*00ee*/ 	.short	(.L_1204 - .L_1203)
.L_1203:
        /*00f0*/ 	.word	0x00000000


	//----- nvinfo : EIATTR_CBANK_PARAM_SIZE
	.align		4
.L_1204:
        /*00f4*/ 	.byte	0x03, 0x19
        /*00f6*/ 	.short	0x00e8


	//----- nvinfo : EIATTR_PARAM_CBANK
	.align		4
        /*00f8*/ 	.byte	0x04, 0x0a
        /*00fa*/ 	.short	(.L_1206 - .L_1205)
	.align		4
.L_1205:
        /*00fc*/ 	.word	index@(.nv.constant0._ZN10layer_norm31ln_parallel_residual_fwd_kernelINS_13Kernel_traitsIf13__nv_bfloat16fS2_fjLj1024ELj1ELj4ELj1ELj16ENS_18Kernel_traits_baseILj1024EfS2_fS2_fjLj128EEEEELb1ELb1ELb1EEEvNS_9FwdParamsE)
        /*0100*/ 	.short	0x0380
        /*0102*/ 	.short	0x00e8


	//----- nvinfo : EIATTR_SW_WAR
	.align		4
.L_1206:
        /*0104*/ 	.byte	0x04, 0x36
        /*0106*/ 	.short	(.L_1208 - .L_1207)
.L_1207:
        /*0108*/ 	.word	0x00000008
.L_1208:


//--------------------- .nv.info._ZN10layer_norm31ln_parallel_residual_fwd_kernelINS_13Kernel_traitsIf6__halfS2_S2_fjLj1024ELj1ELj4ELj1ELj16ENS_18Kernel_traits_baseILj1024EfS2_S2_S2_fjLj128EEEEELb0ELb0ELb0EEEvNS_9FwdParamsE --------------------------
	.section	.nv.info._ZN10layer_norm31ln_parallel_residual_fwd_kernelINS_13Kernel_traitsIf6__halfS2_S2_fjLj1024ELj1ELj4ELj1ELj16ENS_18Kernel_traits_baseILj1024EfS2_S2_S2_fjLj128EEEEELb0ELb0ELb0EEEvNS_9FwdParamsE,"",@"SHT_CUDA_INFO"
	.sectionflags	@""
	.align	4


	//----- nvinfo : EIATTR_CUDA_API_VERSION
	.align		4
        /*0000*/ 	.byte	0x04, 0x37
        /*0002*/ 	.short	(.L_1210 - .L_1209)
.L_1209:
        /*0004*/ 	.word	0x00000082


	//----- nvinfo : EIATTR_KPARAM_INFO
	.align		4
.L_1210:
        /*0008*/ 	.byte	0x04, 0x17
        /*000a*/ 	.short	(.L_1212 - .L_1211)
.L_1211:
        /*000c*/ 	.word	0x00000000
        /*0010*/ 	.short	0x0000
        /*0012*/ 	.short	0x0000
        /*0014*/ 	.byte	0x00, 0xf0, 0xa1, 0x03


	//----- nvinfo : EIATTR_SPARSE_MMA_MASK
	.align		4
.L_1212:
        /*0018*/ 	.byte	0x03, 0x50
        /*001a*/ 	.short	0x0000


	//----- nvinfo : EIATTR_MAXREG_COUNT
	.align		4
        /*001c*/ 	.byte	0x03, 0x1b
        /*001e*/ 	.short	0x00ff


	//----- nvinfo : EIATTR_MERCURY_ISA_VERSION
	.align		4
        /*0020*/ 	.byte	0x03, 0x5f
        /*0022*/ 	.short	0x0101


	//----- nvinfo : EIATTR_COOP_GROUP_MASK_REGIDS
	.align		4
        /*0024*/ 	.byte	0x04, 0x29
        /*0026*/ 	.short	(.L_1214 - .L_1213)


	//   ....[0]....
.L_1213:
        /*0028*/ 	.word	0xffffffff


	//   ....[1]....
        /*002c*/ 	.word	0xffffffff


	//   ....[2]....
        /*0030*/ 	.word	0xffffffff


	//   ....[3]....
        /*0034*/ 	.word	0xffffffff


	//   ....[4]....
        /*0038*/ 	.word	0xffffffff


	//   ....[5]....
        /*003c*/ 	.word	0xffffffff


	//   ....[6]....
        /*0040*/ 	.word	0xffffffff


	//   ....[7]....
        /*0044*/ 	.word	0xffffffff


	//   ....[8]....
        /*0048*/ 	.word	0xffffffff


	//   ....[9]....
        /*004c*/ 	.word	0xffffffff


	//   ....[10]....
        /*0050*/ 	.word	0x050000b9


	//   ....[11]....
        /*0054*/ 	.word	0x050000b9


	//   ....[12]....
        /*0058*/ 	.word	0x050000b9


	//   ....[13]....
        /*005c*/ 	.word	0x050000b9


	//   ....[14]....
        /*0060*/ 	.word	0x050000b9


	//   ....[15]....
        /*0064*/ 	.word	0x050000b9


	//   ....[16]....
        /*0068*/ 	.word	0x050000b9


	//   ....[17]....
        /*006c*/ 	.word	0x050000b9


	//   ....[18]....
        /*0070*/ 	.word	0x050000b9


	//   ....[19]....
        /*0074*/ 	.word	0x050000b9


	//----- nvinfo : EIATTR_COOP_GROUP_INSTR_OFFSETS
	.align		4
.L_1214:
        /*0078*/ 	.byte	0x04, 0x28
        /*007a*/ 	.short	(.L_1216 - .L_1215)


	//   ....[0]....
.L_1215:
        /*007c*/ 	.word	0x00003d80


	//   ....[1]....
        /*0080*/ 	.word	0x00003da0


	//   ....[2]....
        /*0084*/ 	.word	0x00003dc0


	//   ....[3]....
        /*0088*/ 	.word	0x00003de0


	//   ....[4]....
        /*008c*/ 	.word	0x00003e10


	//   ....[5]....
        /*0090*/ 	.word	0x00004250


	//   ....[6]....
        /*0094*/ 	.word	0x00004270


	//   ....[7]....
        /*0098*/ 	.word	0x00004290


	//   ....[8]....
        /*009c*/ 	.word	0x000042b0


	//   ....[9]....
        /*00a0*/ 	.word	0x000042d0


	//   ....[10]....
        /*00a4*/ 	.word	0x00005110


	//   ....[11]....
        /*00a8*/ 	.word	0x000051b0


	//   ....[12]....
        /*00ac*/ 	.word	0x00005220


	//   ....[13]....
        /*00b0*/ 	.word	0x00005290


	//   ....[14]....
        /*00b4*/ 	.word	0x00005310


	//   ....[15]....
        /*00b8*/ 	.word	0x000057a0


	//   ....[16]....
        /*00bc*/ 	.word	0x00005810


	//   ....[17]....
        /*00c0*/ 	.word	0x00005880


	//   ....[18]....
        /*00c4*/ 	.word	0x000058f0


	//   ....[19]....
        /*00c8*/ 	.word	0x00005960


	//----- nvinfo : EIATTR_VRC_CTA_INIT_COUNT
	.align		4
.L_1216:
        /*00cc*/ 	.byte	0x02, 0x4a
	.zero		1
	.zero		1


	//----- nvinfo : EIATTR_EXIT_INSTR_OFFSETS
	.align		4
        /*00d0*/ 	.byte	0x04, 0x1c
        /*00d2*/ 	.short	(.L_1218 - .L_1217)


	//   ....[0]....
.L_1217:
        /*00d4*/ 	.word	0x000017a0


	//   ....[1]....
        /*00d8*/ 	.word	0x000050a0


	//----- nvinfo : EIATTR_MAX_THREADS
	.align		4
.L_1218:
        /*00dc*/ 	.byte	0x04, 0x05
        /*00de*/ 	.short	(.L_1220 - .L_1219)
.L_1219:
        /*00e0*/ 	.word	0x00000080
        /*00e4*/ 	.word	0x00000001
        /*00e8*/ 	.word	0x00000001


	//----- nvinfo : EIATTR_CRS_STACK_SIZE
	.align		4
.L_1220:
        /*00ec*/ 	.byte	0x04, 0x1e
        /*00ee*/ 	.short	(.L_1222 - .L_1221)
.L_1221:
        /*00f0*/ 	.word	0x00000000


	//----- nvinfo : EIATTR_CBANK_PARAM_SIZE
	.align		4
.L_1222:
        /*00f4*/ 	.byte	0x03, 0x19
        /*00f6*/ 	.short	0x00e8


	//----- nvinfo : EIATTR_PARAM_CBANK
	.align		4
        /*00f8*/ 	.byte	0x04, 0x0a
        /*00fa*/ 	.short	(.L_1224 - .L_1223)
	.align		4
.L_1223:
        /*00fc*/ 	.word	index@(.nv.constant0._ZN10layer_norm31ln_parallel_residual_fwd_kernelINS_13Kernel_traitsIf6__halfS2_S2_fjLj1024ELj1ELj4ELj1ELj16ENS_18Kernel_traits_baseILj1024EfS2_S2_S2_fjLj128EEEEELb0ELb0ELb0EEEvNS_9FwdParamsE)
        /*0100*/ 	.short	0x0380
        /*0102*/ 	.short	0x00e8


	//----- nvinfo : EIATTR_SW_WAR
	.align		4
.L_1224:
        /*0104*/ 	.byte	0x04, 0x36
        /*0106*/ 	.short	(.L_1226 - .L_1225)
.L_1225:
        /*0108*/ 	.word	0x00000008
.L_1226:


//--------------------- .nv.info._ZN10layer_norm31ln_parallel_residual_fwd_kernelINS_13Kernel_traitsIf6__halfS2_S2_fjLj1024ELj1ELj4ELj1ELj16ENS_18Kernel_traits_baseILj1024EfS2_S2_S2_fjLj128EEEEELb0ELb0ELb1EEEvNS_9FwdParamsE --------------------------
	.section	.nv.info._ZN10layer_norm31ln_parallel_residual_fwd_kernelINS_13Kernel_traitsIf6__halfS2_S2_fjLj1024ELj1ELj4ELj1ELj16ENS_18Kernel_traits_baseILj1024EfS2_S2_S2_fjLj128EEEEELb0ELb0ELb1EEEvNS_9FwdParamsE,"",@"SHT_CUDA_INFO"
	.sectionflags	@""
	.align	4


	//----- nvinfo : EIATTR_CUDA_API_VERSION
	.align		4
        /*0000*/ 	.byte	0x04, 0x37
        /*0002*/ 	.short	(.L_1228 - .L_1227)
.L_1227:
        /*0004*/ 	.word	0x00000082


	//----- nvinfo : EIATTR_KPARAM_INFO
	.align		4
.L_1228:
        /*0008*/ 	.byte	0x04, 0x17
        /*000a*/ 	.short	(.L_1230 - .L_1229)
.L_1229:
        /*000c*/ 	.word	0x00000000
        /*0010*/ 	.short	0x0000
        /*0012*/ 	.short	0x0000
        /*0014*/ 	.byte	0x00, 0xf0, 0xa1, 0x03


	//----- nvinfo : EIATTR_SPARSE_MMA_MASK
	.align		4
.L_1230:
        /*0018*/ 	.byte	0x03, 0x50
        /*001a*/ 	.short	0x0000


	//----- nvinfo : EIATTR_MAXREG_COUNT
	.align		4
        /*001c*/ 	.byte	0x03, 0x1b
        /*001e*/ 	.short	0x00ff


	//----- nvinfo : EIATTR_MERCURY_ISA_VERSION
	.align		4
        /*0020*/ 	.byte	0x03, 0x5f
        /*0022*/ 	.short	0x0101


	//----- nvinfo : EIATTR_COOP_GROUP_MASK_REGIDS
	.align		4
        /*0024*/ 	.byte	0x04, 0x29
        /*0026*/ 	.short	(.L_1232 - .L_1231)


	//   ....[0]....
.L_1231:
        /*0028*/ 	.word	0xffffffff


	//   ....[1]....
        /*002c*/ 	.word	0xffffffff


	//   ....[2]....
        /*0030*/ 	.word	0xffffffff


	//   ....[3]....
        /*0034*/ 	.word	0xffffffff


	//   ....[4]....
        /*0038*/ 	.word	0xffffffff


	//   ....[5]....
        /*003c*/ 	.word	0xffffffff


	//   ....[6]....
        /*0040*/ 	.word	0xffffffff


	//   ....[7]....
        /*0044*/ 	.word	0xffffffff


	//   ....[8]....
        /*0048*/ 	.word	0xffffffff


	//   ....[9]....
        /*004c*/ 	.word	0xffffffff


	//   ....[10]....
        /*0050*/ 	.word	0x050000ba


	//   ....[11]....
        /*0054*/ 	.word	0x050000ba


	//   ....[12]....
        /*0058*/ 	.word	0x050000ba


	//   ....[13]....
        /*005c*/ 	.word	0x050000ba


	//   ....[14]....
        /*0060*/ 	.word	0x050000ba


	//   ....[15]....
        /*0064*/ 	.word	0x050000ba


	//   ....[16]....
        /*0068*/ 	.word	0x050000ba


	//   ....[17]....
        /*006c*/ 	.word	0x050000ba


	//   ....[18]....
        /*0070*/ 	.word	0x050000ba


	//   ....[19]....
        /*0074*/ 	.word	0x050000ba


	//----- nvinfo : EIATTR_COOP_GROUP_INSTR_OFFSETS
	.align		4
.L_1232:
        /*0078*/ 	.byte	0x04, 0x28
        /*007a*/ 	.short	(.L_1234 - .L_1233)


	//   ....[0]....
.L_1233:
        /*007c*/ 	.word	0x00002f80


	//   ....[1]....
        /*0080*/ 	.word	0x00002fa0


	//   ....[2]....
        /*0084*/ 	.word	0x00002fc0


	//   ....[3]....
        /*0088*/ 	.word	0x00002fe0


	//   ....[4]....
        /*008c*/ 	.word	0x00003010


	//   ....[5]....
        /*0090*/ 	.word	0x00003440


	//   ....[6]....
        /*0094*/ 	.word	0x00003460


	//   ....[7]....
        /*0098*/ 	.word	0x00003480


	//   ....[8]....
        /*009c*/ 	.word	0x000034a0


	//   ....[9]....
        /*00a0*/ 	.word	0x000034c0


	//   ....[10]....
        /*00a4*/ 	.word	0x00004180


	//   ....[11]....
        /*00a8*/ 	.word	0x00004220


	//   ....[12]....
        /*00ac*/ 	.word	0x00004290


	//   ....[13]....
        /*00b0*/ 	.word	0x00004300


	//   ....[14]....
        /*00b4*/ 	.word	0x00004380


	//   ....[15]....
        /*00b8*/ 	.word	0x00004800


	//   ....[16]....
        /*00bc*/ 	.word	0x00004870


	//   ....[17]....
        /*00c0*/ 	.word	0x000048e0


	//   ....[18]....
        /*00c4*/ 	.word	0x00004950


	//   ....[19]....
        /*00c8*/ 	.word	0x000049c0


	//----- nvinfo : EIATTR_VRC_CTA_INIT_COUNT
	.align		4
.L_1234:
        /*00cc*/ 	.byte	0x02, 0x4a
	.zero		1
	.zero		1


	//----- nvinfo : EIATTR_EXIT_INSTR_OFFSETS
	.align		4
        /*00d0*/ 	.byte	0x04, 0x1c
        /*00d2*/ 	.short	(.L_1236 - .L_1235)


	//   ....[0]....
.L_1235:
        /*00d4*/ 	.word	0x00000c50


	//   ....[1]....
        /*00d8*/ 	.word	0x00004110


	//----- nvinfo : EIATTR_MAX_THREADS
	.align		4
.L_1236:
        /*00dc*/ 	.byte	0x04, 0x05
        /*00de*/ 	.short	(.L_1238 - .L_1237)
.L_1237:
        /*00e0*/ 	.word	0x00000080
        /*00e4*/ 	.word	0x00000001
        /*00e8*/ 	.word	0x00000001


	//----- nvinfo : EIATTR_CRS_STACK_SIZE
	.align		4
.L_1238:
        /*00ec*/ 	.byte	0x04, 0x1e
        /*00ee*/ 	.short	(.L_1240 - .L_1239)
.L_1239:
        /*00f0*/ 	.word	0x00000000


	//----- nvinfo : EIATTR_CBANK_PARAM_SIZE
	.align		4
.L_1240:
        /*00f4*/ 	.byte	0x03, 0x19
        /*00f6*/ 	.short	0x00e8


	//----- nvinfo : EIATTR_PARAM_CBANK
	.align		4
        /*00f8*/ 	.byte	0x04, 0x0a
        /*00fa*/ 	.short	(.L_1242 - .L_1241)
	.align		4
.L_1241:
        /*00fc*/ 	.word	index@(.nv.constant0._ZN10layer_norm31ln_parallel_residual_fwd_kernelINS_13Kernel_traitsIf6__halfS2_S2_fjLj1024ELj1ELj4ELj1ELj16ENS_18Kernel_traits_baseILj1024EfS2_S2_S2_fjLj128EEEEELb0ELb0ELb1EEEvNS_9FwdParamsE)
        /*0100*/ 	.short	0x0380
        /*0102*/ 	.short	0x00e8


	//----- nvinfo : EIATTR_SW_WAR
	.align		4
.L_1242:
        /*0104*/ 	.byte	0x04, 0x36
        /*0106*/ 	.short	(.L_1244 - .L_1243)
.L_1243:
        /*0108*/ 	.word	0x00000008
.L_1244:


//--------------------- .nv.info._ZN10layer_norm31ln_parallel_residual_fwd_kernelINS_13Kernel_traitsIf6__halfS2_S2_fjLj1024ELj1ELj4ELj1ELj16ENS_18Kernel_traits_baseILj1024EfS2_S2_S2_fjLj128EEEEELb0ELb1ELb0EEEvNS_9FwdParamsE --------------------------
	.section	.nv.info._ZN10layer_norm31ln_parallel_residual_fwd_kernelINS_13Kernel_traitsIf6__halfS2_S2_fjLj1024ELj1ELj4ELj1ELj16ENS_18Kernel_traits_baseILj1024EfS2_S2_S2_fjLj128EEEEELb0ELb1ELb0EEEvNS_9FwdParamsE,"",@"SHT_CUDA_INFO"
	.sectionflags	@""
	.align	4


	//----- nvinfo : EIATTR_CUDA_API_VERSION
	.align		4
        /*0000*/ 	.byte	0x04, 0x37
        /*0002*/ 	.short	(.L_1246 - .L_1245)
.L_1245:
        /*0004*/ 	.word	0x00000082


	//----- nvinfo : EIATTR_KPARAM_INFO
	.align		4
.L_1246:
        /*0008*/ 	.byte	0x04, 0x17
        /*000a*/ 	.short	(.L_1248 - .L_1247)
.L_1247:
        /*000c*/ 	.word	0x00000000
        /*0010*/ 	.short	0x0000
        /*0012*/ 	.short	0x0000
        /*0014*/ 	.byte	0x00, 0xf0, 0xa1, 0x03


	//----- nvinfo : EIATTR_SPARSE_MMA_MASK
	.align		4
.L_1248:
        /*0018*/ 	.byte	0x03, 0x50
        /*001a*/ 	.short	0x0000


	//----- nvinfo : EIATTR_MAXREG_COUNT
	.align		4
        /*001c*/ 	.byte	0x03, 0x1b
        /*001e*/ 	.short	0x00ff


	//----- nvinfo : EIATTR_MERCURY_ISA_VERSION
	.align		4
        /*0020*/ 	.byte	0x03, 0x5f
        /*0022*/ 	.short	0x0101


	//----- nvinfo : EIATTR_COOP_GROUP_MASK_REGIDS
	.align		4
        /*0024*/ 	.byte	0x04, 0x29
        /*0026*/ 	.short	(.L_1250 - .L_1249)


	//   ....[0]....
.L_1249:
        /*0028*/ 	.word	0xffffffff


	//   ....[1]....
        /*002c*/ 	.word	0xffffffff


	//   ....[2]....
        /*0030*/ 	.word	0xffffffff


	//   ....[3]....
        /*0034*/ 	.word	0xffffffff


	//   ....[4]....
        /*0038*/ 	.word	0xffffffff


	//   ....[5]....
        /*003c*/ 	.word	0xffffffff


	//   ....[6]....
        /*0040*/ 	.word	0xffffffff


	//   ....[7]....
        /*0044*/ 	.word	0xffffffff


	//   ....[8]....
        /*0048*/ 	.word	0xffffffff


	//   ....[9]....
        /*004c*/ 	.word	0xffffffff


	//   ....[10]....
        /*0050*/ 	.word	0x0500005b


	//   ....[11]....
        /*0054*/ 	.word	0x0500005b


	//   ....[12]....
        /*0058*/ 	.word	0x0500005b


	//   ....[13]....
        /*005c*/ 	.word	0x0500005b


	//   ....[14]....
        /*0060*/ 	.word	0x0500005b


	//   ....[15]....
        /*0064*/ 	.word	0x0500005b


	//   ....[16]....
        /*0068*/ 	.word	0x0500005b


	//   ....[17]....
        /*006c*/ 	.word	0x0500005b


	//   ....[18]....
        /*0070*/ 	.word	0x0500005b


	//   ....[19]....
        /*0074*/ 	.word	0x0500005b


	//----- nvinfo : EIATTR_COOP_GROUP_INSTR_OFFSETS
	.align		4
.L_1250:
        /*0078*/ 	.byte	0x04, 0x28
        /*007a*/ 	.short	(.L_1252 - .L_1251)


	//   ....[0]....
.L_1251:
        /*007c*/ 	.word	0x00002d80


	//   ....[1]....
        /*0080*/ 	.word	0x00002db0


	//   ....[2]....
        /*0084*/ 	.word	0x00002dd0


	//   ....[3]....
        /*0088*/ 	.word	0x00002df0


	//   ....[4]....
        /*008c*/ 	.word	0x00002e10


	//   ....[5]....
        /*0090*/ 	.word	0x00003250


	//   ....[6]....
        /*0094*/ 	.word	0x00003270


	//   ....[7]....
        /*0098*/ 	.word	0x00003290


	//   ....[8]....
        /*009c*/ 	.word	0x000032b0


	//   ....[9]....
        /*00a0*/ 	.word	0x000032d0


	//   ....[10]....
        /*00a4*/ 	.word	0x00003d40


	//   ....[11]....
        /*00a8*/ 	.word	0x00003de0


	//   ....[12]....
        /*00ac*/ 	.word	0x00003e40


	//   ....[13]....
        /*00b0*/ 	.word	0x00003ea0


	//   ....[14]....
        /*00b4*/ 	.word	0x00003ef0


	//   ....[15]....
        /*00b8*/ 	.word	0x00004380


	//   ....[16]....
        /*00bc*/ 	.word	0x000043e0


	//   ....[17]....
        /*00c0*/ 	.word	0x00004440


	//   ....[18]....
        /*00c4*/ 	.word	0x000044a0


	//   ....[19]....
        /*00c8*/ 	.word	0x00004500


	//----- nvinfo : EIATTR_VRC_CTA_INIT_COUNT
	.align		4
.L_1252:
        /*00cc*/ 	.byte	0x02, 0x4a
	.zero		1
	.zero		1


	//----- nvinfo : EIATTR_EXIT_INSTR_OFFSETS
	.align		4
        /*00d0*/ 	.byte	0x04, 0x1c
        /*00d2*/ 	.short	(.L_1254 - .L_1253)


	//   ....[0]....
.L_1253:
        /*00d4*/ 	.word	0x000006f0


	//   ....[1]....
        /*00d8*/ 	.word	0x00003cd0


	//----- nvinfo : EIATTR_MAX_THREADS
	.align		4
.L_1254:
        /*00dc*/ 	.byte	0x04, 0x05
        /*00de*/ 	.short	(.L_1256 - .L_1255)
.L_1255:
        /*00e0*/ 	.word	0x00000080
        /*00e4*/ 	.word	0x00000001
        /*00e8*/ 	.word	0x00000001


	//----- nvinfo : EIATTR_CRS_STACK_SIZE
	.align		4
.L_1256:
        /*00ec*/ 	.byte	0x04, 0x1e
        /*00ee*/ 	.short	(.L_1258 - .L_1257)
.L_1257:
        /*00f0*/ 	.word	0x00000000


	//----- nvinfo : EIATTR_CBANK_PARAM_SIZE
	.align		4
.L_1258:
        /*00f4*/ 	.byte	0x03, 0x19
        /*00f6*/ 	.short	0x00e8


	//----- nvinfo : EIATTR_PARAM_CBANK
	.align		4
        /*00f8*/ 	.byte	0x04, 0x0a
        /*00fa*/ 	.short	(.L_1260 - .L_1259)
	.align		4
.L_1259:
        /*00fc*/ 	.word	index@(.nv.constant0._ZN10layer_norm31ln_parallel_residual_fwd_kernelINS_13Kernel_traitsIf6__halfS2_S2_fjLj1024ELj1ELj4ELj1ELj16ENS_18Kernel_traits_baseILj1024EfS2_S2_S2_fjLj128EEEEELb0ELb1ELb0EEEvNS_9FwdParamsE)
        /*0100*/ 	.short	0x0380
        /*0102*/ 	.short	0x00e8


	//----- nvinfo : EIATTR_SW_WAR
	.align		4
.L_1260:
        /*0104*/ 	.byte	0x04, 0x36
        /*0106*/ 	.short	(.L_1262 - .L_1261)
.L_1261:
        /*0108*/ 	.word	0x00000008
.L_1262:


//--------------------- .nv.info._ZN10layer_norm31ln_parallel_residual_fwd_kernelINS_13Kernel_traitsIf6__halfS2_S2_fjLj1024ELj1ELj4ELj1ELj16ENS_18Kernel_traits_baseILj1024EfS2_S2_S2_fjLj128EEEEELb0ELb1ELb1EEEvNS_9FwdParamsE --------------------------
	.section	.nv.info._ZN10layer_norm31ln_parallel_residual_fwd_kernelINS_13Kernel_traitsIf6__halfS2_S2_fjLj1024ELj1ELj4ELj1ELj16ENS_18Kernel_traits_baseILj1024EfS2_S2_S2_fjLj128EEEEELb0ELb1ELb1EEEvNS_9FwdParamsE,"",@"SHT_CUDA_INFO"
	.sectionflags	@""
	.align	4


	//----- nvinfo : EIATTR_CUDA_API_VERSION
	.align		4
        /*0000*/ 	.byte	0x04, 0x37
        /*0002*/ 	.short	(.L_1264 - .L_1263)
.L_1263:
        /*0004*/ 	.word	0x00000082


	//----- nvinfo : EIATTR_KPARAM_INFO
	.align		4
.L_1264:
        /*0008*/ 	.byte	0x04, 0x17
        /*000a*/ 	.short	(.L_1266 - .L_1265)
.L_1265:
        /*000c*/ 	.word	0x00000000
        /*0010*/ 	.short	0x0000
        /*0012*/ 	.short	0x0000
        /*0014*/ 	.byte	0x00, 0xf0, 0xa1, 0x03


	//----- nvinfo : EIATTR_SPARSE_MMA_MASK
	.align		4
.L_1266:
        /*0018*/ 	.byte	0x03, 0x50
        /*001a*/ 	.short	0x0000


	//----- nvinfo : EIATTR_MAXREG_COUNT
	.align		4
        /*001c*/ 	.byte	0x03, 0x1b
        /*001e*/ 	.short	0x00ff


	//----- nvinfo : EIATTR_MERCURY_ISA_VERSION
	.align		4
        /*0020*/ 	.byte	0x03, 0x5f
        /*0022*/ 	.short	0x0101


	//----- nvinfo : EIATTR_COOP_GROUP_MASK_REGIDS
	.align		4
        /*0024*/ 	.byte	0x04, 0x29
        /*0026*/ 	.short	(.L_1268 - .L_1267)


	//   ....[0]....
.L_1267:
        /*0028*/ 	.word	0xffffffff


	//   ....[1]....
        /*002c*/ 	.word	0xffffffff


	//   ....[2]....
        /*0030*/ 	.word	0xffffffff


	//   ....[3]....
        /*0034*/ 	.word	0xffffffff


	//   ....[4]....
        /*0038*/ 	.word	0xffffffff


	//   ....[5]....
        /*003c*/ 	.word	0xffffffff


	//   ....[6]....
        /*0040*/ 	.word	0xffffffff


	//   ....[7]....
        /*0044*/ 	.word	0xffffffff


	//   ....[8]....
        /*0048*/ 	.word	0xffffffff


	//   ....[9]....
        /*004c*/ 	.word	0xffffffff


	//   ....[10]....
        /*0050*/ 	.word	0x05000075


	//   ....[11]....
        /*0054*/ 	.word	0x05000075


	//   ....[12]....
        /*0058*/ 	.word	0x05000075


	//   ....[13]....
        /*005c*/ 	.word	0x05000075


	//   ....[14]....
        /*0060*/ 	.word	0x05000075


	//   ....[15]....
        /*0064*/ 	.word	0x05000075


	//   ....[16]....
        /*0068*/ 	.word	0x05000075


	//   ....[17]....
        /*006c*/ 	.word	0x05000075


	//   ....[18]....
        /*0070*/ 	.word	0x05000075


	//   ....[19]....
        /*0074*/ 	.word	0x05000075


	//----- nvinfo : EIATTR_COOP_GROUP_INSTR_OFFSETS
	.align		4
.L_1268:
        /*0078*/ 	.byte	0x04, 0x28
        /*007a*/ 	.short	(.L_1270 - .L_1269)


	//   ....[0]....
.L_1269:
        /*007c*/ 	.word	0x00002710


	//   ....[1]....
        /*0080*/ 	.word	0x00002740


	//   ....[2]....
        /*0084*/ 	.word	0x00002760


	//   ....[3]....
        /*0088*/ 	.word	0x00002780


	//   ....[4]....
        /*008c*/ 	.word	0x000027a0


	//   ....[5]....
        /*0090*/ 	.word	0x00002bd0


	//   ....[6]....
        /*0094*/ 	.word	0x00002bf0


	//   ....[7]....
        /*0098*/ 	.word	0x00002c10


	//   ....[8]....
        /*009c*/ 	.word	0x00002c30


	//   ....[9]....
        /*00a0*/ 	.word	0x00002c50


	//   ....[10]....
        /*00a4*/ 	.word	0x00003580


	//   ....[11]....
        /*00a8*/ 	.word	0x00003610


	//   ....[12]....
        /*00ac*/ 	.word	0x00003670


	//   ....[13]....
        /*00b0*/ 	.word	0x000036d0


	//   ....[14]....
        /*00b4*/ 	.word	0x00003730


	//   ....[15]....
        /*00b8*/ 	.word	0x00003bb0


	//   ....[16]....
        /*00bc*/ 	.word	0x00003c00


	//   ....[17]....
        /*00c0*/ 	.word	0x00003c60


	//   ....[18]....
        /*00c4*/ 	.word	0x00003cc0


	//   ....[19]....
        /*00c8*/ 	.word	0x00003d20


	//----- nvinfo : EIATTR_VRC_CTA_INIT_COUNT
	.align		4
.L_1270:
        /*00cc*/ 	.byte	0x02, 0x4a
	.zero		1
	.zero		1


	//----- nvinfo : EIATTR_EXIT_INSTR_OFFSETS
	.align		4
        /*00d0*/ 	.byte	0x04, 0x1c
        /*00d2*/ 	.short	(.L_1272 - .L_1271)


	//   ....[0]....
.L_1271:
        /*00d4*/ 	.word	0x00000410


	//   ....[1]....
        /*00d8*/ 	.word	0x00003510


	//----- nvinfo : EIATTR_MAX_THREADS
	.align		4
.L_1272:
        /*00dc*/ 	.byte	0x04, 0x05
        /*00de*/ 	.short	(.L_1274 - .L_1273)
.L_1273:
        /*00e0*/ 	.word	0x00000080
        /*00e4*/ 	.word	0x00000001
        /*00e8*/ 	.word	0x00000001


	//----- nvinfo : EIATTR_CRS_STACK_SIZE
	.align		4
.L_1274:
        /*00ec*/ 	.byte	0x04, 0x1e
        /*00ee*/ 	.short	(.L_1276 - .L_1275)
.L_1275:
        /*00f0*/ 	.word	0x00000000


	//----- nvinfo : EIATTR_CBANK_PARAM_SIZE
	.align		4
.L_1276:
        /*00f4*/ 	.byte	0x03, 0x19
        /*00f6*/ 	.short	0x00e8


	//----- nvinfo : EIATTR_PARAM_CBANK
	.align		4
        /*00f8*/ 	.byte	0x04, 0x0a
        /*00fa*/ 	.short	(.L_1278 - .L_1277)
	.align		4
.L_1277:
        /*00fc*/ 	.word	index@(.nv.constant0._ZN10layer_norm31ln_parallel_residual_fwd_kernelINS_13Kernel_traitsIf6__halfS2_S2_fjLj1024ELj1ELj4ELj1ELj16ENS_18Kernel_traits_baseILj1024EfS2_S2_S2_fjLj128EEEEELb0ELb1ELb1EEEvNS_9FwdParamsE)
        /*0100*/ 	.short	0x0380
        /*0102*/ 	.short	0x00e8


	//----- nvinfo : EIATTR_SW_WAR
	.align		4
.L_1278:
        /*0104*/ 	.byte	0x04, 0x36
        /*0106*/ 	.short	(.L_1280 - .L_1279)
.L_1279:
        /*0108*/ 	.word	0x00000008
.L_1280:


//--------------------- .nv.info._ZN10layer_norm31ln_parallel_residual_fwd_kernelINS_13Kernel_traitsIf6__halfS2_S2_fjLj1024ELj1ELj4ELj1ELj16ENS_18Kernel_traits_baseILj1024EfS2_S2_S2_fjLj128EEEEELb1ELb0ELb0EEEvNS_9FwdParamsE --------------------------
	.section	.nv.info._ZN10layer_norm31ln_parallel_residual_fwd_kernelINS_13Kernel_traitsIf6__halfS2_S2_fjLj1024ELj1ELj4ELj1ELj16ENS_18Kernel_traits_baseILj1024EfS2_S2_S2_fjLj128EEEEELb1ELb0ELb0EEEvNS_9FwdParamsE,"",@"SHT_CUDA_INFO"
	.sectionflags	@""
	.align	4


	//----- nvinfo : EIATTR_CUDA_API_VERSION
	.align		4
        /*0000*/ 	.byte	0x04, 0x37
        /*0002*/ 	.short	(.L_1282 - .L_1281)
.L_1281:
        /*0004*/ 	.word	0x00000082


	//----- nvinfo : EIATTR_KPARAM_INFO
	.align		4
.L_1282:
        /*0008*/ 	.byte	0x04, 0x17
        /*000a*/ 	.short	(.L_1284 - .L_1283)
.L_1283:
        /*000c*/ 	.word	0x00000000
        /*0010*/ 	.short	0x0000
        /*0012*/ 	.short	0x0000
        /*0014*/ 	.byte	0x00, 0xf0, 0xa1, 0x03


	//----- nvinfo : EIATTR_SPARSE_MMA_MASK
	.align		4
.L_1284:
        /*0018*/ 	.byte	0x03, 0x50
        /*001a*/ 	.short	0x0000


	//----- nvinfo : EIATTR_MAXREG_COUNT
	.align		4
        /*001c*/ 	.byte	0x03, 0x1b
        /*001e*/ 	.short	0x00ff


	//----- nvinfo : EIATTR_MERCURY_ISA_VERSION
	.align		4
        /*0020*/ 	.byte	0x03, 0x5f
        /*0022*/ 	.short	0x0101


	//----- nvinfo : EIATTR_COOP_GROUP_MASK_REGIDS
	.align		4
        /*0024*/ 	.byte	0x04, 0x29
        /*0026*/ 	.short	(.L_1286 - .L_1285)


	//   ....[0]....
.L_1285:
        /*0028*/ 	.word	0xffffffff


	//   ....[1]....
        /*002c*/ 	.word	0xffffffff


	//   ....[2]....
        /*0030*/ 	.word	0xffffffff


	//   ....[3]....
        /*0034*/ 	.word	0xffffffff


	//   ....[4]....
        /*0038*/ 	.word	0xffffffff


	//   ....[5]....
        /*003c*/ 	.word	0xffffffff


	//   ....[6]....
        /*0040*/ 	.word	0xffffffff


	//   ....[7]....
        /*0044*/ 	.word	0xffffffff


	//   ....[8]....
        /*0048*/ 	.word	0xffffffff


	//   ....[9]....
        /*004c*/ 	.word	0xffffffff


	//   ....[10]....
        /*0050*/ 	.word	0x050000c7


	//   ....[11]....
        /*0054*/ 	.word	0x050000c7


	//   ....[12]....
        /*0058*/ 	.word	0x050000c7


	//   ....[13]....
        /*005c*/ 	.word	0x050000c7


	//   ....[14]....
        /*0060*/ 	.word	0x050000c7


	//   ....[15]....
        /*0064*/ 	.word	0x050000c7


	//   ....[16]....
        /*0068*/ 	.word	0x050000c7


	//   ....[17]....
        /*006c*/ 	.word	0x050000c7


	//   ....[18]....
        /*0070*/ 	.word	0x050000c7


	//   ....[19]....
        /*0074*/ 	.word	0x050000c7


	//----- nvinfo : EIATTR_COOP_GROUP_INSTR_OFFSETS
	.align		4
.L_1286:
        /*0078*/ 	.byte	0x04, 0x28
        /*007a*/ 	.short	(.L_1288 - .L_1287)


	//   ....[0]....
.L_1287:
        /*007c*/ 	.word	0x00021ed0


	//   ....[1]....
        /*0080*/ 	.word	0x00021f00


	//   ....[2]....
        /*0084*/ 	.word	0x00021f20


	//   ....[3]....
        /*0088*/ 	.word	0x00021f40


	//   ....[4]....
        /*008c*/ 	.word	0x00021f60


	//   ....[5]....
        /*0090*/ 	.word	0x000223a0


	//   ....[6]....
        /*0094*/ 	.word	0x000223c0


	//   ....[7]....
        /*0098*/ 	.word	0x000223e0


	//   ....[8]....
        /*009c*/ 	.word	0x00022400


	//   ....[9]....
        /*00a0*/ 	.word	0x00022420


	//   ....[10]....
        /*00a4*/ 	.word	0x00023270


	//   ....[11]....
        /*00a8*/ 	.word	0x00023320


	//   ....[12]....
        /*00ac*/ 	.word	0x00023390


	//   ....[13]....
        /*00b0*/ 	.word	0x00023400


	//   ....[14]....
        /*00b4*/ 	.word	0x00023470


	//   ....[15]....
        /*00b8*/ 	.word	0x00023900


	//   ....[16]....
        /*00bc*/ 	.word	0x00023970


	//   ....[17]....
        /*00c0*/ 	.word	0x000239e0


	//   ....[18]....
        /*00c4*/ 	.word	0x00023a50


	//   ....[19]....
        /*00c8*/ 	.word	0x00023ac0


	//----- nvinfo : EIATTR_VRC_CTA_INIT_COUNT
	.align		4
.L_1288:
        /*00cc*/ 	.byte	0x02, 0x4a
	.zero		1
	.zero		1


	//----- nvinfo : EIATTR_EXIT_INSTR_OFFSETS
	.align		4
        /*00d0*/ 	.byte	0x04, 0x1c
        /*00d2*/ 	.short	(.L_1290 - .L_1289)


	//   ....[0]....
.L_1289:
        /*00d4*/ 	.word	0x000019a0


	//   ....[1]....
        /*00d8*/ 	.word	0x00023200


	//----- nvinfo : EIATTR_MAX_THREADS
	.align		4
.L_1290:
        /*00dc*/ 	.byte	0x04, 0x05
        /*00de*/ 	.short	(.L_1292 - .L_1291)
.L_1291:
        /*00e0*/ 	.word	0x00000080
        /*00e4*/ 	.word	0x00000001
        /*00e8*/ 	.word	0x00000001


	//----- nvinfo : EIATTR_CRS_STACK_SIZE
	.align		4
.L_1292:
        /*00ec*/ 	.byte	0x04, 0x1e
        /*00ee*/ 	.short	(.L_1294 - .L_1293)
.L_1293:
        /*00f0*/ 	.word	0x00000000


	//----- nvinfo : EIATTR_CBANK_PARAM_SIZE
	.align		4
.L_1294:
        /*00f4*/ 	.byte	0x03, 0x19
        /*00f6*/ 	.short	0x00e8


	//----- nvinfo : EIATTR_PARAM_CBANK
	.align		4
        /*00f8*/ 	.byte	0x04, 0x0a
        /*00fa*/ 	.short	(.L_1296 - .L_1295)
	.align		4
.L_1295:
        /*00fc*/ 	.word	index@(.nv.constant0._ZN10layer_norm31ln_parallel_residual_fwd_kernelINS_13Kernel_traitsIf6__halfS2_S2_fjLj1024ELj1ELj4ELj1ELj16ENS_18Kernel_traits_baseILj1024EfS2_S2_S2_fjLj128EEEEELb1ELb0ELb0EEEvNS_9FwdParamsE)
        /*0100*/ 	.short	0x0380
        /*0102*/ 	.short	0x00e8


	//----- nvinfo : EIATTR_SW_WAR
	.align		4
.L_1296:
        /*0104*/ 	.byte	0x04, 0x36
        /*0106*/ 	.short	(.L_1298 - .L_1297)
.L_1297:
        /*0108*/ 	.word	0x00000008
.L_1298:


//--------------------- .nv.info._ZN10layer_norm31ln_parallel_residual_fwd_kernelINS_13Kernel_traitsIf6__halfS2_S2_fjLj1024ELj1ELj4ELj1ELj16ENS_18Kernel_traits_baseILj1024EfS2_S2_S2_fjLj128EEEEELb1ELb0ELb1EEEvNS_9FwdParamsE --------------------------
	.section	.nv.info._ZN10layer_norm31ln_parallel_residual_fwd_kernelINS_13Kernel_traitsIf6__halfS2_S2_fjLj1024ELj1ELj4ELj1ELj16ENS_18Kernel_traits_baseILj1024EfS2_S2_S2_fjLj128EEEEELb1ELb0ELb1EEEvNS_9FwdParamsE,"",@"SHT_CUDA_INFO"
	.sectionflags	@""
	.align	4


	//----- nvinfo : EIATTR_CUDA_API_VERSION
	.align		4
        /*0000*/ 	.byte	0x04, 0x37
        /*0002*/ 	.short	(.L_1300 - .L_1299)
.L_1299:
        /*0004*/ 	.word	0x00000082


	//----- nvinfo : EIATTR_KPARAM_INFO
	.align		4
.L_1300:
        /*0008*/ 	.byte	0x04, 0x17
        /*000a*/ 	.short	(.L_1302 - .L_1301)
.L_1301:
        /*000c*/ 	.word	0x00000000
        /*0010*/ 	.short	0x0000
        /*0012*/ 	.short	0x0000
        /*0014*/ 	.byte	0x00, 0xf0, 0xa1, 0x03


	//----- nvinfo : EIATTR_SPARSE_MMA_MASK
	.align		4
.L_1302:
        /*0018*/ 	.byte	0x03, 0x50
        /*001a*/ 	.short	0x0000


	//----- nvinfo : EIATTR_MAXREG_COUNT
	.align		4
        /*001c*/ 	.byte	0x03, 0x1b
        /*001e*/ 	.short	0x00ff


	//----- nvinfo : EIATTR_MERCURY_ISA_VERSION
	.align		4
        /*0020*/ 	.byte	0x03, 0x5f
        /*0022*/ 	.short	0x0101


	//----- nvinfo : EIATTR_COOP_GROUP_MASK_REGIDS
	.align		4
        /*0024*/ 	.byte	0x04, 0x29
        /*0026*/ 	.short	(.L_1304 - .L_1303)


	//   ....[0]....
.L_1303:
        /*0028*/ 	.word	0xffffffff


	//   ....[1]....
        /*002c*/ 	.word	0xffffffff


	//   ....[2]....
        /*0030*/ 	.word	0xffffffff


	//   ....[3]....
        /*0034*/ 	.word	0xffffffff


	//   ....[4]....
        /*0038*/ 	.word	0xffffffff


	//   ....[5]....
        /*003c*/ 	.word	0xffffffff


	//   ....[6]....
        /*0040*/ 	.word	0xffffffff


	//   ....[7]....
        /*0044*/ 	.word	0xffffffff


	//   ....[8]....
        /*0048*/ 	.word	0xffffffff


	//   ....[9]....
        /*004c*/ 	.word	0xffffffff


	//   ....[10]....
        /*0050*/ 	.word	0x050000b8


	//   ....[11]....
        /*0054*/ 	.word	0x050000b8


	//   ....[12]....
        /*0058*/ 	.word	0x050000b8


	//   ....[13]....
        /*005c*/ 	.word	0x050000b8


	//   ....[14]....
        /*0060*/ 	.word	0x050000b8


	//   ....[15]....
        /*0064*/ 	.word	0x050000b8


	//   ....[16]....
        /*0068*/ 	.word	0x050000b8


	//   ....[17]....
        /*006c*/ 	.word	0x050000b8


	//   ....[18]....
        /*0070*/ 	.word	0x050000b8


	//   ....[19]....
        /*0074*/ 	.word	0x050000b8


	//----- nvinfo : EIATTR_COOP_GROUP_INSTR_OFFSETS
	.align		4
.L_1304:
        /*0078*/ 	.byte	0x04, 0x28
        /*007a*/ 	.short	(.L_1306 - .L_1305)


	//   ....[0]....
.L_1305:
        /*007c*/ 	.word	0x00020970


	//   ....[1]....
        /*0080*/ 	.word	0x00020990


	//   ....[2]....
        /*0084*/ 	.word	0x000209b0


	//   ....[3]....
        /*0088*/ 	.word	0x000209e0


	//   ....[4]....
        /*008c*/ 	.word	0x00020a00


	//   ....[5]....
        /*0090*/ 	.word	0x00020e30


	//   ....[6]....
        /*0094*/ 	.word	0x00020e50


	//   ....[7]....
        /*0098*/ 	.word	0x00020e70


	//   ....[8]....
        /*009c*/ 	.word	0x00020e90


	//   ....[9]....
        /*00a0*/ 	.word	0x00020eb0


	//   ....[10]....
        /*00a4*/ 	.word	0x00021b80


	//   ....[11]....
        /*00a8*/ 	.word	0x00021c20


	//   ....[12]....
        /*00ac*/ 	.word	0x00021c90


	//   ....[13]....
        /*00b0*/ 	.word	0x00021d10


	//   ....[14]....
        /*00b4*/ 	.word	0x00021d80


	//   ....[15]....
        /*00b8*/ 	.word	0x000221f0


	//   ....[16]....
        /*00bc*/ 	.word	0x00022260


	//   ....[17]....
        /*00c0*/ 	.word	0x000222d0


	//   ....[18]....
        /*00c4*/ 	.word	0x00022340


	//   ....[19]....
        /*00c8*/ 	.word	0x000223b0


	//----- nvinfo : EIATTR_VRC_CTA_INIT_COUNT
	.align		4
.L_1306:
        /*00cc*/ 	.byte	0x02, 0x4a
	.zero		1
	.zero		1


	//----- nvinfo : EIATTR_EXIT_INSTR_OFFSETS
	.align		4
        /*00d0*/ 	.byte	0x04, 0x1c
        /*00d2*/ 	.short	(.L_1308 - .L_1307)


	//   ....[0]....
.L_1307:
        /*00d4*/ 	.word	0x00000e70


	//   ....[1]....
        /*00d8*/ 	.word	0x00021b20


	//----- nvinfo : EIATTR_MAX_THREADS
	.align		4
.L_1308:
        /*00dc*/ 	.byte	0x04, 0x05
        /*00de*/ 	.short	(.L_1310 - .L_1309)
.L_1309:
        /*00e0*/ 	.word	0x00000080
        /*00e4*/ 	.word	0x00000001
        /*00e8*/ 	.word	0x00000001


	//----- nvinfo : EIATTR_CRS_STACK_SIZE
	.align		4
.L_1310:
        /*00ec*/ 	.byte	0x04, 0x1e
        /*00ee*/ 	.short	(.L_1312 - .L_1311)
.L_1311:
        /*00f0*/ 	.word	0x00000000


	//----- nvinfo : EIATTR_CBANK_PARAM_SIZE
	.align		4
.L_1312:
        /*00f4*/ 	.byte	0x03, 0x19
        /*00f6*/ 	.short	0x00e8


	//----- nvinfo : EIATTR_PARAM_CBANK
	.align		4
        /*00f8*/ 	.byte	0x04, 0x0a
        /*00fa*/ 	.short	(.L_1314 - .L_1313)
	.align		4
.L_1313:
        /*00fc*/ 	.word	index@(.nv.constant0._ZN10layer_norm31ln_parallel_residual_fwd_kernelINS_13Kernel_traitsIf6__halfS2_S2_fjLj1024ELj1ELj4ELj1ELj16ENS_18Kernel_traits_baseILj1024EfS2_S2_S2_fjLj128EEEEELb1ELb0ELb1EEEvNS_9FwdParamsE)
        /*0100*/ 	.short	0x0380
        /*0102*/ 	.short	0x00e8


	//----- nvinfo : EIATTR_SW_WAR
	.align		4
.L_1314:
        /*0104*/ 	.byte	0x04, 0x36
        /*0106*/ 	.short	(.L_1316 - .L_1315)
.L_1315:
        /*0108*/ 	.word	0x00000008
.L_1316:


//--------------------- .nv.info._ZN10layer_norm31ln_parallel_residual_fwd_kernelINS_13Kernel_traitsIf6__halfS2_S2_fjLj1024ELj1ELj4ELj1ELj16ENS_18Kernel_traits_baseILj1024EfS2_S2_S2_fjLj128EEEEELb1ELb1ELb0EEEvNS_9FwdParamsE --------------------------
	.section	.nv.info._ZN10layer_norm31ln_parallel_residual_fwd_kernelINS_13Kernel_traitsIf6__halfS2_S2_fjLj1024ELj1ELj4ELj1ELj16ENS_18Kernel_traits_baseILj1024EfS2_S2_S2_fjLj128EEEEELb1ELb1ELb0EEEvNS_9FwdParamsE,"",@"SHT_CUDA_INFO"
	.sectionflags	@""
	.align	4


	//----- nvinfo : EIATTR_CUDA_API_VERSION
	.align		4
        /*0000*/ 	.byte	0x04, 0x37
        /*0002*/ 	.short	(.L_1318 - .L_1317)
.L_1317:
        /*0004*/ 	.word	0x00000082


	//----- nvinfo : EIATTR_KPARAM_INFO
	.align		4
.L_1318:
        /*0008*/ 	.byte	0x04, 0x17
        /*000a*/ 	.short	(.L_1320 - .L_1319)
.L_1319:
        /*000c*/ 	.word	0x00000000
        /*0010*/ 	.short	0x0000
        /*0012*/ 	.short	0x0000
        /*0014*/ 	.byte	0x00, 0xf0, 0xa1, 0x03


	//----- nvinfo : EIATTR_SPARSE_MMA_MASK
	.align		4
.L_1320:
        /*0018*/ 	.byte	0x03, 0x50
        /*001a*/ 	.short	0x0000


	//----- nvinfo : EIATTR_MAXREG_COUNT
	.align		4
        /*001c*/ 	.byte	0x03, 0x1b
        /*001e*/ 	.short	0x00ff


	//----- nvinfo : EIATTR_MERCURY_ISA_VERSION
	.align		4
        /*0020*/ 	.byte	0x03, 0x5f
        /*0022*/ 	.short	0x0101


	//----- nvinfo : EIATTR_COOP_GROUP_MASK_REGIDS
	.align		4
        /*0024*/ 	.byte	0x04, 0x29
        /*0026*/ 	.short	(.L_1322 - .L_1321)


	//   ....[0]....
.L_1321:
        /*0028*/ 	.word	0xffffffff


	//   ....[1]....
        /*002c*/ 	.word	0xffffffff


	//   ....[2]....
        /*0030*/ 	.word	0xffffffff


	//   ....[3]....
        /*0034*/ 	.word	0xffffffff


	//   ....[4]....
        /*0038*/ 	.word	0xffffffff


	//   ....[5]....
        /*003c*/ 	.word	0xffffffff


	//   ....[6]....
        /*0040*/ 	.word	0xffffffff


	//   ....[7]....
        /*0044*/ 	.word	0xffffffff


	//   ....[8]....
        /*0048*/ 	.word	0xffffffff


	//   ....[9]....
        /*004c*/ 	.word	0xffffffff


	//   ....[10]....
        /*0050*/ 	.word	0x05000087


	//   ....[11]....
        /*0054*/ 	.word	0x05000087


	//   ....[12]....
        /*0058*/ 	.word	0x05000087


	//   ....[13]....
        /*005c*/ 	.word	0x05000087


	//   ....[14]....
        /*0060*/ 	.word	0x05000087


	//   ....[15]....
        /*0064*/ 	.word	0x05000087


	//   ....[16]....
        /*0068*/ 	.word	0x05000087


	//   ....[17]....
        /*006c*/ 	.word	0x05000087


	//   ....[18]....
        /*0070*/ 	.word	0x05000087


	//   ....[19]....
        /*0074*/ 	.word	0x05000087


	//----- nvinfo : EIATTR_COOP_GROUP_INSTR_OFFSETS
	.align		4
.L_1322:
        /*0078*/ 	.byte	0x04, 0x28
        /*007a*/ 	.short	(.L_1324 - .L_1323)


	//   ....[0]....
.L_1323:
        /*007c*/ 	.word	0x00020e60


	//   ....[1]....
        /*0080*/ 	.word	0x00020e90


	//   ....[2]....
        /*0084*/ 	.word	0x00020eb0


	//   ....[3]....
        /*0088*/ 	.word	0x00020ed0


	//   ....[4]....
        /*008c*/ 	.word	0x00020ef0


	//   ....[5]....
        /*0090*/ 	.word	0x00021330


	//   ....[6]....
        /*0094*/ 	.word	0x00021350


	//   ....[7]....
        /*0098*/ 	.word	0x00021370


	//   ....[8]....
        /*009c*/ 	.word	0x00021390


	//   ....[9]....
        /*00a0*/ 	.word	0x000213b0


	//   ....[10]....
        /*00a4*/ 	.word	0x00021e30


	//   ....[11]....
        /*00a8*/ 	.word	0x00021ee0


	//   ....[12]....
        /*00ac*/ 	.word	0x00021f50


	//   ....[13]....
        /*00b0*/ 	.word	0x00021fc0


	//   ....[14]....
        /*00b4*/ 	.word	0x00022030


	//   ....[15]....
        /*00b8*/ 	.word	0x000224c0


	//   ....[16]....
        /*00bc*/ 	.word	0x00022530


	//   ....[17]....
        /*00c0*/ 	.word	0x000225a0


	//   ....[18]....
        /*00c4*/ 	.word	0x00022610


	//   ....[19]....
        /*00c8*/ 	.word	0x00022680


	//----- nvinfo : EIATTR_VRC_CTA_INIT_COUNT
	.align		4
.L_1324:
        /*00cc*/ 	.byte	0x02, 0x4a
	.zero		1
	.zero		1


	//----- nvinfo : EIATTR_EXIT_INSTR_OFFSETS
	.align		4
        /*00d0*/ 	.byte	0x04, 0x1c
        /*00d2*/ 	.short	(.L_1326 - .L_1325)


	//   ....[0]....
.L_1325:
        /*00d4*/ 	.word	0x000008b0


	//   ....[1]....
        /*00d8*/ 	.word	0x00021dc0


	//----- nvinfo : EIATTR_MAX_THREADS
	.align		4
.L_1326:
        /*00dc*/ 	.byte	0x04, 0x05
        /*00de*/ 	.short	(.L_1328 - .L_1327)
.L_1327:
        /*00e0*/ 	.word	0x00000080
        /*00e4*/ 	.word	0x00000001
        /*00e8*/ 	.word	0x00000001


	//----- nvinfo : EIATTR_CRS_STACK_SIZE
	.align		4
.L_1328:
        /*00ec*/ 	.byte	0x04, 0x1e
        /*00ee*/ 	.short	(.L_1330 - .L_1329)
.L_1329:
        /*00f0*/ 	.word	0x00000000


	//----- nvinfo : EIATTR_CBANK_PARAM_SIZE
	.align		4
.L_1330:
        /*00f4*/ 	.byte	0x03, 0x19
        /*00f6*/ 	.short	0x00e8


	//----- nvinfo : EIATTR_PARAM_CBANK
	.align		4
        /*00f8*/ 	.byte	0x04, 0x0a
        /*00fa*/ 	.short	(.L_1332 - .L_1331)
	.align		4
.L_1331:
        /*00fc*/ 	.word	index@(.nv.constant0._ZN10layer_norm31ln_parallel_residual_fwd_kernelINS_13Kernel_traitsIf6__halfS2_S2_fjLj1024ELj1ELj4ELj1ELj16ENS_18Kernel_traits_baseILj1024EfS2_S2_S2_fjLj128EEEEELb1ELb1ELb0EEEvNS_9FwdParamsE)
        /*0100*/ 	.short	0x0380
        /*0102*/ 	.short	0x00e8


	//----- nvinfo : EIATTR_SW_WAR
	.align		4
.L_1332:
        /*0104*/ 	.byte	0x04, 0x36
        /*0106*/ 	.short	(.L_1334 - .L_1333)
.L_1333:
        /*0108*/ 	.word	0x00000008
.L_1334:


//--------------------- .nv.info._ZN10layer_norm31ln_parallel_residual_fwd_kernelINS_13Kernel_traitsIf6__halfS2_S2_fjLj1024ELj1ELj4ELj1ELj16ENS_18Kernel_traits_baseILj1024EfS2_S2_S2_fjLj128EEEEELb1ELb1ELb1EEEvNS_9FwdParamsE --------------------------
	.section	.nv.info._ZN10layer_norm31ln_parallel_residual_fwd_kernelINS_13Kernel_traitsIf6__halfS2_S2_fjLj1024ELj1ELj4ELj1ELj16ENS_18Kernel_traits_baseILj1024EfS2_S2_S2_fjLj128EEEEELb1ELb1ELb1EEEvNS_9FwdParamsE,"",@"SHT_CUDA_INFO"
	.sectionflags	@""
	.align	4


	//----- nvinfo : EIATTR_CUDA_API_VERSION
	.align		4
        /*0000*/ 	.byte	0x04, 0x37
        /*0002*/ 	.short	(.L_1336 - .L_1335)
.L_1335:
        /*0004*/ 	.word	0x00000082


	//----- nvinfo : EIATTR_KPARAM_INFO
	.align		4
.L_1336:
        /*0008*/ 	.byte	0x04, 0x17
        /*000a*/ 	.short	(.L_1338 - .L_1337)
.L_1337:
        /*000c*/ 	.word	0x00000000
        /*0010*/ 	.short	0x0000
        /*0012*/ 	.short	0x0000
        /*0014*/ 	.byte	0x00, 0xf0, 0xa1, 0x03


	//----- nvinfo : EIATTR_SPARSE_MMA_MASK
	.align		4
.L_1338:
        /*0018*/ 	.byte	0x03, 0x50
        /*001a*/ 	.short	0x0000


	//----- nvinfo : EIATTR_MAXREG_COUNT
	.align		4
        /*001c*/ 	.byte	0x03, 0x1b
        /*001e*/ 	.short	0x00ff


	//----- nvinfo : EIATTR_MERCURY_ISA_VERSION
	.align		4
        /*0020*/ 	.byte	0x03, 0x5f
        /*0022*/ 	.short	0x0101


	//----- nvinfo : EIATTR_COOP_GROUP_MASK_REGIDS
	.align		4
        /*0024*/ 	.byte	0x04, 0x29
        /*0026*/ 	.short	(.L_1340 - .L_1339)


	//   ....[0]....
.L_1339:
        /*0028*/ 	.word	0xffffffff


	//   ....[1]....
        /*002c*/ 	.word	0xffffffff


	//   ....[2]....
        /*0030*/ 	.word	0xffffffff


	//   ....[3]....
        /*0034*/ 	.word	0xffffffff


	//   ....[4]....
        /*0038*/ 	.word	0xffffffff


	//   ....[5]....
        /*003c*/ 	.word	0xffffffff


	//   ....[6]....
        /*0040*/ 	.word	0xffffffff


	//   ....[7]....
        /*0044*/ 	.word	0xffffffff


	//   ....[8]....
        /*0048*/ 	.word	0xffffffff


	//   ....[9]....
        /*004c*/ 	.word	0xffffffff


	//   ....[10]....
        /*0050*/ 	.word	0x0500006e


	//   ....[11]....
        /*0054*/ 	.word	0x0500006e


	//   ....[12]....
        /*0058*/ 	.word	0x0500006e


	//   ....[13]....
        /*005c*/ 	.word	0x0500006e


	//   ....[14]....
        /*0060*/ 	.word	0x0500006e


	//   ....[15]....
        /*0064*/ 	.word	0x0500006e


	//   ....[16]....
        /*0068*/ 	.word	0x0500006e


	//   ....[17]....
        /*006c*/ 	.word	0x0500006e


	//   ....[18]....
        /*0070*/ 	.word	0x0500006e


	//   ....[19]....
        /*0074*/ 	.word	0x0500006e


	//----- nvinfo : EIATTR_COOP_GROUP_INSTR_OFFSETS
	.align		4
.L_1340:
        /*0078*/ 	.byte	0x04, 0x28
        /*007a*/ 	.short	(.L_1342 - .L_1341)


	//   ....[0]....
.L_1341:
        /*007c*/ 	.word	0x00020450


	//   ....[1]....
        /*0080*/ 	.word	0x00020470


	//   ....[2]....
        /*0084*/ 	.word	0x00020490


	//   ....[3]....
        /*0088*/ 	.word	0x000204b0


	//   ....[4]....
        /*008c*/ 	.word	0x000204e0


	//   ....[5]....
        /*0090*/ 	.word	0x00020910


	//   ....[6]....
        /*0094*/ 	.word	0x00020930


	//   ....[7]....
        /*0098*/ 	.word	0x00020950


	//   ....[8]....
        /*009c*/ 	.word	0x00020970


	//   ....[9]....
        /*00a0*/ 	.word	0x00020990


	//   ....[10]....
        /*00a4*/ 	.word	0x000212d0


	//   ....[11]....
        /*00a8*/ 	.word	0x00021370


	//   ....[12]....
        /*00ac*/ 	.word	0x000213e0


	//   ....[13]....
        /*00b0*/ 	.word	0x00021450


	//   ....[14]....
        /*00b4*/ 	.word	0x000214d0


	//   ....[15]....
        /*00b8*/ 	.word	0x00021950


	//   ....[16]....
        /*00bc*/ 	.word	0x000219c0


	//   ....[17]....
        /*00c0*/ 	.word	0x00021a30


	//   ....[18]....
        /*00c4*/ 	.word	0x00021aa0


	//   ....[19]....
        /*00c8*/ 	.word	0x00021b10


	//----- nvinfo : EIATTR_VRC_CTA_INIT_COUNT
	.align		4
.L_1342:
        /*00cc*/ 	.byte	0x02, 0x4a
	.zero		1
	.zero		1


	//----- nvinfo : EIATTR_EXIT_INSTR_OFFSETS
	.align		4
        /*00d0*/ 	.byte	0x04, 0x1c
        /*00d2*/ 	.short	(.L_1344 - .L_1343)


	//   ....[0]....
.L_1343:
        /*00d4*/ 	.word	0x00000630


	//   ....[1]....
        /*00d8*/ 	.word	0x00021260


	//----- nvinfo : EIATTR_MAX_THREADS
	.align		4
.L_1344:
        /*00dc*/ 	.byte	0x04, 0x05
        /*00de*/ 	.short	(.L_1346 - .L_1345)
.L_1345:
        /*00e0*/ 	.word	0x00000080
        /*00e4*/ 	.word	0x00000001
        /*00e8*/ 	.word	0x00000001


	//----- nvinfo : EIATTR_CRS_STACK_SIZE
	.align		4
.L_1346:
        /*00ec*/ 	.byte	0x04, 0x1e
        /*00ee*/ 	.short	(.L_1348 - .L_1347)
.L_1347:
        /*00f0*/ 	.word	0x00000000


	//----- nvinfo : EIATTR_CBANK_PARAM_SIZE
	.align		4
.L_1348:
        /*00f4*/ 	.byte	0x03, 0x19
        /*00f6*/ 	.short	0x00e8


	//----- nvinfo : EIATTR_PARAM_CBANK
	.align		4
        /*00f8*/ 	.byte	0x04, 0x0a
        /*00fa*/ 	.short	(.L_1350 - .L_1349)
	.align		4
.L_1349:
        /*00fc*/ 	.word	index@(.nv.constant0._ZN10layer_norm31ln_parallel_residual_fwd_kernelINS_13Kernel_traitsIf6__halfS2_S2_fjLj1024ELj1ELj4ELj1ELj16ENS_18Kernel_traits_baseILj1024EfS2_S2_S2_fjLj128EEEEELb1ELb1ELb1EEEvNS_9FwdParamsE)
        /*0100*/ 	.short	0x0380
        /*0102*/ 	.short	0x00e8


	//----- nvinfo : EIATTR_SW_WAR
	.align		4
.L_1350:
        /*0104*/ 	.byte	0x04, 0x36
        /*0106*/ 	.short	(.L_1352 - .L_1351)
.L_1351:
        /*0108*/ 	.word	0x00000008
.L_1352:


//--------------------- .nv.info._ZN10layer_norm31ln_parallel_residual_fwd_kernelINS_13Kernel_traitsI6__halfS2_fS2_fjLj1024ELj1ELj4ELj1ELj16ENS_18Kernel_traits_baseILj1024ES2_S2_fS2_fjLj128EEEEELb0ELb0ELb0EEEvNS_9FwdParamsE --------------------------
	.section	.nv.info._ZN10layer_norm31ln_parallel_residual_fwd_kernelINS_13Kernel_traitsI6__halfS2_fS2_fjLj1024ELj1ELj4ELj1ELj16ENS_18Kernel_traits_baseILj1024ES2_S2_fS2_fjLj128EEEEELb0ELb0ELb0EEEvNS_9FwdParamsE,"",@"SHT_CUDA_INFO"
	.sectionflags	@""
	.align	4


	//----- nvinfo : EIATTR_CUDA_API_VERSION
	.align		4
        /*0000*/ 	.byte	0x04, 0x37
        /*0002*/ 	.short	(.L_1354 - .L_1353)
.L_1353:
        /*0004*/ 	.word	0x00000082


	//----- nvinfo : EIATTR_KPARAM_INFO
	.align		4
.L_1354:
        /*0008*/ 	.byte	0x04, 0x17
        /*000a*/ 	.short	(.L_1356 - .L_1355)
.L_1355:
        /*000c*/ 	.word	0x00000000
        /*0010*/ 	.short	0x0000
        /*0012*/ 	.short	0x0000
        /*0014*/ 	.byte	0x00, 0xf0, 0xa1, 0x03


	//----- nvinfo : EIATTR_SPARSE_MMA_MASK
	.align		4
.L_1356:
        /*0018*/ 	.byte	0x03, 0x50
        /*001a*/ 	.short	0x0000


	//----- nvinfo : EIATTR_MAXREG_COUNT
	.align		4
        /*001c*/ 	.byte	0x03, 0x1b
        /*001e*/ 	.short	0x00ff


	//----- nvinfo : EIATTR_MERCURY_ISA_VERSION
	.align		4
        /*0020*/ 	.byte	0x03, 0x5f
        /*0022*/ 	.short	0x0101


	//----- nvinfo : EIATTR_COOP_GROUP_MASK_REGIDS
	.align		4
        /*0024*/ 	.byte	0x04, 0x29
        /*0026*/ 	.short	(.L_1358 - .L_1357)


	//   ....[0]....
.L_1357:
        /*0028*/ 	.word	0xffffffff


	//   ....[1]....
        /*002c*/ 	.word	0xffffffff


	//   ....[2]....
        /*0030*/ 	.word	0xffffffff


	//   ....[3]....
        /*0034*/ 	.word	0xffffffff


	//   ....[4]....
        /*0038*/ 	.word	0xffffffff


	//   ....[5]....
        /*003c*/ 	.word	0xffffffff


	//   ....[6]....
        /*0040*/ 	.word	0xffffffff


	//   ....[7]....
        /*0044*/ 	.word	0xffffffff


	//   ....[8]....
        /*0048*/ 	.word	0xffffffff


	//   ....[9]....
        /*004c*/ 	.word	0xffffffff


	//   ....[10]....
        /*0050*/ 	.word	0x0500007b


	//   ....[11]....
        /*0054*/ 	.word	0x0500007b


	//   ....[12]....
        /*0058*/ 	.word	0x0500007b


	//   ....[13]....
        /*005c*/ 	.word	0x0500007b


	//   ....[14]....
        /*0060*/ 	.word	0x0500007b


	//   ....[15]....
        /*0064*/ 	.word	0x0500007b


	//   ....[16]....
        /*0068*/ 	.word	0x0500007b


	//   ....[17]....
        /*006c*/ 	.word	0x0500007b


	//   ....[18]....
        /*0070*/ 	.word	0x0500007b


	//   ....[19]....
        /*0074*/ 	.word	0x0500007b


	//----- nvinfo : EIATTR_COOP_GROUP_INSTR_OFFSETS
	.align		4
.L_1358:
        /*0078*/ 	.byte	0x04, 0x28
        /*007a*/ 	.short	(.L_1360 - .L_1359)


	//   ....[0]....
.L_1359:
        /*007c*/ 	.word	0x00002f90


	//   ....[1]....
        /*0080*/ 	.word	0x00002fb0


	//   ....[2]....
        /*0084*/ 	.word	0x00002fd0


	//   ....[3]....
        /*0088*/ 	.word	0x00003000


	//   ....[4]....
        /*008c*/ 	.word	0x00003020


	//   ....[5]....
        /*0090*/ 	.word	0x00003460


	//   ....[6]....
        /*0094*/ 	.word	0x00003480


	//   ....[7]....
        /*0098*/ 	.word	0x000034a0


	//   ....[8]....
        /*009c*/ 	.word	0x000034c0


	//   ....[9]....
        /*00a0*/ 	.word	0x000034e0


	//   ....[10]....
        /*00a4*/ 	.word	0x00004b10


	//   ....[11]....
        /*00a8*/ 	.word	0x00004bb0


	//   ....[12]....
        /*00ac*/ 	.word	0x00004c20


	//   ....[13]....
        /*00b0*/ 	.word	0x00004ca0


	//   ....[14]....
        /*00b4*/ 	.word	0x00004d10


	//   ....[15]....
        /*00b8*/ 	.word	0x00005190


	//   ....[16]....
        /*00bc*/ 	.word	0x00005200


	//   ....[17]....
        /*00c0*/ 	.word	0x00005270


	//   ....[18]....
        /*00c4*/ 	.word	0x000052e0


	//   ....[19]....
        /*00c8*/ 	.word	0x00005350


	//----- nvinfo : EIATTR_VRC_CTA_INIT_COUNT
	.align		4
.L_1360:
        /*00cc*/ 	.byte	0x02, 0x4a
	.zero		1
	.zero		1


	//----- nvinfo : EIATTR_EXIT_INSTR_OFFSETS
	.align		4
        /*00d0*/ 	.byte	0x04, 0x1c
        /*00d2*/ 	.short	(.L_1362 - .L_1361)


	//   ....[0]....
.L_1361:
        /*00d4*/ 	.word	0x00001100


	//   ....[1]....
        /*00d8*/ 	.word	0x00004aa0


	//----- nvinfo : EIATTR_MAX_THREADS
	.align		4
.L_1362:
        /*00dc*/ 	.byte	0x04, 0x05
        /*00de*/ 	.short	(.L_1364 - .L_1363)
.L_1363:
        /*00e0*/ 	.word	0x00000080
        /*00e4*/ 	.word	0x00000001
        /*00e8*/ 	.word	0x00000001


	//----- nvinfo : EIATTR_CRS_STACK_SIZE
	.align		4
.L_1364:
        /*00ec*/ 	.byte	0x04, 0x1e
        /*00ee*/ 	.short	(.L_1366 - .L_1365)
.L_1365:
        /*00f0*/ 	.word	0x00000000


	//----- nvinfo : EIATTR_CBANK_PARAM_SIZE
	.align		4
.L_1366:
        /*00f4*/ 	.byte	0x03, 0x19
        /*00f6*/ 	.short	0x00e8


	//----- nvinfo : EIATTR_PARAM_CBANK
	.align		4
        /*00f8*/ 	.byte	0x04, 0x0a
        /*00fa*/ 	.short	(.L_1368 - .L_1367)
	.align		4
.L_1367:
        /*00fc*/ 	.word	index@(.nv.constant0._ZN10layer_norm31ln_parallel_residual_fwd_kernelINS_13Kernel_traitsI6__halfS2_fS2_fjLj1024ELj1ELj4ELj1ELj16ENS_18Kernel_traits_baseILj1024ES2_S2_fS2_fjLj128EEEEELb0ELb0ELb0EEEvNS_9FwdParamsE)
        /*0100*/ 	.short	0x0380
        /*0102*/ 	.short	0x00e8


	//----- nvinfo : EIATTR_SW_WAR
	.align		4
.L_1368:
        /*0104*/ 	.byte	0x04, 0x36
        /*0106*/ 	.short	(.L_1370 - .L_1369)
.L_1369:
        /*0108*/ 	.word	0x00000008
.L_1370:


//--------------------- .nv.info._ZN10layer_norm31ln_parallel_residual_fwd_kernelINS_13Kernel_traitsI6__halfS2_fS2_fjLj1024ELj1ELj4ELj1ELj16ENS_18Kernel_traits_baseILj1024ES2_S2_fS2_fjLj128EEEEELb0ELb0ELb1EEEvNS_9FwdParamsE --------------------------
	.section	.nv.info._ZN10layer_norm31ln_parallel_residual_fwd_kernelINS_13Kernel_traitsI6__halfS2_fS2_fjLj1024ELj1ELj4ELj1ELj16ENS_18Kernel_traits_baseILj1024ES2_S2_fS2_fjLj128EEEEELb0ELb0ELb1EEEvNS_9FwdParamsE,"",@"SHT_CUDA_INFO"
	.sectionflags	@""
	.align	4


	//----- nvinfo : EIATTR_CUDA_API_VERSION
	.align		4
        /*0000*/ 	.byte	0x04, 0x37
        /*0002*/ 	.short	(.L_1372 - .L_1371)
.L_1371:
        /*0004*/ 	.word	0x00000082


	//----- nvinfo : EIATTR_KPARAM_INFO
	.align		4
.L_1372:
        /*0008*/ 	.byte	0x04, 0x17
        /*000a*/ 	.short	(.L_1374 - .L_1373)
.L_1373:
        /*000c*/ 	.word	0x00000000
        /*0010*/ 	.short	0x0000
        /*0012*/ 	.short	0x0000
        /*0014*/ 	.byte	0x00, 0xf0, 0xa1, 0x03


	//----- nvinfo : EIATTR_SPARSE_MMA_MASK
	.align		4
.L_1374:
        /*0018*/ 	.byte	0x03, 0x50
        /*001a*/ 	.short	0x0000


	//----- nvinfo : EIATTR_MAXREG_COUNT
	.align		4
        /*001c*/ 	.byte	0x03, 0x1b
        /*001e*/ 	.short	0x00ff


	//----- nvinfo : EIATTR_MERCURY_ISA_VERSION
	.align		4
        /*0020*/ 	.byte	0x03, 0x5f
        /*0022*/ 	.short	0x0101


	//----- nvinfo : EIATTR_COOP_GROUP_MASK_REGIDS
	.align		4
        /*0024*/ 	.byte	0x04, 0x29
        /*0026*/ 	.short	(.L_1376 - .L_1375)


	//   ....[0]....
.L_1375:
        /*0028*/ 	.word	0xffffffff


	//   ....[1]....
        /*002c*/ 	.word	0xffffffff


	//   ....[2]....
        /*0030*/ 	.word	0xffffffff


	//   ....[3]....
        /*0034*/ 	.word	0xffffffff


	//   ....[4]....
        /*0038*/ 	.word	0xffffffff


	//   ....[5]....
        /*003c*/ 	.word	0xffffffff


	//   ....[6]....
        /*0040*/ 	.word	0xffffffff


	//   ....[7]....
        /*0044*/ 	.word	0xffffffff


	//   ....[8]....
        /*0048*/ 	.word	0xffffffff


	//   ....[9]....
        /*004c*/ 	.word	0xffffffff


	//   ....[10]....
        /*0050*/ 	.word	0x0500005c


	//   ....[11]....
        /*0054*/ 	.word	0x0500005c


	//   ....[12]....
        /*0058*/ 	.word	0x0500005c


	//   ....[13]....
        /*005c*/ 	.word	0x0500005c


	//   ....[14]....
        /*0060*/ 	.word	0x0500005c


	//   ....[15]....
        /*0064*/ 	.word	0x0500005c


	//   ....[16]....
        /*0068*/ 	.word	0x0500005c


	//   ....[17]....
        /*006c*/ 	.word	0x0500005c


	//   ....[18]....
        /*0070*/ 	.word	0x0500005c


	//   ....[19]....
        /*0074*/ 	.word	0x0500005c


	//----- nvinfo : EIATTR_COOP_GROUP_INSTR_OFFSETS
	.align		4
.L_1376:
        /*0078*/ 	.byte	0x04, 0x28
        /*007a*/ 	.short	(.L_1378 - .L_1377)


	//   ....[0]....
.L_1377:
        /*007c*/ 	.word	0x000024b0


	//   ....[1]....
        /*0080*/ 	.word	0x000024d0


	//   ....[2]....
        /*0084*/ 	.word	0x000024f0


	//   ....[3]....
        /*0088*/ 	.word	0x00002510


	//   ....[4]....
        /*008c*/ 	.word	0x00002540


	//   ....[5]....
        /*0090*/ 	.word	0x00002970


	//   ....[6]....
        /*0094*/ 	.word	0x00002990


	//   ....[7]....
        /*0098*/ 	.word	0x000029b0


	//   ....[8]....
        /*009c*/ 	.word	0x000029d0


	//   ....[9]....
        /*00a0*/ 	.word	0x000029f0


	//   ....[10]....
        /*00a4*/ 	.word	0x00003eb0


	//   ....[11]....
        /*00a8*/ 	.word	0x00003f50


	//   ....[12]....
        /*00ac*/ 	.word	0x00003fc0


	//   ....[13]....
        /*00b0*/ 	.word	0x00004030


	//   ....[14]....
        /*00b4*/ 	.word	0x000040b0


	//   ....[15]....
        /*00b8*/ 	.word	0x00004530


	//   ....[16]....
        /*00bc*/ 	.word	0x000045a0


	//   ....[17]....
        /*00c0*/ 	.word	0x00004610


	//   ....[18]....
        /*00c4*/ 	.word	0x00004680


	//   ....[19]....
        /*00c8*/ 	.word	0x000046f0


	//----- nvinfo : EIATTR_VRC_CTA_INIT_COUNT
	.align		4
.L_1378:
        /*00cc*/ 	.byte	0x02, 0x4a
	.zero		1
	.zero		1


	//----- nvinfo : EIATTR_EXIT_INSTR_OFFSETS
	.align		4
        /*00d0*/ 	.byte	0x04, 0x1c
        /*00d2*/ 	.short	(.L_1380 - .L_1379)


	//   ....[0]....
.L_1379:
        /*00d4*/ 	.word	0x00000810


	//   ....[1]....
        /*00d8*/ 	.word	0x00003e40


	//----- nvinfo : EIATTR_MAX_THREADS
	.align		4
.L_1380:
        /*00dc*/ 	.byte	0x04, 0x05
        /*00de*/ 	.short	(.L_1382 - .L_1381)
.L_1381:
        /*00e0*/ 	.word	0x00000080
        /*00e4*/ 	.word	0x00000001
        /*00e8*/ 	.word	0x00000001


	//----- nvinfo : EIATTR_CRS_STACK_SIZE
	.align		4
.L_1382:
        /*00ec*/ 	.byte	0x04, 0x1e
        /*00ee*/ 	.short	(.L_1384 - .L_1383)
.L_1383:
        /*00f0*/ 	.word	0x00000000


	//----- nvinfo : EIATTR_CBANK_PARAM_SIZE
	.align		4
.L_1384:
        /*00f4*/ 	.byte	0x03, 0x19
        /*00f6*/ 	.short	0x00e8


	//----- nvinfo : EIATTR_PARAM_CBANK
	.align		4
        /*00f8*/ 	.byte	0x04, 0x0a
        /*00fa*/ 	.short	(.L_1386 - .L_1385)
	.align		4
.L_1385:
        /*00fc*/ 	.word	index@(.nv.constant0._ZN10layer_norm31ln_parallel_residual_fwd_kernelINS_13Kernel_traitsI6__halfS2_fS2_fjLj1024ELj1ELj4ELj1ELj16ENS_18Kernel_traits_baseILj1024ES2_S2_fS2_fjLj128EEEEELb0ELb0ELb1EEEvNS_9FwdParamsE)
        /*0100*/ 	.short	0x0380
        /*0102*/ 	.short	0x00e8


	//----- nvinfo : EIATTR_SW_WAR
	.align		4
.L_1386:
        /*0104*/ 	.byte	0x04, 0x36
        /*0106*/ 	.short	(.L_1388 - .L_1387)
.L_1387:
        /*0108*/ 	.word	0x00000008
.L_1388:


//--------------------- .nv.info._ZN10layer_norm31ln_parallel_residual_fwd_kernelINS_13Kernel_traitsI6__halfS2_fS2_fjLj1024ELj1ELj4ELj1ELj16ENS_18Kernel_traits_baseILj1024ES2_S2_fS2_fjLj128EEEEELb0ELb1ELb0EEEvNS_9FwdParamsE --------------------------
	.section	.nv.info._ZN10layer_norm31ln_parallel_residual_fwd_kernelINS_13Kernel_traitsI6__halfS2_fS2_fjLj1024ELj1ELj4ELj1ELj16ENS_18Kernel_traits_baseILj1024ES2_S2_fS2_fjLj128EEEEELb0ELb1ELb0EEEvNS_9FwdParamsE,"",@"SHT_CUDA_INFO"
	.sectionflags	@""
	.align	4


	//----- nvinfo : EIATTR_CUDA_API_VERSION
	.align		4
        /*0000*/ 	.byte	0x04, 0x37
        /*0002*/ 	.short	(.L_1390 - .L_1389)
.L_1389:
        /*0004*/ 	.word	0x00000082


	//----- nvinfo : EIATTR_KPARAM_INFO
	.align		4
.L_1390:
        /*0008*/ 	.byte	0x04, 0x17
        /*000a*/ 	.short	(.L_1392 - .L_1391)
.L_1391:
        /*000c*/ 	.word	0x00000000
        /*0010*/ 	.short	0x0000
        /*0012*/ 	.short	0x0000
        /*0014*/ 	.byte	0x00, 0xf0, 0xa1, 0x03


	//----- nvinfo : EIATTR_SPARSE_MMA_MASK
	.align		4
.L_1392:
        /*0018*/ 	.byte	0x03, 0x50
        /*001a*/ 	.short	0x0000


	//----- nvinfo : EIATTR_MAXREG_COUNT
	.align		4
        /*001c*/ 	.byte	0x03, 0x1b
        /*001e*/ 	.short	0x00ff


	//----- nvinfo : EIATTR_MERCURY_ISA_VERSION
	.align		4
        /*0020*/ 	.byte	0x03, 0x5f
        /*0022*/ 	.short	0x0101


	//----- nvinfo : EIATTR_COOP_GROUP_MASK_REGIDS
	.align		4
        /*0024*/ 	.byte	0x04, 0x29
        /*0026*/ 	.short	(.L_1394 - .L_1393)


	//   ....[0]....
.L_1393:
        /*0028*/ 	.word	0xffffffff


	//   ....[1]....
        /*002c*/ 	.word	0xffffffff


	//   ....[2]....
        /*0030*/ 	.word	0xffffffff


	//   ....[3]....
        /*0034*/ 	.word	0xffffffff


	//   ....[4]....
        /*0038*/ 	.word	0xffffffff


	//   ....[5]....
        /*003c*/ 	.word	0xffffffff


	//   ....[6]....
        /*0040*/ 	.word	0xffffffff


	//   ....[7]....
        /*0044*/ 	.word	0xffffffff


	//   ....[8]....
        /*0048*/ 	.word	0xffffffff


	//   ....[9]....
        /*004c*/ 	.word	0xffffffff


	//   ....[10]....
        /*0050*/ 	.word	0x05000053


	//   ....[11]....
        /*0054*/ 	.word	0x05000053


	//   ....[12]....
        /*0058*/ 	.word	0x05000053


	//   ....[13]....
        /*005c*/ 	.word	0x05000053


	//   ....[14]....
        /*0060*/ 	.word	0x05000053


	//   ....[15]....
        /*0064*/ 	.word	0x05000053


	//   ....[16]....
        /*0068*/ 	.word	0x05000053


	//   ....[17]....
        /*006c*/ 	.word	0x05000053


	//   ....[18]....
        /*0070*/ 	.word	0x05000053


	//   ....[19]....
        /*0074*/ 	.word	0x05000053


	//----- nvinfo : EIATTR_COOP_GROUP_INSTR_OFFSETS
	.align		4
.L_1394:
        /*0078*/ 	.byte	0x04, 0x28
        /*007a*/ 	.short	(.L_1396 - .L_1395)


	//   ....[0]....
.L_1395:
        /*007c*/ 	.word	0x00002430


	//   ....[1]....
        /*0080*/ 	.word	0x00002460


	//   ....[2]....
        /*0084*/ 	.word	0x00002480


	//   ....[3]....
        /*0088*/ 	.word	0x000024a0


	//   ....[4]....
        /*008c*/ 	.word	0x000024c0


	//   ....[5]....
        /*0090*/ 	.word	0x00002900


	//   ....[6]....
        /*0094*/ 	.word	0x00002920


	//   ....[7]....
        /*0098*/ 	.word	0x00002940


	//   ....[8]....
        /*009c*/ 	.word	0x00002960


	//   ....[9]....
        /*00a0*/ 	.word	0x00002980


	//   ....[10]....
        /*00a4*/ 	.word	0x000037f0


	//   ....[11]....
        /*00a8*/ 	.word	0x000038a0


	//   ....[12]....
        /*00ac*/ 	.word	0x00003910


	//   ....[13]....
        /*00b0*/ 	.word	0x00003980


	//   ....[14]....
        /*00b4*/ 	.word	0x000039f0


	//   ....[15]....
        /*00b8*/ 	.word	0x00003e90


	//   ....[16]....
        /*00bc*/ 	.word	0x00003f00


	//   ....[17]....
        /*00c0*/ 	.word	0x00003f70


	//   ....[18]....
        /*00c4*/ 	.word	0x00003fe0


	//   ....[19]....
        /*00c8*/ 	.word	0x00004050


	//----- nvinfo : EIATTR_VRC_CTA_INIT_COUNT
	.align		4
.L_1396:
        /*00cc*/ 	.byte	0x02, 0x4a
	.zero		1
	.zero		1


	//----- nvinfo : EIATTR_EXIT_INSTR_OFFSETS
	.align		4
        /*00d0*/ 	.byte	0x04, 0x1c
        /*00d2*/ 	.short	(.L_1398 - .L_1397)


	//   ....[0]....
.L_1397:
        /*00d4*/ 	.word	0x000005b0


	//   ....[1]....
        /*00d8*/ 	.word	0x00003780


	//----- nvinfo : EIATTR_MAX_THREADS
	.align		4
.L_1398:
        /*00dc*/ 	.byte	0x04, 0x05
        /*00de*/ 	.short	(.L_1400 - .L_1399)
.L_1399:
        /*00e0*/ 	.word	0x00000080
        /*00e4*/ 	.word	0x00000001
        /*00e8*/ 	.word	0x00000001


	//----- nvinfo : EIATTR_CRS_STACK_SIZE
	.align		4
.L_1400:
        /*00ec*/ 	.byte	0x04, 0x1e
        /*00ee*/ 	.short	(.L_1402 - .L_1401)
.L_1401:
        /*00f0*/ 	.word	0x00000000


	//----- nvinfo : EIATTR_CBANK_PARAM_SIZE
	.align		4
.L_1402:
        /*00f4*/ 	.byte	0x03, 0x19
        /*00f6*/ 	.short	0x00e8


	//----- nvinfo : EIATTR_PARAM_CBANK
	.align		4
        /*00f8*/ 	.byte	0x04, 0x0a
        /*00fa*/ 	.short	(.L_1404 - .L_1403)
	.align		4
.L_1403:
        /*00fc*/ 	.word	index@(.nv.constant0._ZN10layer_norm31ln_parallel_residual_fwd_kernelINS_13Kernel_traitsI6__halfS2_fS2_fjLj1024ELj1ELj4ELj1ELj16ENS_18Kernel_traits_baseILj1024ES2_S2_fS2_fjLj128EEEEELb0ELb1ELb0EEEvNS_9FwdParamsE)
        /*0100*/ 	.short	0x0380
        /*0102*/ 	.short	0x00e8


	//----- nvinfo : EIATTR_SW_WAR
	.align		4
.L_1404:
        /*0104*/ 	.byte	0x04, 0x36
        /*0106*/ 	.short	(.L_1406 - .L_1405)
.L_1405:
        /*0108*/ 	.word	0x00000008
.L_1406:


//--------------------- .nv.info._ZN10layer_norm31ln_parallel_residual_fwd_kernelINS_13Kernel_traitsI6__halfS2_fS2_fjLj1024ELj1ELj4ELj1ELj16ENS_18Kernel_traits_baseILj1024ES2_S2_fS2_fjLj128EEEEELb0ELb1ELb1EEEvNS_9FwdParamsE --------------------------
	.section	.nv.info._ZN10layer_norm31ln_parallel_residual_fwd_kernelINS_13Kernel_traitsI6__halfS2_fS2_fjLj1024ELj1ELj4ELj1ELj16ENS_18Kernel_traits_baseILj1024ES2_S2_fS2_fjLj128EEEEELb0ELb1ELb1EEEvNS_9FwdParamsE,"",@"SHT_CUDA_INFO"
	.sectionflags	@""
	.align	4


	//----- nvinfo : EIATTR_CUDA_API_VERSION
	.align		4
        /*0000*/ 	.byte	0x04, 0x37
        /*0002*/ 	.short	(.L_1408 - .L_1407)
.L_1407:
        /*0004*/ 	.word	0x00000082


	//----- nvinfo : EIATTR_KPARAM_INFO
	.align		4
.L_1408:
        /*0008*/ 	.byte	0x04, 0x17
        /*000a*/ 	.short	(.L_1410 - .L_1409)
.L_1409:
        /*000c*/ 	.word	0x00000000
        /*0010*/ 	.short	0x0000
        /*0012*/ 	.short	0x0000
        /*0014*/ 	.byte	0x00, 0xf0, 0xa1, 0x03


	//----- nvinfo : EIATTR_SPARSE_MMA_MASK
	.align		4
.L_1410:
        /*0018*/ 	.byte	0x03, 0x50
        /*001a*/ 	.short	0x0000


	//----- nvinfo : EIATTR_MAXREG_COUNT
	.align		4
        /*001c*/ 	.byte	0x03, 0x1b
        /*001e*/ 	.short	0x00ff


	//----- nvinfo : EIATTR_ANNOTATIONS
	.align		4
        /*0020*/ 	.byte	0x04, 0x55
        /*0022*/ 	.short	(.L_1412 - .L_1411)


	//   ....[0]....
.L_1411:
        /*0024*/ 	.word	0x00000001
        /*0028*/ 	.byte	0xe0, 0x01, 0x00, 0x00, 0x01, 0x00, 0x00, 0x00, 0x00, 0x26, 0x00, 0x00


	//----- nvinfo : EIATTR_MERCURY_ISA_VERSION
	.align		4
.L_1412:
        /*0034*/ 	.byte	0x03, 0x5f
        /*0036*/ 	.short	0x0101


	//----- nvinfo : EIATTR_COOP_GROUP_MASK_REGIDS
	.align		4
        /*0038*/ 	.byte	0x04, 0x29
        /*003a*/ 	.short	(.L_1414 - .L_1413)


	//   ....[0]....
.L_1413:
        /*003c*/ 	.word	0xffffffff


	//   ....[1]....
        /*0040*/ 	.word	0xffffffff


	//   ....[2]....
        /*0044*/ 	.word	0xffffffff


	//   ....[3]....
        /*0048*/ 	.word	0xffffffff


	//   ....[4]....
        /*004c*/ 	.word	0xffffffff


	//   ....[5]....
        /*0050*/ 	.word	0xffffffff


	//   ....[6]....
        /*0054*/ 	.word	0xffffffff


	//   ....[7]....
        /*0058*/ 	.word	0xffffffff


	//   ....[8]....
        /*005c*/ 	.word	0xffffffff


	//   ....[9]....
        /*0060*/ 	.word	0xffffffff


	//   ....[10]....
        /*0064*/ 	.word	0x05000049


	//   ....[11]....
        /*0068*/ 	.word	0x05000049


	//   ....[12]....
        /*006c*/ 	.word	0x05000049


	//   ....[13]....
        /*0070*/ 	.word	0x05000049


	//   ....[14]....
        /*0074*/ 	.word	0x05000049


	//   ....[15]....
        /*0078*/ 	.word	0x05000049


	//   ....[16]....
        /*007c*/ 	.word	0x05000049


	//   ....[17]....
        /*0080*/ 	.word	0x05000049


	//   ....[18]....
        /*0084*/ 	.word	0x05000049


	//   ....[19]....
        /*0088*/ 	.word	0x05000049


	//----- nvinfo : EIATTR_COOP_GROUP_INSTR_OFFSETS
	.align		4
.L_1414:
        /*008c*/ 	.byte	0x04, 0x28
        /*008e*/ 	.short	(.L_1416 - .L_1415)


	//   ....[0]....
.L_1415:
        /*0090*/ 	.word	0x000020b0


	//   ....[1]....
        /*0094*/ 	.word	0x000020e0


	//   ....[2]....
        /*0098*/ 	.word	0x00002100


	//   ....[3]....
        /*009c*/ 	.word	0x00002120


	//   ....[4]....
        /*00a0*/ 	.word	0x00002140


	//   ....[5]....
        /*00a4*/ 	.word	0x00002570


	//   ....[6]....
        /*00a8*/ 	.word	0x00002590


	//   ....[7]....
        /*00ac*/ 	.word	0x000025b0


	//   ....[8]....
        /*00b0*/ 	.word	0x000025d0


	//   ....[9]....
        /*00b4*/ 	.word	0x000025f0


	//   ....[10]....
        /*00b8*/ 	.word	0x00003330


	//   ....[11]....
        /*00bc*/ 	.word	0x000033c0


	//   ....[12]....
        /*00c0*/ 	.word	0x00003420


	//   ....[13]....
        /*00c4*/ 	.word	0x00003480


	//   ....[14]....
        /*00c8*/ 	.word	0x000034e0


	//   ....[15]....
        /*00cc*/ 	.word	0x00003950


	//   ....[16]....
        /*00d0*/ 	.word	0x000039b0


	//   ....[17]....
        /*00d4*/ 	.word	0x00003a10


	//   ....[18]....
        /*00d8*/ 	.word	0x00003a70


	//   ....[19]....
        /*00dc*/ 	.word	0x00003ad0


	//----- nvinfo : EIATTR_VRC_CTA_INIT_COUNT
	.align		4
.L_1416:
        /*00e0*/ 	.byte	0x02, 0x4a
	.zero		1
	.zero		1


	//----- nvinfo : EIATTR_EXIT_INSTR_OFFSETS
	.align		4
        /*00e4*/ 	.byte	0x04, 0x1c
        /*00e6*/ 	.short	(.L_1418 - .L_1417)


	//   ....[0]....
.L_1417:
        /*00e8*/ 	.word	0x000002a0


	//   ....[1]....
        /*00ec*/ 	.word	0x000032c0


	//----- nvinfo : EIATTR_MAX_THREADS
	.align		4
.L_1418:
        /*00f0*/ 	.byte	0x04, 0x05
        /*00f2*/ 	.short	(.L_1420 - .L_1419)
.L_1419:
        /*00f4*/ 	.word	0x00000080
        /*00f8*/ 	.word	0x00000001
        /*00fc*/ 	.word	0x00000001


	//----- nvinfo : EIATTR_CRS_STACK_SIZE
	.align		4
.L_1420:
        /*0100*/ 	.byte	0x04, 0x1e
        /*0102*/ 	.short	(.L_1422 - .L_1421)
.L_1421:
        /*0104*/ 	.word	0x00000000


	//----- nvinfo : EIATTR_CBANK_PARAM_SIZE
	.align		4
.L_1422:
        /*0108*/ 	.byte	0x03, 0x19
        /*010a*/ 	.short	0x00e8


	//----- nvinfo : EIATTR_PARAM_CBANK
	.align		4
        /*010c*/ 	.byte	0x04, 0x0a
        /*010e*/ 	.short	(.L_1424 - .L_1423)
	.align		4
.L_1423:
        /*0110*/ 	.word	index@(.nv.constant0._ZN10layer_norm31ln_parallel_residual_fwd_kernelINS_13Kernel_traitsI6__halfS2_fS2_fjLj1024ELj1ELj4ELj1ELj16ENS_18Kernel_traits_baseILj1024ES2_S2_fS2_fjLj128EEEEELb0ELb1ELb1EEEvNS_9FwdParamsE)
        /*0114*/ 	.short	0x0380
        /*0116*/ 	.short	0x00e8


	//----- nvinfo : EIATTR_SW_WAR
	.align		4
.L_1424:
        /*0118*/ 	.byte	0x04, 0x36
        /*011a*/ 	.short	(.L_1426 - .L_1425)
.L_1425:
        /*011c*/ 	.word	0x00000008
.L_1426:


//--------------------- .nv.info._ZN10layer_norm31ln_parallel_residual_fwd_kernelINS_13Kernel_traitsI6__halfS2_fS2_fjLj1024ELj1ELj4ELj1ELj16ENS_18Kernel_traits_baseILj1024ES2_S2_fS2_fjLj128EEEEELb1ELb0ELb0EEEvNS_9FwdParamsE --------------------------
	.section	.nv.info._ZN10layer_norm31ln_parallel_residual_fwd_kernelINS_13Kernel_traitsI6__halfS2_fS2_fjLj1024ELj1ELj4ELj1ELj16ENS_18Kernel_traits_baseILj1024ES2_S2_fS2_fjLj128EEEEELb1ELb0ELb0EEEvNS_9FwdParamsE,"",@"SHT_CUDA_INFO"
	.sectionflags	@""
	.align	4


	//----- nvinfo : EIATTR_CUDA_API_VERSION
	.align		4
        /*0000*/ 	.byte	0x04, 0x37
        /*0002*/ 	.short	(.L_1428 - .L_1427)
.L_1427:
        /*0004*/ 	.word	0x00000082


	//----- nvinfo : EIATTR_KPARAM_INFO
	.align		4
.L_1428:
        /*0008*/ 	.byte	0x04, 0x17
        /*000a*/ 	.short	(.L_1430 - .L_1429)
.L_1429:
        /*000c*/ 	.word	0x00000000
        /*0010*/ 	.short	0x0000
        /*0012*/ 	.short	0x0000
        /*0014*/ 	.byte	0x00, 0xf0, 0xa1, 0x03


	//----- nvinfo : EIATTR_SPARSE_MMA_MASK
	.align		4
.L_1430:
        /*0018*/ 	.byte	0x03, 0x50
        /*001a*/ 	.short	0x0000


	//----- nvinfo : EIATTR_MAXREG_COUNT
	.align		4
        /*001c*/ 	.byte	0x03, 0x1b
        /*001e*/ 	.short	0x00ff


	//----- nvinfo : EIATTR_MERCURY_ISA_VERSION
	.align		4
        /*0020*/ 	.byte	0x03, 0x5f
        /*0022*/ 	.short	0x0101


	//----- nvinfo : EIATTR_COOP_GROUP_MASK_REGIDS
	.align		4
        /*0024*/ 	.byte	0x04, 0x29
        /*0026*/ 	.short	(.L_1432 - .L_1431)


	//   ....[0]....
.L_1431:
        /*0028*/ 	.word	0xffffffff


	//   ....[1]....
        /*002c*/ 	.word	0xffffffff


	//   ....[2]....
        /*0030*/ 	.word	0xffffffff


	//   ....[3]....
        /*0034*/ 	.word	0xffffffff


	//   ....[4]....
        /*0038*/ 	.word	0xffffffff


	//   ....[5]....
        /*003c*/ 	.word	0xffffffff


	//   ....[6]....
        /*0040*/ 	.word	0xffffffff


	//   ....[7]....
        /*0044*/ 	.word	0xffffffff


	//   ....[8]....
        /*0048*/ 	.word	0xffffffff


	//   ....[9]....
        /*004c*/ 	.word	0xffffffff


	//   ....[10]....
        /*0050*/ 	.word	0x0500008b


	//   ....[11]....
        /*0054*/ 	.word	0x0500008b


	//   ....[12]....
        /*0058*/ 	.word	0x0500008b


	//   ....[13]....
        /*005c*/ 	.word	0x0500008b


	//   ....[14]....
        /*0060*/ 	.word	0x0500008b


	//   ....[15]....
        /*0064*/ 	.word	0x0500008b


	//   ....[16]....
        /*0068*/ 	.word	0x0500008b


	//   ....[17]....
        /*006c*/ 	.word	0x0500008b


	//   ....[18]....
        /*0070*/ 	.word	0x0500008b


	//   ....[19]....
        /*0074*/ 	.word	0x0500008b


	//----- nvinfo : EIATTR_COOP_GROUP_INSTR_OFFSETS
	.align		4
.L_1432:
        /*0078*/ 	.byte	0x04, 0x28
        /*007a*/ 	.short	(.L_1434 - .L_1433)


	//   ....[0]....
.L_1433:
        /*007c*/ 	.word	0x00020a80


	//   ....[1]....
        /*0080*/ 	.word	0x00020ab0


	//   ....[2]....
        /*0084*/ 	.word	0x00020ad0


	//   ....[3]....
        /*0088*/ 	.word	0x00020af0


	//   ....[4]....
        /*008c*/ 	.word	0x00020b10


	//   ....[5]....
        /*0090*/ 	.word	0x00020f50


	//   ....[6]....
        /*0094*/ 	.word	0x00020f70


	//   ....[7]....
        /*0098*/ 	.word	0x00020f90


	//   ....[8]....
        /*009c*/ 	.word	0x00020fb0


	//   ....[9]....
        /*00a0*/ 	.word	0x00020fd0


	//   ....[10]....
        /*00a4*/ 	.word	0x00022630


	//   ....[11]....
        /*00a8*/ 	.word	0x000226e0


	//   ....[12]....
        /*00ac*/ 	.word	0x00022750


	//   ....[13]....
        /*00b0*/ 	.word	0x000227c0


	//   ....[14]....
        /*00b4*/ 	.word	0x00022830


	//   ....[15]....
        /*00b8*/ 	.word	0x00022cb0


	//   ....[16]....
        /*00bc*/ 	.word	0x00022d20


	//   ....[17]....
        /*00c0*/ 	.word	0x00022d90


	//   ....[18]....
        /*00c4*/ 	.word	0x00022e00


	//   ....[19]....
        /*00c8*/ 	.word	0x00022e70


	//----- nvinfo : EIATTR_VRC_CTA_INIT_COUNT
	.align		4
.L_1434:
        /*00cc*/ 	.byte	0x02, 0x4a
	.zero		1
	.zero		1


	//----- nvinfo : EIATTR_EXIT_INSTR_OFFSETS
	.align		4
        /*00d0*/ 	.byte	0x04, 0x1c
        /*00d2*/ 	.short	(.L_1436 - .L_1435)


	//   ....[0]....
.L_1435:
        /*00d4*/ 	.word	0x00001320


	//   ....[1]....
        /*00d8*/ 	.word	0x000225c0


	//----- nvinfo : EIATTR_MAX_THREADS
	.align		4
.L_1436:
        /*00dc*/ 	.byte	0x04, 0x05
        /*00de*/ 	.short	(.L_1438 - .L_1437)
.L_1437:
        /*00e0*/ 	.word	0x00000080
        /*00e4*/ 	.word	0x00000001
        /*00e8*/ 	.word	0x00000001


	//----- nvinfo : EIATTR_CRS_STACK_SIZE
	.align		4
.L_1438:
        /*00ec*/ 	.byte	0x04, 0x1e
        /*00ee*/ 	.short	(.L_1440 - .L_1439)
.L_1439:
        /*00f0*/ 	.word	0x00000000


	//----- nvinfo : EIATTR_CBANK_PARAM_SIZE
	.align		4
.L_1440:
        /*00f4*/ 	.byte	0x03, 0x19
        /*00f6*/ 	.short	0x00e8


	//----- nvinfo : EIATTR_PARAM_CBANK
	.align		4
        /*00f8*/ 	.byte	0x04, 0x0a
        /*00fa*/ 	.short	(.L_1442 - .L_1441)
	.align		4
.L_1441:
        /*00fc*/ 	.word	index@(.nv.constant0._ZN10layer_norm31ln_parallel_residual_fwd_kernelINS_13Kernel_traitsI6__halfS2_fS2_fjLj1024ELj1ELj4ELj1ELj16ENS_18Kernel_traits_baseILj1024ES2_S2_fS2_fjLj128EEEEELb1ELb0ELb0EEEvNS_9FwdParamsE)
        /*0100*/ 	.short	0x0380
        /*0102*/ 	.short	0x00e8


	//----- nvinfo : EIATTR_SW_WAR
	.align		4
.L_1442:
        /*0104*/ 	.byte	0x04, 0x36
        /*0106*/ 	.short	(.L_1444 - .L_1443)
.L_1443:
        /*0108*/ 	.word	0x00000008
.L_1444:


//--------------------- .nv.info._ZN10layer_norm31ln_parallel_residual_fwd_kernelINS_13Kernel_traitsI6__halfS2_fS2_fjLj1024ELj1ELj4ELj1ELj16ENS_18Kernel_traits_baseILj1024ES2_S2_fS2_fjLj128EEEEELb1ELb0ELb1EEEvNS_9FwdParamsE --------------------------
	.section	.nv.info._ZN10layer_norm31ln_parallel_residual_fwd_kernelINS_13Kernel_traitsI6__halfS2_fS2_fjLj1024ELj1ELj4ELj1ELj16ENS_18Kernel_traits_baseILj1024ES2_S2_fS2_fjLj128EEEEELb1ELb0ELb1EEEvNS_9FwdParamsE,"",@"SHT_CUDA_INFO"
	.sectionflags	@""
	.align	4


	//----- nvinfo : EIATTR_CUDA_API_VERSION
	.align		4
        /*0000*/ 	.byte	0x04, 0x37
        /*0002*/ 	.short	(.L_1446 - .L_1445)
.L_1445:
        /*0004*/ 	.word	0x00000082


	//----- nvinfo : EIATTR_KPARAM_INFO
	.align		4
.L_1446:
        /*0008*/ 	.byte	0x04, 0x17
        /*000a*/ 	.short	(.L_1448 - .L_1447)
.L_1447:
        /*000c*/ 	.word	0x00000000
        /*0010*/ 	.short	0x0000
        /*0012*/ 	.short	0x0000
        /*0014*/ 	.byte	0x00, 0xf0, 0xa1, 0x03


	//----- nvinfo : EIATTR_SPARSE_MMA_MASK
	.align		4
.L_1448:
        /*0018*/ 	.byte	0x03, 0x50
        /*001a*/ 	.short	0x0000


	//----- nvinfo : EIATTR_MAXREG_COUNT
	.align		4
        /*001c*/ 	.byte	0x03, 0x1b
        /*001e*/ 	.short	0x00ff


	//----- nvinfo : EIATTR_MERCURY_ISA_VERSION
	.align		4
        /*0020*/ 	.byte	0x03, 0x5f
        /*0022*/ 	.short	0x0101


	//----- nvinfo : EIATTR_COOP_GROUP_MASK_REGIDS
	.align		4
        /*0024*/ 	.byte	0x04, 0x29
        /*0026*/ 	.short	(.L_1450 - .L_1449)


	//   ....[0]....
.L_1449:
        /*0028*/ 	.word	0xffffffff


	//   ....[1]....
        /*002c*/ 	.word	0xffffffff


	//   ....[2]....
        /*0030*/ 	.word	0xffffffff


	//   ....[3]....
        /*0034*/ 	.word	0xffffffff


	//   ....[4]....
        /*0038*/ 	.word	0xffffffff


	//   ....[5]....
        /*003c*/ 	.word	0xffffffff


	//   ....[6]....
        /*0040*/ 	.word	0xffffffff


	//   ....[7]....
        /*0044*/ 	.word	0xffffffff


	//   ....[8]....
        /*0048*/ 	.word	0xffffffff


	//   ....[9]....
        /*004c*/ 	.word	0xffffffff


	//   ....[10]....
        /*0050*/ 	.word	0x0500008c


	//   ....[11]....
        /*0054*/ 	.word	0x0500008c


	//   ....[12]....
        /*0058*/ 	.word	0x0500008c


	//   ....[13]....
        /*005c*/ 	.word	0x0500008c


	//   ....[14]....
        /*0060*/ 	.word	0x0500008c


	//   ....[15]....
        /*0064*/ 	.word	0x0500008c


	//   ....[16]....
        /*0068*/ 	.word	0x0500008c


	//   ....[17]....
        /*006c*/ 	.word	0x0500008c


	//   ....[18]....
        /*0070*/ 	.word	0x0500008c


	//   ....[19]....
        /*0074*/ 	.word	0x0500008c


	//----- nvinfo : EIATTR_COOP_GROUP_INSTR_OFFSETS
	.align		4
.L_1450:
        /*0078*/ 	.byte	0x04, 0x28
        /*007a*/ 	.short	(.L_1452 - .L_1451)


	//   ....[0]....
.L_1451:
        /*007c*/ 	.word	0x00026770


	//   ....[1]....
        /*0080*/ 	.word	0x00026790


	//   ....[2]....
        /*0084*/ 	.word	0x000267b0


	//   ....[3]....
        /*0088*/ 	.word	0x000267d0


	//   ....[4]....
        /*008c*/ 	.word	0x00026800


	//   ....[5]....
        /*0090*/ 	.word	0x00026c30


	//   ....[6]....
        /*0094*/ 	.word	0x00026c50


	//   ....[7]....
        /*0098*/ 	.word	0x00026c70


	//   ....[8]....
        /*009c*/ 	.word	0x00026c90


	//   ....[9]....
        /*00a0*/ 	.word	0x00026cb0


	//   ....[10]....
        /*00a4*/ 	.word	0x00028170


	//   ....[11]....
        /*00a8*/ 	.word	0x00028210


	//   ....[12]....
        /*00ac*/ 	.word	0x00028280


	//   ....[13]....
        /*00b0*/ 	.word	0x000282f0


	//   ....[14]....
        /*00b4*/ 	.word	0x00028370


	//   ....[15]....
        /*00b8*/ 	.word	0x000287f0


	//   ....[16]....
        /*00bc*/ 	.word	0x00028860


	//   ....[17]....
        /*00c0*/ 	.word	0x000288d0


	//   ....[18]....
        /*00c4*/ 	.word	0x00028940


	//   ....[19]....
        /*00c8*/ 	.word	0x000289b0


	//----- nvinfo : EIATTR_VRC_CTA_INIT_COUNT
	.align		4
.L_1452:
        /*00cc*/ 	.byte	0x02, 0x4a
	.zero		1
	.zero		1


	//----- nvinfo : EIATTR_EXIT_INSTR_OFFSETS
	.align		4
        /*00d0*/ 	.byte	0x04, 0x1c
        /*00d2*/ 	.short	(.L_1454 - .L_1453)


	//   ....[0]....
.L_1453:
        /*00d4*/ 	.word	0x00000910


	//   ....[1]....
        /*00d8*/ 	.word	0x00028100


	//----- nvinfo : EIATTR_MAX_THREADS
	.align		4
.L_1454:
        /*00dc*/ 	.byte	0x04, 0x05
        /*00de*/ 	.short	(.L_1456 - .L_1455)
.L_1455:
        /*00e0*/ 	.word	0x00000080
        /*00e4*/ 	.word	0x00000001
        /*00e8*/ 	.word	0x00000001


	//----- nvinfo : EIATTR_CRS_STACK_SIZE
	.align		4
.L_1456:
        /*00ec*/ 	.byte	0x04, 0x1e
        /*00ee*/ 	.short	(.L_1458 - .L_1457)
.L_1457:
        /*00f0*/ 	.word	0x00000000


	//----- nvinfo : EIATTR_CBANK_PARAM_SIZE
	.align		4
.L_1458:
        /*00f4*/ 	.byte	0x03, 0x19
        /*00f6*/ 	.short	0x00e8


	//----- nvinfo : EIATTR_PARAM_CBANK
	.align		4
        /*00f8*/ 	.byte	0x04, 0x0a
        /*00fa*/ 	.short	(.L_1460 - .L_1459)
	.align		4
.L_1459:
        /*00fc*/ 	.word	index@(.nv.constant0._ZN10layer_norm31ln_parallel_residual_fwd_kernelINS_13Kernel_traitsI6__halfS2_fS2_fjLj1024ELj1ELj4ELj1ELj16ENS_18Kernel_traits_baseILj1024ES2_S2_fS2_fjLj128EEEEELb1ELb0ELb1EEEvNS_9FwdParamsE)
        /*0100*/ 	.short	0x0380
        /*0102*/ 	.short	0x00e8


	//----- nvinfo : EIATTR_SW_WAR
	.align		4
.L_1460:
        /*0104*/ 	.byte	0x04, 0x36
        /*0106*/ 	.short	(.L_1462 - .L_1461)
.L_1461:
        /*0108*/ 	.word	0x00000008
.L_1462:


//--------------------- .nv.info._ZN10layer_norm31ln_parallel_residual_fwd_kernelINS_13Kernel_traitsI6__halfS2_fS2_fjLj1024ELj1ELj4ELj1ELj16ENS_18Kernel_traits_baseILj1024ES2_S2_fS2_fjLj128EEEEELb1ELb1ELb0EEEvNS_9FwdParamsE --------------------------
	.section	.nv.info._ZN10layer_norm31ln_parallel_residual_fwd_kernelINS_13Kernel_traitsI6__halfS2_fS2_fjLj1024ELj1ELj4ELj1ELj16ENS_18Kernel_traits_baseILj1024ES2_S2_fS2_fjLj128EEEEELb1ELb1ELb0EEEvNS_9FwdParamsE,"",@"SHT_CUDA_INFO"
	.sectionflags	@""
	.align	4


	//----- nvinfo : EIATTR_CUDA_API_VERSION
	.align		4
        /*0000*/ 	.byte	0x04, 0x37
        /*0002*/ 	.short	(.L_1464 - .L_1463)
.L_1463:
        /*0004*/ 	.word	0x00000082


	//----- nvinfo : EIATTR_KPARAM_INFO
	.align		4
.L_1464:
        /*0008*/ 	.byte	0x04, 0x17
        /*000a*/ 	.short	(.L_1466 - .L_1465)
.L_1465:
        /*000c*/ 	.word	0x00000000
        /*0010*/ 	.short	0x0000
        /*0012*/ 	.short	0x0000
        /*0014*/ 	.byte	0x00, 0xf0, 0xa1, 0x03


	//----- nvinfo : EIATTR_SPARSE_MMA_MASK
	.align		4
.L_1466:
        /*0018*/ 	.byte	0x03, 0x50
        /*001a*/ 	.short	0x0000


	//----- nvinfo : EIATTR_MAXREG_COUNT
	.align		4
        /*001c*/ 	.byte	0x03, 0x1b
        /*001e*/ 	.short	0x00ff


	//----- nvinfo : EIATTR_MERCURY_ISA_VERSION
	.align		4
        /*0020*/ 	.byte	0x03, 0x5f
        /*0022*/ 	.short	0x0101


	//----- nvinfo : EIATTR_COOP_GROUP_MASK_REGIDS
	.align		4
        /*0024*/ 	.byte	0x04, 0x29
        /*0026*/ 	.short	(.L_1468 - .L_1467)


	//   ....[0]....
.L_1467:
        /*0028*/ 	.word	0xffffffff


	//   ....[1]....
        /*002c*/ 	.word	0xffffffff


	//   ....[2]....
        /*0030*/ 	.word	0xffffffff


	//   ....[3]....
        /*0034*/ 	.word	0xffffffff


	//   ....[4]....
        /*0038*/ 	.word	0xffffffff


	//   ....[5]....
        /*003c*/ 	.word	0xffffffff


	//   ....[6]....
        /*0040*/ 	.word	0xffffffff


	//   ....[7]....
        /*0044*/ 	.word	0xffffffff


	//   ....[8]....
        /*0048*/ 	.word	0xffffffff


	//   ....[9]....
        /*004c*/ 	.word	0xffffffff


	//   ....[10]....
        /*0050*/ 	.word	0x0500006a


	//   ....[11]....
        /*0054*/ 	.word	0x0500006a


	//   ....[12]....
        /*0058*/ 	.word	0x0500006a


	//   ....[13]....
        /*005c*/ 	.word	0x0500006a


	//   ....[14]....
        /*0060*/ 	.word	0x0500006a


	//   ....[15]....
        /*0064*/ 	.word	0x0500006a


	//   ....[16]....
        /*0068*/ 	.word	0x0500006a


	//   ....[17]....
        /*006c*/ 	.word	0x0500006a


	//   ....[18]....
        /*0070*/ 	.word	0x0500006a


	//   ....[19]....
        /*0074*/ 	.word	0x0500006a


	//----- nvinfo : EIATTR_COOP_GROUP_INSTR_OFFSETS
	.align		4
.L_1468:
        /*0078*/ 	.byte	0x04, 0x28
        /*007a*/ 	.short	(.L_1470 - .L_1469)


	//   ....[0]....
.L_1469:
        /*007c*/ 	.word	0x0001fc90


	//   ....[1]....
        /*0080*/ 	.word	0x0001fcc0


	//   ....[2]....
        /*0084*/ 	.word	0x0001fce0


	//   ....[3]....
        /*0088*/ 	.word	0x0001fd00


	//   ....[4]....
        /*008c*/ 	.word	0x0001fd20


	//   ....[5]....
        /*0090*/ 	.word	0x00020160


	//   ....[6]....
        /*0094*/ 	.word	0x00020180


	//   ....[7]....
        /*0098*/ 	.word	0x000201a0


	//   ....[8]....
        /*009c*/ 	.word	0x000201c0


	//   ....[9]....
        /*00a0*/ 	.word	0x000201e0


	//   ....[10]....
        /*00a4*/ 	.word	0x00021070


	//   ....[11]....
        /*00a8*/ 	.word	0x00021120


	//   ....[12]....
        /*00ac*/ 	.word	0x00021190


	//   ....[13]....
        /*00b0*/ 	.word	0x00021200


	//   ....[14]....
        /*00b4*/ 	.word	0x00021270


	//   ....[15]....
        /*00b8*/ 	.word	0x00021700


	//   ....[16]....
        /*00bc*/ 	.word	0x00021770


	//   ....[17]....
        /*00c0*/ 	.word	0x000217e0


	//   ....[18]....
        /*00c4*/ 	.word	0x00021850


	//   ....[19]....
        /*00c8*/ 	.word	0x000218c0


	//----- nvinfo : EIATTR_VRC_CTA_INIT_COUNT
	.align		4
.L_1470:
        /*00cc*/ 	.byte	0x02, 0x4a
	.zero		1
	.zero		1


	//----- nvinfo : EIATTR_EXIT_INSTR_OFFSETS
	.align		4
        /*00d0*/ 	.byte	0x04, 0x1c
        /*00d2*/ 	.short	(.L_1472 - .L_1471)


	//   ....[0]....
.L_1471:
        /*00d4*/ 	.word	0x000007b0


	//   ....[1]....
        /*00d8*/ 	.word	0x00021000


	//----- nvinfo : EIATTR_MAX_THREADS
	.align		4
.L_1472:
        /*00dc*/ 	.byte	0x04, 0x05
        /*00de*/ 	.short	(.L_1474 - .L_1473)
.L_1473:
        /*00e0*/ 	.word	0x00000080
        /*00e4*/ 	.word	0x00000001
        /*00e8*/ 	.word	0x00000001


	//----- nvinfo : EIATTR_CRS_STACK_SIZE
	.align		4
.L_1474:
        /*00ec*/ 	.byte	0x04, 0x1e
        /*00ee*/ 	.short	(.L_1476 - .L_1475)
.L_1475:
        /*00f0*/ 	.word	0x00000000


	//----- nvinfo : EIATTR_CBANK_PARAM_SIZE
	.align		4
.L_1476:
        /*00f4*/ 	.byte	0x03, 0x19
        /*00f6*/ 	.short	0x00e8


	//----- nvinfo : EIATTR_PARAM_CBANK
	.align		4
        /*00f8*/ 	.byte	0x04, 0x0a
        /*00fa*/ 	.short	(.L_1478 - .L_1477)
	.align		4
.L_1477:
        /*00fc*/ 	.word	index@(.nv.constant0._ZN10layer_norm31ln_parallel_residual_fwd_kernelINS_13Kernel_traitsI6__halfS2_fS2_fjLj1024ELj1ELj4ELj1ELj16ENS_18Kernel_traits_baseILj1024ES2_S2_fS2_fjLj128EEEEELb1ELb1ELb0EEEvNS_9FwdParamsE)
        /*0100*/ 	.short	0x0380
        /*0102*/ 	.short	0x00e8


	//----- nvinfo : EIATTR_SW_WAR
	.align		4
.L_1478:
        /*0104*/ 	.byte	0x04, 0x36
        /*0106*/ 	.short	(.L_1480 - .L_1479)
.L_1479:
        /*0108*/ 	.word	0x00000008
.L_1480:


//--------------------- .nv.info._ZN10layer_norm31ln_parallel_residual_fwd_kernelINS_13Kernel_traitsI6__halfS2_fS2_fjLj1024ELj1ELj4ELj1ELj16ENS_18Kernel_traits_baseILj1024ES2_S2_fS2_fjLj128EEEEELb1ELb1ELb1EEEvNS_9FwdParamsE --------------------------
	.section	.nv.info._ZN10layer_norm31ln_parallel_residual_fwd_kernelINS_13Kernel_traitsI6__halfS2_fS2_fjLj1024ELj1ELj4ELj1ELj16ENS_18Kernel_traits_baseILj1024ES2_S2_fS2_fjLj128EEEEELb1ELb1ELb1EEEvNS_9FwdParamsE,"",@"SHT_CUDA_INFO"
	.sectionflags	@""
	.align	4


	//----- nvinfo : EIATTR_CUDA_API_VERSION
	.align		4
        /*0000*/ 	.byte	0x04, 0x37
        /*0002*/ 	.short	(.L_1482 - .L_1481)
.L_1481:
        /*0004*/ 	.word	0x00000082


	//----- nvinfo : EIATTR_KPARAM_INFO
	.align		4
.L_1482:
        /*0008*/ 	.byte	0x04, 0x17
        /*000a*/ 	.short	(.L_1484 - .L_1483)
.L_1483:
        /*000c*/ 	.word	0x00000000
        /*0010*/ 	.short	0x0000
        /*0012*/ 	.short	0x0000
        /*0014*/ 	.byte	0x00, 0xf0, 0xa1, 0x03


	//----- nvinfo : EIATTR_SPARSE_MMA_MASK
	.align		4
.L_1484:
        /*0018*/ 	.byte	0x03, 0x50
        /*001a*/ 	.short	0x0000


	//----- nvinfo : EIATTR_MAXREG_COUNT
	.align		4
        /*001c*/ 	.byte	0x03, 0x1b
        /*001e*/ 	.short	0x00ff


	//----- nvinfo : EIATTR_MERCURY_ISA_VERSION
	.align		4
        /*0020*/ 	.byte	0x03, 0x5f
        /*0022*/ 	.short	0x0101


	//----- nvinfo : EIATTR_COOP_GROUP_MASK_REGIDS
	.align		4
        /*0024*/ 	.byte	0x04, 0x29
        /*0026*/ 	.short	(.L_1486 - .L_1485)


	//   ....[0]....
.L_1485:
        /*0028*/ 	.word	0xffffffff


	//   ....[1]....
        /*002c*/ 	.word	0xffffffff


	//   ....[2]....
        /*0030*/ 	.word	0xffffffff


	//   ....[3]....
        /*0034*/ 	.word	0xffffffff


	//   ....[4]....
        /*0038*/ 	.word	0xffffffff


	//   ....[5]....
        /*003c*/ 	.word	0xffffffff


	//   ....[6]....
        /*0040*/ 	.word	0xffffffff


	//   ....[7]....
        /*0044*/ 	.word	0xffffffff


	//   ....[8]....
        /*0048*/ 	.word	0xffffffff


	//   ....[9]....
        /*004c*/ 	.word	0xffffffff


	//   ....[10]....
        /*0050*/ 	.word	0x0500006b


	//   ....[11]....
        /*0054*/ 	.word	0x0500006b


	//   ....[12]....
        /*0058*/ 	.word	0x0500006b


	//   ....[13]....
        /*005c*/ 	.word	0x0500006b


	//   ....[14]....
        /*0060*/ 	.word	0x0500006b


	//   ....[15]....
        /*0064*/ 	.word	0x0500006b


	//   ....[16]....
        /*0068*/ 	.word	0x0500006b


	//   ....[17]....
        /*006c*/ 	.word	0x0500006b


	//   ....[18]....
        /*0070*/ 	.word	0x0500006b


	//   ....[19]....
        /*0074*/ 	.word	0x0500006b


	//----- nvinfo : EIATTR_COOP_GROUP_INSTR_OFFSETS
	.align		4
.L_1486:
        /*0078*/ 	.byte	0x04, 0x28
        /*007a*/ 	.short	(.L_1488 - .L_1487)


	//   ....[0]....
.L_1487:
        /*007c*/ 	.word	0x0001f660


	//   ....[1]....
        /*0080*/ 	.word	0x0001f690


	//   ....[2]....
        /*0084*/ 	.word	0x0001f6b0


	//   ....[3]....
        /*0088*/ 	.word	0x0001f6d0


	//   ....[4]....
        /*008c*/ 	.word	0x0001f6f0


	//   ....[5]....
        /*0090*/ 	.word	0x0001fb20


	//   ....[6]....
        /*0094*/ 	.word	0x0001fb40


	//   ....[7]....
        /*0098*/ 	.word	0x0001fb60


	//   ....[8]....
        /*009c*/ 	.word	0x0001fb80


	//   ....[9]....
        /*00a0*/ 	.word	0x0001fba0


	//   ....[10]....
        /*00a4*/ 	.word	0x000208e0


	//   ....[11]....
        /*00a8*/ 	.word	0x00020990


	//   ....[12]....
        /*00ac*/ 	.word	0x00020a00


	//   ....[13]....
        /*00b0*/ 	.word	0x00020a70


	//   ....[14]....
        /*00b4*/ 	.word	0x00020ae0


	//   ....[15]....
        /*00b8*/ 	.word	0x00020f60


	//   ....[16]....
        /*00bc*/ 	.word	0x00020fd0


	//   ....[17]....
        /*00c0*/ 	.word	0x00021040


	//   ....[18]....
        /*00c4*/ 	.word	0x000210b0


	//   ....[19]....
        /*00c8*/ 	.word	0x00021120


	//----- nvinfo : EIATTR_VRC_CTA_INIT_COUNT
	.align		4
.L_1488:
        /*00cc*/ 	.byte	0x02, 0x4a
	.zero		1
	.zero		1


	//----- nvinfo : EIATTR_EXIT_INSTR_OFFSETS
	.align		4
        /*00d0*/ 	.byte	0x04, 0x1c
        /*00d2*/ 	.short	(.L_1490 - .L_1489)


	//   ....[0]....
.L_1489:
        /*00d4*/ 	.word	0x000002b0


	//   ....[1]....
        /*00d8*/ 	.word	0x00020870


	//----- nvinfo : EIATTR_MAX_THREADS
	.align		4
.L_1490:
        /*00dc*/ 	.byte	0x04, 0x05
        /*00de*/ 	.short	(.L_1492 - .L_1491)
.L_1491:
        /*00e0*/ 	.word	0x00000080
        /*00e4*/ 	.word	0x00000001
        /*00e8*/ 	.word	0x00000001


	//----- nvinfo : EIATTR_CRS_STACK_SIZE
	.align		4
.L_1492:
        /*00ec*/ 	.byte	0x04, 0x1e
        /*00ee*/ 	.short	(.L_1494 - .L_1493)
.L_1493:
        /*00f0*/ 	.word	0x00000000


	//----- nvinfo : EIATTR_CBANK_PARAM_SIZE
	.align		4
.L_1494:
        /*00f4*/ 	.byte	0x03, 0x19
        /*00f6*/ 	.short	0x00e8


	//----- nvinfo : EIATTR_PARAM_CBANK
	.align		4
        /*00f8*/ 	.byte	0x04, 0x0a
        /*00fa*/ 	.short	(.L_1496 - .L_1495)
	.align		4
.L_1495:
        /*00fc*/ 	.word	index@(.nv.constant0._ZN10layer_norm31ln_parallel_residual_fwd_kernelINS_13Kernel_traitsI6__halfS2_fS2_fjLj1024ELj1ELj4ELj1ELj16ENS_18Kernel_traits_baseILj1024ES2_S2_fS2_fjLj128EEEEELb1ELb1ELb1EEEvNS_9FwdParamsE)
        /*0100*/ 	.short	0x0380
        /*0102*/ 	.short	0x00e8


	//----- nvinfo : EIATTR_SW_WAR
	.align		4
.L_1496:
        /*0104*/ 	.byte	0x04, 0x36
        /*0106*/ 	.short	(.L_1498 - .L_1497)
.L_1497:
        /*0108*/ 	.word	0x00000008
.L_1498:


//--------------------- .nv.info._ZN10layer_norm31ln_parallel_residual_fwd_kernelINS_13Kernel_traitsIf6__halffS2_fjLj1024ELj1ELj4ELj1ELj16ENS_18Kernel_traits_baseILj1024EfS2_fS2_fjLj128EEEEELb0ELb0ELb0EEEvNS_9FwdParamsE --------------------------
	.section	.nv.info._ZN10layer_norm31ln_parallel_residual_fwd_kernelINS_13Kernel_traitsIf6__halffS2_fjLj1024ELj1ELj4ELj1ELj16ENS_18Kernel_traits_baseILj1024EfS2_fS2_fjLj128EEEEELb0ELb0ELb0EEEvNS_9FwdParamsE,"",@"SHT_CUDA_INFO"
	.sectionflags	@""
	.align	4


	//----- nvinfo : EIATTR_CUDA_API_VERSION
	.align		4
        /*0000*/ 	.byte	0x04, 0x37
        /*0002*/ 	.short	(.L_1500 - .L_1499)
.L_1499:
        /*0004*/ 	.word	0x00000082


	//----- nvinfo : EIATTR_KPARAM_INFO
	.align		4
.L_1500:
        /*0008*/ 	.byte	0x04, 0x17
        /*000a*/ 	.short	(.L_1502 - .L_1501)
.L_1501:
        /*000c*/ 	.word	0x00000000
        /*0010*/ 	.short	0x0000
        /*0012*/ 	.short	0x0000
        /*0014*/ 	.byte	0x00, 0xf0, 0xa1, 0x03


	//----- nvinfo : EIATTR_SPARSE_MMA_MASK
	.align		4
.L_1502:
        /*0018*/ 	.byte	0x03, 0x50
        /*001a*/ 	.short	0x0000


	//----- nvinfo : EIATTR_MAXREG_COUNT
	.align		4
        /*001c*/ 	.byte	0x03, 0x1b
        /*001e*/ 	.short	0x00ff


	//----- nvinfo : EIATTR_MERCURY_ISA_VERSION
	.align		4
        /*0020*/ 	.byte	0x03, 0x5f
        /*0022*/ 	.short	0x0101


	//----- nvinfo : EIATTR_COOP_GROUP_MASK_REGIDS
	.align		4
        /*0024*/ 	.byte	0x04, 0x29
        /*0026*/ 	.short	(.L_1504 - .L_1503)


	//   ....[0]....
.L_1503:
        /*0028*/ 	.word	0xffffffff


	//   ....[1]....
        /*002c*/ 	.word	0xffffffff


	//   ....[2]....
        /*0030*/ 	.word	0xffffffff


	//   ....[3]....
        /*0034*/ 	.word	0xffffffff


	//   ....[4]....
        /*0038*/ 	.word	0xffffffff


	//   ....[5]....
        /*003c*/ 	.word	0xffffffff


	//   ....[6]....
        /*0040*/ 	.word	0xffffffff


	//   ....[7]....
        /*0044*/ 	.word	0xffffffff


	//   ....[8]....
        /*0048*/ 	.word	0xffffffff


	//   ....[9]....
        /*004c*/ 	.word	0xffffffff


	//   ....[10]....
        /*0050*/ 	.word	0x050000b7


	//   ....[11]....
        /*0054*/ 	.word	0x050000b7


	//   ....[12]....
        /*0058*/ 	.word	0x050000b7


	//   ....[13]....
        /*005c*/ 	.word	0x050000b7


	//   ....[14]....
        /*0060*/ 	.word	0x050000b7


	//   ....[15]....
        /*0064*/ 	.word	0x050000b7


	//   ....[16]....
        /*0068*/ 	.word	0x050000b7


	//   ....[17]....
        /*006c*/ 	.word	0x050000b7


	//   ....[18]....
        /*0070*/ 	.word	0x050000b7


	//   ....[19]....
        /*0074*/ 	.word	0x050000b7


	//----- nvinfo : EIATTR_COOP_GROUP_INSTR_OFFSETS
	.align		4
.L_1504:
        /*0078*/ 	.byte	0x04, 0x28
        /*007a*/ 	.short	(.L_1506 - .L_1505)


	//   ....[0]....
.L_1505:
        /*007c*/ 	.word	0x000035f0


	//   ....[1]....
        /*0080*/ 	.word	0x00003610


	//   ....[2]....
        /*0084*/ 	.word	0x00003630


	//   ....[3]....
        /*0088*/ 	.word	0x00003660


	//   ....[4]....
        /*008c*/ 	.word	0x00003680


	//   ....[5]....
        /*0090*/ 	.word	0x00003ac0


	//   ....[6]....
        /*0094*/ 	.word	0x00003ae0


	//   ....[7]....
        /*0098*/ 	.word	0x00003b00


	//   ....[8]....
        /*009c*/ 	.word	0x00003b20


	//   ....[9]....
        /*00a0*/ 	.word	0x00003b40


	//   ....[10]....
        /*00a4*/ 	.word	0x00004970


	//   ....[11]....
        /*00a8*/ 	.word	0x00004a10


	//   ....[12]....
        /*00ac*/ 	.word	0x00004a80


	//   ....[13]....
        /*00b0*/ 	.word	0x00004b00


	//   ....[14]....
        /*00b4*/ 	.word	0x00004b70


	//   ....[15]....
        /*00b8*/ 	.word	0x00004ff0


	//   ....[16]....
        /*00bc*/ 	.word	0x00005060


	//   ....[17]....
        /*00c0*/ 	.word	0x000050d0


	//   ....[18]....
        /*00c4*/ 	.word	0x00005140


	//   ....[19]....
        /*00c8*/ 	.word	0x000051b0


	//----- nvinfo : EIATTR_VRC_CTA_INIT_COUNT
	.align		4
.L_1506:
        /*00cc*/ 	.byte	0x02, 0x4a
	.zero		1
	.zero		1


	//----- nvinfo : EIATTR_EXIT_INSTR_OFFSETS
	.align		4
        /*00d0*/ 	.byte	0x04, 0x1c
        /*00d2*/ 	.short	(.L_1508 - .L_1507)


	//   ....[0]....
.L_1507:
        /*00d4*/ 	.word	0x00001760


	//   ....[1]....
        /*00d8*/ 	.word	0x00004900


	//----- nvinfo : EIATTR_MAX_THREADS
	.align		4
.L_1508:
        /*00dc*/ 	.byte	0x04, 0x05
        /*00de*/ 	.short	(.L_1510 - .L_1509)
.L_1509:
        /*00e0*/ 	.word	0x00000080
        /*00e4*/ 	.word	0x00000001
        /*00e8*/ 	.word	0x00000001


	//----- nvinfo : EIATTR_CRS_STACK_SIZE
	.align		4
.L_1510:
        /*00ec*/ 	.byte	0x04, 0x1e
        /*00ee*/ 	.short	(.L_1512 - .L_1511)
.L_1511:
        /*00f0*/ 	.word	0x00000000


	//----- nvinfo : EIATTR_CBANK_PARAM_SIZE
	.align		4
.L_1512:
        /*00f4*/ 	.byte	0x03, 0x19
        /*00f6*/ 	.short	0x00e8


	//----- nvinfo : EIATTR_PARAM_CBANK
	.align		4
        /*00f8*/ 	.byte	0x04, 0x0a
        /*00fa*/ 	.short	(.L_1514 - .L_1513)
	.align		4
.L_1513:
        /*00fc*/ 	.word	index@(.nv.constant0._ZN10layer_norm31ln_parallel_residual_fwd_kernelINS_13Kernel_traitsIf6__halffS2_fjLj1024ELj1ELj4ELj1ELj16ENS_18Kernel_traits_baseILj1024EfS2_fS2_fjLj128EEEEELb0ELb0ELb0EEEvNS_9FwdParamsE)
        /*0100*/ 	.short	0x0380
        /*0102*/ 	.short	0x00e8


	//----- nvinfo : EIATTR_SW_WAR
	.align		4
.L_1514:
        /*0104*/ 	.byte	0x04, 0x36
        /*0106*/ 	.short	(.L_1516 - .L_1515)
.L_1515:
        /*0108*/ 	.word	0x00000008
.L_1516:


//--------------------- .nv.info._ZN10layer_norm31ln_parallel_residual_fwd_kernelINS_13Kernel_traitsIf6__halffS2_fjLj1024ELj1ELj4ELj1ELj16ENS_18Kernel_traits_baseILj1024EfS2_fS2_fjLj128EEEEELb0ELb0ELb1EEEvNS_9FwdParamsE --------------------------
	.section	.nv.info._ZN10layer_norm31ln_parallel_residual_fwd_kernelINS_13Kernel_traitsIf6__halffS2_fjLj1024ELj1ELj4ELj1ELj16ENS_18Kernel_traits_baseILj1024EfS2_fS2_fjLj128EEEEELb0ELb0ELb1EEEvNS_9FwdParamsE,"",@"SHT_CUDA_INFO"
	.sectionflags	@""
	.align	4


	//----- nvinfo : EIATTR_CUDA_API_VERSION
	.align		4
        /*0000*/ 	.byte	0x04, 0x37
        /*0002*/ 	.short	(.L_1518 - .L_1517)
.L_1517:
        /*0004*/ 	.word	0x00000082


	//----- nvinfo : EIATTR_KPARAM_INFO
	.align		4
.L_1518:
        /*0008*/ 	.byte	0x04, 0x17
        /*000a*/ 	.short	(.L_1520 - .L_1519)
.L_1519:
        /*000c*/ 	.word	0x00000000
        /*0010*/ 	.short	0x0000
        /*0012*/ 	.short	0x0000
        /*0014*/ 	.byte	0x00, 0xf0, 0xa1, 0x03


	//----- nvinfo : EIATTR_SPARSE_MMA_MASK
	.align		4
.L_1520:
        /*0018*/ 	.byte	0x03, 0x50
        /*001a*/ 	.short	0x0000


	//----- nvinfo : EIATTR_MAXREG_COUNT
	.align		4
        /*001c*/ 	.byte	0x03, 0x1b
        /*001e*/ 	.short	0x00ff


	//----- nvinfo : EIATTR_MERCURY_ISA_VERSION
	.align		4
        /*0020*/ 	.byte	0x03, 0x5f
        /*0022*/ 	.short	0x0101


	//----- nvinfo : EIATTR_COOP_GROUP_MASK_REGIDS
	.align		4
        /*0024*/ 	.byte	0x04, 0x29
        /*0026*/ 	.short	(.L_1522 - .L_1521)


	//   ....[0]....
.L_1521:
        /*0028*/ 	.word	0xffffffff


	//   ....[1]....
        /*002c*/ 	.word	0xffffffff


	//   ....[2]....
        /*0030*/ 	.word	0xffffffff


	//   ....[3]....
        /*0034*/ 	.word	0xffffffff


	//   ....[4]....
        /*0038*/ 	.word	0xffffffff


	//   ....[5]....
        /*003c*/ 	.word	0xffffffff


	//   ....[6]....
        /*0040*/ 	.word	0xffffffff


	//   ....[7]....
        /*0044*/ 	.word	0xffffffff


	//   ....[8]....
        /*0048*/ 	.word	0xffffffff


	//   ....[9]....
        /*004c*/ 	.word	0xffffffff


	//   ....[10]....
        /*0050*/ 	.word	0x050000ba


	//   ....[11]....
        /*0054*/ 	.word	0x050000ba


	//   ....[12]....
        /*0058*/ 	.word	0x050000ba


	//   ....[13]....
        /*005c*/ 	.word	0x050000ba


	//   ....[14]....
        /*0060*/ 	.word	0x050000ba


	//   ....[15]....
        /*0064*/ 	.word	0x050000ba


	//   ....[16]....
        /*0068*/ 	.word	0x050000ba


	//   ....[17]....
        /*006c*/ 	.word	0x050000ba


	//   ....[18]....
        /*0070*/ 	.word	0x050000ba


	//   ....[19]....
        /*0074*/ 	.word	0x050000ba


	//----- nvinfo : EIATTR_COOP_GROUP_INSTR_OFFSETS
	.align		4
.L_1522:
        /*0078*/ 	.byte	0x04, 0x28
        /*007a*/ 	.short	(.L_1524 - .L_1523)


	//   ....[0]....
.L_1523:
        /*007c*/ 	.word	0x000028b0


	//   ....[1]....
        /*0080*/ 	.word	0x000028d0


	//   ....[2]....
        /*0084*/ 	.word	0x000028f0


	//   ....[3]....
        /*0088*/ 	.word	0x00002910


	//   ....[4]....
        /*008c*/ 	.word	0x00002940


	//   ....[5]....
        /*0090*/ 	.word	0x00002d70


	//   ....[6]....
        /*0094*/ 	.word	0x00002d90


	//   ....[7]....
        /*0098*/ 	.word	0x00002db0


	//   ....[8]....
        /*009c*/ 	.word	0x00002dd0


	//   ....[9]....
        /*00a0*/ 	.word	0x00002df0


	//   ....[10]....
        /*00a4*/ 	.word	0x00003ab0


	//   ....[11]....
        /*00a8*/ 	.word	0x00003b50


	//   ....[12]....
        /*00ac*/ 	.word	0x00003bc0


	//   ....[13]....
        /*00b0*/ 	.word	0x00003c30


	//   ....[14]....
        /*00b4*/ 	.word	0x00003cb0


	//   ....[15]....
        /*00b8*/ 	.word	0x00004130


	//   ....[16]....
        /*00bc*/ 	.word	0x000041a0


	//   ....[17]....
        /*00c0*/ 	.word	0x00004210


	//   ....[18]....
        /*00c4*/ 	.word	0x00004280


	//   ....[19]....
        /*00c8*/ 	.word	0x000042f0


	//----- nvinfo : EIATTR_VRC_CTA_INIT_COUNT
	.align		4
.L_1524:
        /*00cc*/ 	.byte	0x02, 0x4a
	.zero		1
	.zero		1


	//----- nvinfo : EIATTR_EXIT_INSTR_OFFSETS
	.align		4
        /*00d0*/ 	.byte	0x04, 0x1c
        /*00d2*/ 	.short	(.L_1526 - .L_1525)


	//   ....[0]....
.L_1525:
        /*00d4*/ 	.word	0x00000c10


	//   ....[1]....
        /*00d8*/ 	.word	0x00003a40


	//----- nvinfo : EIATTR_MAX_THREADS
	.align		4
.L_1526:
        /*00dc*/ 	.byte	0x04, 0x05
        /*00de*/ 	.short	(.L_1528 - .L_1527)
.L_1527:
        /*00e0*/ 	.word	0x00000080
        /*00e4*/ 	.word	0x00000001
        /*00e8*/ 	.word	0x00000001


	//----- nvinfo : EIATTR_CRS_STACK_SIZE
	.align		4
.L_1528:
        /*00ec*/ 	.byte	0x04, 0x1e
        /*00ee*/ 	.short	(.L_1530 - .L_1529)
.L_1529:
        /*00f0*/ 	.word	0x00000000


	//----- nvinfo : EIATTR_CBANK_PARAM_SIZE
	.align		4
.L_1530:
        /*00f4*/ 	.byte	0x03, 0x19
        /*00f6*/ 	.short	0x00e8


	//----- nvinfo : EIATTR_PARAM_CBANK
	.align		4
        /*00f8*/ 	.byte	0x04, 0x0a
        /*00fa*/ 	.short	(.L_1532 - .L_1531)
	.align		4
.L_1531:
        /*00fc*/ 	.word	index@(.nv.constant0._ZN10layer_norm31ln_parallel_residual_fwd_kernelINS_13Kernel_traitsIf6__halffS2_fjLj1024ELj1ELj4ELj1ELj16ENS_18Kernel_traits_baseILj1024EfS2_fS2_fjLj128EEEEELb0ELb0ELb1EEEvNS_9FwdParamsE)
        /*0100*/ 	.short	0x0380
        /*0102*/ 	.short	0x00e8


	//----- nvinfo : EIATTR_SW_WAR
	.align		4
.L_1532:
        /*0104*/ 	.byte	0x04, 0x36
        /*0106*/ 	.short	(.L_1534 - .L_1533)
.L_1533:
        /*0108*/ 	.word	0x00000008
.L_1534:


//--------------------- .nv.info._ZN10layer_norm31ln_parallel_residual_fwd_kernelINS_13Kernel_traitsIf6__halffS2_fjLj1024ELj1ELj4ELj1ELj16ENS_18Kernel_traits_baseILj1024EfS2_fS2_fjLj128EEEEELb0ELb1ELb0EEEvNS_9FwdParamsE --------------------------
	.section	.nv.info._ZN10layer_norm31ln_parallel_residual_fwd_kernelINS_13Kernel_traitsIf6__halffS2_fjLj1024ELj1ELj4ELj1ELj16ENS_18Kernel_traits_baseILj1024EfS2_fS2_fjLj128EEEEELb0ELb1ELb0EEEvNS_9FwdParamsE,"",@"SHT_CUDA_INFO"
	.sectionflags	@""
	.align	4


	//----- nvinfo : EIATTR_CUDA_API_VERSION
	.align		4
        /*0000*/ 	.byte	0x04, 0x37
        /*0002*/ 	.short	(.L_1536 - .L_1535)
.L_1535:
        /*0004*/ 	.word	0x00000082


	//----- nvinfo : EIATTR_KPARAM_INFO
	.align		4
.L_1536:
        /*0008*/ 	.byte	0x04, 0x17
        /*000a*/ 	.short	(.L_1538 - .L_1537)
.L_1537:
        /*000c*/ 	.word	0x00000000
        /*0010*/ 	.short	0x0000
        /*0012*/ 	.short	0x0000
        /*0014*/ 	.byte	0x00, 0xf0, 0xa1, 0x03


	//----- nvinfo : EIATTR_SPARSE_MMA_MASK
	.align		4
.L_1538:
        /*0018*/ 	.byte	0x03, 0x50
        /*001a*/ 	.short	0x0000


	//----- nvinfo : EIATTR_MAXREG_COUNT
	.align		4
        /*001c*/ 	.byte	0x03, 0x1b
        /*001e*/ 	.short	0x00ff


	//----- nvinfo : EIATTR_MERCURY_ISA_VERSION
	.align		4
        /*0020*/ 	.byte	0x03, 0x5f
        /*0022*/ 	.short	0x0101


	//----- nvinfo : EIATTR_COOP_GROUP_MASK_REGIDS
	.align		4
        /*0024*/ 	.byte	0x04, 0x29
        /*0026*/ 	.short	(.L_1540 - .L_1539)


	//   ....[0]....
.L_1539:
        /*0028*/ 	.word	0xffffffff


	//   ....[1]....
        /*002c*/ 	.word	0xffffffff


	//   ....[2]....
        /*0030*/ 	.word	0xffffffff


	//   ....[3]....
        /*0034*/ 	.word	0xffffffff


	//   ....[4]....
        /*0038*/ 	.word	0xffffffff


	//   ....[5]....
        /*003c*/ 	.word	0xffffffff


	//   ....[6]....
        /*0040*/ 	.word	0xffffffff


	//   ....[7]....
        /*0044*/ 	.word	0xffffffff


	//   ....[8]....
        /*0048*/ 	.word	0xffffffff


	//   ....[9]....
        /*004c*/ 	.word	0xffffffff


	//   ....[10]....
        /*0050*/ 	.word	0x05000073


	//   ....[11]....
        /*0054*/ 	.word	0x05000073


	//   ....[12]....
        /*0058*/ 	.word	0x05000073


	//   ....[13]....
        /*005c*/ 	.word	0x05000073


	//   ....[14]....
        /*0060*/ 	.word	0x05000073


	//   ....[15]....
        /*0064*/ 	.word	0x05000073


	//   ....[16]....
        /*0068*/ 	.word	0x05000073


	//   ....[17]....
        /*006c*/ 	.word	0x05000073


	//   ....[18]....
        /*0070*/ 	.word	0x05000073


	//   ....[19]....
        /*0074*/ 	.word	0x05000073


	//----- nvinfo : EIATTR_COOP_GROUP_INSTR_OFFSETS
	.align		4
.L_1540:
        /*0078*/ 	.byte	0x04, 0x28
        /*007a*/ 	.short	(.L_1542 - .L_1541)


	//   ....[0]....
.L_1541:
        /*007c*/ 	.word	0x00002540


	//   ....[1]....
        /*0080*/ 	.word	0x00002570


	//   ....[2]....
        /*0084*/ 	.word	0x00002590


	//   ....[3]....
        /*0088*/ 	.word	0x000025b0


	//   ....[4]....
        /*008c*/ 	.word	0x000025d0


	//   ....[5]....
        /*0090*/ 	.word	0x00002a10


	//   ....[6]....
        /*0094*/ 	.word	0x00002a30


	//   ....[7]....
        /*0098*/ 	.word	0x00002a50


	//   ....[8]....
        /*009c*/ 	.word	0x00002a70


	//   ....[9]....
        /*00a0*/ 	.word	0x00002a90


	//   ....[10]....
        /*00a4*/ 	.word	0x00003500


	//   ....[11]....
        /*00a8*/ 	.word	0x000035b0


	//   ....[12]....
        /*00ac*/ 	.word	0x00003620


	//   ....[13]....
        /*00b0*/ 	.word	0x00003690


	//   ....[14]....
        /*00b4*/ 	.word	0x00003700


	//   ....[15]....
        /*00b8*/ 	.word	0x00003ba0


	//   ....[16]....
        /*00bc*/ 	.word	0x00003c10


	//   ....[17]....
        /*00c0*/ 	.word	0x00003c80


	//   ....[18]....
        /*00c4*/ 	.word	0x00003cf0


	//   ....[19]....
        /*00c8*/ 	.word	0x00003d60


	//----- nvinfo : EIATTR_VRC_CTA_INIT_COUNT
	.align		4
.L_1542:
        /*00cc*/ 	.byte	0x02, 0x4a
	.zero		1
	.zero		1


	//----- nvinfo : EIATTR_EXIT_INSTR_OFFSETS
	.align		4
        /*00d0*/ 	.byte	0x04, 0x1c
        /*00d2*/ 	.short	(.L_1544 - .L_1543)


	//   ....[0]....
.L_1543:
        /*00d4*/ 	.word	0x000006c0


	//   ....[1]....
        /*00d8*/ 	.word	0x00003490


	//----- nvinfo : EIATTR_MAX_THREADS
	.align		4
.L_1544:
        /*00dc*/ 	.byte	0x04, 0x05
        /*00de*/ 	.short	(.L_1546 - .L_1545)
.L_1545:
        /*00e0*/ 	.word	0x00000080
        /*00e4*/ 	.word	0x00000001
        /*00e8*/ 	.word	0x00000001


	//----- nvinfo : EIATTR_CRS_STACK_SIZE
	.align		4
.L_1546:
        /*00ec*/ 	.byte	0x04, 0x1e
        /*00ee*/ 	.short	(.L_1548 - .L_1547)
.L_1547:
        /*00f0*/ 	.word	0x00000000


	//----- nvinfo : EIATTR_CBANK_PARAM_SIZE
	.align		4
.L_1548:
        /*00f4*/ 	.byte	0x03, 0x19
        /*00f6*/ 	.short	0x00e8


	//----- nvinfo : EIATTR_PARAM_CBANK
	.align		4
        /*00f8*/ 	.byte	0x04, 0x0a
        /*00fa*/ 	.short	(.L_1550 - .L_1549)
	.align		4
.L_1549:
        /*00fc*/ 	.word	index@(.nv.constant0._ZN10layer_norm31ln_parallel_residual_fwd_kernelINS_13Kernel_traitsIf6__halffS2_fjLj1024ELj1ELj4ELj1ELj16ENS_18Kernel_traits_baseILj1024EfS2_fS2_fjLj128EEEEELb0ELb1ELb0EEEvNS_9FwdParamsE)
        /*0100*/ 	.short	0x0380
        /*0102*/ 	.short	0x00e8


	//----- nvinfo : EIATTR_SW_WAR
	.align		4
.L_1550:
        /*0104*/ 	.byte	0x04, 0x36
        /*0106*/ 	.short	(.L_1552 - .L_1551)
.L_1551:
        /*0108*/ 	.word	0x00000008
.L_1552:


//--------------------- .nv.info._ZN10layer_norm31ln_parallel_residual_fwd_kernelINS_13Kernel_traitsIf6__halffS2_fjLj1024ELj1ELj4ELj1ELj16ENS_18Kernel_traits_baseILj1024EfS2_fS2_fjLj128EEEEELb0ELb1ELb1EEEvNS_9FwdParamsE --------------------------
	.section	.nv.info._ZN10layer_norm31ln_parallel_residual_fwd_kernelINS_13Kernel_traitsIf6__halffS2_fjLj1024ELj1ELj4ELj1ELj16ENS_18Kernel_traits_baseILj1024EfS2_fS2_fjLj128EEEEELb0ELb1ELb1EEEvNS_9FwdParamsE,"",@"SHT_CUDA_INFO"
	.sectionflags	@""
	.align	4


	//----- nvinfo : EIATTR_CUDA_API_VERSION
	.align		4
        /*0000*/ 	.byte	0x04, 0x37
        /*0002*/ 	.short	(.L_1554 - .L_1553)
.L_1553:
        /*0004*/ 	.word	0x00000082


	//----- nvinfo : EIATTR_KPARAM_INFO
	.align		4
.L_1554:
        /*0008*/ 	.byte	0x04, 0x17
        /*000a*/ 	.short	(.L_1556 - .L_1555)
.L_1555:
        /*000c*/ 	.word	0x00000000
        /*0010*/ 	.short	0x0000
        /*0012*/ 	.short	0x0000
        /*0014*/ 	.byte	0x00, 0xf0, 0xa1, 0x03


	//----- nvinfo : EIATTR_SPARSE_MMA_MASK
	.align		4
.L_1556:
        /*0018*/ 	.byte	0x03, 0x50
        /*001a*/ 	.short	0x0000


	//----- nvinfo : EIATTR_MAXREG_COUNT
	.align		4
        /*001c*/ 	.byte	0x03, 0x1b
        /*001e*/ 	.short	0x00ff


	//----- nvinfo : EIATTR_MERCURY_ISA_VERSION
	.align		4
        /*0020*/ 	.byte	0x03, 0x5f
        /*0022*/ 	.short	0x0101


	//----- nvinfo : EIATTR_COOP_GROUP_MASK_REGIDS
	.align		4
        /*0024*/ 	.byte	0x04, 0x29
        /*0026*/ 	.short	(.L_1558 - .L_1557)


	//   ....[0]....
.L_1557:
        /*0028*/ 	.word	0xffffffff


	//   ....[1]....
        /*002c*/ 	.word	0xffffffff


	//   ....[2]....
        /*0030*/ 	.word	0xffffffff


	//   ....[3]....
        /*0034*/ 	.word	0xffffffff


	//   ....[4]....
        /*0038*/ 	.word	0xffffffff


	//   ....[5]....
        /*003c*/ 	.word	0xffffffff


	//   ....[6]....
        /*0040*/ 	.word	0xffffffff


	//   ....[7]....
        /*0044*/ 	.word	0xffffffff


	//   ....[8]....
        /*0048*/ 	.word	0xffffffff


	//   ....[9]....
        /*004c*/ 	.word	0xffffffff


	//   ....[10]....
        /*0050*/ 	.word	0x05000074


	//   ....[11]....
        /*0054*/ 	.word	0x05000074


	//   ....[12]....
        /*0058*/ 	.word	0x05000074


	//   ....[13]....
        /*005c*/ 	.word	0x05000074


	//   ....[14]....
        /*0060*/ 	.word	0x05000074


	//   ....[15]....
        /*0064*/ 	.word	0x05000074


	//   ....[16]....
        /*0068*/ 	.word	0x05000074


	//   ....[17]....
        /*006c*/ 	.word	0x05000074


	//   ....[18]....
        /*0070*/ 	.word	0x05000074


	//   ....[19]....
        /*0074*/ 	.word	0x05000074


	//----- nvinfo : EIATTR_COOP_GROUP_INSTR_OFFSETS
	.align		4
.L_1558:
        /*0078*/ 	.byte	0x04, 0x28
        /*007a*/ 	.short	(.L_1560 - .L_1559)


	//   ....[0]....
.L_1559:
        /*007c*/ 	.word	0x00002030


	//   ....[1]....
        /*0080*/ 	.word	0x00002060


	//   ....[2]....
        /*0084*/ 	.word	0x00002080


	//   ....[3]....
        /*0088*/ 	.word	0x000020a0


	//   ....[4]....
        /*008c*/ 	.word	0x000020c0


	//   ....[5]....
        /*0090*/ 	.word	0x000024f0


	//   ....[6]....
        /*0094*/ 	.word	0x00002510


	//   ....[7]....
        /*0098*/ 	.word	0x00002530


	//   ....[8]....
        /*009c*/ 	.word	0x00002550


	//   ....[9]....
        /*00a0*/ 	.word	0x00002570


	//   ....[10]....
        /*00a4*/ 	.word	0x00002e90


	//   ....[11]....
        /*00a8*/ 	.word	0x00002f30


	//   ....[12]....
        /*00ac*/ 	.word	0x00002f90


	//   ....[13]....
        /*00b0*/ 	.word	0x00002ff0


	//   ....[14]....
        /*00b4*/ 	.word	0x00003050


	//   ....[15]....
        /*00b8*/ 	.word	0x000034c0


	//   ....[16]....
        /*00bc*/ 	.word	0x00003520


	//   ....[17]....
        /*00c0*/ 	.word	0x00003580


	//   ....[18]....
        /*00c4*/ 	.word	0x000035e0


	//   ....[19]....
        /*00c8*/ 	.word	0x00003640


	//----- nvinfo : EIATTR_VRC_CTA_INIT_COUNT
	.align		4
.L_1560:
        /*00cc*/ 	.byte	0x02, 0x4a
	.zero		1
	.zero		1


	//----- nvinfo : EIATTR_EXIT_INSTR_OFFSETS
	.align		4
        /*00d0*/ 	.byte	0x04, 0x1c
        /*00d2*/ 	.short	(.L_1562 - .L_1561)


	//   ....[0]....
.L_1561:
        /*00d4*/ 	.word	0x000003d0


	//   ....[1]....
        /*00d8*/ 	.word	0x00002e30


	//----- nvinfo : EIATTR_MAX_THREADS
	.align		4
.L_1562:
        /*00dc*/ 	.byte	0x04, 0x05
        /*00de*/ 	.short	(.L_1564 - .L_1563)
.L_1563:
        /*00e0*/ 	.word	0x00000080
        /*00e4*/ 	.word	0x00000001
        /*00e8*/ 	.word	0x00000001


	//----- nvinfo : EIATTR_CRS_STACK_SIZE
	.align		4
.L_1564:
        /*00ec*/ 	.byte	0x04, 0x1e
        /*00ee*/ 	.short	(.L_1566 - .L_1565)
.L_1565:
        /*00f0*/ 	.word	0x00000000


	//----- nvinfo : EIATTR_CBANK_PARAM_SIZE
	.align		4
.L_1566:
        /*00f4*/ 	.byte	0x03, 0x19
        /*00f6*/ 	.short	0x00e8


	//----- nvinfo : EIATTR_PARAM_CBANK
	.align		4
        /*00f8*/ 	.byte	0x04, 0x0a
        /*00fa*/ 	.short	(.L_1568 - .L_1567)
	.align		4
.L_1567:
        /*00fc*/ 	.word	index@(.nv.constant0._ZN10layer_norm31ln_parallel_residual_fwd_kernelINS_13Kernel_traitsIf6__halffS2_fjLj1024ELj1ELj4ELj1ELj16ENS_18Kernel_traits_baseILj1024EfS2_fS2_fjLj128EEEEELb0ELb1ELb1EEEvNS_9FwdParamsE)
        /*0100*/ 	.short	0x0380
        /*0102*/ 	.short	0x00e8


	//----- nvinfo : EIATTR_SW_WAR
	.align		4
.L_1568:
        /*0104*/ 	.byte	0x04, 0x36
        /*0106*/ 	.short	(.L_1570 - .L_1569)
.L_1569:
        /*0108*/ 	.word	0x00000008
.L_1570:


//--------------------- .nv.info._ZN10layer_norm31ln_parallel_residual_fwd_kernelINS_13Kernel_traitsIf6__halffS2_fjLj1024ELj1ELj4ELj1ELj16ENS_18Kernel_traits_baseILj1024EfS2_fS2_fjLj128EEEEELb1ELb0ELb0EEEvNS_9FwdParamsE --------------------------
	.section	.nv.info._ZN10layer_norm31ln_parallel_residual_fwd_kernelINS_13Kernel_traitsIf6__halffS2_fjLj1024ELj1ELj4ELj1ELj16ENS_18Kernel_traits_baseILj1024EfS2_fS2_fjLj128EEEEELb1ELb0ELb0EEEvNS_9FwdParamsE,"",@"SHT_CUDA_INFO"
	.sectionflags	@""
	.align	4


	//----- nvinfo : EIATTR_CUDA_API_VERSION
	.align		4
        /*0000*/ 	.byte	0x04, 0x37
        /*0002*/ 	.short	(.L_1572 - .L_1571)
.L_1571:
        /*0004*/ 	.word	0x00000082


	//----- nvinfo : EIATTR_KPARAM_INFO
	.align		4
.L_1572:
        /*0008*/ 	.byte	0x04, 0x17
        /*000a*/ 	.short	(.L_1574 - .L_1573)
.L_1573:
        /*000c*/ 	.word	0x00000000
        /*0010*/ 	.short	0x0000
        /*0012*/ 	.short	0x0000
        /*0014*/ 	.byte	0x00, 0xf0, 0xa1, 0x03


	//----- nvinfo : EIATTR_SPARSE_MMA_MASK
	.align		4
.L_1574:
        /*0018*/ 	.byte	0x03, 0x50
        /*001a*/ 	.short	0x0000


	//----- nvinfo : EIATTR_MAXREG_COUNT
	.align		4
        /*001c*/ 	.byte	0x03, 0x1b
        /*001e*/ 	.short	0x00ff


	//----- nvinfo : EIATTR_MERCURY_ISA_VERSION
	.align		4
        /*0020*/ 	.byte	0x03, 0x5f
        /*0022*/ 	.short	0x0101


	//----- nvinfo : EIATTR_COOP_GROUP_MASK_REGIDS
	.align		4
        /*0024*/ 	.byte	0x04, 0x29
        /*0026*/ 	.short	(.L_1576 - .L_1575)


	//   ....[0]....
.L_1575:
        /*0028*/ 	.word	0xffffffff


	//   ....[1]....
        /*002c*/ 	.word	0xffffffff


	//   ....[2]....
        /*0030*/ 	.word	0xffffffff


	//   ....[3]....
        /*0034*/ 	.word	0xffffffff


	//   ....[4]....
        /*0038*/ 	.word	0xffffffff


	//   ....[5]....
        /*003c*/ 	.word	0xffffffff


	//   ....[6]....
        /*0040*/ 	.word	0xffffffff


	//   ....[7]....
        /*0044*/ 	.word	0xffffffff


	//   ....[8]....
        /*0048*/ 	.word	0xffffffff


	//   ....[9]....
        /*004c*/ 	.word	0xffffffff


	//   ....[10]....
        /*0050*/ 	.word	0x050000cc


	//   ....[11]....
        /*0054*/ 	.word	0x050000cc


	//   ....[12]....
        /*0058*/ 	.word	0x050000cc


	//   ....[13]....
        /*005c*/ 	.word	0x050000cc


	//   ....[14]....
        /*0060*/ 	.word	0x050000cc


	//   ....[15]....
        /*0064*/ 	.word	0x050000cc


	//   ....[16]....
        /*0068*/ 	.word	0x050000cc


	//   ....[17]....
        /*006c*/ 	.word	0x050000cc


	//   ....[18]....
        /*0070*/ 	.word	0x050000cc


	//   ....[19]....
        /*0074*/ 	.word	0x050000cc


	//----- nvinfo : EIATTR_COOP_GROUP_INSTR_OFFSETS
	.align		4
.L_1576:
        /*0078*/ 	.byte	0x04, 0x28
        /*007a*/ 	.short	(.L_1578 - .L_1577)


	//   ....[0]....
.L_1577:
        /*007c*/ 	.word	0x00020ae0


	//   ....[1]....
        /*0080*/ 	.word	0x00020b00


	//   ....[2]....
        /*0084*/ 	.word	0x00020b20


	//   ....[3]....
        /*0088*/ 	.word	0x00020b50


	//   ....[4]....
        /*008c*/ 	.word	0x00020b70


	//   ....[5]....
        /*0090*/ 	.word	0x00020fb0


	//   ....[6]....
        /*0094*/ 	.word	0x00020fd0


	//   ....[7]....
        /*0098*/ 	.word	0x00020ff0


	//   ....[8]....
        /*009c*/ 	.word	0x00021010


	//   ....[9]....
        /*00a0*/ 	.word	0x00021030


	//   ....[10]....
        /*00a4*/ 	.word	0x00021e90


	//   ....[11]....
        /*00a8*/ 	.word	0x00021f30


	//   ....[12]....
        /*00ac*/ 	.word	0x00021fa0


	//   ....[13]....
        /*00b0*/ 	.word	0x00022020


	//   ....[14]....
        /*00b4*/ 	.word	0x00022090


	//   ....[15]....
        /*00b8*/ 	.word	0x00022510


	//   ....[16]....
        /*00bc*/ 	.word	0x00022580


	//   ....[17]....
        /*00c0*/ 	.word	0x000225f0


	//   ....[18]....
        /*00c4*/ 	.word	0x00022660


	//   ....[19]....
        /*00c8*/ 	.word	0x000226d0


	//----- nvinfo : EIATTR_VRC_CTA_INIT_COUNT
	.align		4
.L_1578:
        /*00cc*/ 	.byte	0x02, 0x4a
	.zero		1
	.zero		1


	//----- nvinfo : EIATTR_EXIT_INSTR_OFFSETS
	.align		4
        /*00d0*/ 	.byte	0x04, 0x1c
        /*00d2*/ 	.short	(.L_1580 - .L_1579)


	//   ....[0]....
.L_1579:
        /*00d4*/ 	.word	0x000019a0


	//   ....[1]....
        /*00d8*/ 	.word	0x00021e20


	//----- nvinfo : EIATTR_MAX_THREADS
	.align		4
.L_1580:
        /*00dc*/ 	.byte	0x04, 0x05
        /*00de*/ 	.short	(.L_1582 - .L_1581)
.L_1581:
        /*00e0*/ 	.word	0x00000080
        /*00e4*/ 	.word	0x00000001
        /*00e8*/ 	.word	0x00000001


	//----- nvinfo : EIATTR_CRS_STACK_SIZE
	.align		4
.L_1582:
        /*00ec*/ 	.byte	0x04, 0x1e
        /*00ee*/ 	.short	(.L_1584 - .L_1583)
.L_1583:
        /*00f0*/ 	.word	0x00000000


	//----- nvinfo : EIATTR_CBANK_PARAM_SIZE
	.align		4
.L_1584:
        /*00f4*/ 	.byte	0x03, 0x19
        /*00f6*/ 	.short	0x00e8


	//----- nvinfo : EIATTR_PARAM_CBANK
	.align		4
        /*00f8*/ 	.byte	0x04, 0x0a
        /*00fa*/ 	.short	(.L_1586 - .L_1585)
	.align		4
.L_1585:
        /*00fc*/ 	.word	index@(.nv.constant0._ZN10layer_norm31ln_parallel_residual_fwd_kernelINS_13Kernel_traitsIf6__halffS2_fjLj1024ELj1ELj4ELj1ELj16ENS_18Kernel_traits_baseILj1024EfS2_fS2_fjLj128EEEEELb1ELb0ELb0EEEvNS_9FwdParamsE)
        /*0100*/ 	.short	0x0380
        /*0102*/ 	.short	0x00e8


	//----- nvinfo : EIATTR_SW_WAR
	.align		4
.L_1586:
        /*0104*/ 	.byte	0x04, 0x36
        /*0106*/ 	.short	(.L_1588 - .L_1587)
.L_1587:
        /*0108*/ 	.word	0x00000008
.L_1588:


//--------------------- .nv.info._ZN10layer_norm31ln_parallel_residual_fwd_kernelINS_13Kernel_traitsIf6__halffS2_fjLj1024ELj1ELj4ELj1ELj16ENS_18Kernel_traits_baseILj1024EfS2_fS2_fjLj128EEEEELb1ELb0ELb1EEEvNS_9FwdParamsE --------------------------
	.section	.nv.info._ZN10layer_norm31ln_parallel_residual_fwd_kernelINS_13Kernel_traitsIf6__halffS2_fjLj1024ELj1ELj4ELj1ELj16ENS_18Kernel_traits_baseILj1024EfS2_fS2_fjLj128EEEEELb1ELb0ELb1EEEvNS_9FwdParamsE,"",@"SHT_CUDA_INFO"
	.sectionflags	@""
	.align	4


	//----- nvinfo : EIATTR_CUDA_API_VERSION
	.align		4
        /*0000*/ 	.byte	0x04, 0x37
        /*0002*/ 	.short	(.L_1590 - .L_1589)
.L_1589:
        /*0004*/ 	.word	0x00000082


	//----- nvinfo : EIATTR_KPARAM_INFO
	.align		4
.L_1590:
        /*0008*/ 	.byte	0x04, 0x17
        /*000a*/ 	.short	(.L_1592 - .L_1591)
.L_1591:
        /*000c*/ 	.word	0x00000000
        /*0010*/ 	.short	0x0000
        /*0012*/ 	.short	0x0000
        /*0014*/ 	.byte	0x00, 0xf0, 0xa1, 0x03


	//----- nvinfo : EIATTR_SPARSE_MMA_MASK
	.align		4
.L_1592:
        /*0018*/ 	.byte	0x03, 0x50
        /*001a*/ 	.short	0x0000


	//----- nvinfo : EIATTR_MAXREG_COUNT
	.align		4
        /*001c*/ 	.byte	0x03, 0x1b
        /*001e*/ 	.short	0x00ff


	//----- nvinfo : EIATTR_MERCURY_ISA_VERSION
	.align		4
        /*0020*/ 	.byte	0x03, 0x5f
        /*0022*/ 	.short	0x0101


	//----- nvinfo : EIATTR_COOP_GROUP_MASK_REGIDS
	.align		4
        /*0024*/ 	.byte	0x04, 0x29
        /*0026*/ 	.short	(.L_1594 - .L_1593)


	//   ....[0]....
.L_1593:
        /*0028*/ 	.word	0xffffffff


	//   ....[1]....
        /*002c*/ 	.word	0xffffffff


	//   ....[2]....
        /*0030*/ 	.word	0xffffffff


	//   ....[3]....
        /*0034*/ 	.word	0xffffffff


	//   ....[4]....
        /*0038*/ 	.word	0xffffffff


	//   ....[5]....
        /*003c*/ 	.word	0xffffffff


	//   ....[6]....
        /*0040*/ 	.word	0xffffffff


	//   ....[7]....
        /*0044*/ 	.word	0xffffffff


	//   ....[8]....
        /*0048*/ 	.word	0xffffffff


	//   ....[9]....
        /*004c*/ 	.word	0xffffffff


	//   ....[10]....
        /*0050*/ 	.word	0x050000d0


	//   ....[11]....
        /*0054*/ 	.word	0x050000d0


	//   ....[12]....
        /*0058*/ 	.word	0x050000d0


	//   ....[13]....
        /*005c*/ 	.word	0x050000d0


	//   ....[14]....
        /*0060*/ 	.word	0x050000d0


	//   ....[15]....
        /*0064*/ 	.word	0x050000d0


	//   ....[16]....
        /*0068*/ 	.word	0x050000d0


	//   ....[17]....
        /*006c*/ 	.word	0x050000d0


	//   ....[18]....
        /*0070*/ 	.word	0x050000d0


	//   ....[19]....
        /*0074*/ 	.word	0x050000d0


	//----- nvinfo : EIATTR_COOP_GROUP_INSTR_OFFSETS
	.align		4
.L_1594:
        /*0078*/ 	.byte	0x04, 0x28
        /*007a*/ 	.short	(.L_1596 - .L_1595)


	//   ....[0]....
.L_1595:
        /*007c*/ 	.word	0x00026d90


	//   ....[1]....
        /*0080*/ 	.word	0x00026db0


	//   ....[2]....
        /*0084*/ 	.word	0x00026dd0


	//   ....[3]....
        /*0088*/ 	.word	0x00026e00


	//   ....[4]....
        /*008c*/ 	.word	0x00026e20


	//   ....[5]....
        /*0090*/ 	.word	0x00027250


	//   ....[6]....
        /*0094*/ 	.word	0x00027270


	//   ....[7]....
        /*0098*/ 	.word	0x00027290


	//   ....[8]....
        /*009c*/ 	.word	0x000272b0


	//   ....[9]....
        /*00a0*/ 	.word	0x000272d0


	//   ....[10]....
        /*00a4*/ 	.word	0x00027f90


	//   ....[11]....
        /*00a8*/ 	.word	0x00028030


	//   ....[12]....
        /*00ac*/ 	.word	0x000280a0


	//   ....[13]....
        /*00b0*/ 	.word	0x00028120


	//   ....[14]....
        /*00b4*/ 	.word	0x00028190


	//   ....[15]....
        /*00b8*/ 	.word	0x00028600


	//   ....[16]....
        /*00bc*/ 	.word	0x00028670


	//   ....[17]....
        /*00c0*/ 	.word	0x000286e0


	//   ....[18]....
        /*00c4*/ 	.word	0x00028750


	//   ....[19]....
        /*00c8*/ 	.word	0x000287c0


	//----- nvinfo : EIATTR_VRC_CTA_INIT_COUNT
	.align		4
.L_1596:
        /*00cc*/ 	.byte	0x02, 0x4a
	.zero		1
	.zero		1


	//----- nvinfo : EIATTR_EXIT_INSTR_OFFSETS
	.align		4
        /*00d0*/ 	.byte	0x04, 0x1c
        /*00d2*/ 	.short	(.L_1598 - .L_1597)


	//   ....[0]....
.L_1597:
        /*00d4*/ 	.word	0x00000d40


	//   ....[1]....
        /*00d8*/ 	.word	0x00027f20


	//----- nvinfo : EIATTR_MAX_THREADS
	.align		4
.L_1598:
        /*00dc*/ 	.byte	0x04, 0x05
        /*00de*/ 	.short	(.L_1600 - .L_1599)
.L_1599:
        /*00e0*/ 	.word	0x00000080
        /*00e4*/ 	.word	0x00000001
        /*00e8*/ 	.word	0x00000001


	//----- nvinfo : EIATTR_CRS_STACK_SIZE
	.align		4
.L_1600:
        /*00ec*/ 	.byte	0x04, 0x1e
        /*00ee*/ 	.short	(.L_1602 - .L_1601)
.L_1601:
        /*00f0*/ 	.word	0x00000000


	//----- nvinfo : EIATTR_CBANK_PARAM_SIZE
	.align		4
.L_1602:
        /*00f4*/ 	.byte	0x03, 0x19
        /*00f6*/ 	.short	0x00e8


	//----- nvinfo : EIATTR_PARAM_CBANK
	.align		4
        /*00f8*/ 	.byte	0x04, 0x0a
        /*00fa*/ 	.short	(.L_1604 - .L_1603)
	.align		4
.L_1603:
        /*00fc*/ 	.word	index@(.nv.constant0._ZN10layer_norm31ln_parallel_residual_fwd_kernelINS_13Kernel_traitsIf6__halffS2_fjLj1024ELj1ELj4ELj1ELj16ENS_18Kernel_traits_baseILj1024EfS2_fS2_fjLj128EEEEELb1ELb0ELb1EEEvNS_9FwdParamsE)
        /*0100*/ 	.short	0x0380
        /*0102*/ 	.short	0x00e8


	//----- nvinfo : EIATTR_SW_WAR
	.align		4
.L_1604:
        /*0104*/ 	.byte	0x04, 0x36
        /*0106*/ 	.short	(.L_1606 - .L_1605)
.L_1605:
        /*0108*/ 	.word	0x00000008
.L_1606:


//--------------------- .nv.info._ZN10layer_norm31ln_parallel_residual_fwd_kernelINS_13Kernel_traitsIf6__halffS2_fjLj1024ELj1ELj4ELj1ELj16ENS_18Kernel_traits_baseILj1024EfS2_fS2_fjLj128EEEEELb1ELb1ELb0EEEvNS_9FwdParamsE --------------------------
	.section	.nv.info._ZN10layer_norm31ln_parallel_residual_fwd_kernelINS_13Kernel_traitsIf6__halffS2_fjLj1024ELj1ELj4ELj1ELj16ENS_18Kernel_traits_baseILj1024EfS2_fS2_fjLj128EEEEELb1ELb1ELb0EEEvNS_9FwdParamsE,"",@"SHT_CUDA_INFO"
	.sectionflags	@""
	.align	4


	//----- nvinfo : EIATTR_CUDA_API_VERSION
	.align		4
        /*0000*/ 	.byte	0x04, 0x37
        /*0002*/ 	.short	(.L_1608 - .L_1607)
.L_1607:
        /*0004*/ 	.word	0x00000082


	//----- nvinfo : EIATTR_KPARAM_INFO
	.align		4
.L_1608:
        /*0008*/ 	.byte	0x04, 0x17
        /*000a*/ 	.short	(.L_1610 - .L_1609)
.L_1609:
        /*000c*/ 	.word	0x00000000
        /*0010*/ 	.short	0x0000
        /*0012*/ 	.short	0x0000
        /*0014*/ 	.byte	0x00, 0xf0, 0xa1, 0x03


	//----- nvinfo : EIATTR_SPARSE_MMA_MASK
	.align		4
.L_1610:
        /*0018*/ 	.byte	0x03, 0x50
        /*001a*/ 	.short	0x0000


	//----- nvinfo : EIATTR_MAXREG_COUNT
	.align		4
        /*001c*/ 	.byte	0x03, 0x1b
        /*001e*/ 	.short	0x00ff


	//----- nvinfo : EIATTR_MERCURY_ISA_VERSION
	.align		4
        /*0020*/ 	.byte	0x03, 0x5f
        /*0022*/ 	.short	0x0101


	//----- nvinfo : EIATTR_COOP_GROUP_MASK_REGIDS
	.align		4
        /*0024*/ 	.byte	0x04, 0x29
        /*0026*/ 	.short	(.L_1612 - .L_1611)


	//   ....[0]....
.L_1611:
        /*0028*/ 	.word	0xffffffff


	//   ....[1]....
        /*002c*/ 	.word	0xffffffff


	//   ....[2]....
        /*0030*/ 	.word	0xffffffff


	//   ....[3]....
        /*0034*/ 	.word	0xffffffff


	//   ....[4]....
        /*0038*/ 	.word	0xffffffff


	//   ....[5]....
        /*003c*/ 	.word	0xffffffff


	//   ....[6]....
        /*0040*/ 	.word	0xffffffff


	//   ....[7]....
        /*0044*/ 	.word	0xffffffff


	//   ....[8]....
        /*0048*/ 	.word	0xffffffff


	//   ....[9]....
        /*004c*/ 	.word	0xffffffff


	//   ....[10]....
        /*0050*/ 	.word	0x0500008b


	//   ....[11]....
        /*0054*/ 	.word	0x0500008b


	//   ....[12]....
        /*0058*/ 	.word	0x0500008b


	//   ....[13]....
        /*005c*/ 	.word	0x0500008b


	//   ....[14]....
        /*0060*/ 	.word	0x0500008b


	//   ....[15]....
        /*0064*/ 	.word	0x0500008b


	//   ....[16]....
        /*0068*/ 	.word	0x0500008b


	//   ....[17]....
        /*006c*/ 	.word	0x0500008b


	//   ....[18]....
        /*0070*/ 	.word	0x0500008b


	//   ....[19]....
        /*0074*/ 	.word	0x0500008b


	//----- nvinfo : EIATTR_COOP_GROUP_INSTR_OFFSETS
	.align		4
.L_1612:
        /*0078*/ 	.byte	0x04, 0x28
        /*007a*/ 	.short	(.L_1614 - .L_1613)


	//   ....[0]....
.L_1613:
        /*007c*/ 	.word	0x00020000


	//   ....[1]....
        /*0080*/ 	.word	0x00020030


	//   ....[2]....
        /*0084*/ 	.word	0x00020050


	//   ....[3]....
        /*0088*/ 	.word	0x00020070


	//   ....[4]....
        /*008c*/ 	.word	0x00020090


	//   ....[5]....
        /*0090*/ 	.word	0x000204d0


	//   ....[6]....
        /*0094*/ 	.word	0x000204f0


	//   ....[7]....
        /*0098*/ 	.word	0x00020510


	//   ....[8]....
        /*009c*/ 	.word	0x00020530


	//   ....[9]....
        /*00a0*/ 	.word	0x00020550


	//   ....[10]....
        /*00a4*/ 	.word	0x00020fe0


	//   ....[11]....
        /*00a8*/ 	.word	0x00021090


	//   ....[12]....
        /*00ac*/ 	.word	0x00021100


	//   ....[13]....
        /*00b0*/ 	.word	0x00021170


	//   ....[14]....
        /*00b4*/ 	.word	0x000211e0


	//   ....[15]....
        /*00b8*/ 	.word	0x00021670


	//   ....[16]....
        /*00bc*/ 	.word	0x000216e0


	//   ....[17]....
        /*00c0*/ 	.word	0x00021750


	//   ....[18]....
        /*00c4*/ 	.word	0x000217c0


	//   ....[19]....
        /*00c8*/ 	.word	0x00021830


	//----- nvinfo : EIATTR_VRC_CTA_INIT_COUNT
	.align		4
.L_1614:
        /*00cc*/ 	.byte	0x02, 0x4a
	.zero		1
	.zero		1


	//----- nvinfo : EIATTR_EXIT_INSTR_OFFSETS
	.align		4
        /*00d0*/ 	.byte	0x04, 0x1c
        /*00d2*/ 	.short	(.L_1616 - .L_1615)


	//   ....[0]....
.L_1615:
        /*00d4*/ 	.word	0x000008b0


	//   ....[1]....
        /*00d8*/ 	.word	0x00020f70


	//----- nvinfo : EIATTR_MAX_THREADS
	.align		4
.L_1616:
        /*00dc*/ 	.byte	0x04, 0x05
        /*00de*/ 	.short	(.L_1618 - .L_1617)
.L_1617:
        /*00e0*/ 	.word	0x00000080
        /*00e4*/ 	.word	0x00000001
        /*00e8*/ 	.word	0x00000001


	//----- nvinfo : EIATTR_CRS_STACK_SIZE
	.align		4
.L_1618:
        /*00ec*/ 	.byte	0x04, 0x1e
        /*00ee*/ 	.short	(.L_1620 - .L_1619)
.L_1619:
        /*00f0*/ 	.word	0x00000000


	//----- nvinfo : EIATTR_CBANK_PARAM_SIZE
	.align		4
.L_1620:
        /*00f4*/ 	.byte	0x03, 0x19
        /*00f6*/ 	.short	0x00e8


	//----- nvinfo : EIATTR_PARAM_CBANK
	.align		4
        /*00f8*/ 	.byte	0x04, 0x0a
        /*00fa*/ 	.short	(.L_1622 - .L_1621)
	.align		4
.L_1621:
        /*00fc*/ 	.word	index@(.nv.constant0._ZN10layer_norm31ln_parallel_residual_fwd_kernelINS_13Kernel_traitsIf6__halffS2_fjLj1024ELj1ELj4ELj1ELj16ENS_18Kernel_traits_baseILj1024EfS2_fS2_fjLj128EEEEELb1ELb1ELb0EEEvNS_9FwdParamsE)
        /*0100*/ 	.short	0x0380
        /*0102*/ 	.short	0x00e8


	//----- nvinfo : EIATTR_SW_WAR
	.align		4
.L_1622:
        /*0104*/ 	.byte	0x04, 0x36
        /*0106*/ 	.short	(.L_1624 - .L_1623)
.L_1623:
        /*0108*/ 	.word	0x00000008
.L_1624:


//--------------------- .nv.info._ZN10layer_norm31ln_parallel_residual_fwd_kernelINS_13Kernel_traitsIf6__halffS2_fjLj1024ELj1ELj4ELj1ELj16ENS_18Kernel_traits_baseILj1024EfS2_fS2_fjLj128EEEEELb1ELb1ELb1EEEvNS_9FwdParamsE --------------------------
	.section	.nv.info._ZN10layer_norm31ln_parallel_residual_fwd_kernelINS_13Kernel_traitsIf6__halffS2_fjLj1024ELj1ELj4ELj1ELj16ENS_18Kernel_traits_baseILj1024EfS2_fS2_fjLj128EEEEELb1ELb1ELb1EEEvNS_9FwdParamsE,"",@"SHT_CUDA_INFO"
	.sectionflags	@""
	.align	4


	//----- nvinfo : EIATTR_CUDA_API_VERSION
	.align		4
        /*0000*/ 	.byte	0x04, 0x37
        /*0002*/ 	.short	(.L_1626 - .L_1625)
.L_1625:
        /*0004*/ 	.word	0x00000082


	//----- nvinfo : EIATTR_KPARAM_INFO
	.align		4
.L_1626:
        /*0008*/ 	.byte	0x04, 0x17
        /*000a*/ 	.short	(.L_1628 - .L_1627)
.L_1627:
        /*000c*/ 	.word	0x00000000
        /*0010*/ 	.short	0x0000
        /*0012*/ 	.short	0x0000
        /*0014*/ 	.byte	0x00, 0xf0, 0xa1, 0x03


	//----- nvinfo : EIATTR_SPARSE_MMA_MASK
	.align		4
.L_1628:
        /*0018*/ 	.byte	0x03, 0x50
        /*001a*/ 	.short	0x0000


	//----- nvinfo : EIATTR_MAXREG_COUNT
	.align		4
        /*001c*/ 	.byte	0x03, 0x1b
        /*001e*/ 	.short	0x00ff


	//----- nvinfo : EIATTR_MERCURY_ISA_VERSION
	.align		4
        /*0020*/ 	.byte	0x03, 0x5f
        /*0022*/ 	.short	0x0101


	//----- nvinfo : EIATTR_COOP_GROUP_MASK_REGIDS
	.align		4
        /*0024*/ 	.byte	0x04, 0x29
        /*0026*/ 	.short	(.L_1630 - .L_1629)


	//   ....[0]....
.L_1629:
        /*0028*/ 	.word	0xffffffff


	//   ....[1]....
        /*002c*/ 	.word	0xffffffff


	//   ....[2]....
        /*0030*/ 	.word	0xffffffff


	//   ....[3]....
        /*0034*/ 	.word	0xffffffff


	//   ....[4]....
        /*0038*/ 	.word	0xffffffff


	//   ....[5]....
        /*003c*/ 	.word	0xffffffff


	//   ....[6]....
        /*0040*/ 	.word	0xffffffff


	//   ....[7]....
        /*0044*/ 	.word	0xffffffff


	//   ....[8]....
        /*0048*/ 	.word	0xffffffff


	//   ....[9]....
        /*004c*/ 	.word	0xffffffff


	//   ....[10]....
        /*0050*/ 	.word	0x0500008a


	//   ....[11]....
        /*0054*/ 	.word	0x0500008a


	//   ....[12]....
        /*0058*/ 	.word	0x0500008a


	//   ....[13]....
        /*005c*/ 	.word	0x0500008a


	//   ....[14]....
        /*0060*/ 	.word	0x0500008a


	//   ....[15]....
        /*0064*/ 	.word	0x0500008a


	//   ....[16]....
        /*0068*/ 	.word	0x0500008a


	//   ....[17]....
        /*006c*/ 	.word	0x0500008a


	//   ....[18]....
        /*0070*/ 	.word	0x0500008a


	//   ....[19]....
        /*0074*/ 	.word	0x0500008a


	//----- nvinfo : EIATTR_COOP_GROUP_INSTR_OFFSETS
	.align		4
.L_1630:
        /*0078*/ 	.byte	0x04, 0x28
        /*007a*/ 	.short	(.L_1632 - .L_1631)


	//   ....[0]....
.L_1631:
        /*007c*/ 	.word	0x0001f7c0


	//   ....[1]....
        /*0080*/ 	.word	0x0001f7e0


	//   ....[2]....
        /*0084*/ 	.word	0x0001f800


	//   ....[3]....
        /*0088*/ 	.word	0x0001f830


	//   ....[4]....
        /*008c*/ 	.word	0x0001f850


	//   ....[5]....
        /*0090*/ 	.word	0x0001fc80


	//   ....[6]....
        /*0094*/ 	.word	0x0001fca0


	//   ....[7]....
        /*0098*/ 	.word	0x0001fcc0


	//   ....[8]....
        /*009c*/ 	.word	0x0001fce0


	//   ....[9]....
        /*00a0*/ 	.word	0x0001fd00


	//   ....[10]....
        /*00a4*/ 	.word	0x00020640


	//   ....[11]....
        /*00a8*/ 	.word	0x000206e0


	//   ....[12]....
        /*00ac*/ 	.word	0x00020750


	//   ....[13]....
        /*00b0*/ 	.word	0x000207d0


	//   ....[14]....
        /*00b4*/ 	.word	0x00020840


	//   ....[15]....
        /*00b8*/ 	.word	0x00020cc0


	//   ....[16]....
        /*00bc*/ 	.word	0x00020d30


	//   ....[17]....
        /*00c0*/ 	.word	0x00020da0


	//   ....[18]....
        /*00c4*/ 	.word	0x00020e10


	//   ....[19]....
        /*00c8*/ 	.word	0x00020e80


	//----- nvinfo : EIATTR_VRC_CTA_INIT_COUNT
	.align		4
.L_1632:
        /*00cc*/ 	.byte	0x02, 0x4a
	.zero		1
	.zero		1


	//----- nvinfo : EIATTR_EXIT_INSTR_OFFSETS
	.align		4
        /*00d0*/ 	.byte	0x04, 0x1c
        /*00d2*/ 	.short	(.L_1634 - .L_1633)


	//   ....[0]....
.L_1633:
        /*00d4*/ 	.word	0x00000630


	//   ....[1]....
        /*00d8*/ 	.word	0x000205d0


	//----- nvinfo : EIATTR_MAX_THREADS
	.align		4
.L_1634:
        /*00dc*/ 	.byte	0x04, 0x05
        /*00de*/ 	.short	(.L_1636 - .L_1635)
.L_1635:
        /*00e0*/ 	.word	0x00000080
        /*00e4*/ 	.word	0x00000001
        /*00e8*/ 	.word	0x00000001


	//----- nvinfo : EIATTR_CRS_STACK_SIZE
	.align		4
.L_1636:
        /*00ec*/ 	.byte	0x04, 0x1e
        /*00ee*/ 	.short	(.L_1638 - .L_1637)
.L_1637:
        /*00f0*/ 	.word	0x00000000


	//----- nvinfo : EIATTR_CBANK_PARAM_SIZE
	.align		4
.L_1638:
        /*00f4*/ 	.byte	0x03, 0x19
        /*00f6*/ 	.short	0x00e8


	//----- nvinfo : EIATTR_PARAM_CBANK
	.align		4
        /*00f8*/ 	.byte	0x04, 0x0a
        /*00fa*/ 	.short	(.L_1640 - .L_1639)
	.align		4
.L_1639:
        /*00fc*/ 	.word	index@(.nv.constant0._ZN10layer_norm31ln_parallel_residual_fwd_kernelINS_13Kernel_traitsIf6__halffS2_fjLj1024ELj1ELj4ELj1ELj16ENS_18Kernel_traits_baseILj1024EfS2_fS2_fjLj128EEEEELb1ELb1ELb1EEEvNS_9FwdParamsE)
        /*0100*/ 	.short	0x0380
        /*0102*/ 	.short	0x00e8


	//----- nvinfo : EIATTR_SW_WAR
	.align		4
.L_1640:
        /*0104*/ 	.byte	0x04, 0x36
        /*0106*/ 	.short	(.L_1642 - .L_1641)
.L_1641:
        /*0108*/ 	.word	0x00000008
.L_1642:


//--------------------- .nv.info._ZN10layer_norm31ln_parallel_residual_fwd_kernelINS_13Kernel_traitsI6__halfffffjLj1024ELj1ELj4ELj1ELj16ENS_18Kernel_traits_baseILj1024ES2_ffffjLj128EEEEELb0ELb0ELb0EEEvNS_9FwdParamsE --------------------------
	.section	.nv.info._ZN10layer_norm31ln_parallel_residual_fwd_kernelINS_13Kernel_traitsI6__halfffffjLj1024ELj1ELj4ELj1ELj16ENS_18Kernel_traits_baseILj1024ES2_ffffjLj128EEEEELb0ELb0ELb0EEEvNS_9FwdParamsE,"",@"SHT_CUDA_INFO"
	.sectionflags	@""
	.align	4


	//----- nvinfo : EIATTR_CUDA_API_VERSION
	.align		4
        /*0000*/ 	.byte	0x04, 0x37
        /*0002*/ 	.short	(.L_1644 - .L_1643)
.L_1643:
        /*0004*/ 	.word	0x00000082


	//----- nvinfo : EIATTR_KPARAM_INFO
	.align		4
.L_1644:
        /*0008*/ 	.byte	0x04, 0x17
        /*000a*/ 	.short	(.L_1646 - .L_1645)
.L_1645:
        /*000c*/ 	.word	0x00000000
        /*0010*/ 	.short	0x0000
        /*0012*/ 	.short	0x0000
        /*0014*/ 	.byte	0x00, 0xf0, 0xa1, 0x03


	//----- nvinfo : EIATTR_SPARSE_MMA_MASK
	.align		4
.L_1646:
        /*0018*/ 	.byte	0x03, 0x50
        /*001a*/ 	.short	0x0000


	//----- nvinfo : EIATTR_MAXREG_COUNT
	.align		4
        /*001c*/ 	.byte	0x03, 0x1b
        /*001e*/ 	.short	0x00ff


	//----- nvinfo : EIATTR_MERCURY_ISA_VERSION
	.align		4
        /*0020*/ 	.byte	0x03, 0x5f
        /*0022*/ 	.short	0x0101


	//----- nvinfo : EIATTR_COOP_GROUP_MASK_REGIDS
	.align		4
        /*0024*/ 	.byte	0x04, 0x29
        /*0026*/ 	.short	(.L_1648 - .L_1647)


	//   ....[0]....
.L_1647:
        /*0028*/ 	.word	0xffffffff


	//   ....[1]....
        /*002c*/ 	.word	0xffffffff


	//   ....[2]....
        /*0030*/ 	.word	0xffffffff


	//   ....[3]....
        /*0034*/ 	.word	0xffffffff


	//   ....[4]....
        /*0038*/ 	.word	0xffffffff


	//   ....[5]....
        /*003c*/ 	.word	0xffffffff


	//   ....[6]....
        /*0040*/ 	.word	0xffffffff


	//   ....[7]....
        /*0044*/ 	.word	0xffffffff


	//   ....[8]....
        /*0048*/ 	.word	0xffffffff


	//   ....[9]....
        /*004c*/ 	.word	0xffffffff


	//   ....[10]....
        /*0050*/ 	.word	0x05000045


	//   ....[11]....
        /*0054*/ 	.word	0x05000045


	//   ....[12]....
        /*0058*/ 	.word	0x05000045


	//   ....[13]....
        /*005c*/ 	.word	0x05000045


	//   ....[14]....
        /*0060*/ 	.word	0x05000045


	//   ....[15]....
        /*0064*/ 	.word	0x05000045


	//   ....[16]....
        /*0068*/ 	.word	0x05000045


	//   ....[17]....
        /*006c*/ 	.word	0x05000045


	//   ....[18]....
        /*0070*/ 	.word	0x05000045


	//   ....[19]....
        /*0074*/ 	.word	0x05000045


	//----- nvinfo : EIATTR_COOP_GROUP_INSTR_OFFSETS
	.align		4
.L_1648:
        /*0078*/ 	.byte	0x04, 0x28
        /*007a*/ 	.short	(.L_1650 - .L_1649)


	//   ....[0]....
.L_1649:
        /*007c*/ 	.word	0x00004760


	//   ....[1]....
        /*0080*/ 	.word	0x000047a0


	//   ....[2]....
        /*0084*/ 	.word	0x000047c0


	//   ....[3]....
        /*0088*/ 	.word	0x000047e0


	//   ....[4]....
        /*008c*/ 	.word	0x00004800


	//   ....[5]....
        /*0090*/ 	.word	0x00004c60


	//   ....[6]....
        /*0094*/ 	.word	0x00004c80


	//   ....[7]....
        /*0098*/ 	.word	0x00004ca0


	//   ....[8]....
        /*009c*/ 	.word	0x00004cc0


	//   ....[9]....
        /*00a0*/ 	.word	0x00004ce0


	//   ....[10]....
        /*00a4*/ 	.word	0x000063e0


	//   ....[11]....
        /*00a8*/ 	.word	0x00006470


	//   ....[12]....
        /*00ac*/ 	.word	0x000064d0


	//   ....[13]....
        /*00b0*/ 	.word	0x00006530


	//   ....[14]....
        /*00b4*/ 	.word	0x00006590


	//   ....[15]....
        /*00b8*/ 	.word	0x00006a40


	//   ....[16]....
        /*00bc*/ 	.word	0x00006aa0


	//   ....[17]....
        /*00c0*/ 	.word	0x00006b00


	//   ....[18]....
        /*00c4*/ 	.word	0x00006b60


	//   ....[19]....
        /*00c8*/ 	.word	0x00006bc0


	//----- nvinfo : EIATTR_VRC_CTA_INIT_COUNT
	.align		4
.L_1650:
        /*00cc*/ 	.byte	0x02, 0x4a
	.zero		1
	.zero		1


	//----- nvinfo : EIATTR_EXIT_INSTR_OFFSETS
	.align		4
        /*00d0*/ 	.byte	0x04, 0x1c
        /*00d2*/ 	.short	(.L_1652 - .L_1651)


	//   ....[0]....
.L_1651:
        /*00d4*/ 	.word	0x00001b50


	//   ....[1]....
        /*00d8*/ 	.word	0x00006380


	//----- nvinfo : EIATTR_MAX_THREADS
	.align		4
.L_1652:
        /*00dc*/ 	.byte	0x04, 0x05
        /*00de*/ 	.short	(.L_1654 - .L_1653)
.L_1653:
        /*00e0*/ 	.word	0x00000080
        /*00e4*/ 	.word	0x00000001
        /*00e8*/ 	.word	0x00000001


	//----- nvinfo : EIATTR_CRS_STACK_SIZE
	.align		4
.L_1654:
        /*00ec*/ 	.byte	0x04, 0x1e
        /*00ee*/ 	.short	(.L_1656 - .L_1655)
.L_1655:
        /*00f0*/ 	.word	0x00000000


	//----- nvinfo : EIATTR_CBANK_PARAM_SIZE
	.align		4
.L_1656:
        /*00f4*/ 	.byte	0x03, 0x19
        /*00f6*/ 	.short	0x00e8


	//----- nvinfo : EIATTR_PARAM_CBANK
	.align		4
        /*00f8*/ 	.byte	0x04, 0x0a
        /*00fa*/ 	.short	(.L_1658 - .L_1657)
	.align		4
.L_1657:
        /*00fc*/ 	.word	index@(.nv.constant0._ZN10layer_norm31ln_parallel_residual_fwd_kernelINS_13Kernel_traitsI6__halfffffjLj1024ELj1ELj4ELj1ELj16ENS_18Kernel_traits_baseILj1024ES2_ffffjLj128EEEEELb0ELb0ELb0EEEvNS_9FwdParamsE)
        /*0100*/ 	.short	0x0380
        /*0102*/ 	.short	0x00e8


	//----- nvinfo : EIATTR_SW_WAR
	.align		4
.L_1658:
        /*0104*/ 	.byte	0x04, 0x36
        /*0106*/ 	.short	(.L_1660 - .L_1659)
.L_1659:
        /*0108*/ 	.word	0x00000008
.L_1660:


//--------------------- .nv.info._ZN10layer_norm31ln_parallel_residual_fwd_kernelINS_13Kernel_traitsI6__halfffffjLj1024ELj1ELj4ELj1ELj16ENS_18Kernel_traits_baseILj1024ES2_ffffjLj128EEEEELb0ELb0ELb1EEEvNS_9FwdParamsE --------------------------
	.section	.nv.info._ZN10layer_norm31ln_parallel_residual_fwd_kernelINS_13Kernel_traitsI6__halfffffjLj1024ELj1ELj4ELj1ELj16ENS_18Kernel_traits_baseILj1024ES2_ffffjLj128EEEEELb0ELb0ELb1EEEvNS_9FwdParamsE,"",@"SHT_CUDA_INFO"
	.sectionflags	@""
	.align	4


	//----- nvinfo : EIATTR_CUDA_API_VERSION
	.align		4
        /*0000*/ 	.byte	0x04, 0x37
        /*0002*/ 	.short	(.L_1662 - .L_1661)
.L_1661:
        /*0004*/ 	.word	0x00000082


	//----- nvinfo : EIATTR_KPARAM_INFO
	.align		4
.L_1662:
        /*0008*/ 	.byte	0x04, 0x17
        /*000a*/ 	.short	(.L_1664 - .L_1663)
.L_1663:
        /*000c*/ 	.word	0x00000000
        /*0010*/ 	.short	0x0000
        /*0012*/ 	.short	0x0000
        /*0014*/ 	.byte	0x00, 0xf0, 0xa1, 0x03


	//----- nvinfo : EIATTR_SPARSE_MMA_MASK
	.align		4
.L_1664:
        /*0018*/ 	.byte	0x03, 0x50
        /*001a*/ 	.short	0x0000


	//----- nvinfo : EIATTR_MAXREG_COUNT
	.align		4
        /*001c*/ 	.byte	0x03, 0x1b
        /*001e*/ 	.short	0x00ff


	//----- nvinfo : EIATTR_MERCURY_ISA_VERSION
	.align		4
        /*0020*/ 	.byte	0x03, 0x5f
        /*0022*/ 	.short	0x0101


	//----- nvinfo : EIATTR_COOP_GROUP_MASK_REGIDS
	.align		4
        /*0024*/ 	.byte	0x04, 0x29
        /*0026*/ 	.short	(.L_1666 - .L_1665)


	//   ....[0]....
.L_1665:
        /*0028*/ 	.word	0xffffffff


	//   ....[1]....
        /*002c*/ 	.word	0xffffffff


	//   ....[2]....
        /*0030*/ 	.word	0xffffffff


	//   ....[3]....
        /*0034*/ 	.word	0xffffffff


	//   ....[4]....
        /*0038*/ 	.word	0xffffffff


	//   ....[5]....
        /*003c*/ 	.word	0xffffffff


	//   ....[6]....
        /*0040*/ 	.word	0xffffffff


	//   ....[7]....
        /*0044*/ 	.word	0xffffffff


	//   ....[8]....
        /*0048*/ 	.word	0xffffffff


	//   ....[9]....
        /*004c*/ 	.word	0xffffffff


	//   ....[10]....
        /*0050*/ 	.word	0x05000012


	//   ....[11]....
        /*0054*/ 	.word	0x05000012


	//   ....[12]....
        /*0058*/ 	.word	0x05000012


	//   ....[13]....
        /*005c*/ 	.word	0x05000012


	//   ....[14]....
        /*0060*/ 	.word	0x05000012


	//   ....[15]....
        /*0064*/ 	.word	0x05000012


	//   ....[16]....
        /*0068*/ 	.word	0x05000012


	//   ....[17]....
        /*006c*/ 	.word	0x05000012


	//   ....[18]....
        /*0070*/ 	.word	0x05000012


	//   ....[19]....
        /*0074*/ 	.word	0x05000012


	//----- nvinfo : EIATTR_COOP_GROUP_INSTR_OFFSETS
	.align		4
.L_1666:
        /*0078*/ 	.byte	0x04, 0x28
        /*007a*/ 	.short	(.L_1668 - .L_1667)


	//   ....[0]....
.L_1667:
        /*007c*/ 	.word	0x00002d70


	//   ....[1]....
        /*0080*/ 	.word	0x00002da0


	//   ....[2]....
        /*0084*/ 	.word	0x00002dc0


	//   ....[3]....
        /*0088*/ 	.word	0x00002de0


	//   ....[4]....
        /*008c*/ 	.word	0x00002e00


	//   ....[5]....
        /*0090*/ 	.word	0x00003230


	//   ....[6]....
        /*0094*/ 	.word	0x00003250


	//   ....[7]....
        /*0098*/ 	.word	0x00003270


	//   ....[8]....
        /*009c*/ 	.word	0x00003290


	//   ....[9]....
        /*00a0*/ 	.word	0x000032b0


	//   ....[10]....
        /*00a4*/ 	.word	0x000047f0


	//   ....[11]....
        /*00a8*/ 	.word	0x00004890


	//   ....[12]....
        /*00ac*/ 	.word	0x00004900


	//   ....[13]....
        /*00b0*/ 	.word	0x00004970


	//   ....[14]....
        /*00b4*/ 	.word	0x000049e0


	//   ....[15]....
        /*00b8*/ 	.word	0x00004e60


	//   ....[16]....
        /*00bc*/ 	.word	0x00004ed0


	//   ....[17]....
        /*00c0*/ 	.word	0x00004f40


	//   ....[18]....
        /*00c4*/ 	.word	0x00004fb0


	//   ....[19]....
        /*00c8*/ 	.word	0x00005020


	//----- nvinfo : EIATTR_VRC_CTA_INIT_COUNT
	.align		4
.L_1668:
        /*00cc*/ 	.byte	0x02, 0x4a
	.zero		1
	.zero		1


	//----- nvinfo : EIATTR_EXIT_INSTR_OFFSETS
	.align		4
        /*00d0*/ 	.byte	0x04, 0x1c
        /*00d2*/ 	.short	(.L_1670 - .L_1669)


	//   ....[0]....
.L_1669:
        /*00d4*/ 	.word	0x00000b50


	//   ....[1]....
        /*00d8*/ 	.word	0x00004780


	//----- nvinfo : EIATTR_MAX_THREADS
	.align		4
.L_1670:
        /*00dc*/ 	.byte	0x04, 0x05
        /*00de*/ 	.short	(.L_1672 - .L_1671)
.L_1671:
        /*00e0*/ 	.word	0x00000080
        /*00e4*/ 	.word	0x00000001
        /*00e8*/ 	.word	0x00000001


	//----- nvinfo : EIATTR_CRS_STACK_SIZE
	.align		4
.L_1672:
        /*00ec*/ 	.byte	0x04, 0x1e
        /*00ee*/ 	.short	(.L_1674 - .L_1673)
.L_1673:
        /*00f0*/ 	.word	0x00000000


	//----- nvinfo : EIATTR_CBANK_PARAM_SIZE
	.align		4
.L_1674:
        /*00f4*/ 	.byte	0x03, 0x19
        /*00f6*/ 	.short	0x00e8


	//----- nvinfo : EIATTR_PARAM_CBANK
	.align		4
        /*00f8*/ 	.byte	0x04, 0x0a
        /*00fa*/ 	.short	(.L_1676 - .L_1675)
	.align		4
.L_1675:
        /*00fc*/ 	.word	index@(.nv.constant0._ZN10layer_norm31ln_parallel_residual_fwd_kernelINS_13Kernel_traitsI6__halfffffjLj1024ELj1ELj4ELj1ELj16ENS_18Kernel_traits_baseILj1024ES2_ffffjLj128EEEEELb0ELb0ELb1EEEvNS_9FwdParamsE)
        /*0100*/ 	.short	0x0380
        /*0102*/ 	.short	0x00e8


	//----- nvinfo : EIATTR_SW_WAR
	.align		4
.L_1676:
        /*0104*/ 	.byte	0x04, 0x36
        /*0106*/ 	.short	(.L_1678 - .L_1677)
.L_1677:
        /*0108*/ 	.word	0x00000008
.L_1678:


//--------------------- .nv.info._ZN10layer_norm31ln_parallel_residual_fwd_kernelINS_13Kernel_traitsI6__halfffffjLj1024ELj1ELj4ELj1ELj16ENS_18Kernel_traits_baseILj1024ES2_ffffjLj128EEEEELb0ELb1ELb0EEEvNS_9FwdParamsE --------------------------
	.section	.nv.info._ZN10layer_norm31ln_parallel_residual_fwd_kernelINS_13Kernel_traitsI6__halfffffjLj1024ELj1ELj4ELj1ELj16ENS_18Kernel_traits_baseILj1024ES2_ffffjLj128EEEEELb0ELb1ELb0EEEvNS_9FwdParamsE,"",@"SHT_CUDA_INFO"
	.sectionflags	@""
	.align	4


	//----- nvinfo : EIATTR_CUDA_API_VERSION
	.align		4
        /*0000*/ 	.byte	0x04, 0x37
        /*0002*/ 	.short	(.L_1680 - .L_1679)
.L_1679:
        /*0004*/ 	.word	0x00000082


	//----- nvinfo : EIATTR_KPARAM_INFO
	.align		4
.L_1680:
        /*0008*/ 	.byte	0x04, 0x17
        /*000a*/ 	.short	(.L_1682 - .L_1681)
.L_1681:
        /*000c*/ 	.word	0x00000000
        /*0010*/ 	.short	0x0000
        /*0012*/ 	.short	0x0000
        /*0014*/ 	.byte	0x00, 0xf0, 0xa1, 0x03


	//----- nvinfo : EIATTR_SPARSE_MMA_MASK
	.align		4
.L_1682:
        /*0018*/ 	.byte	0x03, 0x50
        /*001a*/ 	.short	0x0000


	//----- nvinfo : EIATTR_MAXREG_COUNT
	.align		4
        /*001c*/ 	.byte	0x03, 0x1b
        /*001e*/ 	.short	0x00ff


	//----- nvinfo : EIATTR_MERCURY_ISA_VERSION
	.align		4
        /*0020*/ 	.byte	0x03, 0x5f
        /*0022*/ 	.short	0x0101


	//----- nvinfo : EIATTR_COOP_GROUP_MASK_REGIDS
	.align		4
        /*0024*/ 	.byte	0x04, 0x29
        /*0026*/ 	.short	(.L_1684 - .L_1683)


	//   ....[0]....
.L_1683:
        /*0028*/ 	.word	0xffffffff


	//   ....[1]....
        /*002c*/ 	.word	0xffffffff


	//   ....[2]....
        /*0030*/ 	.word	0xffffffff


	//   ....[3]....
        /*0034*/ 	.word	0xffffffff


	//   ....[4]....
        /*0038*/ 	.word	0xffffffff


	//   ....[5]....
        /*003c*/ 	.word	0xffffffff


	//   ....[6]....
        /*0040*/ 	.word	0xffffffff


	//   ....[7]....
        /*0044*/ 	.word	0xffffffff


	//   ....[8]....
        /*0048*/ 	.word	0xffffffff


	//   ....[9]....
        /*004c*/ 	.word	0xffffffff


	//   ....[10]....
        /*0050*/ 	.word	0x05000055


	//   ....[11]....
        /*0054*/ 	.word	0x05000055


	//   ....[12]....
        /*0058*/ 	.word	0x05000055


	//   ....[13]....
        /*005c*/ 	.word	0x05000055


	//   ....[14]....
        /*0060*/ 	.word	0x05000055


	//   ....[15]....
        /*0064*/ 	.word	0x05000055


	//   ....[16]....
        /*0068*/ 	.word	0x05000055


	//   ....[17]....
        /*006c*/ 	.word	0x05000055


	//   ....[18]....
        /*0070*/ 	.word	0x05000055


	//   ....[19]....
        /*0074*/ 	.word	0x05000055


	//----- nvinfo : EIATTR_COOP_GROUP_INSTR_OFFSETS
	.align		4
.L_1684:
        /*0078*/ 	.byte	0x04, 0x28
        /*007a*/ 	.short	(.L_1686 - .L_1685)


	//   ....[0]....
.L_1685:
        /*007c*/ 	.word	0x000030c0


	//   ....[1]....
        /*0080*/ 	.word	0x00003100


	//   ....[2]....
        /*0084*/ 	.word	0x00003120


	//   ....[3]....
        /*0088*/ 	.word	0x00003140


	//   ....[4]....
        /*008c*/ 	.word	0x00003160


	//   ....[5]....
        /*0090*/ 	.word	0x000035c0


	//   ....[6]....
        /*0094*/ 	.word	0x000035e0


	//   ....[7]....
        /*0098*/ 	.word	0x00003600


	//   ....[8]....
        /*009c*/ 	.word	0x00003620


	//   ....[9]....
        /*00a0*/ 	.word	0x00003640


	//   ....[10]....
        /*00a4*/ 	.word	0x000045d0


	//   ....[11]....
        /*00a8*/ 	.word	0x00004680


	//   ....[12]....
        /*00ac*/ 	.word	0x000046f0


	//   ....[13]....
        /*00b0*/ 	.word	0x00004760


	//   ....[14]....
        /*00b4*/ 	.word	0x000047d0


	//   ....[15]....
        /*00b8*/ 	.word	0x00004c90


	//   ....[16]....
        /*00bc*/ 	.word	0x00004d00


	//   ....[17]....
        /*00c0*/ 	.word	0x00004d70


	//   ....[18]....
        /*00c4*/ 	.word	0x00004de0


	//   ....[19]....
        /*00c8*/ 	.word	0x00004e50


	//----- nvinfo : EIATTR_VRC_CTA_INIT_COUNT
	.align		4
.L_1686:
        /*00cc*/ 	.byte	0x02, 0x4a
	.zero		1
	.zero		1


	//----- nvinfo : EIATTR_EXIT_INSTR_OFFSETS
	.align		4
        /*00d0*/ 	.byte	0x04, 0x1c
        /*00d2*/ 	.short	(.L_1688 - .L_1687)


	//   ....[0]....
.L_1687:
        /*00d4*/ 	.word	0x00000870


	//   ....[1]....
        /*00d8*/ 	.word	0x00004560


	//----- nvinfo : EIATTR_MAX_THREADS
	.align		4
.L_1688:
        /*00dc*/ 	.byte	0x04, 0x05
        /*00de*/ 	.short	(.L_1690 - .L_1689)
.L_1689:
        /*00e0*/ 	.word	0x00000080
        /*00e4*/ 	.word	0x00000001
        /*00e8*/ 	.word	0x00000001


	//----- nvinfo : EIATTR_CRS_STACK_SIZE
	.align		4
.L_1690:
        /*00ec*/ 	.byte	0x04, 0x1e
        /*00ee*/ 	.short	(.L_1692 - .L_1691)
.L_1691:
        /*00f0*/ 	.word	0x00000000


	//----- nvinfo : EIATTR_CBANK_PARAM_SIZE
	.align		4
.L_1692:
        /*00f4*/ 	.byte	0x03, 0x19
        /*00f6*/ 	.short	0x00e8


	//----- nvinfo : EIATTR_PARAM_CBANK
	.align		4
        /*00f8*/ 	.byte	0x04, 0x0a
        /*00fa*/ 	.short	(.L_1694 - .L_1693)
	.align		4
.L_1693:
        /*00fc*/ 	.word	index@(.nv.constant0._ZN10layer_norm31ln_parallel_residual_fwd_kernelINS_13Kernel_traitsI6__halfffffjLj1024ELj1ELj4ELj1ELj16ENS_18Kernel_traits_baseILj1024ES2_ffffjLj128EEEEELb0ELb1ELb0EEEvNS_9FwdParamsE)
        /*0100*/ 	.short	0x0380
        /*0102*/ 	.short	0x00e8


	//----- nvinfo : EIATTR_SW_WAR
	.align		4
.L_1694:
        /*0104*/ 	.byte	0x04, 0x36
        /*0106*/ 	.short	(.L_1696 - .L_1695)
.L_1695:
        /*0108*/ 	.word	0x00000008
.L_1696:


//--------------------- .nv.info._ZN10layer_norm31ln_parallel_residual_fwd_kernelINS_13Kernel_traitsI6__halfffffjLj1024ELj1ELj4ELj1ELj16ENS_18Kernel_traits_baseILj1024ES2_ffffjLj128EEEEELb0ELb1ELb1EEEvNS_9FwdParamsE --------------------------
	.section	.nv.info._ZN10layer_norm31ln_parallel_residual_fwd_kernelINS_13Kernel_traitsI6__halfffffjLj1024ELj1ELj4ELj1ELj16ENS_18Kernel_traits_baseILj1024ES2_ffffjLj128EEEEELb0ELb1ELb1EEEvNS_9FwdParamsE,"",@"SHT_CUDA_INFO"
	.sectionflags	@""
	.align	4


	//----- nvinfo : EIATTR_CUDA_API_VERSION
	.align		4
        /*0000*/ 	.byte	0x04, 0x37
        /*0002*/ 	.short	(.L_1698 - .L_1697)
.L_1697:
        /*0004*/ 	.word	0x00000082


	//----- nvinfo : EIATTR_KPARAM_INFO
	.align		4
.L_1698:
        /*0008*/ 	.byte	0x04, 0x17
        /*000a*/ 	.short	(.L_1700 - .L_1699)
.L_1699:
        /*000c*/ 	.word	0x00000000
        /*0010*/ 	.short	0x0000
        /*0012*/ 	.short	0x0000
        /*0014*/ 	.byte	0x00, 0xf0, 0xa1, 0x03


	//----- nvinfo : EIATTR_SPARSE_MMA_MASK
	.align		4
.L_1700:
        /*0018*/ 	.byte	0x03, 0x50
        /*001a*/ 	.short	0x0000


	//----- nvinfo : EIATTR_MAXREG_COUNT
	.align		4
        /*001c*/ 	.byte	0x03, 0x1b
        /*001e*/ 	.short	0x00ff


	//----- nvinfo : EIATTR_MERCURY_ISA_VERSION
	.align		4
        /*0020*/ 	.byte	0x03, 0x5f
        /*0022*/ 	.short	0x0101


	//----- nvinfo : EIATTR_COOP_GROUP_MASK_REGIDS
	.align		4
        /*0024*/ 	.byte	0x04, 0x29
        /*0026*/ 	.short	(.L_1702 - .L_1701)


	//   ....[0]....
.L_1701:
        /*0028*/ 	.word	0xffffffff


	//   ....[1]....
        /*002c*/ 	.word	0xffffffff


	//   ....[2]....
        /*0030*/ 	.word	0xffffffff


	//   ....[3]....
        /*0034*/ 	.word	0xffffffff


	//   ....[4]....
        /*0038*/ 	.word	0xffffffff


	//   ....[5]....
        /*003c*/ 	.word	0xffffffff


	//   ....[6]....
        /*0040*/ 	.word	0xffffffff


	//   ....[7]....
        /*0044*/ 	.word	0xffffffff


	//   ....[8]....
        /*0048*/ 	.word	0xffffffff


	//   ....[9]....
        /*004c*/ 	.word	0xffffffff


	//   ....[10]....
        /*0050*/ 	.word	0x05000027


	//   ....[11]....
        /*0054*/ 	.word	0x05000027


	//   ....[12]....
        /*0058*/ 	.word	0x05000027


	//   ....[13]....
        /*005c*/ 	.word	0x05000027


	//   ....[14]....
        /*0060*/ 	.word	0x05000027


	//   ....[15]....
        /*0064*/ 	.word	0x05000027


	//   ....[16]....
        /*0068*/ 	.word	0x05000027


	//   ....[17]....
        /*006c*/ 	.word	0x05000027


	//   ....[18]....
        /*0070*/ 	.word	0x05000027


	//   ....[19]....
        /*0074*/ 	.word	0x05000027


	//----- nvinfo : EIATTR_COOP_GROUP_INSTR_OFFSETS
	.align		4
.L_1702:
        /*0078*/ 	.byte	0x04, 0x28
        /*007a*/ 	.short	(.L_1704 - .L_1703)


	//   ....[0]....
.L_1703:
        /*007c*/ 	.word	0x000025b0


	//   ....[1]....
        /*0080*/ 	.word	0x000025d0


	//   ....[2]....
        /*0084*/ 	.word	0x000025f0


	//   ....[3]....
        /*0088*/ 	.word	0x00002610


	//   ....[4]....
        /*008c*/ 	.word	0x00002640


	//   ....[5]....
        /*0090*/ 	.word	0x00002a70


	//   ....[6]....
        /*0094*/ 	.word	0x00002a90


	//   ....[7]....
        /*0098*/ 	.word	0x00002ab0


	//   ....[8]....
        /*009c*/ 	.word	0x00002ad0


	//   ....[9]....
        /*00a0*/ 	.word	0x00002af0


	//   ....[10]....
        /*00a4*/ 	.word	0x000033d0


	//   ....[11]....
        /*00a8*/ 	.word	0x00003450


	//   ....[12]....
        /*00ac*/ 	.word	0x000034a0


	//   ....[13]....
        /*00b0*/ 	.word	0x00003500


	//   ....[14]....
        /*00b4*/ 	.word	0x00003570


	//   ....[15]....
        /*00b8*/ 	.word	0x000039e0


	//   ....[16]....
        /*00bc*/ 	.word	0x00003a30


	//   ....[17]....
        /*00c0*/ 	.word	0x00003a80


	//   ....[18]....
        /*00c4*/ 	.word	0x00003ad0


	//   ....[19]....
        /*00c8*/ 	.word	0x00003b20


	//----- nvinfo : EIATTR_VRC_CTA_INIT_COUNT
	.align		4
.L_1704:
        /*00cc*/ 	.byte	0x02, 0x4a
	.zero		1
	.zero		1


	//----- nvinfo : EIATTR_EXIT_INSTR_OFFSETS
	.align		4
        /*00d0*/ 	.byte	0x04, 0x1c
        /*00d2*/ 	.short	(.L_1706 - .L_1705)


	//   ....[0]....
.L_1705:
        /*00d4*/ 	.word	0x00000390


	//   ....[1]....
        /*00d8*/ 	.word	0x00003360


	//----- nvinfo : EIATTR_MAX_THREADS
	.align		4
.L_1706:
        /*00dc*/ 	.byte	0x04, 0x05
        /*00de*/ 	.short	(.L_1708 - .L_1707)
.L_1707:
        /*00e0*/ 	.word	0x00000080
        /*00e4*/ 	.word	0x00000001
        /*00e8*/ 	.word	0x00000001


	//----- nvinfo : EIATTR_CRS_STACK_SIZE
	.align		4
.L_1708:
        /*00ec*/ 	.byte	0x04, 0x1e
        /*00ee*/ 	.short	(.L_1710 - .L_1709)
.L_1709:
        /*00f0*/ 	.word	0x00000000


	//----- nvinfo : EIATTR_CBANK_PARAM_SIZE
	.align		4
.L_1710:
        /*00f4*/ 	.byte	0x03, 0x19
        /*00f6*/ 	.short	0x00e8


	//----- nvinfo : EIATTR_PARAM_CBANK
	.align		4
        /*00f8*/ 	.byte	0x04, 0x0a
        /*00fa*/ 	.short	(.L_1712 - .L_1711)
	.align		4
.L_1711:
        /*00fc*/ 	.word	index@(.nv.constant0._ZN10layer_norm31ln_parallel_residual_fwd_kernelINS_13Kernel_traitsI6__halfffffjLj1024ELj1ELj4ELj1ELj16ENS_18Kernel_traits_baseILj1024ES2_ffffjLj128EEEEELb0ELb1ELb1EEEvNS_9FwdParamsE)
        /*0100*/ 	.short	0x0380
        /*0102*/ 	.short	0x00e8


	//----- nvinfo : EIATTR_SW_WAR
	.align		4
.L_1712:
        /*0104*/ 	.byte	0x04, 0x36
        /*0106*/ 	.short	(.L_1714 - .L_1713)
.L_1713:
        /*0108*/ 	.word	0x00000008
.L_1714:


//--------------------- .nv.info._ZN10layer_norm31ln_parallel_residual_fwd_kernelINS_13Kernel_traitsI6__halfffffjLj1024ELj1ELj4ELj1ELj16ENS_18Kernel_traits_baseILj1024ES2_ffffjLj128EEEEELb1ELb0ELb0EEEvNS_9FwdParamsE --------------------------
	.section	.nv.info._ZN10layer_norm31ln_parallel_residual_fwd_kernelINS_13Kernel_traitsI6__halfffffjLj1024ELj1ELj4ELj1ELj16ENS_18Kernel_traits_baseILj1024ES2_ffffjLj128EEEEELb1ELb0ELb0EEEvNS_9FwdParamsE,"",@"SHT_CUDA_INFO"
	.sectionflags	@""
	.align	4


	//----- nvinfo : EIATTR_CUDA_API_VERSION
	.align		4
        /*0000*/ 	.byte	0x04, 0x37
        /*0002*/ 	.short	(.L_1716 - .L_1715)
.L_1715:
        /*0004*/ 	.word	0x00000082


	//----- nvinfo : EIATTR_KPARAM_INFO
	.align		4
.L_1716:
        /*0008*/ 	.byte	0x04, 0x17
        /*000a*/ 	.short	(.L_1718 - .L_1717)
.L_1717:
        /*000c*/ 	.word	0x00000000
        /*0010*/ 	.short	0x0000
        /*0012*/ 	.short	0x0000
        /*0014*/ 	.byte	0x00, 0xf0, 0xa1, 0x03


	//----- nvinfo : EIATTR_SPARSE_MMA_MASK
	.align		4
.L_1718:
        /*0018*/ 	.byte	0x03, 0x50
        /*001a*/ 	.short	0x0000


	//----- nvinfo : EIATTR_MAXREG_COUNT
	.align		4
        /*001c*/ 	.byte	0x03, 0x1b
        /*001e*/ 	.short	0x00ff


	//----- nvinfo : EIATTR_MERCURY_ISA_VERSION
	.align		4
        /*0020*/ 	.byte	0x03, 0x5f
        /*0022*/ 	.short	0x0101


	//----- nvinfo : EIATTR_COOP_GROUP_MASK_REGIDS
	.align		4
        /*0024*/ 	.byte	0x04, 0x29
        /*0026*/ 	.short	(.L_1720 - .L_1719)


	//   ....[0]....
.L_1719:
        /*0028*/ 	.word	0xffffffff


	//   ....[1]....
        /*002c*/ 	.word	0xffffffff


	//   ....[2]....
        /*0030*/ 	.word	0xffffffff


	//   ....[3]....
        /*0034*/ 	.word	0xffffffff


	//   ....[4]....
        /*0038*/ 	.word	0xffffffff


	//   ....[5]....
        /*003c*/ 	.word	0xffffffff


	//   ....[6]....
        /*0040*/ 	.word	0xffffffff


	//   ....[7]....
        /*0044*/ 	.word	0xffffffff


	//   ....[8]....
        /*0048*/ 	.word	0xffffffff


	//   ....[9]....
        /*004c*/ 	.word	0xffffffff


	//   ....[10]....
        /*0050*/ 	.word	0x05000059


	//   ....[11]....
        /*0054*/ 	.word	0x05000059


	//   ....[12]....
        /*0058*/ 	.word	0x05000059


	//   ....[13]....
        /*005c*/ 	.word	0x05000059


	//   ....[14]....
        /*0060*/ 	.word	0x05000059


	//   ....[15]....
        /*0064*/ 	.word	0x05000059


	//   ....[16]....
        /*0068*/ 	.word	0x05000059


	//   ....[17]....
        /*006c*/ 	.word	0x05000059


	//   ....[18]....
        /*0070*/ 	.word	0x05000059


	//   ....[19]....
        /*0074*/ 	.word	0x05000059


	//----- nvinfo : EIATTR_COOP_GROUP_INSTR_OFFSETS
	.align		4
.L_1720:
        /*0078*/ 	.byte	0x04, 0x28
        /*007a*/ 	.short	(.L_1722 - .L_1721)


	//   ....[0]....
.L_1721:
        /*007c*/ 	.word	0x00028a90


	//   ....[1]....
        /*0080*/ 	.word	0x00028ad0


	//   ....[2]....
        /*0084*/ 	.word	0x00028af0


	//   ....[3]....
        /*0088*/ 	.word	0x00028b10


	//   ....[4]....
        /*008c*/ 	.word	0x00028b30


	//   ....[5]....
        /*0090*/ 	.word	0x00028f80


	//   ....[6]....
        /*0094*/ 	.word	0x00028fa0


	//   ....[7]....
        /*0098*/ 	.word	0x00028fc0


	//   ....[8]....
        /*009c*/ 	.word	0x00028fe0


	//   ....[9]....
        /*00a0*/ 	.word	0x00029000


	//   ....[10]....
        /*00a4*/ 	.word	0x0002a710


	//   ....[11]....
        /*00a8*/ 	.word	0x0002a7a0


	//   ....[12]....
        /*00ac*/ 	.word	0x0002a800


	//   ....[13]....
        /*00b0*/ 	.word	0x0002a860


	//   ....[14]....
        /*00b4*/ 	.word	0x0002a8c0


	//   ....[15]....
        /*00b8*/ 	.word	0x0002ad60


	//   ....[16]....
        /*00bc*/ 	.word	0x0002adc0


	//   ....[17]....
        /*00c0*/ 	.word	0x0002ae20


	//   ....[18]....
        /*00c4*/ 	.word	0x0002ae80


	//   ....[19]....
        /*00c8*/ 	.word	0x0002aee0


	//----- nvinfo : EIATTR_VRC_CTA_INIT_COUNT
	.align		4
.L_1722:
        /*00cc*/ 	.byte	0x02, 0x4a
	.zero		1
	.zero		1


	//----- nvinfo : EIATTR_EXIT_INSTR_OFFSETS
	.align		4
        /*00d0*/ 	.byte	0x04, 0x1c
        /*00d2*/ 	.short	(.L_1724 - .L_1723)


	//   ....[0]....
.L_1723:
        /*00d4*/ 	.word	0x00001c90


	//   ....[1]....
        /*00d8*/ 	.word	0x0002a6a0


	//----- nvinfo : EIATTR_MAX_THREADS
	.align		4
.L_1724:
        /*00dc*/ 	.byte	0x04, 0x05
        /*00de*/ 	.short	(.L_1726 - .L_1725)
.L_1725:
        /*00e0*/ 	.word	0x00000080
        /*00e4*/ 	.word	0x00000001
        /*00e8*/ 	.word	0x00000001


	//----- nvinfo : EIATTR_CRS_STACK_SIZE
	.align		4
.L_1726:
        /*00ec*/ 	.byte	0x04, 0x1e
        /*00ee*/ 	.short	(.L_1728 - .L_1727)
.L_1727:
        /*00f0*/ 	.word	0x00000000


	//----- nvinfo : EIATTR_CBANK_PARAM_SIZE
	.align		4
.L_1728:
        /*00f4*/ 	.byte	0x03, 0x19
        /*00f6*/ 	.short	0x00e8


	//----- nvinfo : EIATTR_PARAM_CBANK
	.align		4
        /*00f8*/ 	.byte	0x04, 0x0a
        /*00fa*/ 	.short	(.L_1730 - .L_1729)
	.align		4
.L_1729:
        /*00fc*/ 	.word	index@(.nv.constant0._ZN10layer_norm31ln_parallel_residual_fwd_kernelINS_13Kernel_traitsI6__halfffffjLj1024ELj1ELj4ELj1ELj16ENS_18Kernel_traits_baseILj1024ES2_ffffjLj128EEEEELb1ELb0ELb0EEEvNS_9FwdParamsE)
        /*0100*/ 	.short	0x0380
        /*0102*/ 	.short	0x00e8


	//----- nvinfo : EIATTR_SW_WAR
	.align		4
.L_1730:
        /*0104*/ 	.byte	0x04, 0x36
        /*0106*/ 	.short	(.L_1732 - .L_1731)
.L_1731:
        /*0108*/ 	.word	0x00000008
.L_1732:


//--------------------- .nv.info._ZN10layer_norm31ln_parallel_residual_fwd_kernelINS_13Kernel_traitsI6__halfffffjLj1024ELj1ELj4ELj1ELj16ENS_18Kernel_traits_baseILj1024ES2_ffffjLj128EEEEELb1ELb0ELb1EEEvNS_9FwdParamsE --------------------------
	.section	.nv.info._ZN10layer_norm31ln_parallel_residual_fwd_kernelINS_13Kernel_traitsI6__halfffffjLj1024ELj1ELj4ELj1ELj16ENS_18Kernel_traits_baseILj1024ES2_ffffjLj128EEEEELb1ELb0ELb1EEEvNS_9FwdParamsE,"",@"SHT_CUDA_INFO"
	.sectionflags	@""
	.align	4


	//----- nvinfo : EIATTR_CUDA_API_VERSION
	.align		4
        /*0000*/ 	.byte	0x04, 0x37
        /*0002*/ 	.short	(.L_1734 - .L_1733)
.L_1733:
        /*0004*/ 	.word	0x00000082


	//----- nvinfo : EIATTR_KPARAM_INFO
	.align		4
.L_1734:
        /*0008*/ 	.byte	0x04, 0x17
        /*000a*/ 	.short	(.L_1736 - .L_1735)
.L_1735:
        /*000c*/ 	.word	0x00000000
        /*0010*/ 	.short	0x0000
        /*0012*/ 	.short	0x0000
        /*0014*/ 	.byte	0x00, 0xf0, 0xa1, 0x03


	//----- nvinfo : EIATTR_SPARSE_MMA_MASK
	.align		4
.L_1736:
        /*0018*/ 	.byte	0x03, 0x50
        /*001a*/ 	.short	0x0000


	//----- nvinfo : EIATTR_MAXREG_COUNT
	.align		4
        /*001c*/ 	.byte	0x03, 0x1b
        /*001e*/ 	.short	0x00ff


	//----- nvinfo : EIATTR_MERCURY_ISA_VERSION
	.align		4
        /*0020*/ 	.byte	0x03, 0x5f
        /*0022*/ 	.short	0x0101


	//----- nvinfo : EIATTR_COOP_GROUP_MASK_REGIDS
	.align		4
        /*0024*/ 	.byte	0x04, 0x29
        /*0026*/ 	.short	(.L_1738 - .L_1737)


	//   ....[0]....
.L_1737:
        /*0028*/ 	.word	0xffffffff


	//   ....[1]....
        /*002c*/ 	.word	0xffffffff


	//   ....[2]....
        /*0030*/ 	.word	0xffffffff


	//   ....[3]....
        /*0034*/ 	.word	0xffffffff


	//   ....[4]....
        /*0038*/ 	.word	0xffffffff


	//   ....[5]....
        /*003c*/ 	.word	0xffffffff


	//   ....[6]....
        /*0040*/ 	.word	0xffffffff


	//   ....[7]....
        /*0044*/ 	.word	0xffffffff


	//   ....[8]....
        /*0048*/ 	.word	0xffffffff


	//   ....[9]....
        /*004c*/ 	.word	0xffffffff


	//   ....[10]....
        /*0050*/ 	.word	0x0500008e


	//   ....[11]....
        /*0054*/ 	.word	0x0500008e


	//   ....[12]....
        /*0058*/ 	.word	0x0500008e


	//   ....[13]....
        /*005c*/ 	.word	0x0500008e


	//   ....[14]....
        /*0060*/ 	.word	0x0500008e


	//   ....[15]....
        /*0064*/ 	.word	0x0500008e


	//   ....[16]....
        /*0068*/ 	.word	0x0500008e


	//   ....[17]....
        /*006c*/ 	.word	0x0500008e


	//   ....[18]....
        /*0070*/ 	.word	0x0500008e


	//   ....[19]....
        /*0074*/ 	.word	0x0500008e


	//----- nvinfo : EIATTR_COOP_GROUP_INSTR_OFFSETS
	.align		4
.L_1738:
        /*0078*/ 	.byte	0x04, 0x28
        /*007a*/ 	.short	(.L_1740 - .L_1739)


	//   ....[0]....
.L_1739:
        /*007c*/ 	.word	0x0001fee0


	//   ....[1]....
        /*0080*/ 	.word	0x0001ff10


	//   ....[2]....
        /*0084*/ 	.word	0x0001ff30


	//   ....[3]....
        /*0088*/ 	.word	0x0001ff50


	//   ....[4]....
        /*008c*/ 	.word	0x0001ff70


	//   ....[5]....
        /*0090*/ 	.word	0x000203a0


	//   ....[6]....
        /*0094*/ 	.word	0x000203c0


	//   ....[7]....
        /*0098*/ 	.word	0x000203e0


	//   ....[8]....
        /*009c*/ 	.word	0x00020400


	//   ....[9]....
        /*00a0*/ 	.word	0x00020420


	//   ....[10]....
        /*00a4*/ 	.word	0x000217e0


	//   ....[11]....
        /*00a8*/ 	.word	0x00021890


	//   ....[12]....
        /*00ac*/ 	.word	0x00021900


	//   ....[13]....
        /*00b0*/ 	.word	0x00021970


	//   ....[14]....
        /*00b4*/ 	.word	0x000219e0


	//   ....[15]....
        /*00b8*/ 	.word	0x00021e60


	//   ....[16]....
        /*00bc*/ 	.word	0x00021ed0


	//   ....[17]....
        /*00c0*/ 	.word	0x00021f40


	//   ....[18]....
        /*00c4*/ 	.word	0x00021fb0


	//   ....[19]....
        /*00c8*/ 	.word	0x00022020


	//----- nvinfo : EIATTR_VRC_CTA_INIT_COUNT
	.align		4
.L_1740:
        /*00cc*/ 	.byte	0x02, 0x4a
	.zero		1
	.zero		1


	//----- nvinfo : EIATTR_EXIT_INSTR_OFFSETS
	.align		4
        /*00d0*/ 	.byte	0x04, 0x1c
        /*00d2*/ 	.short	(.L_1742 - .L_1741)


	//   ....[0]....
.L_1741:
        /*00d4*/ 	.word	0x00000d50


	//   ....[1]....
        /*00d8*/ 	.word	0x00021770


	//----- nvinfo : EIATTR_MAX_THREADS
	.align		4
.L_1742:
        /*00dc*/ 	.byte	0x04, 0x05
        /*00de*/ 	.short	(.L_1744 - .L_1743)
.L_1743:
        /*00e0*/ 	.word	0x00000080
        /*00e4*/ 	.word	0x00000001
        /*00e8*/ 	.word	0x00000001


	//----- nvinfo : EIATTR_CRS_STACK_SIZE
	.align		4
.L_1744:
        /*00ec*/ 	.byte	0x04, 0x1e
        /*00ee*/ 	.short	(.L_1746 - .L_1745)
.L_1745:
        /*00f0*/ 	.word	0x00000000


	//----- nvinfo : EIATTR_CBANK_PARAM_SIZE
	.align		4
.L_1746:
        /*00f4*/ 	.byte	0x03, 0x19
        /*00f6*/ 	.short	0x00e8


	//----- nvinfo : EIATTR_PARAM_CBANK
	.align		4
        /*00f8*/ 	.byte	0x04, 0x0a
        /*00fa*/ 	.short	(.L_1748 - .L_1747)
	.align		4
.L_1747:
        /*00fc*/ 	.word	index@(.nv.constant0._ZN10layer_norm31ln_parallel_residual_fwd_kernelINS_13Kernel_traitsI6__halfffffjLj1024ELj1ELj4ELj1ELj16ENS_18Kernel_traits_baseILj1024ES2_ffffjLj128EEEEELb1ELb0ELb1EEEvNS_9FwdParamsE)
        /*0100*/ 	.short	0x0380
        /*0102*/ 	.short	0x00e8


	//----- nvinfo : EIATTR_SW_WAR
	.align		4
.L_1748:
        /*0104*/ 	.byte	0x04, 0x36
        /*0106*/ 	.short	(.L_1750 - .L_1749)
.L_1749:
        /*0108*/ 	.word	0x00000008
.L_1750:


//--------------------- .nv.info._ZN10layer_norm31ln_parallel_residual_fwd_kernelINS_13Kernel_traitsI6__halfffffjLj1024ELj1ELj4ELj1ELj16ENS_18Kernel_traits_baseILj1024ES2_ffffjLj128EEEEELb1ELb1ELb0EEEvNS_9FwdParamsE --------------------------
	.section	.nv.info._ZN10layer_norm31ln_parallel_residual_fwd_kernelINS_13Kernel_traitsI6__halfffffjLj1024ELj1ELj4ELj1ELj16ENS_18Kernel_traits_baseILj1024ES2_ffffjLj128EEEEELb1ELb1ELb0EEEvNS_9FwdParamsE,"",@"SHT_CUDA_INFO"
	.sectionflags	@""
	.align	4


	//----- nvinfo : EIATTR_CUDA_API_VERSION
	.align		4
        /*0000*/ 	.byte	0x04, 0x37
        /*0002*/ 	.short	(.L_1752 - .L_1751)
.L_1751:
        /*0004*/ 	.word	0x00000082


	//----- nvinfo : EIATTR_KPARAM_INFO
	.align		4
.L_1752:
        /*0008*/ 	.byte	0x04, 0x17
        /*000a*/ 	.short	(.L_1754 - .L_1753)
.L_1753:
        /*000c*/ 	.word	0x00000000
        /*0010*/ 	.short	0x0000
        /*0012*/ 	.short	0x0000
        /*0014*/ 	.byte	0x00, 0xf0, 0xa1, 0x03


	//----- nvinfo : EIATTR_SPARSE_MMA_MASK
	.align		4
.L_1754:
        /*0018*/ 	.byte	0x03, 0x50
        /*001a*/ 	.short	0x0000


	//----- nvinfo : EIATTR_MAXREG_COUNT
	.align		4
        /*001c*/ 	.byte	0x03, 0x1b
        /*001e*/ 	.short	0x00ff


	//----- nvinfo : EIATTR_MERCURY_ISA_VERSION
	.align		4
        /*0020*/ 	.byte	0x03, 0x5f
        /*0022*/ 	.short	0x0101


	//----- nvinfo : EIATTR_COOP_GROUP_MASK_REGIDS
	.align		4
        /*0024*/ 	.byte	0x04, 0x29
        /*0026*/ 	.short	(.L_1756 - .L_1755)


	//   ....[0]....
.L_1755:
        /*0028*/ 	.word	0xffffffff


	//   ....[1]....
        /*002c*/ 	.word	0xffffffff


	//   ....[2]....
        /*0030*/ 	.word	0xffffffff


	//   ....[3]....
        /*0034*/ 	.word	0xffffffff


	//   ....[4]....
        /*0038*/ 	.word	0xffffffff


	//   ....[5]....
        /*003c*/ 	.word	0xffffffff


	//   ....[6]....
        /*0040*/ 	.word	0xffffffff


	//   ....[7]....
        /*0044*/ 	.word	0xffffffff


	//   ....[8]....
        /*0048*/ 	.word	0xffffffff


	//   ....[9]....
        /*004c*/ 	.word	0xffffffff


	//   ....[10]....
        /*0050*/ 	.word	0x0500005f


	//   ....[11]....
        /*0054*/ 	.word	0x0500005f


	//   ....[12]....
        /*0058*/ 	.word	0x0500005f


	//   ....[13]....
        /*005c*/ 	.word	0x0500005f


	//   ....[14]....
        /*0060*/ 	.word	0x0500005f


	//   ....[15]....
        /*0064*/ 	.word	0x0500005f


	//   ....[16]....
        /*0068*/ 	.word	0x0500005f


	//   ....[17]....
        /*006c*/ 	.word	0x0500005f


	//   ....[18]....
        /*0070*/ 	.word	0x0500005f


	//   ....[19]....
        /*0074*/ 	.word	0x0500005f


	//----- nvinfo : EIATTR_COOP_GROUP_INSTR_OFFSETS
	.align		4
.L_1756:
        /*0078*/ 	.byte	0x04, 0x28
        /*007a*/ 	.short	(.L_1758 - .L_1757)


	//   ....[0]....
.L_1757:
        /*007c*/ 	.word	0x000200d0


	//   ....[1]....
        /*0080*/ 	.word	0x00020110


	//   ....[2]....
        /*0084*/ 	.word	0x00020130


	//   ....[3]....
        /*0088*/ 	.word	0x00020150


	//   ....[4]....
        /*008c*/ 	.word	0x00020170


	//   ....[5]....
        /*0090*/ 	.word	0x000205c0


	//   ....[6]....
        /*0094*/ 	.word	0x000205e0


	//   ....[7]....
        /*0098*/ 	.word	0x00020600


	//   ....[8]....
        /*009c*/ 	.word	0x00020620


	//   ....[9]....
        /*00a0*/ 	.word	0x00020640


	//   ....[10]....
        /*00a4*/ 	.word	0x00021560


	//   ....[11]....
        /*00a8*/ 	.word	0x000215f0


	//   ....[12]....
        /*00ac*/ 	.word	0x00021650


	//   ....[13]....
        /*00b0*/ 	.word	0x000216b0


	//   ....[14]....
        /*00b4*/ 	.word	0x00021710


	//   ....[15]....
        /*00b8*/ 	.word	0x00021bb0


	//   ....[16]....
        /*00bc*/ 	.word	0x00021c10


	//   ....[17]....
        /*00c0*/ 	.word	0x00021c70


	//   ....[18]....
        /*00c4*/ 	.word	0x00021cd0


	//   ....[19]....
        /*00c8*/ 	.word	0x00021d30


	//----- nvinfo : EIATTR_VRC_CTA_INIT_COUNT
	.align		4
.L_1758:
        /*00cc*/ 	.byte	0x02, 0x4a
	.zero		1
	.zero		1


	//----- nvinfo : EIATTR_EXIT_INSTR_OFFSETS
	.align		4
        /*00d0*/ 	.byte	0x04, 0x1c
        /*00d2*/ 	.short	(.L_1760 - .L_1759)


	//   ....[0]....
.L_1759:
        /*00d4*/ 	.word	0x00000ac0


	//   ....[1]....
        /*00d8*/ 	.word	0x000214f0


	//----- nvinfo : EIATTR_MAX_THREADS
	.align		4
.L_1760:
        /*00dc*/ 	.byte	0x04, 0x05
        /*00de*/ 	.short	(.L_1762 - .L_1761)
.L_1761:
        /*00e0*/ 	.word	0x00000080
        /*00e4*/ 	.word	0x00000001
        /*00e8*/ 	.word	0x00000001


	//----- nvinfo : EIATTR_CRS_STACK_SIZE
	.align		4
.L_1762:
        /*00ec*/ 	.byte	0x04, 0x1e
        /*00ee*/ 	.short	(.L_1764 - .L_1763)
.L_1763:
        /*00f0*/ 	.word	0x00000000


	//----- nvinfo : EIATTR_CBANK_PARAM_SIZE
	.align		4
.L_1764:
        /*00f4*/ 	.byte	0x03, 0x19
        /*00f6*/ 	.short	0x00e8


	//----- nvinfo : EIATTR_PARAM_CBANK
	.align		4
        /*00f8*/ 	.byte	0x04, 0x0a
        /*00fa*/ 	.short	(.L_1766 - .L_1765)
	.align		4
.L_1765:
        /*00fc*/ 	.word	index@(.nv.constant0._ZN10layer_norm31ln_parallel_residual_fwd_kernelINS_13Kernel_traitsI6__halfffffjLj1024ELj1ELj4ELj1ELj16ENS_18Kernel_traits_baseILj1024ES2_ffffjLj128EEEEELb1ELb1ELb0EEEvNS_9FwdParamsE)
        /*0100*/ 	.short	0x0380
        /*0102*/ 	.short	0x00e8


	//----- nvinfo : EIATTR_SW_WAR
	.align		4
.L_1766:
        /*0104*/ 	.byte	0x04, 0x36
        /*0106*/ 	.short	(.L_1768 - .L_1767)
.L_1767:
        /*0108*/ 	.word	0x00000008
.L_1768:


//--------------------- .nv.info._ZN10layer_norm31ln_parallel_residual_fwd_kernelINS_13Kernel_traitsI6__halfffffjLj1024ELj1ELj4ELj1ELj16ENS_18Kernel_traits_baseILj1024ES2_ffffjLj128EEEEELb1ELb1ELb1EEEvNS_9FwdParamsE --------------------------
	.section	.nv.info._ZN10layer_norm31ln_parallel_residual_fwd_kernelINS_13Kernel_traitsI6__halfffffjLj1024ELj1ELj4ELj1ELj16ENS_18Kernel_traits_baseILj1024ES2_ffffjLj128EEEEELb1ELb1ELb1EEEvNS_9FwdParamsE,"",@"SHT_CUDA_INFO"
	.sectionflags	@""
	.align	4


	//----- nvinfo : EIATTR_CUDA_API_VERSION
	.align		4
        /*0000*/ 	.byte	0x04, 0x37
        /*0002*/ 	.short	(.L_1770 - .L_1769)
.L_1769:
        /*0004*/ 	.word	0x00000082


	//----- nvinfo : EIATTR_KPARAM_INFO
	.align		4
.L_1770:
        /*0008*/ 	.byte	0x04, 0x17
        /*000a*/ 	.short	(.L_1772 - .L_1771)
.L_1771:
        /*000c*/ 	.word	0x00000000
        /*0010*/ 	.short	0x0000
        /*0012*/ 	.short	0x0000
        /*0014*/ 	.byte	0x00, 0xf0, 0xa1, 0x03


	//----- nvinfo : EIATTR_SPARSE_MMA_MASK
	.align		4
.L_1772:
        /*0018*/ 	.byte	0x03, 0x50
        /*001a*/ 	.short	0x0000


	//----- nvinfo : EIATTR_MAXREG_COUNT
	.align		4
        /*001c*/ 	.byte	0x03, 0x1b
        /*001e*/ 	.short	0x00ff


	//----- nvinfo : EIATTR_MERCURY_ISA_VERSION
	.align		4
        /*0020*/ 	.byte	0x03, 0x5f
        /*0022*/ 	.short	0x0101


	//----- nvinfo : EIATTR_COOP_GROUP_MASK_REGIDS
	.align		4
        /*0024*/ 	.byte	0x04, 0x29
        /*0026*/ 	.short	(.L_1774 - .L_1773)


	//   ....[0]....
.L_1773:
        /*0028*/ 	.word	0xffffffff


	//   ....[1]....
        /*002c*/ 	.word	0xffffffff


	//   ....[2]....
        /*0030*/ 	.word	0xffffffff


	//   ....[3]....
        /*0034*/ 	.word	0xffffffff


	//   ....[4]....
        /*0038*/ 	.word	0xffffffff


	//   ....[5]....
        /*003c*/ 	.word	0xffffffff


	//   ....[6]....
        /*0040*/ 	.word	0xffffffff


	//   ....[7]....
        /*0044*/ 	.word	0xffffffff


	//   ....[8]....
        /*0048*/ 	.word	0xffffffff


	//   ....[9]....
        /*004c*/ 	.word	0xffffffff


	//   ....[10]....
        /*0050*/ 	.word	0x05000084


	//   ....[11]....
        /*0054*/ 	.word	0x05000084


	//   ....[12]....
        /*0058*/ 	.word	0x05000084


	//   ....[13]....
        /*005c*/ 	.word	0x05000084


	//   ....[14]....
        /*0060*/ 	.word	0x05000084


	//   ....[15]....
        /*0064*/ 	.word	0x05000084


	//   ....[16]....
        /*0068*/ 	.word	0x05000084


	//   ....[17]....
        /*006c*/ 	.word	0x05000084


	//   ....[18]....
        /*0070*/ 	.word	0x05000084


	//   ....[19]....
        /*0074*/ 	.word	0x05000084


	//----- nvinfo : EIATTR_COOP_GROUP_INSTR_OFFSETS
	.align		4
.L_1774:
        /*0078*/ 	.byte	0x04, 0x28
        /*007a*/ 	.short	(.L_1776 - .L_1775)


	//   ....[0]....
.L_1775:
        /*007c*/ 	.word	0x0001f390


	//   ....[1]....
        /*0080*/ 	.word	0x0001f3b0


	//   ....[2]....
        /*0084*/ 	.word	0x0001f3e0


	//   ....[3]....
        /*0088*/ 	.word	0x0001f400


	//   ....[4]....
        /*008c*/ 	.word	0x0001f420


	//   ....[5]....
        /*0090*/ 	.word	0x0001f850


	//   ....[6]....
        /*0094*/ 	.word	0x0001f870


	//   ....[7]....
        /*0098*/ 	.word	0x0001f890


	//   ....[8]....
        /*009c*/ 	.word	0x0001f8b0


	//   ....[9]....
        /*00a0*/ 	.word	0x0001f8d0


	//   ....[10]....
        /*00a4*/ 	.word	0x00020190


	//   ....[11]....
        /*00a8*/ 	.word	0x00020230


	//   ....[12]....
        /*00ac*/ 	.word	0x000202b0


	//   ....[13]....
        /*00b0*/ 	.word	0x00020320


	//   ....[14]....
        /*00b4*/ 	.word	0x00020390


	//   ....[15]....
        /*00b8*/ 	.word	0x00020810


	//   ....[16]....
        /*00bc*/ 	.word	0x00020880


	//   ....[17]....
        /*00c0*/ 	.word	0x000208f0


	//   ....[18]....
        /*00c4*/ 	.word	0x00020960


	//   ....[19]....
        /*00c8*/ 	.word	0x000209d0


	//----- nvinfo : EIATTR_VRC_CTA_INIT_COUNT
	.align		4
.L_1776:
        /*00cc*/ 	.byte	0x02, 0x4a
	.zero		1
	.zero		1


	//----- nvinfo : EIATTR_EXIT_INSTR_OFFSETS
	.align		4
        /*00d0*/ 	.byte	0x04, 0x1c
        /*00d2*/ 	.short	(.L_1778 - .L_1777)


	//   ....[0]....
.L_1777:
        /*00d4*/ 	.word	0x00000590


	//   ....[1]....
        /*00d8*/ 	.word	0x00020120


	//----- nvinfo : EIATTR_MAX_THREADS
	.align		4
.L_1778:
        /*00dc*/ 	.byte	0x04, 0x05
        /*00de*/ 	.short	(.L_1780 - .L_1779)
.L_1779:
        /*00e0*/ 	.word	0x00000080
        /*00e4*/ 	.word	0x00000001
        /*00e8*/ 	.word	0x00000001


	//----- nvinfo : EIATTR_CRS_STACK_SIZE
	.align		4
.L_1780:
        /*00ec*/ 	.byte	0x04, 0x1e
        /*00ee*/ 	.short	(.L_1782 - .L_1781)
.L_1781:
        /*00f0*/ 	.word	0x00000000


	//----- nvinfo : EIATTR_CBANK_PARAM_SIZE
	.align		4
.L_1782:
        /*00f4*/ 	.byte	0x03, 0x19
        /*00f6*/ 	.short	0x00e8


	//----- nvinfo : EIATTR_PARAM_CBANK
	.align		4
        /*00f8*/ 	.byte	0x04, 0x0a
        /*00fa*/ 	.short	(.L_1784 - .L_1783)
	.align		4
.L_1783:
        /*00fc*/ 	.word	index@(.nv.constant0._ZN10layer_norm31ln_parallel_residual_fwd_kernelINS_13Kernel_traitsI6__halfffffjLj1024ELj1ELj4ELj1ELj16ENS_18Kernel_traits_baseILj1024ES2_ffffjLj128EEEEELb1ELb1ELb1EEEvNS_9FwdParamsE)
        /*0100*/ 	.short	0x0380
        /*0102*/ 	.short	0x00e8


	//----- nvinfo : EIATTR_SW_WAR
	.align		4
.L_1784:
        /*0104*/ 	.byte	0x04, 0x36
        /*0106*/ 	.short	(.L_1786 - .L_1785)
.L_1785:
        /*0108*/ 	.word	0x00000008
.L_1786:


//--------------------- .nv.info._ZN10layer_norm31ln_parallel_residual_fwd_kernelINS_13Kernel_traitsIfffffjLj1024ELj1ELj4ELj1ELj16ENS_18Kernel_traits_baseILj1024EfffffjLj128EEEEELb0ELb0ELb0EEEvNS_9FwdParamsE --------------------------
	.section	.nv.info._ZN10layer_norm31ln_parallel_residual_fwd_kernelINS_13Kernel_traitsIfffffjLj1024ELj1ELj4ELj1ELj16ENS_18Kernel_traits_baseILj1024EfffffjLj128EEEEELb0ELb0ELb0EEEvNS_9FwdParamsE,"",@"SHT_CUDA_INFO"
	.sectionflags	@""
	.align	4


	//----- nvinfo : EIATTR_CUDA_API_VERSION
	.align		4
        /*0000*/ 	.byte	0x04, 0x37
        /*0002*/ 	.short	(.L_1788 - .L_1787)
.L_1787:
        /*0004*/ 	.word	0x00000082


	//----- nvinfo : EIATTR_KPARAM_INFO
	.align		4
.L_1788:
        /*0008*/ 	.byte	0x04, 0x17
        /*000a*/ 	.short	(.L_1790 - .L_1789)
.L_1789:
        /*000c*/ 	.word	0x00000000
        /*0010*/ 	.short	0x0000
        /*0012*/ 	.short	0x0000
        /*0014*/ 	.byte	0x00, 0xf0, 0xa1, 0x03


	//----- nvinfo : EIATTR_SPARSE_MMA_MASK
	.align		4
.L_1790:
        /*0018*/ 	.byte	0x03, 0x50
        /*001a*/ 	.short	0x0000


	//----- nvinfo : EIATTR_MAXREG_COUNT
	.align		4
        /*001c*/ 	.byte	0x03, 0x1b
        /*001e*/ 	.short	0x00ff


	//----- nvinfo : EIATTR_MERCURY_ISA_VERSION
	.align		4
        /*0020*/ 	.byte	0x03, 0x5f
        /*0022*/ 	.short	0x0101


	//----- nvinfo : EIATTR_COOP_GROUP_MASK_REGIDS
	.align		4
        /*0024*/ 	.byte	0x04, 0x29
        /*0026*/ 	.short	(.L_1792 - .L_1791)


	//   ....[0]....
.L_1791:
        /*0028*/ 	.word	0xffffffff


	//   ....[1]....
        /*002c*/ 	.word	0xffffffff


	//   ....[2]....
        /*0030*/ 	.word	0xffffffff


	//   ....[3]....
        /*0034*/ 	.word	0xffffffff


	//   ....[4]....
        /*0038*/ 	.word	0xffffffff


	//   ....[5]....
        /*003c*/ 	.word	0xffffffff


	//   ....[6]....
        /*0040*/ 	.word	0xffffffff


	//   ....[7]....
        /*0044*/ 	.word	0xffffffff


	//   ....[8]....
        /*0048*/ 	.word	0xffffffff


	//   ....[9]....
        /*004c*/ 	.word	0xffffffff


	//   ....[10]....
        /*0050*/ 	.word	0x050000ba


	//   ....[11]....
        /*0054*/ 	.word	0x050000ba


	//   ....[12]....
        /*0058*/ 	.word	0x050000ba


	//   ....[13]....
        /*005c*/ 	.word	0x050000ba


	//   ....[14]....
        /*0060*/ 	.word	0x050000ba


	//   ....[15]....
        /*0064*/ 	.word	0x050000ba


	//   ....[16]....
        /*0068*/ 	.word	0x050000ba


	//   ....[17]....
        /*006c*/ 	.word	0x050000ba


	//   ....[18]....
        /*0070*/ 	.word	0x050000ba


	//   ....[19]....
        /*0074*/ 	.word	0x050000ba


	//----- nvinfo : EIATTR_COOP_GROUP_INSTR_OFFSETS
	.align		4
.L_1792:
        /*0078*/ 	.byte	0x04, 0x28
        /*007a*/ 	.short	(.L_1794 - .L_1793)


	//   ....[0]....
.L_1793:
        /*007c*/ 	.word	0x00004290


	//   ....[1]....
        /*0080*/ 	.word	0x000042c0


	//   ....[2]....
        /*0084*/ 	.word	0x000042e0


	//   ....[3]....
        /*0088*/ 	.word	0x00004300


	//   ....[4]....
        /*008c*/ 	.word	0x00004330


	//   ....[5]....
        /*0090*/ 	.word	0x00004790


	//   ....[6]....
        /*0094*/ 	.word	0x000047b0


	//   ....[7]....
        /*0098*/ 	.word	0x000047d0


	//   ....[8]....
        /*009c*/ 	.word	0x000047f0


	//   ....[9]....
        /*00a0*/ 	.word	0x00004810


	//   ....[10]....
        /*00a4*/ 	.word	0x00005720


	//   ....[11]....
        /*00a8*/ 	.word	0x000057c0


	//   ....[12]....
        /*00ac*/ 	.word	0x00005830


	//   ....[13]....
        /*00b0*/ 	.word	0x000058a0


	//   ....[14]....
        /*00b4*/ 	.word	0x00005920


	//   ....[15]....
        /*00b8*/ 	.word	0x00005de0


	//   ....[16]....
        /*00bc*/ 	.word	0x00005e50


	//   ....[17]....
        /*00c0*/ 	.word	0x00005ec0


	//   ....[18]....
        /*00c4*/ 	.word	0x00005f30


	//   ....[19]....
        /*00c8*/ 	.word	0x00005fa0


	//----- nvinfo : EIATTR_VRC_CTA_INIT_COUNT
	.align		4
.L_1794:
        /*00cc*/ 	.byte	0x02, 0x4a
	.zero		1
	.zero		1


	//----- nvinfo : EIATTR_EXIT_INSTR_OFFSETS
	.align		4
        /*00d0*/ 	.byte	0x04, 0x1c
        /*00d2*/ 	.short	(.L_1796 - .L_1795)


	//   ....[0]....
.L_1795:
        /*00d4*/ 	.word	0x00001f90


	//   ....[1]....
        /*00d8*/ 	.word	0x000056b0


	//----- nvinfo : EIATTR_MAX_THREADS
	.align		4
.L_1796:
        /*00dc*/ 	.byte	0x04, 0x05
        /*00de*/ 	.short	(.L_1798 - .L_1797)
.L_1797:
        /*00e0*/ 	.word	0x00000080
        /*00e4*/ 	.word	0x00000001
        /*00e8*/ 	.word	0x00000001


	//----- nvinfo : EIATTR_CRS_STACK_SIZE
	.align		4
.L_1798:
        /*00ec*/ 	.byte	0x04, 0x1e
        /*00ee*/ 	.short	(.L_1800 - .L_1799)
.L_1799:
        /*00f0*/ 	.word	0x00000000


	//----- nvinfo : EIATTR_CBANK_PARAM_SIZE
	.align		4
.L_1800:
        /*00f4*/ 	.byte	0x03, 0x19
        /*00f6*/ 	.short	0x00e8


	//----- nvinfo : EIATTR_PARAM_CBANK
	.align		4
        /*00f8*/ 	.byte	0x04, 0x0a
        /*00fa*/ 	.short	(.L_1802 - .L_1801)
	.align		4
.L_1801:
        /*00fc*/ 	.word	index@(.nv.constant0._ZN10layer_norm31ln_parallel_residual_fwd_kernelINS_13Kernel_traitsIfffffjLj1024ELj1ELj4ELj1ELj16ENS_18Kernel_traits_baseILj1024EfffffjLj128EEEEELb0ELb0ELb0EEEvNS_9FwdParamsE)
        /*0100*/ 	.short	0x0380
        /*0102*/ 	.short	0x00e8


	//----- nvinfo : EIATTR_SW_WAR
	.align		4
.L_1802:
        /*0104*/ 	.byte	0x04, 0x36
        /*0106*/ 	.short	(.L_1804 - .L_1803)
.L_1803:
        /*0108*/ 	.word	0x00000008
.L_1804:


//--------------------- .nv.info._ZN10layer_norm31ln_parallel_residual_fwd_kernelINS_13Kernel_traitsIfffffjLj1024ELj1ELj4ELj1ELj16ENS_18Kernel_traits_baseILj1024EfffffjLj128EEEEELb0ELb0ELb1EEEvNS_9FwdParamsE --------------------------
	.section	.nv.info._ZN10layer_norm31ln_parallel_residual_fwd_kernelINS_13Kernel_traitsIfffffjLj1024ELj1ELj4ELj1ELj16ENS_18Kernel_traits_baseILj1024EfffffjLj128EEEEELb0ELb0ELb1EEEvNS_9FwdParamsE,"",@"SHT_CUDA_INFO"
	.sectionflags	@""
	.align	4


	//----- nvinfo : EIATTR_CUDA_API_VERSION
	.align		4
        /*0000*/ 	.byte	0x04, 0x37
        /*0002*/ 	.short	(.L_1806 - .L_1805)
.L_1805:
        /*0004*/ 	.word	0x00000082


	//----- nvinfo : EIATTR_KPARAM_INFO
	.align		4
.L_1806:
        /*0008*/ 	.byte	0x04, 0x17
        /*000a*/ 	.short	(.L_1808 - .L_1807)
.L_1807:
        /*000c*/ 	.word	0x00000000
        /*0010*/ 	.short	0x0000
        /*0012*/ 	.short	0x0000
        /*0014*/ 	.byte	0x00, 0xf0, 0xa1, 0x03


	//----- nvinfo : EIATTR_SPARSE_MMA_MASK
	.align		4
.L_1808:
        /*0018*/ 	.byte	0x03, 0x50
        /*001a*/ 	.short	0x0000


	//----- nvinfo : EIATTR_MAXREG_COUNT
	.align		4
        /*001c*/ 	.byte	0x03, 0x1b
        /*001e*/ 	.short	0x00ff


	//----- nvinfo : EIATTR_MERCURY_ISA_VERSION
	.align		4
        /*0020*/ 	.byte	0x03, 0x5f
        /*0022*/ 	.short	0x0101


	//----- nvinfo : EIATTR_COOP_GROUP_MASK_REGIDS
	.align		4
        /*0024*/ 	.byte	0x04, 0x29
        /*0026*/ 	.short	(.L_1810 - .L_1809)


	//   ....[0]....
.L_1809:
        /*0028*/ 	.word	0xffffffff


	//   ....[1]....
        /*002c*/ 	.word	0xffffffff


	//   ....[2]....
        /*0030*/ 	.word	0xffffffff


	//   ....[3]....
        /*0034*/ 	.word	0xffffffff


	//   ....[4]....
        /*0038*/ 	.word	0xffffffff


	//   ....[5]....
        /*003c*/ 	.word	0xffffffff


	//   ....[6]....
        /*0040*/ 	.word	0xffffffff


	//   ....[7]....
        /*0044*/ 	.word	0xffffffff


	//   ....[8]....
        /*0048*/ 	.word	0xffffffff


	//   ....[9]....
        /*004c*/ 	.word	0xffffffff


	//   ....[10]....
        /*0050*/ 	.word	0x050000bf


	//   ....[11]....
        /*0054*/ 	.word	0x050000bf


	//   ....[12]....
        /*0058*/ 	.word	0x050000bf


	//   ....[13]....
        /*005c*/ 	.word	0x050000bf


	//   ....[14]....
        /*0060*/ 	.word	0x050000bf


	//   ....[15]....
        /*0064*/ 	.word	0x050000bf


	//   ....[16]....
        /*0068*/ 	.word	0x050000bf


	//   ....[17]....
        /*006c*/ 	.word	0x050000bf


	//   ....[18]....
        /*0070*/ 	.word	0x050000bf


	//   ....[19]....
        /*0074*/ 	.word	0x050000bf


	//----- nvinfo : EIATTR_COOP_GROUP_INSTR_OFFSETS
	.align		4
.L_1810:
        /*0078*/ 	.byte	0x04, 0x28
        /*007a*/ 	.short	(.L_1812 - .L_1811)


	//   ....[0]....
.L_1811:
        /*007c*/ 	.word	0x000027b0


	//   ....[1]....
        /*0080*/ 	.word	0x000027d0


	//   ....[2]....
        /*0084*/ 	.word	0x000027f0


	//   ....[3]....
        /*0088*/ 	.word	0x00002820


	//   ....[4]....
        /*008c*/ 	.word	0x00002840


	//   ....[5]....
        /*0090*/ 	.word	0x00002c70


	//   ....[6]....
        /*0094*/ 	.word	0x00002c90


	//   ....[7]....
        /*0098*/ 	.word	0x00002cb0


	//   ....[8]....
        /*009c*/ 	.word	0x00002cd0


	//   ....[9]....
        /*00a0*/ 	.word	0x00002cf0


	//   ....[10]....
        /*00a4*/ 	.word	0x000038b0


	//   ....[11]....
        /*00a8*/ 	.word	0x00003950


	//   ....[12]....
        /*00ac*/ 	.word	0x000039c0


	//   ....[13]....
        /*00b0*/ 	.word	0x00003a40


	//   ....[14]....
        /*00b4*/ 	.word	0x00003ab0


	//   ....[15]....
        /*00b8*/ 	.word	0x00003f20


	//   ....[16]....
        /*00bc*/ 	.word	0x00003f90


	//   ....[17]....
        /*00c0*/ 	.word	0x00004000


	//   ....[18]....
        /*00c4*/ 	.word	0x00004070


	//   ....[19]....
        /*00c8*/ 	.word	0x000040e0


	//----- nvinfo : EIATTR_VRC_CTA_INIT_COUNT
	.align		4
.L_1812:
        /*00cc*/ 	.byte	0x02, 0x4a
	.zero		1
	.zero		1


	//----- nvinfo : EIATTR_EXIT_INSTR_OFFSETS
	.align		4
        /*00d0*/ 	.byte	0x04, 0x1c
        /*00d2*/ 	.short	(.L_1814 - .L_1813)


	//   ....[0]....
.L_1813:
        /*00d4*/ 	.word	0x00000c50


	//   ....[1]....
        /*00d8*/ 	.word	0x00003840


	//----- nvinfo : EIATTR_MAX_THREADS
	.align		4
.L_1814:
        /*00dc*/ 	.byte	0x04, 0x05
        /*00de*/ 	.short	(.L_1816 - .L_1815)
.L_1815:
        /*00e0*/ 	.word	0x00000080
        /*00e4*/ 	.word	0x00000001
        /*00e8*/ 	.word	0x00000001


	//----- nvinfo : EIATTR_CRS_STACK_SIZE
	.align		4
.L_1816:
        /*00ec*/ 	.byte	0x04, 0x1e
        /*00ee*/ 	.short	(.L_1818 - .L_1817)
.L_1817:
        /*00f0*/ 	.word	0x00000000


	//----- nvinfo : EIATTR_CBANK_PARAM_SIZE
	.align		4
.L_1818:
        /*00f4*/ 	.byte	0x03, 0x19
        /*00f6*/ 	.short	0x00e8


	//----- nvinfo : EIATTR_PARAM_CBANK
	.align		4
        /*00f8*/ 	.byte	0x04, 0x0a
        /*00fa*/ 	.short	(.L_1820 - .L_1819)
	.align		4
.L_1819:
        /*00fc*/ 	.word	index@(.nv.constant0._ZN10layer_norm31ln_parallel_residual_fwd_kernelINS_13Kernel_traitsIfffffjLj1024ELj1ELj4ELj1ELj16ENS_18Kernel_traits_baseILj1024EfffffjLj128EEEEELb0ELb0ELb1EEEvNS_9FwdParamsE)
        /*0100*/ 	.short	0x0380
        /*0102*/ 	.short	0x00e8


	//----- nvinfo : EIATTR_SW_WAR
	.align		4
.L_1820:
        /*0104*/ 	.byte	0x04, 0x36
        /*0106*/ 	.short	(.L_1822 - .L_1821)
.L_1821:
        /*0108*/ 	.word	0x00000008
.L_1822:


//--------------------- .nv.info._ZN10layer_norm31ln_parallel_residual_fwd_kernelINS_13Kernel_traitsIfffffjLj1024ELj1ELj4ELj1ELj16ENS_18Kernel_traits_baseILj1024EfffffjLj128EEEEELb0ELb1ELb0EEEvNS_9FwdParamsE --------------------------
	.section	.nv.info._ZN10layer_norm31ln_parallel_residual_fwd_kernelINS_13Kernel_traitsIfffffjLj1024ELj1ELj4ELj1ELj16ENS_18Kernel_traits_baseILj1024EfffffjLj128EEEEELb0ELb1ELb0EEEvNS_9FwdParamsE,"",@"SHT_CUDA_INFO"
	.sectionflags	@""
	.align	4


	//----- nvinfo : EIATTR_CUDA_API_VERSION
	.align		4
        /*0000*/ 	.byte	0x04, 0x37
        /*0002*/ 	.short	(.L_1824 - .L_1823)
.L_1823:
        /*0004*/ 	.word	0x00000082


	//----- nvinfo : EIATTR_KPARAM_INFO
	.align		4
.L_1824:
        /*0008*/ 	.byte	0x04, 0x17
        /*000a*/ 	.short	(.L_1826 - .L_1825)
.L_1825:
        /*000c*/ 	.word	0x00000000
        /*0010*/ 	.short	0x0000
        /*0012*/ 	.short	0x0000
        /*0014*/ 	.byte	0x00, 0xf0, 0xa1, 0x03


	//----- nvinfo : EIATTR_SPARSE_MMA_MASK
	.align		4
.L_1826:
        /*0018*/ 	.byte	0x03, 0x50
        /*001a*/ 	.short	0x0000


	//----- nvinfo : EIATTR_MAXREG_COUNT
	.align		4
        /*001c*/ 	.byte	0x03, 0x1b
        /*001e*/ 	.short	0x00ff


	//----- nvinfo : EIATTR_MERCURY_ISA_VERSION
	.align		4
        /*0020*/ 	.byte	0x03, 0x5f
        /*0022*/ 	.short	0x0101


	//----- nvinfo : EIATTR_COOP_GROUP_MASK_REGIDS
	.align		4
        /*0024*/ 	.byte	0x04, 0x29
        /*0026*/ 	.short	(.L_1828 - .L_1827)


	//   ....[0]....
.L_1827:
        /*0028*/ 	.word	0xffffffff


	//   ....[1]....
        /*002c*/ 	.word	0xffffffff


	//   ....[2]....
        /*0030*/ 	.word	0xffffffff


	//   ....[3]....
        /*0034*/ 	.word	0xffffffff


	//   ....[4]....
        /*0038*/ 	.word	0xffffffff


	//   ....[5]....
        /*003c*/ 	.word	0xffffffff


	//   ....[6]....
        /*0040*/ 	.word	0xffffffff


	//   ....[7]....
        /*0044*/ 	.word	0xffffffff


	//   ....[8]....
        /*0048*/ 	.word	0xffffffff


	//   ....[9]....
        /*004c*/ 	.word	0xffffffff


	//   ....[10]....
        /*0050*/ 	.word	0x0500005a


	//   ....[11]....
        /*0054*/ 	.word	0x0500005a


	//   ....[12]....
        /*0058*/ 	.word	0x0500005a


	//   ....[13]....
        /*005c*/ 	.word	0x0500005a


	//   ....[14]....
        /*0060*/ 	.word	0x0500005a


	//   ....[15]....
        /*0064*/ 	.word	0x0500005a


	//   ....[16]....
        /*0068*/ 	.word	0x0500005a


	//   ....[17]....
        /*006c*/ 	.word	0x0500005a


	//   ....[18]....
        /*0070*/ 	.word	0x0500005a


	//   ....[19]....
        /*0074*/ 	.word	0x0500005a


	//----- nvinfo : EIATTR_COOP_GROUP_INSTR_OFFSETS
	.align		4
.L_1828:
        /*0078*/ 	.byte	0x04, 0x28
        /*007a*/ 	.short	(.L_1830 - .L_1829)


	//   ....[0]....
.L_1829:
        /*007c*/ 	.word	0x00002d50


	//   ....[1]....
        /*0080*/ 	.word	0x00002d80


	//   ....[2]....
        /*0084*/ 	.word	0x00002da0


	//   ....[3]....
        /*0088*/ 	.word	0x00002dd0


	//   ....[4]....
        /*008c*/ 	.word	0x00002df0


	//   ....[5]....
        /*0090*/ 	.word	0x00003250


	//   ....[6]....
        /*0094*/ 	.word	0x00003270


	//   ....[7]....
        /*0098*/ 	.word	0x00003290


	//   ....[8]....
        /*009c*/ 	.word	0x000032b0


	//   ....[9]....
        /*00a0*/ 	.word	0x000032d0


	//   ....[10]....
        /*00a4*/ 	.word	0x00003e50


	//   ....[11]....
        /*00a8*/ 	.word	0x00003ef0


	//   ....[12]....
        /*00ac*/ 	.word	0x00003f60


	//   ....[13]....
        /*00b0*/ 	.word	0x00003fe0


	//   ....[14]....
        /*00b4*/ 	.word	0x00004050


	//   ....[15]....
        /*00b8*/ 	.word	0x00004530


	//   ....[16]....
        /*00bc*/ 	.word	0x000045a0


	//   ....[17]....
        /*00c0*/ 	.word	0x00004610


	//   ....[18]....
        /*00c4*/ 	.word	0x00004680


	//   ....[19]....
        /*00c8*/ 	.word	0x000046f0


	//----- nvinfo : EIATTR_VRC_CTA_INIT_COUNT
	.align		4
.L_1830:
        /*00cc*/ 	.byte	0x02, 0x4a
	.zero		1
	.zero		1


	//----- nvinfo : EIATTR_EXIT_INSTR_OFFSETS
	.align		4
        /*00d0*/ 	.byte	0x04, 0x1c
        /*00d2*/ 	.short	(.L_1832 - .L_1831)


	//   ....[0]....
.L_1831:
        /*00d4*/ 	.word	0x000008f0


	//   ....[1]....
        /*00d8*/ 	.word	0x00003de0


	//----- nvinfo : EIATTR_MAX_THREADS
	.align		4
.L_1832:
        /*00dc*/ 	.byte	0x04, 0x05
        /*00de*/ 	.short	(.L_1834 - .L_1833)
.L_1833:
        /*00e0*/ 	.word	0x00000080
        /*00e4*/ 	.word	0x00000001
        /*00e8*/ 	.word	0x00000001


	//----- nvinfo : EIATTR_CRS_STACK_SIZE
	.align		4
.L_1834:
        /*00ec*/ 	.byte	0x04, 0x1e
        /*00ee*/ 	.short	(.L_1836 - .L_1835)
.L_1835:
        /*00f0*/ 	.word	0x00000000


	//----- nvinfo : EIATTR_CBANK_PARAM_SIZE
	.align		4
.L_1836:
        /*00f4*/ 	.byte	0x03, 0x19
        /*00f6*/ 	.short	0x00e8


	//----- nvinfo : EIATTR_PARAM_CBANK
	.align		4
        /*00f8*/ 	.byte	0x04, 0x0a
        /*00fa*/ 	.short	(.L_1838 - .L_1837)
	.align		4
.L_1837:
        /*00fc*/ 	.word	index@(.nv.constant0._ZN10layer_norm31ln_parallel_residual_fwd_kernelINS_13Kernel_traitsIfffffjLj1024ELj1ELj4ELj1ELj16ENS_18Kernel_traits_baseILj1024EfffffjLj128EEEEELb0ELb1ELb0EEEvNS_9FwdParamsE)
        /*0100*/ 	.short	0x0380
        /*0102*/ 	.short	0x00e8


	//----- nvinfo : EIATTR_SW_WAR
	.align		4
.L_1838:
        /*0104*/ 	.byte	0x04, 0x36
        /*0106*/ 	.short	(.L_1840 - .L_1839)
.L_1839:
        /*0108*/ 	.word	0x00000008
.L_1840:


//--------------------- .nv.info._ZN10layer_norm31ln_parallel_residual_fwd_kernelINS_13Kernel_traitsIfffffjLj1024ELj1ELj4ELj1ELj16ENS_18Kernel_traits_baseILj1024EfffffjLj128EEEEELb0ELb1ELb1EEEvNS_9FwdParamsE --------------------------
	.section	.nv.info._ZN10layer_norm31ln_parallel_residual_fwd_kernelINS_13Kernel_traitsIfffffjLj1024ELj1ELj4ELj1ELj16ENS_18Kernel_traits_baseILj1024EfffffjLj128EEEEELb0ELb1ELb1EEEvNS_9FwdParamsE,"",@"SHT_CUDA_INFO"
	.sectionflags	@""
	.align	4


	//----- nvinfo : EIATTR_CUDA_API_VERSION
	.align		4
        /*0000*/ 	.byte	0x04, 0x37
        /*0002*/ 	.short	(.L_1842 - .L_1841)
.L_1841:
        /*0004*/ 	.word	0x00000082


	//----- nvinfo : EIATTR_KPARAM_INFO
	.align		4
.L_1842:
        /*0008*/ 	.byte	0x04, 0x17
        /*000a*/ 	.short	(.L_1844 - .L_1843)
.L_1843:
        /*000c*/ 	.word	0x00000000
        /*0010*/ 	.short	0x0000
        /*0012*/ 	.short	0x0000
        /*0014*/ 	.byte	0x00, 0xf0, 0xa1, 0x03


	//----- nvinfo : EIATTR_SPARSE_MMA_MASK
	.align		4
.L_1844:
        /*0018*/ 	.byte	0x03, 0x50
        /*001a*/ 	.short	0x0000


	//----- nvinfo : EIATTR_MAXREG_COUNT
	.align		4
        /*001c*/ 	.byte	0x03, 0x1b
        /*001e*/ 	.short	0x00ff


	//----- nvinfo : EIATTR_MERCURY_ISA_VERSION
	.align		4
        /*0020*/ 	.byte	0x03, 0x5f
        /*0022*/ 	.short	0x0101


	//----- nvinfo : EIATTR_COOP_GROUP_MASK_REGIDS
	.align		4
        /*0024*/ 	.byte	0x04, 0x29
        /*0026*/ 	.short	(.L_1846 - .L_1845)


	//   ....[0]....
.L_1845:
        /*0028*/ 	.word	0xffffffff


	//   ....[1]....
        /*002c*/ 	.word	0xffffffff


	//   ....[2]....
        /*0030*/ 	.word	0xffffffff


	//   ....[3]....
        /*0034*/ 	.word	0xffffffff


	//   ....[4]....
        /*0038*/ 	.word	0xffffffff


	//   ....[5]....
        /*003c*/ 	.word	0xffffffff


	//   ....[6]....
        /*0040*/ 	.word	0xffffffff


	//   ....[7]....
        /*0044*/ 	.word	0xffffffff


	//   ....[8]....
        /*0048*/ 	.word	0xffffffff


	//   ....[9]....
        /*004c*/ 	.word	0xffffffff


	//   ....[10]....
        /*0050*/ 	.word	0x0500005a


	//   ....[11]....
        /*0054*/ 	.word	0x0500005a


	//   ....[12]....
        /*0058*/ 	.word	0x0500005a


	//   ....[13]....
        /*005c*/ 	.word	0x0500005a


	//   ....[14]....
        /*0060*/ 	.word	0x0500005a


	//   ....[15]....
        /*0064*/ 	.word	0x0500005a


	//   ....[16]....
        /*0068*/ 	.word	0x0500005a


	//   ....[17]....
        /*006c*/ 	.word	0x0500005a


	//   ....[18]....
        /*0070*/ 	.word	0x0500005a


	//   ....[19]....
        /*0074*/ 	.word	0x0500005a


	//----- nvinfo : EIATTR_COOP_GROUP_INSTR_OFFSETS
	.align		4
.L_1846:
        /*0078*/ 	.byte	0x04, 0x28
        /*007a*/ 	.short	(.L_1848 - .L_1847)


	//   ....[0]....
.L_1847:
        /*007c*/ 	.word	0x00001f60


	//   ....[1]....
        /*0080*/ 	.word	0x00001f80


	//   ....[2]....
        /*0084*/ 	.word	0x00001fa0


	//   ....[3]....
        /*0088*/ 	.word	0x00001fc0


	//   ....[4]....
        /*008c*/ 	.word	0x00001ff0


	//   ....[5]....
        /*0090*/ 	.word	0x00002420


	//   ....[6]....
        /*0094*/ 	.word	0x00002440


	//   ....[7]....
        /*0098*/ 	.word	0x00002460


	//   ....[8]....
        /*009c*/ 	.word	0x00002480


	//   ....[9]....
        /*00a0*/ 	.word	0x000024a0


	//   ....[10]....
        /*00a4*/ 	.word	0x00002d70


	//   ....[11]....
        /*00a8*/ 	.word	0x00002df0


	//   ....[12]....
        /*00ac*/ 	.word	0x00002e40


	//   ....[13]....
        /*00b0*/ 	.word	0x00002ea0


	//   ....[14]....
        /*00b4*/ 	.word	0x00002f10


	//   ....[15]....
        /*00b8*/ 	.word	0x00003380


	//   ....[16]....
        /*00bc*/ 	.word	0x000033d0


	//   ....[17]....
        /*00c0*/ 	.word	0x00003420


	//   ....[18]....
        /*00c4*/ 	.word	0x00003470


	//   ....[19]....
        /*00c8*/ 	.word	0x000034c0


	//----- nvinfo : EIATTR_VRC_CTA_INIT_COUNT
	.align		4
.L_1848:
        /*00cc*/ 	.byte	0x02, 0x4a
	.zero		1
	.zero		1


	//----- nvinfo : EIATTR_EXIT_INSTR_OFFSETS
	.align		4
        /*00d0*/ 	.byte	0x04, 0x1c
        /*00d2*/ 	.short	(.L_1850 - .L_1849)


	//   ....[0]....
.L_1849:
        /*00d4*/ 	.word	0x00000410


	//   ....[1]....
        /*00d8*/ 	.word	0x00002d00


	//----- nvinfo : EIATTR_MAX_THREADS
	.align		4
.L_1850:
        /*00dc*/ 	.byte	0x04, 0x05
        /*00de*/ 	.short	(.L_1852 - .L_1851)
.L_1851:
        /*00e0*/ 	.word	0x00000080
        /*00e4*/ 	.word	0x00000001
        /*00e8*/ 	.word	0x00000001


	//----- nvinfo : EIATTR_CRS_STACK_SIZE
	.align		4
.L_1852:
        /*00ec*/ 	.byte	0x04, 0x1e
        /*00ee*/ 	.short	(.L_1854 - .L_1853)
.L_1853:
        /*00f0*/ 	.word	0x00000000


	//----- nvinfo : EIATTR_CBANK_PARAM_SIZE
	.align		4
.L_1854:
        /*00f4*/ 	.byte	0x03, 0x19
        /*00f6*/ 	.short	0x00e8


	//----- nvinfo : EIATTR_PARAM_CBANK
	.align		4
        /*00f8*/ 	.byte	0x04, 0x0a
        /*00fa*/ 	.short	(.L_1856 - .L_1855)
	.align		4
.L_1855:
        /*00fc*/ 	.word	index@(.nv.constant0._ZN10layer_norm31ln_parallel_residual_fwd_kernelINS_13Kernel_traitsIfffffjLj1024ELj1ELj4ELj1ELj16ENS_18Kernel_traits_baseILj1024EfffffjLj128EEEEELb0ELb1ELb1EEEvNS_9FwdParamsE)
        /*0100*/ 	.short	0x0380
        /*0102*/ 	.short	0x00e8


	//----- nvinfo : EIATTR_SW_WAR
	.align		4
.L_1856:
        /*0104*/ 	.byte	0x04, 0x36
        /*0106*/ 	.short	(.L_1858 - .L_1857)
.L_1857:
        /*0108*/ 	.word	0x00000008
.L_1858:


//--------------------- .nv.info._ZN10layer_norm31ln_parallel_residual_fwd_kernelINS_13Kernel_traitsIfffffjLj1024ELj1ELj4ELj1ELj16ENS_18Kernel_traits_baseILj1024EfffffjLj128EEEEELb1ELb0ELb0EEEvNS_9FwdParamsE --------------------------
	.section	.nv.info._ZN10layer_norm31ln_parallel_residual_fwd_kernelINS_13Kernel_traitsIfffffjLj1024ELj1ELj4ELj1ELj16ENS_18Kernel_traits_baseILj1024EfffffjLj128EEEEELb1ELb0ELb0EEEvNS_9FwdParamsE,"",@"SHT_CUDA_INFO"
	.sectionflags	@""
	.align	4


	//----- nvinfo : EIATTR_CUDA_API_VERSION
	.align		4
        /*0000*/ 	.byte	0x04, 0x37
        /*0002*/ 	.short	(.L_1860 - .L_1859)
.L_1859:
        /*0004*/ 	.word	0x00000082


	//----- nvinfo : EIATTR_KPARAM_INFO
	.align		4
.L_1860:
        /*0008*/ 	.byte	0x04, 0x17
        /*000a*/ 	.short	(.L_1862 - .L_1861)
.L_1861:
        /*000c*/ 	.word	0x00000000
        /*0010*/ 	.short	0x0000
        /*0012*/ 	.short	0x0000
        /*0014*/ 	.byte	0x00, 0xf0, 0xa1, 0x03


	//----- nvinfo : EIATTR_SPARSE_MMA_MASK
	.align		4
.L_1862:
        /*0018*/ 	.byte	0x03, 0x50
        /*001a*/ 	.short	0x0000


	//----- nvinfo : EIATTR_MAXREG_COUNT
	.align		4
        /*001c*/ 	.byte	0x03, 0x1b
        /*001e*/ 	.short	0x00ff


	//----- nvinfo : EIATTR_MERCURY_ISA_VERSION
	.align		4
        /*0020*/ 	.byte	0x03, 0x5f
        /*0022*/ 	.short	0x0101


	//----- nvinfo : EIATTR_COOP_GROUP_MASK_REGIDS
	.align		4
        /*0024*/ 	.byte	0x04, 0x29
        /*0026*/ 	.short	(.L_1864 - .L_1863)


	//   ....[0]....
.L_1863:
        /*0028*/ 	.word	0xffffffff


	//   ....[1]....
        /*002c*/ 	.word	0xffffffff


	//   ....[2]....
        /*0030*/ 	.word	0xffffffff


	//   ....[3]....
        /*0034*/ 	.word	0xffffffff


	//   ....[4]....
        /*0038*/ 	.word	0xffffffff


	//   ....[5]....
        /*003c*/ 	.word	0xffffffff


	//   ....[6]....
        /*0040*/ 	.word	0xffffffff


	//   ....[7]....
        /*0044*/ 	.word	0xffffffff


	//   ....[8]....
        /*0048*/ 	.word	0xffffffff


	//   ....[9]....
        /*004c*/ 	.word	0xffffffff


	//   ....[10]....
        /*0050*/ 	.word	0x050000c7


	//   ....[11]....
        /*0054*/ 	.word	0x050000c7


	//   ....[12]....
        /*0058*/ 	.word	0x050000c7


	//   ....[13]....
        /*005c*/ 	.word	0x050000c7


	//   ....[14]....
        /*0060*/ 	.word	0x050000c7


	//   ....[15]....
        /*0064*/ 	.word	0x050000c7


	//   ....[16]....
        /*0068*/ 	.word	0x050000c7


	//   ....[17]....
        /*006c*/ 	.word	0x050000c7


	//   ....[18]....
        /*0070*/ 	.word	0x050000c7


	//   ....[19]....
        /*0074*/ 	.word	0x050000c7


	//----- nvinfo : EIATTR_COOP_GROUP_INSTR_OFFSETS
	.align		4
.L_1864:
        /*0078*/ 	.byte	0x04, 0x28
        /*007a*/ 	.short	(.L_1866 - .L_1865)


	//   ....[0]....
.L_1865:
        /*007c*/ 	.word	0x00028540


	//   ....[1]....
        /*0080*/ 	.word	0x00028570


	//   ....[2]....
        /*0084*/ 	.word	0x00028590


	//   ....[3]....
        /*0088*/ 	.word	0x000285c0


	//   ....[4]....
        /*008c*/ 	.word	0x000285e0


	//   ....[5]....
        /*0090*/ 	.word	0x00028a30


	//   ....[6]....
        /*0094*/ 	.word	0x00028a50


	//   ....[7]....
        /*0098*/ 	.word	0x00028a70


	//   ....[8]....
        /*009c*/ 	.word	0x00028a90


	//   ....[9]....
        /*00a0*/ 	.word	0x00028ab0


	//   ....[10]....
        /*00a4*/ 	.word	0x000299c0


	//   ....[11]....
        /*00a8*/ 	.word	0x00029a60


	//   ....[12]....
        /*00ac*/ 	.word	0x00029ad0


	//   ....[13]....
        /*00b0*/ 	.word	0x00029b50


	//   ....[14]....
        /*00b4*/ 	.word	0x00029bc0


	//   ....[15]....
        /*00b8*/ 	.word	0x0002a060


	//   ....[16]....
        /*00bc*/ 	.word	0x0002a0d0


	//   ....[17]....
        /*00c0*/ 	.word	0x0002a140


	//   ....[18]....
        /*00c4*/ 	.word	0x0002a1b0


	//   ....[19]....
        /*00c8*/ 	.word	0x0002a220


	//----- nvinfo : EIATTR_VRC_CTA_INIT_COUNT
	.align		4
.L_1866:
        /*00cc*/ 	.byte	0x02, 0x4a
	.zero		1
	.zero		1


	//----- nvinfo : EIATTR_EXIT_INSTR_OFFSETS
	.align		4
        /*00d0*/ 	.byte	0x04, 0x1c
        /*00d2*/ 	.short	(.L_1868 - .L_1867)


	//   ....[0]....
.L_1867:
        /*00d4*/ 	.word	0x00002110


	//   ....[1]....
        /*00d8*/ 	.word	0x00029950


	//----- nvinfo : EIATTR_MAX_THREADS
	.align		4
.L_1868:
        /*00dc*/ 	.byte	0x04, 0x05
        /*00de*/ 	.short	(.L_1870 - .L_1869)
.L_1869:
        /*00e0*/ 	.word	0x00000080
        /*00e4*/ 	.word	0x00000001
        /*00e8*/ 	.word	0x00000001


	//----- nvinfo : EIATTR_CRS_STACK_SIZE
	.align		4
.L_1870:
        /*00ec*/ 	.byte	0x04, 0x1e
        /*00ee*/ 	.short	(.L_1872 - .L_1871)
.L_1871:
        /*00f0*/ 	.word	0x00000000


	//----- nvinfo : EIATTR_CBANK_PARAM_SIZE
	.align		4
.L_1872:
        /*00f4*/ 	.byte	0x03, 0x19
        /*00f6*/ 	.short	0x00e8


	//----- nvinfo : EIATTR_PARAM_CBANK
	.align		4
        /*00f8*/ 	.byte	0x04, 0x0a
        /*00fa*/ 	.short	(.L_1874 - .L_1873)
	.align		4
.L_1873:
        /*00fc*/ 	.word	index@(.nv.constant0._ZN10layer_norm31ln_parallel_residual_fwd_kernelINS_13Kernel_traitsIfffffjLj1024ELj1ELj4ELj1ELj16ENS_18Kernel_traits_baseILj1024EfffffjLj128EEEEELb1ELb0ELb0EEEvNS_9FwdParamsE)
        /*0100*/ 	.short	0x0380
        /*0102*/ 	.short	0x00e8


	//----- nvinfo : EIATTR_SW_WAR
	.align		4
.L_1874:
        /*0104*/ 	.byte	0x04, 0x36
        /*0106*/ 	.short	(.L_1876 - .L_1875)
.L_1875:
        /*0108*/ 	.word	0x00000008
.L_1876:


//--------------------- .nv.info._ZN10layer_norm31ln_parallel_residual_fwd_kernelINS_13Kernel_traitsIfffffjLj1024ELj1ELj4ELj1ELj16ENS_18Kernel_traits_baseILj1024EfffffjLj128EEEEELb1ELb0ELb1EEEvNS_9FwdParamsE --------------------------
	.section	.nv.info._ZN10layer_norm31ln_parallel_residual_fwd_kernelINS_13Kernel_traitsIfffffjLj1024ELj1ELj4ELj1ELj16ENS_18Kernel_traits_baseILj1024EfffffjLj128EEEEELb1ELb0ELb1EEEvNS_9FwdParamsE,"",@"SHT_CUDA_INFO"
	.sectionflags	@""
	.align	4


	//----- nvinfo : EIATTR_CUDA_API_VERSION
	.align		4
        /*0000*/ 	.byte	0x04, 0x37
        /*0002*/ 	.short	(.L_1878 - .L_1877)
.L_1877:
        /*0004*/ 	.word	0x00000082


	//----- nvinfo : EIATTR_KPARAM_INFO
	.align		4
.L_1878:
        /*0008*/ 	.byte	0x04, 0x17
        /*000a*/ 	.short	(.L_1880 - .L_1879)
.L_1879:
        /*000c*/ 	.word	0x00000000
        /*0010*/ 	.short	0x0000
        /*0012*/ 	.short	0x0000
        /*0014*/ 	.byte	0x00, 0xf0, 0xa1, 0x03


	//----- nvinfo : EIATTR_SPARSE_MMA_MASK
	.align		4
.L_1880:
        /*0018*/ 	.byte	0x03, 0x50
        /*001a*/ 	.short	0x0000


	//----- nvinfo : EIATTR_MAXREG_COUNT
	.align		4
        /*001c*/ 	.byte	0x03, 0x1b
        /*001e*/ 	.short	0x00ff


	//----- nvinfo : EIATTR_MERCURY_ISA_VERSION
	.align		4
        /*0020*/ 	.byte	0x03, 0x5f
        /*0022*/ 	.short	0x0101


	//----- nvinfo : EIATTR_COOP_GROUP_MASK_REGIDS
	.align		4
        /*0024*/ 	.byte	0x04, 0x29
        /*0026*/ 	.short	(.L_1882 - .L_1881)


	//   ....[0]....
.L_1881:
        /*0028*/ 	.word	0xffffffff


	//   ....[1]....
        /*002c*/ 	.word	0xffffffff


	//   ....[2]....
        /*0030*/ 	.word	0xffffffff


	//   ....[3]....
        /*0034*/ 	.word	0xffffffff


	//   ....[4]....
        /*0038*/ 	.word	0xffffffff


	//   ....[5]....
        /*003c*/ 	.word	0xffffffff


	//   ....[6]....
        /*0040*/ 	.word	0xffffffff


	//   ....[7]....
        /*0044*/ 	.word	0xffffffff


	//   ....[8]....
        /*0048*/ 	.word	0xffffffff


	//   ....[9]....
        /*004c*/ 	.word	0xffffffff


	//   ....[10]....
        /*0050*/ 	.word	0x050000dd


	//   ....[11]....
        /*0054*/ 	.word	0x050000dd


	//   ....[12]....
        /*0058*/ 	.word	0x050000dd


	//   ....[13]....
        /*005c*/ 	.word	0x050000dd


	//   ....[14]....
        /*0060*/ 	.word	0x050000dd


	//   ....[15]....
        /*0064*/ 	.word	0x050000dd


	//   ....[16]....
        /*0068*/ 	.word	0x050000dd


	//   ....[17]....
        /*006c*/ 	.word	0x050000dd


	//   ....[18]....
        /*0070*/ 	.word	0x050000dd


	//   ....[19]....
        /*0074*/ 	.word	0x050000dd


	//----- nvinfo : EIATTR_COOP_GROUP_INSTR_OFFSETS
	.align		4
.L_1882:
        /*0078*/ 	.byte	0x04, 0x28
        /*007a*/ 	.short	(.L_1884 - .L_1883)


	//   ....[0]....
.L_1883:
        /*007c*/ 	.word	0x0001fb60


	//   ....[1]....
        /*0080*/ 	.word	0x0001fb80


	//   ....[2]....
        /*0084*/ 	.word	0x0001fba0


	//   ....[3]....
        /*0088*/ 	.word	0x0001fbc0


	//   ....[4]....
        /*008c*/ 	.word	0x0001fbf0


	//   ....[5]....
        /*0090*/ 	.word	0x00020020


	//   ....[6]....
        /*0094*/ 	.word	0x00020040


	//   ....[7]....
        /*0098*/ 	.word	0x00020060


	//   ....[8]....
        /*009c*/ 	.word	0x00020080


	//   ....[9]....
        /*00a0*/ 	.word	0x000200a0


	//   ....[10]....
        /*00a4*/ 	.word	0x00020c60


	//   ....[11]....
        /*00a8*/ 	.word	0x00020d00


	//   ....[12]....
        /*00ac*/ 	.word	0x00020d70


	//   ....[13]....
        /*00b0*/ 	.word	0x00020de0


	//   ....[14]....
        /*00b4*/ 	.word	0x00020e60


	//   ....[15]....
        /*00b8*/ 	.word	0x000212d0


	//   ....[16]....
        /*00bc*/ 	.word	0x00021340


	//   ....[17]....
        /*00c0*/ 	.word	0x000213b0


	//   ....[18]....
        /*00c4*/ 	.word	0x00021420


	//   ....[19]....
        /*00c8*/ 	.word	0x00021490


	//----- nvinfo : EIATTR_VRC_CTA_INIT_COUNT
	.align		4
.L_1884:
        /*00cc*/ 	.byte	0x02, 0x4a
	.zero		1
	.zero		1


	//----- nvinfo : EIATTR_EXIT_INSTR_OFFSETS
	.align		4
        /*00d0*/ 	.byte	0x04, 0x1c
        /*00d2*/ 	.short	(.L_1886 - .L_1885)


	//   ....[0]....
.L_1885:
        /*00d4*/ 	.word	0x00000e50


	//   ....[1]....
        /*00d8*/ 	.word	0x00020bf0


	//----- nvinfo : EIATTR_MAX_THREADS
	.align		4
.L_1886:
        /*00dc*/ 	.byte	0x04, 0x05
        /*00de*/ 	.short	(.L_1888 - .L_1887)
.L_1887:
        /*00e0*/ 	.word	0x00000080
        /*00e4*/ 	.word	0x00000001
        /*00e8*/ 	.word	0x00000001


	//----- nvinfo : EIATTR_CRS_STACK_SIZE
	.align		4
.L_1888:
        /*00ec*/ 	.byte	0x04, 0x1e
        /*00ee*/ 	.short	(.L_1890 - .L_1889)
.L_1889:
        /*00f0*/ 	.word	0x00000000


	//----- nvinfo : EIATTR_CBANK_PARAM_SIZE
	.align		4
.L_1890:
        /*00f4*/ 	.byte	0x03, 0x19
        /*00f6*/ 	.short	0x00e8


	//----- nvinfo : EIATTR_PARAM_CBANK
	.align		4
        /*00f8*/ 	.byte	0x04, 0x0a
        /*00fa*/ 	.short	(.L_1892 - .L_1891)
	.align		4
.L_1891:
        /*00fc*/ 	.word	index@(.nv.constant0._ZN10layer_norm31ln_parallel_residual_fwd_kernelINS_13Kernel_traitsIfffffjLj1024ELj1ELj4ELj1ELj16ENS_18Kernel_traits_baseILj1024EfffffjLj128EEEEELb1ELb0ELb1EEEvNS_9FwdParamsE)
        /*0100*/ 	.short	0x0380
        /*0102*/ 	.short	0x00e8


	//----- nvinfo : EIATTR_SW_WAR
	.align		4
.L_1892:
        /*0104*/ 	.byte	0x04, 0x36
        /*0106*/ 	.short	(.L_1894 - .L_1893)
.L_1893:
        /*0108*/ 	.word	0x00000008
.L_1894:


//--------------------- .nv.info._ZN10layer_norm31ln_parallel_residual_fwd_kernelINS_13Kernel_traitsIfffffjLj1024ELj1ELj4ELj1ELj16ENS_18Kernel_traits_baseILj1024EfffffjLj128EEEEELb1ELb1ELb0EEEvNS_9FwdParamsE --------------------------
	.section	.nv.info._ZN10layer_norm31ln_parallel_residual_fwd_kernelINS_13Kernel_traitsIfffffjLj1024ELj1ELj4ELj1ELj16ENS_18Kernel_traits_baseILj1024EfffffjLj128EEEEELb1ELb1ELb0EEEvNS_9FwdParamsE,"",@"SHT_CUDA_INFO"
	.sectionflags	@""
	.align	4


	//----- nvinfo : EIATTR_CUDA_API_VERSION
	.align		4
        /*0000*/ 	.byte	0x04, 0x37
        /*0002*/ 	.short	(.L_1896 - .L_1895)
.L_1895:
        /*0004*/ 	.word	0x00000082


	//----- nvinfo : EIATTR_KPARAM_INFO
	.align		4
.L_1896:
        /*0008*/ 	.byte	0x04, 0x17
        /*000a*/ 	.short	(.L_1898 - .L_1897)
.L_1897:
        /*000c*/ 	.word	0x00000000
        /*0010*/ 	.short	0x0000
        /*0012*/ 	.short	0x0000
        /*0014*/ 	.byte	0x00, 0xf0, 0xa1, 0x03


	//----- nvinfo : EIATTR_SPARSE_MMA_MASK
	.align		4
.L_1898:
        /*0018*/ 	.byte	0x03, 0x50
        /*001a*/ 	.short	0x0000


	//----- nvinfo : EIATTR_MAXREG_COUNT
	.align		4
        /*001c*/ 	.byte	0x03, 0x1b
        /*001e*/ 	.short	0x00ff


	//----- nvinfo : EIATTR_MERCURY_ISA_VERSION
	.align		4
        /*0020*/ 	.byte	0x03, 0x5f
        /*0022*/ 	.short	0x0101


	//----- nvinfo : EIATTR_COOP_GROUP_MASK_REGIDS
	.align		4
        /*0024*/ 	.byte	0x04, 0x29
        /*0026*/ 	.short	(.L_1900 - .L_1899)


	//   ....[0]....
.L_1899:
        /*0028*/ 	.word	0xffffffff


	//   ....[1]....
        /*002c*/ 	.word	0xffffffff


	//   ....[2]....
        /*0030*/ 	.word	0xffffffff


	//   ....[3]....
        /*0034*/ 	.word	0xffffffff


	//   ....[4]....
        /*0038*/ 	.word	0xffffffff


	//   ....[5]....
        /*003c*/ 	.word	0xffffffff


	//   ....[6]....
        /*0040*/ 	.word	0xffffffff


	//   ....[7]....
        /*0044*/ 	.word	0xffffffff


	//   ....[8]....
        /*0048*/ 	.word	0xffffffff


	//   ....[9]....
        /*004c*/ 	.word	0xffffffff


	//   ....[10]....
        /*0050*/ 	.word	0x0500008c


	//   ....[11]....
        /*0054*/ 	.word	0x0500008c


	//   ....[12]....
        /*0058*/ 	.word	0x0500008c


	//   ....[13]....
        /*005c*/ 	.word	0x0500008c


	//   ....[14]....
        /*0060*/ 	.word	0x0500008c


	//   ....[15]....
        /*0064*/ 	.word	0x0500008c


	//   ....[16]....
        /*0068*/ 	.word	0x0500008c


	//   ....[17]....
        /*006c*/ 	.word	0x0500008c


	//   ....[18]....
        /*0070*/ 	.word	0x0500008c


	//   ....[19]....
        /*0074*/ 	.word	0x0500008c


	//----- nvinfo : EIATTR_COOP_GROUP_INSTR_OFFSETS
	.align		4
.L_1900:
        /*0078*/ 	.byte	0x04, 0x28
        /*007a*/ 	.short	(.L_1902 - .L_1901)


	//   ....[0]....
.L_1901:
        /*007c*/ 	.word	0x000201f0


	//   ....[1]....
        /*0080*/ 	.word	0x00020220


	//   ....[2]....
        /*0084*/ 	.word	0x00020240


	//   ....[3]....
        /*0088*/ 	.word	0x00020260


	//   ....[4]....
        /*008c*/ 	.word	0x00020290


	//   ....[5]....
        /*0090*/ 	.word	0x000206e0


	//   ....[6]....
        /*0094*/ 	.word	0x00020700


	//   ....[7]....
        /*0098*/ 	.word	0x00020720


	//   ....[8]....
        /*009c*/ 	.word	0x00020740


	//   ....[9]....
        /*00a0*/ 	.word	0x00020760


	//   ....[10]....
        /*00a4*/ 	.word	0x00021300


	//   ....[11]....
        /*00a8*/ 	.word	0x000213a0


	//   ....[12]....
        /*00ac*/ 	.word	0x00021410


	//   ....[13]....
        /*00b0*/ 	.word	0x00021480


	//   ....[14]....
        /*00b4*/ 	.word	0x00021500


	//   ....[15]....
        /*00b8*/ 	.word	0x000219b0


	//   ....[16]....
        /*00bc*/ 	.word	0x00021a20


	//   ....[17]....
        /*00c0*/ 	.word	0x00021a90


	//   ....[18]....
        /*00c4*/ 	.word	0x00021b00


	//   ....[19]....
        /*00c8*/ 	.word	0x00021b70


	//----- nvinfo : EIATTR_VRC_CTA_INIT_COUNT
	.align		4
.L_1902:
        /*00cc*/ 	.byte	0x02, 0x4a
	.zero		1
	.zero		1


	//----- nvinfo : EIATTR_EXIT_INSTR_OFFSETS
	.align		4
        /*00d0*/ 	.byte	0x04, 0x1c
        /*00d2*/ 	.short	(.L_1904 - .L_1903)


	//   ....[0]....
.L_1903:
        /*00d4*/ 	.word	0x00000b40


	//   ....[1]....
        /*00d8*/ 	.word	0x00021290


	//----- nvinfo : EIATTR_MAX_THREADS
	.align		4
.L_1904:
        /*00dc*/ 	.byte	0x04, 0x05
        /*00de*/ 	.short	(.L_1906 - .L_1905)
.L_1905:
        /*00e0*/ 	.word	0x00000080
        /*00e4*/ 	.word	0x00000001
        /*00e8*/ 	.word	0x00000001


	//----- nvinfo : EIATTR_CRS_STACK_SIZE
	.align		4
.L_1906:
        /*00ec*/ 	.byte	0x04, 0x1e
        /*00ee*/ 	.short	(.L_1908 - .L_1907)
.L_1907:
        /*00f0*/ 	.word	0x00000000


	//----- nvinfo : EIATTR_CBANK_PARAM_SIZE
	.align		4
.L_1908:
        /*00f4*/ 	.byte	0x03, 0x19
        /*00f6*/ 	.short	0x00e8


	//----- nvinfo : EIATTR_PARAM_CBANK
	.align		4
        /*00f8*/ 	.byte	0x04, 0x0a
        /*00fa*/ 	.short	(.L_1910 - .L_1909)
	.align		4
.L_1909:
        /*00fc*/ 	.word	index@(.nv.constant0._ZN10layer_norm31ln_parallel_residual_fwd_kernelINS_13Kernel_traitsIfffffjLj1024ELj1ELj4ELj1ELj16ENS_18Kernel_traits_baseILj1024EfffffjLj128EEEEELb1ELb1ELb0EEEvNS_9FwdParamsE)
        /*0100*/ 	.short	0x0380
        /*0102*/ 	.short	0x00e8


	//----- nvinfo : EIATTR_SW_WAR
	.align		4
.L_1910:
        /*0104*/ 	.byte	0x04, 0x36
        /*0106*/ 	.short	(.L_1912 - .L_1911)
.L_1911:
        /*0108*/ 	.word	0x00000008
.L_1912:


//--------------------- .nv.info._ZN10layer_norm31ln_parallel_residual_fwd_kernelINS_13Kernel_traitsIfffffjLj1024ELj1ELj4ELj1ELj16ENS_18Kernel_traits_baseILj1024EfffffjLj128EEEEELb1ELb1ELb1EEEvNS_9FwdParamsE --------------------------
	.section	.nv.info._ZN10layer_norm31ln_parallel_residual_fwd_kernelINS_13Kernel_traitsIfffffjLj1024ELj1ELj4ELj1ELj16ENS_18Kernel_traits_baseILj1024EfffffjLj128EEEEELb1ELb1ELb1EEEvNS_9FwdParamsE,"",@"SHT_CUDA_INFO"
	.sectionflags	@""
	.align	4


	//----- nvinfo : EIATTR_CUDA_API_VERSION
	.align		4
        /*0000*/ 	.byte	0x04, 0x37
        /*0002*/ 	.short	(.L_1914 - .L_1913)
.L_1913:
        /*0004*/ 	.word	0x00000082


	//----- nvinfo : EIATTR_KPARAM_INFO
	.align		4
.L_1914:
        /*0008*/ 	.byte	0x04, 0x17
        /*000a*/ 	.short	(.L_1916 - .L_1915)
.L_1915:
        /*000c*/ 	.word	0x00000000
        /*0010*/ 	.short	0x0000
        /*0012*/ 	.short	0x0000
        /*0014*/ 	.byte	0x00, 0xf0, 0xa1, 0x03


	//----- nvinfo : EIATTR_SPARSE_MMA_MASK
	.align		4
.L_1916:
        /*0018*/ 	.byte	0x03, 0x50
        /*001a*/ 	.short	0x0000


	//----- nvinfo : EIATTR_MAXREG_COUNT
	.align		4
        /*001c*/ 	.byte	0x03, 0x1b
        /*001e*/ 	.short	0x00ff


	//----- nvinfo : EIATTR_MERCURY_ISA_VERSION
	.align		4
        /*0020*/ 	.byte	0x03, 0x5f
        /*0022*/ 	.short	0x0101


	//----- nvinfo : EIATTR_COOP_GROUP_MASK_REGIDS
	.align		4
        /*0024*/ 	.byte	0x04, 0x29
        /*0026*/ 	.short	(.L_1918 - .L_1917)


	//   ....[0]....
.L_1917:
        /*0028*/ 	.word	0xffffffff


	//   ....[1]....
        /*002c*/ 	.word	0xffffffff


	//   ....[2]....
        /*0030*/ 	.word	0xffffffff


	//   ....[3]....
        /*0034*/ 	.word	0xffffffff


	//   ....[4]....
        /*0038*/ 	.word	0xffffffff


	//   ....[5]....
        /*003c*/ 	.word	0xffffffff


	//   ....[6]....
        /*0040*/ 	.word	0xffffffff


	//   ....[7]....
        /*0044*/ 	.word	0xffffffff


	//   ....[8]....
        /*0048*/ 	.word	0xffffffff


	//   ....[9]....
        /*004c*/ 	.word	0xffffffff


	//   ....[10]....
        /*0050*/ 	.word	0x05000088


	//   ....[11]....
        /*0054*/ 	.word	0x05000088


	//   ....[12]....
        /*0058*/ 	.word	0x05000088


	//   ....[13]....
        /*005c*/ 	.word	0x05000088


	//   ....[14]....
        /*0060*/ 	.word	0x05000088


	//   ....[15]....
        /*0064*/ 	.word	0x05000088


	//   ....[16]....
        /*0068*/ 	.word	0x05000088


	//   ....[17]....
        /*006c*/ 	.word	0x05000088


	//   ....[18]....
        /*0070*/ 	.word	0x05000088


	//   ....[19]....
        /*0074*/ 	.word	0x05000088


	//----- nvinfo : EIATTR_COOP_GROUP_INSTR_OFFSETS
	.align		4
.L_1918:
        /*0078*/ 	.byte	0x04, 0x28
        /*007a*/ 	.short	(.L_1920 - .L_1919)


	//   ....[0]....
.L_1919:
        /*007c*/ 	.word	0x0001f360


	//   ....[1]....
        /*0080*/ 	.word	0x0001f380


	//   ....[2]....
        /*0084*/ 	.word	0x0001f3a0


	//   ....[3]....
        /*0088*/ 	.word	0x0001f3c0


	//   ....[4]....
        /*008c*/ 	.word	0x0001f3f0


	//   ....[5]....
        /*0090*/ 	.word	0x0001f820


	//   ....[6]....
        /*0094*/ 	.word	0x0001f840


	//   ....[7]....
        /*0098*/ 	.word	0x0001f860


	//   ....[8]....
        /*009c*/ 	.word	0x0001f880


	//   ....[9]....
        /*00a0*/ 	.word	0x0001f8a0


	//   ....[10]....
        /*00a4*/ 	.word	0x00020160


	//   ....[11]....
        /*00a8*/ 	.word	0x00020200


	//   ....[12]....
        /*00ac*/ 	.word	0x00020270


	//   ....[13]....
        /*00b0*/ 	.word	0x000202e0


	//   ....[14]....
        /*00b4*/ 	.word	0x00020360


	//   ....[15]....
        /*00b8*/ 	.word	0x000207e0


	//   ....[16]....
        /*00bc*/ 	.word	0x00020850


	//   ....[17]....
        /*00c0*/ 	.word	0x000208c0


	//   ....[18]....
        /*00c4*/ 	.word	0x00020930


	//   ....[19]....
        /*00c8*/ 	.word	0x000209a0


	//----- nvinfo : EIATTR_VRC_CTA_INIT_COUNT
	.align		4
.L_1920:
        /*00cc*/ 	.byte	0x02, 0x4a
	.zero		1
	.zero		1


	//----- nvinfo : EIATTR_EXIT_INSTR_OFFSETS
	.align		4
        /*00d0*/ 	.byte	0x04, 0x1c
        /*00d2*/ 	.short	(.L_1922 - .L_1921)


	//   ....[0]....
.L_1921:
        /*00d4*/ 	.word	0x00000630


	//   ....[1]....
        /*00d8*/ 	.word	0x000200f0


	//----- nvinfo : EIATTR_MAX_THREADS
	.align		4
.L_1922:
        /*00dc*/ 	.byte	0x04, 0x05
        /*00de*/ 	.short	(.L_1924 - .L_1923)
.L_1923:
        /*00e0*/ 	.word	0x00000080
        /*00e4*/ 	.word	0x00000001
        /*00e8*/ 	.word	0x00000001


	//----- nvinfo : EIATTR_CRS_STACK_SIZE
	.align		4
.L_1924:
        /*00ec*/ 	.byte	0x04, 0x1e
        /*00ee*/ 	.short	(.L_1926 - .L_1925)
.L_1925:
        /*00f0*/ 	.word	0x00000000


	//----- nvinfo : EIATTR_CBANK_PARAM_SIZE
	.align		4
.L_1926:
        /*00f4*/ 	.byte	0x03, 0x19
        /*00f6*/ 	.short	0x00e8


	//----- nvinfo : EIATTR_PARAM_CBANK
	.align		4
        /*00f8*/ 	.byte	0x04, 0x0a
        /*00fa*/ 	.short	(.L_1928 - .L_1927)
	.align		4
.L_1927:
        /*00fc*/ 	.word	index@(.nv.constant0._ZN10layer_norm31ln_parallel_residual_fwd_kernelINS_13Kernel_traitsIfffffjLj1024ELj1ELj4ELj1ELj16ENS_18Kernel_traits_baseILj1024EfffffjLj128EEEEELb1ELb1ELb1EEEvNS_9FwdParamsE)
        /*0100*/ 	.short	0x0380
        /*0102*/ 	.short	0x00e8


	//----- nvinfo : EIATTR_SW_WAR
	.align		4
.L_1928:
        /*0104*/ 	.byte	0x04, 0x36
        /*0106*/ 	.short	(.L_1930 - .L_1929)
.L_1929:
        /*0108*/ 	.word	0x00000008
.L_1930:


//--------------------- .nv.callgraph             --------------------------
	.section	.nv.callgraph,"",@"SHT_CUDA_CALLGRAPH"
	.align	4
	.sectionentsize	8
	.align		4
        /*0000*/ 	.word	0x00000000
	.align		4
        /*0004*/ 	.word	0xffffffff
	.align		4
        /*0008*/ 	.word	0x00000000
	.align		4
        /*000c*/ 	.word	0xfffffffe
	.align		4
        /*0010*/ 	.word	0x00000000
	.align		4
        /*0014*/ 	.word	0xfffffffd
	.align		4
        /*0018*/ 	.word	0x00000000
	.align		4
        /*001c*/ 	.word	0xfffffffc


//--------------------- .nv.constant4             --------------------------
	.section	.nv.constant4,"a",@progbits
	.align	8
	.align		8
.nv.constant4:
        /*0000*/ 	.dword	precalc_xorwow_matrix
	.align		8
        /*0008*/ 	.dword	precalc_xorwow_offset_matrix
	.align		8
        /*0010*/ 	.dword	mrg32k3aM1
	.align		8
        /*0018*/ 	.dword	mrg32k3aM2
	.align		8
        /*0020*/ 	.dword	mrg32k3aM1SubSeq
	.align		8
        /*0028*/ 	.dword	mrg32k3aM2SubSeq
	.align		8
        /*0030*/ 	.dword	mrg32k3aM1Seq
	.align		8
        /*0038*/ 	.dword	mrg32k3aM2Seq


//--------------------- .nv.constant3             --------------------------
	.section	.nv.constant3,"a",@progbits
	.align	8
.nv.constant3:
	.type		__cr_lgamma_table,@object
	.size		__cr_lgamma_table,(.L_8 - __cr_lgamma_table)
__cr_lgamma_table:
        /*0000*/ 	.byte	0x00, 0x00, 0x00, 0x00, 0x00, 0x00, 0x00, 0x00, 0x00, 0x00, 0x00, 0x00, 0x00, 0x00, 0x00, 0x00
        /*0010*/ 	.byte	0xef, 0x39, 0xfa, 0xfe, 0x42, 0x2e, 0xe6, 0x3f, 0x02, 0x20, 0x2a, 0xfa, 0x0b, 0xab, 0xfc, 0x3f
        /*0020*/ 	.byte	0xf9, 0x2c, 0x92, 0x7c, 0xa7, 0x6c, 0x09, 0x40, 0xc9, 0x79, 0x44, 0x3c, 0x64, 0x26, 0x13, 0x40
        /*0030*/ 	.byte	0xca, 0x01, 0xcf, 0x3a, 0x27, 0x51, 0x1a, 0x40, 0x30, 0xcc, 0x2d, 0xf3, 0xe1, 0x0c, 0x21, 0x40
        /*0040*/ 	.byte	0x0d, 0xb7, 0xfc, 0x82, 0x8e, 0x35, 0x25, 0x40
.L_8:


//--------------------- .text._ZN10layer_norm31ln_parallel_residual_fwd_kernelINS_13Kernel_traitsI13__nv_bfloat16S2_S2_S2_fjLj1024ELj1ELj4ELj1ELj16ENS_18Kernel_traits_baseILj1024ES2_S2_S2_S2_fjLj128EEEEELb0ELb0ELb0EEEvNS_9FwdParamsE --------------------------
	.section	.text._ZN10layer_norm31ln_parallel_residual_fwd_kernelINS_13Kernel_traitsI13__nv_bfloat16S2_S2_S2_fjLj1024ELj1ELj4ELj1ELj16ENS_18Kernel_traits_baseILj1024ES2_S2_S2_S2_fjLj128EEEEELb0ELb0ELb0EEEvNS_9FwdParamsE,"ax",@progbits
	.align	128
        .global         _ZN10layer_norm31ln_parallel_residual_fwd_kernelINS_13Kernel_traitsI13__nv_bfloat16S2_S2_S2_fjLj1024ELj1ELj4ELj1ELj16ENS_18Kernel_traits_baseILj1024ES2_S2_S2_S2_fjLj128EEEEELb0ELb0ELb0EEEvNS_9FwdParamsE
        .type           _ZN10layer_norm31ln_parallel_residual_fwd_kernelINS_13Kernel_traitsI13__nv_bfloat16S2_S2_S2_fjLj1024ELj1ELj4ELj1ELj16ENS_18Kernel_traits_baseILj1024ES2_S2_S2_S2_fjLj128EEEEELb0ELb0ELb0EEEvNS_9FwdParamsE,@function
        .size           _ZN10layer_norm31ln_parallel_residual_fwd_kernelINS_13Kernel_traitsI13__nv_bfloat16S2_S2_S2_fjLj1024ELj1ELj4ELj1ELj16ENS_18Kernel_traits_baseILj1024ES2_S2_S2_S2_fjLj128EEEEELb0ELb0ELb0EEEvNS_9FwdParamsE,(.L_x_22670 - _ZN10layer_norm31ln_parallel_residual_fwd_kernelINS_13Kernel_traitsI13__nv_bfloat16S2_S2_S2_fjLj1024ELj1ELj4ELj1ELj16ENS_18Kernel_traits_baseILj1024ES2_S2_S2_S2_fjLj128EEEEELb0ELb0ELb0EEEvNS_9FwdParamsE)
        .other          _ZN10layer_norm31ln_parallel_residual_fwd_kernelINS_13Kernel_traitsI13__nv_bfloat16S2_S2_S2_fjLj1024ELj1ELj4ELj1ELj16ENS_18Kernel_traits_baseILj1024ES2_S2_S2_S2_fjLj128EEEEELb0ELb0ELb0EEEvNS_9FwdParamsE,@"STO_CUDA_ENTRY STV_DEFAULT"
_ZN10layer_norm31ln_parallel_residual_fwd_kernelINS_13Kernel_traitsI13__nv_bfloat16S2_S2_S2_fjLj1024ELj1ELj4ELj1ELj16ENS_18Kernel_traits_baseILj1024ES2_S2_S2_S2_fjLj128EEEEELb0ELb0ELb0EEEvNS_9FwdParamsE:
.text._ZN10layer_norm31ln_parallel_residual_fwd_kernelINS_13Kernel_traitsI13__nv_bfloat16S2_S2_S2_fjLj1024ELj1ELj4ELj1ELj16ENS_18Kernel_traits_baseILj1024ES2_S2_S2_S2_fjLj128EEEEELb0ELb0ELb0EEEvNS_9FwdParamsE:
[----:B------:R-:W-:Y:S01]  /*0000*/  LDC R1, c[0x0][0x37c] ;  /* 0x0000df00ff017b82 */ /* 0x000fe20000000800 */
[----:B------:R-:W0:Y:S07]  /*0010*/  S2R R151, SR_TID.X ;  /* 0x0000000000977919 */ /* 0x000e2e0000002100 */
[----:B------:R-:W1:Y:S01]  /*0020*/  LDC R3, c[0x0][0x388] ;  /* 0x0000e200ff037b82 */ /* 0x000e620000000800 */
[----:B------:R-:W2:Y:S01]  /*0030*/  LDCU.64 UR10, c[0x0][0x438] ;  /* 0x00008700ff0a77ac */ /* 0x000ea20008000a00 */
[----:B------:R-:W-:Y:S01]  /*0040*/  BSSY.RECONVERGENT B0, `(.L_x_0) ;  /* 0x0000108000007945 */ /* 0x000fe20003800200 */
[----:B------:R-:W3:Y:S05]  /*0050*/  LDCU.64 UR8, c[0x0][0x3a0] ;  /* 0x00007400ff0877ac */ /* 0x000eea0008000a00 */
[----:B------:R-:W4:Y:S01]  /*0060*/  S2UR UR4, SR_CTAID.X ;  /* 0x00000000000479c3 */ /* 0x000f220000002500 */
[----:B------:R-:W0:Y:S07]  /*0070*/  LDCU.64 UR6, c[0x0][0x358] ;  /* 0x00006b00ff0677ac */ /* 0x000e2e0008000a00 */
[----:B------:R-:W3:Y:S01]  /*0080*/  LDC.64 R4, c[0x0][0x398] ;  /* 0x0000e600ff047b82 */ /* 0x000ee20000000a00 */
[----:B--2---:R-:W-:-:S04]  /*0090*/  UISETP.NE.U32.AND UP0, UPT, UR10, URZ, UPT ;  /* 0x000000ff0a00728c */ /* 0x004fc8000bf05070 */
[----:B------:R-:W-:Y:S01]  /*00a0*/  UISETP.NE.AND.EX UP0, UPT, UR11, URZ, UPT, UP0 ;  /* 0x000000ff0b00728c */ /* 0x000fe2000bf05300 */
[----:B-1----:R-:W-:-:S04]  /*00b0*/  SHF.R.S32.HI R0, RZ, 0x1f, R3 ;  /* 0x0000001fff007819 */ /* 0x002fc80000011403 */
[----:B------:R-:W-:Y:S02]  /*00c0*/  LEA.HI R0, R0, R3, RZ, 0x3 ;  /* 0x0000000300007211 */ /* 0x000fe400078f18ff */
[C---:B0-----:R-:W-:Y:S01]  /*00d0*/  LOP3.LUT R3, R151.reuse, 0x1f, RZ, 0xc, !PT ;  /* 0x0000001f97037812 */ /* 0x041fe200078e0cff */
[----:B----4-:R-:W-:Y:S01]  /*00e0*/  USHF.L.U32 UR4, UR4, 0x2, URZ ;  /* 0x0000000204047899 */ /* 0x010fe200080006ff */
[----:B------:R-:W-:Y:S02]  /*00f0*/  SHF.R.U32.HI R149, RZ, 0x5, R151 ;  /* 0x00000005ff957819 */ /* 0x000fe40000011697 */
[----:B------:R-:W-:Y:S02]  /*0100*/  LOP3.LUT R151, R151, 0x1f, RZ, 0xc0, !PT ;  /* 0x0000001f97977812 */ /* 0x000fe400078ec0ff */
[----:B------:R-:W-:Y:S02]  /*0110*/  LEA.HI.SX32 R150, R0, R3, 0x1d ;  /* 0x0000000300967211 */ /* 0x000fe400078feaff */
[----:B------:R-:W-:-:S02]  /*0120*/  LOP3.LUT R149, R149, UR4, RZ, 0xfc, !PT ;  /* 0x0000000495957c12 */ /* 0x000fc4000f8efcff */
[----:B---3--:R-:W-:Y:S02]  /*0130*/  LOP3.LUT P1, RZ, R4, UR8, RZ, 0xfc, !PT ;  /* 0x0000000804ff7c12 */ /* 0x008fe4000f82fcff */
[----:B------:R-:W-:Y:S02]  /*0140*/  MOV R33, R151 ;  /* 0x0000009700217202 */ /* 0x000fe40000000f00 */
[----:B------:R-:W-:Y:S01]  /*0150*/  LOP3.LUT P1, RZ, R5, UR9, RZ, 0xfc, P1 ;  /* 0x0000000905ff7c12 */ /* 0x000fe2000882fcff */
[----:B------:R-:W-:-:S12]  /*0160*/  BRA.U UP0, `(.L_x_1) ;  /* 0x0000000900087547 */ /* 0x000fd8000b800000 */
[----:B------:R-:W0:Y:S02]  /*0170*/  LDCU.64 UR4, c[0x0][0x440] ;  /* 0x00008800ff0477ac */ /* 0x000e240008000a00 */
[----:B0-----:R-:W-:-:S04]  /*0180*/  UISETP.NE.U32.AND UP0, UPT, UR4, URZ, UPT ;  /* 0x000000ff0400728c */ /* 0x001fc8000bf05070 */
[----:B------:R-:W-:-:S09]  /*0190*/  UISETP.NE.AND.EX UP0, UPT, UR5, URZ, UPT, UP0 ;  /* 0x000000ff0500728c */ /* 0x000fd2000bf05300 */
[----:B------:R-:W-:Y:S05]  /*01a0*/  BRA.U UP0, `(.L_x_2) ;  /* 0x0000000500007547 */ /* 0x000fea000b800000 */
[----:B------:R-:W0:Y:S01]  /*01b0*/  LDC.64 R2, c[0x0][0x3d0] ;  /* 0x0000f400ff027b82 */ /* 0x000e220000000a00 */
[C---:B------:R-:W-:Y:S02]  /*01c0*/  ISETP.GE.U32.AND P0, PT, R150.reuse, 0x20, PT ;  /* 0x000000209600780c */ /* 0x040fe40003f06070 */
[C---:B------:R-:W-:Y:S02]  /*01d0*/  ISETP.GE.U32.AND P2, PT, R150.reuse, 0x40, PT ;  /* 0x000000409600780c */ /* 0x040fe40003f46070 */
[----:B------:R-:W-:-:S03]  /*01e0*/  ISETP.GE.U32.AND P3, PT, R150, 0x60, PT ;  /* 0x000000609600780c */ /* 0x000fc60003f66070 */
[----:B------:R-:W1:Y:S08]  /*01f0*/  LDC.64 R4, c[0x0][0x3d8] ;  /* 0x0000f600ff047b82 */ /* 0x000e700000000a00 */
[----:B------:R-:W2:Y:S08]  /*0200*/  LDC.64 R6, c[0x0][0x3d0] ;  /* 0x0000f400ff067b82 */ /* 0x000eb00000000a00 */
[----:B------:R-:W3:Y:S01]  /*0210*/  LDC.64 R8, c[0x0][0x3d8] ;  /* 0x0000f600ff087b82 */ /* 0x000ee20000000a00 */
[----:B0-----:R-:W-:-:S05]  /*0220*/  @P0 IMAD.WIDE.U32 R2, R33, 0x10, R2 ;  /* 0x0000001021020825 */ /* 0x001fca00078e0002 */
[----:B------:R0:W5:Y:S02]  /*0230*/  @P0 LDG.E.128 R44, desc[UR6][R2.64] ;  /* 0x00000006022c0981 */ /* 0x000164000c1e1d00 */
[----:B------:R-:W4:Y:S01]  /*0240*/  LDC.64 R10, c[0x0][0x3d0] ;  /* 0x0000f400ff0a7b82 */ /* 0x000f220000000a00 */
[C---:B-1----:R-:W-:Y:S01]  /*0250*/  @P0 IMAD.WIDE.U32 R4, R33.reuse, 0x10, R4 ;  /* 0x0000001021040825 */ /* 0x042fe200078e0004 */
[----:B------:R-:W-:-:S04]  /*0260*/  @P0 LOP3.LUT R33, R33, 0x20, RZ, 0xfc, !PT ;  /* 0x0000002021210812 */ /* 0x000fc800078efcff */
[----:B------:R0:W5:Y:S02]  /*0270*/  @P0 LDG.E.128 R48, desc[UR6][R4.64] ;  /* 0x0000000604300981 */ /* 0x000164000c1e1d00 */
[----:B------:R-:W1:Y:S01]  /*0280*/  LDC.64 R12, c[0x0][0x3d8] ;  /* 0x0000f600ff0c7b82 */ /* 0x000e620000000a00 */
[----:B--2---:R-:W-:-:S05]  /*0290*/  @P2 IMAD.WIDE.U32 R6, R33, 0x10, R6 ;  /* 0x0000001021062825 */ /* 0x004fca00078e0006 */
[----:B------:R0:W5:Y:S01]  /*02a0*/  @P2 LDG.E.128 R52, desc[UR6][R6.64] ;  /* 0x0000000606342981 */ /* 0x000162000c1e1d00 */
[----:B---3--:R-:W-:-:S04]  /*02b0*/  @P2 IMAD.WIDE.U32 R8, R33, 0x10, R8 ;  /* 0x0000001021082825 */ /* 0x008fc800078e0008 */
[----:B------:R-:W-:Y:S01]  /*02c0*/  @P2 VIADD R33, R33, 0x20 ;  /* 0x0000002021212836 */ /* 0x000fe20000000000 */
[----:B------:R0:W5:Y:S03]  /*02d0*/  @P2 LDG.E.128 R56, desc[UR6][R8.64] ;  /* 0x0000000608382981 */ /* 0x000166000c1e1d00 */
[----:B----4-:R-:W-:-:S05]  /*02e0*/  @P3 IMAD.WIDE.U32 R10, R33, 0x10, R10 ;  /* 0x00000010210a3825 */ /* 0x010fca00078e000a */
[----:B------:R0:W5:Y:S01]  /*02f0*/  @P3 LDG.E.128 R60, desc[UR6][R10.64] ;  /* 0x000000060a3c3981 */ /* 0x000162000c1e1d00 */
[----:B-1----:R-:W-:-:S05]  /*0300*/  @P3 IMAD.WIDE.U32 R12, R33, 0x10, R12 ;  /* 0x00000010210c3825 */ /* 0x002fca00078e000c */
[----:B------:R0:W5:Y:S01]  /*0310*/  @P3 LDG.E.128 R64, desc[UR6][R12.64] ;  /* 0x000000060c403981 */ /* 0x000162000c1e1d00 */
[----:B------:R-:W-:Y:S01]  /*0320*/  ISETP.GE.U32.AND P4, PT, R150, 0x80, PT ;  /* 0x000000809600780c */ /* 0x000fe20003f86070 */
[----:B------:R-:W-:Y:S01]  /*0330*/  HFMA2 R70, -RZ, RZ, 0, 0 ;  /* 0x00000000ff467431 */ /* 0x000fe200000001ff */
[----:B------:R-:W-:Y:S01]  /*0340*/  CS2R R68, SRZ ;  /* 0x0000000000447805 */ /* 0x000fe2000001ff00 */
[----:B------:R-:W-:Y:S01]  /*0350*/  IMAD.MOV.U32 R74, RZ, RZ, RZ ;  /* 0x000000ffff4a7224 */ /* 0x000fe200078e00ff */
[----:B------:R-:W-:Y:S02]  /*0360*/  CS2R R72, SRZ ;  /* 0x0000000000487805 */ /* 0x000fe4000001ff00 */
[----:B------:R-:W-:Y:S02]  /*0370*/  MOV R78, RZ ;  /* 0x000000ff004e7202 */ /* 0x000fe40000000f00 */
[----:B------:R-:W-:Y:S02]  /*0380*/  CS2R R76, SRZ ;  /* 0x00000000004c7805 */ /* 0x000fe4000001ff00 */
[----:B------:R-:W-:-:S02]  /*0390*/  CS2R R82, SRZ ;  /* 0x0000000000527805 */ /* 0x000fc4000001ff00 */
[----:B------:R-:W-:Y:S02]  /*03a0*/  CS2R R80, SRZ ;  /* 0x0000000000507805 */ /* 0x000fe4000001ff00 */
[----:B------:R-:W-:Y:S02]  /*03b0*/  CS2R R86, SRZ ;  /* 0x0000000000567805 */ /* 0x000fe4000001ff00 */
[----:B------:R-:W-:Y:S02]  /*03c0*/  CS2R R84, SRZ ;  /* 0x0000000000547805 */ /* 0x000fe4000001ff00 */
[----:B------:R-:W-:Y:S02]  /*03d0*/  CS2R R90, SRZ ;  /* 0x00000000005a7805 */ /* 0x000fe4000001ff00 */
[----:B------:R-:W-:Y:S01]  /*03e0*/  CS2R R88, SRZ ;  /* 0x0000000000587805 */ /* 0x000fe2000001ff00 */
[----:B------:R-:W-:Y:S01]  /*03f0*/  @P0 IMAD.MOV.U32 R79, RZ, RZ, RZ ;  /* 0x000000ffff4f0224 */ /* 0x000fe200078e00ff */
[----:B------:R-:W-:Y:S01]  /*0400*/  @P2 MOV R75, RZ ;  /* 0x000000ff004b2202 */ /* 0x000fe20000000f00 */
[----:B------:R-:W-:Y:S01]  /*0410*/  @P3 IMAD.MOV.U32 R71, RZ, RZ, RZ ;  /* 0x000000ffff473224 */ /* 0x000fe200078e00ff */
[----:B------:R-:W-:Y:S01]  /*0420*/  @P3 IADD3 R33, PT, PT, R33, 0x20, RZ ;  /* 0x0000002021213810 */ /* 0x000fe20007ffe0ff */
[----:B0-----:R-:W-:Y:S06]  /*0430*/  @!P4 BRA `(.L_x_3) ;  /* 0x0000000c0020c947 */ /* 0x001fec0003800000 */
[----:B------:R-:W0:Y:S08]  /*0440*/  LDC.64 R92, c[0x0][0x3d0] ;  /* 0x0000f400ff5c7b82 */ /* 0x000e300000000a00 */
[----:B------:R-:W1:Y:S01]  /*0450*/  LDC.64 R96, c[0x0][0x3d8] ;  /* 0x0000f600ff607b82 */ /* 0x000e620000000a00 */
[----:B0-----:R-:W-:-:S06]  /*0460*/  IMAD.WIDE.U32 R92, R33, 0x10, R92 ;  /* 0x00000010215c7825 */ /* 0x001fcc00078e005c */
[----:B------:R-:W5:Y:S01]  /*0470*/  LDG.E.128 R92, desc[UR6][R92.64] ;  /* 0x000000065c5c7981 */ /* 0x000f62000c1e1d00 */
[----:B-1----:R-:W-:-:S06]  /*0480*/  IMAD.WIDE.U32 R96, R33, 0x10, R96 ;  /* 0x0000001021607825 */ /* 0x002fcc00078e0060 */
[----:B------:R-:W5:Y:S01]  /*0490*/  LDG.E.128 R96, desc[UR6][R96.64] ;  /* 0x0000000660607981 */ /* 0x000f62000c1e1d00 */
[----:B------:R-:W-:Y:S02]  /*04a0*/  CS2R R102, SRZ ;  /* 0x0000000000667805 */ /* 0x000fe4000001ff00 */
[----:B------:R-:W-:Y:S01]  /*04b0*/  CS2R R100, SRZ ;  /* 0x0000000000647805 */ /* 0x000fe2000001ff00 */
[----:B------:R-:W-:Y:S01]  /*04c0*/  IMAD.MOV.U32 R70, RZ, RZ, RZ ;  /* 0x000000ffff467224 */ /* 0x000fe200078e00ff */
[----:B------:R-:W-:Y:S02]  /*04d0*/  CS2R R68, SRZ ;  /* 0x0000000000447805 */ /* 0x000fe4000001ff00 */
[----:B------:R-:W-:Y:S02]  /*04e0*/  MOV R74, RZ ;  /* 0x000000ff004a7202 */ /* 0x000fe40000000f00 */
[----:B------:R-:W-:Y:S01]  /*04f0*/  CS2R R72, SRZ ;  /* 0x0000000000487805 */ /* 0x000fe2000001ff00 */
[----:B------:R-:W-:Y:S01]  /*0500*/  IMAD.MOV.U32 R78, RZ, RZ, RZ ;  /* 0x000000ffff4e7224 */ /* 0x000fe200078e00ff */
[----:B------:R-:W-:-:S02]  /*0510*/  CS2R R76, SRZ ;  /* 0x00000000004c7805 */ /* 0x000fc4000001ff00 */
[----:B------:R-:W-:Y:S02]  /*0520*/  CS2R R106, SRZ ;  /* 0x00000000006a7805 */ /* 0x000fe4000001ff00 */
[----:B------:R-:W-:Y:S02]  /*0530*/  CS2R R104, SRZ ;  /* 0x0000000000687805 */ /* 0x000fe4000001ff00 */
[----:B------:R-:W-:Y:S02]  /*0540*/  CS2R R82, SRZ ;  /* 0x0000000000527805 */ /* 0x000fe4000001ff00 */
[----:B------:R-:W-:Y:S02]  /*0550*/  CS2R R80, SRZ ;  /* 0x0000000000507805 */ /* 0x000fe4000001ff00 */
[----:B------:R-:W-:Y:S02]  /*0560*/  CS2R R86, SRZ ;  /* 0x0000000000567805 */ /* 0x000fe4000001ff00 */
[----:B------:R-:W-:-:S02]  /*0570*/  CS2R R84, SRZ ;  /* 0x0000000000547805 */ /* 0x000fc4000001ff00 */
[----:B------:R-:W-:Y:S02]  /*0580*/  CS2R R90, SRZ ;  /* 0x00000000005a7805 */ /* 0x000fe4000001ff00 */
[----:B------:R-:W-:Y:S01]  /*0590*/  CS2R R88, SRZ ;  /* 0x0000000000587805 */ /* 0x000fe2000001ff00 */
[----:B------:R-:W-:Y:S06]  /*05a0*/  BRA `(.L_x_3) ;  /* 0x0000000800c47947 */ /* 0x000fec0003800000 */
.L_x_2:
[C---:B------:R-:W-:Y:S01]  /*05b0*/  ISETP.GE.U32.AND P0, PT, R150.reuse, 0x20, PT ;  /* 0x000000209600780c */ /* 0x040fe20003f06070 */
[----:B------:R-:W0:Y:S01]  /*05c0*/  LDC.64 R4, c[0x0][0x3d0] ;  /* 0x0000f400ff047b82 */ /* 0x000e220000000a00 */
[C---:B------:R-:W-:Y:S02]  /*05d0*/  ISETP.GE.U32.AND P2, PT, R150.reuse, 0x40, PT ;  /* 0x000000409600780c */ /* 0x040fe40003f46070 */
[----:B------:R-:W-:-:S05]  /*05e0*/  ISETP.GE.U32.AND P3, PT, R150, 0x60, PT ;  /* 0x000000609600780c */ /* 0x000fca0003f66070 */
[----:B------:R-:W1:Y:S08]  /*05f0*/  LDC.64 R6, c[0x0][0x3d8] ;  /* 0x0000f600ff067b82 */ /* 0x000e700000000a00 */
[----:B------:R-:W2:Y:S08]  /*0600*/  @P0 LDC.64 R2, c[0x0][0x440] ;  /* 0x00011000ff020b82 */ /* 0x000eb00000000a00 */
[----:B------:R-:W3:Y:S01]  /*0610*/  LDC.64 R8, c[0x0][0x3d0] ;  /* 0x0000f400ff087b82 */ /* 0x000ee20000000a00 */
[----:B0-----:R-:W-:-:S05]  /*0620*/  @P0 IMAD.WIDE.U32 R4, R33, 0x10, R4 ;  /* 0x0000001021040825 */ /* 0x001fca00078e0004 */
[----:B------:R0:W5:Y:S02]  /*0630*/  @P0 LDG.E.128 R44, desc[UR6][R4.64] ;  /* 0x00000006042c0981 */ /* 0x000164000c1e1d00 */
[----:B------:R-:W4:Y:S01]  /*0640*/  LDC.64 R10, c[0x0][0x3d8] ;  /* 0x0000f600ff0a7b82 */ /* 0x000f220000000a00 */
[----:B-1----:R-:W-:-:S05]  /*0650*/  @P0 IMAD.WIDE.U32 R6, R33, 0x10, R6 ;  /* 0x0000001021060825 */ /* 0x002fca00078e0006 */
[----:B------:R0:W5:Y:S02]  /*0660*/  @P0 LDG.E.128 R48, desc[UR6][R6.64] ;  /* 0x0000000606300981 */ /* 0x000164000c1e1d00 */
[----:B------:R-:W1:Y:S01]  /*0670*/  @P2 LDC.64 R12, c[0x0][0x440] ;  /* 0x00011000ff0c2b82 */ /* 0x000e620000000a00 */
[C---:B--2---:R-:W-:Y:S01]  /*0680*/  @P0 IMAD.WIDE.U32 R2, R33.reuse, 0x10, R2 ;  /* 0x0000001021020825 */ /* 0x044fe200078e0002 */
[----:B------:R-:W-:-:S04]  /*0690*/  @P0 LOP3.LUT R33, R33, 0x20, RZ, 0xfc, !PT ;  /* 0x0000002021210812 */ /* 0x000fc800078efcff */
[----:B------:R0:W5:Y:S02]  /*06a0*/  @P0 LD.E.128 R88, desc[UR6][R2.64] ;  /* 0x0000000602580980 */ /* 0x000164000c101d00 */
[----:B------:R-:W2:Y:S01]  /*06b0*/  LDC.64 R14, c[0x0][0x3d0] ;  /* 0x0000f400ff0e7b82 */ /* 0x000ea20000000a00 */
[----:B---3--:R-:W-:-:S05]  /*06c0*/  @P2 IMAD.WIDE.U32 R8, R33, 0x10, R8 ;  /* 0x0000001021082825 */ /* 0x008fca00078e0008 */
[----:B------:R0:W5:Y:S02]  /*06d0*/  @P2 LDG.E.128 R52, desc[UR6][R8.64] ;  /* 0x0000000608342981 */ /* 0x000164000c1e1d00 */
[----:B------:R-:W3:Y:S01]  /*06e0*/  LDC.64 R16, c[0x0][0x3d8] ;  /* 0x0000f600ff107b82 */ /* 0x000ee20000000a00 */
[----:B----4-:R-:W-:-:S05]  /*06f0*/  @P2 IMAD.WIDE.U32 R10, R33, 0x10, R10 ;  /* 0x00000010210a2825 */ /* 0x010fca00078e000a */
[----:B------:R0:W5:Y:S02]  /*0700*/  @P2 LDG.E.128 R56, desc[UR6][R10.64] ;  /* 0x000000060a382981 */ /* 0x000164000c1e1d00 */
[----:B------:R-:W4:Y:S01]  /*0710*/  @P3 LDC.64 R18, c[0x0][0x440] ;  /* 0x00011000ff123b82 */ /* 0x000f220000000a00 */
[C---:B-1----:R-:W-:Y:S01]  /*0720*/  @P2 IMAD.WIDE.U32 R12, R33.reuse, 0x10, R12 ;  /* 0x00000010210c2825 */ /* 0x042fe200078e000c */
[----:B------:R-:W-:-:S04]  /*0730*/  @P2 IADD3 R33, PT, PT, R33, 0x20, RZ ;  /* 0x0000002021212810 */ /* 0x000fc80007ffe0ff */
[----:B------:R0:W5:Y:S01]  /*0740*/  @P2 LD.E.128 R84, desc[UR6][R12.64] ;  /* 0x000000060c542980 */ /* 0x000162000c101d00 */
[----:B--2---:R-:W-:-:S05]  /*0750*/  @P3 IMAD.WIDE.U32 R14, R33, 0x10, R14 ;  /* 0x00000010210e3825 */ /* 0x004fca00078e000e */
[----:B------:R0:W5:Y:S01]  /*0760*/  @P3 LDG.E.128 R60, desc[UR6][R14.64] ;  /* 0x000000060e3c3981 */ /* 0x000162000c1e1d00 */
[----:B---3--:R-:W-:-:S05]  /*0770*/  @P3 IMAD.WIDE.U32 R16, R33, 0x10, R16 ;  /* 0x0000001021103825 */ /* 0x008fca00078e0010 */
[----:B------:R0:W5:Y:S01]  /*0780*/  @P3 LDG.E.128 R64, desc[UR6][R16.64] ;  /* 0x0000000610403981 */ /* 0x000162000c1e1d00 */
[----:B----4-:R-:W-:-:S05]  /*0790*/  @P3 IMAD.WIDE.U32 R18, R33, 0x10, R18 ;  /* 0x0000001021123825 */ /* 0x010fca00078e0012 */
[----:B------:R0:W5:Y:S01]  /*07a0*/  @P3 LD.E.128 R80, desc[UR6][R18.64] ;  /* 0x0000000612503980 */ /* 0x000162000c101d00 */
[----:B------:R-:W-:Y:S01]  /*07b0*/  ISETP.GE.U32.AND P4, PT, R150, 0x80, PT ;  /* 0x000000809600780c */ /* 0x000fe20003f86070 */
[----:B------:R-:W-:Y:S02]  /*07c0*/  HFMA2 R74, -RZ, RZ, 0, 0 ;  /* 0x00000000ff4a7431 */ /* 0x000fe400000001ff */
[----:B------:R-:W-:Y:S01]  /*07d0*/  IMAD.MOV.U32 R70, RZ, RZ, RZ ;  /* 0x000000ffff467224 */ /* 0x000fe200078e00ff */
[----:B------:R-:W-:Y:S02]  /*07e0*/  CS2R R68, SRZ ;  /* 0x0000000000447805 */ /* 0x000fe4000001ff00 */
[----:B------:R-:W-:Y:S01]  /*07f0*/  CS2R R72, SRZ ;  /* 0x0000000000487805 */ /* 0x000fe2000001ff00 */
[----:B------:R-:W-:Y:S01]  /*0800*/  IMAD.MOV.U32 R78, RZ, RZ, RZ ;  /* 0x000000ffff4e7224 */ /* 0x000fe200078e00ff */
[----:B------:R-:W-:Y:S02]  /*0810*/  CS2R R76, SRZ ;  /* 0x00000000004c7805 */ /* 0x000fe4000001ff00 */
[----:B------:R-:W-:Y:S01]  /*0820*/  @P0 MOV R79, RZ ;  /* 0x000000ff004f0202 */ /* 0x000fe20000000f00 */
[----:B------:R-:W-:Y:S01]  /*0830*/  @P2 IMAD.MOV.U32 R75, RZ, RZ, RZ ;  /* 0x000000ffff4b2224 */ /* 0x000fe200078e00ff */
[----:B------:R-:W-:Y:S01]  /*0840*/  @P3 MOV R71, RZ ;  /* 0x000000ff00473202 */ /* 0x000fe20000000f00 */
[----:B------:R-:W-:Y:S01]  /*0850*/  @P3 VIADD R33, R33, 0x20 ;  /* 0x0000002021213836 */ /* 0x000fe20000000000 */
[----:B0-----:R-:W-:Y:S06]  /*0860*/  @!P4 BRA `(.L_x_3) ;  /* 0x000000080014c947 */ /* 0x001fec0003800000 */
[----:B------:R-:W0:Y:S08]  /*0870*/  LDC.64 R92, c[0x0][0x3d0] ;  /* 0x0000f400ff5c7b82 */ /* 0x000e300000000a00 */
[----:B------:R-:W1:Y:S08]  /*0880*/  LDC.64 R96, c[0x0][0x3d8] ;  /* 0x0000f600ff607b82 */ /* 0x000e700000000a00 */
[----:B------:R-:W2:Y:S01]  /*0890*/  LDC.64 R104, c[0x0][0x440] ;  /* 0x00011000ff687b82 */ /* 0x000ea20000000a00 */
[----:B0-----:R-:W-:-:S06]  /*08a0*/  IMAD.WIDE.U32 R92, R33, 0x10, R92 ;  /* 0x00000010215c7825 */ /* 0x001fcc00078e005c */
[----:B------:R-:W5:Y:S01]  /*08b0*/  LDG.E.128 R92, desc[UR6][R92.64] ;  /* 0x000000065c5c7981 */ /* 0x000f62000c1e1d00 */
[----:B-1----:R-:W-:-:S06]  /*08c0*/  IMAD.WIDE.U32 R96, R33, 0x10, R96 ;  /* 0x0000001021607825 */ /* 0x002fcc00078e0060 */
[----:B------:R-:W5:Y:S01]  /*08d0*/  LDG.E.128 R96, desc[UR6][R96.64] ;  /* 0x0000000660607981 */ /* 0x000f62000c1e1d00 */
[----:B--2---:R-:W-:-:S06]  /*08e0*/  IMAD.WIDE.U32 R104, R33, 0x10, R104 ;  /* 0x0000001021687825 */ /* 0x004fcc00078e0068 */
[----:B------:R-:W5:Y:S01]  /*08f0*/  LD.E.128 R104, desc[UR6][R104.64] ;  /* 0x0000000668687980 */ /* 0x000f62000c101d00 */
[----:B------:R-:W-:Y:S02]  /*0900*/  CS2R R102, SRZ ;  /* 0x0000000000667805 */ /* 0x000fe4000001ff00 */
[----:B------:R-:W-:Y:S02]  /*0910*/  CS2R R100, SRZ ;  /* 0x0000000000647805 */ /* 0x000fe4000001ff00 */
[----:B------:R-:W-:Y:S02]  /*0920*/  MOV R70, RZ ;  /* 0x000000ff00467202 */ /* 0x000fe40000000f00 */
[----:B------:R-:W-:Y:S01]  /*0930*/  CS2R R68, SRZ ;  /* 0x0000000000447805 */ /* 0x000fe2000001ff00 */
[----:B------:R-:W-:Y:S01]  /*0940*/  IMAD.MOV.U32 R74, RZ, RZ, RZ ;  /* 0x000000ffff4a7224 */ /* 0x000fe200078e00ff */
[----:B------:R-:W-:Y:S02]  /*0950*/  CS2R R72, SRZ ;  /* 0x0000000000487805 */ /* 0x000fe4000001ff00 */
[----:B------:R-:W-:-:S02]  /*0960*/  MOV R78, RZ ;  /* 0x000000ff004e7202 */ /* 0x000fc40000000f00 */
[----:B------:R-:W-:Y:S01]  /*0970*/  CS2R R76, SRZ ;  /* 0x00000000004c7805 */ /* 0x000fe2000001ff00 */
[----:B------:R-:W-:Y:S06]  /*0980*/  BRA `(.L_x_3) ;  /* 0x0000000400cc7947 */ /* 0x000fec0003800000 */
.L_x_1:
[----:B------:R-:W0:Y:S02]  /*0990*/  LDCU.64 UR4, c[0x0][0x440] ;  /* 0x00008800ff0477ac */ /* 0x000e240008000a00 */
[----:B0-----:R-:W-:-:S04]  /*09a0*/  UISETP.NE.U32.AND UP0, UPT, UR4, URZ, UPT ;  /* 0x000000ff0400728c */ /* 0x001fc8000bf05070 */
[----:B------:R-:W-:-:S09]  /*09b0*/  UISETP.NE.AND.EX UP0, UPT, UR5, URZ, UPT, UP0 ;  /* 0x000000ff0500728c */ /* 0x000fd2000bf05300 */
[----:B------:R-:W-:Y:S05]  /*09c0*/  BRA.U !UP0, `(.L_x_4) ;  /* 0x0000000108e47547 */ /* 0x000fea000b800000 */
[C---:B------:R-:W-:Y:S01]  /*09d0*/  ISETP.GE.U32.AND P0, PT, R150.reuse, 0x20, PT ;  /* 0x000000209600780c */ /* 0x040fe20003f06070 */
[----:B------:R-:W0:Y:S01]  /*09e0*/  LDC.64 R4, c[0x0][0x3d0] ;  /* 0x0000f400ff047b82 */ /* 0x000e220000000a00 */
[C---:B------:R-:W-:Y:S02]  /*09f0*/  ISETP.GE.U32.AND P2, PT, R150.reuse, 0x40, PT ;  /* 0x000000409600780c */ /* 0x040fe40003f46070 */
[----:B------:R-:W-:-:S05]  /*0a00*/  ISETP.GE.U32.AND P3, PT, R150, 0x60, PT ;  /* 0x000000609600780c */ /* 0x000fca0003f66070 */
[----:B------:R-:W1:Y:S08]  /*0a10*/  LDC.64 R6, c[0x0][0x3d8] ;  /* 0x0000f600ff067b82 */ /* 0x000e700000000a00 */
[----:B------:R-:W2:Y:S08]  /*0a20*/  @P0 LDC.64 R2, c[0x0][0x438] ;  /* 0x00010e00ff020b82 */ /* 0x000eb00000000a00 */
[----:B------:R-:W3:Y:S01]  /*0a30*/  @P0 LDC.64 R8, c[0x0][0x440] ;  /* 0x00011000ff080b82 */ /* 0x000ee20000000a00 */
[----:B0-----:R-:W-:-:S05]  /*0a40*/  @P0 IMAD.WIDE.U32 R4, R33, 0x10, R4 ;  /* 0x0000001021040825 */ /* 0x001fca00078e0004 */
[----:B------:R0:W5:Y:S02]  /*0a50*/  @P0 LDG.E.128 R44, desc[UR6][R4.64] ;  /* 0x00000006042c0981 */ /* 0x000164000c1e1d00 */
[----:B------:R-:W4:Y:S01]  /*0a60*/  LDC.64 R10, c[0x0][0x3d0] ;  /* 0x0000f400ff0a7b82 */ /* 0x000f220000000a00 */
[----:B-1----:R-:W-:-:S05]  /*0a70*/  @P0 IMAD.WIDE.U32 R6, R33, 0x10, R6 ;  /* 0x0000001021060825 */ /* 0x002fca00078e0006 */
[----:B------:R0:W5:Y:S02]  /*0a80*/  @P0 LDG.E.128 R48, desc[UR6][R6.64] ;  /* 0x0000000606300981 */ /* 0x000164000c1e1d00 */
[----:B------:R-:W1:Y:S01]  /*0a90*/  @P2 LDC.64 R12, c[0x0][0x438] ;  /* 0x00010e00ff0c2b82 */ /* 0x000e620000000a00 */
[----:B--2---:R-:W-:-:S05]  /*0aa0*/  @P0 IMAD.WIDE.U32 R2, R33, 0x10, R2 ;  /* 0x0000001021020825 */ /* 0x004fca00078e0002 */
[----:B------:R0:W5:Y:S02]  /*0ab0*/  @P0 LD.E.128 R76, desc[UR6][R2.64] ;  /* 0x00000006024c0980 */ /* 0x000164000c101d00 */
[----:B------:R-:W2:Y:S01]  /*0ac0*/  LDC.64 R14, c[0x0][0x3d8] ;  /* 0x0000f600ff0e7b82 */ /* 0x000ea20000000a00 */
[C---:B---3--:R-:W-:Y:S01]  /*0ad0*/  @P0 IMAD.WIDE.U32 R8, R33.reuse, 0x10, R8 ;  /* 0x0000001021080825 */ /* 0x048fe200078e0008 */
[----:B------:R-:W-:-:S04]  /*0ae0*/  @P0 LOP3.LUT R33, R33, 0x20, RZ, 0xfc, !PT ;  /* 0x0000002021210812 */ /* 0x000fc800078efcff */
[----:B------:R0:W5:Y:S02]  /*0af0*/  @P0 LD.E.128 R88, desc[UR6][R8.64] ;  /* 0x0000000608580980 */ /* 0x000164000c101d00 */
[----:B------:R-:W3:Y:S08]  /*0b00*/  @P2 LDC.64 R16, c[0x0][0x440] ;  /* 0x00011000ff102b82 */ /* 0x000ef00000000a00 */
[----:B------:R-:W0:Y:S08]  /*0b10*/  LDC.64 R18, c[0x0][0x3d0] ;  /* 0x0000f400ff127b82 */ /* 0x000e300000000a00 */
[----:B------:R-:W0:Y:S08]  /*0b20*/  @P3 LDC.64 R20, c[0x0][0x438] ;  /* 0x00010e00ff143b82 */ /* 0x000e300000000a00 */
[----:B------:R-:W0:Y:S08]  /*0b30*/  LDC.64 R22, c[0x0][0x3d8] ;  /* 0x0000f600ff167b82 */ /* 0x000e300000000a00 */
[----:B------:R-:W0:Y:S01]  /*0b40*/  @P3 LDC.64 R24, c[0x0][0x440] ;  /* 0x00011000ff183b82 */ /* 0x000e220000000a00 */
[----:B----4-:R-:W-:-:S04]  /*0b50*/  @P2 IMAD.WIDE.U32 R10, R33, 0x10, R10 ;  /* 0x00000010210a2825 */ /* 0x010fc800078e000a */
[C---:B-1----:R-:W-:Y:S01]  /*0b60*/  @P2 IMAD.WIDE.U32 R12, R33.reuse, 0x10, R12 ;  /* 0x00000010210c2825 */ /* 0x042fe200078e000c */
[----:B------:R1:W5:Y:S03]  /*0b70*/  @P2 LDG.E.128 R52, desc[UR6][R10.64] ;  /* 0x000000060a342981 */ /* 0x000366000c1e1d00 */
[C---:B--2---:R-:W-:Y:S01]  /*0b80*/  @P2 IMAD.WIDE.U32 R14, R33.reuse, 0x10, R14 ;  /* 0x00000010210e2825 */ /* 0x044fe200078e000e */
[----:B------:R1:W5:Y:S03]  /*0b90*/  @P2 LD.E.128 R72, desc[UR6][R12.64] ;  /* 0x000000060c482980 */ /* 0x000366000c101d00 */
[C---:B---3--:R-:W-:Y:S01]  /*0ba0*/  @P2 IMAD.WIDE.U32 R16, R33.reuse, 0x10, R16 ;  /* 0x0000001021102825 */ /* 0x048fe200078e0010 */
[----:B------:R1:W5:Y:S03]  /*0bb0*/  @P2 LDG.E.128 R56, desc[UR6][R14.64] ;  /* 0x000000060e382981 */ /* 0x000366000c1e1d00 */
[----:B------:R-:W-:Y:S01]  /*0bc0*/  @P2 VIADD R33, R33, 0x20 ;  /* 0x0000002021212836 */ /* 0x000fe20000000000 */
[----:B------:R1:W5:Y:S03]  /*0bd0*/  @P2 LD.E.128 R84, desc[UR6][R16.64] ;  /* 0x0000000610542980 */ /* 0x000366000c101d00 */
[----:B0-----:R-:W-:-:S04]  /*0be0*/  @P3 IMAD.WIDE.U32 R18, R33, 0x10, R18 ;  /* 0x0000001021123825 */ /* 0x001fc800078e0012 */
[C---:B------:R-:W-:Y:S01]  /*0bf0*/  @P3 IMAD.WIDE.U32 R20, R33.reuse, 0x10, R20 ;  /* 0x0000001021143825 */ /* 0x040fe200078e0014 */
[----:B------:R1:W5:Y:S03]  /*0c00*/  @P3 LDG.E.128 R60, desc[UR6][R18.64] ;  /* 0x00000006123c3981 */ /* 0x000366000c1e1d00 */
[C---:B------:R-:W-:Y:S01]  /*0c10*/  @P3 IMAD.WIDE.U32 R22, R33.reuse, 0x10, R22 ;  /* 0x0000001021163825 */ /* 0x040fe200078e0016 */
[----:B------:R1:W5:Y:S03]  /*0c20*/  @P3 LD.E.128 R68, desc[UR6][R20.64] ;  /* 0x0000000614443980 */ /* 0x000366000c101d00 */
[----:B------:R-:W-:Y:S01]  /*0c30*/  @P3 IMAD.WIDE.U32 R24, R33, 0x10, R24 ;  /* 0x0000001021183825 */ /* 0x000fe200078e0018 */
[----:B------:R1:W5:Y:S04]  /*0c40*/  @P3 LDG.E.128 R64, desc[UR6][R22.64] ;  /* 0x0000000616403981 */ /* 0x000368000c1e1d00 */
[----:B------:R1:W5:Y:S01]  /*0c50*/  @P3 LD.E.128 R80, desc[UR6][R24.64] ;  /* 0x0000000618503980 */ /* 0x000362000c101d00 */
[----:B------:R-:W-:-:S02]  /*0c60*/  ISETP.GE.U32.AND P2, PT, R150, 0x80, PT ;  /* 0x000000809600780c */ /* 0x000fc40003f46070 */
[----:B------:R-:W-:-:S11]  /*0c70*/  @P3 IADD3 R33, PT, PT, R33, 0x20, RZ ;  /* 0x0000002021213810 */ /* 0x000fd60007ffe0ff */
[----:B-1----:R-:W-:Y:S05]  /*0c80*/  @!P2 BRA `(.L_x_3) ;  /* 0x00000004000ca947 */ /* 0x002fea0003800000 */
[----:B------:R-:W0:Y:S08]  /*0c90*/  LDC.64 R92, c[0x0][0x3d0] ;  /* 0x0000f400ff5c7b82 */ /* 0x000e300000000a00 */
[----:B------:R-:W1:Y:S08]  /*0ca0*/  LDC.64 R100, c[0x0][0x438] ;  /* 0x00010e00ff647b82 */ /* 0x000e700000000a00 */
[----:B------:R-:W2:Y:S08]  /*0cb0*/  LDC.64 R96, c[0x0][0x3d8] ;  /* 0x0000f600ff607b82 */ /* 0x000eb00000000a00 */
[----:B------:R-:W3:Y:S01]  /*0cc0*/  LDC.64 R104, c[0x0][0x440] ;  /* 0x00011000ff687b82 */ /* 0x000ee20000000a00 */
[----:B0-----:R-:W-:-:S06]  /*0cd0*/  IMAD.WIDE.U32 R92, R33, 0x10, R92 ;  /* 0x00000010215c7825 */ /* 0x001fcc00078e005c */
[----:B------:R-:W5:Y:S01]  /*0ce0*/  LDG.E.128 R92, desc[UR6][R92.64] ;  /* 0x000000065c5c7981 */ /* 0x000f62000c1e1d00 */
[----:B-1----:R-:W-:-:S06]  /*0cf0*/  IMAD.WIDE.U32 R100, R33, 0x10, R100 ;  /* 0x0000001021647825 */ /* 0x002fcc00078e0064 */
[----:B------:R-:W5:Y:S01]  /*0d00*/  LD.E.128 R100, desc[UR6][R100.64] ;  /* 0x0000000664647980 */ /* 0x000f62000c101d00 */
[----:B--2---:R-:W-:-:S06]  /*0d10*/  IMAD.WIDE.U32 R96, R33, 0x10, R96 ;  /* 0x0000001021607825 */ /* 0x004fcc00078e0060 */
[----:B------:R-:W5:Y:S01]  /*0d20*/  LDG.E.128 R96, desc[UR6][R96.64] ;  /* 0x0000000660607981 */ /* 0x000f62000c1e1d00 */
[----:B---3--:R-:W-:-:S06]  /*0d30*/  IMAD.WIDE.U32 R104, R33, 0x10, R104 ;  /* 0x0000001021687825 */ /* 0x008fcc00078e0068 */
[----:B------:R-:W5:Y:S01]  /*0d40*/  LD.E.128 R104, desc[UR6][R104.64] ;  /* 0x0000000668687980 */ /* 0x000f62000c101d00 */
[----:B------:R-:W-:Y:S05]  /*0d50*/  BRA `(.L_x_3) ;  /* 0x0000000000d87947 */ /* 0x000fea0003800000 */
.L_x_4:
[C---:B------:R-:W-:Y:S01]  /*0d60*/  ISETP.GE.U32.AND P0, PT, R150.reuse, 0x20, PT ;  /* 0x000000209600780c */ /* 0x040fe20003f06070 */
[----:B------:R-:W0:Y:S01]  /*0d70*/  LDC.64 R2, c[0x0][0x3d0] ;  /* 0x0000f400ff027b82 */ /* 0x000e220000000a00 */
[C---:B------:R-:W-:Y:S02]  /*0d80*/  ISETP.GE.U32.AND P2, PT, R150.reuse, 0x40, PT ;  /* 0x000000409600780c */ /* 0x040fe40003f46070 */
[C---:B------:R-:W-:Y:S02]  /*0d90*/  ISETP.GE.U32.AND P3, PT, R150.reuse, 0x60, PT ;  /* 0x000000609600780c */ /* 0x040fe40003f66070 */
[----:B------:R-:W-:-:S03]  /*0da0*/  ISETP.GE.U32.AND P4, PT, R150, 0x80, PT ;  /* 0x000000809600780c */ /* 0x000fc60003f86070 */
[----:B------:R-:W1:Y:S08]  /*0db0*/  LDC.64 R6, c[0x0][0x3d8] ;  /* 0x0000f600ff067b82 */ /* 0x000e700000000a00 */
[----:B------:R-:W2:Y:S08]  /*0dc0*/  @P0 LDC.64 R4, c[0x0][0x438] ;  /* 0x00010e00ff040b82 */ /* 0x000eb00000000a00 */
[----:B------:R-:W3:Y:S01]  /*0dd0*/  LDC.64 R14, c[0x0][0x3d0] ;  /* 0x0000f400ff0e7b82 */ /* 0x000ee20000000a00 */
[----:B0-----:R-:W-:-:S05]  /*0de0*/  @P0 IMAD.WIDE.U32 R8, R33, 0x10, R2 ;  /* 0x0000001021080825 */ /* 0x001fca00078e0002 */
[----:B------:R0:W5:Y:S02]  /*0df0*/  @P0 LDG.E.128 R44, desc[UR6][R8.64] ;  /* 0x00000006082c0981 */ /* 0x000164000c1e1d00 */
[----:B------:R-:W4:Y:S01]  /*0e00*/  @P2 LDC.64 R16, c[0x0][0x438] ;  /* 0x00010e00ff102b82 */ /* 0x000f220000000a00 */
[----:B-1----:R-:W-:-:S05]  /*0e10*/  @P0 IMAD.WIDE.U32 R12, R33, 0x10, R6 ;  /* 0x00000010210c0825 */ /* 0x002fca00078e0006 */
[----:B------:R0:W5:Y:S02]  /*0e20*/  @P0 LDG.E.128 R48, desc[UR6][R12.64] ;  /* 0x000000060c300981 */ /* 0x000164000c1e1d00 */
[----:B------:R-:W1:Y:S01]  /*0e30*/  LDC.64 R18, c[0x0][0x3d8] ;  /* 0x0000f600ff127b82 */ /* 0x000e620000000a00 */
[C---:B--2---:R-:W-:Y:S01]  /*0e40*/  @P0 IMAD.WIDE.U32 R10, R33.reuse, 0x10, R4 ;  /* 0x00000010210a0825 */ /* 0x044fe200078e0004 */
[----:B------:R-:W-:-:S04]  /*0e50*/  @P0 LOP3.LUT R33, R33, 0x20, RZ, 0xfc, !PT ;  /* 0x0000002021210812 */ /* 0x000fc800078efcff */
[----:B------:R0:W5:Y:S02]  /*0e60*/  @P0 LD.E.128 R76, desc[UR6][R10.64] ;  /* 0x000000060a4c0980 */ /* 0x000164000c101d00 */
[----:B------:R-:W2:Y:S01]  /*0e70*/  LDC.64 R20, c[0x0][0x3d0] ;  /* 0x0000f400ff147b82 */ /* 0x000ea20000000a00 */
[----:B---3--:R-:W-:-:S05]  /*0e80*/  @P2 IMAD.WIDE.U32 R14, R33, 0x10, R14 ;  /* 0x00000010210e2825 */ /* 0x008fca00078e000e */
[----:B------:R0:W5:Y:S02]  /*0e90*/  @P2 LDG.E.128 R52, desc[UR6][R14.64] ;  /* 0x000000060e342981 */ /* 0x000164000c1e1d00 */
[----:B------:R-:W3:Y:S01]  /*0ea0*/  @P3 LDC.64 R22, c[0x0][0x438] ;  /* 0x00010e00ff163b82 */ /* 0x000ee20000000a00 */
[----:B----4-:R-:W-:-:S05]  /*0eb0*/  @P2 IMAD.WIDE.U32 R16, R33, 0x10, R16 ;  /* 0x0000001021102825 */ /* 0x010fca00078e0010 */
[----:B------:R0:W5:Y:S02]  /*0ec0*/  @P2 LD.E.128 R72, desc[UR6][R16.64] ;  /* 0x0000000610482980 */ /* 0x000164000c101d00 */
[----:B------:R-:W4:Y:S01]  /*0ed0*/  LDC.64 R24, c[0x0][0x3d8] ;  /* 0x0000f600ff187b82 */ /* 0x000f220000000a00 */
[----:B-1----:R-:W-:-:S04]  /*0ee0*/  @P2 IMAD.WIDE.U32 R18, R33, 0x10, R18 ;  /* 0x0000001021122825 */ /* 0x002fc800078e0012 */
[----:B------:R-:W-:Y:S01]  /*0ef0*/  @P2 VIADD R33, R33, 0x20 ;  /* 0x0000002021212836 */ /* 0x000fe20000000000 */
[----:B------:R0:W5:Y:S02]  /*0f00*/  @P2 LDG.E.128 R56, desc[UR6][R18.64] ;  /* 0x0000000612382981 */ /* 0x000164000c1e1d00 */
[----:B------:R-:W1:Y:S01]  /*0f10*/  LDC.64 R26, c[0x0][0x3d0] ;  /* 0x0000f400ff1a7b82 */ /* 0x000e620000000a00 */
[----:B--2---:R-:W-:-:S05]  /*0f20*/  @P3 IMAD.WIDE.U32 R20, R33, 0x10, R20 ;  /* 0x0000001021143825 */ /* 0x004fca00078e0014 */
[----:B------:R0:W5:Y:S02]  /*0f30*/  @P3 LDG.E.128 R60, desc[UR6][R20.64] ;  /* 0x00000006143c3981 */ /* 0x000164000c1e1d00 */
[----:B------:R-:W2:Y:S01]  /*0f40*/  LDC.64 R30, c[0x0][0x3d8] ;  /* 0x0000f600ff1e7b82 */ /* 0x000ea20000000a00 */
[----:B---3--:R-:W-:-:S05]  /*0f50*/  @P3 IMAD.WIDE.U32 R22, R33, 0x10, R22 ;  /* 0x0000001021163825 */ /* 0x008fca00078e0016 */
[----:B------:R0:W5:Y:S02]  /*0f60*/  @P3 LD.E.128 R68, desc[UR6][R22.64] ;  /* 0x0000000616443980 */ /* 0x000164000c101d00 */
[----:B------:R-:W3:Y:S01]  /*0f70*/  @P4 LDC.64 R28, c[0x0][0x438] ;  /* 0x00010e00ff1c4b82 */ /* 0x000ee20000000a00 */
[C---:B----4-:R-:W-:Y:S01]  /*0f80*/  @P3 IMAD.WIDE.U32 R24, R33.reuse, 0x10, R24 ;  /* 0x0000001021183825 */ /* 0x050fe200078e0018 */
[----:B------:R-:W-:-:S04]  /*0f90*/  @P3 IADD3 R33, PT, PT, R33, 0x20, RZ ;  /* 0x0000002021213810 */ /* 0x000fc80007ffe0ff */
[----:B------:R0:W5:Y:S01]  /*0fa0*/  @P3 LDG.E.128 R64, desc[UR6][R24.64] ;  /* 0x0000000618403981 */ /* 0x000162000c1e1d00 */
[----:B-1----:R-:W-:-:S05]  /*0fb0*/  @P4 IMAD.WIDE.U32 R2, R33, 0x10, R26 ;  /* 0x0000001021024825 */ /* 0x002fca00078e001a */
[----:B------:R0:W5:Y:S01]  /*0fc0*/  @P4 LDG.E.128 R92, desc[UR6][R2.64] ;  /* 0x00000006025c4981 */ /* 0x000162000c1e1d00 */
[----:B--2---:R-:W-:-:S05]  /*0fd0*/  @P4 IMAD.WIDE.U32 R6, R33, 0x10, R30 ;  /* 0x0000001021064825 */ /* 0x004fca00078e001e */
[----:B------:R0:W5:Y:S01]  /*0fe0*/  @P4 LDG.E.128 R96, desc[UR6][R6.64] ;  /* 0x0000000606604981 */ /* 0x000162000c1e1d00 */
[----:B---3--:R-:W-:-:S05]  /*0ff0*/  @P4 IMAD.WIDE.U32 R4, R33, 0x10, R28 ;  /* 0x0000001021044825 */ /* 0x008fca00078e001c */
[----:B------:R0:W5:Y:S01]  /*1000*/  @P4 LD.E.128 R100, desc[UR6][R4.64] ;  /* 0x0000000604644980 */ /* 0x000162000c101d00 */
[----:B------:R-:W-:Y:S02]  /*1010*/  HFMA2 R86, -RZ, RZ, 0, 0 ;  /* 0x00000000ff567431 */ /* 0x000fe400000001ff */
[----:B------:R-:W-:Y:S01]  /*1020*/  IMAD.MOV.U32 R82, RZ, RZ, RZ ;  /* 0x000000ffff527224 */ /* 0x000fe200078e00ff */
[----:B------:R-:W-:Y:S02]  /*1030*/  CS2R R80, SRZ ;  /* 0x0000000000507805 */ /* 0x000fe4000001ff00 */
[----:B------:R-:W-:Y:S01]  /*1040*/  CS2R R84, SRZ ;  /* 0x0000000000547805 */ /* 0x000fe2000001ff00 */
[----:B------:R-:W-:Y:S01]  /*1050*/  IMAD.MOV.U32 R90, RZ, RZ, RZ ;  /* 0x000000ffff5a7224 */ /* 0x000fe200078e00ff */
[----:B------:R-:W-:Y:S02]  /*1060*/  CS2R R88, SRZ ;  /* 0x0000000000587805 */ /* 0x000fe4000001ff00 */
[----:B------:R-:W-:-:S02]  /*1070*/  @P0 MOV R91, RZ ;  /* 0x000000ff005b0202 */ /* 0x000fc40000000f00 */
[----:B------:R-:W-:Y:S02]  /*1080*/  @P4 CS2R R106, SRZ ;  /* 0x00000000006a4805 */ /* 0x000fe4000001ff00 */
[----:B------:R-:W-:Y:S01]  /*1090*/  @P4 CS2R R104, SRZ ;  /* 0x0000000000684805 */ /* 0x000fe2000001ff00 */
[----:B------:R-:W-:Y:S01]  /*10a0*/  @P2 IMAD.MOV.U32 R87, RZ, RZ, RZ ;  /* 0x000000ffff572224 */ /* 0x000fe200078e00ff */
[----:B0-----:R-:W-:-:S07]  /*10b0*/  @P3 MOV R83, RZ ;  /* 0x000000ff00533202 */ /* 0x001fce0000000f00 */
.L_x_3:
[----:B------:R-:W-:Y:S05]  /*10c0*/  BSYNC.RECONVERGENT B0 ;  /* 0x0000000000007941 */ /* 0x000fea0003800200 */
.L_x_0:
[----:B------:R-:W0:Y:S02]  /*10d0*/  LDCU UR4, c[0x0][0x384] ;  /* 0x00007080ff0477ac */ /* 0x000e240008000800 */
[----:B0-----:R-:W-:-:S13]  /*10e0*/  ISETP.GE.AND P2, PT, R149, UR4, PT ;  /* 0x0000000495007c0c */ /* 0x001fda000bf46270 */
[----:B------:R-:W-:Y:S05]  /*10f0*/  @P2 EXIT ;  /* 0x000000000000294d */ /* 0x000fea0003800000 */
[----:B-----5:R-:W-:Y:S01]  /*1100*/  PRMT R148, R107, 0x7632, R148 ;  /* 0x000076326b947816 */ /* 0x020fe20000000094 */
[----:B------:R-:W0:Y:S01]  /*1110*/  LDCU UR8, c[0x0][0x388] ;  /* 0x00007100ff0877ac */ /* 0x000e220008000800 */
[----:B------:R-:W-:Y:S02]  /*1120*/  PRMT R147, R99, 0x7632, R147 ;  /* 0x0000763263937816 */ /* 0x000fe40000000093 */
[----:B------:R-:W-:Y:S01]  /*1130*/  PRMT R146, R103, 0x7632, R146 ;  /* 0x0000763267927816 */ /* 0x000fe20000000092 */
[----:B------:R-:W1:Y:S01]  /*1140*/  LDCU.U8 UR4, c[0x0][0x410] ;  /* 0x00008200ff0477ac */ /* 0x000e620008000000 */
[----:B------:R-:W-:Y:S02]  /*1150*/  PRMT R145, R95, 0x7632, R145 ;  /* 0x000076325f917816 */ /* 0x000fe40000000091 */
[----:B------:R-:W-:Y:S01]  /*1160*/  PRMT R144, R106, 0x7632, R144 ;  /* 0x000076326a907816 */ /* 0x000fe20000000090 */
[----:B------:R-:W2:Y:S01]  /*1170*/  LDCU UR5, c[0x0][0x448] ;  /* 0x00008900ff0577ac */ /* 0x000ea20008000800 */
[----:B------:R-:W-:-:S02]  /*1180*/  PRMT R143, R98, 0x7632, R143 ;  /* 0x00007632628f7816 */ /* 0x000fc4000000008f */
[----:B------:R-:W-:Y:S01]  /*1190*/  PRMT R142, R102, 0x7632, R142 ;  /* 0x00007632668e7816 */ /* 0x000fe2000000008e */
[----:B------:R-:W3:Y:S01]  /*11a0*/  LDCU.64 UR10, c[0x0][0x398] ;  /* 0x00007300ff0a77ac */ /* 0x000ee20008000a00 */
[----:B------:R-:W-:Y:S02]  /*11b0*/  PRMT R141, R94, 0x7632, R141 ;  /* 0x000076325e8d7816 */ /* 0x000fe4000000008d */
[----:B------:R-:W-:Y:S01]  /*11c0*/  PRMT R140, R105, 0x7632, R140 ;  /* 0x00007632698c7816 */ /* 0x000fe2000000008c */
[----:B------:R-:W4:Y:S01]  /*11d0*/  LDCU.64 UR12, c[0x0][0x3a0] ;  /* 0x00007400ff0c77ac */ /* 0x000f220008000a00 */
[----:B------:R-:W-:Y:S02]  /*11e0*/  PRMT R139, R97, 0x7632, R139 ;  /* 0x00007632618b7816 */ /* 0x000fe4000000008b */
[----:B------:R-:W-:Y:S02]  /*11f0*/  PRMT R138, R101, 0x7632, R138 ;  /* 0x00007632658a7816 */ /* 0x000fe4000000008a */
[----:B------:R-:W-:-:S02]  /*1200*/  PRMT R137, R93, 0x7632, R137 ;  /* 0x000076325d897816 */ /* 0x000fc40000000089 */
[----:B------:R-:W-:Y:S02]  /*1210*/  PRMT R136, R104, 0x7632, R136 ;  /* 0x0000763268887816 */ /* 0x000fe40000000088 */
[----:B------:R-:W-:Y:S02]  /*1220*/  PRMT R135, R96, 0x7632, R135 ;  /* 0x0000763260877816 */ /* 0x000fe40000000087 */
[----:B------:R-:W-:Y:S02]  /*1230*/  PRMT R134, R100, 0x7632, R134 ;  /* 0x0000763264867816 */ /* 0x000fe40000000086 */
        /* <DEDUP_REMOVED lines=48> */
[----:B01234-:R-:W-:-:S07]  /*1540*/  PRMT R0, R44, 0x7632, R0 ;  /* 0x000076322c007816 */ /* 0x01ffce0000000000 */
.L_x_38:
[----:B------:R-:W-:Y:S01]  /*1550*/  IMAD R120, R149, UR8, RZ ;  /* 0x0000000895787c24 */ /* 0x000fe2000f8e02ff */
[----:B------:R-:W-:Y:S04]  /*1560*/  BSSY.RECONVERGENT B0, `(.L_x_5) ;  /* 0x00000a9000007945 */ /* 0x000fe80003800200 */
[----:B------:R-:W-:-:S04]  /*1570*/  SHF.R.S32.HI R121, RZ, 0x1f, R120 ;  /* 0x0000001fff797819 */ /* 0x000fc80000011478 */
[----:B------:R-:W-:-:S04]  /*1580*/  LEA.HI R120, R121, R120, RZ, 0x3 ;  /* 0x0000007879787211 */ /* 0x000fc800078f18ff */
[----:B------:R-:W-:-:S05]  /*1590*/  LEA.HI.SX32 R189, R120, R151, 0x1d ;  /* 0x0000009778bd7211 */ /* 0x000fca00078feaff */
[----:B------:R-:W-:Y:S01]  /*15a0*/  IMAD.MOV.U32 R167, RZ, RZ, R189 ;  /* 0x000000ffffa77224 */ /* 0x000fe200078e00bd */
[----:B------:R-:W-:Y:S06]  /*15b0*/  @!P0 BRA `(.L_x_6) ;  /* 0x00000008008c8947 */ /* 0x000fec0003800000 */
[----:B------:R-:W-:Y:S01]  /*15c0*/  ISETP.NE.U32.AND P0, PT, RZ, UR10, PT ;  /* 0x0000000aff007c0c */ /* 0x000fe2000bf05070 */
[----:B------:R-:W0:Y:S01]  /*15d0*/  LDC.64 R120, c[0x0][0x390] ;  /* 0x0000e400ff787b82 */ /* 0x000e220000000a00 */
[----:B------:R-:W-:Y:S02]  /*15e0*/  ISETP.NE.U32.AND P2, PT, RZ, UR12, PT ;  /* 0x0000000cff007c0c */ /* 0x000fe4000bf45070 */
[----:B------:R-:W-:Y:S02]  /*15f0*/  ISETP.NE.AND.EX P0, PT, RZ, UR11, PT, P0 ;  /* 0x0000000bff007c0c */ /* 0x000fe4000bf05300 */
[----:B------:R-:W-:-:S11]  /*1600*/  ISETP.NE.AND.EX P2, PT, RZ, UR13, PT, P2 ;  /* 0x0000000dff007c0c */ /* 0x000fd6000bf45320 */
[----:B------:R-:W1:Y:S08]  /*1610*/  @P0 LDC.64 R126, c[0x0][0x398] ;  /* 0x0000e600ff7e0b82 */ /* 0x000e700000000a00 */
[----:B------:R-:W2:Y:S01]  /*1620*/  @P2 LDC.64 R124, c[0x0][0x3a0] ;  /* 0x0000e800ff7c2b82 */ /* 0x000ea20000000a00 */
[----:B0-----:R-:W-:-:S06]  /*1630*/  IMAD.WIDE.U32 R120, R189, 0x10, R120 ;  /* 0x00000010bd787825 */ /* 0x001fcc00078e0078 */
[----:B------:R-:W5:Y:S01]  /*1640*/  LDG.E.128 R120, desc[UR6][R120.64] ;  /* 0x0000000678787981 */ /* 0x000f62000c1e1d00 */
[----:B-1----:R-:W-:-:S05]  /*1650*/  @P0 IMAD.WIDE.U32 R126, R189, 0x10, R126 ;  /* 0x00000010bd7e0825 */ /* 0x002fca00078e007e */
[----:B------:R0:W5:Y:S01]  /*1660*/  @P0 LDG.E.128 R108, desc[UR6][R126.64] ;  /* 0x000000067e6c0981 */ /* 0x000162000c1e1d00 */
[----:B--2---:R-:W-:-:S05]  /*1670*/  @P2 IMAD.WIDE.U32 R124, R189, 0x10, R124 ;  /* 0x00000010bd7c2825 */ /* 0x004fca00078e007c */
[----:B------:R0:W5:Y:S01]  /*1680*/  @P2 LDG.E.128 R112, desc[UR6][R124.64] ;  /* 0x000000067c702981 */ /* 0x000162000c1e1d00 */
[----:B------:R-:W-:Y:S05]  /*1690*/  @!P0 BRA `(.L_x_7) ;  /* 0x00000004007c8947 */ /* 0x000fea0003800000 */
[----:B------:R-:W-:Y:S05]  /*16a0*/  @!P2 BRA `(.L_x_8) ;  /* 0x0000000000e4a947 */ /* 0x000fea0003800000 */
[----:B-----5:R-:W-:Y:S01]  /*16b0*/  PRMT R116, R120, 0x7632, R116 ;  /* 0x0000763278747816 */ /* 0x020fe20000000074 */
[----:B------:R-:W-:Y:S01]  /*16c0*/  IMAD.U32 R119, R122, 0x10000, RZ ;  /* 0x000100007a777824 */ /* 0x000fe200078e00ff */
[----:B------:R-:W-:Y:S01]  /*16d0*/  SHF.L.U32 R120, R120, 0x10, RZ ;  /* 0x0000001078787819 */ /* 0x000fe200000006ff */
[----:B0-----:R-:W-:Y:S01]  /*16e0*/  IMAD.U32 R126, R110, 0x10000, RZ ;  /* 0x000100006e7e7824 */ /* 0x001fe200078e00ff */
[----:B------:R-:W-:Y:S01]  /*16f0*/  SHF.L.U32 R117, R108, 0x10, RZ ;  /* 0x000000106c757819 */ /* 0x000fe200000006ff */
[----:B------:R-:W-:Y:S01]  /*1700*/  IMAD.U32 R116, R116, 0x10000, RZ ;  /* 0x0001000074747824 */ /* 0x000fe200078e00ff */
[----:B------:R-:W-:Y:S01]  /*1710*/  PRMT R124, R122, 0x7632, R124 ;  /* 0x000076327a7c7816 */ /* 0x000fe2000000007c */
[----:B------:R-:W-:Y:S01]  /*1720*/  IMAD.U32 R155, R112, 0x10000, RZ ;  /* 0x00010000709b7824 */ /* 0x000fe200078e00ff */
[C---:B------:R-:W-:Y:S01]  /*1730*/  PRMT R118, R121.reuse, 0x7632, R118 ;  /* 0x0000763279767816 */ /* 0x040fe20000000076 */
[--C-:B------:R-:W-:Y:S01]  /*1740*/  FADD.FTZ R120, R120, R117.reuse ;  /* 0x0000007578787221 */ /* 0x100fe20000010000 */
[----:B------:R-:W-:Y:S01]  /*1750*/  PRMT R117, R108, 0x7632, R117 ;  /* 0x000076326c757816 */ /* 0x000fe20000000075 */
[----:B------:R-:W-:Y:S01]  /*1760*/  IMAD.U32 R121, R121, 0x10000, RZ ;  /* 0x0001000079797824 */ /* 0x000fe200078e00ff */
[----:B------:R-:W-:Y:S01]  /*1770*/  PRMT R127, R123, 0x7632, R127 ;  /* 0x000076327b7f7816 */ /* 0x000fe2000000007f */
[----:B------:R-:W-:Y:S01]  /*1780*/  FADD.FTZ R126, R119, R126 ;  /* 0x0000007e777e7221 */ /* 0x000fe20000010000 */
[----:B------:R-:W-:Y:S01]  /*1790*/  SHF.L.U32 R117, R117, 0x10, RZ ;  /* 0x0000001075757819 */ /* 0x000fe200000006ff */
[----:B------:R-:W-:Y:S01]  /*17a0*/  FADD.FTZ R155, R120, R155 ;  /* 0x0000009b789b7221 */ /* 0x000fe20000010000 */
[----:B------:R-:W-:Y:S01]  /*17b0*/  SHF.L.U32 R122, R109, 0x10, RZ ;  /* 0x000000106d7a7819 */ /* 0x000fe200000006ff */
[----:B------:R-:W-:Y:S01]  /*17c0*/  IMAD.U32 R120, R113, 0x10000, RZ ;  /* 0x0001000071787824 */ /* 0x000fe200078e00ff */
[----:B------:R-:W-:Y:S01]  /*17d0*/  PRMT R159, R111, 0x7632, R159 ;  /* 0x000076326f9f7816 */ /* 0x000fe2000000009f */
[----:B------:R-:W-:Y:S01]  /*17e0*/  FADD.FTZ R117, R116, R117 ;  /* 0x0000007574757221 */ /* 0x000fe20000010000 */
[----:B------:R-:W-:Y:S01]  /*17f0*/  PRMT R116, R109, 0x7632, R116 ;  /* 0x000076326d747816 */ /* 0x000fe20000000074 */
[----:B------:R-:W-:Y:S01]  /*1800*/  FADD.FTZ R121, R121, R122 ;  /* 0x0000007a79797221 */ /* 0x000fe20000010000 */
[----:B------:R-:W-:Y:S01]  /*1810*/  SHF.L.U32 R123, R123, 0x10, RZ ;  /* 0x000000107b7b7819 */ /* 0x000fe200000006ff */
[----:B------:R-:W-:Y:S01]  /*1820*/  IMAD.U32 R127, R127, 0x10000, RZ ;  /* 0x000100007f7f7824 */ /* 0x000fe200078e00ff */
[----:B------:R-:W-:Y:S01]  /*1830*/  SHF.L.U32 R160, R111, 0x10, RZ ;  /* 0x000000106fa07819 */ /* 0x000fe200000006ff */
[----:B------:R-:W-:Y:S01]  /*1840*/  IMAD.U32 R119, R116, 0x10000, RZ ;  /* 0x0001000074777824 */ /* 0x000fe200078e00ff */
[----:B------:R-:W-:-:S02]  /*1850*/  SHF.L.U32 R118, R118, 0x10, RZ ;  /* 0x0000001076767819 */ /* 0x000fc400000006ff */
[----:B------:R-:W-:Y:S01]  /*1860*/  SHF.L.U32 R116, R159, 0x10, RZ ;  /* 0x000000109f747819 */ /* 0x000fe200000006ff */
[----:B------:R-:W-:Y:S01]  /*1870*/  FADD.FTZ R164, R123, R160 ;  /* 0x000000a07ba47221 */ /* 0x000fe20000010000 */
[----:B------:R-:W-:Y:S01]  /*1880*/  PRMT R122, R110, 0x7632, R122 ;  /* 0x000076326e7a7816 */ /* 0x000fe2000000007a */
[----:B------:R-:W-:Y:S01]  /*1890*/  FADD.FTZ R159, R121, R120 ;  /* 0x00000078799f7221 */ /* 0x000fe20000010000 */
[----:B------:R-:W-:Y:S01]  /*18a0*/  SHF.L.U32 R123, R114, 0x10, RZ ;  /* 0x00000010727b7819 */ /* 0x000fe200000006ff */
[----:B------:R-:W-:Y:S01]  /*18b0*/  FADD.FTZ R119, R118, R119 ;  /* 0x0000007776777221 */ /* 0x000fe20000010000 */
[--C-:B------:R-:W-:Y:S01]  /*18c0*/  FADD.FTZ R127, R127, R116.reuse ;  /* 0x000000747f7f7221 */ /* 0x100fe20000010000 */
[----:B------:R-:W-:Y:S02]  /*18d0*/  SHF.L.U32 R124, R124, 0x10, RZ ;  /* 0x000000107c7c7819 */ /* 0x000fe400000006ff */
[----:B------:R-:W-:Y:S01]  /*18e0*/  SHF.L.U32 R125, R122, 0x10, RZ ;  /* 0x000000107a7d7819 */ /* 0x000fe200000006ff */
[----:B------:R-:W-:Y:S01]  /*18f0*/  FADD.FTZ R160, R126, R123 ;  /* 0x0000007b7ea07221 */ /* 0x000fe20000010000 */
[----:B------:R-:W-:-:S02]  /*1900*/  PRMT R116, R112, 0x7632, R116 ;  /* 0x0000763270747816 */ /* 0x000fc40000000074 */
[----:B------:R-:W-:Y:S01]  /*1910*/  PRMT R121, R115, 0x7632, R121 ;  /* 0x0000763273797816 */ /* 0x000fe20000000079 */
[----:B------:R-:W-:Y:S01]  /*1920*/  FADD.FTZ R124, R124, R125 ;  /* 0x0000007d7c7c7221 */ /* 0x000fe20000010000 */
[----:B------:R-:W-:Y:S01]  /*1930*/  PRMT R120, R114, 0x7632, R120 ;  /* 0x0000763272787816 */ /* 0x000fe20000000078 */
[----:B------:R-:W-:Y:S01]  /*1940*/  IMAD.U32 R116, R116, 0x10000, RZ ;  /* 0x0001000074747824 */ /* 0x000fe200078e00ff */
[----:B------:R-:W-:Y:S01]  /*1950*/  PRMT R118, R113, 0x7632, R118 ;  /* 0x0000763271767816 */ /* 0x000fe20000000076 */
[----:B------:R-:W-:Y:S01]  /*1960*/  IMAD.U32 R122, R121, 0x10000, RZ ;  /* 0x00010000797a7824 */ /* 0x000fe200078e00ff */
[----:B------:R-:W-:Y:S01]  /*1970*/  SHF.L.U32 R123, R115, 0x10, RZ ;  /* 0x00000010737b7819 */ /* 0x000fe200000006ff */
[----:B------:R-:W-:Y:S01]  /*1980*/  FADD.FTZ R172, R117, R116 ;  /* 0x0000007475ac7221 */ /* 0x000fe20000010000 */
[----:B------:R-:W-:Y:S01]  /*1990*/  SHF.L.U32 R171, R120, 0x10, RZ ;  /* 0x0000001078ab7819 */ /* 0x000fe200000006ff */
[----:B------:R-:W-:Y:S01]  /*19a0*/  FADD.FTZ R165, R127, R122 ;  /* 0x0000007a7fa57221 */ /* 0x000fe20000010000 */
[----:B------:R-:W-:Y:S01]  /*19b0*/  SHF.L.U32 R118, R118, 0x10, RZ ;  /* 0x0000001076767819 */ /* 0x000fe200000006ff */
[----:B------:R-:W-:Y:S01]  /*19c0*/  FADD.FTZ R164, R164, R123 ;  /* 0x0000007ba4a47221 */ /* 0x000fe20000010000 */
[----:B------:R-:W-:Y:S01]  /*19d0*/  F2FP.BF16.F32.PACK_AB R116, R172, R155 ;  /* 0x0000009bac74723e */ /* 0x000fe200000010ff */
[----:B------:R-:W-:-:S02]  /*19e0*/  FADD.FTZ R171, R124, R171 ;  /* 0x000000ab7cab7221 */ /* 0x000fc40000010000 */
[----:B------:R-:W-:Y:S01]  /*19f0*/  FADD.FTZ R170, R119, R118 ;  /* 0x0000007677aa7221 */ /* 0x000fe20000010000 */
[----:B------:R-:W-:Y:S02]  /*1a00*/  F2FP.BF16.F32.PACK_AB R119, R165, R164 ;  /* 0x000000a4a577723e */ /* 0x000fe400000010ff */
[----:B------:R-:W-:Y:S02]  /*1a10*/  F2FP.BF16.F32.PACK_AB R118, R171, R160 ;  /* 0x000000a0ab76723e */ /* 0x000fe400000010ff */
[----:B------:R-:W-:Y:S01]  /*1a20*/  F2FP.BF16.F32.PACK_AB R117, R170, R159 ;  /* 0x0000009faa75723e */ /* 0x000fe200000010ff */
[----:B------:R-:W-:Y:S06]  /*1a30*/  BRA `(.L_x_9) ;  /* 0x00000004005c7947 */ /* 0x000fec0003800000 */
.L_x_8:
[C---:B0----5:R-:W-:Y:S01]  /*1a40*/  PRMT R125, R121.reuse, 0x7632, R125 ;  /* 0x00007632797d7816 */ /* 0x061fe2000000007d */
[----:B------:R-:W-:Y:S01]  /*1a50*/  IMAD.U32 R117, R110, 0x10000, RZ ;  /* 0x000100006e757824 */ /* 0x000fe200078e00ff */
[----:B------:R-:W-:Y:S02]  /*1a60*/  SHF.L.U32 R121, R121, 0x10, RZ ;  /* 0x0000001079797819 */ /* 0x000fe400000006ff */
[C---:B------:R-:W-:Y:S01]  /*1a70*/  PRMT R126, R122.reuse, 0x7632, R126 ;  /* 0x000076327a7e7816 */ /* 0x040fe2000000007e */
[----:B------:R-:W-:Y:S01]  /*1a80*/  IMAD.U32 R122, R122, 0x10000, RZ ;  /* 0x000100007a7a7824 */ /* 0x000fe200078e00ff */
[----:B------:R-:W-:Y:S02]  /*1a90*/  SHF.L.U32 R116, R109, 0x10, RZ ;  /* 0x000000106d747819 */ /* 0x000fe400000006ff */
[----:B------:R-:W-:Y:S01]  /*1aa0*/  PRMT R124, R120, 0x7632, R124 ;  /* 0x00007632787c7816 */ /* 0x000fe2000000007c */
[----:B------:R-:W-:Y:S01]  /*1ab0*/  FADD.FTZ R160, R122, R117 ;  /* 0x000000757aa07221 */ /* 0x000fe20000010000 */
[----:B------:R-:W-:Y:S01]  /*1ac0*/  SHF.L.U32 R120, R120, 0x10, RZ ;  /* 0x0000001078787819 */ /* 0x000fe200000006ff */
[----:B------:R-:W-:Y:S01]  /*1ad0*/  FADD.FTZ R159, R121, R116 ;  /* 0x00000074799f7221 */ /* 0x000fe20000010000 */
[----:B------:R-:W-:Y:S01]  /*1ae0*/  SHF.L.U32 R155, R108, 0x10, RZ ;  /* 0x000000106c9b7819 */ /* 0x000fe200000006ff */
[----:B------:R-:W-:Y:S01]  /*1af0*/  IMAD.U32 R121, R124, 0x10000, RZ ;  /* 0x000100007c797824 */ /* 0x000fe200078e00ff */
[----:B------:R-:W-:-:S02]  /*1b00*/  PRMT R127, R123, 0x7632, R127 ;  /* 0x000076327b7f7816 */ /* 0x000fc4000000007f */
[----:B------:R-:W-:Y:S01]  /*1b10*/  PRMT R116, R108, 0x7632, R116 ;  /* 0x000076326c747816 */ /* 0x000fe20000000074 */
[----:B------:R-:W-:Y:S01]  /*1b20*/  FADD.FTZ R155, R120, R155 ;  /* 0x0000009b789b7221 */ /* 0x000fe20000010000 */
[----:B------:R-:W-:Y:S01]  /*1b30*/  PRMT R117, R109, 0x7632, R117 ;  /* 0x000076326d757816 */ /* 0x000fe20000000075 */
[----:B------:R-:W-:Y:S01]  /*1b40*/  IMAD.U32 R120, R127, 0x10000, RZ ;  /* 0x000100007f787824 */ /* 0x000fe200078e00ff */
[----:B------:R-:W-:Y:S02]  /*1b50*/  PRMT R118, R110, 0x7632, R118 ;  /* 0x000076326e767816 */ /* 0x000fe40000000076 */
[----:B------:R-:W-:Y:S01]  /*1b60*/  PRMT R119, R111, 0x7632, R119 ;  /* 0x000076326f777816 */ /* 0x000fe20000000077 */
[----:B------:R-:W-:Y:S01]  /*1b70*/  IMAD.U32 R117, R117, 0x10000, RZ ;  /* 0x0001000075757824 */ /* 0x000fe200078e00ff */
[----:B------:R-:W-:Y:S02]  /*1b80*/  SHF.L.U32 R123, R123, 0x10, RZ ;  /* 0x000000107b7b7819 */ /* 0x000fe400000006ff */
[----:B------:R-:W-:-:S02]  /*1b90*/  SHF.L.U32 R164, R111, 0x10, RZ ;  /* 0x000000106fa47819 */ /* 0x000fc400000006ff */
[----:B------:R-:W-:Y:S02]  /*1ba0*/  SHF.L.U32 R170, R125, 0x10, RZ ;  /* 0x000000107daa7819 */ /* 0x000fe400000006ff */
[----:B------:R-:W-:Y:S01]  /*1bb0*/  SHF.L.U32 R171, R126, 0x10, RZ ;  /* 0x000000107eab7819 */ /* 0x000fe200000006ff */
[----:B------:R-:W-:Y:S01]  /*1bc0*/  FADD.FTZ R164, R123, R164 ;  /* 0x000000a47ba47221 */ /* 0x000fe20000010000 */
[----:B------:R-:W-:Y:S01]  /*1bd0*/  SHF.L.U32 R119, R119, 0x10, RZ ;  /* 0x0000001077777819 */ /* 0x000fe200000006ff */
[----:B------:R-:W-:Y:S01]  /*1be0*/  FADD.FTZ R170, R170, R117 ;  /* 0x00000075aaaa7221 */ /* 0x000fe20000010000 */
[----:B------:R-:W-:Y:S02]  /*1bf0*/  SHF.L.U32 R118, R118, 0x10, RZ ;  /* 0x0000001076767819 */ /* 0x000fe400000006ff */
        /* <DEDUP_REMOVED lines=9> */
.L_x_7:
[----:B------:R-:W-:Y:S05]  /*1c90*/  @!P2 BRA `(.L_x_10) ;  /* 0x000000000094a947 */ /* 0x000fea0003800000 */
[C---:B0----5:R-:W-:Y:S01]  /*1ca0*/  PRMT R126, R122.reuse, 0x7632, R126 ;  /* 0x000076327a7e7816 */ /* 0x061fe2000000007e */
[----:B------:R-:W-:Y:S01]  /*1cb0*/  IMAD.U32 R116, R113, 0x10000, RZ ;  /* 0x0001000071747824 */ /* 0x000fe200078e00ff */
[C---:B------:R-:W-:Y:S01]  /*1cc0*/  PRMT R125, R121.reuse, 0x7632, R125 ;  /* 0x00007632797d7816 */ /* 0x040fe2000000007d */
[----:B------:R-:W-:Y:S01]  /*1cd0*/  IMAD.U32 R121, R121, 0x10000, RZ ;  /* 0x0001000079797824 */ /* 0x000fe200078e00ff */
[----:B------:R-:W-:Y:S01]  /*1ce0*/  SHF.L.U32 R122, R122, 0x10, RZ ;  /* 0x000000107a7a7819 */ /* 0x000fe200000006ff */
[----:B------:R-:W-:Y:S01]  /*1cf0*/  IMAD.U32 R164, R115, 0x10000, RZ ;  /* 0x0001000073a47824 */ /* 0x000fe200078e00ff */
[----:B------:R-:W-:Y:S01]  /*1d00*/  SHF.L.U32 R117, R114, 0x10, RZ ;  /* 0x0000001072757819 */ /* 0x000fe200000006ff */
[----:B------:R-:W-:Y:S01]  /*1d10*/  FADD.FTZ R159, R121, R116 ;  /* 0x00000074799f7221 */ /* 0x000fe20000010000 */
[----:B------:R-:W-:Y:S01]  /*1d20*/  PRMT R124, R120, 0x7632, R124 ;  /* 0x00007632787c7816 */ /* 0x000fe2000000007c */
[----:B------:R-:W-:Y:S01]  /*1d30*/  IMAD.U32 R171, R126, 0x10000, RZ ;  /* 0x000100007eab7824 */ /* 0x000fe200078e00ff */
[----:B------:R-:W-:Y:S01]  /*1d40*/  SHF.L.U32 R120, R120, 0x10, RZ ;  /* 0x0000001078787819 */ /* 0x000fe200000006ff */
[----:B------:R-:W-:Y:S01]  /*1d50*/  FADD.FTZ R160, R122, R117 ;  /* 0x000000757aa07221 */ /* 0x000fe20000010000 */
[----:B------:R-:W-:-:S02]  /*1d60*/  SHF.L.U32 R155, R112, 0x10, RZ ;  /* 0x00000010709b7819 */ /* 0x000fc400000006ff */
[----:B------:R-:W-:Y:S02]  /*1d70*/  PRMT R127, R123, 0x7632, R127 ;  /* 0x000076327b7f7816 */ /* 0x000fe4000000007f */
[----:B------:R-:W-:Y:S01]  /*1d80*/  PRMT R116, R112, 0x7632, R116 ;  /* 0x0000763270747816 */ /* 0x000fe20000000074 */
[----:B------:R-:W-:Y:S01]  /*1d90*/  FADD.FTZ R155, R120, R155 ;  /* 0x0000009b789b7221 */ /* 0x000fe20000010000 */
[----:B------:R-:W-:Y:S02]  /*1da0*/  PRMT R117, R113, 0x7632, R117 ;  /* 0x0000763271757816 */ /* 0x000fe40000000075 */
[----:B------:R-:W-:Y:S02]  /*1db0*/  PRMT R118, R114, 0x7632, R118 ;  /* 0x0000763272767816 */ /* 0x000fe40000000076 */
[----:B------:R-:W-:Y:S02]  /*1dc0*/  PRMT R119, R115, 0x7632, R119 ;  /* 0x0000763273777816 */ /* 0x000fe40000000077 */
[----:B------:R-:W-:Y:S01]  /*1dd0*/  SHF.L.U32 R123, R123, 0x10, RZ ;  /* 0x000000107b7b7819 */ /* 0x000fe200000006ff */
[----:B------:R-:W-:Y:S01]  /*1de0*/  IMAD.U32 R118, R118, 0x10000, RZ ;  /* 0x0001000076767824 */ /* 0x000fe200078e00ff */
[----:B------:R-:W-:-:S02]  /*1df0*/  SHF.L.U32 R121, R124, 0x10, RZ ;  /* 0x000000107c797819 */ /* 0x000fc400000006ff */
[----:B------:R-:W-:Y:S01]  /*1e00*/  SHF.L.U32 R170, R125, 0x10, RZ ;  /* 0x000000107daa7819 */ /* 0x000fe200000006ff */
[----:B------:R-:W-:Y:S01]  /*1e10*/  FADD.FTZ R164, R123, R164 ;  /* 0x000000a47ba47221 */ /* 0x000fe20000010000 */
[----:B------:R-:W-:Y:S01]  /*1e20*/  SHF.L.U32 R120, R127, 0x10, RZ ;  /* 0x000000107f787819 */ /* 0x000fe200000006ff */
[----:B------:R-:W-:Y:S01]  /*1e30*/  FADD.FTZ R171, R171, R118 ;  /* 0x00000076abab7221 */ /* 0x000fe20000010000 */
[----:B------:R-:W-:Y:S02]  /*1e40*/  SHF.L.U32 R119, R119, 0x10, RZ ;  /* 0x0000001077777819 */ /* 0x000fe400000006ff */
        /* <DEDUP_REMOVED lines=10> */
.L_x_10:
[----:B-----5:R-:W-:Y:S01]  /*1ef0*/  PRMT R171, R122, 0x7632, R171 ;  /* 0x000076327aab7816 */ /* 0x020fe200000000ab */
[C---:B------:R-:W-:Y:S01]  /*1f00*/  IMAD.U32 R155, R120.reuse, 0x10000, RZ ;  /* 0x00010000789b7824 */ /* 0x040fe200078e00ff */
[----:B------:R-:W-:Y:S01]  /*1f10*/  PRMT R172, R120, 0x7632, R172 ;  /* 0x0000763278ac7816 */ /* 0x000fe200000000ac */
[----:B------:R-:W-:Y:S01]  /*1f20*/  IMAD.U32 R164, R123, 0x10000, RZ ;  /* 0x000100007ba47824 */ /* 0x000fe200078e00ff */
[----:B------:R-:W-:Y:S01]  /*1f30*/  PRMT R170, R121, 0x7632, R170 ;  /* 0x0000763279aa7816 */ /* 0x000fe200000000aa */
[----:B------:R-:W-:Y:S01]  /*1f40*/  IMAD.U32 R171, R171, 0x10000, RZ ;  /* 0x00010000abab7824 */ /* 0x000fe200078e00ff */
[----:B------:R-:W-:Y:S02]  /*1f50*/  PRMT R165, R123, 0x7632, R165 ;  /* 0x000076327ba57816 */ /* 0x000fe400000000a5 */
[----:B------:R-:W-:Y:S02]  /*1f60*/  SHF.L.U32 R159, R121, 0x10, RZ ;  /* 0x00000010799f7819 */ /* 0x000fe400000006ff */
[----:B------:R-:W-:-:S02]  /*1f70*/  SHF.L.U32 R160, R122, 0x10, RZ ;  /* 0x000000107aa07819 */ /* 0x000fc400000006ff */
[----:B------:R-:W-:Y:S02]  /*1f80*/  SHF.L.U32 R172, R172, 0x10, RZ ;  /* 0x00000010acac7819 */ /* 0x000fe400000006ff */
[----:B------:R-:W-:Y:S02]  /*1f90*/  SHF.L.U32 R170, R170, 0x10, RZ ;  /* 0x00000010aaaa7819 */ /* 0x000fe400000006ff */
[----:B------:R-:W-:-:S07]  /*1fa0*/  SHF.L.U32 R165, R165, 0x10, RZ ;  /* 0x00000010a5a57819 */ /* 0x000fce00000006ff */
.L_x_9:
[----:B------:R-:W1:Y:S01]  /*1fb0*/  @P1 LDC.64 R120, c[0x0][0x3a8] ;  /* 0x0000ea00ff781b82 */ /* 0x000e620000000a00 */
[C---:B------:R-:W-:Y:S01]  /*1fc0*/  IADD3 R167, PT, PT, R189.reuse, 0x20, RZ ;  /* 0x00000020bda77810 */ /* 0x040fe20007ffe0ff */
[----:B-1----:R-:W-:-:S05]  /*1fd0*/  @P1 IMAD.WIDE.U32 R120, R189, 0x10, R120 ;  /* 0x00000010bd781825 */ /* 0x002fca00078e0078 */
[----:B------:R1:W-:Y:S02]  /*1fe0*/  @P1 STG.E.128 desc[UR6][R120.64], R116 ;  /* 0x0000007478001986 */ /* 0x0003e4000c101d06 */
.L_x_6:
[----:B------:R-:W-:Y:S05]  /*1ff0*/  BSYNC.RECONVERGENT B0 ;  /* 0x0000000000007941 */ /* 0x000fea0003800200 */
.L_x_5:
[----:B------:R-:W-:Y:S01]  /*2000*/  ISETP.GE.U32.AND P0, PT, R150, 0x40, PT ;  /* 0x000000409600780c */ /* 0x000fe20003f06070 */
[----:B------:R-:W-:Y:S03]  /*2010*/  BSSY.RECONVERGENT B0, `(.L_x_11) ;  /* 0x00000ac000007945 */ /* 0x000fe60003800200 */
[----:B-1----:R-:W-:-:S09]  /*2020*/  P2R R120, PR, RZ, 0x1 ;  /* 0x00000001ff787803 */ /* 0x002fd20000000000 */
[----:B------:R-:W-:Y:S05]  /*2030*/  @!P0 BRA `(.L_x_12) ;  /* 0x0000000800a48947 */ /* 0x000fea0003800000 */
[----:B------:R-:W-:Y:S01]  /*2040*/  ISETP.NE.U32.AND P0, PT, RZ, UR10, PT ;  /* 0x0000000aff007c0c */ /* 0x000fe2000bf05070 */
[----:B------:R-:W1:Y:S01]  /*2050*/  LDC.64 R120, c[0x0][0x390] ;  /* 0x0000e400ff787b82 */ /* 0x000e620000000a00 */
[----:B------:R-:W-:Y:S02]  /*2060*/  ISETP.NE.U32.AND P2, PT, RZ, UR12, PT ;  /* 0x0000000cff007c0c */ /* 0x000fe4000bf45070 */
[----:B------:R-:W-:Y:S02]  /*2070*/  ISETP.NE.AND.EX P0, PT, RZ, UR11, PT, P0 ;  /* 0x0000000bff007c0c */ /* 0x000fe4000bf05300 */
[----:B------:R-:W-:-:S11]  /*2080*/  ISETP.NE.AND.EX P2, PT, RZ, UR13, PT, P2 ;  /* 0x0000000dff007c0c */ /* 0x000fd6000bf45320 */
[----:B0-----:R-:W0:Y:S08]  /*2090*/  @P0 LDC.64 R126, c[0x0][0x398] ;  /* 0x0000e600ff7e0b82 */ /* 0x001e300000000a00 */
[----:B------:R-:W2:Y:S01]  /*20a0*/  @P2 LDC.64 R124, c[0x0][0x3a0] ;  /* 0x0000e800ff7c2b82 */ /* 0x000ea20000000a00 */
[----:B-1----:R-:W-:-:S06]  /*20b0*/  IMAD.WIDE.U32 R120, R167, 0x10, R120 ;  /* 0x00000010a7787825 */ /* 0x002fcc00078e0078 */
[----:B------:R-:W5:Y:S01]  /*20c0*/  LDG.E.128 R120, desc[UR6][R120.64] ;  /* 0x0000000678787981 */ /* 0x000f62000c1e1d00 */
[----:B0-----:R-:W-:-:S05]  /*20d0*/  @P0 IMAD.WIDE.U32 R126, R167, 0x10, R126 ;  /* 0x00000010a77e0825 */ /* 0x001fca00078e007e */
[----:B------:R0:W5:Y:S01]  /*20e0*/  @P0 LDG.E.128 R108, desc[UR6][R126.64] ;  /* 0x000000067e6c0981 */ /* 0x000162000c1e1d00 */
[----:B--2---:R-:W-:-:S05]  /*20f0*/  @P2 IMAD.WIDE.U32 R124, R167, 0x10, R124 ;  /* 0x00000010a77c2825 */ /* 0x004fca00078e007c */
[----:B------:R0:W5:Y:S01]  /*2100*/  @P2 LDG.E.128 R112, desc[UR6][R124.64] ;  /* 0x000000067c702981 */ /* 0x000162000c1e1d00 */
[----:B------:R-:W-:-:S04]  /*2110*/  UISETP.NE.U32.AND UP0, UPT, UR10, URZ, UPT ;  /* 0x000000ff0a00728c */ /* 0x000fc8000bf05070 */
[----:B------:R-:W-:-:S09]  /*2120*/  UISETP.NE.AND.EX UP0, UPT, UR11, URZ, UPT, UP0 ;  /* 0x000000ff0b00728c */ /* 0x000fd2000bf05300 */
[----:B0-----:R-:W-:Y:S05]  /*2130*/  BRA.U UP0, `(.L_x_13) ;  /* 0x0000000100d47547 */ /* 0x001fea000b800000 */
[----:B------:R-:W-:-:S04]  /*2140*/  UISETP.NE.U32.AND UP0, UPT, UR12, URZ, UPT ;  /* 0x000000ff0c00728c */ /* 0x000fc8000bf05070 */
[----:B------:R-:W-:-:S09]  /*2150*/  UISETP.NE.AND.EX UP0, UPT, UR13, URZ, UPT, UP0 ;  /* 0x000000ff0d00728c */ /* 0x000fd2000bf05300 */
[----:B------:R-:W-:Y:S05]  /*2160*/  BRA.U UP0, `(.L_x_14) ;  /* 0x0000000100347547 */ /* 0x000fea000b800000 */
        /* <DEDUP_REMOVED lines=11> */
[----:B------:R-:W-:Y:S01]  /*2220*/  SHF.L.U32 R176, R176, 0x10, RZ ;  /* 0x00000010b0b07819 */ /* 0x000fe200000006ff */
[----:B------:R-:W-:Y:S06]  /*2230*/  BRA `(.L_x_15) ;  /* 0x0000000800147947 */ /* 0x000fec0003800000 */
.L_x_14:
[C---:B-----5:R-:W-:Y:S01]  /*2240*/  PRMT R124, R120.reuse, 0x7632, R124 ;  /* 0x00007632787c7816 */ /* 0x060fe2000000007c */
[----:B------:R-:W-:Y:S01]  /*2250*/  IMAD.U32 R158, R113, 0x10000, RZ ;  /* 0x00010000719e7824 */ /* 0x000fe200078e00ff */
[----:B------:R-:W-:Y:S02]  /*2260*/  SHF.L.U32 R120, R120, 0x10, RZ ;  /* 0x0000001078787819 */ /* 0x000fe400000006ff */
[----:B------:R-:W-:Y:S02]  /*2270*/  SHF.L.U32 R117, R112, 0x10, RZ ;  /* 0x0000001070757819 */ /* 0x000fe400000006ff */
[C---:B------:R-:W-:Y:S02]  /*2280*/  PRMT R126, R122.reuse, 0x7632, R126 ;  /* 0x000076327a7e7816 */ /* 0x040fe4000000007e */
[----:B------:R-:W-:Y:S01]  /*2290*/  PRMT R125, R121, 0x7632, R125 ;  /* 0x00007632797d7816 */ /* 0x000fe2000000007d */
[----:B------:R-:W-:Y:S01]  /*22a0*/  FADD.FTZ R154, R117, R120 ;  /* 0x00000078759a7221 */ /* 0x000fe20000010000 */
[----:B------:R-:W-:Y:S01]  /*22b0*/  SHF.L.U32 R122, R122, 0x10, RZ ;  /* 0x000000107a7a7819 */ /* 0x000fe200000006ff */
[----:B------:R-:W-:Y:S01]  /*22c0*/  IMAD.U32 R121, R121, 0x10000, RZ ;  /* 0x0001000079797824 */ /* 0x000fe200078e00ff */
[----:B------:R-:W-:-:S02]  /*22d0*/  SHF.L.U32 R161, R114, 0x10, RZ ;  /* 0x0000001072a17819 */ /* 0x000fc400000006ff */
[----:B------:R-:W-:Y:S01]  /*22e0*/  PRMT R127, R123, 0x7632, R127 ;  /* 0x000076327b7f7816 */ /* 0x000fe2000000007f */
[----:B------:R-:W-:Y:S01]  /*22f0*/  FADD.FTZ R158, R158, R121 ;  /* 0x000000799e9e7221 */ /* 0x000fe20000010000 */
[----:B------:R-:W-:Y:S01]  /*2300*/  PRMT R116, R112, 0x7632, R116 ;  /* 0x0000763270747816 */ /* 0x000fe20000000074 */
[----:B------:R-:W-:Y:S01]  /*2310*/  FADD.FTZ R161, R161, R122 ;  /* 0x0000007aa1a17221 */ /* 0x000fe20000010000 */
[----:B------:R-:W-:Y:S01]  /*2320*/  PRMT R117, R113, 0x7632, R117 ;  /* 0x0000763271757816 */ /* 0x000fe20000000075 */
[C---:B------:R-:W-:Y:S01]  /*2330*/  IMAD.U32 R122, R115.reuse, 0x10000, RZ ;  /* 0x00010000737a7824 */ /* 0x040fe200078e00ff */
[----:B------:R-:W-:Y:S01]  /*2340*/  PRMT R118, R114, 0x7632, R118 ;  /* 0x0000763272767816 */ /* 0x000fe20000000076 */
[----:B------:R-:W-:Y:S01]  /*2350*/  IMAD.U32 R121, R126, 0x10000, RZ ;  /* 0x000100007e797824 */ /* 0x000fe200078e00ff */
        /* <DEDUP_REMOVED lines=19> */
.L_x_13:
[----:B------:R-:W-:-:S04]  /*2490*/  UISETP.NE.U32.AND UP0, UPT, UR12, URZ, UPT ;  /* 0x000000ff0c00728c */ /* 0x000fc8000bf05070 */
[----:B------:R-:W-:-:S09]  /*24a0*/  UISETP.NE.AND.EX UP0, UPT, UR13, URZ, UPT, UP0 ;  /* 0x000000ff0d00728c */ /* 0x000fd2000bf05300 */
[----:B------:R-:W-:Y:S05]  /*24b0*/  BRA.U UP0, `(.L_x_16) ;  /* 0x0000000100947547 */ /* 0x000fea000b800000 */
[C---:B-----5:R-:W-:Y:S01]  /*24c0*/  PRMT R124, R120.reuse, 0x7632, R124 ;  /* 0x00007632787c7816 */ /* 0x060fe2000000007c */
[----:B------:R-:W-:Y:S01]  /*24d0*/  IMAD.U32 R120, R120, 0x10000, RZ ;  /* 0x0001000078787824 */ /* 0x000fe200078e00ff */
[C---:B------:R-:W-:Y:S01]  /*24e0*/  PRMT R125, R121.reuse, 0x7632, R125 ;  /* 0x00007632797d7816 */ /* 0x040fe2000000007d */
[----:B------:R-:W-:Y:S01]  /*24f0*/  IMAD.U32 R117, R108, 0x10000, RZ ;  /* 0x000100006c757824 */ /* 0x000fe200078e00ff */
[C---:B------:R-:W-:Y:S02]  /*2500*/  PRMT R126, R122.reuse, 0x7632, R126 ;  /* 0x000076327a7e7816 */ /* 0x040fe4000000007e */
[----:B------:R-:W-:Y:S01]  /*2510*/  SHF.L.U32 R121, R121, 0x10, RZ ;  /* 0x0000001079797819 */ /* 0x000fe200000006ff */
[----:B------:R-:W-:Y:S01]  /*2520*/  FADD.FTZ R154, R117, R120 ;  /* 0x00000078759a7221 */ /* 0x000fe20000010000 */
[----:B------:R-:W-:Y:S01]  /*2530*/  SHF.L.U32 R122, R122, 0x10, RZ ;  /* 0x000000107a7a7819 */ /* 0x000fe200000006ff */
[----:B------:R-:W-:Y:S01]  /*2540*/  IMAD.U32 R120, R125, 0x10000, RZ ;  /* 0x000100007d787824 */ /* 0x000fe200078e00ff */
[----:B------:R-:W-:-:S02]  /*2550*/  SHF.L.U32 R158, R109, 0x10, RZ ;  /* 0x000000106d9e7819 */ /* 0x000fc400000006ff */
[----:B------:R-:W-:Y:S02]  /*2560*/  SHF.L.U32 R161, R110, 0x10, RZ ;  /* 0x000000106ea17819 */ /* 0x000fe400000006ff */
[----:B------:R-:W-:Y:S01]  /*2570*/  PRMT R127, R123, 0x7632, R127 ;  /* 0x000076327b7f7816 */ /* 0x000fe2000000007f */
[----:B------:R-:W-:Y:S01]  /*2580*/  FADD.FTZ R158, R158, R121 ;  /* 0x000000799e9e7221 */ /* 0x000fe20000010000 */
[----:B------:R-:W-:Y:S01]  /*2590*/  PRMT R116, R108, 0x7632, R116 ;  /* 0x000076326c747816 */ /* 0x000fe20000000074 */
[----:B------:R-:W-:Y:S01]  /*25a0*/  FADD.FTZ R161, R161, R122 ;  /* 0x0000007aa1a17221 */ /* 0x000fe20000010000 */
[----:B------:R-:W-:Y:S01]  /*25b0*/  PRMT R117, R109, 0x7632, R117 ;  /* 0x000076326d757816 */ /* 0x000fe20000000075 */
[----:B------:R-:W-:Y:S01]  /*25c0*/  IMAD.U32 R123, R123, 0x10000, RZ ;  /* 0x000100007b7b7824 */ /* 0x000fe200078e00ff */
[----:B------:R-:W-:Y:S01]  /*25d0*/  PRMT R118, R110, 0x7632, R118 ;  /* 0x000076326e767816 */ /* 0x000fe20000000076 */
[----:B------:R-:W-:Y:S01]  /*25e0*/  IMAD.U32 R116, R116, 0x10000, RZ ;  /* 0x0001000074747824 */ /* 0x000fe200078e00ff */
[----:B------:R-:W-:-:S02]  /*25f0*/  PRMT R119, R111, 0x7632, R119 ;  /* 0x000076326f777816 */ /* 0x000fc40000000077 */
[----:B------:R-:W-:Y:S02]  /*2600*/  SHF.L.U32 R122, R111, 0x10, RZ ;  /* 0x000000106f7a7819 */ /* 0x000fe400000006ff */
[----:B------:R-:W-:Y:S01]  /*2610*/  SHF.L.U32 R175, R124, 0x10, RZ ;  /* 0x000000107caf7819 */ /* 0x000fe200000006ff */
[----:B------:R-:W-:Y:S01]  /*2620*/  IMAD.U32 R119, R119, 0x10000, RZ ;  /* 0x0001000077777824 */ /* 0x000fe200078e00ff */
        /* <DEDUP_REMOVED lines=14> */
.L_x_16:
[----:B-----5:R-:W-:Y:S01]  /*2710*/  PRMT R117, R120, 0x7632, R117 ;  /* 0x0000763278757816 */ /* 0x020fe20000000075 */
[----:B------:R-:W-:Y:S01]  /*2720*/  IMAD.U32 R119, R108, 0x10000, RZ ;  /* 0x000100006c777824 */ /* 0x000fe200078e00ff */
[----:B------:R-:W-:Y:S01]  /*2730*/  PRMT R124, R121, 0x7632, R124 ;  /* 0x00007632797c7816 */ /* 0x000fe2000000007c */
[----:B------:R-:W-:Y:S01]  /*2740*/  IMAD.U32 R154, R112, 0x10000, RZ ;  /* 0x00010000709a7824 */ /* 0x000fe200078e00ff */
[----:B------:R-:W-:Y:S01]  /*2750*/  PRMT R116, R108, 0x7632, R116 ;  /* 0x000076326c747816 */ /* 0x000fe20000000074 */
[----:B------:R-:W-:Y:S01]  /*2760*/  IMAD.U32 R158, R113, 0x10000, RZ ;  /* 0x00010000719e7824 */ /* 0x000fe200078e00ff */
[----:B------:R-:W-:Y:S02]  /*2770*/  SHF.L.U32 R121, R121, 0x10, RZ ;  /* 0x0000001079797819 */ /* 0x000fe400000006ff */
[----:B------:R-:W-:Y:S02]  /*2780*/  SHF.L.U32 R118, R109, 0x10, RZ ;  /* 0x000000106d767819 */ /* 0x000fe400000006ff */
[----:B------:R-:W-:-:S02]  /*2790*/  SHF.L.U32 R120, R120, 0x10, RZ ;  /* 0x0000001078787819 */ /* 0x000fc400000006ff */
[----:B------:R-:W-:Y:S01]  /*27a0*/  SHF.L.U32 R117, R117, 0x10, RZ ;  /* 0x0000001075757819 */ /* 0x000fe200000006ff */
[----:B------:R-:W-:Y:S01]  /*27b0*/  FADD.FTZ R121, R118, R121 ;  /* 0x0000007976797221 */ /* 0x000fe20000010000 */
[----:B------:R-:W-:Y:S01]  /*27c0*/  SHF.L.U32 R116, R116, 0x10, RZ ;  /* 0x0000001074747819 */ /* 0x000fe200000006ff */
[----:B------:R-:W-:Y:S01]  /*27d0*/  FADD.FTZ R119, R119, R120 ;  /* 0x0000007877777221 */ /* 0x000fe20000010000 */
[----:B------:R-:W-:Y:S01]  /*27e0*/  PRMT R126, R123, 0x7632, R126 ;  /* 0x000076327b7e7816 */ /* 0x000fe2000000007e */
[C---:B------:R-:W-:Y:S01]  /*27f0*/  IMAD.U32 R120, R111.reuse, 0x10000, RZ ;  /* 0x000100006f787824 */ /* 0x040fe200078e00ff */
[----:B------:R-:W-:Y:S01]  /*2800*/  PRMT R118, R111, 0x7632, R118 ;  /* 0x000076326f767816 */ /* 0x000fe20000000076 */
[--C-:B------:R-:W-:Y:S01]  /*2810*/  FADD.FTZ R175, R117, R116.reuse ;  /* 0x0000007475af7221 */ /* 0x100fe20000010000 */
[----:B------:R-:W-:Y:S01]  /*2820*/  PRMT R125, R122, 0x7632, R125 ;  /* 0x000076327a7d7816 */ /* 0x000fe2000000007d */
[----:B------:R-:W-:Y:S01]  /*2830*/  FADD.FTZ R154, R154, R119 ;  /* 0x000000779a9a7221 */ /* 0x000fe20000010000 */
[----:B------:R-:W-:Y:S01]  /*2840*/  PRMT R116, R109, 0x7632, R116 ;  /* 0x000076326d747816 */ /* 0x000fe20000000074 */
[----:B------:R-:W-:Y:S01]  /*2850*/  IMAD.U32 R119, R126, 0x10000, RZ ;  /* 0x000100007e777824 */ /* 0x000fe200078e00ff */
[----:B------:R-:W-:Y:S01]  /*2860*/  PRMT R117, R110, 0x7632, R117 ;  /* 0x000076326e757816 */ /* 0x000fe20000000075 */
[----:B------:R-:W-:Y:S01]  /*2870*/  FADD.FTZ R158, R158, R121 ;  /* 0x000000799e9e7221 */ /* 0x000fe20000010000 */
[----:B------:R-:W-:Y:S01]  /*2880*/  SHF.L.U32 R118, R118, 0x10, RZ ;  /* 0x0000001076767819 */ /* 0x000fe200000006ff */
[----:B------:R-:W-:Y:S01]  /*2890*/  IMAD.U32 R116, R116, 0x10000, RZ ;  /* 0x0001000074747824 */ /* 0x000fe200078e00ff */
[----:B------:R-:W-:-:S02]  /*28a0*/  SHF.L.U32 R177, R124, 0x10, RZ ;  /* 0x000000107cb17819 */ /* 0x000fc400000006ff */
[----:B------:R-:W-:Y:S01]  /*28b0*/  SHF.L.U32 R174, R125, 0x10, RZ ;  /* 0x000000107dae7819 */ /* 0x000fe200000006ff */
[----:B------:R-:W-:Y:S01]  /*28c0*/  FADD.FTZ R176, R119, R118 ;  /* 0x0000007677b07221 */ /* 0x000fe20000010000 */
[----:B------:R-:W-:Y:S01]  /*28d0*/  SHF.L.U32 R117, R117, 0x10, RZ ;  /* 0x0000001075757819 */ /* 0x000fe200000006ff */
[----:B------:R-:W-:Y:S01]  /*28e0*/  FADD.FTZ R177, R177, R116 ;  /* 0x00000074b1b17221 */ /* 0x000fe20000010000 */
[----:B------:R-:W-:Y:S02]  /*28f0*/  PRMT R119, R115, 0x7632, R119 ;  /* 0x0000763273777816 */ /* 0x000fe40000000077 */
[----:B------:R-:W-:Y:S01]  /*2900*/  SHF.L.U32 R127, R123, 0x10, RZ ;  /* 0x000000107b7f7819 */ /* 0x000fe200000006ff */
[----:B------:R-:W-:Y:S01]  /*2910*/  FADD.FTZ R174, R174, R117 ;  /* 0x00000075aeae7221 */ /* 0x000fe20000010000 */
[----:B------:R-:W-:Y:S01]  /*2920*/  PRMT R118, R114, 0x7632, R118 ;  /* 0x0000763272767816 */ /* 0x000fe20000000076 */
[----:B------:R-:W-:Y:S01]  /*2930*/  IMAD.U32 R121, R119, 0x10000, RZ ;  /* 0x0001000077797824 */ /* 0x000fe200078e00ff */
[----:B------:R-:W-:Y:S01]  /*2940*/  SHF.L.U32 R122, R122, 0x10, RZ ;  /* 0x000000107a7a7819 */ /* 0x000fe200000006ff */
[----:B------:R-:W-:Y:S01]  /*2950*/  FADD.FTZ R120, R120, R127 ;  /* 0x0000007f78787221 */ /* 0x000fe20000010000 */
[----:B------:R-:W-:Y:S01]  /*2960*/  SHF.L.U32 R123, R110, 0x10, RZ ;  /* 0x000000106e7b7819 */ /* 0x000fe200000006ff */
[----:B------:R-:W-:Y:S01]  /*2970*/  FADD.FTZ R176, R176, R121 ;  /* 0x00000079b0b07221 */ /* 0x000fe20000010000 */
[----:B------:R-:W-:-:S02]  /*2980*/  PRMT R116, R112, 0x7632, R116 ;  /* 0x0000763270747816 */ /* 0x000fc40000000074 */
[----:B------:R-:W-:Y:S01]  /*2990*/  PRMT R117, R113, 0x7632, R117 ;  /* 0x0000763271757816 */ /* 0x000fe20000000075 */
[----:B------:R-:W-:Y:S01]  /*29a0*/  FADD.FTZ R122, R123, R122 ;  /* 0x0000007a7b7a7221 */ /* 0x000fe20000010000 */
[----:B------:R-:W-:Y:S01]  /*29b0*/  SHF.L.U32 R119, R118, 0x10, RZ ;  /* 0x0000001076777819 */ /* 0x000fe200000006ff */
[----:B------:R-:W-:Y:S01]  /*29c0*/  IMAD.U32 R116, R116, 0x10000, RZ ;  /* 0x0001000074747824 */ /* 0x000fe200078e00ff */
[----:B------:R-:W-:Y:S02]  /*29d0*/  SHF.L.U32 R161, R114, 0x10, RZ ;  /* 0x0000001072a17819 */ /* 0x000fe400000006ff */
[----:B------:R-:W-:Y:S01]  /*29e0*/  SHF.L.U32 R173, R115, 0x10, RZ ;  /* 0x0000001073ad7819 */ /* 0x000fe200000006ff */
[----:B------:R-:W-:Y:S01]  /*29f0*/  FADD.FTZ R174, R174, R119 ;  /* 0x00000077aeae7221 */ /* 0x000fe20000010000 */
[----:B------:R-:W-:Y:S01]  /*2a00*/  SHF.L.U32 R118, R117, 0x10, RZ ;  /* 0x0000001075767819 */ /* 0x000fe200000006ff */
[----:B------:R-:W-:Y:S01]  /*2a10*/  FADD.FTZ R161, R161, R122 ;  /* 0x0000007aa1a17221 */ /* 0x000fe20000010000 */
[----:B------:R-:W-:Y:S01]  /*2a20*/  FADD.FTZ R175, R175, R116 ;  /* 0x00000074afaf7221 */ /* 0x000fe20000010000 */
[----:B------:R-:W-:-:S02]  /*2a30*/  FADD.FTZ R173, R173, R120 ;  /* 0x00000078adad7221 */ /* 0x000fc40000010000 */
[----:B------:R-:W-:Y:S01]  /*2a40*/  FADD.FTZ R177, R177, R118 ;  /* 0x00000076b1b17221 */ /* 0x000fe20000010000 */
[----:B------:R-:W-:Y:S02]  /*2a50*/  F2FP.BF16.F32.PACK_AB R118, R174, R161 ;  /* 0x000000a1ae76723e */ /* 0x000fe400000010ff */
[----:B------:R-:W-:Y:S02]  /*2a60*/  F2FP.BF16.F32.PACK_AB R119, R176, R173 ;  /* 0x000000adb077723e */ /* 0x000fe400000010ff */
[----:B------:R-:W-:Y:S02]  /*2a70*/  F2FP.BF16.F32.PACK_AB R117, R177, R158 ;  /* 0x0000009eb175723e */ /* 0x000fe400000010ff */
[----:B------:R-:W-:-:S07]  /*2a80*/  F2FP.BF16.F32.PACK_AB R116, R175, R154 ;  /* 0x0000009aaf74723e */ /* 0x000fce00000010ff */
.L_x_15:
[----:B------:R-:W0:Y:S02]  /*2a90*/  @P1 LDC.64 R120, c[0x0][0x3a8] ;  /* 0x0000ea00ff781b82 */ /* 0x000e240000000a00 */
[C---:B0-----:R-:W-:Y:S01]  /*2aa0*/  @P1 IMAD.WIDE.U32 R120, R167.reuse, 0x10, R120 ;  /* 0x00000010a7781825 */ /* 0x041fe200078e0078 */
[----:B------:R-:W-:-:S04]  /*2ab0*/  IADD3 R167, PT, PT, R167, 0x20, RZ ;  /* 0x00000020a7a77810 */ /* 0x000fc80007ffe0ff */
[----:B------:R1:W-:Y:S03]  /*2ac0*/  @P1 STG.E.128 desc[UR6][R120.64], R116 ;  /* 0x0000007478001986 */ /* 0x0003e6000c101d06 */
.L_x_12:
[----:B------:R-:W-:Y:S05]  /*2ad0*/  BSYNC.RECONVERGENT B0 ;  /* 0x0000000000007941 */ /* 0x000fea0003800200 */
.L_x_11:
        /* <DEDUP_REMOVED lines=24> */
[----:B------:R-:W-:Y:S01]  /*2c60*/  IMAD.U32 R157, R121, 0x10000, RZ ;  /* 0x00010000799d7824 */ /* 0x000fe200078e00ff */
[----:B------:R-:W-:Y:S02]  /*2c70*/  PRMT R181, R123, 0x7632, R181 ;  /* 0x000076327bb57816 */ /* 0x000fe400000000b5 */
[----:B------:R-:W-:Y:S01]  /*2c80*/  PRMT R182, R121, 0x7632, R182 ;  /* 0x0000763279b67816 */ /* 0x000fe200000000b6 */
[----:B------:R-:W-:Y:S01]  /*2c90*/  IMAD.U32 R180, R180, 0x10000, RZ ;  /* 0x00010000b4b47824 */ /* 0x000fe200078e00ff */
[----:B------:R-:W-:Y:S01]  /*2ca0*/  PRMT R179, R122, 0x7632, R179 ;  /* 0x000076327ab37816 */ /* 0x000fe200000000b3 */
[----:B------:R-:W-:Y:S01]  /*2cb0*/  IMAD.U32 R181, R181, 0x10000, RZ ;  /* 0x00010000b5b57824 */ /* 0x000fe200078e00ff */
[----:B------:R-:W-:Y:S02]  /*2cc0*/  SHF.L.U32 R153, R120, 0x10, RZ ;  /* 0x0000001078997819 */ /* 0x000fe400000006ff */
[----:B------:R-:W-:-:S02]  /*2cd0*/  SHF.L.U32 R162, R122, 0x10, RZ ;  /* 0x000000107aa27819 */ /* 0x000fc400000006ff */
[----:B------:R-:W-:Y:S02]  /*2ce0*/  SHF.L.U32 R178, R123, 0x10, RZ ;  /* 0x000000107bb27819 */ /* 0x000fe400000006ff */
[----:B------:R-:W-:Y:S02]  /*2cf0*/  SHF.L.U32 R182, R182, 0x10, RZ ;  /* 0x00000010b6b67819 */ /* 0x000fe400000006ff */
[----:B------:R-:W-:Y:S01]  /*2d00*/  SHF.L.U32 R179, R179, 0x10, RZ ;  /* 0x00000010b3b37819 */ /* 0x000fe200000006ff */
[----:B------:R-:W-:Y:S06]  /*2d10*/  BRA `(.L_x_21) ;  /* 0x0000000800147947 */ /* 0x000fec0003800000 */
.L_x_20:
[C---:B-----5:R-:W-:Y:S01]  /*2d20*/  PRMT R125, R121.reuse, 0x7632, R125 ;  /* 0x00007632797d7816 */ /* 0x060fe2000000007d */
[----:B------:R-:W-:Y:S01]  /*2d30*/  IMAD.U32 R117, R114, 0x10000, RZ ;  /* 0x0001000072757824 */ /* 0x000fe200078e00ff */
[----:B------:R-:W-:Y:S02]  /*2d40*/  SHF.L.U32 R121, R121, 0x10, RZ ;  /* 0x0000001079797819 */ /* 0x000fe400000006ff */
[C---:B------:R-:W-:Y:S01]  /*2d50*/  PRMT R126, R122.reuse, 0x7632, R126 ;  /* 0x000076327a7e7816 */ /* 0x040fe2000000007e */
[----:B------:R-:W-:Y:S01]  /*2d60*/  IMAD.U32 R122, R122, 0x10000, RZ ;  /* 0x000100007a7a7824 */ /* 0x000fe200078e00ff */
[----:B------:R-:W-:Y:S02]  /*2d70*/  SHF.L.U32 R116, R113, 0x10, RZ ;  /* 0x0000001071747819 */ /* 0x000fe400000006ff */
[C---:B------:R-:W-:Y:S01]  /*2d80*/  PRMT R124, R120.reuse, 0x7632, R124 ;  /* 0x00007632787c7816 */ /* 0x040fe2000000007c */
        /* <DEDUP_REMOVED lines=30> */
.L_x_19:
[----:B------:R-:W-:-:S04]  /*2f70*/  UISETP.NE.U32.AND UP0, UPT, UR12, URZ, UPT ;  /* 0x000000ff0c00728c */ /* 0x000fc8000bf05070 */
[----:B------:R-:W-:-:S09]  /*2f80*/  UISETP.NE.AND.EX UP0, UPT, UR13, URZ, UPT, UP0 ;  /* 0x000000ff0d00728c */ /* 0x000fd2000bf05300 */
[----:B------:R-:W-:Y:S05]  /*2f90*/  BRA.U UP0, `(.L_x_22) ;  /* 0x0000000100947547 */ /* 0x000fea000b800000 */
[C---:B-----5:R-:W-:Y:S01]  /*2fa0*/  PRMT R126, R122.reuse, 0x7632, R126 ;  /* 0x000076327a7e7816 */ /* 0x060fe2000000007e */
        /* <DEDUP_REMOVED lines=36> */
.L_x_22:
[C---:B-----5:R-:W-:Y:S01]  /*31f0*/  PRMT R117, R120.reuse, 0x7632, R117 ;  /* 0x0000763278757816 */ /* 0x060fe20000000075 */
[----:B------:R-:W-:Y:S01]  /*3200*/  IMAD.U32 R120, R120, 0x10000, RZ ;  /* 0x0001000078787824 */ /* 0x000fe200078e00ff */
[C---:B------:R-:W-:Y:S02]  /*3210*/  PRMT R116, R108.reuse, 0x7632, R116 ;  /* 0x000076326c747816 */ /* 0x040fe40000000074 */
[----:B------:R-:W-:Y:S01]  /*3220*/  SHF.L.U32 R119, R108, 0x10, RZ ;  /* 0x000000106c777819 */ /* 0x000fe200000006ff */
[----:B------:R-:W-:Y:S01]  /*3230*/  IMAD.U32 R117, R117, 0x10000, RZ ;  /* 0x0001000075757824 */ /* 0x000fe200078e00ff */
[----:B------:R-:W-:Y:S02]  /*3240*/  SHF.L.U32 R116, R116, 0x10, RZ ;  /* 0x0000001074747819 */ /* 0x000fe400000006ff */
[----:B------:R-:W-:Y:S01]  /*3250*/  SHF.L.U32 R118, R112, 0x10, RZ ;  /* 0x0000001070767819 */ /* 0x000fe200000006ff */
[----:B------:R-:W-:Y:S01]  /*3260*/  FADD.FTZ R119, R119, R120 ;  /* 0x0000007877777221 */ /* 0x000fe20000010000 */
[----:B------:R-:W-:Y:S01]  /*3270*/  PRMT R124, R121, 0x7632, R124 ;  /* 0x00007632797c7816 */ /* 0x000fe2000000007c */
[--C-:B------:R-:W-:Y:S01]  /*3280*/  FADD.FTZ R180, R117, R116.reuse ;  /* 0x0000007475b47221 */ /* 0x100fe20000010000 */
[C---:B------:R-:W-:Y:S01]  /*3290*/  PRMT R116, R109.reuse, 0x7632, R116 ;  /* 0x000076326d747816 */ /* 0x040fe20000000074 */
[----:B------:R-:W-:Y:S01]  /*32a0*/  FADD.FTZ R153, R118, R119 ;  /* 0x0000007776997221 */ /* 0x000fe20000010000 */
[----:B------:R-:W-:Y:S01]  /*32b0*/  PRMT R125, R122, 0x7632, R125 ;  /* 0x000076327a7d7816 */ /* 0x000fe2000000007d */
[----:B------:R-:W-:Y:S01]  /*32c0*/  IMAD.U32 R120, R109, 0x10000, RZ ;  /* 0x000100006d787824 */ /* 0x000fe200078e00ff */
[----:B------:R-:W-:Y:S01]  /*32d0*/  PRMT R117, R110, 0x7632, R117 ;  /* 0x000076326e757816 */ /* 0x000fe20000000075 */
[----:B------:R-:W-:Y:S01]  /*32e0*/  IMAD.U32 R122, R122, 0x10000, RZ ;  /* 0x000100007a7a7824 */ /* 0x000fe200078e00ff */
[----:B------:R-:W-:-:S02]  /*32f0*/  PRMT R126, R123, 0x7632, R126 ;  /* 0x000076327b7e7816 */ /* 0x000fc4000000007e */
[----:B------:R-:W-:Y:S02]  /*3300*/  PRMT R118, R111, 0x7632, R118 ;  /* 0x000076326f767816 */ /* 0x000fe40000000076 */
[----:B------:R-:W-:Y:S02]  /*3310*/  SHF.L.U32 R121, R121, 0x10, RZ ;  /* 0x0000001079797819 */ /* 0x000fe400000006ff */
[----:B------:R-:W-:Y:S01]  /*3320*/  SHF.L.U32 R119, R124, 0x10, RZ ;  /* 0x000000107c777819 */ /* 0x000fe200000006ff */
[----:B------:R-:W-:Y:S01]  /*3330*/  IMAD.U32 R124, R125, 0x10000, RZ ;  /* 0x000100007d7c7824 */ /* 0x000fe200078e00ff */
[----:B------:R-:W-:Y:S01]  /*3340*/  SHF.L.U32 R116, R116, 0x10, RZ ;  /* 0x0000001074747819 */ /* 0x000fe200000006ff */
[----:B------:R-:W-:Y:S01]  /*3350*/  IMAD.U32 R118, R118, 0x10000, RZ ;  /* 0x0001000076767824 */ /* 0x000fe200078e00ff */
[----:B------:R-:W-:Y:S01]  /*3360*/  SHF.L.U32 R117, R117, 0x10, RZ ;  /* 0x0000001075757819 */ /* 0x000fe200000006ff */
[----:B------:R-:W-:Y:S01]  /*3370*/  FADD.FTZ R120, R120, R121 ;  /* 0x0000007978787221 */ /* 0x000fe20000010000 */
[----:B------:R-:W-:Y:S01]  /*3380*/  SHF.L.U32 R181, R126, 0x10, RZ ;  /* 0x000000107eb57819 */ /* 0x000fe200000006ff */
[----:B------:R-:W-:Y:S01]  /*3390*/  FADD.FTZ R182, R119, R116 ;  /* 0x0000007477b67221 */ /* 0x000fe20000010000 */
[----:B------:R-:W-:Y:S01]  /*33a0*/  SHF.L.U32 R157, R113, 0x10, RZ ;  /* 0x00000010719d7819 */ /* 0x000fe200000006ff */
[----:B------:R-:W-:Y:S01]  /*33b0*/  FADD.FTZ R179, R124, R117 ;  /* 0x000000757cb37221 */ /* 0x000fe20000010000 */
[----:B------:R-:W-:Y:S01]  /*33c0*/  PRMT R119, R115, 0x7632, R119 ;  /* 0x0000763273777816 */ /* 0x000fe20000000077 */
[----:B------:R-:W-:Y:S01]  /*33d0*/  FADD.FTZ R181, R181, R118 ;  /* 0x00000076b5b57221 */ /* 0x000fe20000010000 */
[----:B------:R-:W-:Y:S01]  /*33e0*/  SHF.L.U32 R127, R123, 0x10, RZ ;  /* 0x000000107b7f7819 */ /* 0x000fe200000006ff */
[----:B------:R-:W-:Y:S01]  /*33f0*/  FADD.FTZ R157, R157, R120 ;  /* 0x000000789d9d7221 */ /* 0x000fe20000010000 */
[----:B------:R-:W-:Y:S01]  /*3400*/  PRMT R117, R113, 0x7632, R117 ;  /* 0x0000763271757816 */ /* 0x000fe20000000075 */
[----:B------:R-:W-:Y:S01]  /*3410*/  IMAD.U32 R121, R114, 0x10000, RZ ;  /* 0x0001000072797824 */ /* 0x000fe200078e00ff */
[----:B------:R-:W-:-:S02]  /*3420*/  SHF.L.U32 R123, R110, 0x10, RZ ;  /* 0x000000106e7b7819 */ /* 0x000fc400000006ff */
[----:B------:R-:W-:Y:S02]  /*3430*/  SHF.L.U32 R162, R111, 0x10, RZ ;  /* 0x000000106fa27819 */ /* 0x000fe400000006ff */
[----:B------:R-:W-:Y:S01]  /*3440*/  PRMT R116, R112, 0x7632, R116 ;  /* 0x0000763270747816 */ /* 0x000fe20000000074 */
[----:B------:R-:W-:Y:S01]  /*3450*/  FADD.FTZ R122, R123, R122 ;  /* 0x0000007a7b7a7221 */ /* 0x000fe20000010000 */
[----:B------:R-:W-:Y:S01]  /*3460*/  PRMT R118, R114, 0x7632, R118 ;  /* 0x0000763272767816 */ /* 0x000fe20000000076 */
[----:B------:R-:W-:Y:S01]  /*3470*/  FADD.FTZ R127, R162, R127 ;  /* 0x0000007fa27f7221 */ /* 0x000fe20000010000 */
[----:B------:R-:W-:Y:S01]  /*3480*/  SHF.L.U32 R120, R119, 0x10, RZ ;  /* 0x0000001077787819 */ /* 0x000fe200000006ff */
[----:B------:R-:W-:Y:S01]  /*3490*/  FADD.FTZ R162, R121, R122 ;  /* 0x0000007a79a27221 */ /* 0x000fe20000010000 */
[----:B------:R-:W-:Y:S01]  /*34a0*/  SHF.L.U32 R119, R117, 0x10, RZ ;  /* 0x0000001075777819 */ /* 0x000fe200000006ff */
[----:B------:R-:W-:Y:S01]  /*34b0*/  IMAD.U32 R118, R118, 0x10000, RZ ;  /* 0x0001000076767824 */ /* 0x000fe200078e00ff */
        /* <DEDUP_REMOVED lines=11> */
.L_x_21:
[----:B------:R-:W0:Y:S02]  /*3570*/  @P1 LDC.64 R120, c[0x0][0x3a8] ;  /* 0x0000ea00ff781b82 */ /* 0x000e240000000a00 */
[----:B0-----:R-:W-:-:S04]  /*3580*/  @P1 IMAD.WIDE.U32 R120, R167, 0x10, R120 ;  /* 0x00000010a7781825 */ /* 0x001fc800078e0078 */
[----:B------:R-:W-:Y:S01]  /*3590*/  VIADD R167, R167, 0x20 ;  /* 0x00000020a7a77836 */ /* 0x000fe20000000000 */
[----:B------:R1:W-:Y:S06]  /*35a0*/  @P1 STG.E.128 desc[UR6][R120.64], R116 ;  /* 0x0000007478001986 */ /* 0x0003ec000c101d06 */
.L_x_18:
[----:B------:R-:W-:Y:S05]  /*35b0*/  BSYNC.RECONVERGENT B0 ;  /* 0x0000000000007941 */ /* 0x000fea0003800200 */
.L_x_17:
[----:B------:R-:W-:Y:S01]  /*35c0*/  ISETP.GE.U32.AND P2, PT, R150, 0x80, PT ;  /* 0x000000809600780c */ /* 0x000fe20003f46070 */
[----:B------:R-:W-:-:S12]  /*35d0*/  BSSY.RECONVERGENT B0, `(.L_x_23) ;  /* 0x00000aa000007945 */ /* 0x000fd80003800200 */
[----:B------:R-:W-:Y:S05]  /*35e0*/  @!P2 BRA `(.L_x_24) ;  /* 0x0000000800a0a947 */ /* 0x000fea0003800000 */
[----:B------:R-:W-:Y:S01]  /*35f0*/  ISETP.NE.U32.AND P0, PT, RZ, UR10, PT ;  /* 0x0000000aff007c0c */ /* 0x000fe2000bf05070 */
[----:B-1----:R-:W1:Y:S01]  /*3600*/  LDC.64 R120, c[0x0][0x390] ;  /* 0x0000e400ff787b82 */ /* 0x002e620000000a00 */
        /* <DEDUP_REMOVED lines=22> */
[----:B------:R-:W-:Y:S02]  /*3770*/  PRMT R186, R123, 0x7632, R186 ;  /* 0x000076327bba7816 */ /* 0x000fe400000000ba */
[----:B------:R-:W-:Y:S02]  /*3780*/  SHF.L.U32 R152, R120, 0x10, RZ ;  /* 0x0000001078987819 */ /* 0x000fe400000006ff */
[----:B------:R-:W-:-:S02]  /*3790*/  SHF.L.U32 R156, R121, 0x10, RZ ;  /* 0x00000010799c7819 */ /* 0x000fc400000006ff */
[----:B------:R-:W-:Y:S02]  /*37a0*/  SHF.L.U32 R183, R123, 0x10, RZ ;  /* 0x000000107bb77819 */ /* 0x000fe400000006ff */
[----:B------:R-:W-:Y:S02]  /*37b0*/  SHF.L.U32 R185, R185, 0x10, RZ ;  /* 0x00000010b9b97819 */ /* 0x000fe400000006ff */
[----:B------:R-:W-:Y:S02]  /*37c0*/  SHF.L.U32 R184, R184, 0x10, RZ ;  /* 0x00000010b8b87819 */ /* 0x000fe400000006ff */
[----:B------:R-:W-:Y:S01]  /*37d0*/  SHF.L.U32 R186, R186, 0x10, RZ ;  /* 0x00000010baba7819 */ /* 0x000fe200000006ff */
[----:B------:R-:W-:Y:S06]  /*37e0*/  BRA `(.L_x_27) ;  /* 0x0000000800147947 */ /* 0x000fec0003800000 */
.L_x_26:
        /* <DEDUP_REMOVED lines=37> */
.L_x_25:
[----:B------:R-:W-:-:S04]  /*3a40*/  UISETP.NE.U32.AND UP0, UPT, UR12, URZ, UPT ;  /* 0x000000ff0c00728c */ /* 0x000fc8000bf05070 */
[----:B------:R-:W-:-:S09]  /*3a50*/  UISETP.NE.AND.EX UP0, UPT, UR13, URZ, UPT, UP0 ;  /* 0x000000ff0d00728c */ /* 0x000fd2000bf05300 */
[----:B------:R-:W-:Y:S05]  /*3a60*/  BRA.U UP0, `(.L_x_28) ;  /* 0x0000000100947547 */ /* 0x000fea000b800000 */
[----:B-----5:R-:W-:Y:S01]  /*3a70*/  PRMT R124, R120, 0x7632, R124 ;  /* 0x00007632787c7816 */ /* 0x020fe2000000007c */
[----:B------:R-:W-:Y:S01]  /*3a80*/  IMAD.U32 R163, R110, 0x10000, RZ ;  /* 0x000100006ea37824 */ /* 0x000fe200078e00ff */
[----:B------:R-:W-:Y:S02]  /*3a90*/  SHF.L.U32 R120, R120, 0x10, RZ ;  /* 0x0000001078787819 */ /* 0x000fe400000006ff */
[----:B------:R-:W-:Y:S01]  /*3aa0*/  SHF.L.U32 R117, R108, 0x10, RZ ;  /* 0x000000106c757819 */ /* 0x000fe200000006ff */
[----:B------:R-:W-:Y:S01]  /*3ab0*/  IMAD.U32 R185, R124, 0x10000, RZ ;  /* 0x000100007cb97824 */ /* 0x000fe200078e00ff */
[C---:B------:R-:W-:Y:S02]  /*3ac0*/  PRMT R125, R121.reuse, 0x7632, R125 ;  /* 0x00007632797d7816 */ /* 0x040fe4000000007d */
[----:B------:R-:W-:Y:S01]  /*3ad0*/  SHF.L.U32 R121, R121, 0x10, RZ ;  /* 0x0000001079797819 */ /* 0x000fe200000006ff */
[----:B------:R-:W-:Y:S01]  /*3ae0*/  FADD.FTZ R152, R117, R120 ;  /* 0x0000007875987221 */ /* 0x000fe20000010000 */
[C---:B------:R-:W-:Y:S01]  /*3af0*/  PRMT R126, R122.reuse, 0x7632, R126 ;  /* 0x000076327a7e7816 */ /* 0x040fe2000000007e */
[----:B------:R-:W-:Y:S01]  /*3b00*/  IMAD.U32 R122, R122, 0x10000, RZ ;  /* 0x000100007a7a7824 */ /* 0x000fe200078e00ff */
[----:B------:R-:W-:-:S02]  /*3b10*/  SHF.L.U32 R156, R109, 0x10, RZ ;  /* 0x000000106d9c7819 */ /* 0x000fc400000006ff */
[----:B------:R-:W-:Y:S01]  /*3b20*/  PRMT R127, R123, 0x7632, R127 ;  /* 0x000076327b7f7816 */ /* 0x000fe2000000007f */
[----:B------:R-:W-:Y:S01]  /*3b30*/  FADD.FTZ R163, R163, R122 ;  /* 0x0000007aa3a37221 */ /* 0x000fe20000010000 */
[----:B------:R-:W-:Y:S01]  /*3b40*/  PRMT R116, R108, 0x7632, R116 ;  /* 0x000076326c747816 */ /* 0x000fe20000000074 */
[----:B------:R-:W-:Y:S01]  /*3b50*/  FADD.FTZ R156, R156, R121 ;  /* 0x000000799c9c7221 */ /* 0x000fe20000010000 */
[----:B------:R-:W-:Y:S01]  /*3b60*/  PRMT R117, R109, 0x7632, R117 ;  /* 0x000076326d757816 */ /* 0x000fe20000000075 */
[----:B------:R-:W-:Y:S01]  /*3b70*/  IMAD.U32 R186, R127, 0x10000, RZ ;  /* 0x000100007fba7824 */ /* 0x000fe200078e00ff */
[----:B------:R-:W-:Y:S02]  /*3b80*/  PRMT R118, R110, 0x7632, R118 ;  /* 0x000076326e767816 */ /* 0x000fe40000000076 */
[----:B------:R-:W-:Y:S01]  /*3b90*/  PRMT R119, R111, 0x7632, R119 ;  /* 0x000076326f777816 */ /* 0x000fe20000000077 */
[----:B------:R-:W-:Y:S01]  /*3ba0*/  IMAD.U32 R117, R117, 0x10000, RZ ;  /* 0x0001000075757824 */ /* 0x000fe200078e00ff */
[----:B------:R-:W-:-:S02]  /*3bb0*/  SHF.L.U32 R123, R123, 0x10, RZ ;  /* 0x000000107b7b7819 */ /* 0x000fc400000006ff */
[----:B------:R-:W-:Y:S02]  /*3bc0*/  SHF.L.U32 R122, R111, 0x10, RZ ;  /* 0x000000106f7a7819 */ /* 0x000fe400000006ff */
        /* <DEDUP_REMOVED lines=15> */
.L_x_28:
[----:B-----5:R-:W-:Y:S01]  /*3cc0*/  PRMT R117, R120, 0x7632, R117 ;  /* 0x0000763278757816 */ /* 0x020fe20000000075 */
[----:B------:R-:W-:Y:S01]  /*3cd0*/  IMAD.U32 R127, R123, 0x10000, RZ ;  /* 0x000100007b7f7824 */ /* 0x000fe200078e00ff */
[----:B------:R-:W-:Y:S01]  /*3ce0*/  PRMT R116, R108, 0x7632, R116 ;  /* 0x000076326c747816 */ /* 0x000fe20000000074 */
[----:B------:R-:W-:Y:S01]  /*3cf0*/  IMAD.U32 R183, R115, 0x10000, RZ ;  /* 0x0001000073b77824 */ /* 0x000fe200078e00ff */
[----:B------:R-:W-:Y:S02]  /*3d00*/  SHF.L.U32 R120, R120, 0x10, RZ ;  /* 0x0000001078787819 */ /* 0x000fe400000006ff */
[C---:B------:R-:W-:Y:S01]  /*3d10*/  PRMT R124, R121.reuse, 0x7632, R124 ;  /* 0x00007632797c7816 */ /* 0x040fe2000000007c */
[----:B------:R-:W-:Y:S01]  /*3d20*/  IMAD.U32 R121, R121, 0x10000, RZ ;  /* 0x0001000079797824 */ /* 0x000fe200078e00ff */
        /* <DEDUP_REMOVED lines=8> */
[----:B------:R-:W-:Y:S01]  /*3db0*/  PRMT R126, R123, 0x7632, R126 ;  /* 0x000076327b7e7816 */ /* 0x000fe2000000007e */
[----:B------:R-:W-:Y:S01]  /*3dc0*/  FADD.FTZ R185, R117, R116 ;  /* 0x0000007475b97221 */ /* 0x000fe20000010000 */
[----:B------:R-:W-:Y:S01]  /*3dd0*/  PRMT R118, R111, 0x7632, R118 ;  /* 0x000076326f767816 */ /* 0x000fe20000000076 */
[----:B------:R-:W-:Y:S01]  /*3de0*/  FADD.FTZ R152, R152, R119 ;  /* 0x0000007798987221 */ /* 0x000fe20000010000 */
[----:B------:R-:W-:Y:S01]  /*3df0*/  PRMT R125, R122, 0x7632, R125 ;  /* 0x000076327a7d7816 */ /* 0x000fe2000000007d */
[----:B------:R-:W-:Y:S01]  /*3e00*/  IMAD.U32 R123, R110, 0x10000, RZ ;  /* 0x000100006e7b7824 */ /* 0x000fe200078e00ff */
[----:B------:R-:W-:-:S02]  /*3e10*/  PRMT R116, R109, 0x7632, R116 ;  /* 0x000076326d747816 */ /* 0x000fc40000000074 */
[----:B------:R-:W-:Y:S02]  /*3e20*/  PRMT R117, R110, 0x7632, R117 ;  /* 0x000076326e757816 */ /* 0x000fe40000000075 */
[----:B------:R-:W-:Y:S02]  /*3e30*/  SHF.L.U32 R119, R126, 0x10, RZ ;  /* 0x000000107e777819 */ /* 0x000fe400000006ff */
[----:B------:R-:W-:Y:S01]  /*3e40*/  SHF.L.U32 R118, R118, 0x10, RZ ;  /* 0x0000001076767819 */ /* 0x000fe200000006ff */
[----:B------:R-:W-:Y:S01]  /*3e50*/  IMAD.U32 R117, R117, 0x10000, RZ ;  /* 0x0001000075757824 */ /* 0x000fe200078e00ff */
[----:B------:R-:W-:Y:S02]  /*3e60*/  SHF.L.U32 R116, R116, 0x10, RZ ;  /* 0x0000001074747819 */ /* 0x000fe400000006ff */
        /* <DEDUP_REMOVED lines=8> */
[----:B------:R-:W-:-:S02]  /*3ef0*/  SHF.L.U32 R120, R111, 0x10, RZ ;  /* 0x000000106f787819 */ /* 0x000fc400000006ff */
[----:B------:R-:W-:Y:S01]  /*3f00*/  PRMT R116, R112, 0x7632, R116 ;  /* 0x0000763270747816 */ /* 0x000fe20000000074 */
[----:B------:R-:W-:Y:S01]  /*3f10*/  FADD.FTZ R122, R123, R122 ;  /* 0x0000007a7b7a7221 */ /* 0x000fe20000010000 */
[----:B------:R-:W-:Y:S01]  /*3f20*/  PRMT R118, R114, 0x7632, R118 ;  /* 0x0000763272767816 */ /* 0x000fe20000000076 */
[----:B------:R-:W-:Y:S01]  /*3f30*/  FADD.FTZ R120, R120, R127 ;  /* 0x0000007f78787221 */ /* 0x000fe20000010000 */
[----:B------:R-:W-:Y:S02]  /*3f40*/  PRMT R117, R113, 0x7632, R117 ;  /* 0x0000763271757816 */ /* 0x000fe40000000075 */
[----:B------:R-:W-:Y:S01]  /*3f50*/  SHF.L.U32 R121, R119, 0x10, RZ ;  /* 0x0000001077797819 */ /* 0x000fe200000006ff */
[----:B------:R-:W-:Y:S01]  /*3f60*/  FADD.FTZ R183, R183, R120 ;  /* 0x00000078b7b77221 */ /* 0x000fe20000010000 */
[----:B------:R-:W-:Y:S02]  /*3f70*/  SHF.L.U32 R163, R114, 0x10, RZ ;  /* 0x0000001072a37819 */ /* 0x000fe400000006ff */
[----:B------:R-:W-:Y:S01]  /*3f80*/  SHF.L.U32 R119, R118, 0x10, RZ ;  /* 0x0000001076777819 */ /* 0x000fe200000006ff */
[----:B------:R-:W-:Y:S01]  /*3f90*/  IMAD.U32 R118, R117, 0x10000, RZ ;  /* 0x0001000075767824 */ /* 0x000fe200078e00ff */
[----:B------:R-:W-:Y:S01]  /*3fa0*/  SHF.L.U32 R116, R116, 0x10, RZ ;  /* 0x0000001074747819 */ /* 0x000fe200000006ff */
[----:B------:R-:W-:Y:S01]  /*3fb0*/  FADD.FTZ R163, R163, R122 ;  /* 0x0000007aa3a37221 */ /* 0x000fe20000010000 */
[----:B------:R-:W-:Y:S01]  /*3fc0*/  FADD.FTZ R186, R186, R121 ;  /* 0x00000079baba7221 */ /* 0x000fe20000010000 */
[----:B------:R-:W-:Y:S01]  /*3fd0*/  FADD.FTZ R184, R184, R119 ;  /* 0x00000077b8b87221 */ /* 0x000fe20000010000 */
[----:B------:R-:W-:Y:S01]  /*3fe0*/  FADD.FTZ R187, R187, R118 ;  /* 0x00000076bbbb7221 */ /* 0x000fe20000010000 */
[----:B------:R-:W-:-:S02]  /*3ff0*/  FADD.FTZ R185, R185, R116 ;  /* 0x00000074b9b97221 */ /* 0x000fc40000010000 */
[----:B------:R-:W-:Y:S02]  /*4000*/  F2FP.BF16.F32.PACK_AB R119, R186, R183 ;  /* 0x000000b7ba77723e */ /* 0x000fe400000010ff */
[----:B------:R-:W-:Y:S02]  /*4010*/  F2FP.BF16.F32.PACK_AB R118, R184, R163 ;  /* 0x000000a3b876723e */ /* 0x000fe400000010ff */
[----:B------:R-:W-:Y:S02]  /*4020*/  F2FP.BF16.F32.PACK_AB R117, R187, R156 ;  /* 0x0000009cbb75723e */ /* 0x000fe400000010ff */
[----:B------:R-:W-:-:S07]  /*4030*/  F2FP.BF16.F32.PACK_AB R116, R185, R152 ;  /* 0x00000098b974723e */ /* 0x000fce00000010ff */
.L_x_27:
[----:B------:R-:W0:Y:S02]  /*4040*/  @P1 LDC.64 R120, c[0x0][0x3a8] ;  /* 0x0000ea00ff781b82 */ /* 0x000e240000000a00 */
[----:B0-----:R-:W-:-:S05]  /*4050*/  @P1 IMAD.WIDE.U32 R120, R167, 0x10, R120 ;  /* 0x00000010a7781825 */ /* 0x001fca00078e0078 */
[----:B------:R2:W-:Y:S02]  /*4060*/  @P1 STG.E.128 desc[UR6][R120.64], R116 ;  /* 0x0000007478001986 */ /* 0x0005e4000c101d06 */
.L_x_24:
[----:B------:R-:W-:Y:S05]  /*4070*/  BSYNC.RECONVERGENT B0 ;  /* 0x0000000000007941 */ /* 0x000fea0003800200 */
.L_x_23:
[----:B-12---:R-:W-:Y:S01]  /*4080*/  FADD.FTZ R121, RZ, R155 ;  /* 0x0000009bff797221 */ /* 0x006fe20000010000 */
[C---:B------:R-:W-:Y:S01]  /*4090*/  ISETP.GE.U32.AND P0, PT, R150.reuse, 0x20, PT ;  /* 0x000000209600780c */ /* 0x040fe20003f06070 */
[----:B------:R-:W1:Y:S01]  /*40a0*/  S2R R166, SR_TID.X ;  /* 0x0000000000a67919 */ /* 0x000e620000002100 */
[----:B------:R-:W-:Y:S01]  /*40b0*/  ISETP.GT.U32.AND P3, PT, R150, 0x3f, PT ;  /* 0x0000003f9600780c */ /* 0x000fe20003f64070 */
[----:B------:R-:W-:Y:S01]  /*40c0*/  FADD.FTZ R120, R172, R121 ;  /* 0x00000079ac787221 */ /* 0x000fe20000010000 */
[C---:B------:R-:W-:Y:S01]  /*40d0*/  ISETP.GT.U32.AND P4, PT, R150.reuse, 0x5f, PT ;  /* 0x0000005f9600780c */ /* 0x040fe20003f84070 */
[----:B------:R-:W-:Y:S01]  /*40e0*/  UMOV UR9, 0xffffffff ;  /* 0xffffffff00097882 */ /* 0x000fe20000000000 */
[----:B------:R-:W-:Y:S01]  /*40f0*/  ISETP.GT.U32.AND P5, PT, R150, 0x7f, PT ;  /* 0x0000007f9600780c */ /* 0x000fe20003fa4070 */
[----:B------:R-:W-:-:S04]  /*4100*/  FADD.FTZ R121, R159, R120 ;  /* 0x000000789f797221 */ /* 0x000fc80000010000 */
[----:B------:R-:W-:-:S04]  /*4110*/  FADD.FTZ R121, R170, R121 ;  /* 0x00000079aa797221 */ /* 0x000fc80000010000 */
[----:B------:R-:W-:-:S04]  /*4120*/  FADD.FTZ R120, R160, R121 ;  /* 0x00000079a0787221 */ /* 0x000fc80000010000 */
[----:B------:R-:W-:-:S04]  /*4130*/  FADD.FTZ R121, R171, R120 ;  /* 0x00000078ab797221 */ /* 0x000fc80000010000 */
[----:B------:R-:W-:-:S04]  /*4140*/  FADD.FTZ R120, R164, R121 ;  /* 0x00000079a4787221 */ /* 0x000fc80000010000 */
[----:B------:R-:W-:-:S05]  /*4150*/  FADD.FTZ R120, R165, R120 ;  /* 0x00000078a5787221 */ /* 0x000fca0000010000 */
[----:B------:R-:W-:Y:S02]  /*4160*/  FSEL R121, R120, RZ, P0 ;  /* 0x000000ff78797208 */ /* 0x000fe40000000000 */
[----:B-1----:R-:W-:-:S03]  /*4170*/  LOP3.LUT P6, RZ, R166, 0x1f, RZ, 0xc0, !PT ;  /* 0x0000001fa6ff7812 */ /* 0x002fc600078cc0ff */
[----:B------:R-:W-:-:S04]  /*4180*/  FADD.FTZ R120, R154, R121 ;  /* 0x000000799a787221 */ /* 0x000fc80000010000 */
[----:B------:R-:W-:-:S04]  /*4190*/  FADD.FTZ R123, R175, R120 ;  /* 0x00000078af7b7221 */ /* 0x000fc80000010000 */
[----:B------:R-:W-:-:S04]  /*41a0*/  FADD.FTZ R120, R158, R123 ;  /* 0x0000007b9e787221 */ /* 0x000fc80000010000 */
[----:B------:R-:W-:-:S04]  /*41b0*/  FADD.FTZ R120, R177, R120 ;  /* 0x00000078b1787221 */ /* 0x000fc80000010000 */
[----:B------:R-:W-:-:S04]  /*41c0*/  FADD.FTZ R123, R161, R120 ;  /* 0x00000078a17b7221 */ /* 0x000fc80000010000 */
[----:B------:R-:W-:-:S04]  /*41d0*/  FADD.FTZ R120, R174, R123 ;  /* 0x0000007bae787221 */ /* 0x000fc80000010000 */
[----:B------:R-:W-:-:S04]  /*41e0*/  FADD.FTZ R123, R173, R120 ;  /* 0x00000078ad7b7221 */ /* 0x000fc80000010000 */
[----:B------:R-:W-:-:S04]  /*41f0*/  @P3 FADD.FTZ R121, R176, R123 ;  /* 0x0000007bb0793221 */ /* 0x000fc80000010000 */
        /* <DEDUP_REMOVED lines=14> */
[----:B------:R-:W-:Y:S01]  /*42e0*/  FADD.FTZ R123, R183, R120 ;  /* 0x00000078b77b7221 */ /* 0x000fe20000010000 */
[----:B------:R-:W-:-:S03]  /*42f0*/  P2R R120, PR, RZ, 0x40 ;  /* 0x00000040ff787803 */ /* 0x000fc60000000000 */
[----:B------:R-:W-:Y:S01]  /*4300*/  @P5 FADD.FTZ R121, R186, R123 ;  /* 0x0000007bba795221 */ /* 0x000fe20000010000 */
[----:B------:R-:W-:Y:S06]  /*4310*/  BRA.DIV UR9, `(.L_x_29) ;  /* 0x0000001a09cc7947 */ /* 0x000fec000b800000 */
[----:B------:R-:W1:Y:S01]  /*4320*/  SHFL.BFLY PT, R120, R121, 0x1, 0x1f ;  /* 0x0c201f0079787f89 */ /* 0x000e6200000e0000 */
[----:B0-----:R-:W0:Y:S01]  /*4330*/  LDC R124, c[0x0][0x400] ;  /* 0x00010000ff7c7b82 */ /* 0x001e220000000800 */
[----:B-1----:R-:W-:-:S05]  /*4340*/  FADD.FTZ R122, R121, R120 ;  /* 0x00000078797a7221 */ /* 0x002fca0000010000 */
[----:B------:R-:W1:Y:S02]  /*4350*/  SHFL.BFLY PT, R123, R122, 0x2, 0x1f ;  /* 0x0c401f007a7b7f89 */ /* 0x000e6400000e0000 */
[----:B-1----:R-:W-:-:S05]  /*4360*/  FADD.FTZ R123, R122, R123 ;  /* 0x0000007b7a7b7221 */ /* 0x002fca0000010000 */
[----:B------:R-:W1:Y:S02]  /*4370*/  SHFL.BFLY PT, R120, R123, 0x4, 0x1f ;  /* 0x0c801f007b787f89 */ /* 0x000e6400000e0000 */
[----:B-1----:R-:W-:-:S05]  /*4380*/  FADD.FTZ R126, R123, R120 ;  /* 0x000000787b7e7221 */ /* 0x002fca0000010000 */
[----:B------:R-:W1:Y:S02]  /*4390*/  SHFL.BFLY PT, R125, R126, 0x8, 0x1f ;  /* 0x0d001f007e7d7f89 */ /* 0x000e6400000e0000 */
[----:B-1----:R-:W-:-:S05]  /*43a0*/  FADD.FTZ R127, R126, R125 ;  /* 0x0000007d7e7f7221 */ /* 0x002fca0000010000 */
[----:B------:R-:W1:Y:S02]  /*43b0*/  SHFL.BFLY PT, R120, R127, 0x10, 0x1f ;  /* 0x0e001f007f787f89 */ /* 0x000e6400000e0000 */
[----:B-1----:R-:W-:-:S04]  /*43c0*/  FADD.FTZ R125, R127, R120 ;  /* 0x000000787f7d7221 */ /* 0x002fc80000010000 */
[----:B0-----:R-:W-:-:S04]  /*43d0*/  FMUL.FTZ R125, R125, R124 ;  /* 0x0000007c7d7d7220 */ /* 0x001fc80000410000 */
[--C-:B------:R-:W-:Y:S01]  /*43e0*/  FADD.FTZ R120, R155, -R125.reuse ;  /* 0x8000007d9b787221 */ /* 0x100fe20000010000 */
[--C-:B------:R-:W-:Y:S01]  /*43f0*/  FADD.FTZ R121, R172, -R125.reuse ;  /* 0x8000007dac797221 */ /* 0x100fe20000010000 */
[--C-:B------:R-:W-:Y:S01]  /*4400*/  FADD.FTZ R123, R159, -R125.reuse ;  /* 0x8000007d9f7b7221 */ /* 0x100fe20000010000 */
[--C-:B------:R-:W-:Y:S01]  /*4410*/  FADD.FTZ R122, R175, -R125.reuse ;  /* 0x8000007daf7a7221 */ /* 0x100fe20000010000 */
[----:B------:R-:W-:Y:S01]  /*4420*/  FFMA.FTZ R120, R120, R120, RZ ;  /* 0x0000007878787223 */ /* 0x000fe200000100ff */
[----:B------:R-:W-:-:S03]  /*4430*/  FADD.FTZ R126, R158, -R125 ;  /* 0x8000007d9e7e7221 */ /* 0x000fc60000010000 */
[----:B------:R-:W-:Y:S01]  /*4440*/  FFMA.FTZ R120, R121, R121, R120 ;  /* 0x0000007979787223 */ /* 0x000fe20000010078 */
        /* <DEDUP_REMOVED lines=9> */
[----:B------:R-:W-:-:S04]  /*44e0*/  FFMA.FTZ R120, R123, R123, R120 ;  /* 0x0000007b7b787223 */ /* 0x000fc80000010078 */
[----:B------:R-:W-:Y:S01]  /*44f0*/  FFMA.FTZ R120, R121, R121, R120 ;  /* 0x0000007979787223 */ /* 0x000fe20000010078 */
[----:B------:R-:W-:-:S04]  /*4500*/  FADD.FTZ R121, R154, -R125 ;  /* 0x8000007d9a797221 */ /* 0x000fc80000010000 */
[----:B------:R-:W-:-:S05]  /*4510*/  FSEL R120, R120, RZ, P0 ;  /* 0x000000ff78787208 */ /* 0x000fca0000000000 */
[----:B------:R-:W-:-:S04]  /*4520*/  FFMA.FTZ R121, R121, R121, R120 ;  /* 0x0000007979797223 */ /* 0x000fc80000010078 */
        /* <DEDUP_REMOVED lines=12> */
[----:B------:R-:W-:Y:S01]  /*45f0*/  @P3 FFMA.FTZ R120, R122, R122, R121 ;  /* 0x0000007a7a783223 */ /* 0x000fe20000010079 */
[--C-:B------:R-:W-:Y:S01]  /*4600*/  FADD.FTZ R121, R153, -R125.reuse ;  /* 0x8000007d99797221 */ /* 0x100fe20000010000 */
[----:B------:R-:W-:-:S03]  /*4610*/  FADD.FTZ R122, R180, -R125 ;  /* 0x8000007db47a7221 */ /* 0x000fc60000010000 */
        /* <DEDUP_REMOVED lines=28> */
[----:B------:R-:W-:-:S05]  /*47e0*/  @P5 FFMA.FTZ R120, R122, R122, R121 ;  /* 0x0000007a7a785223 */ /* 0x000fca0000010079 */
[----:B------:R-:W0:Y:S02]  /*47f0*/  SHFL.BFLY PT, R121, R120, 0x1, 0x1f ;  /* 0x0c201f0078797f89 */ /* 0x000e2400000e0000 */
[----:B0-----:R-:W-:-:S05]  /*4800*/  FADD.FTZ R121, R120, R121 ;  /* 0x0000007978797221 */ /* 0x001fca0000010000 */
[----:B------:R-:W0:Y:S02]  /*4810*/  SHFL.BFLY PT, R122, R121, 0x2, 0x1f ;  /* 0x0c401f00797a7f89 */ /* 0x000e2400000e0000 */
[----:B0-----:R-:W-:-:S05]  /*4820*/  FADD.FTZ R122, R121, R122 ;  /* 0x0000007a797a7221 */ /* 0x001fca0000010000 */
[----:B------:R-:W0:Y:S02]  /*4830*/  SHFL.BFLY PT, R123, R122, 0x4, 0x1f ;  /* 0x0c801f007a7b7f89 */ /* 0x000e2400000e0000 */
[----:B0-----:R-:W-:-:S05]  /*4840*/  FADD.FTZ R123, R122, R123 ;  /* 0x0000007b7a7b7221 */ /* 0x001fca0000010000 */
[----:B------:R-:W0:Y:S02]  /*4850*/  SHFL.BFLY PT, R126, R123, 0x8, 0x1f ;  /* 0x0d001f007b7e7f89 */ /* 0x000e2400000e0000 */
[----:B0-----:R-:W-:-:S05]  /*4860*/  FADD.FTZ R126, R123, R126 ;  /* 0x0000007e7b7e7221 */ /* 0x001fca0000010000 */
[----:B------:R0:W1:Y:S02]  /*4870*/  SHFL.BFLY PT, R127, R126, 0x10, 0x1f ;  /* 0x0e001f007e7f7f89 */ /* 0x00006400000e0000 */
.L_x_50:
[----:B------:R-:W-:Y:S01]  /*4880*/  LOP3.LUT P4, RZ, R166, 0x1f, RZ, 0xc0, !PT ;  /* 0x0000001fa6ff7812 */ /* 0x000fe2000788c0ff */
[----:B-1----:R-:W-:Y:S01]  /*4890*/  FADD.FTZ R167, R126, R127 ;  /* 0x0000007f7ea77221 */ /* 0x002fe20000010000 */
[----:B0-----:R-:W-:Y:S01]  /*48a0*/  FMUL.FTZ R126, R125, R125 ;  /* 0x0000007d7d7e7220 */ /* 0x001fe20000410000 */
[----:B------:R-:W-:Y:S01]  /*48b0*/  ISETP.NE.AND P3, PT, RZ, UR4, PT ;  /* 0x00000004ff007c0c */ /* 0x000fe2000bf65270 */
[----:B------:R-:W-:Y:S01]  /*48c0*/  BSSY.RECONVERGENT B0, `(.L_x_30) ;  /* 0x000005c000007945 */ /* 0x000fe20003800200 */
[----:B------:R-:W-:Y:S02]  /*48d0*/  FFMA.FTZ R124, R167, R124, UR5 ;  /* 0x00000005a77c7e23 */ /* 0x000fe4000801007c */
[----:B------:R-:W-:Y:S02]  /*48e0*/  FSEL R127, R126, RZ, P3 ;  /* 0x000000ff7e7f7208 */ /* 0x000fe40001800000 */
[----:B------:R-:W-:-:S03]  /*48f0*/  FSEL R188, R125, RZ, !P3 ;  /* 0x000000ff7dbc7208 */ /* 0x000fc60005800000 */
[----:B------:R-:W-:Y:S01]  /*4900*/  FADD.FTZ R124, R124, R127 ;  /* 0x0000007f7c7c7221 */ /* 0x000fe20000010000 */
[----:B------:R-:W0:Y:S03]  /*4910*/  @!P4 LDC.64 R122, c[0x0][0x3c0] ;  /* 0x0000f000ff7acb82 */ /* 0x000e260000000a00 */
[----:B------:R-:W1:Y:S05]  /*4920*/  MUFU.RSQ R191, R124 ;  /* 0x0000007c00bf7308 */ /* 0x000e6a0000001400 */
[----:B------:R-:W2:Y:S01]  /*4930*/  @!P4 LDC.64 R120, c[0x0][0x3c8] ;  /* 0x0000f200ff78cb82 */ /* 0x000ea20000000a00 */
[----:B0-----:R-:W-:-:S05]  /*4940*/  @!P4 IMAD.WIDE R122, R149, 0x4, R122 ;  /* 0x00000004957ac825 */ /* 0x001fca00078e027a */
[----:B------:R0:W-:Y:S01]  /*4950*/  @!P4 STG.E desc[UR6][R122.64], R125 ;  /* 0x0000007d7a00c986 */ /* 0x0001e2000c101906 */
[----:B--2---:R-:W-:-:S05]  /*4960*/  @!P4 IMAD.WIDE R120, R149, 0x4, R120 ;  /* 0x000000049578c825 */ /* 0x004fca00078e0278 */
[----:B-1----:R0:W-:Y:S01]  /*4970*/  @!P4 STG.E desc[UR6][R120.64], R191 ;  /* 0x000000bf7800c986 */ /* 0x0021e2000c101906 */
[----:B------:R-:W-:Y:S05]  /*4980*/  @!P0 BRA `(.L_x_31) ;  /* 0x00000004003c8947 */ /* 0x000fea0003800000 */
[--C-:B------:R-:W-:Y:S01]  /*4990*/  FADD.FTZ R124, R165, -R188.reuse ;  /* 0x800000bca57c7221 */ /* 0x100fe20000010000 */
[----:B------:R-:W-:Y:S01]  /*49a0*/  SHF.L.U32 R167, R14, 0x10, RZ ;  /* 0x000000100ea77819 */ /* 0x000fe200000006ff */
[--C-:B0-----:R-:W-:Y:S01]  /*49b0*/  FADD.FTZ R120, R164, -R188.reuse ;  /* 0x800000bca4787221 */ /* 0x101fe20000010000 */
[----:B------:R-:W-:Y:S02]  /*49c0*/  IMAD.U32 R127, R13, 0x10000, RZ ;  /* 0x000100000d7f7824 */ /* 0x000fe400078e00ff */
[----:B------:R-:W-:Y:S01]  /*49d0*/  FMUL.FTZ R166, R191, R124 ;  /* 0x0000007cbfa67220 */ /* 0x000fe20000410000 */
[----:B------:R-:W-:Y:S01]  /*49e0*/  FADD.FTZ R124, R171, -R188 ;  /* 0x800000bcab7c7221 */ /* 0x000fe20000010000 */
[----:B------:R-:W-:Y:S01]  /*49f0*/  SHF.L.U32 R121, R47, 0x10, RZ ;  /* 0x000000102f797819 */ /* 0x000fe200000006ff */
[----:B------:R-:W-:Y:S01]  /*4a00*/  IMAD.U32 R123, R79, 0x10000, RZ ;  /* 0x000100004f7b7824 */ /* 0x000fe200078e00ff */
[----:B------:R-:W-:Y:S01]  /*4a10*/  SHF.L.U32 R125, R51, 0x10, RZ ;  /* 0x00000010337d7819 */ /* 0x000fe200000006ff */
[----:B------:R-:W-:Y:S01]  /*4a20*/  FMUL.FTZ R120, R191, R120 ;  /* 0x00000078bf787220 */ /* 0x000fe20000410000 */
[----:B------:R-:W-:Y:S01]  /*4a30*/  SHF.L.U32 R122, R91, 0x10, RZ ;  /* 0x000000105b7a7819 */ /* 0x000fe200000006ff */
[----:B------:R-:W-:Y:S01]  /*4a40*/  FFMA.FTZ R207, R166, R127, R167 ;  /* 0x0000007fa6cf7223 */ /* 0x000fe200000100a7 */
[----:B------:R-:W-:Y:S01]  /*4a50*/  SHF.L.U32 R169, R15, 0x10, RZ ;  /* 0x000000100fa97819 */ /* 0x000fe200000006ff */
[----:B------:R-:W-:Y:S01]  /*4a60*/  IMAD.U32 R193, R16, 0x10000, RZ ;  /* 0x0001000010c17824 */ /* 0x000fe200078e00ff */
[----:B------:R-:W-:Y:S01]  /*4a70*/  SHF.L.U32 R127, R9, 0x10, RZ ;  /* 0x00000010097f7819 */ /* 0x000fe200000006ff */
[----:B------:R-:W-:-:S02]  /*4a80*/  IMAD.U32 R167, R10, 0x10000, RZ ;  /* 0x000100000aa77824 */ /* 0x000fc400078e00ff */
[----:B------:R-:W-:Y:S01]  /*4a90*/  FMUL.FTZ R126, R191, R124 ;  /* 0x0000007cbf7e7220 */ /* 0x000fe20000410000 */
[C---:B------:R-:W-:Y:S01]  /*4aa0*/  FFMA.FTZ R202, R120.reuse, R121, R123 ;  /* 0x0000007978ca7223 */ /* 0x040fe2000001007b */
[----:B------:R-:W-:Y:S01]  /*4ab0*/  FFMA.FTZ R204, R120, R125, R122 ;  /* 0x0000007d78cc7223 */ /* 0x000fe2000001007a */
[--C-:B------:R-:W-:Y:S01]  /*4ac0*/  FADD.FTZ R124, R170, -R188.reuse ;  /* 0x800000bcaa7c7221 */ /* 0x100fe20000010000 */
[--C-:B------:R-:W-:Y:S01]  /*4ad0*/  FADD.FTZ R120, R160, -R188.reuse ;  /* 0x800000bca0787221 */ /* 0x100fe20000010000 */
[----:B------:R-:W-:Y:S01]  /*4ae0*/  FFMA.FTZ R209, R166, R169, R193 ;  /* 0x000000a9a6d17223 */ /* 0x000fe200000100c1 */
[----:B------:R-:W-:Y:S01]  /*4af0*/  FFMA.FTZ R203, R126, R127, R167 ;  /* 0x0000007f7ecb7223 */ /* 0x000fe200000100a7 */
[----:B------:R-:W-:Y:S01]  /*4b00*/  SHF.L.U32 R169, R11, 0x10, RZ ;  /* 0x000000100ba97819 */ /* 0x000fe200000006ff */
[----:B------:R-:W-:Y:S01]  /*4b10*/  FMUL.FTZ R190, R191, R124 ;  /* 0x0000007cbfbe7220 */ /* 0x000fe20000410000 */
[----:B------:R-:W-:Y:S01]  /*4b20*/  SHF.L.U32 R193, R12, 0x10, RZ ;  /* 0x000000100cc17819 */ /* 0x000fe200000006ff */
[----:B------:R-:W-:Y:S01]  /*4b30*/  IMAD.U32 R125, R50, 0x10000, RZ ;  /* 0x00010000327d7824 */ /* 0x000fe200078e00ff */
[----:B------:R-:W-:Y:S01]  /*4b40*/  SHF.L.U32 R127, R5, 0x10, RZ ;  /* 0x00000010057f7819 */ /* 0x000fe200000006ff */
[----:B------:R-:W-:Y:S01]  /*4b50*/  FMUL.FTZ R120, R191, R120 ;  /* 0x00000078bf787220 */ /* 0x000fe20000410000 */
[----:B------:R-:W-:Y:S01]  /*4b60*/  SHF.L.U32 R167, R6, 0x10, RZ ;  /* 0x0000001006a77819 */ /* 0x000fe200000006ff */
[----:B------:R-:W-:Y:S01]  /*4b70*/  FFMA.FTZ R205, R126, R169, R193 ;  /* 0x000000a97ecd7223 */ /* 0x000fe200000100c1 */
[----:B------:R-:W-:Y:S01]  /*4b80*/  SHF.L.U32 R121, R46, 0x10, RZ ;  /* 0x000000102e797819 */ /* 0x000fe200000006ff */
[----:B------:R-:W0:Y:S01]  /*4b90*/  LDC.64 R168, c[0x0][0x428] ;  /* 0x00010a00ffa87b82 */ /* 0x000e220000000a00 */
[----:B------:R-:W-:Y:S01]  /*4ba0*/  SHF.L.U32 R123, R78, 0x10, RZ ;  /* 0x000000104e7b7819 */ /* 0x000fe200000006ff */
[----:B------:R-:W-:Y:S01]  /*4bb0*/  FFMA.FTZ R197, R190, R127, R167 ;  /* 0x0000007fbec57223 */ /* 0x000fe200000100a7 */
[----:B------:R-:W-:Y:S01]  /*4bc0*/  SHF.L.U32 R122, R90, 0x10, RZ ;  /* 0x000000105a7a7819 */ /* 0x000fe200000006ff */
[----:B------:R-:W-:Y:S01]  /*4bd0*/  FADD.FTZ R124, R172, -R188 ;  /* 0x800000bcac7c7221 */ /* 0x000fe20000010000 */
[----:B------:R-:W-:Y:S01]  /*4be0*/  SHF.L.U32 R201, R8, 0x10, RZ ;  /* 0x0000001008c97819 */ /* 0x000fe200000006ff */
[C---:B------:R-:W-:Y:S01]  /*4bf0*/  FFMA.FTZ R198, R120.reuse, R121, R123 ;  /* 0x0000007978c67223 */ /* 0x040fe2000001007b */
[----:B------:R-:W-:Y:S01]  /*4c00*/  SHF.L.U32 R123, R77, 0x10, RZ ;  /* 0x000000104d7b7819 */ /* 0x000fe200000006ff */
[----:B------:R-:W-:Y:S01]  /*4c10*/  FFMA.FTZ R200, R120, R125, R122 ;  /* 0x0000007d78c87223 */ /* 0x000fe2000001007a */
[----:B------:R-:W1:Y:S01]  /*4c20*/  LDC.64 R166, c[0x0][0x430] ;  /* 0x00010c00ffa67b82 */ /* 0x000e620000000a00 */
[----:B------:R-:W-:Y:S01]  /*4c30*/  FADD.FTZ R120, R159, -R188 ;  /* 0x800000bc9f787221 */ /* 0x000fe20000010000 */
[----:B------:R-:W-:Y:S01]  /*4c40*/  SHF.L.U32 R125, R49, 0x10, RZ ;  /* 0x00000010317d7819 */ /* 0x000fe200000006ff */
[----:B------:R-:W-:Y:S01]  /*4c50*/  IMAD.U32 R121, R45, 0x10000, RZ ;  /* 0x000100002d797824 */ /* 0x000fe200078e00ff */
[----:B------:R-:W-:Y:S01]  /*4c60*/  SHF.L.U32 R193, R2, 0x10, RZ ;  /* 0x0000001002c17819 */ /* 0x000fe200000006ff */
[----:B------:R-:W-:-:S02]  /*4c70*/  IMAD.U32 R122, R89, 0x10000, RZ ;  /* 0x00010000597a7824 */ /* 0x000fc400078e00ff */
[----:B------:R-:W-:Y:S01]  /*4c80*/  FMUL.FTZ R120, R191, R120 ;  /* 0x00000078bf787220 */ /* 0x000fe20000410000 */
[----:B------:R-:W-:Y:S01]  /*4c90*/  IMAD.U32 R199, R7, 0x10000, RZ ;  /* 0x0001000007c77824 */ /* 0x000fe200078e00ff */
[----:B------:R-:W-:Y:S01]  /*4ca0*/  SHF.L.U32 R195, R3, 0x10, RZ ;  /* 0x0000001003c37819 */ /* 0x000fe200000006ff */
[----:B------:R-:W-:Y:S02]  /*4cb0*/  IMAD.U32 R127, R0, 0x10000, RZ ;  /* 0x00010000007f7824 */ /* 0x000fe400078e00ff */
[C---:B------:R-:W-:Y:S01]  /*4cc0*/  FFMA.FTZ R194, R120.reuse, R121, R123 ;  /* 0x0000007978c27223 */ /* 0x040fe2000001007b */
[----:B------:R-:W-:Y:S01]  /*4cd0*/  FFMA.FTZ R196, R120, R125, R122 ;  /* 0x0000007d78c47223 */ /* 0x000fe2000001007a */
[----:B------:R-:W-:Y:S01]  /*4ce0*/  FADD.FTZ R120, R155, -R188 ;  /* 0x800000bc9b787221 */ /* 0x000fe20000010000 */
[----:B------:R-:W-:Y:S01]  /*4cf0*/  SHF.L.U32 R121, R44, 0x10, RZ ;  /* 0x000000102c797819 */ /* 0x000fe200000006ff */
[----:B------:R-:W-:Y:S01]  /*4d00*/  IMAD.U32 R123, R76, 0x10000, RZ ;  /* 0x000100004c7b7824 */ /* 0x000fe200078e00ff */
[----:B------:R-:W-:Y:S01]  /*4d10*/  SHF.L.U32 R125, R48, 0x10, RZ ;  /* 0x00000010307d7819 */ /* 0x000fe200000006ff */
[C---:B------:R-:W-:Y:S01]  /*4d20*/  FMUL.FTZ R120, R191.reuse, R120 ;  /* 0x00000078bf787220 */ /* 0x040fe20000410000 */
[----:B------:R-:W-:Y:S01]  /*4d30*/  SHF.L.U32 R122, R88, 0x10, RZ ;  /* 0x00000010587a7819 */ /* 0x000fe200000006ff */
[----:B------:R-:W-:Y:S01]  /*4d40*/  FMUL.FTZ R126, R191, R124 ;  /* 0x0000007cbf7e7220 */ /* 0x000fe20000410000 */
[----:B------:R-:W-:-:S02]  /*4d50*/  IMAD.U32 R192, R4, 0x10000, RZ ;  /* 0x0001000004c07824 */ /* 0x000fc400078e00ff */
[----:B------:R-:W-:Y:S01]  /*4d60*/  FFMA.FTZ R199, R190, R199, R201 ;  /* 0x000000c7bec77223 */ /* 0x000fe200000100c9 */
[----:B------:R-:W-:Y:S01]  /*4d70*/  FFMA.FTZ R124, R120, R121, R123 ;  /* 0x00000079787c7223 */ /* 0x000fe2000001007b */
[----:B------:R-:W-:Y:S01]  /*4d80*/  FFMA.FTZ R127, R126, R127, R193 ;  /* 0x0000007f7e7f7223 */ /* 0x000fe200000100c1 */
[----:B------:R-:W-:Y:S01]  /*4d90*/  FFMA.FTZ R190, R120, R125, R122 ;  /* 0x0000007d78be7223 */ /* 0x000fe2000001007a */
[----:B------:R-:W-:Y:S01]  /*4da0*/  FFMA.FTZ R195, R126, R195, R192 ;  /* 0x000000c37ec37223 */ /* 0x000fe200000100c0 */
[----:B------:R-:W-:Y:S01]  /*4db0*/  F2FP.BF16.F32.PACK_AB R123, R207, R202 ;  /* 0x000000cacf7b723e */ /* 0x000fe200000010ff */
[----:B0-----:R-:W-:Y:S01]  /*4dc0*/  IMAD.WIDE.U32 R168, R189, 0x10, R168 ;  /* 0x00000010bda87825 */ /* 0x001fe200078e00a8 */
[----:B------:R-:W-:Y:S02]  /*4dd0*/  F2FP.BF16.F32.PACK_AB R122, R203, R198 ;  /* 0x000000c6cb7a723e */ /* 0x000fe400000010ff */
[----:B------:R-:W-:Y:S01]  /*4de0*/  F2FP.BF16.F32.PACK_AB R121, R197, R194 ;  /* 0x000000c2c579723e */ /* 0x000fe200000010ff */
[----:B-1----:R-:W-:Y:S01]  /*4df0*/  IMAD.WIDE.U32 R166, R189, 0x10, R166 ;  /* 0x00000010bda67825 */ /* 0x002fe200078e00a6 */
[----:B------:R-:W-:-:S02]  /*4e00*/  F2FP.BF16.F32.PACK_AB R120, R127, R124 ;  /* 0x0000007c7f78723e */ /* 0x000fc400000010ff */
[----:B------:R-:W-:Y:S02]  /*4e10*/  F2FP.BF16.F32.PACK_AB R127, R209, R204 ;  /* 0x000000ccd17f723e */ /* 0x000fe400000010ff */
[----:B------:R-:W-:Y:S01]  /*4e20*/  F2FP.BF16.F32.PACK_AB R126, R205, R200 ;  /* 0x000000c8cd7e723e */ /* 0x000fe200000010ff */
[----:B------:R1:W-:Y:S01]  /*4e30*/  STG.E.128 desc[UR6][R168.64], R120 ;  /* 0x00000078a8007986 */ /* 0x0003e2000c101d06 */
[----:B------:R-:W-:Y:S02]  /*4e40*/  F2FP.BF16.F32.PACK_AB R125, R199, R196 ;  /* 0x000000c4c77d723e */ /* 0x000fe400000010ff */
[----:B------:R-:W-:Y:S02]  /*4e50*/  F2FP.BF16.F32.PACK_AB R124, R195, R190 ;  /* 0x000000bec37c723e */ /* 0x000fe400000010ff */
[----:B------:R-:W-:-:S03]  /*4e60*/  IADD3 R189, PT, PT, R189, 0x20, RZ ;  /* 0x00000020bdbd7810 */ /* 0x000fc60007ffe0ff */
[----:B------:R1:W-:Y:S04]  /*4e70*/  STG.E.128 desc[UR6][R166.64], R124 ;  /* 0x0000007ca6007986 */ /* 0x0003e8000c101d06 */
.L_x_31:
[----:B------:R-:W-:Y:S05]  /*4e80*/  BSYNC.RECONVERGENT B0 ;  /* 0x0000000000007941 */ /* 0x000fea0003800200 */
.L_x_30:
[----:B------:R-:W-:Y:S01]  /*4e90*/  ISETP.GE.U32.AND P3, PT, R150, 0x40, PT ;  /* 0x000000409600780c */ /* 0x000fe20003f66070 */
[----:B------:R-:W-:-:S12]  /*4ea0*/  BSSY.RECONVERGENT B0, `(.L_x_32) ;  /* 0x0000051000007945 */ /* 0x000fd80003800200 */
[----:B------:R-:W-:Y:S05]  /*4eb0*/  @!P3 BRA `(.L_x_33) ;  /* 0x00000004003cb947 */ /* 0x000fea0003800000 */
[--C-:B-1----:R-:W-:Y:S01]  /*4ec0*/  FADD.FTZ R124, R176, -R188.reuse ;  /* 0x800000bcb07c7221 */ /* 0x102fe20000010000 */
        /* <DEDUP_REMOVED lines=78> */
.L_x_33:
[----:B------:R-:W-:Y:S05]  /*53b0*/  BSYNC.RECONVERGENT B0 ;  /* 0x0000000000007941 */ /* 0x000fea0003800200 */
.L_x_32:
[----:B------:R-:W-:Y:S01]  /*53c0*/  ISETP.GE.U32.AND P3, PT, R150, 0x60, PT ;  /* 0x000000609600780c */ /* 0x000fe20003f66070 */
[----:B------:R-:W-:-:S12]  /*53d0*/  BSSY.RECONVERGENT B0, `(.L_x_34) ;  /* 0x0000051000007945 */ /* 0x000fd80003800200 */
[----:B------:R-:W-:Y:S05]  /*53e0*/  @!P3 BRA `(.L_x_35) ;  /* 0x00000004003cb947 */ /* 0x000fea0003800000 */
[--C-:B-12---:R-:W-:Y:S01]  /*53f0*/  FADD.FTZ R124, R181, -R188.reuse ;  /* 0x800000bcb57c7221 */ /* 0x106fe20000010000 */
        /* <DEDUP_REMOVED lines=78> */
.L_x_35:
[----:B------:R-:W-:Y:S05]  /*58e0*/  BSYNC.RECONVERGENT B0 ;  /* 0x0000000000007941 */ /* 0x000fea0003800200 */
.L_x_34:
[----:B------:R-:W-:Y:S04]  /*58f0*/  BSSY.RECONVERGENT B0, `(.L_x_36) ;  /* 0x0000050000007945 */ /* 0x000fe80003800200 */
[----:B------:R-:W-:Y:S05]  /*5900*/  @!P2 BRA `(.L_x_37) ;  /* 0x000000040038a947 */ /* 0x000fea0003800000 */
[--C-:B0123--:R-:W-:Y:S01]  /*5910*/  FADD.FTZ R120, R152, -R188.reuse ;  /* 0x800000bc98787221 */ /* 0x10ffe20000010000 */
[----:B------:R-:W-:Y:S01]  /*5920*/  SHF.L.U32 R121, R92, 0x10, RZ ;  /* 0x000000105c797819 */ /* 0x000fe200000006ff */
[----:B------:R-:W-:Y:S02]  /*5930*/  IMAD.U32 R123, R100, 0x10000, RZ ;  /* 0x00010000647b7824 */ /* 0x000fe400078e00ff */
[--C-:B------:R-:W-:Y:S01]  /*5940*/  FADD.FTZ R168, R163, -R188.reuse ;  /* 0x800000bca3a87221 */ /* 0x100fe20000010000 */
[----:B------:R-:W-:Y:S01]  /*5950*/  FMUL.FTZ R120, R191, R120 ;  /* 0x00000078bf787220 */ /* 0x000fe20000410000 */
[--C-:B------:R-:W-:Y:S01]  /*5960*/  FADD.FTZ R124, R156, -R188.reuse ;  /* 0x800000bc9c7c7221 */ /* 0x100fe20000010000 */
[--C-:B------:R-:W-:Y:S01]  /*5970*/  FADD.FTZ R122, R185, -R188.reuse ;  /* 0x800000bcb97a7221 */ /* 0x100fe20000010000 */
[--C-:B------:R-:W-:Y:S01]  /*5980*/  FADD.FTZ R126, R187, -R188.reuse ;  /* 0x800000bcbb7e7221 */ /* 0x100fe20000010000 */
[----:B------:R-:W-:Y:S01]  /*5990*/  FFMA.FTZ R123, R120, R121, R123 ;  /* 0x00000079787b7223 */ /* 0x000fe2000001007b */
[----:B------:R-:W-:Y:S01]  /*59a0*/  FMUL.FTZ R190, R191, R168 ;  /* 0x000000a8bfbe7220 */ /* 0x000fe20000410000 */
[----:B------:R-:W-:Y:S01]  /*59b0*/  SHF.L.U32 R121, R96, 0x10, RZ ;  /* 0x0000001060797819 */ /* 0x000fe200000006ff */
[--C-:B------:R-:W-:Y:S01]  /*59c0*/  FADD.FTZ R192, R184, -R188.reuse ;  /* 0x800000bcb8c07221 */ /* 0x100fe20000010000 */
[----:B------:R-:W-:Y:S01]  /*59d0*/  SHF.L.U32 R125, R104, 0x10, RZ ;  /* 0x00000010687d7819 */ /* 0x000fe200000006ff */
[--C-:B------:R-:W-:Y:S01]  /*59e0*/  FADD.FTZ R196, R183, -R188.reuse ;  /* 0x800000bcb7c47221 */ /* 0x100fe20000010000 */
[----:B------:R-:W-:Y:S01]  /*59f0*/  FADD.FTZ R198, R186, -R188 ;  /* 0x800000bcbac67221 */ /* 0x000fe20000010000 */
[C---:B------:R-:W-:Y:S01]  /*5a00*/  FMUL.FTZ R166, R191.reuse, R124 ;  /* 0x0000007cbfa67220 */ /* 0x040fe20000410000 */
[----:B------:R-:W-:Y:S01]  /*5a10*/  SHF.L.U32 R167, R134, 0x10, RZ ;  /* 0x0000001086a77819 */ /* 0x000fe200000006ff */
[----:B------:R-:W-:Y:S01]  /*5a20*/  FMUL.FTZ R122, R191, R122 ;  /* 0x0000007abf7a7220 */ /* 0x000fe20000410000 */
[----:B------:R-:W-:Y:S01]  /*5a30*/  SHF.L.U32 R193, R93, 0x10, RZ ;  /* 0x000000105dc17819 */ /* 0x000fe200000006ff */
[----:B------:R-:W-:Y:S01]  /*5a40*/  FMUL.FTZ R188, R191, R126 ;  /* 0x0000007ebfbc7220 */ /* 0x000fe20000410000 */
[----:B------:R-:W-:Y:S01]  /*5a50*/  SHF.L.U32 R195, R101, 0x10, RZ ;  /* 0x0000001065c37819 */ /* 0x000fe200000006ff */
[----:B------:R-:W-:Y:S01]  /*5a60*/  IMAD.U32 R127, R133, 0x10000, RZ ;  /* 0x00010000857f7824 */ /* 0x000fe200078e00ff */
[----:B------:R-:W-:Y:S01]  /*5a70*/  SHF.L.U32 R168, R105, 0x10, RZ ;  /* 0x0000001069a87819 */ /* 0x000fe200000006ff */
[----:B------:R-:W-:Y:S01]  /*5a80*/  IMAD.U32 R197, R97, 0x10000, RZ ;  /* 0x0001000061c57824 */ /* 0x000fe200078e00ff */
[----:B------:R-:W-:Y:S01]  /*5a90*/  SHF.L.U32 R169, R135, 0x10, RZ ;  /* 0x0000001087a97819 */ /* 0x000fe200000006ff */
[----:B------:R-:W-:-:S02]  /*5aa0*/  IMAD.U32 R126, R136, 0x10000, RZ ;  /* 0x00010000887e7824 */ /* 0x000fc400078e00ff */
[----:B------:R-:W-:Y:S01]  /*5ab0*/  FFMA.FTZ R124, R120, R121, R125 ;  /* 0x00000079787c7223 */ /* 0x000fe2000001007d */
[C---:B------:R-:W-:Y:S01]  /*5ac0*/  FMUL.FTZ R194, R191.reuse, R192 ;  /* 0x000000c0bfc27220 */ /* 0x040fe20000410000 */
[C---:B------:R-:W-:Y:S01]  /*5ad0*/  FMUL.FTZ R196, R191.reuse, R196 ;  /* 0x000000c4bfc47220 */ /* 0x040fe20000410000 */
[----:B------:R-:W-:Y:S01]  /*5ae0*/  FMUL.FTZ R198, R191, R198 ;  /* 0x000000c6bfc67220 */ /* 0x000fe20000410000 */
[----:B------:R-:W-:Y:S01]  /*5af0*/  FFMA.FTZ R120, R122, R127, R167 ;  /* 0x0000007f7a787223 */ /* 0x000fe200000100a7 */
[C---:B------:R-:W-:Y:S01]  /*5b00*/  FFMA.FTZ R121, R166.reuse, R193, R195 ;  /* 0x000000c1a6797223 */ /* 0x040fe200000100c3 */
[----:B------:R-:W-:Y:S01]  /*5b10*/  FFMA.FTZ R125, R166, R197, R168 ;  /* 0x000000c5a67d7223 */ /* 0x000fe200000100a8 */
[----:B------:R-:W-:Y:S01]  /*5b20*/  FFMA.FTZ R191, R122, R169, R126 ;  /* 0x000000a97abf7223 */ /* 0x000fe2000001007e */
[----:B------:R-:W0:Y:S01]  /*5b30*/  LDC.64 R166, c[0x0][0x428] ;  /* 0x00010a00ffa67b82 */ /* 0x000e220000000a00 */
[----:B------:R-:W-:Y:S01]  /*5b40*/  SHF.L.U32 R127, R137, 0x10, RZ ;  /* 0x00000010897f7819 */ /* 0x000fe200000006ff */
[----:B------:R-:W-:Y:S01]  /*5b50*/  IMAD.U32 R193, R138, 0x10000, RZ ;  /* 0x000100008ac17824 */ /* 0x000fe200078e00ff */
[----:B------:R-:W-:Y:S01]  /*5b60*/  SHF.L.U32 R195, R139, 0x10, RZ ;  /* 0x000000108bc37819 */ /* 0x000fe200000006ff */
[----:B------:R-:W-:Y:S01]  /*5b70*/  IMAD.U32 R197, R94, 0x10000, RZ ;  /* 0x000100005ec57824 */ /* 0x000fe200078e00ff */
[----:B------:R-:W-:Y:S01]  /*5b80*/  SHF.L.U32 R122, R140, 0x10, RZ ;  /* 0x000000108c7a7819 */ /* 0x000fe200000006ff */
[----:B------:R-:W-:Y:S01]  /*5b90*/  IMAD.U32 R192, R106, 0x10000, RZ ;  /* 0x000100006ac07824 */ /* 0x000fe200078e00ff */
[----:B------:R-:W-:Y:S01]  /*5ba0*/  SHF.L.U32 R199, R102, 0x10, RZ ;  /* 0x0000001066c77819 */ /* 0x000fe200000006ff */
[----:B------:R-:W1:Y:S01]  /*5bb0*/  LDC.64 R168, c[0x0][0x430] ;  /* 0x00010c00ffa87b82 */ /* 0x000e620000000a00 */
[----:B------:R-:W-:Y:S01]  /*5bc0*/  SHF.L.U32 R201, R98, 0x10, RZ ;  /* 0x0000001062c97819 */ /* 0x000fe200000006ff */
[C---:B------:R-:W-:Y:S01]  /*5bd0*/  FFMA.FTZ R126, R188.reuse, R127, R193 ;  /* 0x0000007fbc7e7223 */ /* 0x040fe200000100c1 */
[----:B------:R-:W-:Y:S01]  /*5be0*/  SHF.L.U32 R203, R141, 0x10, RZ ;  /* 0x000000108dcb7819 */ /* 0x000fe200000006ff */
[----:B------:R-:W-:Y:S01]  /*5bf0*/  FFMA.FTZ R188, R188, R195, R122 ;  /* 0x000000c3bcbc7223 */ /* 0x000fe2000001007a */
[----:B------:R-:W-:Y:S01]  /*5c00*/  SHF.L.U32 R205, R142, 0x10, RZ ;  /* 0x000000108ecd7819 */ /* 0x000fe200000006ff */
[C---:B------:R-:W-:Y:S01]  /*5c10*/  FFMA.FTZ R122, R190.reuse, R197, R199 ;  /* 0x000000c5be7a7223 */ /* 0x040fe200000100c7 */
[----:B------:R-:W-:Y:S01]  /*5c20*/  FFMA.FTZ R192, R190, R201, R192 ;  /* 0x000000c9bec07223 */ /* 0x000fe200000100c0 */
[----:B------:R-:W-:Y:S01]  /*5c30*/  SHF.L.U32 R193, R144, 0x10, RZ ;  /* 0x0000001090c17819 */ /* 0x000fe200000006ff */
[----:B------:R-:W-:-:S02]  /*5c40*/  IMAD.U32 R127, R143, 0x10000, RZ ;  /* 0x000100008f7f7824 */ /* 0x000fc400078e00ff */
[----:B------:R-:W-:Y:S01]  /*5c50*/  FFMA.FTZ R203, R194, R203, R205 ;  /* 0x000000cbc2cb7223 */ /* 0x000fe200000100cd */
[----:B------:R-:W-:Y:S01]  /*5c60*/  SHF.L.U32 R199, R99, 0x10, RZ ;  /* 0x0000001063c77819 */ /* 0x000fe200000006ff */
[----:B------:R-:W-:Y:S01]  /*5c70*/  IMAD.U32 R197, R103, 0x10000, RZ ;  /* 0x0001000067c57824 */ /* 0x000fe200078e00ff */
[----:B------:R-:W-:Y:S01]  /*5c80*/  SHF.L.U32 R190, R107, 0x10, RZ ;  /* 0x000000106bbe7819 */ /* 0x000fe200000006ff */
[----:B------:R-:W-:Y:S01]  /*5c90*/  IMAD.U32 R201, R145, 0x10000, RZ ;  /* 0x0001000091c97824 */ /* 0x000fe200078e00ff */
[----:B------:R-:W-:Y:S01]  /*5ca0*/  SHF.L.U32 R195, R95, 0x10, RZ ;  /* 0x000000105fc37819 */ /* 0x000fe200000006ff */
[----:B------:R-:W-:Y:S01]  /*5cb0*/  IMAD.U32 R200, R148, 0x10000, RZ ;  /* 0x0001000094c87824 */ /* 0x000fe200078e00ff */
[----:B------:R-:W-:Y:S01]  /*5cc0*/  SHF.L.U32 R205, R146, 0x10, RZ ;  /* 0x0000001092cd7819 */ /* 0x000fe200000006ff */
[----:B------:R-:W-:Y:S01]  /*5cd0*/  FFMA.FTZ R193, R194, R127, R193 ;  /* 0x0000007fc2c17223 */ /* 0x000fe200000100c1 */
[----:B------:R-:W-:Y:S01]  /*5ce0*/  SHF.L.U32 R207, R147, 0x10, RZ ;  /* 0x0000001093cf7819 */ /* 0x000fe200000006ff */
[C---:B------:R-:W-:Y:S01]  /*5cf0*/  FFMA.FTZ R127, R196.reuse, R199, R190 ;  /* 0x000000c7c47f7223 */ /* 0x040fe200000100be */
[----:B------:R-:W-:Y:S01]  /*5d00*/  FFMA.FTZ R195, R196, R195, R197 ;  /* 0x000000c3c4c37223 */ /* 0x000fe200000100c5 */
[----:B------:R-:W-:Y:S01]  /*5d10*/  FFMA.FTZ R190, R198, R201, R205 ;  /* 0x000000c9c6be7223 */ /* 0x000fe200000100cd */
[----:B------:R-:W-:Y:S01]  /*5d20*/  F2FP.BF16.F32.PACK_AB R120, R120, R123 ;  /* 0x0000007b7878723e */ /* 0x000fe200000010ff */
[----:B------:R-:W-:Y:S01]  /*5d30*/  FFMA.FTZ R200, R198, R207, R200 ;  /* 0x000000cfc6c87223 */ /* 0x000fe200000100c8 */
[----:B0-----:R-:W-:Y:S01]  /*5d40*/  IMAD.WIDE.U32 R166, R189, 0x10, R166 ;  /* 0x00000010bda67825 */ /* 0x001fe200078e00a6 */
[----:B------:R-:W-:-:S02]  /*5d50*/  F2FP.BF16.F32.PACK_AB R122, R203, R122 ;  /* 0x0000007acb7a723e */ /* 0x000fc400000010ff */
[----:B------:R-:W-:Y:S01]  /*5d60*/  F2FP.BF16.F32.PACK_AB R121, R126, R121 ;  /* 0x000000797e79723e */ /* 0x000fe200000010ff */
[----:B-1----:R-:W-:Y:S01]  /*5d70*/  IMAD.WIDE.U32 R168, R189, 0x10, R168 ;  /* 0x00000010bda87825 */ /* 0x002fe200078e00a8 */
[----:B------:R-:W-:Y:S02]  /*5d80*/  F2FP.BF16.F32.PACK_AB R123, R190, R195 ;  /* 0x000000c3be7b723e */ /* 0x000fe400000010ff */
[----:B------:R-:W-:Y:S02]  /*5d90*/  F2FP.BF16.F32.PACK_AB R127, R200, R127 ;  /* 0x0000007fc87f723e */ /* 0x000fe400000010ff */
[----:B------:R-:W-:Y:S01]  /*5da0*/  F2FP.BF16.F32.PACK_AB R126, R193, R192 ;  /* 0x000000c0c17e723e */ /* 0x000fe200000010ff */
[----:B------:R4:W-:Y:S01]  /*5db0*/  STG.E.128 desc[UR6][R166.64], R120 ;  /* 0x00000078a6007986 */ /* 0x0009e2000c101d06 */
[----:B------:R-:W-:Y:S02]  /*5dc0*/  F2FP.BF16.F32.PACK_AB R125, R188, R125 ;  /* 0x0000007dbc7d723e */ /* 0x000fe400000010ff */
[----:B------:R-:W-:-:S05]  /*5dd0*/  F2FP.BF16.F32.PACK_AB R124, R191, R124 ;  /* 0x0000007cbf7c723e */ /* 0x000fca00000010ff */
[----:B------:R4:W-:Y:S02]  /*5de0*/  STG.E.128 desc[UR6][R168.64], R124 ;  /* 0x0000007ca8007986 */ /* 0x0009e4000c101d06 */
.L_x_37:
[----:B------:R-:W-:Y:S05]  /*5df0*/  BSYNC.RECONVERGENT B0 ;  /* 0x0000000000007941 */ /* 0x000fea0003800200 */
.L_x_36:
[----:B01234-:R-:W0:Y:S02]  /*5e00*/  LDC.64 R120, c[0x0][0x380] ;  /* 0x0000e000ff787b82 */ /* 0x01fe240000000a00 */
[----:B0-----:R-:W-:-:S04]  /*5e10*/  LEA R149, R120, R149, 0x2 ;  /* 0x0000009578957211 */ /* 0x001fc800078e10ff */
[----:B------:R-:W-:-:S13]  /*5e20*/  ISETP.GE.AND P2, PT, R149, R121, PT ;  /* 0x000000799500720c */ /* 0x000fda0003f46270 */
[----:B------:R-:W-:Y:S05]  /*5e30*/  @!P2 BRA `(.L_x_38) ;  /* 0xffffffb400c4a947 */ /* 0x000fea000383ffff */
[----:B------:R-:W-:Y:S05]  /*5e40*/  EXIT ;  /* 0x000000000000794d */ /* 0x000fea0003800000 */
.L_x_29:
[----:B------:R-:W-:Y:S01]  /*5e50*/  HFMA2 R190, -RZ, RZ, 0, 1.847743988037109375e-06 ;  /* 0x0000001fffbe7431 */ /* 0x000fe200000001ff */
[----:B------:R-:W-:Y:S01]  /*5e60*/  BSSY B0, `(.L_x_39) ;  /* 0x0000007000007945 */ /* 0x000fe20003800000 */
[----:B------:R-:W-:Y:S01]  /*5e70*/  MOV R188, R121 ;  /* 0x0000007900bc7202 */ /* 0x000fe20000000f00 */
[----:B------:R-:W-:Y:S01]  /*5e80*/  IMAD.MOV.U32 R169, RZ, RZ, 0x1 ;  /* 0x00000001ffa97424 */ /* 0x000fe200078e00ff */
[----:B------:R-:W-:-:S07]  /*5e90*/  MOV R167, 0xffffffff ;  /* 0xffffffff00a77802 */ /* 0x000fce0000000f00 */
[----:B0-----:R-:W-:Y:S05]  /*5ea0*/  WARPSYNC.COLLECTIVE R167, `(.L_x_40) ;  /* 0x00000000a7087348 */ /* 0x001fea0003c00000 */
[----:B------:R1:W2:Y:S02]  /*5eb0*/  SHFL.BFLY P6, R168, R188, R169, R190 ;  /* 0x0c0000a9bca87389 */ /* 0x0002a400000c00be */
[----:B012---:R-:W-:Y:S05]  /*5ec0*/  ENDCOLLECTIVE ;  /* 0x000000000000791b */ /* 0x007fea0003800000 */
.L_x_40:
[----:B------:R-:W-:Y:S05]  /*5ed0*/  BSYNC B0 ;  /* 0x0000000000007941 */ /* 0x000fea0003800000 */
.L_x_39:
[----:B------:R-:W-:Y:S02]  /*5ee0*/  IMAD.MOV.U32 R120, RZ, RZ, R168 ;  /* 0x000000ffff787224 */ /* 0x000fe400078e00a8 */
[----:B------:R-:W-:Y:S02]  /*5ef0*/  HFMA2 R169, -RZ, RZ, 0, 1.1920928955078125e-07 ;  /* 0x00000002ffa97431 */ /* 0x000fe400000001ff */
[----:B------:R-:W-:Y:S01]  /*5f00*/  IMAD.MOV.U32 R190, RZ, RZ, 0x1f ;  /* 0x0000001fffbe7424 */ /* 0x000fe200078e00ff */
[----:B------:R-:W-:Y:S01]  /*5f10*/  MOV R167, 0xffffffff ;  /* 0xffffffff00a77802 */ /* 0x000fe20000000f00 */
[----:B------:R-:W-:Y:S01]  /*5f20*/  FADD.FTZ R122, R121, R120 ;  /* 0x00000078797a7221 */ /* 0x000fe20000010000 */
[----:B------:R-:W0:Y:S04]  /*5f30*/  LDC R124, c[0x0][0x400] ;  /* 0x00010000ff7c7b82 */ /* 0x000e280000000800 */
[----:B------:R-:W-:-:S07]  /*5f40*/  MOV R188, R122 ;  /* 0x0000007a00bc7202 */ /* 0x000fce0000000f00 */
[----:B0-----:R-:W-:Y:S05]  /*5f50*/  WARPSYNC.COLLECTIVE R167, `(.L_x_41) ;  /* 0x00000000a7087348 */ /* 0x001fea0003c00000 */
[----:B------:R1:W2:Y:S02]  /*5f60*/  SHFL.BFLY P6, R168, R188, R169, R190 ;  /* 0x0c0000a9bca87389 */ /* 0x0002a400000c00be */
[----:B012---:R-:W-:Y:S05]  /*5f70*/  ENDCOLLECTIVE ;  /* 0x000000000000791b */ /* 0x007fea0003800000 */
.L_x_41:
[----:B------:R-:W-:Y:S01]  /*5f80*/  HFMA2 R169, -RZ, RZ, 0, 2.384185791015625e-07 ;  /* 0x00000004ffa97431 */ /* 0x000fe200000001ff */
[----:B------:R-:W-:-:S05]  /*5f90*/  MOV R123, R168 ;  /* 0x000000a8007b7202 */ /* 0x000fca0000000f00 */
[----:B------:R-:W-:-:S04]  /*5fa0*/  FADD.FTZ R123, R122, R123 ;  /* 0x0000007b7a7b7221 */ /* 0x000fc80000010000 */
[----:B------:R-:W-:-:S07]  /*5fb0*/  IMAD.MOV.U32 R188, RZ, RZ, R123 ;  /* 0x000000ffffbc7224 */ /* 0x000fce00078e007b */
[----:B------:R-:W-:Y:S05]  /*5fc0*/  WARPSYNC.COLLECTIVE R167, `(.L_x_42) ;  /* 0x00000000a7087348 */ /* 0x000fea0003c00000 */
[----:B------:R0:W1:Y:S02]  /*5fd0*/  SHFL.BFLY P6, R168, R188, R169, R190 ;  /* 0x0c0000a9bca87389 */ /* 0x00006400000c00be */
[----:B01----:R-:W-:Y:S05]  /*5fe0*/  ENDCOLLECTIVE ;  /* 0x000000000000791b */ /* 0x003fea0003800000 */
.L_x_42:
[----:B------:R-:W-:Y:S01]  /*5ff0*/  HFMA2 R169, -RZ, RZ, 0, 4.76837158203125e-07 ;  /* 0x00000008ffa97431 */ /* 0x000fe200000001ff */
[----:B------:R-:W-:-:S05]  /*6000*/  MOV R120, R168 ;  /* 0x000000a800787202 */ /* 0x000fca0000000f00 */
[----:B------:R-:W-:-:S04]  /*6010*/  FADD.FTZ R126, R123, R120 ;  /* 0x000000787b7e7221 */ /* 0x000fc80000010000 */
[----:B------:R-:W-:-:S07]  /*6020*/  IMAD.MOV.U32 R188, RZ, RZ, R126 ;  /* 0x000000ffffbc7224 */ /* 0x000fce00078e007e */
[----:B------:R-:W-:Y:S05]  /*6030*/  WARPSYNC.COLLECTIVE R167, `(.L_x_43) ;  /* 0x00000000a7087348 */ /* 0x000fea0003c00000 */
[----:B------:R0:W1:Y:S02]  /*6040*/  SHFL.BFLY P6, R168, R188, R169, R190 ;  /* 0x0c0000a9bca87389 */ /* 0x00006400000c00be */
[----:B01----:R-:W-:Y:S05]  /*6050*/  ENDCOLLECTIVE ;  /* 0x000000000000791b */ /* 0x003fea0003800000 */
.L_x_43:
[----:B------:R-:W-:Y:S01]  /*6060*/  HFMA2 R169, -RZ, RZ, 0, 9.5367431640625e-07 ;  /* 0x00000010ffa97431 */ /* 0x000fe200000001ff */
[----:B------:R-:W-:-:S05]  /*6070*/  MOV R125, R168 ;  /* 0x000000a8007d7202 */ /* 0x000fca0000000f00 */
[----:B------:R-:W-:-:S04]  /*6080*/  FADD.FTZ R127, R126, R125 ;  /* 0x0000007d7e7f7221 */ /* 0x000fc80000010000 */
[----:B------:R-:W-:-:S07]  /*6090*/  IMAD.MOV.U32 R188, RZ, RZ, R127 ;  /* 0x000000ffffbc7224 */ /* 0x000fce00078e007f */
[----:B------:R-:W-:Y:S05]  /*60a0*/  WARPSYNC.COLLECTIVE R167, `(.L_x_44) ;  /* 0x00000000a7087348 */ /* 0x000fea0003c00000 */
[----:B------:R0:W1:Y:S02]  /*60b0*/  SHFL.BFLY P6, R168, R188, R169, R190 ;  /* 0x0c0000a9bca87389 */ /* 0x00006400000c00be */
[----:B01----:R-:W-:Y:S05]  /*60c0*/  ENDCOLLECTIVE ;  /* 0x000000000000791b */ /* 0x003fea0003800000 */
.L_x_44:
[----:B------:R-:W-:Y:S01]  /*60d0*/  HFMA2 R169, -RZ, RZ, 0, 5.9604644775390625e-08 ;  /* 0x00000001ffa97431 */ /* 0x000fe200000001ff */
[----:B------:R-:W-:-:S05]  /*60e0*/  MOV R120, R168 ;  /* 0x000000a800787202 */ /* 0x000fca0000000f00 */
[----:B------:R-:W-:-:S04]  /*60f0*/  FADD.FTZ R125, R127, R120 ;  /* 0x000000787f7d7221 */ /* 0x000fc80000010000 */
[----:B------:R-:W-:-:S04]  /*6100*/  FMUL.FTZ R125, R125, R124 ;  /* 0x0000007c7d7d7220 */ /* 0x000fc80000410000 */
        /* <DEDUP_REMOVED lines=64> */
[----:B------:R-:W-:-:S04]  /*6510*/  @P5 FFMA.FTZ R120, R122, R122, R121 ;  /* 0x0000007a7a785223 */ /* 0x000fc80000010079 */
[----:B------:R-:W-:-:S07]  /*6520*/  IMAD.MOV.U32 R188, RZ, RZ, R120 ;  /* 0x000000ffffbc7224 */ /* 0x000fce00078e0078 */
[----:B------:R-:W-:Y:S05]  /*6530*/  WARPSYNC.COLLECTIVE R167, `(.L_x_45) ;  /* 0x00000000a7087348 */ /* 0x000fea0003c00000 */
[----:B------:R0:W1:Y:S02]  /*6540*/  SHFL.BFLY P6, R168, R188, R169, R190 ;  /* 0x0c0000a9bca87389 */ /* 0x00006400000c00be */
[----:B01----:R-:W-:Y:S05]  /*6550*/  ENDCOLLECTIVE ;  /* 0x000000000000791b */ /* 0x003fea0003800000 */
.L_x_45:
[----:B------:R-:W-:Y:S01]  /*6560*/  HFMA2 R169, -RZ, RZ, 0, 1.1920928955078125e-07 ;  /* 0x00000002ffa97431 */ /* 0x000fe200000001ff */
[----:B------:R-:W-:-:S05]  /*6570*/  MOV R121, R168 ;  /* 0x000000a800797202 */ /* 0x000fca0000000f00 */
[----:B------:R-:W-:-:S04]  /*6580*/  FADD.FTZ R121, R120, R121 ;  /* 0x0000007978797221 */ /* 0x000fc80000010000 */
[----:B------:R-:W-:-:S07]  /*6590*/  IMAD.MOV.U32 R188, RZ, RZ, R121 ;  /* 0x000000ffffbc7224 */ /* 0x000fce00078e0079 */
[----:B------:R-:W-:Y:S05]  /*65a0*/  WARPSYNC.COLLECTIVE R167, `(.L_x_46) ;  /* 0x00000000a7087348 */ /* 0x000fea0003c00000 */
[----:B------:R0:W1:Y:S02]  /*65b0*/  SHFL.BFLY P6, R168, R188, R169, R190 ;  /* 0x0c0000a9bca87389 */ /* 0x00006400000c00be */
[----:B01----:R-:W-:Y:S05]  /*65c0*/  ENDCOLLECTIVE ;  /* 0x000000000000791b */ /* 0x003fea0003800000 */
.L_x_46:
[----:B------:R-:W-:Y:S01]  /*65d0*/  HFMA2 R169, -RZ, RZ, 0, 2.384185791015625e-07 ;  /* 0x00000004ffa97431 */ /* 0x000fe200000001ff */
[----:B------:R-:W-:-:S05]  /*65e0*/  MOV R122, R168 ;  /* 0x000000a8007a7202 */ /* 0x000fca0000000f00 */
[----:B------:R-:W-:-:S04]  /*65f0*/  FADD.FTZ R122, R121, R122 ;  /* 0x0000007a797a7221 */ /* 0x000fc80000010000 */
[----:B------:R-:W-:-:S07]  /*6600*/  IMAD.MOV.U32 R188, RZ, RZ, R122 ;  /* 0x000000ffffbc7224 */ /* 0x000fce00078e007a */
[----:B------:R-:W-:Y:S05]  /*6610*/  WARPSYNC.COLLECTIVE R167, `(.L_x_47) ;  /* 0x00000000a7087348 */ /* 0x000fea0003c00000 */
[----:B------:R0:W1:Y:S02]  /*6620*/  SHFL.BFLY P6, R168, R188, R169, R190 ;  /* 0x0c0000a9bca87389 */ /* 0x00006400000c00be */
[----:B01----:R-:W-:Y:S05]  /*6630*/  ENDCOLLECTIVE ;  /* 0x000000000000791b */ /* 0x003fea0003800000 */
.L_x_47:
[----:B------:R-:W-:Y:S01]  /*6640*/  HFMA2 R169, -RZ, RZ, 0, 4.76837158203125e-07 ;  /* 0x00000008ffa97431 */ /* 0x000fe200000001ff */
[----:B------:R-:W-:-:S05]  /*6650*/  MOV R123, R168 ;  /* 0x000000a8007b7202 */ /* 0x000fca0000000f00 */
[----:B------:R-:W-:-:S04]  /*6660*/  FADD.FTZ R123, R122, R123 ;  /* 0x0000007b7a7b7221 */ /* 0x000fc80000010000 */
[----:B------:R-:W-:-:S07]  /*6670*/  IMAD.MOV.U32 R188, RZ, RZ, R123 ;  /* 0x000000ffffbc7224 */ /* 0x000fce00078e007b */
[----:B------:R-:W-:Y:S05]  /*6680*/  WARPSYNC.COLLECTIVE R167, `(.L_x_48) ;  /* 0x00000000a7087348 */ /* 0x000fea0003c00000 */
[----:B------:R0:W1:Y:S02]  /*6690*/  SHFL.BFLY P6, R168, R188, R169, R190 ;  /* 0x0c0000a9bca87389 */ /* 0x00006400000c00be */
[----:B01----:R-:W-:Y:S05]  /*66a0*/  ENDCOLLECTIVE ;  /* 0x000000000000791b */ /* 0x003fea0003800000 */
.L_x_48:
[----:B------:R-:W-:Y:S01]  /*66b0*/  HFMA2 R169, -RZ, RZ, 0, 9.5367431640625e-07 ;  /* 0x00000010ffa97431 */ /* 0x000fe200000001ff */
[----:B------:R-:W-:-:S05]  /*66c0*/  MOV R126, R168 ;  /* 0x000000a8007e7202 */ /* 0x000fca0000000f00 */
[----:B------:R-:W-:-:S04]  /*66d0*/  FADD.FTZ R126, R123, R126 ;  /* 0x0000007e7b7e7221 */ /* 0x000fc80000010000 */
[----:B------:R-:W-:-:S07]  /*66e0*/  IMAD.MOV.U32 R188, RZ, RZ, R126 ;  /* 0x000000ffffbc7224 */ /* 0x000fce00078e007e */
[----:B------:R-:W-:Y:S05]  /*66f0*/  WARPSYNC.COLLECTIVE R167, `(.L_x_49) ;  /* 0x00000000a7087348 */ /* 0x000fea0003c00000 */
[----:B------:R0:W1:Y:S02]  /*6700*/  SHFL.BFLY P6, R168, R188, R169, R190 ;  /* 0x0c0000a9bca87389 */ /* 0x00006400000c00be */
[----:B01----:R-:W-:Y:S05]  /*6710*/  ENDCOLLECTIVE ;  /* 0x000000000000791b */ /* 0x003fea0003800000 */
.L_x_49:
[----:B------:R-:W-:Y:S01]  /*6720*/  MOV R127, R168 ;  /* 0x000000a8007f7202 */ /* 0x000fe20000000f00 */
[----:B------:R-:W-:Y:S06]  /*6730*/  BRA `(.L_x_50) ;  /* 0xffffffe000507947 */ /* 0x000fec000383ffff */
.L_x_51:
[----:B------:R-:W-:-:S00]  /*6740*/  BRA `(.L_x_51) ;  /* 0xfffffffc00fc7947 */ /* 0x000fc0000383ffff */
[----:B------:R-:W-:-:S00]  /*6750*/  NOP ;  /* 0x0000000000007918 */ /* 0x000fc00000000000 */
        /* <DEDUP_REMOVED lines=10> */
.L_x_22670:


//--------------------- .text._ZN10layer_norm31ln_parallel_residual_fwd_kernelINS_13Kernel_traitsI13__nv_bfloat16S2_S2_S2_fjLj1024ELj1ELj4ELj1ELj16ENS_18Kernel_traits_baseILj1024ES2_S2_S2_S2_fjLj128EEEEELb0ELb0ELb1EEEvNS_9FwdParamsE --------------------------
	.section	.text._ZN10layer_norm31ln_parallel_residual_fwd_kernelINS_13Kernel_traitsI13__nv_bfloat16S2_S2_S2_fjLj1024ELj1ELj4ELj1ELj16ENS_18Kernel_traits_baseILj1024ES2_S2_S2_S2_fjLj128EEEEELb0ELb0ELb1EEEvNS_9FwdParamsE,"ax",@progbits
	.align	128
        .global         _ZN10layer_norm31ln_parallel_residual_fwd_kernelINS_13Kernel_traitsI13__nv_bfloat16S2_S2_S2_fjLj1024ELj1ELj4ELj1ELj16ENS_18Kernel_traits_baseILj1024ES2_S2_S2_S2_fjLj128EEEEELb0ELb0ELb1EEEvNS_9FwdParamsE
        .type           _ZN10layer_norm31ln_parallel_residual_fwd_kernelINS_13Kernel_traitsI13__nv_bfloat16S2_S2_S2_fjLj1024ELj1ELj4ELj1ELj16ENS_18Kernel_traits_baseILj1024ES2_S2_S2_S2_fjLj128EEEEELb0ELb0ELb1EEEvNS_9FwdParamsE,@function
        .size           _ZN10layer_norm31ln_parallel_residual_fwd_kernelINS_13Kernel_traitsI13__nv_bfloat16S2_S2_S2_fjLj1024ELj1ELj4ELj1ELj16ENS_18Kernel_traits_baseILj1024ES2_S2_S2_S2_fjLj128EEEEELb0ELb0ELb1EEEvNS_9FwdParamsE,(.L_x_22671 - _ZN10layer_norm31ln_parallel_residual_fwd_kernelINS_13Kernel_traitsI13__nv_bfloat16S2_S2_S2_fjLj1024ELj1ELj4ELj1ELj16ENS_18Kernel_traits_baseILj1024ES2_S2_S2_S2_fjLj128EEEEELb0ELb0ELb1EEEvNS_9FwdParamsE)
        .other          _ZN10layer_norm31ln_parallel_residual_fwd_kernelINS_13Kernel_traitsI13__nv_bfloat16S2_S2_S2_fjLj1024ELj1ELj4ELj1ELj16ENS_18Kernel_traits_baseILj1024ES2_S2_S2_S2_fjLj128EEEEELb0ELb0ELb1EEEvNS_9FwdParamsE,@"STO_CUDA_ENTRY STV_DEFAULT"
_ZN10layer_norm31ln_parallel_residual_fwd_kernelINS_13Kernel_traitsI13__nv_bfloat16S2_S2_S2_fjLj1024ELj1ELj4ELj1ELj16ENS_18Kernel_traits_baseILj1024ES2_S2_S2_S2_fjLj128EEEEELb0ELb0ELb1EEEvNS_9FwdParamsE:
.text._ZN10layer_norm31ln_parallel_residual_fwd_kernelINS_13Kernel_traitsI13__nv_bfloat16S2_S2_S2_fjLj1024ELj1ELj4ELj1ELj16ENS_18Kernel_traits_baseILj1024ES2_S2_S2_S2_fjLj128EEEEELb0ELb0ELb1EEEvNS_9FwdParamsE:
[----:B------:R-:W-:Y:S01]  /*0000*/  LDC R1, c[0x0][0x37c] ;  /* 0x0000df00ff017b82 */ /* 0x000fe20000000800 */
[----:B------:R-:W0:Y:S01]  /*0010*/  S2R R106, SR_TID.X ;  /* 0x00000000006a7919 */ /* 0x000e220000002100 */
[----:B------:R-:W1:Y:S06]  /*0020*/  LDCU.64 UR10, c[0x0][0x438] ;  /* 0x00008700ff0a77ac */ /* 0x000e6c0008000a00 */
[----:B------:R-:W2:Y:S01]  /*0030*/  S2UR UR4, SR_CTAID.X ;  /* 0x00000000000479c3 */ /* 0x000ea20000002500 */
[----:B------:R-:W3:Y:S01]  /*0040*/  LDCU.64 UR8, c[0x0][0x3a0] ;  /* 0x00007400ff0877ac */ /* 0x000ee20008000a00 */
[----:B------:R-:W4:Y:S06]  /*0050*/  LDCU.64 UR6, c[0x0][0x358] ;  /* 0x00006b00ff0677ac */ /* 0x000f2c0008000a00 */
[----:B------:R-:W3:Y:S01]  /*0060*/  LDC.64 R68, c[0x0][0x398] ;  /* 0x0000e600ff447b82 */ /* 0x000ee20000000a00 */
[----:B-1----:R-:W-:-:S04]  /*0070*/  UISETP.NE.U32.AND UP0, UPT, UR10, URZ, UPT ;  /* 0x000000ff0a00728c */ /* 0x002fc8000bf05070 */
[----:B------:R-:W-:Y:S02]  /*0080*/  UISETP.NE.AND.EX UP0, UPT, UR11, URZ, UPT, UP0 ;  /* 0x000000ff0b00728c */ /* 0x000fe4000bf05300 */
[----:B--2---:R-:W-:Y:S01]  /*0090*/  USHF.L.U32 UR4, UR4, 0x2, URZ ;  /* 0x0000000204047899 */ /* 0x004fe200080006ff */
[----:B0-----:R-:W-:Y:S02]  /*00a0*/  SHF.R.U32.HI R107, RZ, 0x5, R106 ;  /* 0x00000005ff6b7819 */ /* 0x001fe4000001166a */
[----:B---3--:R-:W-:Y:S02]  /*00b0*/  LOP3.LUT P0, RZ, R68, UR8, RZ, 0xfc, !PT ;  /* 0x0000000844ff7c12 */ /* 0x008fe4000f80fcff */
[----:B------:R-:W-:Y:S02]  /*00c0*/  LOP3.LUT R106, R106, 0x1f, RZ, 0xc0, !PT ;  /* 0x0000001f6a6a7812 */ /* 0x000fe400078ec0ff */
[----:B------:R-:W-:Y:S02]  /*00d0*/  LOP3.LUT P0, RZ, R69, UR9, RZ, 0xfc, P0 ;  /* 0x0000000945ff7c12 */ /* 0x000fe4000800fcff */
[----:B------:R-:W-:Y:S01]  /*00e0*/  LOP3.LUT R107, R107, UR4, RZ, 0xfc, !PT ;  /* 0x000000046b6b7c12 */ /* 0x000fe2000f8efcff */
[----:B----4-:R-:W-:Y:S10]  /*00f0*/  BRA.U UP0, `(.L_x_52) ;  /* 0x0000000100f07547 */ /* 0x010ff4000b800000 */
[----:B------:R-:W0:Y:S02]  /*0100*/  LDCU.64 UR4, c[0x0][0x440] ;  /* 0x00008800ff0477ac */ /* 0x000e240008000a00 */
[----:B0-----:R-:W-:-:S04]  /*0110*/  UISETP.NE.U32.AND UP0, UPT, UR4, URZ, UPT ;  /* 0x000000ff0400728c */ /* 0x001fc8000bf05070 */
[----:B------:R-:W-:-:S09]  /*0120*/  UISETP.NE.AND.EX UP0, UPT, UR5, URZ, UPT, UP0 ;  /* 0x000000ff0500728c */ /* 0x000fd2000bf05300 */
[----:B------:R-:W-:Y:S05]  /*0130*/  BRA.U UP0, `(.L_x_53) ;  /* 0x0000000100747547 */ /* 0x000fea000b800000 */
[----:B------:R-:W0:Y:S08]  /*0140*/  LDC.64 R2, c[0x0][0x3d0] ;  /* 0x0000f400ff027b82 */ /* 0x000e300000000a00 */
[----:B------:R-:W1:Y:S01]  /*0150*/  LDC.64 R40, c[0x0][0x3d8] ;  /* 0x0000f600ff287b82 */ /* 0x000e620000000a00 */
[----:B0-----:R-:W-:-:S05]  /*0160*/  IMAD.WIDE.U32 R2, R106, 0x10, R2 ;  /* 0x000000106a027825 */ /* 0x001fca00078e0002 */
[----:B------:R-:W5:Y:S01]  /*0170*/  LDG.E.128 R116, desc[UR6][R2.64] ;  /* 0x0000000602747981 */ /* 0x000f62000c1e1d00 */
[----:B-1----:R-:W-:-:S03]  /*0180*/  IMAD.WIDE.U32 R40, R106, 0x10, R40 ;  /* 0x000000106a287825 */ /* 0x002fc600078e0028 */
[----:B------:R-:W5:Y:S04]  /*0190*/  LDG.E.128 R4, desc[UR6][R2.64+0x200] ;  /* 0x0002000602047981 */ /* 0x000f68000c1e1d00 */
[----:B------:R-:W5:Y:S04]  /*01a0*/  LDG.E.128 R8, desc[UR6][R2.64+0x400] ;  /* 0x0004000602087981 */ /* 0x000f68000c1e1d00 */
[----:B------:R-:W5:Y:S01]  /*01b0*/  LDG.E.128 R12, desc[UR6][R2.64+0x600] ;  /* 0x00060006020c7981 */ /* 0x000f62000c1e1d00 */
[----:B------:R-:W-:Y:S02]  /*01c0*/  CS2R R34, SRZ ;  /* 0x0000000000227805 */ /* 0x000fe4000001ff00 */
[----:B------:R-:W-:-:S02]  /*01d0*/  CS2R R32, SRZ ;  /* 0x0000000000207805 */ /* 0x000fc4000001ff00 */
[----:B------:R-:W-:Y:S01]  /*01e0*/  CS2R R38, SRZ ;  /* 0x0000000000267805 */ /* 0x000fe2000001ff00 */
[----:B------:R-:W5:Y:S01]  /*01f0*/  LDG.E.128 R16, desc[UR6][R40.64] ;  /* 0x0000000628107981 */ /* 0x000f62000c1e1d00 */
[----:B------:R-:W-:Y:S02]  /*0200*/  CS2R R36, SRZ ;  /* 0x0000000000247805 */ /* 0x000fe4000001ff00 */
[----:B------:R-:W-:Y:S02]  /*0210*/  CS2R R42, SRZ ;  /* 0x00000000002a7805 */ /* 0x000fe4000001ff00 */
[----:B------:R-:W-:Y:S01]  /*0220*/  CS2R R46, SRZ ;  /* 0x00000000002e7805 */ /* 0x000fe2000001ff00 */
        /* <DEDUP_REMOVED lines=8> */
[----:B------:R0:W5:Y:S01]  /*02b0*/  LDG.E.128 R28, desc[UR6][R40.64+0x600] ;  /* 0x00060006281c7981 */ /* 0x000162000c1e1d00 */
[----:B------:R-:W-:Y:S02]  /*02c0*/  CS2R R56, SRZ ;  /* 0x0000000000387805 */ /* 0x000fe4000001ff00 */
[----:B------:R-:W-:-:S02]  /*02d0*/  CS2R R62, SRZ ;  /* 0x00000000003e7805 */ /* 0x000fc4000001ff00 */
[----:B------:R-:W-:Y:S02]  /*02e0*/  CS2R R60, SRZ ;  /* 0x00000000003c7805 */ /* 0x000fe4000001ff00 */
[----:B0-----:R-:W-:Y:S01]  /*02f0*/  CS2R R40, SRZ ;  /* 0x0000000000287805 */ /* 0x001fe2000001ff00 */
[----:B------:R-:W-:Y:S06]  /*0300*/  BRA `(.L_x_54) ;  /* 0x0000000400487947 */ /* 0x000fec0003800000 */
.L_x_53:
[----:B------:R-:W0:Y:S08]  /*0310*/  LDC.64 R2, c[0x0][0x440] ;  /* 0x00011000ff027b82 */ /* 0x000e300000000a00 */
[----:B------:R-:W1:Y:S08]  /*0320*/  LDC.64 R4, c[0x0][0x3d0] ;  /* 0x0000f400ff047b82 */ /* 0x000e700000000a00 */
[----:B------:R-:W2:Y:S01]  /*0330*/  LDC.64 R6, c[0x0][0x3d8] ;  /* 0x0000f600ff067b82 */ /* 0x000ea20000000a00 */
[----:B0-----:R-:W-:-:S05]  /*0340*/  IMAD.WIDE.U32 R2, R106, 0x10, R2 ;  /* 0x000000106a027825 */ /* 0x001fca00078e0002 */
[----:B------:R-:W5:Y:S01]  /*0350*/  LDG.E.128 R60, desc[UR6][R2.64] ;  /* 0x00000006023c7981 */ /* 0x000f62000c1e1d00 */
[----:B-1----:R-:W-:-:S03]  /*0360*/  IMAD.WIDE.U32 R32, R106, 0x10, R4 ;  /* 0x000000106a207825 */ /* 0x002fc600078e0004 */
[----:B------:R-:W5:Y:S04]  /*0370*/  LDG.E.128 R56, desc[UR6][R2.64+0x200] ;  /* 0x0002000602387981 */ /* 0x000f68000c1e1d00 */
[----:B------:R-:W5:Y:S01]  /*0380*/  LDG.E.128 R52, desc[UR6][R2.64+0x400] ;  /* 0x0004000602347981 */ /* 0x000f62000c1e1d00 */
[----:B--2---:R-:W-:-:S03]  /*0390*/  IMAD.WIDE.U32 R36, R106, 0x10, R6 ;  /* 0x000000106a247825 */ /* 0x004fc600078e0006 */
[----:B------:R-:W5:Y:S01]  /*03a0*/  LDG.E.128 R48, desc[UR6][R2.64+0x600] ;  /* 0x0006000602307981 */ /* 0x000f62000c1e1d00 */
[----:B------:R-:W-:Y:S02]  /*03b0*/  CS2R R34, SRZ ;  /* 0x0000000000227805 */ /* 0x000fe4000001ff00 */
[----:B------:R-:W-:Y:S02]  /*03c0*/  CS2R R38, SRZ ;  /* 0x0000000000267805 */ /* 0x000fe4000001ff00 */
[----:B------:R-:W-:Y:S01]  /*03d0*/  CS2R R42, SRZ ;  /* 0x00000000002a7805 */ /* 0x000fe2000001ff00 */
[----:B------:R-:W5:Y:S01]  /*03e0*/  LDG.E.128 R116, desc[UR6][R32.64] ;  /* 0x0000000620747981 */ /* 0x000f62000c1e1d00 */
[----:B------:R-:W-:Y:S02]  /*03f0*/  CS2R R40, SRZ ;  /* 0x0000000000287805 */ /* 0x000fe4000001ff00 */
[----:B------:R-:W-:Y:S02]  /*0400*/  CS2R R46, SRZ ;  /* 0x00000000002e7805 */ /* 0x000fe4000001ff00 */
[----:B------:R-:W-:Y:S01]  /*0410*/  CS2R R44, SRZ ;  /* 0x00000000002c7805 */ /* 0x000fe2000001ff00 */
[----:B------:R-:W5:Y:S04]  /*0420*/  LDG.E.128 R4, desc[UR6][R32.64+0x200] ;  /* 0x0002000620047981 */ /* 0x000f68000c1e1d00 */
[----:B------:R-:W5:Y:S04]  /*0430*/  LDG.E.128 R8, desc[UR6][R32.64+0x400] ;  /* 0x0004000620087981 */ /* 0x000f68000c1e1d00 */
[----:B------:R0:W5:Y:S04]  /*0440*/  LDG.E.128 R12, desc[UR6][R32.64+0x600] ;  /* 0x00060006200c7981 */ /* 0x000168000c1e1d00 */
[----:B------:R-:W5:Y:S04]  /*0450*/  LDG.E.128 R16, desc[UR6][R36.64] ;  /* 0x0000000624107981 */ /* 0x000f68000c1e1d00 */
[----:B------:R-:W5:Y:S01]  /*0460*/  LDG.E.128 R20, desc[UR6][R36.64+0x200] ;  /* 0x0002000624147981 */ /* 0x000f62000c1e1d00 */
[----:B0-----:R-:W-:-:S03]  /*0470*/  CS2R R32, SRZ ;  /* 0x0000000000207805 */ /* 0x001fc6000001ff00 */
[----:B------:R-:W5:Y:S04]  /*0480*/  LDG.E.128 R24, desc[UR6][R36.64+0x400] ;  /* 0x0004000624187981 */ /* 0x000f68000c1e1d00 */
[----:B------:R0:W5:Y:S02]  /*0490*/  LDG.E.128 R28, desc[UR6][R36.64+0x600] ;  /* 0x00060006241c7981 */ /* 0x000164000c1e1d00 */
[----:B0-----:R-:W-:Y:S01]  /*04a0*/  CS2R R36, SRZ ;  /* 0x0000000000247805 */ /* 0x001fe2000001ff00 */
[----:B------:R-:W-:Y:S06]  /*04b0*/  BRA `(.L_x_54) ;  /* 0x0000000000dc7947 */ /* 0x000fec0003800000 */
.L_x_52:
[----:B------:R-:W0:Y:S02]  /*04c0*/  LDCU.64 UR4, c[0x0][0x440] ;  /* 0x00008800ff0477ac */ /* 0x000e240008000a00 */
[----:B0-----:R-:W-:-:S04]  /*04d0*/  UISETP.NE.U32.AND UP0, UPT, UR4, URZ, UPT ;  /* 0x000000ff0400728c */ /* 0x001fc8000bf05070 */
[----:B------:R-:W-:-:S09]  /*04e0*/  UISETP.NE.AND.EX UP0, UPT, UR5, URZ, UPT, UP0 ;  /* 0x000000ff0500728c */ /* 0x000fd2000bf05300 */
[----:B------:R-:W-:Y:S05]  /*04f0*/  BRA.U !UP0, `(.L_x_55) ;  /* 0x0000000108647547 */ /* 0x000fea000b800000 */
[----:B------:R-:W0:Y:S08]  /*0500*/  LDC.64 R4, c[0x0][0x3d0] ;  /* 0x0000f400ff047b82 */ /* 0x000e300000000a00 */
[----:B------:R-:W1:Y:S08]  /*0510*/  LDC.64 R2, c[0x0][0x438] ;  /* 0x00010e00ff027b82 */ /* 0x000e700000000a00 */
[----:B------:R-:W2:Y:S08]  /*0520*/  LDC.64 R6, c[0x0][0x3d8] ;  /* 0x0000f600ff067b82 */ /* 0x000eb00000000a00 */
[----:B------:R-:W3:Y:S01]  /*0530*/  LDC.64 R8, c[0x0][0x440] ;  /* 0x00011000ff087b82 */ /* 0x000ee20000000a00 */
[----:B0-----:R-:W-:-:S05]  /*0540*/  IMAD.WIDE.U32 R48, R106, 0x10, R4 ;  /* 0x000000106a307825 */ /* 0x001fca00078e0004 */
[----:B------:R0:W5:Y:S01]  /*0550*/  LDG.E.128 R116, desc[UR6][R48.64] ;  /* 0x0000000630747981 */ /* 0x000162000c1e1d00 */
[----:B-1----:R-:W-:-:S03]  /*0560*/  IMAD.WIDE.U32 R2, R106, 0x10, R2 ;  /* 0x000000106a027825 */ /* 0x002fc600078e0002 */
[----:B------:R0:W5:Y:S04]  /*0570*/  LDG.E.128 R12, desc[UR6][R48.64+0x600] ;  /* 0x00060006300c7981 */ /* 0x000168000c1e1d00 */
[----:B------:R0:W5:Y:S01]  /*0580*/  LDG.E.128 R44, desc[UR6][R2.64] ;  /* 0x00000006022c7981 */ /* 0x000162000c1e1d00 */
[----:B--2---:R-:W-:-:S03]  /*0590*/  IMAD.WIDE.U32 R64, R106, 0x10, R6 ;  /* 0x000000106a407825 */ /* 0x004fc600078e0006 */
[----:B------:R0:W5:Y:S04]  /*05a0*/  LDG.E.128 R4, desc[UR6][R48.64+0x200] ;  /* 0x0002000630047981 */ /* 0x000168000c1e1d00 */
[----:B------:R0:W5:Y:S01]  /*05b0*/  LDG.E.128 R40, desc[UR6][R2.64+0x200] ;  /* 0x0002000602287981 */ /* 0x000162000c1e1d00 */
[----:B---3--:R-:W-:-:S03]  /*05c0*/  IMAD.WIDE.U32 R66, R106, 0x10, R8 ;  /* 0x000000106a427825 */ /* 0x008fc600078e0008 */
[----:B------:R0:W5:Y:S04]  /*05d0*/  LDG.E.128 R8, desc[UR6][R48.64+0x400] ;  /* 0x0004000630087981 */ /* 0x000168000c1e1d00 */
        /* <DEDUP_REMOVED lines=9> */
[----:B------:R0:W5:Y:S01]  /*0670*/  LDG.E.128 R48, desc[UR6][R66.64+0x600] ;  /* 0x0006000642307981 */ /* 0x000162000c1e1d00 */
[----:B------:R-:W-:Y:S05]  /*0680*/  BRA `(.L_x_54) ;  /* 0x0000000000687947 */ /* 0x000fea0003800000 */
.L_x_55:
        /* <DEDUP_REMOVED lines=9> */
[----:B------:R-:W5:Y:S04]  /*0720*/  LDG.E.128 R44, desc[UR6][R52.64] ;  /* 0x00000006342c7981 */ /* 0x000f68000c1e1d00 */
[----:B------:R-:W5:Y:S01]  /*0730*/  LDG.E.128 R4, desc[UR6][R2.64+0x200] ;  /* 0x0002000602047981 */ /* 0x000f62000c1e1d00 */
[----:B------:R-:W-:Y:S02]  /*0740*/  CS2R R50, SRZ ;  /* 0x0000000000327805 */ /* 0x000fe4000001ff00 */
[----:B------:R-:W-:Y:S02]  /*0750*/  CS2R R48, SRZ ;  /* 0x0000000000307805 */ /* 0x000fe4000001ff00 */
[----:B------:R-:W-:Y:S01]  /*0760*/  CS2R R54, SRZ ;  /* 0x0000000000367805 */ /* 0x000fe2000001ff00 */
[----:B------:R-:W5:Y:S01]  /*0770*/  LDG.E.128 R40, desc[UR6][R52.64+0x200] ;  /* 0x0002000634287981 */ /* 0x000f62000c1e1d00 */
[----:B------:R-:W-:-:S02]  /*0780*/  CS2R R58, SRZ ;  /* 0x00000000003a7805 */ /* 0x000fc4000001ff00 */
[----:B------:R-:W-:Y:S02]  /*0790*/  CS2R R62, SRZ ;  /* 0x00000000003e7805 */ /* 0x000fe4000001ff00 */
[----:B------:R-:W-:Y:S01]  /*07a0*/  CS2R R60, SRZ ;  /* 0x00000000003c7805 */ /* 0x000fe2000001ff00 */
[----:B------:R-:W5:Y:S04]  /*07b0*/  LDG.E.128 R36, desc[UR6][R52.64+0x400] ;  /* 0x0004000634247981 */ /* 0x000f68000c1e1d00 */
[----:B------:R0:W5:Y:S04]  /*07c0*/  LDG.E.128 R32, desc[UR6][R52.64+0x600] ;  /* 0x0006000634207981 */ /* 0x000168000c1e1d00 */
[----:B------:R-:W5:Y:S04]  /*07d0*/  LDG.E.128 R16, desc[UR6][R56.64] ;  /* 0x0000000638107981 */ /* 0x000f68000c1e1d00 */
[----:B------:R-:W5:Y:S01]  /*07e0*/  LDG.E.128 R20, desc[UR6][R56.64+0x200] ;  /* 0x0002000638147981 */ /* 0x000f62000c1e1d00 */
[----:B0-----:R-:W-:-:S03]  /*07f0*/  CS2R R52, SRZ ;  /* 0x0000000000347805 */ /* 0x001fc6000001ff00 */
[----:B------:R-:W5:Y:S04]  /*0800*/  LDG.E.128 R24, desc[UR6][R56.64+0x400] ;  /* 0x0004000638187981 */ /* 0x000f68000c1e1d00 */
[----:B------:R0:W5:Y:S02]  /*0810*/  LDG.E.128 R28, desc[UR6][R56.64+0x600] ;  /* 0x00060006381c7981 */ /* 0x000164000c1e1d00 */
[----:B0-----:R-:W-:-:S07]  /*0820*/  CS2R R56, SRZ ;  /* 0x0000000000387805 */ /* 0x001fce000001ff00 */
.L_x_54:
[----:B------:R-:W1:Y:S02]  /*0830*/  LDCU UR4, c[0x0][0x384] ;  /* 0x00007080ff0477ac */ /* 0x000e640008000800 */
[----:B-1----:R-:W-:-:S13]  /*0840*/  ISETP.GE.AND P1, PT, R107, UR4, PT ;  /* 0x000000046b007c0c */ /* 0x002fda000bf26270 */
[----:B------:R-:W-:Y:S05]  /*0850*/  @P1 EXIT ;  /* 0x000000000000194d */ /* 0x000fea0003800000 */
[----:B------:R-:W-:Y:S01]  /*0860*/  ISETP.NE.U32.AND P1, PT, R68, RZ, PT ;  /* 0x000000ff4400720c */ /* 0x000fe20003f25070 */
[----:B------:R-:W1:Y:S01]  /*0870*/  LDCU UR4, c[0x0][0x388] ;  /* 0x00007100ff0477ac */ /* 0x000e620008000800 */
[----:B-----5:R-:W-:Y:S02]  /*0880*/  PRMT R130, R51, 0x7632, R130 ;  /* 0x0000763233827816 */ /* 0x020fe40000000082 */
[----:B------:R-:W-:Y:S01]  /*0890*/  ISETP.NE.AND.EX P1, PT, R69, RZ, PT, P1 ;  /* 0x000000ff4500720c */ /* 0x000fe20003f25310 */
[----:B------:R-:W2:Y:S01]  /*08a0*/  LDCU.U8 UR5, c[0x0][0x410] ;  /* 0x00008200ff0577ac */ /* 0x000ea20008000000 */
[----:B------:R-:W-:Y:S02]  /*08b0*/  PRMT R131, R31, 0x7632, R131 ;  /* 0x000076321f837816 */ /* 0x000fe40000000083 */
[----:B------:R-:W-:Y:S01]  /*08c0*/  PRMT R132, R35, 0x7632, R132 ;  /* 0x0000763223847816 */ /* 0x000fe20000000084 */
[----:B------:R-:W3:Y:S01]  /*08d0*/  LDCU UR8, c[0x0][0x448] ;  /* 0x00008900ff0877ac */ /* 0x000ee20008000800 */
[----:B------:R-:W-:-:S02]  /*08e0*/  PRMT R133, R15, 0x7632, R133 ;  /* 0x000076320f857816 */ /* 0x000fc40000000085 */
[----:B------:R-:W-:Y:S01]  /*08f0*/  PRMT R134, R50, 0x7632, R134 ;  /* 0x0000763232867816 */ /* 0x000fe20000000086 */
[----:B------:R-:W4:Y:S01]  /*0900*/  LDCU.64 UR10, c[0x0][0x3a0] ;  /* 0x00007400ff0a77ac */ /* 0x000f220008000a00 */
[----:B------:R-:W-:Y:S02]  /*0910*/  PRMT R135, R30, 0x7632, R135 ;  /* 0x000076321e877816 */ /* 0x000fe40000000087 */
[----:B------:R-:W-:Y:S01]  /*0920*/  PRMT R136, R34, 0x7632, R136 ;  /* 0x0000763222887816 */ /* 0x000fe20000000088 */
[----:B------:R-:W0:Y:S01]  /*0930*/  LDCU.64 UR12, c[0x0][0x398] ;  /* 0x00007300ff0c77ac */ /* 0x000e220008000a00 */
        /* <DEDUP_REMOVED lines=56> */
[----:B01234-:R-:W-:-:S07]  /*0cc0*/  PRMT R193, R116, 0x7632, R193 ;  /* 0x0000763274c17816 */ /* 0x01ffce00000000c1 */
.L_x_73:
[----:B------:R-:W-:Y:S01]  /*0cd0*/  ISETP.NE.U32.AND P2, PT, RZ, UR10, PT ;  /* 0x0000000aff007c0c */ /* 0x000fe2000bf45070 */
[----:B---3--:R-:W0:Y:S01]  /*0ce0*/  LDC.64 R2, c[0x0][0x390] ;  /* 0x0000e400ff027b82 */ /* 0x008e220000000a00 */
[----:B------:R-:W-:Y:S02]  /*0cf0*/  IMAD R0, R107, UR4, RZ ;  /* 0x000000046b007c24 */ /* 0x000fe4000f8e02ff */
[----:B------:R-:W-:-:S03]  /*0d00*/  ISETP.NE.AND.EX P2, PT, RZ, UR11, PT, P2 ;  /* 0x0000000bff007c0c */ /* 0x000fc6000bf45320 */
[----:B------:R-:W-:Y:S02]  /*0d10*/  SHF.R.S32.HI R77, RZ, 0x1f, R0 ;  /* 0x0000001fff4d7819 */ /* 0x000fe40000011400 */
[----:B------:R-:W1:Y:S02]  /*0d20*/  @P1 LDC.64 R80, c[0x0][0x398] ;  /* 0x0000e600ff501b82 */ /* 0x000e640000000a00 */
[----:B------:R-:W-:-:S04]  /*0d30*/  LEA.HI R77, R77, R0, RZ, 0x3 ;  /* 0x000000004d4d7211 */ /* 0x000fc800078f18ff */
[----:B------:R-:W-:Y:S02]  /*0d40*/  LEA.HI.SX32 R101, R77, R106, 0x1d ;  /* 0x0000006a4d657211 */ /* 0x000fe400078feaff */
[----:B------:R-:W2:Y:S03]  /*0d50*/  @P2 LDC.64 R82, c[0x0][0x3a0] ;  /* 0x0000e800ff522b82 */ /* 0x000ea60000000a00 */
[----:B0-----:R-:W-:-:S06]  /*0d60*/  IMAD.WIDE.U32 R76, R101, 0x10, R2 ;  /* 0x00000010654c7825 */ /* 0x001fcc00078e0002 */
[----:B------:R-:W5:Y:S01]  /*0d70*/  LDG.E.128 R76, desc[UR6][R76.64] ;  /* 0x000000064c4c7981 */ /* 0x000f62000c1e1d00 */
[----:B------:R-:W-:Y:S01]  /*0d80*/  UISETP.NE.U32.AND UP0, UPT, UR12, URZ, UPT ;  /* 0x000000ff0c00728c */ /* 0x000fe2000bf05070 */
[----:B-1----:R-:W-:-:S04]  /*0d90*/  @P1 IMAD.WIDE.U32 R80, R101, 0x10, R80 ;  /* 0x0000001065501825 */ /* 0x002fc800078e0050 */
[----:B--2---:R-:W-:Y:S01]  /*0da0*/  @P2 IMAD.WIDE.U32 R82, R101, 0x10, R82 ;  /* 0x0000001065522825 */ /* 0x004fe200078e0052 */
[----:B------:R-:W-:Y:S01]  /*0db0*/  UISETP.NE.AND.EX UP0, UPT, UR13, URZ, UPT, UP0 ;  /* 0x000000ff0d00728c */ /* 0x000fe2000bf05300 */
[----:B------:R0:W5:Y:S04]  /*0dc0*/  @P1 LDG.E.128 R64, desc[UR6][R80.64] ;  /* 0x0000000650401981 */ /* 0x000168000c1e1d00 */
[----:B------:R0:W5:Y:S01]  /*0dd0*/  @P2 LDG.E.128 R68, desc[UR6][R82.64] ;  /* 0x0000000652442981 */ /* 0x000162000c1e1d00 */
[----:B------:R-:W-:-:S13]  /*0de0*/  PLOP3.LUT P1, PT, PT, PT, UP0, 0x80, 0x8 ;  /* 0x000000000008781c */ /* 0x000fda0003f2f008 */
[----:B0-----:R-:W-:Y:S05]  /*0df0*/  @!P1 BRA `(.L_x_56) ;  /* 0x00000004007c9947 */ /* 0x001fea0003800000 */
[----:B------:R-:W-:Y:S05]  /*0e00*/  @!P2 BRA `(.L_x_57) ;  /* 0x0000000000e4a947 */ /* 0x000fea0003800000 */
[----:B-----5:R-:W-:Y:S01]  /*0e10*/  PRMT R0, R76, 0x7632, R0 ;  /* 0x000076324c007816 */ /* 0x020fe20000000000 */
[----:B------:R-:W-:Y:S01]  /*0e20*/  IMAD.U32 R73, R64, 0x10000, RZ ;  /* 0x0001000040497824 */ /* 0x000fe200078e00ff */
[----:B------:R-:W-:Y:S01]  /*0e30*/  SHF.L.U32 R76, R76, 0x10, RZ ;  /* 0x000000104c4c7819 */ /* 0x000fe200000006ff */
[----:B------:R-:W-:Y:S01]  /*0e40*/  IMAD.U32 R86, R68, 0x10000, RZ ;  /* 0x0001000044567824 */ /* 0x000fe200078e00ff */
[----:B------:R-:W-:Y:S01]  /*0e50*/  PRMT R72, R64, 0x7632, R72 ;  /* 0x0000763240487816 */ /* 0x000fe20000000048 */
[----:B------:R-:W-:Y:S01]  /*0e60*/  IMAD.U32 R84, R67, 0x10000, RZ ;  /* 0x0001000043547824 */ /* 0x000fe200078e00ff */
[----:B------:R-:W-:Y:S01]  /*0e70*/  SHF.L.U32 R0, R0, 0x10, RZ ;  /* 0x0000001000007819 */ /* 0x000fe200000006ff */
[----:B------:R-:W-:Y:S01]  /*0e80*/  FADD.FTZ R73, R76, R73 ;  /* 0x000000494c497221 */ /* 0x000fe20000010000 */
[----:B------:R-:W-:Y:S02]  /*0e90*/  SHF.L.U32 R75, R72, 0x10, RZ ;  /* 0x00000010484b7819 */ /* 0x000fe400000006ff */
[----:B------:R-:W-:Y:S01]  /*0ea0*/  PRMT R74, R77, 0x7632, R74 ;  /* 0x000076324d4a7816 */ /* 0x000fe2000000004a */
[----:B------:R-:W-:Y:S01]  /*0eb0*/  FADD.FTZ R86, R73, R86 ;  /* 0x0000005649567221 */ /* 0x000fe20000010000 */
[----:B------:R-:W-:Y:S01]  /*0ec0*/  SHF.L.U32 R77, R77, 0x10, RZ ;  /* 0x000000104d4d7819 */ /* 0x000fe200000006ff */
        /* <DEDUP_REMOVED lines=10> */
[----:B------:R-:W-:Y:S01]  /*0f70*/  PRMT R82, R79, 0x7632, R82 ;  /* 0x000076324f527816 */ /* 0x000fe20000000052 */
[----:B------:R-:W-:Y:S01]  /*0f80*/  FADD.FTZ R88, R76, R73 ;  /* 0x000000494c587221 */ /* 0x000fe20000010000 */
[----:B------:R-:W-:Y:S02]  /*0f90*/  PRMT R83, R67, 0x7632, R83 ;  /* 0x0000763243537816 */ /* 0x000fe40000000053 */
[----:B------:R-:W-:Y:S01]  /*0fa0*/  SHF.L.U32 R78, R78, 0x10, RZ ;  /* 0x000000104e4e7819 */ /* 0x000fe200000006ff */
[----:B------:R-:W-:Y:S01]  /*0fb0*/  IMAD.U32 R82, R82, 0x10000, RZ ;  /* 0x0001000052527824 */ /* 0x000fe200078e00ff */
[----:B------:R-:W-:-:S02]  /*0fc0*/  SHF.L.U32 R79, R66, 0x10, RZ ;  /* 0x00000010424f7819 */ /* 0x000fc400000006ff */
[----:B------:R-:W-:Y:S02]  /*0fd0*/  SHF.L.U32 R74, R74, 0x10, RZ ;  /* 0x000000104a4a7819 */ /* 0x000fe400000006ff */
[----:B------:R-:W-:Y:S01]  /*0fe0*/  SHF.L.U32 R81, R72, 0x10, RZ ;  /* 0x0000001048517819 */ /* 0x000fe200000006ff */
[----:B------:R-:W-:Y:S01]  /*0ff0*/  FADD.FTZ R78, R78, R79 ;  /* 0x0000004f4e4e7221 */ /* 0x000fe20000010000 */
[----:B------:R-:W-:Y:S01]  /*1000*/  SHF.L.U32 R80, R80, 0x10, RZ ;  /* 0x0000001050507819 */ /* 0x000fe200000006ff */
[----:B------:R-:W-:Y:S01]  /*1010*/  FADD.FTZ R74, R74, R77 ;  /* 0x0000004d4a4a7221 */ /* 0x000fe20000010000 */
        /* <DEDUP_REMOVED lines=24> */
.L_x_57:
[----:B-----5:R-:W-:Y:S01]  /*11a0*/  PRMT R75, R76, 0x7632, R75 ;  /* 0x000076324c4b7816 */ /* 0x020fe2000000004b */
[----:B------:R-:W-:Y:S01]  /*11b0*/  IMAD.U32 R83, R66, 0x10000, RZ ;  /* 0x0001000042537824 */ /* 0x000fe200078e00ff */
[----:B------:R-:W-:Y:S02]  /*11c0*/  SHF.L.U32 R76, R76, 0x10, RZ ;  /* 0x000000104c4c7819 */ /* 0x000fe400000006ff */
[----:B------:R-:W-:Y:S01]  /*11d0*/  SHF.L.U32 R73, R64, 0x10, RZ ;  /* 0x0000001040497819 */ /* 0x000fe200000006ff */
[----:B------:R-:W-:Y:S01]  /*11e0*/  IMAD.U32 R75, R75, 0x10000, RZ ;  /* 0x000100004b4b7824 */ /* 0x000fe200078e00ff */
[----:B------:R-:W-:Y:S02]  /*11f0*/  PRMT R80, R77, 0x7632, R80 ;  /* 0x000076324d507816 */ /* 0x000fe40000000050 */
[----:B------:R-:W-:Y:S01]  /*1200*/  PRMT R81, R78, 0x7632, R81 ;  /* 0x000076324e517816 */ /* 0x000fe20000000051 */
[----:B------:R-:W-:Y:S01]  /*1210*/  FADD.FTZ R86, R76, R73 ;  /* 0x000000494c567221 */ /* 0x000fe20000010000 */
[----:B------:R-:W-:Y:S01]  /*1220*/  PRMT R82, R79, 0x7632, R82 ;  /* 0x000076324f527816 */ /* 0x000fe20000000052 */
[----:B------:R-:W-:Y:S01]  /*1230*/  IMAD.U32 R78, R78, 0x10000, RZ ;  /* 0x000100004e4e7824 */ /* 0x000fe200078e00ff */
[----:B------:R-:W-:-:S02]  /*1240*/  PRMT R0, R64, 0x7632, R0 ;  /* 0x0000763240007816 */ /* 0x000fc40000000000 */
[----:B------:R-:W-:Y:S01]  /*1250*/  PRMT R72, R65, 0x7632, R72 ;  /* 0x0000763241487816 */ /* 0x000fe20000000048 */
[----:B------:R-:W-:Y:S01]  /*1260*/  IMAD.U32 R87, R82, 0x10000, RZ ;  /* 0x0001000052577824 */ /* 0x000fe200078e00ff */
[----:B------:R-:W-:Y:S01]  /*1270*/  PRMT R73, R66, 0x7632, R73 ;  /* 0x0000763242497816 */ /* 0x000fe20000000049 */
[----:B------:R-:W-:Y:S01]  /*1280*/  FADD.FTZ R90, R78, R83 ;  /* 0x000000534e5a7221 */ /* 0x000fe20000010000 */
[----:B------:R-:W-:Y:S01]  /*1290*/  PRMT R74, R67, 0x7632, R74 ;  /* 0x00007632434a7816 */ /* 0x000fe2000000004a */
[----:B------:R-:W-:Y:S01]  /*12a0*/  IMAD.U32 R72, R72, 0x10000, RZ ;  /* 0x0001000048487824 */ /* 0x000fe200078e00ff */
[----:B------:R-:W-:Y:S02]  /*12b0*/  SHF.L.U32 R77, R77, 0x10, RZ ;  /* 0x000000104d4d7819 */ /* 0x000fe400000006ff */
[----:B------:R-:W-:Y:S02]  /*12c0*/  SHF.L.U32 R88, R65, 0x10, RZ ;  /* 0x0000001041587819 */ /* 0x000fe400000006ff */
[----:B------:R-:W-:-:S02]  /*12d0*/  SHF.L.U32 R79, R79, 0x10, RZ ;  /* 0x000000104f4f7819 */ /* 0x000fc400000006ff */
[----:B------:R-:W-:Y:S01]  /*12e0*/  SHF.L.U32 R92, R67, 0x10, RZ ;  /* 0x00000010435c7819 */ /* 0x000fe200000006ff */
[----:B------:R-:W-:Y:S01]  /*12f0*/  FADD.FTZ R88, R77, R88 ;  /* 0x000000584d587221 */ /* 0x000fe20000010000 */
[----:B------:R-:W-:Y:S02]  /*1300*/  SHF.L.U32 R91, R80, 0x10, RZ ;  /* 0x00000010505b7819 */ /* 0x000fe400000006ff */
[----:B------:R-:W-:Y:S01]  /*1310*/  SHF.L.U32 R76, R81, 0x10, RZ ;  /* 0x00000010514c7819 */ /* 0x000fe200000006ff */
[----:B------:R-:W-:Y:S01]  /*1320*/  FADD.FTZ R92, R79, R92 ;  /* 0x0000005c4f5c7221 */ /* 0x000fe20000010000 */
[----:B------:R-:W-:Y:S01]  /*1330*/  SHF.L.U32 R74, R74, 0x10, RZ ;  /* 0x000000104a4a7819 */ /* 0x000fe200000006ff */
[----:B------:R-:W-:Y:S01]  /*1340*/  FADD.FTZ R91, R91, R72 ;  /* 0x000000485b5b7221 */ /* 0x000fe20000010000 */
[----:B------:R-:W-:Y:S02]  /*1350*/  SHF.L.U32 R73, R73, 0x10, RZ ;  /* 0x0000001049497819 */ /* 0x000fe400000006ff */
[----:B------:R-:W-:Y:S01]  /*1360*/  SHF.L.U32 R0, R0, 0x10, RZ ;  /* 0x0000001000007819 */ /* 0x000fe200000006ff */
[----:B------:R-:W-:-:S02]  /*1370*/  FADD.FTZ R87, R87, R74 ;  /* 0x0000004a57577221 */ /* 0x000fc40000010000 */
[----:B------:R-:W-:Y:S01]  /*1380*/  FADD.FTZ R89, R76, R73 ;  /* 0x000000494c597221 */ /* 0x000fe20000010000 */
[----:B------:R-:W-:Y:S01]  /*1390*/  F2FP.BF16.F32.PACK_AB R73, R91, R88 ;  /* 0x000000585b49723e */ /* 0x000fe200000010ff */
[----:B------:R-:W-:Y:S01]  /*13a0*/  FADD.FTZ R95, R75, R0 ;  /* 0x000000004b5f7221 */ /* 0x000fe20000010000 */
[----:B------:R-:W-:Y:S02]  /*13b0*/  F2FP.BF16.F32.PACK_AB R75, R87, R92 ;  /* 0x0000005c574b723e */ /* 0x000fe400000010ff */
[----:B------:R-:W-:Y:S02]  /*13c0*/  F2FP.BF16.F32.PACK_AB R74, R89, R90 ;  /* 0x0000005a594a723e */ /* 0x000fe400000010ff */
[----:B------:R-:W-:Y:S01]  /*13d0*/  F2FP.BF16.F32.PACK_AB R72, R95, R86 ;  /* 0x000000565f48723e */ /* 0x000fe200000010ff */
[----:B------:R-:W-:Y:S06]  /*13e0*/  BRA `(.L_x_58) ;  /* 0x0000000000c87947 */ /* 0x000fec0003800000 */
.L_x_56:
[----:B------:R-:W-:Y:S05]  /*13f0*/  @!P2 BRA `(.L_x_59) ;  /* 0x000000000094a947 */ /* 0x000fea0003800000 */
[C---:B-----5:R-:W-:Y:S01]  /*1400*/  PRMT R75, R76.reuse, 0x7632, R75 ;  /* 0x000076324c4b7816 */ /* 0x060fe2000000004b */
[----:B------:R-:W-:Y:S01]  /*1410*/  IMAD.U32 R88, R69, 0x10000, RZ ;  /* 0x0001000045587824 */ /* 0x000fe200078e00ff */
[----:B------:R-:W-:Y:S01]  /*1420*/  SHF.L.U32 R76, R76, 0x10, RZ ;  /* 0x000000104c4c7819 */ /* 0x000fe200000006ff */
[----:B------:R-:W-:Y:S01]  /*1430*/  IMAD.U32 R92, R71, 0x10000, RZ ;  /* 0x00010000475c7824 */ /* 0x000fe200078e00ff */
[----:B------:R-:W-:Y:S02]  /*1440*/  SHF.L.U32 R73, R68, 0x10, RZ ;  /* 0x0000001044497819 */ /* 0x000fe400000006ff */
[C---:B------:R-:W-:Y:S01]  /*1450*/  PRMT R80, R77.reuse, 0x7632, R80 ;  /* 0x000076324d507816 */ /* 0x040fe20000000050 */
[----:B------:R-:W-:Y:S01]  /*1460*/  IMAD.U32 R77, R77, 0x10000, RZ ;  /* 0x000100004d4d7824 */ /* 0x000fe200078e00ff */
        /* <DEDUP_REMOVED lines=8> */
[----:B------:R-:W-:Y:S02]  /*14f0*/  PRMT R74, R71, 0x7632, R74 ;  /* 0x00007632474a7816 */ /* 0x000fe4000000004a */
[----:B------:R-:W-:Y:S01]  /*1500*/  SHF.L.U32 R78, R78, 0x10, RZ ;  /* 0x000000104e4e7819 */ /* 0x000fe200000006ff */
[----:B------:R-:W-:Y:S01]  /*1510*/  IMAD.U32 R73, R73, 0x10000, RZ ;  /* 0x0001000049497824 */ /* 0x000fe200078e00ff */
[----:B------:R-:W-:Y:S02]  /*1520*/  SHF.L.U32 R83, R70, 0x10, RZ ;  /* 0x0000001046537819 */ /* 0x000fe400000006ff */
[----:B------:R-:W-:Y:S01]  /*1530*/  SHF.L.U32 R79, R79, 0x10, RZ ;  /* 0x000000104f4f7819 */ /* 0x000fe200000006ff */
[----:B------:R-:W-:Y:S01]  /*1540*/  FADD.FTZ R89, R76, R73 ;  /* 0x000000494c597221 */ /* 0x000fe20000010000 */
[----:B------:R-:W-:Y:S01]  /*1550*/  SHF.L.U32 R75, R75, 0x10, RZ ;  /* 0x000000104b4b7819 */ /* 0x000fe200000006ff */
[----:B------:R-:W-:Y:S01]  /*1560*/  FADD.FTZ R90, R78, R83 ;  /* 0x000000534e5a7221 */ /* 0x000fe20000010000 */
[----:B------:R-:W-:Y:S01]  /*1570*/  SHF.L.U32 R91, R80, 0x10, RZ ;  /* 0x00000010505b7819 */ /* 0x000fe200000006ff */
[----:B------:R-:W-:Y:S01]  /*1580*/  FADD.FTZ R92, R79, R92 ;  /* 0x0000005c4f5c7221 */ /* 0x000fe20000010000 */
[----:B------:R-:W-:-:S02]  /*1590*/  SHF.L.U32 R87, R82, 0x10, RZ ;  /* 0x0000001052577819 */ /* 0x000fc400000006ff */
[----:B------:R-:W-:Y:S02]  /*15a0*/  SHF.L.U32 R74, R74, 0x10, RZ ;  /* 0x000000104a4a7819 */ /* 0x000fe400000006ff */
[----:B------:R-:W-:Y:S02]  /*15b0*/  SHF.L.U32 R72, R72, 0x10, RZ ;  /* 0x0000001048487819 */ /* 0x000fe400000006ff */
[----:B------:R-:W-:Y:S01]  /*15c0*/  SHF.L.U32 R0, R0, 0x10, RZ ;  /* 0x0000001000007819 */ /* 0x000fe200000006ff */
[----:B------:R-:W-:Y:S01]  /*15d0*/  FADD.FTZ R87, R87, R74 ;  /* 0x0000004a57577221 */ /* 0x000fe20000010000 */
[----:B------:R-:W-:Y:S01]  /*15e0*/  F2FP.BF16.F32.PACK_AB R74, R89, R90 ;  /* 0x0000005a594a723e */ /* 0x000fe200000010ff */
[----:B------:R-:W-:Y:S02]  /*15f0*/  FADD.FTZ R91, R91, R72 ;  /* 0x000000485b5b7221 */ /* 0x000fe40000010000 */
[----:B------:R-:W-:Y:S01]  /*1600*/  FADD.FTZ R95, R75, R0 ;  /* 0x000000004b5f7221 */ /* 0x000fe20000010000 */
[----:B------:R-:W-:-:S02]  /*1610*/  F2FP.BF16.F32.PACK_AB R75, R87, R92 ;  /* 0x0000005c574b723e */ /* 0x000fc400000010ff */
[----:B------:R-:W-:Y:S02]  /*1620*/  F2FP.BF16.F32.PACK_AB R73, R91, R88 ;  /* 0x000000585b49723e */ /* 0x000fe400000010ff */
[----:B------:R-:W-:Y:S01]  /*1630*/  F2FP.BF16.F32.PACK_AB R72, R95, R86 ;  /* 0x000000565f48723e */ /* 0x000fe200000010ff */
[----:B------:R-:W-:Y:S06]  /*1640*/  BRA `(.L_x_58) ;  /* 0x0000000000307947 */ /* 0x000fec0003800000 */
.L_x_59:
        /* <DEDUP_REMOVED lines=12> */
.L_x_58:
[----:B------:R-:W0:Y:S01]  /*1710*/  @P0 LDC.64 R80, c[0x0][0x3a8] ;  /* 0x0000ea00ff500b82 */ /* 0x000e220000000a00 */
[----:B------:R-:W-:-:S05]  /*1720*/  IADD3 R99, PT, PT, R101, 0x20, RZ ;  /* 0x0000002065637810 */ /* 0x000fca0007ffe0ff */
[----:B------:R-:W-:Y:S02]  /*1730*/  IMAD.WIDE.U32 R76, R99, 0x10, R2 ;  /* 0x00000010634c7825 */ /* 0x000fe400078e0002 */
[----:B------:R-:W1:Y:S08]  /*1740*/  @P1 LDC.64 R82, c[0x0][0x398] ;  /* 0x0000e600ff521b82 */ /* 0x000e700000000a00 */
[----:B------:R-:W2:Y:S01]  /*1750*/  @P2 LDC.64 R84, c[0x0][0x3a0] ;  /* 0x0000e800ff542b82 */ /* 0x000ea20000000a00 */
[----:B0-----:R-:W-:-:S05]  /*1760*/  @P0 IMAD.WIDE.U32 R80, R101, 0x10, R80 ;  /* 0x0000001065500825 */ /* 0x001fca00078e0050 */
[----:B------:R0:W-:Y:S01]  /*1770*/  @P0 STG.E.128 desc[UR6][R80.64], R72 ;  /* 0x0000004850000986 */ /* 0x0001e2000c101d06 */
[----:B-1----:R-:W-:-:S03]  /*1780*/  @P1 IMAD.WIDE.U32 R82, R99, 0x10, R82 ;  /* 0x0000001063521825 */ /* 0x002fc600078e0052 */
[----:B------:R-:W5:Y:S04]  /*1790*/  LDG.E.128 R76, desc[UR6][R76.64] ;  /* 0x000000064c4c7981 */ /* 0x000f68000c1e1d00 */
        /* <DEDUP_REMOVED lines=22> */
.L_x_61:
        /* <DEDUP_REMOVED lines=37> */
.L_x_60:
[----:B------:R-:W-:-:S04]  /*1b50*/  UISETP.NE.U32.AND UP1, UPT, UR10, URZ, UPT ;  /* 0x000000ff0a00728c */ /* 0x000fc8000bf25070 */
[----:B------:R-:W-:-:S09]  /*1b60*/  UISETP.NE.AND.EX UP1, UPT, UR11, URZ, UPT, UP1 ;  /* 0x000000ff0b00728c */ /* 0x000fd2000bf25310 */
[----:B------:R-:W-:Y:S05]  /*1b70*/  BRA.U UP1, `(.L_x_63) ;  /* 0x0000000101947547 */ /* 0x000fea000b800000 */
[C---:B-----5:R-:W-:Y:S01]  /*1b80*/  PRMT R75, R76.reuse, 0x7632, R75 ;  /* 0x000076324c4b7816 */ /* 0x060fe2000000004b */
[----:B------:R-:W-:Y:S01]  /*1b90*/  IMAD.U32 R76, R76, 0x10000, RZ ;  /* 0x000100004c4c7824 */ /* 0x000fe200078e00ff */
[----:B------:R-:W-:Y:S01]  /*1ba0*/  PRMT R80, R77, 0x7632, R80 ;  /* 0x000076324d507816 */ /* 0x000fe20000000050 */
[----:B------:R-:W-:Y:S01]  /*1bb0*/  IMAD.U32 R73, R64, 0x10000, RZ ;  /* 0x0001000040497824 */ /* 0x000fe200078e00ff */
[----:B------:R-:W-:Y:S02]  /*1bc0*/  PRMT R81, R78, 0x7632, R81 ;  /* 0x000076324e517816 */ /* 0x000fe40000000051 */
[----:B------:R-:W-:Y:S01]  /*1bd0*/  PRMT R82, R79, 0x7632, R82 ;  /* 0x000076324f527816 */ /* 0x000fe20000000052 */
[----:B------:R-:W-:Y:S01]  /*1be0*/  FADD.FTZ R96, R73, R76 ;  /* 0x0000004c49607221 */ /* 0x000fe20000010000 */
[----:B------:R-:W-:Y:S01]  /*1bf0*/  PRMT R0, R64, 0x7632, R0 ;  /* 0x0000763240007816 */ /* 0x000fe20000000000 */
[----:B------:R-:W-:Y:S01]  /*1c00*/  IMAD.U32 R79, R79, 0x10000, RZ ;  /* 0x000100004f4f7824 */ /* 0x000fe200078e00ff */
        /* <DEDUP_REMOVED lines=8> */
[----:B------:R-:W-:Y:S02]  /*1c90*/  SHF.L.U32 R98, R65, 0x10, RZ ;  /* 0x0000001041627819 */ /* 0x000fe400000006ff */
[----:B------:R-:W-:Y:S02]  /*1ca0*/  SHF.L.U32 R83, R66, 0x10, RZ ;  /* 0x0000001042537819 */ /* 0x000fe400000006ff */
        /* <DEDUP_REMOVED lines=8> */
[----:B------:R-:W-:-:S02]  /*1d30*/  SHF.L.U32 R73, R73, 0x10, RZ ;  /* 0x0000001049497819 */ /* 0x000fc400000006ff */
[----:B------:R-:W-:Y:S01]  /*1d40*/  SHF.L.U32 R72, R72, 0x10, RZ ;  /* 0x0000001048487819 */ /* 0x000fe200000006ff */
[----:B------:R-:W-:Y:S02]  /*1d50*/  FADD.FTZ R97, R97, R74 ;  /* 0x0000004a61617221 */ /* 0x000fe40000010000 */
[----:B------:R-:W-:Y:S02]  /*1d60*/  FADD.FTZ R109, R76, R73 ;  /* 0x000000494c6d7221 */ /* 0x000fe40000010000 */
[----:B------:R-:W-:Y:S01]  /*1d70*/  FADD.FTZ R111, R111, R72 ;  /* 0x000000486f6f7221 */ /* 0x000fe20000010000 */
[----:B------:R-:W-:Y:S02]  /*1d80*/  F2FP.BF16.F32.PACK_AB R75, R97, R100 ;  /* 0x00000064614b723e */ /* 0x000fe400000010ff */
[----:B------:R-:W-:Y:S02]  /*1d90*/  F2FP.BF16.F32.PACK_AB R74, R109, R94 ;  /* 0x0000005e6d4a723e */ /* 0x000fe400000010ff */
[----:B------:R-:W-:-:S02]  /*1da0*/  F2FP.BF16.F32.PACK_AB R73, R111, R98 ;  /* 0x000000626f49723e */ /* 0x000fc400000010ff */
[----:B------:R-:W-:Y:S01]  /*1db0*/  F2FP.BF16.F32.PACK_AB R72, R113, R96 ;  /* 0x000000607148723e */ /* 0x000fe200000010ff */
[----:B------:R-:W-:Y:S06]  /*1dc0*/  BRA `(.L_x_62) ;  /* 0x0000000000e07947 */ /* 0x000fec0003800000 */
.L_x_63:
        /* <DEDUP_REMOVED lines=11> */
[----:B------:R-:W-:Y:S01]  /*1e80*/  PRMT R81, R79, 0x7632, R81 ;  /* 0x000076324f517816 */ /* 0x000fe20000000051 */
[----:B------:R-:W-:Y:S01]  /*1e90*/  FADD.FTZ R113, R113, R0 ;  /* 0x0000000071717221 */ /* 0x000fe20000010000 */
[----:B------:R-:W-:-:S02]  /*1ea0*/  PRMT R73, R67, 0x7632, R73 ;  /* 0x0000763243497816 */ /* 0x000fc40000000049 */
[----:B------:R-:W-:Y:S02]  /*1eb0*/  PRMT R80, R78, 0x7632, R80 ;  /* 0x000076324e507816 */ /* 0x000fe40000000050 */
[----:B------:R-:W-:Y:S02]  /*1ec0*/  PRMT R0, R65, 0x7632, R0 ;  /* 0x0000763241007816 */ /* 0x000fe40000000000 */
[----:B------:R-:W-:Y:S02]  /*1ed0*/  PRMT R72, R66, 0x7632, R72 ;  /* 0x0000763242487816 */ /* 0x000fe40000000048 */
[----:B------:R-:W-:Y:S01]  /*1ee0*/  SHF.L.U32 R78, R78, 0x10, RZ ;  /* 0x000000104e4e7819 */ /* 0x000fe200000006ff */
[----:B------:R-:W-:Y:S01]  /*1ef0*/  IMAD.U32 R0, R0, 0x10000, RZ ;  /* 0x0001000000007824 */ /* 0x000fe200078e00ff */
[----:B------:R-:W-:Y:S02]  /*1f00*/  SHF.L.U32 R75, R66, 0x10, RZ ;  /* 0x00000010424b7819 */ /* 0x000fe400000006ff */
[----:B------:R-:W-:Y:S01]  /*1f10*/  SHF.L.U32 R111, R74, 0x10, RZ ;  /* 0x000000104a6f7819 */ /* 0x000fe200000006ff */
[----:B------:R-:W-:Y:S01]  /*1f20*/  IMAD.U32 R74, R81, 0x10000, RZ ;  /* 0x00010000514a7824 */ /* 0x000fe200078e00ff */
        /* <DEDUP_REMOVED lines=10> */
[----:B------:R-:W-:-:S02]  /*1fd0*/  PRMT R74, R71, 0x7632, R74 ;  /* 0x00007632474a7816 */ /* 0x000fc4000000004a */
[----:B------:R-:W-:Y:S01]  /*1fe0*/  SHF.L.U32 R79, R79, 0x10, RZ ;  /* 0x000000104f4f7819 */ /* 0x000fe200000006ff */
[----:B------:R-:W-:Y:S01]  /*1ff0*/  FADD.FTZ R109, R109, R72 ;  /* 0x000000486d6d7221 */ /* 0x000fe20000010000 */
        /* <DEDUP_REMOVED lines=21> */
.L_x_62:
[----:B------:R-:W0:Y:S01]  /*2150*/  @P2 LDC.64 R76, c[0x0][0x3a0] ;  /* 0x0000e800ff4c2b82 */ /* 0x000e220000000a00 */
[----:B------:R-:W-:-:S07]  /*2160*/  IADD3 R103, PT, PT, R101, 0x40, RZ ;  /* 0x0000004065677810 */ /* 0x000fce0007ffe0ff */
[----:B------:R-:W1:Y:S08]  /*2170*/  @P0 LDC.64 R80, c[0x0][0x3a8] ;  /* 0x0000ea00ff500b82 */ /* 0x000e700000000a00 */
[----:B------:R-:W2:Y:S01]  /*2180*/  @P1 LDC.64 R82, c[0x0][0x398] ;  /* 0x0000e600ff521b82 */ /* 0x000ea20000000a00 */
[----:B0-----:R-:W-:-:S04]  /*2190*/  @P2 IMAD.WIDE.U32 R84, R103, 0x10, R76 ;  /* 0x0000001067542825 */ /* 0x001fc800078e004c */
[----:B------:R-:W-:-:S04]  /*21a0*/  IMAD.WIDE.U32 R76, R103, 0x10, R2 ;  /* 0x00000010674c7825 */ /* 0x000fc800078e0002 */
[----:B-1----:R-:W-:-:S05]  /*21b0*/  @P0 IMAD.WIDE.U32 R80, R99, 0x10, R80 ;  /* 0x0000001063500825 */ /* 0x002fca00078e0050 */
[----:B------:R0:W-:Y:S01]  /*21c0*/  @P0 STG.E.128 desc[UR6][R80.64], R72 ;  /* 0x0000004850000986 */ /* 0x0001e2000c101d06 */
[----:B--2---:R-:W-:-:S03]  /*21d0*/  @P1 IMAD.WIDE.U32 R82, R103, 0x10, R82 ;  /* 0x0000001067521825 */ /* 0x004fc600078e0052 */
[----:B------:R0:W5:Y:S04]  /*21e0*/  @P2 LDG.E.128 R68, desc[UR6][R84.64] ;  /* 0x0000000654442981 */ /* 0x000168000c1e1d00 */
[----:B------:R0:W5:Y:S04]  /*21f0*/  @P1 LDG.E.128 R64, desc[UR6][R82.64] ;  /* 0x0000000652401981 */ /* 0x000168000c1e1d00 */
[----:B------:R-:W5:Y:S01]  /*2200*/  LDG.E.128 R76, desc[UR6][R76.64] ;  /* 0x000000064c4c7981 */ /* 0x000f62000c1e1d00 */
[----:B------:R-:W-:Y:S05]  /*2210*/  BRA.U UP0, `(.L_x_64) ;  /* 0x0000000100cc7547 */ /* 0x000fea000b800000 */
        /* <DEDUP_REMOVED lines=14> */
.L_x_65:
[----:B0----5:R-:W-:Y:S01]  /*2300*/  PRMT R75, R76, 0x7632, R75 ;  /* 0x000076324c4b7816 */ /* 0x021fe2000000004b */
[----:B------:R-:W-:Y:S01]  /*2310*/  IMAD.U32 R83, R70, 0x10000, RZ ;  /* 0x0001000046537824 */ /* 0x000fe200078e00ff */
[----:B------:R-:W-:Y:S02]  /*2320*/  SHF.L.U32 R76, R76, 0x10, RZ ;  /* 0x000000104c4c7819 */ /* 0x000fe400000006ff */
[----:B------:R-:W-:Y:S01]  /*2330*/  SHF.L.U32 R73, R68, 0x10, RZ ;  /* 0x0000001044497819 */ /* 0x000fe200000006ff */
[----:B------:R-:W-:Y:S01]  /*2340*/  IMAD.U32 R75, R75, 0x10000, RZ ;  /* 0x000100004b4b7824 */ /* 0x000fe200078e00ff */
[----:B------:R-:W-:Y:S02]  /*2350*/  PRMT R80, R77, 0x7632, R80 ;  /* 0x000076324d507816 */ /* 0x000fe40000000050 */
[C---:B------:R-:W-:Y:S01]  /*2360*/  PRMT R81, R78.reuse, 0x7632, R81 ;  /* 0x000076324e517816 */ /* 0x040fe20000000051 */
        /* <DEDUP_REMOVED lines=30> */
.L_x_64:
[----:B------:R-:W-:Y:S05]  /*2550*/  BRA.U UP1, `(.L_x_67) ;  /* 0x0000000101947547 */ /* 0x000fea000b800000 */
[C---:B0----5:R-:W-:Y:S01]  /*2560*/  PRMT R75, R76.reuse, 0x7632, R75 ;  /* 0x000076324c4b7816 */ /* 0x061fe2000000004b */
        /* <DEDUP_REMOVED lines=36> */
.L_x_67:
[C---:B0----5:R-:W-:Y:S01]  /*27b0*/  PRMT R72, R76.reuse, 0x7632, R72 ;  /* 0x000076324c487816 */ /* 0x061fe20000000048 */
[----:B------:R-:W-:Y:S01]  /*27c0*/  IMAD.U32 R76, R76, 0x10000, RZ ;  /* 0x000100004c4c7824 */ /* 0x000fe200078e00ff */
[C---:B------:R-:W-:Y:S02]  /*27d0*/  SHF.L.U32 R73, R64.reuse, 0x10, RZ ;  /* 0x0000001040497819 */ /* 0x040fe400000006ff */
[----:B------:R-:W-:Y:S01]  /*27e0*/  PRMT R0, R64, 0x7632, R0 ;  /* 0x0000763240007816 */ /* 0x000fe20000000000 */
[----:B------:R-:W-:Y:S01]  /*27f0*/  IMAD.U32 R125, R72, 0x10000, RZ ;  /* 0x00010000487d7824 */ /* 0x000fe200078e00ff */
[----:B------:R-:W-:Y:S01]  /*2800*/  SHF.L.U32 R102, R68, 0x10, RZ ;  /* 0x0000001044667819 */ /* 0x000fe200000006ff */
[----:B------:R-:W-:Y:S01]  /*2810*/  FADD.FTZ R73, R73, R76 ;  /* 0x0000004c49497221 */ /* 0x000fe20000010000 */
[----:B------:R-:W-:Y:S01]  /*2820*/  SHF.L.U32 R0, R0, 0x10, RZ ;  /* 0x0000001000007819 */ /* 0x000fe200000006ff */
[----:B------:R-:W-:Y:S01]  /*2830*/  IMAD.U32 R76, R65, 0x10000, RZ ;  /* 0x00010000414c7824 */ /* 0x000fe200078e00ff */
[----:B------:R-:W-:Y:S01]  /*2840*/  PRMT R74, R77, 0x7632, R74 ;  /* 0x000076324d4a7816 */ /* 0x000fe2000000004a */
[----:B------:R-:W-:Y:S01]  /*2850*/  FADD.FTZ R102, R102, R73 ;  /* 0x0000004966667221 */ /* 0x000fe20000010000 */
[C---:B------:R-:W-:Y:S01]  /*2860*/  PRMT R80, R78.reuse, 0x7632, R80 ;  /* 0x000076324e507816 */ /* 0x040fe20000000050 */
[--C-:B------:R-:W-:Y:S01]  /*2870*/  FADD.FTZ R125, R125, R0.reuse ;  /* 0x000000007d7d7221 */ /* 0x100fe20000010000 */
        /* <DEDUP_REMOVED lines=10> */
[----:B------:R-:W-:Y:S01]  /*2920*/  FADD.FTZ R78, R75, R78 ;  /* 0x0000004e4b4e7221 */ /* 0x000fe20000010000 */
        /* <DEDUP_REMOVED lines=11> */
[----:B------:R-:W-:Y:S01]  /*29e0*/  PRMT R0, R68, 0x7632, R0 ;  /* 0x0000763244007816 */ /* 0x000fe20000000000 */
[----:B------:R-:W-:Y:S01]  /*29f0*/  IMAD.U32 R77, R70, 0x10000, RZ ;  /* 0x00010000464d7824 */ /* 0x000fe200078e00ff */
[----:B------:R-:W-:Y:S01]  /*2a00*/  PRMT R74, R71, 0x7632, R74 ;  /* 0x00007632474a7816 */ /* 0x000fe2000000004a */
[----:B------:R-:W-:Y:S01]  /*2a10*/  FADD.FTZ R79, R82, R79 ;  /* 0x0000004f524f7221 */ /* 0x000fe20000010000 */
[----:B------:R-:W-:Y:S01]  /*2a20*/  PRMT R73, R70, 0x7632, R73 ;  /* 0x0000763246497816 */ /* 0x000fe20000000049 */
[----:B------:R-:W-:Y:S01]  /*2a30*/  FADD.FTZ R104, R77, R78 ;  /* 0x0000004e4d687221 */ /* 0x000fe20000010000 */
        /* <DEDUP_REMOVED lines=8> */
[----:B------:R-:W-:Y:S01]  /*2ac0*/  FADD.FTZ R121, R121, R74 ;  /* 0x0000004a79797221 */ /* 0x000fe20000010000 */
[----:B------:R-:W-:Y:S02]  /*2ad0*/  FADD.FTZ R123, R123, R72 ;  /* 0x000000487b7b7221 */ /* 0x000fe40000010000 */
[----:B------:R-:W-:Y:S01]  /*2ae0*/  FADD.FTZ R125, R125, R0 ;  /* 0x000000007d7d7221 */ /* 0x000fe20000010000 */
[----:B------:R-:W-:-:S02]  /*2af0*/  F2FP.BF16.F32.PACK_AB R75, R115, R110 ;  /* 0x0000006e734b723e */ /* 0x000fc400000010ff */
[----:B------:R-:W-:Y:S02]  /*2b00*/  F2FP.BF16.F32.PACK_AB R74, R121, R104 ;  /* 0x00000068794a723e */ /* 0x000fe400000010ff */
[----:B------:R-:W-:Y:S02]  /*2b10*/  F2FP.BF16.F32.PACK_AB R73, R123, R108 ;  /* 0x0000006c7b49723e */ /* 0x000fe400000010ff */
[----:B------:R-:W-:-:S07]  /*2b20*/  F2FP.BF16.F32.PACK_AB R72, R125, R102 ;  /* 0x000000667d48723e */ /* 0x000fce00000010ff */
.L_x_66:
[----:B------:R-:W1:Y:S01]  /*2b30*/  @P2 LDC.64 R76, c[0x0][0x3a0] ;  /* 0x0000e800ff4c2b82 */ /* 0x000e620000000a00 */
[----:B------:R-:W-:-:S07]  /*2b40*/  VIADD R105, R101, 0x60 ;  /* 0x0000006065697836 */ /* 0x000fce0000000000 */
[----:B0-----:R-:W0:Y:S08]  /*2b50*/  @P0 LDC.64 R80, c[0x0][0x3a8] ;  /* 0x0000ea00ff500b82 */ /* 0x001e300000000a00 */
[----:B------:R-:W2:Y:S01]  /*2b60*/  @P1 LDC.64 R82, c[0x0][0x398] ;  /* 0x0000e600ff521b82 */ /* 0x000ea20000000a00 */
[----:B-1----:R-:W-:-:S04]  /*2b70*/  @P2 IMAD.WIDE.U32 R84, R105, 0x10, R76 ;  /* 0x0000001069542825 */ /* 0x002fc800078e004c */
[----:B------:R-:W-:-:S04]  /*2b80*/  IMAD.WIDE.U32 R76, R105, 0x10, R2 ;  /* 0x00000010694c7825 */ /* 0x000fc800078e0002 */
[----:B0-----:R-:W-:-:S05]  /*2b90*/  @P0 IMAD.WIDE.U32 R80, R103, 0x10, R80 ;  /* 0x0000001067500825 */ /* 0x001fca00078e0050 */
[----:B------:R0:W-:Y:S01]  /*2ba0*/  @P0 STG.E.128 desc[UR6][R80.64], R72 ;  /* 0x0000004850000986 */ /* 0x0001e2000c101d06 */
[----:B--2---:R-:W-:-:S03]  /*2bb0*/  @P1 IMAD.WIDE.U32 R82, R105, 0x10, R82 ;  /* 0x0000001069521825 */ /* 0x004fc600078e0052 */
[----:B------:R0:W5:Y:S04]  /*2bc0*/  @P2 LDG.E.128 R68, desc[UR6][R84.64] ;  /* 0x0000000654442981 */ /* 0x000168000c1e1d00 */
[----:B------:R0:W5:Y:S04]  /*2bd0*/  @P1 LDG.E.128 R64, desc[UR6][R82.64] ;  /* 0x0000000652401981 */ /* 0x000168000c1e1d00 */
[----:B------:R-:W5:Y:S01]  /*2be0*/  LDG.E.128 R76, desc[UR6][R76.64] ;  /* 0x000000064c4c7981 */ /* 0x000f62000c1e1d00 */
[----:B------:R-:W-:Y:S05]  /*2bf0*/  BRA.U UP0, `(.L_x_68) ;  /* 0x0000000100cc7547 */ /* 0x000fea000b800000 */
[----:B------:R-:W-:Y:S05]  /*2c00*/  BRA.U UP1, `(.L_x_69) ;  /* 0x0000000101347547 */ /* 0x000fea000b800000 */
[C---:B0----5:R-:W-:Y:S02]  /*2c10*/  PRMT R81, R77.reuse, 0x7632, R81 ;  /* 0x000076324d517816 */ /* 0x061fe40000000051 */
[----:B------:R-:W-:Y:S02]  /*2c20*/  SHF.L.U32 R80, R77, 0x10, RZ ;  /* 0x000000104d507819 */ /* 0x000fe400000006ff */
[----:B------:R-:W-:Y:S01]  /*2c30*/  PRMT R83, R76, 0x7632, R83 ;  /* 0x000076324c537816 */ /* 0x000fe20000000053 */
[----:B------:R-:W-:Y:S01]  /*2c40*/  IMAD.U32 R81, R81, 0x10000, RZ ;  /* 0x0001000051517824 */ /* 0x000fe200078e00ff */
[C---:B------:R-:W-:Y:S01]  /*2c50*/  PRMT R0, R78.reuse, 0x7632, R0 ;  /* 0x000076324e007816 */ /* 0x040fe20000000000 */
[----:B------:R-:W-:Y:S01]  /*2c60*/  IMAD.U32 R78, R78, 0x10000, RZ ;  /* 0x000100004e4e7824 */ /* 0x000fe200078e00ff */
[C---:B------:R-:W-:Y:S02]  /*2c70*/  PRMT R77, R79.reuse, 0x7632, R77 ;  /* 0x000076324f4d7816 */ /* 0x040fe4000000004d */
[----:B------:R-:W-:-:S02]  /*2c80*/  SHF.L.U32 R82, R79, 0x10, RZ ;  /* 0x000000104f527819 */ /* 0x000fc400000006ff */
[----:B------:R-:W-:Y:S02]  /*2c90*/  SHF.L.U32 R76, R76, 0x10, RZ ;  /* 0x000000104c4c7819 */ /* 0x000fe400000006ff */
[----:B------:R-:W-:Y:S02]  /*2ca0*/  SHF.L.U32 R83, R83, 0x10, RZ ;  /* 0x0000001053537819 */ /* 0x000fe400000006ff */
[----:B------:R-:W-:Y:S02]  /*2cb0*/  SHF.L.U32 R79, R0, 0x10, RZ ;  /* 0x00000010004f7819 */ /* 0x000fe400000006ff */
[----:B------:R-:W-:Y:S01]  /*2cc0*/  SHF.L.U32 R77, R77, 0x10, RZ ;  /* 0x000000104d4d7819 */ /* 0x000fe200000006ff */
[----:B------:R-:W-:Y:S06]  /*2cd0*/  BRA `(.L_x_70) ;  /* 0x00000008000c7947 */ /* 0x000fec0003800000 */
.L_x_69:
[C---:B0----5:R-:W-:Y:S01]  /*2ce0*/  PRMT R73, R76.reuse, 0x7632, R73 ;  /* 0x000076324c497816 */ /* 0x061fe20000000049 */
[----:B------:R-:W-:Y:S01]  /*2cf0*/  IMAD.U32 R76, R76, 0x10000, RZ ;  /* 0x000100004c4c7824 */ /* 0x000fe200078e00ff */
[----:B------:R-:W-:Y:S01]  /*2d00*/  PRMT R75, R78, 0x7632, R75 ;  /* 0x000076324e4b7816 */ /* 0x000fe2000000004b */
[----:B------:R-:W-:Y:S01]  /*2d10*/  IMAD.U32 R3, R68, 0x10000, RZ ;  /* 0x0001000044037824 */ /* 0x000fe200078e00ff */
[----:B------:R-:W-:Y:S02]  /*2d20*/  PRMT R74, R77, 0x7632, R74 ;  /* 0x000076324d4a7816 */ /* 0x000fe4000000004a */
[----:B------:R-:W-:Y:S01]  /*2d30*/  SHF.L.U32 R78, R78, 0x10, RZ ;  /* 0x000000104e4e7819 */ /* 0x000fe200000006ff */
[----:B------:R-:W-:Y:S01]  /*2d40*/  FADD.FTZ R76, R3, R76 ;  /* 0x0000004c034c7221 */ /* 0x000fe20000010000 */
[----:B------:R-:W-:Y:S02]  /*2d50*/  SHF.L.U32 R81, R70, 0x10, RZ ;  /* 0x0000001046517819 */ /* 0x000fe400000006ff */
[----:B------:R-:W-:-:S02]  /*2d60*/  SHF.L.U32 R77, R77, 0x10, RZ ;  /* 0x000000104d4d7819 */ /* 0x000fc400000006ff */
[----:B------:R-:W-:Y:S01]  /*2d70*/  SHF.L.U32 R80, R69, 0x10, RZ ;  /* 0x0000001045507819 */ /* 0x000fe200000006ff */
[----:B------:R-:W-:Y:S01]  /*2d80*/  FADD.FTZ R78, R81, R78 ;  /* 0x0000004e514e7221 */ /* 0x000fe20000010000 */
[----:B------:R-:W-:Y:S01]  /*2d90*/  PRMT R82, R79, 0x7632, R82 ;  /* 0x000076324f527816 */ /* 0x000fe20000000052 */
[----:B------:R-:W-:Y:S01]  /*2da0*/  IMAD.U32 R81, R74, 0x10000, RZ ;  /* 0x000100004a517824 */ /* 0x000fe200078e00ff */
        /* <DEDUP_REMOVED lines=24> */
.L_x_68:
[----:B------:R-:W-:Y:S05]  /*2f30*/  BRA.U UP1, `(.L_x_71) ;  /* 0x0000000101947547 */ /* 0x000fea000b800000 */
[----:B0----5:R-:W-:Y:S01]  /*2f40*/  PRMT R73, R76, 0x7632, R73 ;  /* 0x000076324c497816 */ /* 0x021fe20000000049 */
[----:B------:R-:W-:Y:S01]  /*2f50*/  IMAD.U32 R81, R66, 0x10000, RZ ;  /* 0x0001000042517824 */ /* 0x000fe200078e00ff */
[----:B------:R-:W-:Y:S02]  /*2f60*/  SHF.L.U32 R76, R76, 0x10, RZ ;  /* 0x000000104c4c7819 */ /* 0x000fe400000006ff */
[----:B------:R-:W-:Y:S01]  /*2f70*/  SHF.L.U32 R3, R64, 0x10, RZ ;  /* 0x0000001040037819 */ /* 0x000fe200000006ff */
[----:B------:R-:W-:Y:S01]  /*2f80*/  IMAD.U32 R73, R73, 0x10000, RZ ;  /* 0x0001000049497824 */ /* 0x000fe200078e00ff */
[C---:B------:R-:W-:Y:S01]  /*2f90*/  PRMT R75, R78.reuse, 0x7632, R75 ;  /* 0x000076324e4b7816 */ /* 0x040fe2000000004b */
[----:B------:R-:W-:Y:S01]  /*2fa0*/  IMAD.U32 R78, R78, 0x10000, RZ ;  /* 0x000100004e4e7824 */ /* 0x000fe200078e00ff */
[----:B------:R-:W-:Y:S01]  /*2fb0*/  PRMT R74, R77, 0x7632, R74 ;  /* 0x000076324d4a7816 */ /* 0x000fe2000000004a */
[----:B------:R-:W-:Y:S01]  /*2fc0*/  FADD.FTZ R76, R3, R76 ;  /* 0x0000004c034c7221 */ /* 0x000fe20000010000 */
[----:B------:R-:W-:Y:S01]  /*2fd0*/  SHF.L.U32 R77, R77, 0x10, RZ ;  /* 0x000000104d4d7819 */ /* 0x000fe200000006ff */
[----:B------:R-:W-:Y:S01]  /*2fe0*/  FADD.FTZ R78, R81, R78 ;  /* 0x0000004e514e7221 */ /* 0x000fe20000010000 */
[----:B------:R-:W-:-:S02]  /*2ff0*/  SHF.L.U32 R80, R65, 0x10, RZ ;  /* 0x0000001041507819 */ /* 0x000fc400000006ff */
[----:B------:R-:W-:Y:S02]  /*3000*/  PRMT R82, R79, 0x7632, R82 ;  /* 0x000076324f527816 */ /* 0x000fe40000000052 */
        /* <DEDUP_REMOVED lines=17> */
[----:B------:R-:W-:Y:S02]  /*3120*/  FADD.FTZ R79, R74, R3 ;  /* 0x000000034a4f7221 */ /* 0x000fe40000010000 */
[----:B------:R-:W-:Y:S01]  /*3130*/  FADD.FTZ R83, R73, R0 ;  /* 0x0000000049537221 */ /* 0x000fe20000010000 */
[----:B------:R-:W-:Y:S02]  /*3140*/  F2FP.BF16.F32.PACK_AB R75, R77, R82 ;  /* 0x000000524d4b723e */ /* 0x000fe400000010ff */
[----:B------:R-:W-:Y:S02]  /*3150*/  F2FP.BF16.F32.PACK_AB R74, R79, R78 ;  /* 0x0000004e4f4a723e */ /* 0x000fe400000010ff */
[----:B------:R-:W-:Y:S02]  /*3160*/  F2FP.BF16.F32.PACK_AB R73, R81, R80 ;  /* 0x000000505149723e */ /* 0x000fe400000010ff */
[----:B------:R-:W-:Y:S01]  /*3170*/  F2FP.BF16.F32.PACK_AB R72, R83, R76 ;  /* 0x0000004c5348723e */ /* 0x000fe200000010ff */
[----:B------:R-:W-:Y:S06]  /*3180*/  BRA `(.L_x_70) ;  /* 0x0000000000e07947 */ /* 0x000fec0003800000 */
.L_x_71:
[----:B-----5:R-:W-:Y:S01]  /*3190*/  PRMT R2, R76, 0x7632, R2 ;  /* 0x000076324c027816 */ /* 0x020fe20000000002 */
[----:B0-----:R-:W-:Y:S01]  /*31a0*/  IMAD.U32 R73, R66, 0x10000, RZ ;  /* 0x0001000042497824 */ /* 0x001fe200078e00ff */
[----:B------:R-:W-:Y:S02]  /*31b0*/  SHF.L.U32 R76, R76, 0x10, RZ ;  /* 0x000000104c4c7819 */ /* 0x000fe400000006ff */
[C---:B------:R-:W-:Y:S02]  /*31c0*/  SHF.L.U32 R3, R64.reuse, 0x10, RZ ;  /* 0x0000001040037819 */ /* 0x040fe400000006ff */
[----:B------:R-:W-:Y:S02]  /*31d0*/  PRMT R0, R64, 0x7632, R0 ;  /* 0x0000763240007816 */ /* 0x000fe40000000000 */
[----:B------:R-:W-:Y:S01]  /*31e0*/  SHF.L.U32 R83, R2, 0x10, RZ ;  /* 0x0000001002537819 */ /* 0x000fe200000006ff */
[----:B------:R-:W-:Y:S01]  /*31f0*/  FADD.FTZ R76, R3, R76 ;  /* 0x0000004c034c7221 */ /* 0x000fe20000010000 */
[----:B------:R-:W-:Y:S01]  /*3200*/  SHF.L.U32 R3, R68, 0x10, RZ ;  /* 0x0000001044037819 */ /* 0x000fe200000006ff */
[----:B------:R-:W-:Y:S01]  /*3210*/  IMAD.U32 R0, R0, 0x10000, RZ ;  /* 0x0001000000007824 */ /* 0x000fe200078e00ff */
[C---:B------:R-:W-:Y:S01]  /*3220*/  PRMT R72, R77.reuse, 0x7632, R72 ;  /* 0x000076324d487816 */ /* 0x040fe20000000048 */
[----:B------:R-:W-:Y:S01]  /*3230*/  IMAD.U32 R77, R77, 0x10000, RZ ;  /* 0x000100004d4d7824 */ /* 0x000fe200078e00ff */
[----:B------:R-:W-:Y:S01]  /*3240*/  SHF.L.U32 R74, R65, 0x10, RZ ;  /* 0x00000010414a7819 */ /* 0x000fe200000006ff */
[----:B------:R-:W-:Y:S01]  /*3250*/  FADD.FTZ R76, R3, R76 ;  /* 0x0000004c034c7221 */ /* 0x000fe20000010000 */
[C---:B------:R-:W-:Y:S01]  /*3260*/  PRMT R75, R78.reuse, 0x7632, R75 ;  /* 0x000076324e4b7816 */ /* 0x040fe2000000004b */
        /* <DEDUP_REMOVED lines=19> */
[--C-:B------:R-:W-:Y:S01]  /*33a0*/  FADD.FTZ R77, R72, R3.reuse ;  /* 0x00000003484d7221 */ /* 0x100fe20000010000 */
        /* <DEDUP_REMOVED lines=9> */
[----:B------:R-:W-:Y:S01]  /*3440*/  SHF.L.U32 R74, R72, 0x10, RZ ;  /* 0x00000010484a7819 */ /* 0x000fe200000006ff */
[----:B------:R-:W-:Y:S01]  /*3450*/  FADD.FTZ R82, R73, R82 ;  /* 0x0000005249527221 */ /* 0x000fe20000010000 */
[----:B------:R-:W-:Y:S01]  /*3460*/  SHF.L.U32 R72, R3, 0x10, RZ ;  /* 0x0000001003487819 */ /* 0x000fe200000006ff */
[----:B------:R-:W-:Y:S01]  /*3470*/  IMAD.U32 R2, R2, 0x10000, RZ ;  /* 0x0001000002027824 */ /* 0x000fe200078e00ff */
[----:B------:R-:W-:Y:S01]  /*3480*/  SHF.L.U32 R0, R0, 0x10, RZ ;  /* 0x0000001000007819 */ /* 0x000fe200000006ff */
[----:B------:R-:W-:Y:S02]  /*3490*/  FADD.FTZ R77, R77, R74 ;  /* 0x0000004a4d4d7221 */ /* 0x000fe40000010000 */
[----:B------:R-:W-:Y:S01]  /*34a0*/  FADD.FTZ R79, R79, R72 ;  /* 0x000000484f4f7221 */ /* 0x000fe20000010000 */
[----:B------:R-:W-:Y:S01]  /*34b0*/  FADD.FTZ R81, R81, R2 ;  /* 0x0000000251517221 */ /* 0x000fe20000010000 */
[----:B------:R-:W-:Y:S01]  /*34c0*/  FADD.FTZ R83, R83, R0 ;  /* 0x0000000053537221 */ /* 0x000fe20000010000 */
[----:B------:R-:W-:-:S02]  /*34d0*/  F2FP.BF16.F32.PACK_AB R75, R77, R82 ;  /* 0x000000524d4b723e */ /* 0x000fc400000010ff */
[----:B------:R-:W-:Y:S02]  /*34e0*/  F2FP.BF16.F32.PACK_AB R74, R79, R78 ;  /* 0x0000004e4f4a723e */ /* 0x000fe400000010ff */
[----:B------:R-:W-:Y:S02]  /*34f0*/  F2FP.BF16.F32.PACK_AB R73, R81, R80 ;  /* 0x000000505149723e */ /* 0x000fe400000010ff */
[----:B------:R-:W-:-:S07]  /*3500*/  F2FP.BF16.F32.PACK_AB R72, R83, R76 ;  /* 0x0000004c5348723e */ /* 0x000fce00000010ff */
.L_x_70:
[----:B------:R-:W-:Y:S01]  /*3510*/  FADD.FTZ R0, RZ, R86 ;  /* 0x00000056ff007221 */ /* 0x000fe20000010000 */
[----:B------:R-:W0:Y:S01]  /*3520*/  S2R R84, SR_TID.X ;  /* 0x0000000000547919 */ /* 0x000e220000002100 */
[----:B------:R-:W-:Y:S02]  /*3530*/  UMOV UR9, 0xffffffff ;  /* 0xffffffff00097882 */ /* 0x000fe40000000000 */
[----:B------:R-:W-:-:S04]  /*3540*/  FADD.FTZ R3, R0, R95 ;  /* 0x0000005f00037221 */ /* 0x000fc80000010000 */
[----:B------:R-:W-:-:S04]  /*3550*/  FADD.FTZ R0, R3, R88 ;  /* 0x0000005803007221 */ /* 0x000fc80000010000 */
[----:B------:R-:W-:-:S04]  /*3560*/  FADD.FTZ R3, R0, R91 ;  /* 0x0000005b00037221 */ /* 0x000fc80000010000 */
[----:B------:R-:W-:-:S04]  /*3570*/  FADD.FTZ R0, R3, R90 ;  /* 0x0000005a03007221 */ /* 0x000fc80000010000 */
[----:B------:R-:W-:-:S04]  /*3580*/  FADD.FTZ R3, R0, R89 ;  /* 0x0000005900037221 */ /* 0x000fc80000010000 */
[----:B------:R-:W-:-:S04]  /*3590*/  FADD.FTZ R0, R3, R92 ;  /* 0x0000005c03007221 */ /* 0x000fc80000010000 */
[----:B------:R-:W-:-:S04]  /*35a0*/  FADD.FTZ R3, R0, R87 ;  /* 0x0000005700037221 */ /* 0x000fc80000010000 */
[----:B------:R-:W-:Y:S01]  /*35b0*/  FADD.FTZ R0, R3, R96 ;  /* 0x0000006003007221 */ /* 0x000fe20000010000 */
[----:B0-----:R-:W-:-:S03]  /*35c0*/  LOP3.LUT P2, RZ, R84, 0x1f, RZ, 0xc0, !PT ;  /* 0x0000001f54ff7812 */ /* 0x001fc6000784c0ff */
[----:B------:R-:W-:-:S04]  /*35d0*/  FADD.FTZ R3, R0, R113 ;  /* 0x0000007100037221 */ /* 0x000fc80000010000 */
        /* <DEDUP_REMOVED lines=8> */
[----:B------:R-:W-:Y:S02]  /*3660*/  FADD.FTZ R0, R3, R108 ;  /* 0x0000006c03007221 */ /* 0x000fe40000010000 */
[----:B------:R-:W0:Y:S02]  /*3670*/  @P0 LDC.64 R2, c[0x0][0x3a8] ;  /* 0x0000ea00ff020b82 */ /* 0x000e240000000a00 */
[----:B------:R-:W-:-:S04]  /*3680*/  FADD.FTZ R85, R0, R123 ;  /* 0x0000007b00557221 */ /* 0x000fc80000010000 */
[----:B------:R-:W-:-:S04]  /*3690*/  FADD.FTZ R0, R85, R104 ;  /* 0x0000006855007221 */ /* 0x000fc80000010000 */
[----:B------:R-:W-:-:S04]  /*36a0*/  FADD.FTZ R85, R0, R121 ;  /* 0x0000007900557221 */ /* 0x000fc80000010000 */
[----:B------:R-:W-:-:S04]  /*36b0*/  FADD.FTZ R0, R85, R110 ;  /* 0x0000006e55007221 */ /* 0x000fc80000010000 */
[----:B------:R-:W-:-:S04]  /*36c0*/  FADD.FTZ R85, R0, R115 ;  /* 0x0000007300557221 */ /* 0x000fc80000010000 */
[----:B------:R-:W-:Y:S01]  /*36d0*/  FADD.FTZ R0, R85, R76 ;  /* 0x0000004c55007221 */ /* 0x000fe20000010000 */
[----:B0-----:R-:W-:-:S04]  /*36e0*/  @P0 IMAD.WIDE.U32 R2, R105, 0x10, R2 ;  /* 0x0000001069020825 */ /* 0x001fc800078e0002 */
[----:B------:R-:W-:Y:S01]  /*36f0*/  FADD.FTZ R85, R0, R83 ;  /* 0x0000005300557221 */ /* 0x000fe20000010000 */
[----:B------:R0:W-:Y:S03]  /*3700*/  @P0 STG.E.128 desc[UR6][R2.64], R72 ;  /* 0x0000004802000986 */ /* 0x0001e6000c101d06 */
[----:B------:R-:W-:-:S04]  /*3710*/  FADD.FTZ R0, R85, R80 ;  /* 0x0000005055007221 */ /* 0x000fc80000010000 */
[----:B------:R-:W-:-:S04]  /*3720*/  FADD.FTZ R85, R0, R81 ;  /* 0x0000005100557221 */ /* 0x000fc80000010000 */
[----:B------:R-:W-:-:S04]  /*3730*/  FADD.FTZ R0, R85, R78 ;  /* 0x0000004e55007221 */ /* 0x000fc80000010000 */
[----:B------:R-:W-:-:S04]  /*3740*/  FADD.FTZ R85, R0, R79 ;  /* 0x0000004f00557221 */ /* 0x000fc80000010000 */
[----:B------:R-:W-:-:S04]  /*3750*/  FADD.FTZ R0, R85, R82 ;  /* 0x0000005255007221 */ /* 0x000fc80000010000 */
[----:B------:R-:W-:Y:S01]  /*3760*/  FADD.FTZ R0, R0, R77 ;  /* 0x0000004d00007221 */ /* 0x000fe20000010000 */
[----:B0-----:R-:W-:Y:S06]  /*3770*/  BRA.DIV UR9, `(.L_x_72) ;  /* 0x0000001a09687947 */ /* 0x001fec000b800000 */
[----:B------:R-:W0:Y:S02]  /*3780*/  SHFL.BFLY PT, R3, R0, 0x1, 0x1f ;  /* 0x0c201f0000037f89 */ /* 0x000e2400000e0000 */
[----:B0-----:R-:W-:-:S05]  /*3790*/  FADD.FTZ R3, R0, R3 ;  /* 0x0000000300037221 */ /* 0x001fca0000010000 */
[----:B------:R-:W0:Y:S02]  /*37a0*/  SHFL.BFLY PT, R2, R3, 0x2, 0x1f ;  /* 0x0c401f0003027f89 */ /* 0x000e2400000e0000 */
[----:B0-----:R-:W-:-:S05]  /*37b0*/  FADD.FTZ R84, R3, R2 ;  /* 0x0000000203547221 */ /* 0x001fca0000010000 */
[----:B------:R-:W0:Y:S02]  /*37c0*/  SHFL.BFLY PT, R85, R84, 0x4, 0x1f ;  /* 0x0c801f0054557f89 */ /* 0x000e2400000e0000 */
[----:B0-----:R-:W-:-:S05]  /*37d0*/  FADD.FTZ R85, R84, R85 ;  /* 0x0000005554557221 */ /* 0x001fca0000010000 */
[----:B------:R-:W0:Y:S02]  /*37e0*/  SHFL.BFLY PT, R2, R85, 0x8, 0x1f ;  /* 0x0d001f0055027f89 */ /* 0x000e2400000e0000 */
[----:B0-----:R-:W-:Y:S02]  /*37f0*/  FADD.FTZ R112, R85, R2 ;  /* 0x0000000255707221 */ /* 0x001fe40000010000 */
[----:B------:R-:W0:Y:S03]  /*3800*/  LDC R2, c[0x0][0x400] ;  /* 0x00010000ff027b82 */ /* 0x000e260000000800 */
[----:B------:R-:W1:Y:S02]  /*3810*/  SHFL.BFLY PT, R93, R112, 0x10, 0x1f ;  /* 0x0e001f00705d7f89 */ /* 0x000e6400000e0000 */
[----:B-1----:R-:W-:-:S04]  /*3820*/  FADD.FTZ R93, R112, R93 ;  /* 0x0000005d705d7221 */ /* 0x002fc80000010000 */
[----:B0-----:R-:W-:-:S04]  /*3830*/  FMUL.FTZ R93, R93, R2 ;  /* 0x000000025d5d7220 */ /* 0x001fc80000410000 */
[C---:B------:R-:W-:Y:S01]  /*3840*/  FADD.FTZ R0, -R93.reuse, R86 ;  /* 0x000000565d007221 */ /* 0x040fe20000010100 */
[C---:B------:R-:W-:Y:S01]  /*3850*/  FADD.FTZ R3, -R93.reuse, R95 ;  /* 0x0000005f5d037221 */ /* 0x040fe20000010100 */
[C---:B------:R-:W-:Y:S01]  /*3860*/  FADD.FTZ R127, -R93.reuse, R88 ;  /* 0x000000585d7f7221 */ /* 0x040fe20000010100 */
[----:B------:R-:W-:Y:S01]  /*3870*/  FADD.FTZ R85, -R93, R90 ;  /* 0x0000005a5d557221 */ /* 0x000fe20000010100 */
[----:B------:R-:W-:-:S04]  /*3880*/  FFMA.FTZ R0, R0, R0, RZ ;  /* 0x0000000000007223 */ /* 0x000fc800000100ff */
[----:B------:R-:W-:Y:S01]  /*3890*/  FFMA.FTZ R0, R3, R3, R0 ;  /* 0x0000000303007223 */ /* 0x000fe20000010000 */
[----:B------:R-:W-:-:S03]  /*38a0*/  FADD.FTZ R3, -R93, R91 ;  /* 0x0000005b5d037221 */ /* 0x000fc60000010100 */
[----:B------:R-:W-:-:S04]  /*38b0*/  FFMA.FTZ R0, R127, R127, R0 ;  /* 0x0000007f7f007223 */ /* 0x000fc80000010000 */
[----:B------:R-:W-:Y:S01]  /*38c0*/  FFMA.FTZ R0, R3, R3, R0 ;  /* 0x0000000303007223 */ /* 0x000fe20000010000 */
[----:B------:R-:W-:-:S03]  /*38d0*/  FADD.FTZ R3, -R93, R89 ;  /* 0x000000595d037221 */ /* 0x000fc60000010100 */
        /* <DEDUP_REMOVED lines=52> */
[----:B------:R-:W-:-:S04]  /*3c20*/  FFMA.FTZ R0, R85, R85, R0 ;  /* 0x0000005555007223 */ /* 0x000fc80000010000 */
[----:B------:R-:W-:-:S05]  /*3c30*/  FFMA.FTZ R0, R3, R3, R0 ;  /* 0x0000000303007223 */ /* 0x000fca0000010000 */
        /* <DEDUP_REMOVED lines=9> */
.L_x_85:
[----:B------:R-:W-:Y:S01]  /*3cd0*/  FMUL.FTZ R0, R93, R93 ;  /* 0x0000005d5d007220 */ /* 0x000fe20000410000 */
[----:B------:R-:W-:Y:S01]  /*3ce0*/  ISETP.NE.AND P3, PT, RZ, UR5, PT ;  /* 0x00000005ff007c0c */ /* 0x000fe2000bf65270 */
[----:B-1----:R-:W-:Y:S01]  /*3cf0*/  FADD.FTZ R127, R112, R127 ;  /* 0x0000007f707f7221 */ /* 0x002fe20000010000 */
[----:B------:R-:W-:Y:S01]  /*3d00*/  SHF.L.U32 R85, R116, 0x10, RZ ;  /* 0x0000001074557819 */ /* 0x000fe200000006ff */
[----:B------:R-:W-:Y:S01]  /*3d10*/  IMAD.U32 R209, R171, 0x10000, RZ ;  /* 0x00010000abd17824 */ /* 0x000fe200078e00ff */
[----:B------:R-:W-:Y:S01]  /*3d20*/  FSEL R3, R0, RZ, P3 ;  /* 0x000000ff00037208 */ /* 0x000fe20001800000 */
[----:B------:R-:W-:Y:S01]  /*3d30*/  FFMA.FTZ R2, R127, R2, UR8 ;  /* 0x000000087f027e23 */ /* 0x000fe20008010002 */
[----:B------:R-:W-:Y:S01]  /*3d40*/  FSEL R84, R93, RZ, !P3 ;  /* 0x000000ff5d547208 */ /* 0x000fe20005800000 */
[----:B------:R-:W-:Y:S01]  /*3d50*/  IMAD.U32 R223, R169, 0x10000, RZ ;  /* 0x00010000a9df7824 */ /* 0x000fe200078e00ff */
[----:B------:R-:W-:Y:S01]  /*3d60*/  SHF.L.U32 R217, R177, 0x10, RZ ;  /* 0x00000010b1d97819 */ /* 0x000fe200000006ff */
[----:B------:R-:W-:Y:S01]  /*3d70*/  FADD.FTZ R2, R2, R3 ;  /* 0x0000000302027221 */ /* 0x000fe20000010000 */
[----:B------:R-:W-:-:S02]  /*3d80*/  IMAD.U32 R3, R44, 0x10000, RZ ;  /* 0x000100002c037824 */ /* 0x000fc400078e00ff */
[C---:B------:R-:W-:Y:S01]  /*3d90*/  FADD.FTZ R86, -R84.reuse, R86 ;  /* 0x0000005654567221 */ /* 0x040fe20000010100 */
[C---:B------:R-:W-:Y:S01]  /*3da0*/  FADD.FTZ R124, -R84.reuse, R108 ;  /* 0x0000006c547c7221 */ /* 0x040fe20000010100 */
[----:B------:R-:W1:Y:S01]  /*3db0*/  MUFU.RSQ R215, R2 ;  /* 0x0000000200d77308 */ /* 0x000e620000001400 */
[C---:B------:R-:W-:Y:S01]  /*3dc0*/  FADD.FTZ R108, -R84.reuse, R76 ;  /* 0x0000004c546c7221 */ /* 0x040fe20000010100 */
        /* <DEDUP_REMOVED lines=15> */
[----:B-1----:R-:W-:Y:S01]  /*3ec0*/  FMUL.FTZ R76, R215, R86 ;  /* 0x00000056d74c7220 */ /* 0x002fe20000410000 */
[C---:B------:R-:W-:Y:S01]  /*3ed0*/  FADD.FTZ R126, -R84.reuse, R97 ;  /* 0x00000061547e7221 */ /* 0x040fe20000010100 */
[C---:B------:R-:W-:Y:S01]  /*3ee0*/  FADD.FTZ R122, -R84.reuse, R125 ;  /* 0x0000007d547a7221 */ /* 0x040fe20000010100 */
[C---:B------:R-:W-:Y:S01]  /*3ef0*/  FADD.FTZ R114, -R84.reuse, R123 ;  /* 0x0000007b54727221 */ /* 0x040fe20000010100 */
[C---:B------:R-:W-:Y:S01]  /*3f00*/  FADD.FTZ R120, -R84.reuse, R104 ;  /* 0x0000006854787221 */ /* 0x040fe20000010100 */
[C---:B0-----:R-:W-:Y:S01]  /*3f10*/  FADD.FTZ R112, -R84.reuse, R121 ;  /* 0x0000007954707221 */ /* 0x041fe20000010100 */
        /* <DEDUP_REMOVED lines=8> */
[----:B------:R-:W-:Y:S01]  /*3fa0*/  FADD.FTZ R94, -R84, R77 ;  /* 0x0000004d545e7221 */ /* 0x000fe20000010100 */
[----:B------:R-:W-:Y:S01]  /*3fb0*/  FFMA.FTZ R84, R76, R85, R3 ;  /* 0x000000554c547223 */ /* 0x000fe20000010003 */
[----:B------:R-:W-:Y:S01]  /*3fc0*/  SHF.L.U32 R3, R16, 0x10, RZ ;  /* 0x0000001010037819 */ /* 0x000fe200000006ff */
[----:B------:R-:W-:Y:S01]  /*3fd0*/  IMAD.U32 R89, R193, 0x10000, RZ ;  /* 0x00010000c1597824 */ /* 0x000fe200078e00ff */
[----:B------:R-:W-:Y:S01]  /*3fe0*/  SHF.L.U32 R77, R60, 0x10, RZ ;  /* 0x000000103c4d7819 */ /* 0x000fe200000006ff */
[----:B------:R-:W-:Y:S01]  /*3ff0*/  IMAD.U32 R78, R190, 0x10000, RZ ;  /* 0x00010000be4e7824 */ /* 0x000fe200078e00ff */
[----:B------:R-:W-:Y:S01]  /*4000*/  SHF.L.U32 R79, R192, 0x10, RZ ;  /* 0x00000010c04f7819 */ /* 0x000fe200000006ff */
[----:B------:R-:W-:Y:S01]  /*4010*/  FMUL.FTZ R206, R215, R206 ;  /* 0x000000ced7ce7220 */ /* 0x000fe20000410000 */
[----:B------:R-:W-:Y:S01]  /*4020*/  SHF.L.U32 R81, R191, 0x10, RZ ;  /* 0x00000010bf517819 */ /* 0x000fe200000006ff */
[----:B------:R-:W-:Y:S01]  /*4030*/  FMUL.FTZ R208, R215, R208 ;  /* 0x000000d0d7d07220 */ /* 0x000fe20000410000 */
        /* <DEDUP_REMOVED lines=11> */
[C---:B------:R-:W-:Y:S01]  /*40f0*/  FMUL.FTZ R210, R215.reuse, R210 ;  /* 0x000000d2d7d27220 */ /* 0x040fe20000410000 */
[----:B------:R-:W-:Y:S01]  /*4100*/  SHF.L.U32 R78, R186, 0x10, RZ ;  /* 0x00000010ba4e7819 */ /* 0x000fe200000006ff */
[----:B------:R-:W-:Y:S01]  /*4110*/  IMAD.U32 R95, R118, 0x10000, RZ ;  /* 0x00010000765f7824 */ /* 0x000fe200078e00ff */
[----:B------:R-:W-:Y:S01]  /*4120*/  SHF.L.U32 R91, R46, 0x10, RZ ;  /* 0x000000102e5b7819 */ /* 0x000fe200000006ff */
[----:B------:R-:W-:Y:S01]  /*4130*/  FMUL.FTZ R80, R215, R212 ;  /* 0x000000d4d7507220 */ /* 0x000fe20000410000 */
[----:B------:R-:W-:Y:S01]  /*4140*/  FFMA.FTZ R82, R208, R3, R77 ;  /* 0x00000003d0527223 */ /* 0x000fe2000001004d */
[C---:B------:R-:W-:Y:S01]  /*4150*/  FFMA.FTZ R212, R210.reuse, R79, R83 ;  /* 0x0000004fd2d47223 */ /* 0x040fe20000010053 */
[----:B------:R-:W-:Y:S01]  /*4160*/  FFMA.FTZ R77, R210, R87, R78 ;  /* 0x00000057d24d7223 */ /* 0x000fe2000001004e */
[----:B------:R-:W-:Y:S01]  /*4170*/  SHF.L.U32 R100, R185, 0x10, RZ ;  /* 0x00000010b9647819 */ /* 0x000fe200000006ff */
[----:B------:R-:W-:Y:S01]  /*4180*/  FFMA.FTZ R95, R80, R95, R91 ;  /* 0x0000005f505f7223 */ /* 0x000fe2000001005b */
        /* <DEDUP_REMOVED lines=8> */
[----:B------:R-:W-:Y:S01]  /*4210*/  FMUL.FTZ R216, R215, R216 ;  /* 0x000000d8d7d87220 */ /* 0x000fe20000410000 */
[C---:B------:R-:W-:Y:S01]  /*4220*/  FFMA.FTZ R214, R83.reuse, R100, R104 ;  /* 0x0000006453d67223 */ /* 0x040fe20000010068 */
[----:B------:R-:W-:Y:S01]  /*4230*/  FFMA.FTZ R78, R80, R3, R79 ;  /* 0x00000003504e7223 */ /* 0x000fe2000001004f */
[----:B------:R-:W-:Y:S01]  /*4240*/  FFMA.FTZ R83, R83, R206, R87 ;  /* 0x000000ce53537223 */ /* 0x000fe20000010057 */
        /* <DEDUP_REMOVED lines=20> */
[----:B------:R-:W-:Y:S01]  /*4390*/  FMUL.FTZ R92, R215, R92 ;  /* 0x0000005cd75c7220 */ /* 0x000fe20000410000 */
[----:B------:R-:W-:Y:S01]  /*43a0*/  SHF.L.U32 R111, R41, 0x10, RZ ;  /* 0x00000010296f7819 */ /* 0x000fe200000006ff */
[----:B------:R-:W-:Y:S02]  /*43b0*/  IMAD.U32 R109, R5, 0x10000, RZ ;  /* 0x00010000056d7824 */ /* 0x000fe400078e00ff */
[----:B------:R-:W-:Y:S01]  /*43c0*/  FMUL.FTZ R200, R215, R200 ;  /* 0x000000c8d7c87220 */ /* 0x000fe20000410000 */
[----:B------:R-:W-:Y:S01]  /*43d0*/  FFMA.FTZ R204, R204, R3, R91 ;  /* 0x00000003cccc7223 */ /* 0x000fe2000001005b */
[C---:B------:R-:W-:Y:S01]  /*43e0*/  FFMA.FTZ R217, R92.reuse, R217, R97 ;  /* 0x000000d95cd97223 */ /* 0x040fe20000010061 */
[----:B------:R-:W-:Y:S01]  /*43f0*/  FFMA.FTZ R207, R92, R207, R104 ;  /* 0x000000cf5ccf7223 */ /* 0x000fe20000010068 */
        /* <DEDUP_REMOVED lines=9> */
[----:B------:R-:W-:Y:S01]  /*4490*/  SHF.L.U32 R109, R6, 0x10, RZ ;  /* 0x00000010066d7819 */ /* 0x000fe200000006ff */
[----:B------:R-:W-:Y:S01]  /*44a0*/  FFMA.FTZ R206, R200, R3, R91 ;  /* 0x00000003c8ce7223 */ /* 0x000fe2000001005b */
[C---:B------:R-:W-:Y:S01]  /*44b0*/  FFMA.FTZ R219, R98.reuse, R219, R97 ;  /* 0x000000db62db7223 */ /* 0x040fe20000010061 */
[----:B------:R-:W-:Y:S01]  /*44c0*/  FFMA.FTZ R209, R98, R209, R104 ;  /* 0x000000d162d17223 */ /* 0x000fe20000010068 */
[----:B------:R-:W-:Y:S01]  /*44d0*/  SHF.L.U32 R3, R22, 0x10, RZ ;  /* 0x0000001016037819 */ /* 0x000fe200000006ff */
[----:B------:R-:W-:Y:S01]  /*44e0*/  FFMA.FTZ R98, R198, R109, R111 ;  /* 0x0000006dc6627223 */ /* 0x000fe2000001006f */
[----:B------:R-:W-:Y:S01]  /*44f0*/  SHF.L.U32 R91, R58, 0x10, RZ ;  /* 0x000000103a5b7819 */ /* 0x000fe200000006ff */
[----:B------:R-:W-:Y:S01]  /*4500*/  IMAD.U32 R104, R166, 0x10000, RZ ;  /* 0x00010000a6687824 */ /* 0x000fe200078e00ff */
[----:B------:R-:W-:Y:S01]  /*4510*/  SHF.L.U32 R211, R167, 0x10, RZ ;  /* 0x00000010a7d37819 */ /* 0x000fe200000006ff */
[C---:B------:R-:W-:Y:S01]  /*4520*/  FMUL.FTZ R194, R215.reuse, R194 ;  /* 0x000000c2d7c27220 */ /* 0x040fe20000410000 */
        /* <DEDUP_REMOVED lines=89> */
[----:B------:R-:W-:Y:S01]  /*4ac0*/  FFMA.FTZ R0, R108, R3, R91 ;  /* 0x000000036c007223 */ /* 0x000fe2000001005b */
[----:B------:R-:W-:Y:S01]  /*4ad0*/  FFMA.FTZ R109, R109, R112, R97 ;  /* 0x000000706d6d7223 */ /* 0x000fe20000010061 */
[----:B------:R-:W-:Y:S01]  /*4ae0*/  IMAD.U32 R3, R29, 0x10000, RZ ;  /* 0x000100001d037824 */ /* 0x000fe200078e00ff */
[----:B------:R-:W-:Y:S01]  /*4af0*/  SHF.L.U32 R91, R49, 0x10, RZ ;  /* 0x00000010315b7819 */ /* 0x000fe200000006ff */
[----:B------:R-:W-:Y:S01]  /*4b00*/  FFMA.FTZ R120, R96, R111, R113 ;  /* 0x0000006f60787223 */ /* 0x000fe20000010071 */
[----:B------:R-:W-:Y:S01]  /*4b10*/  SHF.L.U32 R121, R141, 0x10, RZ ;  /* 0x000000108d797819 */ /* 0x000fe200000006ff */
[----:B------:R-:W-:Y:S01]  /*4b20*/  FMUL.FTZ R2, R215, R2 ;  /* 0x00000002d7027220 */ /* 0x000fe20000410000 */
[----:B------:R-:W-:Y:S01]  /*4b30*/  SHF.L.U32 R97, R140, 0x10, RZ ;  /* 0x000000108c617819 */ /* 0x000fe200000006ff */
[----:B------:R-:W-:Y:S01]  /*4b40*/  IMAD.U32 R111, R139, 0x10000, RZ ;  /* 0x000100008b6f7824 */ /* 0x000fe200078e00ff */
[----:B------:R-:W-:Y:S01]  /*4b50*/  SHF.L.U32 R102, R138, 0x10, RZ ;  /* 0x000000108a667819 */ /* 0x000fe200000006ff */
[----:B------:R-:W-:Y:S01]  /*4b60*/  FFMA.FTZ R108, R96, R3, R91 ;  /* 0x00000003606c7223 */ /* 0x000fe2000001005b */
[----:B------:R-:W-:Y:S01]  /*4b70*/  FMUL.FTZ R110, R215, R90 ;  /* 0x0000005ad76e7220 */ /* 0x000fe20000410000 */
[C---:B------:R-:W-:Y:S01]  /*4b80*/  FFMA.FTZ R121, R2.reuse, R121, R97 ;  /* 0x0000007902797223 */ /* 0x040fe20000010061 */
[----:B------:R-:W0:Y:S01]  /*4b90*/  @!P2 LDC.64 R90, c[0x0][0x3c8] ;  /* 0x0000f200ff5aab82 */ /* 0x000e220000000a00 */
[----:B------:R-:W-:Y:S01]  /*4ba0*/  FFMA.FTZ R111, R2, R111, R102 ;  /* 0x0000006f026f7223 */ /* 0x000fe20000010066 */
[----:B------:R-:W-:Y:S01]  /*4bb0*/  SHF.L.U32 R229, R15, 0x10, RZ ;  /* 0x000000100fe57819 */ /* 0x000fe200000006ff */
[----:B------:R-:W-:Y:S01]  /*4bc0*/  FMUL.FTZ R88, R215, R88 ;  /* 0x00000058d7587220 */ /* 0x000fe20000410000 */
[----:B------:R-:W-:Y:S01]  /*4bd0*/  SHF.L.U32 R231, R35, 0x10, RZ ;  /* 0x0000001023e77819 */ /* 0x000fe200000006ff */
[----:B------:R-:W-:Y:S01]  /*4be0*/  IMAD.U32 R233, R31, 0x10000, RZ ;  /* 0x000100001fe97824 */ /* 0x000fe200078e00ff */
[----:B------:R-:W-:Y:S01]  /*4bf0*/  SHF.L.U32 R112, R51, 0x10, RZ ;  /* 0x0000001033707819 */ /* 0x000fe200000006ff */
[----:B------:R-:W-:Y:S01]  /*4c00*/  IMAD.U32 R227, R135, 0x10000, RZ ;  /* 0x0001000087e37824 */ /* 0x000fe200078e00ff */
[----:B------:R-:W1:Y:S01]  /*4c10*/  @!P2 LDC.64 R2, c[0x0][0x3c0] ;  /* 0x0000f000ff02ab82 */ /* 0x000e620000000a00 */
[C---:B------:R-:W-:Y:S01]  /*4c20*/  FFMA.FTZ R124, R88.reuse, R229, R231 ;  /* 0x000000e5587c7223 */ /* 0x040fe200000100e7 */
[----:B------:R-:W-:Y:S01]  /*4c30*/  F2FP.BF16.F32.PACK_AB R84, R89, R84 ;  /* 0x000000545954723e */ /* 0x000fe200000010ff */
[----:B------:R-:W-:Y:S01]  /*4c40*/  FFMA.FTZ R112, R88, R233, R112 ;  /* 0x000000e958707223 */ /* 0x000fe20000010070 */
[----:B------:R-:W-:Y:S01]  /*4c50*/  SHF.L.U32 R113, R14, 0x10, RZ ;  /* 0x000000100e717819 */ /* 0x000fe200000006ff */
[----:B------:R-:W-:Y:S01]  /*4c60*/  FMUL.FTZ R86, R215, R86 ;  /* 0x00000056d7567220 */ /* 0x000fe20000410000 */
[----:B------:R-:W-:-:S02]  /*4c70*/  SHF.L.U32 R123, R34, 0x10, RZ ;  /* 0x00000010227b7819 */ /* 0x000fc400000006ff */
[----:B------:R-:W2:Y:S01]  /*4c80*/  LDC.64 R96, c[0x0][0x428] ;  /* 0x00010a00ff607b82 */ /* 0x000ea20000000a00 */
[----:B------:R-:W-:Y:S02]  /*4c90*/  SHF.L.U32 R125, R137, 0x10, RZ ;  /* 0x00000010897d7819 */ /* 0x000fe400000006ff */
[----:B------:R-:W-:Y:S01]  /*4ca0*/  FFMA.FTZ R122, R110, R113, R123 ;  /* 0x000000716e7a7223 */ /* 0x000fe2000001007b */
[----:B------:R-:W-:Y:S01]  /*4cb0*/  SHF.L.U32 R123, R50, 0x10, RZ ;  /* 0x00000010327b7819 */ /* 0x000fe200000006ff */
[----:B------:R-:W-:Y:S01]  /*4cc0*/  IMAD.U32 R113, R30, 0x10000, RZ ;  /* 0x000100001e717824 */ /* 0x000fe200078e00ff */
[----:B------:R-:W-:Y:S02]  /*4cd0*/  SHF.L.U32 R221, R136, 0x10, RZ ;  /* 0x0000001088dd7819 */ /* 0x000fe400000006ff */
[----:B------:R-:W3:Y:S01]  /*4ce0*/  LDC.64 R88, c[0x0][0x430] ;  /* 0x00010c00ff587b82 */ /* 0x000ee20000000a00 */
[----:B------:R-:W-:Y:S01]  /*4cf0*/  SHF.L.U32 R102, R134, 0x10, RZ ;  /* 0x0000001086667819 */ /* 0x000fe200000006ff */
[----:B------:R-:W-:Y:S01]  /*4d00*/  FFMA.FTZ R110, R110, R113, R123 ;  /* 0x000000716e6e7223 */ /* 0x000fe2000001007b */
[----:B------:R-:W-:Y:S01]  /*4d10*/  FFMA.FTZ R123, R86, R125, R221 ;  /* 0x0000007d567b7223 */ /* 0x000fe200000100dd */
[----:B------:R-:W-:Y:S01]  /*4d20*/  FMUL.FTZ R125, R215, R94 ;  /* 0x0000005ed77d7220 */ /* 0x000fe20000410000 */
[----:B0-----:R-:W-:-:S04]  /*4d30*/  @!P2 IMAD.WIDE R90, R107, 0x4, R90 ;  /* 0x000000046b5aa825 */ /* 0x001fc800078e025a */
[----:B------:R-:W-:Y:S01]  /*4d40*/  FFMA.FTZ R113, R86, R227, R102 ;  /* 0x000000e356717223 */ /* 0x000fe20000010066 */
[----:B------:R-:W-:Y:S01]  /*4d50*/  F2FP.BF16.F32.PACK_AB R86, R214, R95 ;  /* 0x0000005fd656723e */ /* 0x000fe200000010ff */
[----:B-1----:R-:W-:Y:S01]  /*4d60*/  @!P2 IMAD.WIDE R2, R107, 0x4, R2 ;  /* 0x000000046b02a825 */ /* 0x002fe200078e0202 */
[----:B------:R-:W-:Y:S02]  /*4d70*/  F2FP.BF16.F32.PACK_AB R87, R216, R87 ;  /* 0x00000057d857723e */ /* 0x000fe400000010ff */
[----:B------:R-:W-:Y:S01]  /*4d80*/  F2FP.BF16.F32.PACK_AB R85, R212, R85 ;  /* 0x00000055d455723e */ /* 0x000fe200000010ff */
[----:B------:R-:W-:Y:S01]  /*4d90*/  IMAD.U32 R214, R131, 0x10000, RZ ;  /* 0x0001000083d67824 */ /* 0x000fe200078e00ff */
[----:B------:R-:W-:Y:S01]  /*4da0*/  SHF.L.U32 R102, R133, 0x10, RZ ;  /* 0x0000001085667819 */ /* 0x000fe200000006ff */
[----:B------:R0:W-:Y:S01]  /*4db0*/  @!P2 STG.E desc[UR6][R2.64], R93 ;  /* 0x0000005d0200a986 */ /* 0x0001e2000c101906 */
[----:B--2---:R-:W-:Y:S01]  /*4dc0*/  IMAD.WIDE.U32 R94, R101, 0x10, R96 ;  /* 0x00000010655e7825 */ /* 0x004fe200078e0060 */
[----:B------:R-:W-:-:S02]  /*4dd0*/  SHF.L.U32 R212, R132, 0x10, RZ ;  /* 0x0000001084d47819 */ /* 0x000fc400000006ff */
[----:B------:R1:W-:Y:S01]  /*4de0*/  @!P2 STG.E desc[UR6][R90.64], R215 ;  /* 0x000000d75a00a986 */ /* 0x0003e2000c101906 */
[----:B------:R-:W-:Y:S02]  /*4df0*/  F2FP.BF16.F32.PACK_AB R76, R81, R76 ;  /* 0x0000004c514c723e */ /* 0x000fe400000010ff */
[----:B------:R-:W-:Y:S01]  /*4e00*/  F2FP.BF16.F32.PACK_AB R79, R79, R100 ;  /* 0x000000644f4f723e */ /* 0x000fe200000010ff */
[----:B------:R2:W-:Y:S01]  /*4e10*/  STG.E.128 desc[UR6][R94.64], R84 ;  /* 0x000000545e007986 */ /* 0x0005e2000c101d06 */
[----:B------:R-:W-:Y:S01]  /*4e20*/  F2FP.BF16.F32.PACK_AB R77, R77, R82 ;  /* 0x000000524d4d723e */ /* 0x000fe200000010ff */
[----:B------:R-:W-:Y:S01]  /*4e30*/  FFMA.FTZ R221, R125, R102, R212 ;  /* 0x000000667ddd7223 */ /* 0x000fe200000100d4 */
[----:B------:R-:W-:Y:S01]  /*4e40*/  F2FP.BF16.F32.PACK_AB R81, R219, R92 ;  /* 0x0000005cdb51723e */ /* 0x000fe200000010ff */
[--C-:B0-----:R-:W-:Y:S01]  /*4e50*/  IMAD.WIDE.U32 R92, R99, 0x10, R96.reuse ;  /* 0x00000010635c7825 */ /* 0x101fe200078e0060 */
[----:B------:R-:W-:Y:S02]  /*4e60*/  F2FP.BF16.F32.PACK_AB R82, R223, R98 ;  /* 0x00000062df52723e */ /* 0x000fe400000010ff */
[----:B------:R-:W-:Y:S01]  /*4e70*/  SHF.L.U32 R227, R130, 0x10, RZ ;  /* 0x0000001082e37819 */ /* 0x000fe200000006ff */
[----:B------:R-:W-:Y:S01]  /*4e80*/  IMAD.WIDE.U32 R2, R103, 0x10, R96 ;  /* 0x0000001067027825 */ /* 0x000fe200078e0060 */
[----:B------:R-:W-:-:S02]  /*4e90*/  F2FP.BF16.F32.PACK_AB R78, R83, R78 ;  /* 0x0000004e534e723e */ /* 0x000fc400000010ff */
[----:B------:R-:W-:Y:S01]  /*4ea0*/  F2FP.BF16.F32.PACK_AB R83, R225, R218 ;  /* 0x000000dae153723e */ /* 0x000fe200000010ff */
[----:B---3--:R-:W-:Y:S01]  /*4eb0*/  IMAD.WIDE.U32 R98, R99, 0x10, R88 ;  /* 0x0000001063627825 */ /* 0x008fe200078e0058 */
[----:B------:R-:W-:-:S03]  /*4ec0*/  F2FP.BF16.F32.PACK_AB R80, R217, R80 ;  /* 0x00000050d950723e */ /* 0x000fc600000010ff */
[----:B------:R-:W-:Y:S01]  /*4ed0*/  FFMA.FTZ R125, R125, R214, R227 ;  /* 0x000000d67d7d7223 */ /* 0x000fe200000100e3 */
[----:B-1----:R-:W-:Y:S01]  /*4ee0*/  F2FP.BF16.F32.PACK_AB R91, R205, R202 ;  /* 0x000000cacd5b723e */ /* 0x002fe200000010ff */
[----:B------:R-:W-:Y:S01]  /*4ef0*/  IMAD.WIDE.U32 R96, R105, 0x10, R96 ;  /* 0x0000001069607825 */ /* 0x000fe200078e0060 */
[----:B------:R-:W-:Y:S02]  /*4f00*/  F2FP.BF16.F32.PACK_AB R90, R203, R200 ;  /* 0x000000c8cb5a723e */ /* 0x000fe400000010ff */
[----:B--2---:R-:W-:Y:S01]  /*4f10*/  F2FP.BF16.F32.PACK_AB R87, R213, R210 ;  /* 0x000000d2d557723e */ /* 0x004fe200000010ff */
[--C-:B------:R-:W-:Y:S01]  /*4f20*/  IMAD.WIDE.U32 R94, R101, 0x10, R88.reuse ;  /* 0x00000010655e7825 */ /* 0x100fe200078e0058 */
[----:B------:R-:W-:Y:S02]  /*4f30*/  F2FP.BF16.F32.PACK_AB R86, R211, R208 ;  /* 0x000000d0d356723e */ /* 0x000fe400000010ff */
[----:B------:R-:W-:Y:S01]  /*4f40*/  F2FP.BF16.F32.PACK_AB R85, R209, R206 ;  /* 0x000000ced155723e */ /* 0x000fe200000010ff */
[--C-:B------:R-:W-:Y:S01]  /*4f50*/  IMAD.WIDE.U32 R100, R103, 0x10, R88.reuse ;  /* 0x0000001067647825 */ /* 0x100fe200078e0058 */
[----:B------:R-:W-:Y:S01]  /*4f60*/  F2FP.BF16.F32.PACK_AB R84, R207, R204 ;  /* 0x000000cccf54723e */ /* 0x000fe200000010ff */
[----:B------:R0:W-:Y:S02]  /*4f70*/  STG.E.128 desc[UR6][R94.64], R76 ;  /* 0x0000004c5e007986 */ /* 0x0001e4000c101d06 */
[----:B------:R-:W-:Y:S01]  /*4f80*/  IMAD.WIDE.U32 R102, R105, 0x10, R88 ;  /* 0x0000001069667825 */ /* 0x000fe200078e0058 */
[----:B------:R-:W-:Y:S01]  /*4f90*/  F2FP.BF16.F32.PACK_AB R88, R199, R104 ;  /* 0x00000068c758723e */ /* 0x000fe200000010ff */
[----:B------:R1:W-:Y:S01]  /*4fa0*/  STG.E.128 desc[UR6][R92.64], R80 ;  /* 0x000000505c007986 */ /* 0x0003e2000c101d06 */
[----:B------:R-:W2:Y:S01]  /*4fb0*/  LDC.64 R104, c[0x0][0x380] ;  /* 0x0000e000ff687b82 */ /* 0x000ea20000000a00 */
[----:B------:R-:W-:-:S02]  /*4fc0*/  F2FP.BF16.F32.PACK_AB R89, R201, R198 ;  /* 0x000000c6c959723e */ /* 0x000fc400000010ff */
[----:B------:R3:W-:Y:S04]  /*4fd0*/  STG.E.128 desc[UR6][R98.64], R84 ;  /* 0x0000005462007986 */ /* 0x0007e8000c101d06 */
[----:B------:R3:W-:Y:S01]  /*4fe0*/  STG.E.128 desc[UR6][R2.64], R88 ;  /* 0x0000005802007986 */ /* 0x0007e2000c101d06 */
[----:B0-----:R-:W-:Y:S02]  /*4ff0*/  F2FP.BF16.F32.PACK_AB R79, R197, R196 ;  /* 0x000000c4c54f723e */ /* 0x001fe400000010ff */
[----:B------:R-:W-:Y:S02]  /*5000*/  F2FP.BF16.F32.PACK_AB R78, R195, R194 ;  /* 0x000000c2c34e723e */ /* 0x000fe400000010ff */
[----:B------:R-:W-:Y:S02]  /*5010*/  F2FP.BF16.F32.PACK_AB R77, R129, R128 ;  /* 0x00000080814d723e */ /* 0x000fe400000010ff */
[----:B------:R-:W-:-:S02]  /*5020*/  F2FP.BF16.F32.PACK_AB R76, R127, R126 ;  /* 0x0000007e7f4c723e */ /* 0x000fc400000010ff */
[----:B-1----:R-:W-:Y:S02]  /*5030*/  F2FP.BF16.F32.PACK_AB R83, R221, R124 ;  /* 0x0000007cdd53723e */ /* 0x002fe400000010ff */
[----:B------:R-:W-:Y:S01]  /*5040*/  F2FP.BF16.F32.PACK_AB R82, R123, R122 ;  /* 0x0000007a7b52723e */ /* 0x000fe200000010ff */
[----:B------:R3:W-:Y:S01]  /*5050*/  STG.E.128 desc[UR6][R100.64], R76 ;  /* 0x0000004c64007986 */ /* 0x0007e2000c101d06 */
[----:B------:R-:W-:Y:S02]  /*5060*/  F2FP.BF16.F32.PACK_AB R81, R121, R120 ;  /* 0x000000787951723e */ /* 0x000fe400000010ff */
[----:B------:R-:W-:Y:S02]  /*5070*/  F2FP.BF16.F32.PACK_AB R80, R115, R114 ;  /* 0x000000727350723e */ /* 0x000fe400000010ff */
[----:B------:R-:W-:Y:S02]  /*5080*/  F2FP.BF16.F32.PACK_AB R95, R125, R112 ;  /* 0x000000707d5f723e */ /* 0x000fe400000010ff */
[----:B------:R-:W-:Y:S01]  /*5090*/  F2FP.BF16.F32.PACK_AB R94, R113, R110 ;  /* 0x0000006e715e723e */ /* 0x000fe200000010ff */
[----:B------:R3:W-:Y:S01]  /*50a0*/  STG.E.128 desc[UR6][R96.64], R80 ;  /* 0x0000005060007986 */ /* 0x0007e2000c101d06 */
[----:B------:R-:W-:-:S02]  /*50b0*/  F2FP.BF16.F32.PACK_AB R93, R111, R108 ;  /* 0x0000006c6f5d723e */ /* 0x000fc400000010ff */
[----:B------:R-:W-:Y:S02]  /*50c0*/  F2FP.BF16.F32.PACK_AB R92, R109, R0 ;  /* 0x000000006d5c723e */ /* 0x000fe400000010ff */
[----:B--2---:R-:W-:-:S03]  /*50d0*/  LEA R107, R104, R107, 0x2 ;  /* 0x0000006b686b7211 */ /* 0x004fc600078e10ff */
[----:B------:R3:W-:Y:S01]  /*50e0*/  STG.E.128 desc[UR6][R102.64], R92 ;  /* 0x0000005c66007986 */ /* 0x0007e2000c101d06 */
[----:B------:R-:W-:-:S13]  /*50f0*/  ISETP.GE.AND P2, PT, R107, R105, PT ;  /* 0x000000696b00720c */ /* 0x000fda0003f46270 */
[----:B------:R-:W-:Y:S05]  /*5100*/  @!P2 BRA `(.L_x_73) ;  /* 0xffffffb800f0a947 */ /* 0x000fea000383ffff */
[----:B------:R-:W-:Y:S05]  /*5110*/  EXIT ;  /* 0x000000000000794d */ /* 0x000fea0003800000 */
.L_x_72:
[----:B------:R-:W-:Y:S01]  /*5120*/  HFMA2 R195, -RZ, RZ, 0, 1.847743988037109375e-06 ;  /* 0x0000001fffc37431 */ /* 0x000fe200000001ff */
[----:B------:R-:W-:Y:S01]  /*5130*/  BSSY B0, `(.L_x_74) ;  /* 0x0000007000007945 */ /* 0x000fe20003800000 */
[----:B------:R-:W-:Y:S01]  /*5140*/  MOV R129, R0 ;  /* 0x0000000000817202 */ /* 0x000fe20000000f00 */
[----:B------:R-:W-:Y:S01]  /*5150*/  IMAD.MOV.U32 R120, RZ, RZ, 0x1 ;  /* 0x00000001ff787424 */ /* 0x000fe200078e00ff */
[----:B------:R-:W-:-:S07]  /*5160*/  MOV R114, 0xffffffff ;  /* 0xffffffff00727802 */ /* 0x000fce0000000f00 */
[----:B------:R-:W-:Y:S05]  /*5170*/  WARPSYNC.COLLECTIVE R114, `(.L_x_75) ;  /* 0x0000000072087348 */ /* 0x000fea0003c00000 */
[----:B------:R0:W1:Y:S02]  /*5180*/  SHFL.BFLY P3, R127, R129, R120, R195 ;  /* 0x0c000078817f7389 */ /* 0x00006400000600c3 */
[----:B01----:R-:W-:Y:S05]  /*5190*/  ENDCOLLECTIVE ;  /* 0x000000000000791b */ /* 0x003fea0003800000 */
.L_x_75:
[----:B------:R-:W-:Y:S05]  /*51a0*/  BSYNC B0 ;  /* 0x0000000000007941 */ /* 0x000fea0003800000 */
.L_x_74:
[----:B------:R-:W-:Y:S01]  /*51b0*/  MOV R3, R127 ;  /* 0x0000007f00037202 */ /* 0x000fe20000000f00 */
[----:B------:R-:W-:Y:S01]  /*51c0*/  HFMA2 R120, -RZ, RZ, 0, 1.1920928955078125e-07 ;  /* 0x00000002ff787431 */ /* 0x000fe200000001ff */
[----:B------:R-:W-:Y:S02]  /*51d0*/  MOV R195, 0x1f ;  /* 0x0000001f00c37802 */ /* 0x000fe40000000f00 */
[----:B------:R-:W-:Y:S01]  /*51e0*/  MOV R114, 0xffffffff ;  /* 0xffffffff00727802 */ /* 0x000fe20000000f00 */
[----:B------:R-:W-:-:S04]  /*51f0*/  FADD.FTZ R3, R0, R3 ;  /* 0x0000000300037221 */ /* 0x000fc80000010000 */
[----:B------:R-:W-:-:S07]  /*5200*/  IMAD.MOV.U32 R129, RZ, RZ, R3 ;  /* 0x000000ffff817224 */ /* 0x000fce00078e0003 */
[----:B------:R-:W-:Y:S05]  /*5210*/  WARPSYNC.COLLECTIVE R114, `(.L_x_76) ;  /* 0x0000000072087348 */ /* 0x000fea0003c00000 */
[----:B------:R0:W1:Y:S02]  /*5220*/  SHFL.BFLY P3, R127, R129, R120, R195 ;  /* 0x0c000078817f7389 */ /* 0x00006400000600c3 */
[----:B01----:R-:W-:Y:S05]  /*5230*/  ENDCOLLECTIVE ;  /* 0x000000000000791b */ /* 0x003fea0003800000 */
.L_x_76:
[----:B------:R-:W-:Y:S02]  /*5240*/  HFMA2 R120, -RZ, RZ, 0, 2.384185791015625e-07 ;  /* 0x00000004ff787431 */ /* 0x000fe400000001ff */
[----:B------:R-:W-:-:S04]  /*5250*/  IMAD.MOV.U32 R2, RZ, RZ, R127 ;  /* 0x000000ffff027224 */ /* 0x000fc800078e007f */
[----:B------:R-:W-:-:S05]  /*5260*/  FADD.FTZ R84, R3, R2 ;  /* 0x0000000203547221 */ /* 0x000fca0000010000 */
[----:B------:R-:W-:-:S07]  /*5270*/  MOV R129, R84 ;  /* 0x0000005400817202 */ /* 0x000fce0000000f00 */
[----:B------:R-:W-:Y:S05]  /*5280*/  WARPSYNC.COLLECTIVE R114, `(.L_x_77) ;  /* 0x0000000072087348 */ /* 0x000fea0003c00000 */
[----:B------:R0:W1:Y:S02]  /*5290*/  SHFL.BFLY P3, R127, R129, R120, R195 ;  /* 0x0c000078817f7389 */ /* 0x00006400000600c3 */
[----:B01----:R-:W-:Y:S05]  /*52a0*/  ENDCOLLECTIVE ;  /* 0x000000000000791b */ /* 0x003fea0003800000 */
.L_x_77:
[----:B------:R-:W-:Y:S01]  /*52b0*/  HFMA2 R120, -RZ, RZ, 0, 4.76837158203125e-07 ;  /* 0x00000008ff787431 */ /* 0x000fe200000001ff */
[----:B------:R-:W-:-:S05]  /*52c0*/  MOV R85, R127 ;  /* 0x0000007f00557202 */ /* 0x000fca0000000f00 */
[----:B------:R-:W-:-:S04]  /*52d0*/  FADD.FTZ R85, R84, R85 ;  /* 0x0000005554557221 */ /* 0x000fc80000010000 */
[----:B------:R-:W-:-:S07]  /*52e0*/  IMAD.MOV.U32 R129, RZ, RZ, R85 ;  /* 0x000000ffff817224 */ /* 0x000fce00078e0055 */
[----:B------:R-:W-:Y:S05]  /*52f0*/  WARPSYNC.COLLECTIVE R114, `(.L_x_78) ;  /* 0x0000000072087348 */ /* 0x000fea0003c00000 */
[----:B------:R0:W1:Y:S02]  /*5300*/  SHFL.BFLY P3, R127, R129, R120, R195 ;  /* 0x0c000078817f7389 */ /* 0x00006400000600c3 */
[----:B01----:R-:W-:Y:S05]  /*5310*/  ENDCOLLECTIVE ;  /* 0x000000000000791b */ /* 0x003fea0003800000 */
.L_x_78:
[----:B------:R-:W-:Y:S01]  /*5320*/  IMAD.MOV.U32 R120, RZ, RZ, 0x10 ;  /* 0x00000010ff787424 */ /* 0x000fe200078e00ff */
[----:B------:R-:W-:-:S05]  /*5330*/  MOV R2, R127 ;  /* 0x0000007f00027202 */ /* 0x000fca0000000f00 */
[----:B------:R-:W-:Y:S02]  /*5340*/  FADD.FTZ R112, R85, R2 ;  /* 0x0000000255707221 */ /* 0x000fe40000010000 */
[----:B------:R-:W0:Y:S03]  /*5350*/  LDC R2, c[0x0][0x400] ;  /* 0x00010000ff027b82 */ /* 0x000e260000000800 */
[----:B------:R-:W-:-:S07]  /*5360*/  MOV R129, R112 ;  /* 0x0000007000817202 */ /* 0x000fce0000000f00 */
[----:B0-----:R-:W-:Y:S05]  /*5370*/  WARPSYNC.COLLECTIVE R114, `(.L_x_79) ;  /* 0x0000000072087348 */ /* 0x001fea0003c00000 */
[----:B------:R1:W2:Y:S02]  /*5380*/  SHFL.BFLY P3, R127, R129, R120, R195 ;  /* 0x0c000078817f7389 */ /* 0x0002a400000600c3 */
[----:B012---:R-:W-:Y:S05]  /*5390*/  ENDCOLLECTIVE ;  /* 0x000000000000791b */ /* 0x007fea0003800000 */
.L_x_79:
[----:B------:R-:W-:Y:S01]  /*53a0*/  HFMA2 R120, -RZ, RZ, 0, 5.9604644775390625e-08 ;  /* 0x00000001ff787431 */ /* 0x000fe200000001ff */
[----:B------:R-:W-:-:S05]  /*53b0*/  MOV R93, R127 ;  /* 0x0000007f005d7202 */ /* 0x000fca0000000f00 */
[----:B------:R-:W-:-:S04]  /*53c0*/  FADD.FTZ R93, R112, R93 ;  /* 0x0000005d705d7221 */ /* 0x000fc80000010000 */
[----:B------:R-:W-:-:S04]  /*53d0*/  FMUL.FTZ R93, R93, R2 ;  /* 0x000000025d5d7220 */ /* 0x000fc80000410000 */
[C---:B------:R-:W-:Y:S01]  /*53e0*/  FADD.FTZ R0, -R93.reuse, R86 ;  /* 0x000000565d007221 */ /* 0x040fe20000010100 */
[C---:B------:R-:W-:Y:S01]  /*53f0*/  FADD.FTZ R3, -R93.reuse, R95 ;  /* 0x0000005f5d037221 */ /* 0x040fe20000010100 */
[----:B------:R-:W-:Y:S02]  /*5400*/  FADD.FTZ R85, -R93, R88 ;  /* 0x000000585d557221 */ /* 0x000fe40000010100 */
[----:B------:R-:W-:-:S04]  /*5410*/  FFMA.FTZ R0, R0, R0, RZ ;  /* 0x0000000000007223 */ /* 0x000fc800000100ff */
        /* <DEDUP_REMOVED lines=60> */
[----:B------:R-:W-:-:S07]  /*57e0*/  MOV R129, R0 ;  /* 0x0000000000817202 */ /* 0x000fce0000000f00 */
[----:B------:R-:W-:Y:S05]  /*57f0*/  WARPSYNC.COLLECTIVE R114, `(.L_x_80) ;  /* 0x0000000072087348 */ /* 0x000fea0003c00000 */
[----:B------:R0:W1:Y:S02]  /*5800*/  SHFL.BFLY P3, R127, R129, R120, R195 ;  /* 0x0c000078817f7389 */ /* 0x00006400000600c3 */
[----:B01----:R-:W-:Y:S05]  /*5810*/  ENDCOLLECTIVE ;  /* 0x000000000000791b */ /* 0x003fea0003800000 */
.L_x_80:
[----:B------:R-:W-:Y:S02]  /*5820*/  HFMA2 R120, -RZ, RZ, 0, 1.1920928955078125e-07 ;  /* 0x00000002ff787431 */ /* 0x000fe400000001ff */
[----:B------:R-:W-:-:S04]  /*5830*/  IMAD.MOV.U32 R3, RZ, RZ, R127 ;  /* 0x000000ffff037224 */ /* 0x000fc800078e007f */
[----:B------:R-:W-:-:S05]  /*5840*/  FADD.FTZ R3, R0, R3 ;  /* 0x0000000300037221 */ /* 0x000fca0000010000 */
[----:B------:R-:W-:-:S07]  /*5850*/  MOV R129, R3 ;  /* 0x0000000300817202 */ /* 0x000fce0000000f00 */
[----:B------:R-:W-:Y:S05]  /*5860*/  WARPSYNC.COLLECTIVE R114, `(.L_x_81) ;  /* 0x0000000072087348 */ /* 0x000fea0003c00000 */
[----:B------:R0:W1:Y:S02]  /*5870*/  SHFL.BFLY P3, R127, R129, R120, R195 ;  /* 0x0c000078817f7389 */ /* 0x00006400000600c3 */
[----:B01----:R-:W-:Y:S05]  /*5880*/  ENDCOLLECTIVE ;  /* 0x000000000000791b */ /* 0x003fea0003800000 */
.L_x_81:
[----:B------:R-:W-:Y:S01]  /*5890*/  HFMA2 R120, -RZ, RZ, 0, 2.384185791015625e-07 ;  /* 0x00000004ff787431 */ /* 0x000fe200000001ff */
[----:B------:R-:W-:-:S05]  /*58a0*/  MOV R84, R127 ;  /* 0x0000007f00547202 */ /* 0x000fca0000000f00 */
[----:B------:R-:W-:-:S04]  /*58b0*/  FADD.FTZ R84, R3, R84 ;  /* 0x0000005403547221 */ /* 0x000fc80000010000 */
[----:B------:R-:W-:-:S07]  /*58c0*/  IMAD.MOV.U32 R129, RZ, RZ, R84 ;  /* 0x000000ffff817224 */ /* 0x000fce00078e0054 */
[----:B------:R-:W-:Y:S05]  /*58d0*/  WARPSYNC.COLLECTIVE R114, `(.L_x_82) ;  /* 0x0000000072087348 */ /* 0x000fea0003c00000 */
[----:B------:R0:W1:Y:S02]  /*58e0*/  SHFL.BFLY P3, R127, R129, R120, R195 ;  /* 0x0c000078817f7389 */ /* 0x00006400000600c3 */
[----:B01----:R-:W-:Y:S05]  /*58f0*/  ENDCOLLECTIVE ;  /* 0x000000000000791b */ /* 0x003fea0003800000 */
.L_x_82:
[----:B------:R-:W-:Y:S01]  /*5900*/  IMAD.MOV.U32 R120, RZ, RZ, 0x8 ;  /* 0x00000008ff787424 */ /* 0x000fe200078e00ff */
[----:B------:R-:W-:-:S05]  /*5910*/  MOV R85, R127 ;  /* 0x0000007f00557202 */ /* 0x000fca0000000f00 */
[----:B------:R-:W-:-:S05]  /*5920*/  FADD.FTZ R85, R84, R85 ;  /* 0x0000005554557221 */ /* 0x000fca0000010000 */
[----:B------:R-:W-:-:S07]  /*5930*/  MOV R129, R85 ;  /* 0x0000005500817202 */ /* 0x000fce0000000f00 */
[----:B------:R-:W-:Y:S05]  /*5940*/  WARPSYNC.COLLECTIVE R114, `(.L_x_83) ;  /* 0x0000000072087348 */ /* 0x000fea0003c00000 */
[----:B------:R0:W1:Y:S02]  /*5950*/  SHFL.BFLY P3, R127, R129, R120, R195 ;  /* 0x0c000078817f7389 */ /* 0x00006400000600c3 */
[----:B01----:R-:W-:Y:S05]  /*5960*/  ENDCOLLECTIVE ;  /* 0x000000000000791b */ /* 0x003fea0003800000 */
.L_x_83:
[----:B------:R-:W-:Y:S01]  /*5970*/  HFMA2 R120, -RZ, RZ, 0, 9.5367431640625e-07 ;  /* 0x00000010ff787431 */ /* 0x000fe200000001ff */
[----:B------:R-:W-:-:S05]  /*5980*/  MOV R112, R127 ;  /* 0x0000007f00707202 */ /* 0x000fca0000000f00 */
[----:B------:R-:W-:-:S05]  /*5990*/  FADD.FTZ R112, R85, R112 ;  /* 0x0000007055707221 */ /* 0x000fca0000010000 */
[----:B------:R-:W-:-:S07]  /*59a0*/  MOV R129, R112 ;  /* 0x0000007000817202 */ /* 0x000fce0000000f00 */
[----:B------:R-:W-:Y:S05]  /*59b0*/  WARPSYNC.COLLECTIVE R114, `(.L_x_84) ;  /* 0x0000000072087348 */ /* 0x000fea0003c00000 */
[----:B------:R0:W1:Y:S02]  /*59c0*/  SHFL.BFLY P3, R127, R129, R120, R195 ;  /* 0x0c000078817f7389 */ /* 0x00006400000600c3 */
[----:B01----:R-:W-:Y:S05]  /*59d0*/  ENDCOLLECTIVE ;  /* 0x000000000000791b */ /* 0x003fea0003800000 */
.L_x_84:
[----:B------:R-:W-:Y:S05]  /*59e0*/  BRA `(.L_x_85) ;  /* 0xffffffe000b87947 */ /* 0x000fea000383ffff */
.L_x_86:
        /* <DEDUP_REMOVED lines=9> */
.L_x_22671:


//--------------------- .text._ZN10layer_norm31ln_parallel_residual_fwd_kernelINS_13Kernel_traitsI13__nv_bfloat16S2_S2_S2_fjLj1024ELj1ELj4ELj1ELj16ENS_18Kernel_traits_baseILj1024ES2_S2_S2_S2_fjLj128EEEEELb0ELb1ELb0EEEvNS_9FwdParamsE --------------------------
	.section	.text._ZN10layer_norm31ln_parallel_residual_fwd_kernelINS_13Kernel_traitsI13__nv_bfloat16S2_S2_S2_fjLj1024ELj1ELj4ELj1ELj16ENS_18Kernel_traits_baseILj1024ES2_S2_S2_S2_fjLj128EEEEELb0ELb1ELb0EEEvNS_9FwdParamsE,"ax",@progbits
	.align	128
        .global         _ZN10layer_norm31ln_parallel_residual_fwd_kernelINS_13Kernel_traitsI13__nv_bfloat16S2_S2_S2_fjLj1024ELj1ELj4ELj1ELj16ENS_18Kernel_traits_baseILj1024ES2_S2_S2_S2_fjLj128EEEEELb0ELb1ELb0EEEvNS_9FwdParamsE
        .type           _ZN10layer_norm31ln_parallel_residual_fwd_kernelINS_13Kernel_traitsI13__nv_bfloat16S2_S2_S2_fjLj1024ELj1ELj4ELj1ELj16ENS_18Kernel_traits_baseILj1024ES2_S2_S2_S2_fjLj128EEEEELb0ELb1ELb0EEEvNS_9FwdParamsE,@function
        .size           _ZN10layer_norm31ln_parallel_residual_fwd_kernelINS_13Kernel_traitsI13__nv_bfloat16S2_S2_S2_fjLj1024ELj1ELj4ELj1ELj16ENS_18Kernel_traits_baseILj1024ES2_S2_S2_S2_fjLj128EEEEELb0ELb1ELb0EEEvNS_9FwdParamsE,(.L_x_22672 - _ZN10layer_norm31ln_parallel_residual_fwd_kernelINS_13Kernel_traitsI13__nv_bfloat16S2_S2_S2_fjLj1024ELj1ELj4ELj1ELj16ENS_18Kernel_traits_baseILj1024ES2_S2_S2_S2_fjLj128EEEEELb0ELb1ELb0EEEvNS_9FwdParamsE)
        .other          _ZN10layer_norm31ln_parallel_residual_fwd_kernelINS_13Kernel_traitsI13__nv_bfloat16S2_S2_S2_fjLj1024ELj1ELj4ELj1ELj16ENS_18Kernel_traits_baseILj1024ES2_S2_S2_S2_fjLj128EEEEELb0ELb1ELb0EEEvNS_9FwdParamsE,@"STO_CUDA_ENTRY STV_DEFAULT"
_ZN10layer_norm31ln_parallel_residual_fwd_kernelINS_13Kernel_traitsI13__nv_bfloat16S2_S2_S2_fjLj1024ELj1ELj4ELj1ELj16ENS_18Kernel_traits_baseILj1024ES2_S2_S2_S2_fjLj128EEEEELb0ELb1ELb0EEEvNS_9FwdParamsE:
.text._ZN10layer_norm31ln_parallel_residual_fwd_kernelINS_13Kernel_traitsI13__nv_bfloat16S2_S2_S2_fjLj1024ELj1ELj4ELj1ELj16ENS_18Kernel_traits_baseILj1024ES2_S2_S2_S2_fjLj128EEEEELb0ELb1ELb0EEEvNS_9FwdParamsE:
[----:B------:R-:W-:Y:S01]  /*0000*/  LDC R1, c[0x0][0x37c] ;  /* 0x0000df00ff017b82 */ /* 0x000fe20000000800 */
[----:B------:R-:W0:Y:S07]  /*0010*/  S2R R79, SR_TID.X ;  /* 0x00000000004f7919 */ /* 0x000e2e0000002100 */
[----:B------:R-:W1:Y:S01]  /*0020*/  LDC R3, c[0x0][0x388] ;  /* 0x0000e200ff037b82 */ /* 0x000e620000000800 */
[----:B------:R-:W2:Y:S01]  /*0030*/  LDCU.64 UR10, c[0x0][0x438] ;  /* 0x00008700ff0a77ac */ /* 0x000ea20008000a00 */
[----:B------:R-:W-:Y:S01]  /*0040*/  BSSY.RECONVERGENT B0, `(.L_x_87) ;  /* 0x0000052000007945 */ /* 0x000fe20003800200 */
[----:B------:R-:W3:Y:S05]  /*0050*/  LDCU.64 UR6, c[0x0][0x3a0] ;  /* 0x00007400ff0677ac */ /* 0x000eea0008000a00 */
[----:B------:R-:W4:Y:S01]  /*0060*/  S2UR UR4, SR_CTAID.X ;  /* 0x00000000000479c3 */ /* 0x000f220000002500 */
[----:B------:R-:W3:Y:S01]  /*0070*/  LDCU.64 UR8, c[0x0][0x398] ;  /* 0x00007300ff0877ac */ /* 0x000ee20008000a00 */
[----:B--2---:R-:W-:-:S04]  /*0080*/  UISETP.NE.U32.AND UP1, UPT, UR10, URZ, UPT ;  /* 0x000000ff0a00728c */ /* 0x004fc8000bf25070 */
[----:B------:R-:W-:Y:S01]  /*0090*/  UISETP.NE.AND.EX UP1, UPT, UR11, URZ, UPT, UP1 ;  /* 0x000000ff0b00728c */ /* 0x000fe2000bf25310 */
[----:B-1----:R-:W-:Y:S01]  /*00a0*/  SHF.R.S32.HI R0, RZ, 0x1f, R3 ;  /* 0x0000001fff007819 */ /* 0x002fe20000011403 */
[----:B---3--:R-:W-:-:S03]  /*00b0*/  ULOP3.LUT UP0, URZ, UR6, UR8, URZ, 0xfc, !UPT ;  /* 0x0000000806ff7292 */ /* 0x008fc6000f80fcff */
[----:B------:R-:W-:Y:S02]  /*00c0*/  LEA.HI R0, R0, R3, RZ, 0x3 ;  /* 0x0000000300007211 */ /* 0x000fe400078f18ff */
[C---:B0-----:R-:W-:Y:S01]  /*00d0*/  LOP3.LUT R3, R79.reuse, 0x1f, RZ, 0xc, !PT ;  /* 0x0000001f4f037812 */ /* 0x041fe200078e0cff */
[----:B----4-:R-:W-:Y:S01]  /*00e0*/  USHF.L.U32 UR4, UR4, 0x2, URZ ;  /* 0x0000000204047899 */ /* 0x010fe200080006ff */
[----:B------:R-:W-:Y:S01]  /*00f0*/  SHF.R.U32.HI R77, RZ, 0x5, R79 ;  /* 0x00000005ff4d7819 */ /* 0x000fe2000001164f */
[----:B------:R-:W-:Y:S01]  /*0100*/  ULOP3.LUT UP0, URZ, UR7, UR9, URZ, 0xfc, UP0 ;  /* 0x0000000907ff7292 */ /* 0x000fe2000800fcff */
[----:B------:R-:W-:Y:S01]  /*0110*/  LOP3.LUT R79, R79, 0x1f, RZ, 0xc0, !PT ;  /* 0x0000001f4f4f7812 */ /* 0x000fe200078ec0ff */
[----:B------:R-:W0:Y:S01]  /*0120*/  LDCU.64 UR6, c[0x0][0x358] ;  /* 0x00006b00ff0677ac */ /* 0x000e220008000a00 */
[----:B------:R-:W-:Y:S02]  /*0130*/  LEA.HI.SX32 R78, R0, R3, 0x1d ;  /* 0x00000003004e7211 */ /* 0x000fe400078feaff */
[----:B------:R-:W-:-:S02]  /*0140*/  LOP3.LUT R77, R77, UR4, RZ, 0xfc, !PT ;  /* 0x000000044d4d7c12 */ /* 0x000fc4000f8efcff */
[----:B------:R-:W-:Y:S01]  /*0150*/  MOV R15, R79 ;  /* 0x0000004f000f7202 */ /* 0x000fe20000000f00 */
[----:B------:R-:W-:Y:S06]  /*0160*/  BRA.U !UP1, `(.L_x_88) ;  /* 0x0000000109847547 */ /* 0x000fec000b800000 */
[C---:B------:R-:W-:Y:S02]  /*0170*/  ISETP.GE.U32.AND P0, PT, R78.reuse, 0x20, PT ;  /* 0x000000204e00780c */ /* 0x040fe40003f06070 */
[C---:B------:R-:W-:Y:S02]  /*0180*/  ISETP.GE.U32.AND P1, PT, R78.reuse, 0x40, PT ;  /* 0x000000404e00780c */ /* 0x040fe40003f26070 */
[----:B------:R-:W-:-:S09]  /*0190*/  ISETP.GE.U32.AND P2, PT, R78, 0x60, PT ;  /* 0x000000604e00780c */ /* 0x000fd20003f46070 */
[----:B------:R-:W1:Y:S08]  /*01a0*/  @P0 LDC.64 R2, c[0x0][0x3d0] ;  /* 0x0000f400ff020b82 */ /* 0x000e700000000a00 */
[----:B------:R-:W2:Y:S08]  /*01b0*/  @P0 LDC.64 R4, c[0x0][0x438] ;  /* 0x00010e00ff040b82 */ /* 0x000eb00000000a00 */
[----:B------:R-:W3:Y:S08]  /*01c0*/  @P1 LDC.64 R6, c[0x0][0x3d0] ;  /* 0x0000f400ff061b82 */ /* 0x000ef00000000a00 */
[----:B------:R-:W4:Y:S01]  /*01d0*/  @P1 LDC.64 R8, c[0x0][0x438] ;  /* 0x00010e00ff081b82 */ /* 0x000f220000000a00 */
[----:B-1----:R-:W-:-:S05]  /*01e0*/  @P0 IMAD.WIDE.U32 R2, R15, 0x10, R2 ;  /* 0x000000100f020825 */ /* 0x002fca00078e0002 */
[----:B0-----:R0:W5:Y:S02]  /*01f0*/  @P0 LDG.E.128 R60, desc[UR6][R2.64] ;  /* 0x00000006023c0981 */ /* 0x001164000c1e1d00 */
[----:B------:R-:W1:Y:S01]  /*0200*/  @P2 LDC.64 R10, c[0x0][0x3d0] ;  /* 0x0000f400ff0a2b82 */ /* 0x000e620000000a00 */
[C---:B--2---:R-:W-:Y:S01]  /*0210*/  @P0 IMAD.WIDE.U32 R4, R15.reuse, 0x10, R4 ;  /* 0x000000100f040825 */ /* 0x044fe200078e0004 */
[----:B------:R-:W-:-:S04]  /*0220*/  @P0 LOP3.LUT R15, R15, 0x20, RZ, 0xfc, !PT ;  /* 0x000000200f0f0812 */ /* 0x000fc800078efcff */
[----:B------:R0:W5:Y:S02]  /*0230*/  @P0 LD.E.128 R56, desc[UR6][R4.64] ;  /* 0x0000000604380980 */ /* 0x000164000c101d00 */
[----:B------:R-:W2:Y:S01]  /*0240*/  @P2 LDC.64 R12, c[0x0][0x438] ;  /* 0x00010e00ff0c2b82 */ /* 0x000ea20000000a00 */
[----:B---3--:R-:W-:-:S05]  /*0250*/  @P1 IMAD.WIDE.U32 R6, R15, 0x10, R6 ;  /* 0x000000100f061825 */ /* 0x008fca00078e0006 */
[----:B------:R0:W5:Y:S01]  /*0260*/  @P1 LDG.E.128 R52, desc[UR6][R6.64] ;  /* 0x0000000606341981 */ /* 0x000162000c1e1d00 */
[C---:B----4-:R-:W-:Y:S01]  /*0270*/  @P1 IMAD.WIDE.U32 R8, R15.reuse, 0x10, R8 ;  /* 0x000000100f081825 */ /* 0x050fe200078e0008 */
[----:B------:R-:W-:-:S04]  /*0280*/  @P1 IADD3 R15, PT, PT, R15, 0x20, RZ ;  /* 0x000000200f0f1810 */ /* 0x000fc80007ffe0ff */
[----:B------:R0:W5:Y:S01]  /*0290*/  @P1 LD.E.128 R48, desc[UR6][R8.64] ;  /* 0x0000000608301980 */ /* 0x000162000c101d00 */
[----:B-1----:R-:W-:-:S05]  /*02a0*/  @P2 IMAD.WIDE.U32 R10, R15, 0x10, R10 ;  /* 0x000000100f0a2825 */ /* 0x002fca00078e000a */
[----:B------:R0:W5:Y:S01]  /*02b0*/  @P2 LDG.E.128 R44, desc[UR6][R10.64] ;  /* 0x000000060a2c2981 */ /* 0x000162000c1e1d00 */
[----:B--2---:R-:W-:-:S05]  /*02c0*/  @P2 IMAD.WIDE.U32 R12, R15, 0x10, R12 ;  /* 0x000000100f0c2825 */ /* 0x004fca00078e000c */
[----:B------:R0:W5:Y:S01]  /*02d0*/  @P2 LD.E.128 R40, desc[UR6][R12.64] ;  /* 0x000000060c282980 */ /* 0x000162000c101d00 */
[----:B------:R-:W-:Y:S01]  /*02e0*/  ISETP.GE.U32.AND P1, PT, R78, 0x80, PT ;  /* 0x000000804e00780c */ /* 0x000fe20003f26070 */
[----:B------:R-:W-:-:S12]  /*02f0*/  @P2 VIADD R15, R15, 0x20 ;  /* 0x000000200f0f2836 */ /* 0x000fd80000000000 */
[----:B0-----:R-:W-:Y:S05]  /*0300*/  @!P1 BRA `(.L_x_89) ;  /* 0x0000000000949947 */ /* 0x001fea0003800000 */
[----:B------:R-:W0:Y:S08]  /*0310*/  LDC.64 R36, c[0x0][0x3d0] ;  /* 0x0000f400ff247b82 */ /* 0x000e300000000a00 */
[----:B------:R-:W1:Y:S01]  /*0320*/  LDC.64 R32, c[0x0][0x438] ;  /* 0x00010e00ff207b82 */ /* 0x000e620000000a00 */
[----:B0-----:R-:W-:-:S06]  /*0330*/  IMAD.WIDE.U32 R36, R15, 0x10, R36 ;  /* 0x000000100f247825 */ /* 0x001fcc00078e0024 */
[----:B------:R-:W5:Y:S01]  /*0340*/  LDG.E.128 R36, desc[UR6][R36.64] ;  /* 0x0000000624247981 */ /* 0x000f62000c1e1d00 */
[----:B-1----:R-:W-:-:S06]  /*0350*/  IMAD.WIDE.U32 R32, R15, 0x10, R32 ;  /* 0x000000100f207825 */ /* 0x002fcc00078e0020 */
[----:B------:R-:W5:Y:S01]  /*0360*/  LD.E.128 R32, desc[UR6][R32.64] ;  /* 0x0000000620207980 */ /* 0x000f62000c101d00 */
[----:B------:R-:W-:Y:S05]  /*0370*/  BRA `(.L_x_89) ;  /* 0x0000000000787947 */ /* 0x000fea0003800000 */
.L_x_88:
[C---:B------:R-:W-:Y:S02]  /*0380*/  ISETP.GE.U32.AND P0, PT, R78.reuse, 0x20, PT ;  /* 0x000000204e00780c */ /* 0x040fe40003f06070 */
[C---:B------:R-:W-:Y:S02]  /*0390*/  ISETP.GE.U32.AND P1, PT, R78.reuse, 0x40, PT ;  /* 0x000000404e00780c */ /* 0x040fe40003f26070 */
[C---:B------:R-:W-:Y:S02]  /*03a0*/  ISETP.GE.U32.AND P2, PT, R78.reuse, 0x60, PT ;  /* 0x000000604e00780c */ /* 0x040fe40003f46070 */
[----:B------:R-:W-:-:S07]  /*03b0*/  ISETP.GE.U32.AND P3, PT, R78, 0x80, PT ;  /* 0x000000804e00780c */ /* 0x000fce0003f66070 */
[----:B------:R-:W1:Y:S08]  /*03c0*/  @P0 LDC.64 R2, c[0x0][0x3d0] ;  /* 0x0000f400ff020b82 */ /* 0x000e700000000a00 */
[----:B------:R-:W2:Y:S08]  /*03d0*/  @P1 LDC.64 R6, c[0x0][0x3d0] ;  /* 0x0000f400ff061b82 */ /* 0x000eb00000000a00 */
[----:B------:R-:W3:Y:S08]  /*03e0*/  @P2 LDC.64 R8, c[0x0][0x3d0] ;  /* 0x0000f400ff082b82 */ /* 0x000ef00000000a00 */
[----:B------:R-:W4:Y:S01]  /*03f0*/  @P3 LDC.64 R10, c[0x0][0x3d0] ;  /* 0x0000f400ff0a3b82 */ /* 0x000f220000000a00 */
[C---:B-1----:R-:W-:Y:S01]  /*0400*/  @P0 IMAD.WIDE.U32 R4, R15.reuse, 0x10, R2 ;  /* 0x000000100f040825 */ /* 0x042fe200078e0002 */
[----:B------:R-:W-:-:S04]  /*0410*/  @P0 LOP3.LUT R15, R15, 0x20, RZ, 0xfc, !PT ;  /* 0x000000200f0f0812 */ /* 0x000fc800078efcff */
[----:B0-----:R0:W5:Y:S01]  /*0420*/  @P0 LDG.E.128 R60, desc[UR6][R4.64] ;  /* 0x00000006043c0981 */ /* 0x001162000c1e1d00 */
[C---:B--2---:R-:W-:Y:S01]  /*0430*/  @P1 IMAD.WIDE.U32 R6, R15.reuse, 0x10, R6 ;  /* 0x000000100f061825 */ /* 0x044fe200078e0006 */
[----:B------:R-:W-:-:S04]  /*0440*/  @P1 IADD3 R15, PT, PT, R15, 0x20, RZ ;  /* 0x000000200f0f1810 */ /* 0x000fc80007ffe0ff */
[----:B------:R0:W5:Y:S01]  /*0450*/  @P1 LDG.E.128 R52, desc[UR6][R6.64] ;  /* 0x0000000606341981 */ /* 0x000162000c1e1d00 */
[C---:B---3--:R-:W-:Y:S01]  /*0460*/  @P2 IMAD.WIDE.U32 R8, R15.reuse, 0x10, R8 ;  /* 0x000000100f082825 */ /* 0x048fe200078e0008 */
[----:B------:R-:W-:-:S04]  /*0470*/  @P2 IADD3 R15, PT, PT, R15, 0x20, RZ ;  /* 0x000000200f0f2810 */ /* 0x000fc80007ffe0ff */
[----:B------:R0:W5:Y:S01]  /*0480*/  @P2 LDG.E.128 R44, desc[UR6][R8.64] ;  /* 0x00000006082c2981 */ /* 0x000162000c1e1d00 */
[----:B----4-:R-:W-:-:S05]  /*0490*/  @P3 IMAD.WIDE.U32 R2, R15, 0x10, R10 ;  /* 0x000000100f023825 */ /* 0x010fca00078e000a */
[----:B------:R0:W5:Y:S01]  /*04a0*/  @P3 LDG.E.128 R36, desc[UR6][R2.64] ;  /* 0x0000000602243981 */ /* 0x000162000c1e1d00 */
[----:B------:R-:W-:Y:S02]  /*04b0*/  HFMA2 R50, -RZ, RZ, 0, 0 ;  /* 0x00000000ff327431 */ /* 0x000fe400000001ff */
[----:B------:R-:W-:Y:S01]  /*04c0*/  IMAD.MOV.U32 R42, RZ, RZ, RZ ;  /* 0x000000ffff2a7224 */ /* 0x000fe200078e00ff */
[----:B------:R-:W-:Y:S02]  /*04d0*/  CS2R R40, SRZ ;  /* 0x0000000000287805 */ /* 0x000fe4000001ff00 */
[----:B------:R-:W-:Y:S02]  /*04e0*/  CS2R R48, SRZ ;  /* 0x0000000000307805 */ /* 0x000fe4000001ff00 */
[----:B------:R-:W-:Y:S02]  /*04f0*/  MOV R58, RZ ;  /* 0x000000ff003a7202 */ /* 0x000fe40000000f00 */
[----:B------:R-:W-:Y:S01]  /*0500*/  CS2R R56, SRZ ;  /* 0x0000000000387805 */ /* 0x000fe2000001ff00 */
[----:B------:R-:W-:Y:S01]  /*0510*/  @P0 IMAD.MOV.U32 R59, RZ, RZ, RZ ;  /* 0x000000ffff3b0224 */ /* 0x000fe200078e00ff */
[----:B------:R-:W-:-:S02]  /*0520*/  @P3 CS2R R34, SRZ ;  /* 0x0000000000223805 */ /* 0x000fc4000001ff00 */
[----:B------:R-:W-:Y:S02]  /*0530*/  @P3 CS2R R32, SRZ ;  /* 0x0000000000203805 */ /* 0x000fe4000001ff00 */
[----:B------:R-:W-:Y:S02]  /*0540*/  @P1 MOV R51, RZ ;  /* 0x000000ff00331202 */ /* 0x000fe40000000f00 */
[----:B0-----:R-:W-:-:S07]  /*0550*/  @P2 MOV R43, RZ ;  /* 0x000000ff002b2202 */ /* 0x001fce0000000f00 */
.L_x_89:
[----:B------:R-:W-:Y:S05]  /*0560*/  BSYNC.RECONVERGENT B0 ;  /* 0x0000000000007941 */ /* 0x000fea0003800200 */
.L_x_87:
        /* <DEDUP_REMOVED lines=36> */
.L_x_123:
        /* <DEDUP_REMOVED lines=22> */
[C---:B-----5:R-:W-:Y:S02]  /*0910*/  PRMT R23, R64.reuse, 0x7632, R23 ;  /* 0x0000763240177816 */ /* 0x060fe40000000017 */
[----:B------:R-:W-:Y:S02]  /*0920*/  SHF.L.U32 R64, R64, 0x10, RZ ;  /* 0x0000001040407819 */ /* 0x000fe400000006ff */
[C---:B------:R-:W-:Y:S02]  /*0930*/  PRMT R22, R65.reuse, 0x7632, R22 ;  /* 0x0000763241167816 */ /* 0x040fe40000000016 */
[----:B------:R-:W-:Y:S01]  /*0940*/  SHF.L.U32 R81, R65, 0x10, RZ ;  /* 0x0000001041517819 */ /* 0x000fe200000006ff */
[----:B------:R-:W-:Y:S01]  /*0950*/  IMAD.U32 R65, R28, 0x10000, RZ ;  /* 0x000100001c417824 */ /* 0x000fe200078e00ff */
[----:B------:R-:W-:Y:S02]  /*0960*/  SHF.L.U32 R94, R29, 0x10, RZ ;  /* 0x000000101d5e7819 */ /* 0x000fe400000006ff */
[----:B------:R-:W-:Y:S01]  /*0970*/  SHF.L.U32 R23, R23, 0x10, RZ ;  /* 0x0000001017177819 */ /* 0x000fe200000006ff */
[----:B------:R-:W-:Y:S01]  /*0980*/  FADD.FTZ R65, R64, R65 ;  /* 0x0000004140417221 */ /* 0x000fe20000010000 */
[----:B------:R-:W-:Y:S01]  /*0990*/  PRMT R64, R28, 0x7632, R64 ;  /* 0x000076321c407816 */ /* 0x000fe20000000040 */
[----:B------:R-:W-:Y:S01]  /*09a0*/  FADD.FTZ R85, R81, R94 ;  /* 0x0000005e51557221 */ /* 0x000fe20000010000 */
[----:B------:R-:W-:-:S02]  /*09b0*/  PRMT R21, R66, 0x7632, R21 ;  /* 0x0000763242157816 */ /* 0x000fc40000000015 */
[----:B------:R-:W-:Y:S02]  /*09c0*/  SHF.L.U32 R64, R64, 0x10, RZ ;  /* 0x0000001040407819 */ /* 0x000fe400000006ff */
[----:B------:R-:W-:Y:S01]  /*09d0*/  SHF.L.U32 R89, R66, 0x10, RZ ;  /* 0x0000001042597819 */ /* 0x000fe200000006ff */
[----:B------:R-:W-:Y:S01]  /*09e0*/  IMAD.U32 R66, R24, 0x10000, RZ ;  /* 0x0001000018427824 */ /* 0x000fe200078e00ff */
[----:B------:R-:W-:Y:S01]  /*09f0*/  PRMT R20, R67, 0x7632, R20 ;  /* 0x0000763243147816 */ /* 0x000fe20000000014 */
[----:B------:R-:W-:Y:S01]  /*0a00*/  FADD.FTZ R94, R23, R64 ;  /* 0x00000040175e7221 */ /* 0x000fe20000010000 */
[----:B------:R-:W-:Y:S01]  /*0a10*/  SHF.L.U32 R100, R67, 0x10, RZ ;  /* 0x0000001043647819 */ /* 0x000fe200000006ff */
[----:B------:R-:W-:Y:S01]  /*0a20*/  IMAD.U32 R67, R31, 0x10000, RZ ;  /* 0x000100001f437824 */ /* 0x000fe200078e00ff */
[----:B0-----:R-:W-:Y:S01]  /*0a30*/  SHF.L.U32 R96, R30, 0x10, RZ ;  /* 0x000000101e607819 */ /* 0x001fe200000006ff */
[----:B------:R-:W-:Y:S01]  /*0a40*/  FADD.FTZ R81, R65, R66 ;  /* 0x0000004241517221 */ /* 0x000fe20000010000 */
[----:B------:R-:W-:Y:S01]  /*0a50*/  PRMT R23, R29, 0x7632, R23 ;  /* 0x000076321d177816 */ /* 0x000fe20000000017 */
[----:B------:R-:W-:Y:S01]  /*0a60*/  FADD.FTZ R100, R100, R67 ;  /* 0x0000004364647221 */ /* 0x000fe20000010000 */
[----:B------:R-:W-:Y:S01]  /*0a70*/  PRMT R65, R30, 0x7632, R65 ;  /* 0x000076321e417816 */ /* 0x000fe20000000041 */
[----:B------:R-:W-:Y:S01]  /*0a80*/  FADD.FTZ R89, R89, R96 ;  /* 0x0000006059597221 */ /* 0x000fe20000010000 */
[----:B------:R-:W-:Y:S01]  /*0a90*/  PRMT R67, R31, 0x7632, R67 ;  /* 0x000076321f437816 */ /* 0x000fe20000000043 */
[----:B------:R-:W-:Y:S01]  /*0aa0*/  IMAD.U32 R23, R23, 0x10000, RZ ;  /* 0x0001000017177824 */ /* 0x000fe200078e00ff */
[----:B------:R-:W-:Y:S01]  /*0ab0*/  SHF.L.U32 R22, R22, 0x10, RZ ;  /* 0x0000001016167819 */ /* 0x000fe200000006ff */
[----:B------:R-:W-:Y:S01]  /*0ac0*/  IMAD.U32 R64, R25, 0x10000, RZ ;  /* 0x0001000019407824 */ /* 0x000fe200078e00ff */
[----:B------:R-:W-:Y:S01]  /*0ad0*/  SHF.L.U32 R21, R21, 0x10, RZ ;  /* 0x0000001015157819 */ /* 0x000fe200000006ff */
[----:B------:R-:W-:Y:S01]  /*0ae0*/  IMAD.U32 R20, R20, 0x10000, RZ ;  /* 0x0001000014147824 */ /* 0x000fe200078e00ff */
        /* <DEDUP_REMOVED lines=8> */
[----:B------:R-:W-:-:S02]  /*0b70*/  PRMT R20, R24, 0x7632, R20 ;  /* 0x0000763218147816 */ /* 0x000fc40000000014 */
[----:B------:R-:W-:Y:S01]  /*0b80*/  PRMT R21, R25, 0x7632, R21 ;  /* 0x0000763219157816 */ /* 0x000fe20000000015 */
[----:B------:R-:W-:Y:S01]  /*0b90*/  IMAD.U32 R64, R64, 0x10000, RZ ;  /* 0x0001000040407824 */ /* 0x000fe200078e00ff */
[----:B------:R-:W-:Y:S02]  /*0ba0*/  SHF.L.U32 R65, R23, 0x10, RZ ;  /* 0x0000001017417819 */ /* 0x000fe400000006ff */
[----:B------:R-:W-:Y:S01]  /*0bb0*/  SHF.L.U32 R66, R26, 0x10, RZ ;  /* 0x000000101a427819 */ /* 0x000fe200000006ff */
[----:B------:R-:W-:Y:S01]  /*0bc0*/  FADD.FTZ R97, R97, R64 ;  /* 0x0000004061617221 */ /* 0x000fe20000010000 */
[----:B------:R-:W-:Y:S01]  /*0bd0*/  SHF.L.U32 R67, R27, 0x10, RZ ;  /* 0x000000101b437819 */ /* 0x000fe200000006ff */
[----:B------:R-:W-:Y:S01]  /*0be0*/  FADD.FTZ R98, R96, R65 ;  /* 0x0000004160627221 */ /* 0x000fe20000010000 */
[----:B------:R-:W-:Y:S01]  /*0bf0*/  SHF.L.U32 R23, R21, 0x10, RZ ;  /* 0x0000001015177819 */ /* 0x000fe200000006ff */
[----:B------:R-:W-:Y:S02]  /*0c00*/  IMAD.U32 R21, R20, 0x10000, RZ ;  /* 0x0001000014157824 */ /* 0x000fe400078e00ff */
[----:B------:R-:W-:Y:S01]  /*0c10*/  FADD.FTZ R89, R89, R66 ;  /* 0x0000004259597221 */ /* 0x000fe20000010000 */
[----:B------:R-:W-:Y:S01]  /*0c20*/  FADD.FTZ R100, R100, R67 ;  /* 0x0000004364647221 */ /* 0x000fe20000010000 */
[----:B------:R-:W-:Y:S01]  /*0c30*/  FADD.FTZ R96, R22, R23 ;  /* 0x0000001716607221 */ /* 0x000fe20000010000 */
[----:B------:R-:W-:-:S02]  /*0c40*/  FADD.FTZ R94, R94, R21 ;  /* 0x000000155e5e7221 */ /* 0x000fc40000010000 */
[----:B------:R-:W-:Y:S02]  /*0c50*/  F2FP.BF16.F32.PACK_AB R22, R98, R89 ;  /* 0x000000596216723e */ /* 0x000fe400000010ff */
[----:B------:R-:W-:Y:S02]  /*0c60*/  F2FP.BF16.F32.PACK_AB R23, R97, R100 ;  /* 0x000000646117723e */ /* 0x000fe400000010ff */
[----:B------:R-:W-:Y:S02]  /*0c70*/  F2FP.BF16.F32.PACK_AB R21, R96, R85 ;  /* 0x000000556015723e */ /* 0x000fe400000010ff */
[----:B------:R-:W-:Y:S01]  /*0c80*/  F2FP.BF16.F32.PACK_AB R20, R94, R81 ;  /* 0x000000515e14723e */ /* 0x000fe200000010ff */
[----:B------:R-:W-:Y:S06]  /*0c90*/  BRA `(.L_x_94) ;  /* 0x00000004005c7947 */ /* 0x000fec0003800000 */
.L_x_93:
[C---:B0----5:R-:W-:Y:S01]  /*0ca0*/  PRMT R96, R65.reuse, 0x7632, R96 ;  /* 0x0000763241607816 */ /* 0x061fe20000000060 */
[----:B------:R-:W-:Y:S01]  /*0cb0*/  IMAD.U32 R89, R30, 0x10000, RZ ;  /* 0x000100001e597824 */ /* 0x000fe200078e00ff */
[----:B------:R-:W-:Y:S02]  /*0cc0*/  SHF.L.U32 R65, R65, 0x10, RZ ;  /* 0x0000001041417819 */ /* 0x000fe400000006ff */
[----:B------:R-:W-:Y:S02]  /*0cd0*/  SHF.L.U32 R20, R29, 0x10, RZ ;  /* 0x000000101d147819 */ /* 0x000fe400000006ff */
[----:B------:R-:W-:Y:S02]  /*0ce0*/  PRMT R98, R67, 0x7632, R98 ;  /* 0x0000763243627816 */ /* 0x000fe40000000062 */
[----:B------:R-:W-:Y:S01]  /*0cf0*/  PRMT R23, R31, 0x7632, R23 ;  /* 0x000076321f177816 */ /* 0x000fe20000000017 */
[----:B------:R-:W-:Y:S01]  /*0d00*/  FADD.FTZ R85, R65, R20 ;  /* 0x0000001441557221 */ /* 0x000fe20000010000 */
[----:B------:R-:W-:Y:S01]  /*0d10*/  PRMT R94, R64, 0x7632, R94 ;  /* 0x00007632405e7816 */ /* 0x000fe2000000005e */
[----:B------:R-:W-:Y:S01]  /*0d20*/  IMAD.U32 R98, R98, 0x10000, RZ ;  /* 0x0001000062627824 */ /* 0x000fe200078e00ff */
[C---:B------:R-:W-:Y:S01]  /*0d30*/  PRMT R97, R66.reuse, 0x7632, R97 ;  /* 0x0000763242617816 */ /* 0x040fe20000000061 */
[----:B------:R-:W-:Y:S01]  /*0d40*/  IMAD.U32 R66, R66, 0x10000, RZ ;  /* 0x0001000042427824 */ /* 0x000fe200078e00ff */
[----:B------:R-:W-:Y:S01]  /*0d50*/  PRMT R20, R28, 0x7632, R20 ;  /* 0x000076321c147816 */ /* 0x000fe20000000014 */
[----:B------:R-:W-:Y:S01]  /*0d60*/  IMAD.U32 R65, R94, 0x10000, RZ ;  /* 0x000100005e417824 */ /* 0x000fe200078e00ff */
[----:B------:R-:W-:Y:S01]  /*0d70*/  PRMT R21, R29, 0x7632, R21 ;  /* 0x000076321d157816 */ /* 0x000fe20000000015 */
[----:B------:R-:W-:Y:S01]  /*0d80*/  FADD.FTZ R89, R66, R89 ;  /* 0x0000005942597221 */ /* 0x000fe20000010000 */
[----:B------:R-:W-:-:S02]  /*0d90*/  PRMT R22, R30, 0x7632, R22 ;  /* 0x000076321e167816 */ /* 0x000fc40000000016 */
[----:B------:R-:W-:Y:S01]  /*0da0*/  SHF.L.U32 R100, R67, 0x10, RZ ;  /* 0x0000001043647819 */ /* 0x000fe200000006ff */
[----:B------:R-:W-:Y:S01]  /*0db0*/  IMAD.U32 R21, R21, 0x10000, RZ ;  /* 0x0001000015157824 */ /* 0x000fe200078e00ff */
[----:B------:R-:W-:Y:S02]  /*0dc0*/  SHF.L.U32 R23, R23, 0x10, RZ ;  /* 0x0000001017177819 */ /* 0x000fe400000006ff */
[----:B------:R-:W-:Y:S02]  /*0dd0*/  SHF.L.U32 R64, R64, 0x10, RZ ;  /* 0x0000001040407819 */ /* 0x000fe400000006ff */
        /* <DEDUP_REMOVED lines=17> */
.L_x_92:
[----:B------:R-:W-:Y:S05]  /*0ef0*/  @!P1 BRA `(.L_x_95) ;  /* 0x0000000000949947 */ /* 0x000fea0003800000 */
[C---:B0----5:R-:W-:Y:S01]  /*0f00*/  PRMT R96, R65.reuse, 0x7632, R96 ;  /* 0x0000763241607816 */ /* 0x061fe20000000060 */
[----:B------:R-:W-:Y:S01]  /*0f10*/  IMAD.U32 R65, R65, 0x10000, RZ ;  /* 0x0001000041417824 */ /* 0x000fe200078e00ff */
[----:B------:R-:W-:Y:S01]  /*0f20*/  PRMT R98, R67, 0x7632, R98 ;  /* 0x0000763243627816 */ /* 0x000fe20000000062 */
[----:B------:R-:W-:Y:S01]  /*0f30*/  IMAD.U32 R20, R25, 0x10000, RZ ;  /* 0x0001000019147824 */ /* 0x000fe200078e00ff */
[C---:B------:R-:W-:Y:S01]  /*0f40*/  PRMT R23, R27.reuse, 0x7632, R23 ;  /* 0x000076321b177816 */ /* 0x040fe20000000017 */
[----:B------:R-:W-:Y:S01]  /*0f50*/  IMAD.U32 R113, R27, 0x10000, RZ ;  /* 0x000100001b717824 */ /* 0x000fe200078e00ff */
[----:B------:R-:W-:Y:S01]  /*0f60*/  PRMT R94, R64, 0x7632, R94 ;  /* 0x00007632405e7816 */ /* 0x000fe2000000005e */
[--C-:B------:R-:W-:Y:S01]  /*0f70*/  FADD.FTZ R85, R65, R20.reuse ;  /* 0x0000001441557221 */ /* 0x100fe20000010000 */
[----:B------:R-:W-:Y:S02]  /*0f80*/  PRMT R97, R66, 0x7632, R97 ;  /* 0x0000763242617816 */ /* 0x000fe40000000061 */
[----:B------:R-:W-:-:S02]  /*0f90*/  PRMT R20, R24, 0x7632, R20 ;  /* 0x0000763218147816 */ /* 0x000fc40000000014 */
[----:B------:R-:W-:Y:S02]  /*0fa0*/  PRMT R21, R25, 0x7632, R21 ;  /* 0x0000763219157816 */ /* 0x000fe40000000015 */
[----:B------:R-:W-:Y:S02]  /*0fb0*/  PRMT R22, R26, 0x7632, R22 ;  /* 0x000076321a167816 */ /* 0x000fe40000000016 */
[----:B------:R-:W-:Y:S02]  /*0fc0*/  SHF.L.U32 R98, R98, 0x10, RZ ;  /* 0x0000001062627819 */ /* 0x000fe400000006ff */
[----:B------:R-:W-:Y:S01]  /*0fd0*/  SHF.L.U32 R23, R23, 0x10, RZ ;  /* 0x0000001017177819 */ /* 0x000fe200000006ff */
[----:B------:R-:W-:Y:S01]  /*0fe0*/  IMAD.U32 R22, R22, 0x10000, RZ ;  /* 0x0001000016167824 */ /* 0x000fe200078e00ff */
[----:B------:R-:W-:Y:S02]  /*0ff0*/  SHF.L.U32 R64, R64, 0x10, RZ ;  /* 0x0000001040407819 */ /* 0x000fe400000006ff */
[----:B------:R-:W-:-:S02]  /*1000*/  SHF.L.U32 R66, R66, 0x10, RZ ;  /* 0x0000001042427819 */ /* 0x000fc400000006ff */
[----:B------:R-:W-:Y:S02]  /*1010*/  SHF.L.U32 R81, R24, 0x10, RZ ;  /* 0x0000001018517819 */ /* 0x000fe400000006ff */
[----:B------:R-:W-:Y:S02]  /*1020*/  SHF.L.U32 R89, R26, 0x10, RZ ;  /* 0x000000101a597819 */ /* 0x000fe400000006ff */
        /* <DEDUP_REMOVED lines=16> */
[----:B------:R-:W-:Y:S01]  /*1130*/  F2FP.BF16.F32.PACK_AB R20, R94, R81 ;  /* 0x000000515e14723e */ /* 0x000fe200000010ff */
[----:B------:R-:W-:Y:S06]  /*1140*/  BRA `(.L_x_94) ;  /* 0x0000000000307947 */ /* 0x000fec0003800000 */
.L_x_95:
[----:B-----5:R-:W-:Y:S01]  /*1150*/  PRMT R98, R66, 0x7632, R98 ;  /* 0x0000763242627816 */ /* 0x020fe20000000062 */
[C---:B------:R-:W-:Y:S01]  /*1160*/  IMAD.U32 R81, R64.reuse, 0x10000, RZ ;  /* 0x0001000040517824 */ /* 0x040fe200078e00ff */
[----:B------:R-:W-:Y:S01]  /*1170*/  PRMT R94, R64, 0x7632, R94 ;  /* 0x00007632405e7816 */ /* 0x000fe2000000005e */
[----:B------:R-:W-:Y:S01]  /*1180*/  IMAD.U32 R100, R67, 0x10000, RZ ;  /* 0x0001000043647824 */ /* 0x000fe200078e00ff */
[----:B0-----:R-:W-:Y:S01]  /*1190*/  PRMT R96, R65, 0x7632, R96 ;  /* 0x0000763241607816 */ /* 0x001fe20000000060 */
[----:B------:R-:W-:Y:S01]  /*11a0*/  IMAD.U32 R98, R98, 0x10000, RZ ;  /* 0x0001000062627824 */ /* 0x000fe200078e00ff */
[----:B------:R-:W-:Y:S02]  /*11b0*/  PRMT R97, R67, 0x7632, R97 ;  /* 0x0000763243617816 */ /* 0x000fe40000000061 */
[----:B------:R-:W-:Y:S02]  /*11c0*/  SHF.L.U32 R85, R65, 0x10, RZ ;  /* 0x0000001041557819 */ /* 0x000fe400000006ff */
[----:B------:R-:W-:-:S02]  /*11d0*/  SHF.L.U32 R89, R66, 0x10, RZ ;  /* 0x0000001042597819 */ /* 0x000fc400000006ff */
[----:B------:R-:W-:Y:S02]  /*11e0*/  SHF.L.U32 R94, R94, 0x10, RZ ;  /* 0x000000105e5e7819 */ /* 0x000fe400000006ff */
[----:B------:R-:W-:Y:S02]  /*11f0*/  SHF.L.U32 R96, R96, 0x10, RZ ;  /* 0x0000001060607819 */ /* 0x000fe400000006ff */
[----:B------:R-:W-:-:S07]  /*1200*/  SHF.L.U32 R97, R97, 0x10, RZ ;  /* 0x0000001061617819 */ /* 0x000fce00000006ff */
.L_x_94:
[----:B------:R-:W0:Y:S01]  /*1210*/  @UP0 LDCU.64 UR4, c[0x0][0x3a8] ;  /* 0x00007500ff0407ac */ /* 0x000e220008000a00 */
[----:B------:R-:W-:Y:S01]  /*1220*/  PLOP3.LUT P0, PT, PT, PT, UP0, 0x80, 0x8 ;  /* 0x000000000008781c */ /* 0x000fe20003f0f008 */
[----:B------:R-:W-:Y:S01]  /*1230*/  HFMA2 R65, -RZ, RZ, 0, 9.5367431640625e-07 ;  /* 0x00000010ff417431 */ /* 0x000fe200000001ff */
[----:B------:R-:W-:Y:S01]  /*1240*/  PLOP3.LUT P1, PT, PT, PT, UP0, 0x80, 0x8 ;  /* 0x000000000008781c */ /* 0x000fe20003f2f008 */
[----:B------:R-:W-:-:S10]  /*1250*/  VIADD R113, R80, 0x20 ;  /* 0x0000002050717836 */ /* 0x000fd40000000000 */
[----:B0-----:R-:W-:-:S05]  /*1260*/  @P0 IMAD.WIDE.U32 R64, R80, R65, UR4 ;  /* 0x0000000450400e25 */ /* 0x001fca000f8e0041 */
[----:B------:R0:W-:Y:S02]  /*1270*/  @P1 STG.E.128 desc[UR6][R64.64], R20 ;  /* 0x0000001440001986 */ /* 0x0001e4000c101d06 */
.L_x_91:
[----:B------:R-:W-:Y:S05]  /*1280*/  BSYNC.RECONVERGENT B0 ;  /* 0x0000000000007941 */ /* 0x000fea0003800200 */
.L_x_90:
[----:B------:R-:W-:Y:S01]  /*1290*/  ISETP.GE.U32.AND P0, PT, R78, 0x40, PT ;  /* 0x000000404e00780c */ /* 0x000fe20003f06070 */
[----:B------:R-:W-:Y:S03]  /*12a0*/  BSSY.RECONVERGENT B0, `(.L_x_96) ;  /* 0x00000af000007945 */ /* 0x000fe60003800200 */
[----:B0-----:R-:W-:-:S09]  /*12b0*/  P2R R64, PR, RZ, 0x1 ;  /* 0x00000001ff407803 */ /* 0x001fd20000000000 */
[----:B------:R-:W-:Y:S05]  /*12c0*/  @!P0 BRA `(.L_x_97) ;  /* 0x0000000800b08947 */ /* 0x000fea0003800000 */
        /* <DEDUP_REMOVED lines=32> */
.L_x_99:
[----:B-----5:R-:W-:Y:S01]  /*14d0*/  PRMT R101, R66, 0x7632, R101 ;  /* 0x0000763242657816 */ /* 0x020fe20000000065 */
[----:B------:R-:W-:Y:S01]  /*14e0*/  IMAD.U32 R21, R24, 0x10000, RZ ;  /* 0x0001000018157824 */ /* 0x000fe200078e00ff */
[C---:B------:R-:W-:Y:S01]  /*14f0*/  PRMT R93, R64.reuse, 0x7632, R93 ;  /* 0x00007632405d7816 */ /* 0x040fe2000000005d */
[----:B------:R-:W-:Y:S01]  /*1500*/  IMAD.U32 R64, R64, 0x10000, RZ ;  /* 0x0001000040407824 */ /* 0x000fe200078e00ff */
[----:B------:R-:W-:Y:S02]  /*1510*/  SHF.L.U32 R66, R66, 0x10, RZ ;  /* 0x0000001042427819 */ /* 0x000fe400000006ff */
[----:B------:R-:W-:Y:S01]  /*1520*/  SHF.L.U32 R23, R26, 0x10, RZ ;  /* 0x000000101a177819 */ /* 0x000fe200000006ff */
[----:B------:R-:W-:Y:S01]  /*1530*/  FADD.FTZ R82, R21, R64 ;  /* 0x0000004015527221 */ /* 0x000fe20000010000 */
        /* <DEDUP_REMOVED lines=22> */
[----:B------:R-:W-:Y:S01]  /*16a0*/  FADD.FTZ R102, R102, R23 ;  /* 0x0000001766667221 */ /* 0x000fe20000010000 */
[----:B------:R-:W-:Y:S01]  /*16b0*/  F2FP.BF16.F32.PACK_AB R20, R95, R82 ;  /* 0x000000525f14723e */ /* 0x000fe200000010ff */
[----:B------:R-:W-:Y:S02]  /*16c0*/  FADD.FTZ R99, R99, R22 ;  /* 0x0000001663637221 */ /* 0x000fe40000010000 */
[----:B------:R-:W-:Y:S01]  /*16d0*/  FADD.FTZ R93, R64, R21 ;  /* 0x00000015405d7221 */ /* 0x000fe20000010000 */
[----:B------:R-:W-:Y:S02]  /*16e0*/  F2FP.BF16.F32.PACK_AB R23, R102, R101 ;  /* 0x000000656617723e */ /* 0x000fe400000010ff */
[----:B------:R-:W-:Y:S02]  /*16f0*/  F2FP.BF16.F32.PACK_AB R22, R99, R90 ;  /* 0x0000005a6316723e */ /* 0x000fe400000010ff */
[----:B------:R-:W-:Y:S01]  /*1700*/  F2FP.BF16.F32.PACK_AB R21, R93, R86 ;  /* 0x000000565d15723e */ /* 0x000fe200000010ff */
[----:B------:R-:W-:Y:S06]  /*1710*/  BRA `(.L_x_100) ;  /* 0x0000000400807947 */ /* 0x000fec0003800000 */
.L_x_98:
[----:B------:R-:W-:-:S04]  /*1720*/  UISETP.NE.U32.AND UP1, UPT, UR14, URZ, UPT ;  /* 0x000000ff0e00728c */ /* 0x000fc8000bf25070 */
[----:B------:R-:W-:-:S09]  /*1730*/  UISETP.NE.AND.EX UP1, UPT, UR15, URZ, UPT, UP1 ;  /* 0x000000ff0f00728c */ /* 0x000fd2000bf25310 */
[----:B------:R-:W-:Y:S05]  /*1740*/  BRA.U UP1, `(.L_x_101) ;  /* 0x0000000101947547 */ /* 0x000fea000b800000 */
[----:B-----5:R-:W-:Y:S01]  /*1750*/  PRMT R93, R64, 0x7632, R93 ;  /* 0x00007632405d7816 */ /* 0x020fe2000000005d */
[----:B------:R-:W-:Y:S01]  /*1760*/  IMAD.U32 R23, R30, 0x10000, RZ ;  /* 0x000100001e177824 */ /* 0x000fe200078e00ff */
[----:B------:R-:W-:Y:S02]  /*1770*/  SHF.L.U32 R64, R64, 0x10, RZ ;  /* 0x0000001040407819 */ /* 0x000fe400000006ff */
[C---:B------:R-:W-:Y:S01]  /*1780*/  PRMT R101, R66.reuse, 0x7632, R101 ;  /* 0x0000763242657816 */ /* 0x040fe20000000065 */
[----:B------:R-:W-:Y:S01]  /*1790*/  IMAD.U32 R66, R66, 0x10000, RZ ;  /* 0x0001000042427824 */ /* 0x000fe200078e00ff */
[C---:B------:R-:W-:Y:S01]  /*17a0*/  SHF.L.U32 R21, R28.reuse, 0x10, RZ ;  /* 0x000000101c157819 */ /* 0x040fe200000006ff */
[----:B------:R-:W-:Y:S01]  /*17b0*/  IMAD.U32 R95, R93, 0x10000, RZ ;  /* 0x000100005d5f7824 */ /* 0x000fe200078e00ff */
[----:B------:R-:W-:Y:S01]  /*17c0*/  PRMT R99, R65, 0x7632, R99 ;  /* 0x0000763241637816 */ /* 0x000fe20000000063 */
[----:B------:R-:W-:Y:S01]  /*17d0*/  FADD.FTZ R90, R23, R66 ;  /* 0x00000042175a7221 */ /* 0x000fe20000010000 */
[----:B------:R-:W-:Y:S01]  /*17e0*/  PRMT R102, R67, 0x7632, R102 ;  /* 0x0000763243667816 */ /* 0x000fe20000000066 */
[----:B------:R-:W-:Y:S01]  /*17f0*/  FADD.FTZ R82, R21, R64 ;  /* 0x0000004015527221 */ /* 0x000fe20000010000 */
[----:B------:R-:W-:-:S02]  /*1800*/  PRMT R20, R28, 0x7632, R20 ;  /* 0x000076321c147816 */ /* 0x000fc40000000014 */
[----:B------:R-:W-:Y:S01]  /*1810*/  PRMT R21, R29, 0x7632, R21 ;  /* 0x000076321d157816 */ /* 0x000fe20000000015 */
[----:B------:R-:W-:Y:S01]  /*1820*/  IMAD.U32 R102, R102, 0x10000, RZ ;  /* 0x0001000066667824 */ /* 0x000fe200078e00ff */
[----:B------:R-:W-:Y:S02]  /*1830*/  PRMT R22, R30, 0x7632, R22 ;  /* 0x000076321e167816 */ /* 0x000fe40000000016 */
[----:B------:R-:W-:Y:S01]  /*1840*/  PRMT R23, R31, 0x7632, R23 ;  /* 0x000076321f177816 */ /* 0x000fe20000000017 */
[----:B------:R-:W-:Y:S01]  /*1850*/  IMAD.U32 R21, R21, 0x10000, RZ ;  /* 0x0001000015157824 */ /* 0x000fe200078e00ff */
[----:B------:R-:W-:Y:S02]  /*1860*/  SHF.L.U32 R64, R99, 0x10, RZ ;  /* 0x0000001063407819 */ /* 0x000fe400000006ff */
[----:B------:R-:W-:Y:S02]  /*1870*/  SHF.L.U32 R65, R65, 0x10, RZ ;  /* 0x0000001041417819 */ /* 0x000fe400000006ff */
[----:B------:R-:W-:Y:S01]  /*1880*/  SHF.L.U32 R86, R29, 0x10, RZ ;  /* 0x000000101d567819 */ /* 0x000fe200000006ff */
[----:B------:R-:W-:Y:S01]  /*1890*/  FADD.FTZ R93, R64, R21 ;  /* 0x00000015405d7221 */ /* 0x000fe20000010000 */
[----:B------:R-:W-:-:S02]  /*18a0*/  SHF.L.U32 R67, R67, 0x10, RZ ;  /* 0x0000001043437819 */ /* 0x000fc400000006ff */
[----:B------:R-:W-:Y:S01]  /*18b0*/  SHF.L.U32 R66, R31, 0x10, RZ ;  /* 0x000000101f427819 */ /* 0x000fe200000006ff */
[----:B------:R-:W-:Y:S01]  /*18c0*/  FADD.FTZ R86, R86, R65 ;  /* 0x0000004156567221 */ /* 0x000fe20000010000 */
[----:B------:R-:W-:Y:S02]  /*18d0*/  SHF.L.U32 R99, R101, 0x10, RZ ;  /* 0x0000001065637819 */ /* 0x000fe400000006ff */
        /* <DEDUP_REMOVED lines=12> */
.L_x_101:
[C---:B-----5:R-:W-:Y:S01]  /*19a0*/  PRMT R82, R64.reuse, 0x7632, R82 ;  /* 0x0000763240527816 */ /* 0x060fe20000000052 */
[----:B------:R-:W-:Y:S01]  /*19b0*/  IMAD.U32 R86, R65, 0x10000, RZ ;  /* 0x0001000041567824 */ /* 0x000fe200078e00ff */
[----:B------:R-:W-:Y:S01]  /*19c0*/  SHF.L.U32 R64, R64, 0x10, RZ ;  /* 0x0000001040407819 */ /* 0x000fe200000006ff */
[----:B------:R-:W-:Y:S01]  /*19d0*/  IMAD.U32 R101, R67, 0x10000, RZ ;  /* 0x0001000043657824 */ /* 0x000fe200078e00ff */
[----:B------:R-:W-:Y:S01]  /*19e0*/  SHF.L.U32 R23, R28, 0x10, RZ ;  /* 0x000000101c177819 */ /* 0x000fe200000006ff */
[----:B------:R-:W-:Y:S01]  /*19f0*/  IMAD.U32 R93, R30, 0x10000, RZ ;  /* 0x000100001e5d7824 */ /* 0x000fe200078e00ff */
[----:B------:R-:W-:Y:S02]  /*1a00*/  PRMT R22, R65, 0x7632, R22 ;  /* 0x0000763241167816 */ /* 0x000fe40000000016 */
[----:B------:R-:W-:Y:S01]  /*1a10*/  PRMT R20, R66, 0x7632, R20 ;  /* 0x0000763242147816 */ /* 0x000fe20000000014 */
[----:B------:R-:W-:Y:S01]  /*1a20*/  FADD.FTZ R64, R23, R64 ;  /* 0x0000004017407221 */ /* 0x000fe20000010000 */
[----:B------:R-:W-:Y:S01]  /*1a30*/  PRMT R23, R28, 0x7632, R23 ;  /* 0x000076321c177816 */ /* 0x000fe20000000017 */
[----:B------:R-:W-:Y:S01]  /*1a40*/  IMAD.U32 R22, R22, 0x10000, RZ ;  /* 0x0001000016167824 */ /* 0x000fe200078e00ff */
[----:B------:R-:W-:-:S02]  /*1a50*/  SHF.L.U32 R90, R66, 0x10, RZ ;  /* 0x00000010425a7819 */ /* 0x000fc400000006ff */
[----:B------:R-:W-:Y:S01]  /*1a60*/  SHF.L.U32 R65, R24, 0x10, RZ ;  /* 0x0000001018417819 */ /* 0x000fe200000006ff */
[----:B------:R-:W-:Y:S01]  /*1a70*/  IMAD.U32 R23, R23, 0x10000, RZ ;  /* 0x0001000017177824 */ /* 0x000fe200078e00ff */
[----:B------:R-:W-:Y:S01]  /*1a80*/  SHF.L.U32 R66, R82, 0x10, RZ ;  /* 0x0000001052427819 */ /* 0x000fe200000006ff */
[----:B------:R-:W-:Y:S01]  /*1a90*/  FADD.FTZ R90, R93, R90 ;  /* 0x0000005a5d5a7221 */ /* 0x000fe20000010000 */
[----:B------:R-:W-:Y:S01]  /*1aa0*/  SHF.L.U32 R102, R31, 0x10, RZ ;  /* 0x000000101f667819 */ /* 0x000fe200000006ff */
[--C-:B------:R-:W-:Y:S01]  /*1ab0*/  FADD.FTZ R82, R65, R64.reuse ;  /* 0x0000004041527221 */ /* 0x100fe20000010000 */
[----:B------:R-:W-:Y:S01]  /*1ac0*/  PRMT R21, R67, 0x7632, R21 ;  /* 0x0000763243157816 */ /* 0x000fe20000000015 */
[--C-:B------:R-:W-:Y:S01]  /*1ad0*/  FADD.FTZ R95, R66, R23.reuse ;  /* 0x00000017425f7221 */ /* 0x100fe20000010000 */
        /* <DEDUP_REMOVED lines=10> */
[----:B------:R-:W-:Y:S01]  /*1b80*/  FADD.FTZ R23, R22, R23 ;  /* 0x0000001716177221 */ /* 0x000fe20000010000 */
[----:B------:R-:W-:Y:S02]  /*1b90*/  SHF.L.U32 R67, R29, 0x10, RZ ;  /* 0x000000101d437819 */ /* 0x000fe400000006ff */
[----:B------:R-:W-:Y:S01]  /*1ba0*/  SHF.L.U32 R99, R20, 0x10, RZ ;  /* 0x0000001014637819 */ /* 0x000fe200000006ff */
[--C-:B------:R-:W-:Y:S01]  /*1bb0*/  FADD.FTZ R102, R102, R65.reuse ;  /* 0x0000004166667221 */ /* 0x100fe20000010000 */
[----:B------:R-:W-:Y:S01]  /*1bc0*/  PRMT R20, R24, 0x7632, R20 ;  /* 0x0000763218147816 */ /* 0x000fe20000000014 */
[----:B------:R-:W-:Y:S01]  /*1bd0*/  FADD.FTZ R86, R67, R86 ;  /* 0x0000005643567221 */ /* 0x000fe20000010000 */
[----:B------:R-:W-:Y:S01]  /*1be0*/  PRMT R65, R27, 0x7632, R65 ;  /* 0x000076321b417816 */ /* 0x000fe20000000041 */
[----:B------:R-:W-:Y:S01]  /*1bf0*/  FADD.FTZ R64, R99, R64 ;  /* 0x0000004063407221 */ /* 0x000fe20000010000 */
[----:B------:R-:W-:-:S02]  /*1c00*/  PRMT R22, R26, 0x7632, R22 ;  /* 0x000076321a167816 */ /* 0x000fc40000000016 */
[C---:B------:R-:W-:Y:S02]  /*1c10*/  PRMT R21, R25.reuse, 0x7632, R21 ;  /* 0x0000763219157816 */ /* 0x040fe40000000015 */
[----:B------:R-:W-:Y:S02]  /*1c20*/  SHF.L.U32 R93, R26, 0x10, RZ ;  /* 0x000000101a5d7819 */ /* 0x000fe400000006ff */
[----:B------:R-:W-:Y:S02]  /*1c30*/  SHF.L.U32 R67, R25, 0x10, RZ ;  /* 0x0000001019437819 */ /* 0x000fe400000006ff */
[----:B------:R-:W-:Y:S01]  /*1c40*/  SHF.L.U32 R65, R65, 0x10, RZ ;  /* 0x0000001041417819 */ /* 0x000fe200000006ff */
[----:B------:R-:W-:Y:S01]  /*1c50*/  FADD.FTZ R90, R93, R90 ;  /* 0x0000005a5d5a7221 */ /* 0x000fe20000010000 */
        /* <DEDUP_REMOVED lines=12> */
.L_x_100:
[----:B------:R-:W0:Y:S01]  /*1d20*/  @UP0 LDCU.64 UR4, c[0x0][0x3a8] ;  /* 0x00007500ff0407ac */ /* 0x000e220008000a00 */
[----:B------:R-:W-:Y:S02]  /*1d30*/  PLOP3.LUT P0, PT, PT, PT, UP0, 0x80, 0x8 ;  /* 0x000000000008781c */ /* 0x000fe40003f0f008 */
[----:B------:R-:W-:Y:S02]  /*1d40*/  PLOP3.LUT P1, PT, PT, PT, UP0, 0x80, 0x8 ;  /* 0x000000000008781c */ /* 0x000fe40003f2f008 */
[----:B------:R-:W-:-:S09]  /*1d50*/  MOV R64, 0x10 ;  /* 0x0000001000407802 */ /* 0x000fd20000000f00 */
[----:B0-----:R-:W-:-:S04]  /*1d60*/  @P0 IMAD.WIDE.U32 R64, R113, R64, UR4 ;  /* 0x0000000471400e25 */ /* 0x001fc8000f8e0040 */
[----:B------:R-:W-:Y:S01]  /*1d70*/  VIADD R113, R113, 0x20 ;  /* 0x0000002071717836 */ /* 0x000fe20000000000 */
[----:B------:R0:W-:Y:S06]  /*1d80*/  @P1 STG.E.128 desc[UR6][R64.64], R20 ;  /* 0x0000001440001986 */ /* 0x0001ec000c101d06 */
.L_x_97:
[----:B------:R-:W-:Y:S05]  /*1d90*/  BSYNC.RECONVERGENT B0 ;  /* 0x0000000000007941 */ /* 0x000fea0003800200 */
.L_x_96:
[----:B------:R-:W-:Y:S01]  /*1da0*/  ISETP.GE.U32.AND P1, PT, R78, 0x60, PT ;  /* 0x000000604e00780c */ /* 0x000fe20003f26070 */
[----:B------:R-:W-:-:S12]  /*1db0*/  BSSY.RECONVERGENT B0, `(.L_x_102) ;  /* 0x00000ae000007945 */ /* 0x000fd80003800200 */
[----:B------:R-:W-:Y:S05]  /*1dc0*/  @!P1 BRA `(.L_x_103) ;  /* 0x0000000800b09947 */ /* 0x000fea0003800000 */
[----:B------:R-:W-:Y:S01]  /*1dd0*/  ISETP.NE.U32.AND P0, PT, RZ, UR12, PT ;  /* 0x0000000cff007c0c */ /* 0x000fe2000bf05070 */
[----:B0-----:R-:W0:Y:S01]  /*1de0*/  LDC.64 R64, c[0x0][0x390] ;  /* 0x0000e400ff407b82 */ /* 0x001e220000000a00 */
        /* <DEDUP_REMOVED lines=30> */
.L_x_105:
[----:B-----5:R-:W-:Y:S01]  /*1fd0*/  PRMT R104, R65, 0x7632, R104 ;  /* 0x0000763241687816 */ /* 0x020fe20000000068 */
        /* <DEDUP_REMOVED lines=8> */
[----:B------:R-:W-:-:S02]  /*2060*/  PRMT R23, R27, 0x7632, R23 ;  /* 0x000076321b177816 */ /* 0x000fc40000000017 */
[C---:B------:R-:W-:Y:S01]  /*2070*/  PRMT R103, R64.reuse, 0x7632, R103 ;  /* 0x0000763240677816 */ /* 0x040fe20000000067 */
[----:B------:R-:W-:Y:S01]  /*2080*/  IMAD.U32 R64, R64, 0x10000, RZ ;  /* 0x0001000040407824 */ /* 0x000fe200078e00ff */
        /* <DEDUP_REMOVED lines=17> */
[----:B------:R-:W-:Y:S01]  /*21a0*/  FADD.FTZ R91, R91, R66 ;  /* 0x000000425b5b7221 */ /* 0x000fe20000010000 */
[----:B------:R-:W-:Y:S01]  /*21b0*/  FADD.FTZ R104, R65, R20 ;  /* 0x0000001441687221 */ /* 0x000fe20000010000 */
[----:B------:R-:W-:Y:S01]  /*21c0*/  F2FP.BF16.F32.PACK_AB R23, R110, R103 ;  /* 0x000000676e17723e */ /* 0x000fe200000010ff */
[----:B------:R-:W-:Y:S01]  /*21d0*/  FADD.FTZ R108, R67, R22 ;  /* 0x00000016436c7221 */ /* 0x000fe20000010000 */
[----:B------:R-:W-:-:S02]  /*21e0*/  F2FP.BF16.F32.PACK_AB R21, R106, R87 ;  /* 0x000000576a15723e */ /* 0x000fc400000010ff */
[----:B------:R-:W-:Y:S02]  /*21f0*/  F2FP.BF16.F32.PACK_AB R20, R104, R83 ;  /* 0x000000536814723e */ /* 0x000fe400000010ff */
[----:B------:R-:W-:Y:S01]  /*2200*/  F2FP.BF16.F32.PACK_AB R22, R108, R91 ;  /* 0x0000005b6c16723e */ /* 0x000fe200000010ff */
[----:B------:R-:W-:Y:S06]  /*2210*/  BRA `(.L_x_106) ;  /* 0x0000000400807947 */ /* 0x000fec0003800000 */
.L_x_104:
[----:B------:R-:W-:-:S04]  /*2220*/  UISETP.NE.U32.AND UP1, UPT, UR14, URZ, UPT ;  /* 0x000000ff0e00728c */ /* 0x000fc8000bf25070 */
[----:B------:R-:W-:-:S09]  /*2230*/  UISETP.NE.AND.EX UP1, UPT, UR15, URZ, UPT, UP1 ;  /* 0x000000ff0f00728c */ /* 0x000fd2000bf25310 */
[----:B------:R-:W-:Y:S05]  /*2240*/  BRA.U UP1, `(.L_x_107) ;  /* 0x0000000101947547 */ /* 0x000fea000b800000 */
[C---:B-----5:R-:W-:Y:S01]  /*2250*/  PRMT R104, R65.reuse, 0x7632, R104 ;  /* 0x0000763241687816 */ /* 0x060fe20000000068 */
        /* <DEDUP_REMOVED lines=16> */
[----:B------:R-:W-:-:S02]  /*2360*/  SHF.L.U32 R110, R67, 0x10, RZ ;  /* 0x00000010436e7819 */ /* 0x000fc400000006ff */
[----:B------:R-:W-:Y:S02]  /*2370*/  SHF.L.U32 R115, R31, 0x10, RZ ;  /* 0x000000101f737819 */ /* 0x000fe400000006ff */
[----:B------:R-:W-:Y:S02]  /*2380*/  SHF.L.U32 R104, R104, 0x10, RZ ;  /* 0x0000001068687819 */ /* 0x000fe400000006ff */
        /* <DEDUP_REMOVED lines=10> */
[----:B------:R-:W-:Y:S01]  /*2430*/  F2FP.BF16.F32.PACK_AB R23, R110, R103 ;  /* 0x000000676e17723e */ /* 0x000fe200000010ff */
[----:B------:R-:W-:Y:S01]  /*2440*/  FADD.FTZ R108, R67, R22 ;  /* 0x00000016436c7221 */ /* 0x000fe20000010000 */
[----:B------:R-:W-:Y:S01]  /*2450*/  F2FP.BF16.F32.PACK_AB R21, R106, R87 ;  /* 0x000000576a15723e */ /* 0x000fe200000010ff */
[----:B------:R-:W-:-:S03]  /*2460*/  FADD.FTZ R104, R65, R20 ;  /* 0x0000001441687221 */ /* 0x000fc60000010000 */
[----:B------:R-:W-:Y:S02]  /*2470*/  F2FP.BF16.F32.PACK_AB R22, R108, R91 ;  /* 0x0000005b6c16723e */ /* 0x000fe400000010ff */
[----:B------:R-:W-:Y:S01]  /*2480*/  F2FP.BF16.F32.PACK_AB R20, R104, R83 ;  /* 0x000000536814723e */ /* 0x000fe200000010ff */
[----:B------:R-:W-:Y:S06]  /*2490*/  BRA `(.L_x_106) ;  /* 0x0000000000e07947 */ /* 0x000fec0003800000 */
.L_x_107:
[C---:B-----5:R-:W-:Y:S01]  /*24a0*/  PRMT R83, R64.reuse, 0x7632, R83 ;  /* 0x0000763240537816 */ /* 0x060fe20000000053 */
[----:B------:R-:W-:Y:S01]  /*24b0*/  IMAD.U32 R87, R65, 0x10000, RZ ;  /* 0x0001000041577824 */ /* 0x000fe200078e00ff */
[----:B------:R-:W-:Y:S01]  /*24c0*/  SHF.L.U32 R64, R64, 0x10, RZ ;  /* 0x0000001040407819 */ /* 0x000fe200000006ff */
[----:B------:R-:W-:Y:S01]  /*24d0*/  IMAD.U32 R106, R30, 0x10000, RZ ;  /* 0x000100001e6a7824 */ /* 0x000fe200078e00ff */
[----:B------:R-:W-:Y:S01]  /*24e0*/  SHF.L.U32 R23, R28, 0x10, RZ ;  /* 0x000000101c177819 */ /* 0x000fe200000006ff */
[----:B------:R-:W-:Y:S01]  /*24f0*/  IMAD.U32 R103, R67, 0x10000, RZ ;  /* 0x0001000043677824 */ /* 0x000fe200078e00ff */
[----:B------:R-:W-:Y:S02]  /*2500*/  PRMT R22, R65, 0x7632, R22 ;  /* 0x0000763241167816 */ /* 0x000fe40000000016 */
[----:B------:R-:W-:Y:S01]  /*2510*/  SHF.L.U32 R65, R24, 0x10, RZ ;  /* 0x0000001018417819 */ /* 0x000fe200000006ff */
[----:B------:R-:W-:Y:S01]  /*2520*/  FADD.FTZ R64, R23, R64 ;  /* 0x0000004017407221 */ /* 0x000fe20000010000 */
[----:B------:R-:W-:Y:S01]  /*2530*/  PRMT R23, R28, 0x7632, R23 ;  /* 0x000076321c177816 */ /* 0x000fe20000000017 */
[----:B------:R-:W-:Y:S01]  /*2540*/  IMAD.U32 R22, R22, 0x10000, RZ ;  /* 0x0001000016167824 */ /* 0x000fe200078e00ff */
[----:B------:R-:W-:Y:S01]  /*2550*/  SHF.L.U32 R104, R83, 0x10, RZ ;  /* 0x0000001053687819 */ /* 0x000fe200000006ff */
[----:B------:R-:W-:Y:S01]  /*2560*/  FADD.FTZ R83, R65, R64 ;  /* 0x0000004041537221 */ /* 0x000fe20000010000 */
[----:B------:R-:W-:Y:S01]  /*2570*/  PRMT R21, R67, 0x7632, R21 ;  /* 0x0000763243157816 */ /* 0x000fe20000000015 */
[----:B------:R-:W-:Y:S01]  /*2580*/  IMAD.U32 R23, R23, 0x10000, RZ ;  /* 0x0001000017177824 */ /* 0x000fe200078e00ff */
[----:B------:R-:W-:-:S02]  /*2590*/  PRMT R65, R31, 0x7632, R65 ;  /* 0x000076321f417816 */ /* 0x000fc40000000041 */
[----:B------:R-:W-:Y:S01]  /*25a0*/  SHF.L.U32 R91, R66, 0x10, RZ ;  /* 0x00000010425b7819 */ /* 0x000fe200000006ff */
[--C-:B------:R-:W-:Y:S01]  /*25b0*/  FADD.FTZ R104, R104, R23.reuse ;  /* 0x0000001768687221 */ /* 0x100fe20000010000 */
[C---:B------:R-:W-:Y:S02]  /*25c0*/  PRMT R23, R29.reuse, 0x7632, R23 ;  /* 0x000076321d177816 */ /* 0x040fe40000000017 */
[----:B------:R-:W-:Y:S01]  /*25d0*/  PRMT R20, R66, 0x7632, R20 ;  /* 0x0000763242147816 */ /* 0x000fe20000000014 */
[----:B------:R-:W-:Y:S01]  /*25e0*/  FADD.FTZ R91, R106, R91 ;  /* 0x0000005b6a5b7221 */ /* 0x000fe20000010000 */
[----:B------:R-:W-:Y:S02]  /*25f0*/  SHF.L.U32 R66, R29, 0x10, RZ ;  /* 0x000000101d427819 */ /* 0x000fe400000006ff */
[----:B------:R-:W-:Y:S02]  /*2600*/  PRMT R64, R30, 0x7632, R64 ;  /* 0x000076321e407816 */ /* 0x000fe40000000040 */
[----:B------:R-:W-:Y:S01]  /*2610*/  SHF.L.U32 R110, R21, 0x10, RZ ;  /* 0x00000010156e7819 */ /* 0x000fe200000006ff */
        /* <DEDUP_REMOVED lines=18> */
[----:B------:R-:W-:Y:S01]  /*2740*/  PRMT R22, R26, 0x7632, R22 ;  /* 0x000076321a167816 */ /* 0x000fe20000000016 */
[----:B------:R-:W-:Y:S01]  /*2750*/  FADD.FTZ R103, R108, R103 ;  /* 0x000000676c677221 */ /* 0x000fe20000010000 */
[----:B------:R-:W-:Y:S01]  /*2760*/  SHF.L.U32 R67, R65, 0x10, RZ ;  /* 0x0000001041437819 */ /* 0x000fe200000006ff */
[----:B------:R-:W-:Y:S01]  /*2770*/  FADD.FTZ R106, R23, R106 ;  /* 0x0000006a176a7221 */ /* 0x000fe20000010000 */
[----:B------:R-:W-:Y:S01]  /*2780*/  SHF.L.U32 R65, R22, 0x10, RZ ;  /* 0x0000001016417819 */ /* 0x000fe200000006ff */
[----:B------:R-:W-:Y:S01]  /*2790*/  FADD.FTZ R103, R66, R103 ;  /* 0x0000006742677221 */ /* 0x000fe20000010000 */
[----:B------:R-:W-:Y:S01]  /*27a0*/  SHF.L.U32 R21, R20, 0x10, RZ ;  /* 0x0000001014157819 */ /* 0x000fe200000006ff */
[----:B------:R-:W-:-:S02]  /*27b0*/  FADD.FTZ R110, R110, R67 ;  /* 0x000000436e6e7221 */ /* 0x000fc40000010000 */
[----:B------:R-:W-:Y:S02]  /*27c0*/  FADD.FTZ R108, R64, R65 ;  /* 0x00000041406c7221 */ /* 0x000fe40000010000 */
[----:B------:R-:W-:Y:S01]  /*27d0*/  FADD.FTZ R104, R104, R21 ;  /* 0x0000001568687221 */ /* 0x000fe20000010000 */
[----:B------:R-:W-:Y:S02]  /*27e0*/  F2FP.BF16.F32.PACK_AB R23, R110, R103 ;  /* 0x000000676e17723e */ /* 0x000fe400000010ff */
[----:B------:R-:W-:Y:S02]  /*27f0*/  F2FP.BF16.F32.PACK_AB R22, R108, R91 ;  /* 0x0000005b6c16723e */ /* 0x000fe400000010ff */
[----:B------:R-:W-:Y:S02]  /*2800*/  F2FP.BF16.F32.PACK_AB R21, R106, R87 ;  /* 0x000000576a15723e */ /* 0x000fe400000010ff */
[----:B------:R-:W-:-:S07]  /*2810*/  F2FP.BF16.F32.PACK_AB R20, R104, R83 ;  /* 0x000000536814723e */ /* 0x000fce00000010ff */
.L_x_106:
[----:B------:R-:W0:Y:S01]  /*2820*/  @UP0 LDCU.64 UR4, c[0x0][0x3a8] ;  /* 0x00007500ff0407ac */ /* 0x000e220008000a00 */
[----:B------:R-:W-:Y:S01]  /*2830*/  PLOP3.LUT P0, PT, PT, PT, UP0, 0x80, 0x8 ;  /* 0x000000000008781c */ /* 0x000fe20003f0f008 */
[----:B------:R-:W-:Y:S01]  /*2840*/  HFMA2 R64, -RZ, RZ, 0, 9.5367431640625e-07 ;  /* 0x00000010ff407431 */ /* 0x000fe200000001ff */
[----:B------:R-:W-:-:S11]  /*2850*/  PLOP3.LUT P2, PT, PT, PT, UP0, 0x80, 0x8 ;  /* 0x000000000008781c */ /* 0x000fd60003f4f008 */
[----:B0-----:R-:W-:-:S04]  /*2860*/  @P0 IMAD.WIDE.U32 R64, R113, R64, UR4 ;  /* 0x0000000471400e25 */ /* 0x001fc8000f8e0040 */
[----:B------:R-:W-:Y:S01]  /*2870*/  VIADD R113, R113, 0x20 ;  /* 0x0000002071717836 */ /* 0x000fe20000000000 */
[----:B------:R1:W-:Y:S06]  /*2880*/  @P2 STG.E.128 desc[UR6][R64.64], R20 ;  /* 0x0000001440002986 */ /* 0x0003ec000c101d06 */
.L_x_103:
[----:B------:R-:W-:Y:S05]  /*2890*/  BSYNC.RECONVERGENT B0 ;  /* 0x0000000000007941 */ /* 0x000fea0003800200 */
.L_x_102:
[----:B------:R-:W-:Y:S01]  /*28a0*/  ISETP.GE.U32.AND P2, PT, R78, 0x80, PT ;  /* 0x000000804e00780c */ /* 0x000fe20003f46070 */
[----:B------:R-:W-:-:S12]  /*28b0*/  BSSY.RECONVERGENT B0, `(.L_x_108) ;  /* 0x00000ad000007945 */ /* 0x000fd80003800200 */
[----:B------:R-:W-:Y:S05]  /*28c0*/  @!P2 BRA `(.L_x_109) ;  /* 0x0000000800aca947 */ /* 0x000fea0003800000 */
[----:B------:R-:W-:Y:S01]  /*28d0*/  ISETP.NE.U32.AND P0, PT, RZ, UR12, PT ;  /* 0x0000000cff007c0c */ /* 0x000fe2000bf05070 */
[----:B01----:R-:W0:Y:S01]  /*28e0*/  LDC.64 R64, c[0x0][0x390] ;  /* 0x0000e400ff407b82 */ /* 0x003e220000000a00 */
        /* <DEDUP_REMOVED lines=30> */
.L_x_111:
        /* <DEDUP_REMOVED lines=37> */
.L_x_110:
[----:B------:R-:W-:-:S04]  /*2d20*/  UISETP.NE.U32.AND UP1, UPT, UR14, URZ, UPT ;  /* 0x000000ff0e00728c */ /* 0x000fc8000bf25070 */
[----:B------:R-:W-:-:S09]  /*2d30*/  UISETP.NE.AND.EX UP1, UPT, UR15, URZ, UPT, UP1 ;  /* 0x000000ff0f00728c */ /* 0x000fd2000bf25310 */
[----:B------:R-:W-:Y:S05]  /*2d40*/  BRA.U UP1, `(.L_x_113) ;  /* 0x0000000101947547 */ /* 0x000fea000b800000 */
[----:B-----5:R-:W-:Y:S01]  /*2d50*/  PRMT R105, R64, 0x7632, R105 ;  /* 0x0000763240697816 */ /* 0x020fe20000000069 */
[----:B------:R-:W-:Y:S01]  /*2d60*/  IMAD.U32 R21, R28, 0x10000, RZ ;  /* 0x000100001c157824 */ /* 0x000fe200078e00ff */
[----:B------:R-:W-:Y:S02]  /*2d70*/  PRMT R109, R66, 0x7632, R109 ;  /* 0x00007632426d7816 */ /* 0x000fe4000000006d */
[----:B------:R-:W-:Y:S02]  /*2d80*/  SHF.L.U32 R64, R64, 0x10, RZ ;  /* 0x0000001040407819 */ /* 0x000fe400000006ff */
        /* <DEDUP_REMOVED lines=12> */
[----:B------:R-:W-:Y:S02]  /*2e50*/  PRMT R23, R31, 0x7632, R23 ;  /* 0x000076321f177816 */ /* 0x000fe40000000017 */
[----:B------:R-:W-:-:S02]  /*2e60*/  SHF.L.U32 R65, R65, 0x10, RZ ;  /* 0x0000001041417819 */ /* 0x000fc400000006ff */
        /* <DEDUP_REMOVED lines=10> */
[----:B------:R-:W-:Y:S01]  /*2f10*/  SHF.L.U32 R21, R21, 0x10, RZ ;  /* 0x0000001015157819 */ /* 0x000fe200000006ff */
[----:B------:R-:W-:Y:S01]  /*2f20*/  FADD.FTZ R112, R112, R23 ;  /* 0x0000001770707221 */ /* 0x000fe20000010000 */
[----:B------:R-:W-:Y:S01]  /*2f30*/  F2FP.BF16.F32.PACK_AB R20, R105, R84 ;  /* 0x000000546914723e */ /* 0x000fe200000010ff */
[----:B------:R-:W-:Y:S02]  /*2f40*/  FADD.FTZ R109, R109, R22 ;  /* 0x000000166d6d7221 */ /* 0x000fe40000010000 */
[----:B------:R-:W-:Y:S01]  /*2f50*/  FADD.FTZ R107, R64, R21 ;  /* 0x00000015406b7221 */ /* 0x000fe20000010000 */
[----:B------:R-:W-:Y:S02]  /*2f60*/  F2FP.BF16.F32.PACK_AB R23, R112, R111 ;  /* 0x0000006f7017723e */ /* 0x000fe400000010ff */
[----:B------:R-:W-:-:S02]  /*2f70*/  F2FP.BF16.F32.PACK_AB R22, R109, R92 ;  /* 0x0000005c6d16723e */ /* 0x000fc400000010ff */
[----:B------:R-:W-:Y:S01]  /*2f80*/  F2FP.BF16.F32.PACK_AB R21, R107, R88 ;  /* 0x000000586b15723e */ /* 0x000fe200000010ff */
[----:B------:R-:W-:Y:S06]  /*2f90*/  BRA `(.L_x_112) ;  /* 0x0000000000e07947 */ /* 0x000fec0003800000 */
.L_x_113:
[----:B-----5:R-:W-:Y:S01]  /*2fa0*/  PRMT R84, R64, 0x7632, R84 ;  /* 0x0000763240547816 */ /* 0x020fe20000000054 */
[----:B------:R-:W-:Y:S01]  /*2fb0*/  IMAD.U32 R92, R66, 0x10000, RZ ;  /* 0x00010000425c7824 */ /* 0x000fe200078e00ff */
[----:B------:R-:W-:Y:S01]  /*2fc0*/  SHF.L.U32 R64, R64, 0x10, RZ ;  /* 0x0000001040407819 */ /* 0x000fe200000006ff */
[----:B------:R-:W-:Y:S01]  /*2fd0*/  IMAD.U32 R105, R30, 0x10000, RZ ;  /* 0x000100001e697824 */ /* 0x000fe200078e00ff */
[----:B------:R-:W-:Y:S02]  /*2fe0*/  SHF.L.U32 R23, R28, 0x10, RZ ;  /* 0x000000101c177819 */ /* 0x000fe400000006ff */
[----:B------:R-:W-:Y:S01]  /*2ff0*/  PRMT R20, R66, 0x7632, R20 ;  /* 0x0000763242147816 */ /* 0x000fe20000000014 */
[----:B------:R-:W-:Y:S01]  /*3000*/  FADD.FTZ R92, R105, R92 ;  /* 0x0000005c695c7221 */ /* 0x000fe20000010000 */
[----:B------:R-:W-:Y:S01]  /*3010*/  PRMT R22, R65, 0x7632, R22 ;  /* 0x0000763241167816 */ /* 0x000fe20000000016 */
[----:B------:R-:W-:Y:S01]  /*3020*/  FADD.FTZ R64, R23, R64 ;  /* 0x0000004017407221 */ /* 0x000fe20000010000 */
[----:B------:R-:W-:Y:S01]  /*3030*/  PRMT R23, R28, 0x7632, R23 ;  /* 0x000076321c177816 */ /* 0x000fe20000000017 */
[----:B------:R-:W-:Y:S01]  /*3040*/  IMAD.U32 R109, R20, 0x10000, RZ ;  /* 0x00010000146d7824 */ /* 0x000fe200078e00ff */
[----:B------:R-:W-:-:S02]  /*3050*/  SHF.L.U32 R88, R65, 0x10, RZ ;  /* 0x0000001041587819 */ /* 0x000fc400000006ff */
[----:B------:R-:W-:Y:S02]  /*3060*/  SHF.L.U32 R66, R84, 0x10, RZ ;  /* 0x0000001054427819 */ /* 0x000fe400000006ff */
[----:B------:R-:W-:Y:S02]  /*3070*/  SHF.L.U32 R23, R23, 0x10, RZ ;  /* 0x0000001017177819 */ /* 0x000fe400000006ff */
[----:B------:R-:W-:Y:S02]  /*3080*/  SHF.L.U32 R65, R24, 0x10, RZ ;  /* 0x0000001018417819 */ /* 0x000fe400000006ff */
[----:B------:R-:W-:Y:S01]  /*3090*/  SHF.L.U32 R111, R67, 0x10, RZ ;  /* 0x00000010436f7819 */ /* 0x000fe200000006ff */
[--C-:B------:R-:W-:Y:S01]  /*30a0*/  FADD.FTZ R105, R66, R23.reuse ;  /* 0x0000001742697221 */ /* 0x100fe20000010000 */
[----:B------:R-:W-:Y:S01]  /*30b0*/  SHF.L.U32 R112, R31, 0x10, RZ ;  /* 0x000000101f707819 */ /* 0x000fe200000006ff */
[----:B------:R-:W-:Y:S01]  /*30c0*/  FADD.FTZ R84, R65, R64 ;  /* 0x0000004041547221 */ /* 0x000fe20000010000 */
[----:B------:R-:W-:Y:S01]  /*30d0*/  PRMT R23, R29, 0x7632, R23 ;  /* 0x000076321d177816 */ /* 0x000fe20000000017 */
[----:B------:R-:W-:Y:S01]  /*30e0*/  IMAD.U32 R66, R27, 0x10000, RZ ;  /* 0x000100001b427824 */ /* 0x000fe200078e00ff */
[----:B------:R-:W-:Y:S01]  /*30f0*/  PRMT R21, R67, 0x7632, R21 ;  /* 0x0000763243157816 */ /* 0x000fe20000000015 */
[----:B------:R-:W-:Y:S01]  /*3100*/  FADD.FTZ R111, R112, R111 ;  /* 0x0000006f706f7221 */ /* 0x000fe20000010000 */
[----:B------:R-:W-:-:S02]  /*3110*/  PRMT R65, R31, 0x7632, R65 ;  /* 0x000076321f417816 */ /* 0x000fc40000000041 */
[----:B------:R-:W-:Y:S01]  /*3120*/  PRMT R64, R30, 0x7632, R64 ;  /* 0x000076321e407816 */ /* 0x000fe20000000040 */
[----:B------:R-:W-:Y:S01]  /*3130*/  FADD.FTZ R111, R66, R111 ;  /* 0x0000006f426f7221 */ /* 0x000fe20000010000 */
[----:B------:R-:W-:Y:S02]  /*3140*/  SHF.L.U32 R22, R22, 0x10, RZ ;  /* 0x0000001016167819 */ /* 0x000fe400000006ff */
[----:B------:R-:W-:Y:S02]  /*3150*/  SHF.L.U32 R23, R23, 0x10, RZ ;  /* 0x0000001017177819 */ /* 0x000fe400000006ff */
[----:B------:R-:W-:Y:S02]  /*3160*/  SHF.L.U32 R112, R21, 0x10, RZ ;  /* 0x0000001015707819 */ /* 0x000fe400000006ff */
[----:B------:R-:W-:Y:S01]  /*3170*/  SHF.L.U32 R65, R65, 0x10, RZ ;  /* 0x0000001041417819 */ /* 0x000fe200000006ff */
[----:B------:R-:W-:Y:S01]  /*3180*/  FADD.FTZ R23, R22, R23 ;  /* 0x0000001716177221 */ /* 0x000fe20000010000 */
[----:B------:R-:W-:-:S02]  /*3190*/  SHF.L.U32 R64, R64, 0x10, RZ ;  /* 0x0000001040407819 */ /* 0x000fc400000006ff */
[----:B------:R-:W-:Y:S01]  /*31a0*/  SHF.L.U32 R67, R29, 0x10, RZ ;  /* 0x000000101d437819 */ /* 0x000fe200000006ff */
[--C-:B------:R-:W-:Y:S01]  /*31b0*/  FADD.FTZ R112, R112, R65.reuse ;  /* 0x0000004170707221 */ /* 0x100fe20000010000 */
        /* <DEDUP_REMOVED lines=21> */
[----:B------:R-:W-:-:S07]  /*3310*/  F2FP.BF16.F32.PACK_AB R21, R107, R88 ;  /* 0x000000586b15723e */ /* 0x000fce00000010ff */
.L_x_112:
[----:B------:R-:W0:Y:S01]  /*3320*/  @UP0 LDCU.64 UR4, c[0x0][0x3a8] ;  /* 0x00007500ff0407ac */ /* 0x000e220008000a00 */
[----:B------:R-:W-:Y:S02]  /*3330*/  PLOP3.LUT P0, PT, PT, PT, UP0, 0x80, 0x8 ;  /* 0x000000000008781c */ /* 0x000fe40003f0f008 */
[----:B------:R-:W-:Y:S02]  /*3340*/  PLOP3.LUT P3, PT, PT, PT, UP0, 0x80, 0x8 ;  /* 0x000000000008781c */ /* 0x000fe40003f6f008 */
[----:B------:R-:W-:-:S09]  /*3350*/  MOV R64, 0x10 ;  /* 0x0000001000407802 */ /* 0x000fd20000000f00 */
[----:B0-----:R-:W-:-:S05]  /*3360*/  @P0 IMAD.WIDE.U32 R64, R113, R64, UR4 ;  /* 0x0000000471400e25 */ /* 0x001fca000f8e0040 */
[----:B------:R2:W-:Y:S02]  /*3370*/  @P3 STG.E.128 desc[UR6][R64.64], R20 ;  /* 0x0000001440003986 */ /* 0x0005e4000c101d06 */
.L_x_109:
[----:B------:R-:W-:Y:S05]  /*3380*/  BSYNC.RECONVERGENT B0 ;  /* 0x0000000000007941 */ /* 0x000fea0003800200 */
.L_x_108:
[----:B012---:R-:W-:Y:S01]  /*3390*/  FADD.FTZ R65, RZ, R81 ;  /* 0x00000051ff417221 */ /* 0x007fe20000010000 */
[C---:B------:R-:W-:Y:S01]  /*33a0*/  ISETP.GE.U32.AND P0, PT, R78.reuse, 0x20, PT ;  /* 0x000000204e00780c */ /* 0x040fe20003f06070 */
[----:B------:R-:W0:Y:S01]  /*33b0*/  S2R R113, SR_TID.X ;  /* 0x0000000000717919 */ /* 0x000e220000002100 */
        /* <DEDUP_REMOVED lines=39> */
[----:B------:R-:W0:Y:S01]  /*3630*/  SHFL.BFLY PT, R64, R65, 0x1, 0x1f ;  /* 0x0c201f0041407f89 */ /* 0x000e2200000e0000 */
[----:B------:R-:W1:Y:S01]  /*3640*/  LDC R66, c[0x0][0x400] ;  /* 0x00010000ff427b82 */ /* 0x000e620000000800 */
[----:B0-----:R-:W-:-:S05]  /*3650*/  FADD.FTZ R67, R65, R64 ;  /* 0x0000004041437221 */ /* 0x001fca0000010000 */
[----:B------:R-:W0:Y:S02]  /*3660*/  SHFL.BFLY PT, R64, R67, 0x2, 0x1f ;  /* 0x0c401f0043407f89 */ /* 0x000e2400000e0000 */
[----:B0-----:R-:W-:-:S05]  /*3670*/  FADD.FTZ R114, R67, R64 ;  /* 0x0000004043727221 */ /* 0x001fca0000010000 */
[----:B------:R-:W0:Y:S02]  /*3680*/  SHFL.BFLY PT, R115, R114, 0x4, 0x1f ;  /* 0x0c801f0072737f89 */ /* 0x000e2400000e0000 */
[----:B0-----:R-:W-:-:S05]  /*3690*/  FADD.FTZ R116, R114, R115 ;  /* 0x0000007372747221 */ /* 0x001fca0000010000 */
[----:B------:R-:W0:Y:S02]  /*36a0*/  SHFL.BFLY PT, R115, R116, 0x8, 0x1f ;  /* 0x0d001f0074737f89 */ /* 0x000e2400000e0000 */
[----:B0-----:R-:W-:-:S05]  /*36b0*/  FADD.FTZ R117, R116, R115 ;  /* 0x0000007374757221 */ /* 0x001fca0000010000 */
[----:B------:R-:W0:Y:S02]  /*36c0*/  SHFL.BFLY PT, R64, R117, 0x10, 0x1f ;  /* 0x0e001f0075407f89 */ /* 0x000e2400000e0000 */
[----:B0-----:R-:W-:-:S04]  /*36d0*/  FADD.FTZ R115, R117, R64 ;  /* 0x0000004075737221 */ /* 0x001fc80000010000 */
[----:B-1----:R-:W-:-:S04]  /*36e0*/  FMUL.FTZ R115, R115, R66 ;  /* 0x0000004273737220 */ /* 0x002fc80000410000 */
[--C-:B------:R-:W-:Y:S01]  /*36f0*/  FADD.FTZ R64, R81, -R115.reuse ;  /* 0x8000007351407221 */ /* 0x100fe20000010000 */
[--C-:B------:R-:W-:Y:S01]  /*3700*/  FADD.FTZ R65, R94, -R115.reuse ;  /* 0x800000735e417221 */ /* 0x100fe20000010000 */
[--C-:B------:R-:W-:Y:S01]  /*3710*/  FADD.FTZ R67, R85, -R115.reuse ;  /* 0x8000007355437221 */ /* 0x100fe20000010000 */
[----:B------:R-:W-:Y:S01]  /*3720*/  FADD.FTZ R114, R95, -R115 ;  /* 0x800000735f727221 */ /* 0x000fe20000010000 */
[----:B------:R-:W-:-:S04]  /*3730*/  FFMA.FTZ R64, R64, R64, RZ ;  /* 0x0000004040407223 */ /* 0x000fc800000100ff */
        /* <DEDUP_REMOVED lines=16> */
[----:B------:R-:W-:-:S04]  /*3840*/  FADD.FTZ R114, R86, -R115 ;  /* 0x8000007356727221 */ /* 0x000fc80000010000 */
        /* <DEDUP_REMOVED lines=10> */
[----:B------:R-:W-:Y:S01]  /*38f0*/  @P3 FFMA.FTZ R64, R114, R114, R65 ;  /* 0x0000007272403223 */ /* 0x000fe20000010041 */
[--C-:B------:R-:W-:Y:S01]  /*3900*/  FADD.FTZ R65, R83, -R115.reuse ;  /* 0x8000007353417221 */ /* 0x100fe20000010000 */
[----:B------:R-:W-:-:S03]  /*3910*/  FADD.FTZ R114, R104, -R115 ;  /* 0x8000007368727221 */ /* 0x000fc60000010000 */
        /* <DEDUP_REMOVED lines=39> */
.L_x_135:
[----:B------:R-:W-:Y:S01]  /*3b90*/  LOP3.LUT P4, RZ, R113, 0x1f, RZ, 0xc0, !PT ;  /* 0x0000001f71ff7812 */ /* 0x000fe2000788c0ff */
[----:B-1----:R-:W-:Y:S01]  /*3ba0*/  FADD.FTZ R113, R116, R117 ;  /* 0x0000007574717221 */ /* 0x002fe20000010000 */
[----:B------:R-:W-:Y:S01]  /*3bb0*/  FMUL.FTZ R114, R115, R115 ;  /* 0x0000007373727220 */ /* 0x000fe20000410000 */
[----:B------:R-:W-:Y:S01]  /*3bc0*/  ISETP.NE.AND P3, PT, RZ, UR8, PT ;  /* 0x00000008ff007c0c */ /* 0x000fe2000bf65270 */
[----:B------:R-:W-:Y:S01]  /*3bd0*/  BSSY.RECONVERGENT B0, `(.L_x_115) ;  /* 0x000003d000007945 */ /* 0x000fe20003800200 */
[----:B------:R-:W-:Y:S02]  /*3be0*/  FFMA.FTZ R113, R113, R66, UR9 ;  /* 0x0000000971717e23 */ /* 0x000fe40008010042 */
[----:B------:R-:W-:-:S05]  /*3bf0*/  FSEL R114, R114, RZ, P3 ;  /* 0x000000ff72727208 */ /* 0x000fca0001800000 */
[----:B------:R-:W-:Y:S01]  /*3c00*/  FADD.FTZ R114, R113, R114 ;  /* 0x0000007271727221 */ /* 0x000fe20000010000 */
[----:B------:R-:W1:Y:S01]  /*3c10*/  @!P4 LDC.64 R66, c[0x0][0x3c0] ;  /* 0x0000f000ff42cb82 */ /* 0x000e620000000a00 */
[----:B------:R-:W-:Y:S02]  /*3c20*/  FSEL R113, R115, RZ, !P3 ;  /* 0x000000ff73717208 */ /* 0x000fe40005800000 */
[----:B0-----:R-:W0:Y:S05]  /*3c30*/  MUFU.RSQ R116, R114 ;  /* 0x0000007200747308 */ /* 0x001e2a0000001400 */
[----:B------:R-:W2:Y:S01]  /*3c40*/  @!P4 LDC.64 R64, c[0x0][0x3c8] ;  /* 0x0000f200ff40cb82 */ /* 0x000ea20000000a00 */
[----:B-1----:R-:W-:-:S05]  /*3c50*/  @!P4 IMAD.WIDE R66, R77, 0x4, R66 ;  /* 0x000000044d42c825 */ /* 0x002fca00078e0242 */
[----:B------:R1:W-:Y:S01]  /*3c60*/  @!P4 STG.E desc[UR6][R66.64], R115 ;  /* 0x000000734200c986 */ /* 0x0003e2000c101906 */
[----:B--2---:R-:W-:-:S05]  /*3c70*/  @!P4 IMAD.WIDE R64, R77, 0x4, R64 ;  /* 0x000000044d40c825 */ /* 0x004fca00078e0240 */
[----:B0-----:R1:W-:Y:S01]  /*3c80*/  @!P4 STG.E desc[UR6][R64.64], R116 ;  /* 0x000000744000c986 */ /* 0x0013e2000c101906 */
[----:B------:R-:W-:Y:S05]  /*3c90*/  @!P0 BRA `(.L_x_116) ;  /* 0x0000000000c08947 */ /* 0x000fea0003800000 */
[--C-:B-1----:R-:W-:Y:S01]  /*3ca0*/  FADD.FTZ R65, R81, -R113.reuse ;  /* 0x8000007151417221 */ /* 0x102fe20000010000 */
[----:B------:R-:W-:Y:S01]  /*3cb0*/  SHF.L.U32 R67, R60, 0x10, RZ ;  /* 0x000000103c437819 */ /* 0x000fe200000006ff */
[----:B------:R-:W-:Y:S01]  /*3cc0*/  IMAD.U32 R66, R0, 0x10000, RZ ;  /* 0x0001000000427824 */ /* 0x000fe200078e00ff */
[----:B------:R-:W-:Y:S01]  /*3cd0*/  SHF.L.U32 R115, R56, 0x10, RZ ;  /* 0x0000001038737819 */ /* 0x000fe200000006ff */
[----:B------:R-:W-:Y:S01]  /*3ce0*/  FMUL.FTZ R64, R116, R65 ;  /* 0x0000004174407220 */ /* 0x000fe20000410000 */
[----:B------:R-:W-:Y:S01]  /*3cf0*/  FADD.FTZ R65, R94, -R113 ;  /* 0x800000715e417221 */ /* 0x000fe20000010000 */
[----:B------:R-:W-:Y:S01]  /*3d00*/  SHF.L.U32 R114, R2, 0x10, RZ ;  /* 0x0000001002727819 */ /* 0x000fe200000006ff */
[----:B------:R-:W-:Y:S02]  /*3d10*/  IMAD.U32 R118, R3, 0x10000, RZ ;  /* 0x0001000003767824 */ /* 0x000fe400078e00ff */
[----:B------:R-:W-:Y:S01]  /*3d20*/  FFMA.FTZ R64, R64, R67, R115 ;  /* 0x0000004340407223 */ /* 0x000fe20000010073 */
[----:B------:R-:W-:Y:S01]  /*3d30*/  FMUL.FTZ R65, R116, R65 ;  /* 0x0000004174417220 */ /* 0x000fe20000410000 */
[----:B------:R-:W-:Y:S01]  /*3d40*/  FADD.FTZ R67, R85, -R113 ;  /* 0x8000007155437221 */ /* 0x000fe20000010000 */
[----:B------:R-:W-:-:S02]  /*3d50*/  SHF.L.U32 R115, R58, 0x10, RZ ;  /* 0x000000103a737819 */ /* 0x000fc400000006ff */
[----:B------:R-:W-:Y:S01]  /*3d60*/  FFMA.FTZ R117, R65, R66, R114 ;  /* 0x0000004241757223 */ /* 0x000fe20000010072 */
[----:B------:R-:W-:Y:S01]  /*3d70*/  SHF.L.U32 R66, R61, 0x10, RZ ;  /* 0x000000103d427819 */ /* 0x000fe200000006ff */
[----:B------:R-:W-:Y:S01]  /*3d80*/  FMUL.FTZ R65, R116, R67 ;  /* 0x0000004374417220 */ /* 0x000fe20000410000 */
[----:B------:R-:W-:Y:S01]  /*3d90*/  SHF.L.U32 R114, R57, 0x10, RZ ;  /* 0x0000001039727819 */ /* 0x000fe200000006ff */
[----:B------:R-:W-:Y:S01]  /*3da0*/  FADD.FTZ R67, R96, -R113 ;  /* 0x8000007160437221 */ /* 0x000fe20000010000 */
[----:B------:R-:W-:Y:S02]  /*3db0*/  SHF.L.U32 R120, R6, 0x10, RZ ;  /* 0x0000001006787819 */ /* 0x000fe400000006ff */
[----:B------:R-:W-:Y:S01]  /*3dc0*/  F2FP.BF16.F32.PACK_AB R64, R117, R64 ;  /* 0x000000407540723e */ /* 0x000fe200000010ff */
[----:B------:R-:W-:Y:S01]  /*3dd0*/  FFMA.FTZ R65, R65, R66, R114 ;  /* 0x0000004241417223 */ /* 0x000fe20000010072 */
[----:B------:R-:W-:Y:S01]  /*3de0*/  SHF.L.U32 R66, R4, 0x10, RZ ;  /* 0x0000001004427819 */ /* 0x000fe200000006ff */
[----:B------:R-:W-:Y:S01]  /*3df0*/  FMUL.FTZ R67, R116, R67 ;  /* 0x0000004374437220 */ /* 0x000fe20000410000 */
[----:B------:R-:W-:-:S03]  /*3e00*/  IMAD.U32 R114, R5, 0x10000, RZ ;  /* 0x0001000005727824 */ /* 0x000fc600078e00ff */
[----:B------:R-:W-:Y:S01]  /*3e10*/  FFMA.FTZ R118, R67, R118, R66 ;  /* 0x0000007643767223 */ /* 0x000fe20000010042 */
[----:B------:R-:W-:-:S04]  /*3e20*/  FADD.FTZ R67, R89, -R113 ;  /* 0x8000007159437221 */ /* 0x000fc80000010000 */
[----:B------:R-:W-:Y:S01]  /*3e30*/  FMUL.FTZ R66, R116, R67 ;  /* 0x0000004374427220 */ /* 0x000fe20000410000 */
[----:B------:R-:W-:Y:S02]  /*3e40*/  SHF.L.U32 R67, R62, 0x10, RZ ;  /* 0x000000103e437819 */ /* 0x000fe400000006ff */
[----:B------:R-:W-:-:S03]  /*3e50*/  F2FP.BF16.F32.PACK_AB R65, R118, R65 ;  /* 0x000000417641723e */ /* 0x000fc600000010ff */
[----:B------:R-:W-:Y:S01]  /*3e60*/  FFMA.FTZ R66, R66, R67, R115 ;  /* 0x0000004342427223 */ /* 0x000fe20000010073 */
[--C-:B------:R-:W-:Y:S01]  /*3e70*/  FADD.FTZ R67, R98, -R113.reuse ;  /* 0x8000007162437221 */ /* 0x100fe20000010000 */
[----:B------:R-:W-:-:S03]  /*3e80*/  FADD.FTZ R115, R97, -R113 ;  /* 0x8000007161737221 */ /* 0x000fc60000010000 */
[C---:B------:R-:W-:Y:S01]  /*3e90*/  FMUL.FTZ R67, R116.reuse, R67 ;  /* 0x0000004374437220 */ /* 0x040fe20000410000 */
[----:B------:R-:W-:-:S03]  /*3ea0*/  FMUL.FTZ R115, R116, R115 ;  /* 0x0000007374737220 */ /* 0x000fc60000410000 */
[----:B------:R-:W-:Y:S01]  /*3eb0*/  FFMA.FTZ R119, R67, R114, R120 ;  /* 0x0000007243777223 */ /* 0x000fe20000010078 */
[----:B------:R-:W-:Y:S01]  /*3ec0*/  FADD.FTZ R67, R100, -R113 ;  /* 0x8000007164437221 */ /* 0x000fe20000010000 */
[----:B------:R-:W-:Y:S02]  /*3ed0*/  SHF.L.U32 R114, R63, 0x10, RZ ;  /* 0x000000103f727819 */ /* 0x000fe400000006ff */
[----:B------:R-:W-:Y:S01]  /*3ee0*/  SHF.L.U32 R120, R59, 0x10, RZ ;  /* 0x000000103b787819 */ /* 0x000fe200000006ff */
[----:B------:R-:W-:Y:S01]  /*3ef0*/  FMUL.FTZ R67, R116, R67 ;  /* 0x0000004374437220 */ /* 0x000fe20000410000 */
[----:B------:R-:W-:-:S03]  /*3f00*/  F2FP.BF16.F32.PACK_AB R66, R119, R66 ;  /* 0x000000427742723e */ /* 0x000fc600000010ff */
[----:B------:R-:W-:Y:S01]  /*3f10*/  FFMA.FTZ R67, R67, R114, R120 ;  /* 0x0000007243437223 */ /* 0x000fe20000010078 */
[----:B------:R-:W-:Y:S01]  /*3f20*/  IMAD.U32 R114, R7, 0x10000, RZ ;  /* 0x0001000007727824 */ /* 0x000fe200078e00ff */
[----:B------:R-:W-:-:S05]  /*3f30*/  SHF.L.U32 R120, R8, 0x10, RZ ;  /* 0x0000001008787819 */ /* 0x000fca00000006ff */
[----:B------:R-:W-:Y:S02]  /*3f40*/  FFMA.FTZ R120, R115, R114, R120 ;  /* 0x0000007273787223 */ /* 0x000fe40000010078 */
[----:B------:R-:W0:Y:S03]  /*3f50*/  LDC.64 R114, c[0x0][0x428] ;  /* 0x00010a00ff727b82 */ /* 0x000e260000000a00 */
[----:B------:R-:W-:Y:S01]  /*3f60*/  F2FP.BF16.F32.PACK_AB R67, R120, R67 ;  /* 0x000000437843723e */ /* 0x000fe200000010ff */
[C---:B0-----:R-:W-:Y:S01]  /*3f70*/  IMAD.WIDE.U32 R114, R80.reuse, 0x10, R114 ;  /* 0x0000001050727825 */ /* 0x041fe200078e0072 */
[----:B------:R-:W-:-:S04]  /*3f80*/  IADD3 R80, PT, PT, R80, 0x20, RZ ;  /* 0x0000002050507810 */ /* 0x000fc80007ffe0ff */
[----:B------:R0:W-:Y:S03]  /*3f90*/  STG.E.128 desc[UR6][R114.64], R64 ;  /* 0x0000004072007986 */ /* 0x0001e6000c101d06 */
.L_x_116:
[----:B------:R-:W-:Y:S05]  /*3fa0*/  BSYNC.RECONVERGENT B0 ;  /* 0x0000000000007941 */ /* 0x000fea0003800200 */
.L_x_115:
[----:B------:R-:W-:Y:S01]  /*3fb0*/  ISETP.GE.U32.AND P3, PT, R78, 0x40, PT ;  /* 0x000000404e00780c */ /* 0x000fe20003f66070 */
[----:B------:R-:W-:-:S12]  /*3fc0*/  BSSY.RECONVERGENT B0, `(.L_x_117) ;  /* 0x0000032000007945 */ /* 0x000fd80003800200 */
[----:B------:R-:W-:Y:S05]  /*3fd0*/  @!P3 BRA `(.L_x_118) ;  /* 0x0000000000c0b947 */ /* 0x000fea0003800000 */
[--C-:B01----:R-:W-:Y:S01]  /*3fe0*/  FADD.FTZ R65, R82, -R113.reuse ;  /* 0x8000007152417221 */ /* 0x103fe20000010000 */
[----:B------:R-:W-:Y:S01]  /*3ff0*/  SHF.L.U32 R67, R52, 0x10, RZ ;  /* 0x0000001034437819 */ /* 0x000fe200000006ff */
[----:B------:R-:W-:Y:S01]  /*4000*/  IMAD.U32 R115, R48, 0x10000, RZ ;  /* 0x0001000030737824 */ /* 0x000fe200078e00ff */
[----:B------:R-:W-:Y:S01]  /*4010*/  SHF.L.U32 R66, R9, 0x10, RZ ;  /* 0x0000001009427819 */ /* 0x000fe200000006ff */
[----:B------:R-:W-:Y:S01]  /*4020*/  FMUL.FTZ R64, R116, R65 ;  /* 0x0000004174407220 */ /* 0x000fe20000410000 */
[----:B------:R-:W-:Y:S01]  /*4030*/  FADD.FTZ R65, R95, -R113 ;  /* 0x800000715f417221 */ /* 0x000fe20000010000 */
[----:B------:R-:W-:Y:S02]  /*4040*/  SHF.L.U32 R114, R10, 0x10, RZ ;  /* 0x000000100a727819 */ /* 0x000fe400000006ff */
[----:B------:R-:W-:Y:S01]  /*4050*/  FFMA.FTZ R64, R64, R67, R115 ;  /* 0x0000004340407223 */ /* 0x000fe20000010073 */
[----:B------:R-:W-:Y:S01]  /*4060*/  FMUL.FTZ R65, R116, R65 ;  /* 0x0000004174417220 */ /* 0x000fe20000410000 */
[----:B------:R-:W-:Y:S01]  /*4070*/  FADD.FTZ R67, R86, -R113 ;  /* 0x8000007156437221 */ /* 0x000fe20000010000 */
[----:B------:R-:W-:Y:S01]  /*4080*/  SHF.L.U32 R118, R11, 0x10, RZ ;  /* 0x000000100b767819 */ /* 0x000fe200000006ff */
[----:B------:R-:W-:-:S02]  /*4090*/  IMAD.U32 R115, R50, 0x10000, RZ ;  /* 0x0001000032737824 */ /* 0x000fc400078e00ff */
[----:B------:R-:W-:Y:S01]  /*40a0*/  FFMA.FTZ R117, R65, R66, R114 ;  /* 0x0000004241757223 */ /* 0x000fe20000010072 */
[----:B------:R-:W-:Y:S01]  /*40b0*/  SHF.L.U32 R66, R53, 0x10, RZ ;  /* 0x0000001035427819 */ /* 0x000fe200000006ff */
[----:B------:R-:W-:Y:S01]  /*40c0*/  FMUL.FTZ R65, R116, R67 ;  /* 0x0000004374417220 */ /* 0x000fe20000410000 */
[----:B------:R-:W-:Y:S02]  /*40d0*/  IMAD.U32 R114, R49, 0x10000, RZ ;  /* 0x0001000031727824 */ /* 0x000fe400078e00ff */
[----:B------:R-:W-:Y:S01]  /*40e0*/  FADD.FTZ R67, R93, -R113 ;  /* 0x800000715d437221 */ /* 0x000fe20000010000 */
[----:B------:R-:W-:Y:S01]  /*40f0*/  SHF.L.U32 R120, R14, 0x10, RZ ;  /* 0x000000100e787819 */ /* 0x000fe200000006ff */
[----:B------:R-:W-:Y:S01]  /*4100*/  FFMA.FTZ R65, R65, R66, R114 ;  /* 0x0000004241417223 */ /* 0x000fe20000010072 */
[----:B------:R-:W-:Y:S01]  /*4110*/  SHF.L.U32 R66, R12, 0x10, RZ ;  /* 0x000000100c427819 */ /* 0x000fe200000006ff */
[----:B------:R-:W-:Y:S01]  /*4120*/  FMUL.FTZ R67, R116, R67 ;  /* 0x0000004374437220 */ /* 0x000fe20000410000 */
[----:B------:R-:W-:-:S02]  /*4130*/  SHF.L.U32 R114, R13, 0x10, RZ ;  /* 0x000000100d727819 */ /* 0x000fc400000006ff */
[----:B------:R-:W-:Y:S01]  /*4140*/  F2FP.BF16.F32.PACK_AB R64, R117, R64 ;  /* 0x000000407540723e */ /* 0x000fe200000010ff */
        /* <DEDUP_REMOVED lines=12> */
[----:B------:R-:W-:Y:S01]  /*4210*/  SHF.L.U32 R114, R55, 0x10, RZ ;  /* 0x0000001037727819 */ /* 0x000fe200000006ff */
[----:B------:R-:W-:Y:S02]  /*4220*/  IMAD.U32 R120, R51, 0x10000, RZ ;  /* 0x0001000033787824 */ /* 0x000fe400078e00ff */
[----:B------:R-:W-:Y:S01]  /*4230*/  FMUL.FTZ R67, R116, R67 ;  /* 0x0000004374437220 */ /* 0x000fe20000410000 */
[----:B------:R-:W-:-:S03]  /*4240*/  F2FP.BF16.F32.PACK_AB R66, R119, R66 ;  /* 0x000000427742723e */ /* 0x000fc600000010ff */
[----:B------:R-:W-:Y:S01]  /*4250*/  FFMA.FTZ R67, R67, R114, R120 ;  /* 0x0000007243437223 */ /* 0x000fe20000010078 */
[----:B------:R-:W-:Y:S02]  /*4260*/  SHF.L.U32 R114, R15, 0x10, RZ ;  /* 0x000000100f727819 */ /* 0x000fe400000006ff */
[----:B------:R-:W-:-:S05]  /*4270*/  SHF.L.U32 R120, R16, 0x10, RZ ;  /* 0x0000001010787819 */ /* 0x000fca00000006ff */
[----:B------:R-:W-:Y:S02]  /*4280*/  FFMA.FTZ R120, R115, R114, R120 ;  /* 0x0000007273787223 */ /* 0x000fe40000010078 */
[----:B------:R-:W0:Y:S03]  /*4290*/  LDC.64 R114, c[0x0][0x428] ;  /* 0x00010a00ff727b82 */ /* 0x000e260000000a00 */
[----:B------:R-:W-:Y:S01]  /*42a0*/  F2FP.BF16.F32.PACK_AB R67, R120, R67 ;  /* 0x000000437843723e */ /* 0x000fe200000010ff */
[C---:B0-----:R-:W-:Y:S01]  /*42b0*/  IMAD.WIDE.U32 R114, R80.reuse, 0x10, R114 ;  /* 0x0000001050727825 */ /* 0x041fe200078e0072 */
[----:B------:R-:W-:-:S04]  /*42c0*/  IADD3 R80, PT, PT, R80, 0x20, RZ ;  /* 0x0000002050507810 */ /* 0x000fc80007ffe0ff */
[----:B------:R2:W-:Y:S03]  /*42d0*/  STG.E.128 desc[UR6][R114.64], R64 ;  /* 0x0000004072007986 */ /* 0x0005e6000c101d06 */
.L_x_118:
[----:B------:R-:W-:Y:S05]  /*42e0*/  BSYNC.RECONVERGENT B0 ;  /* 0x0000000000007941 */ /* 0x000fea0003800200 */
.L_x_117:
[----:B------:R-:W-:Y:S04]  /*42f0*/  BSSY.RECONVERGENT B0, `(.L_x_119) ;  /* 0x0000032000007945 */ /* 0x000fe80003800200 */
[----:B------:R-:W-:Y:S05]  /*4300*/  @!P1 BRA `(.L_x_120) ;  /* 0x0000000000c09947 */ /* 0x000fea0003800000 */
[--C-:B012---:R-:W-:Y:S01]  /*4310*/  FADD.FTZ R65, R83, -R113.reuse ;  /* 0x8000007153417221 */ /* 0x107fe20000010000 */
        /* <DEDUP_REMOVED lines=9> */
[----:B------:R-:W-:-:S02]  /*43b0*/  SHF.L.U32 R118, R19, 0x10, RZ ;  /* 0x0000001013767819 */ /* 0x000fc400000006ff */
        /* <DEDUP_REMOVED lines=10> */
[----:B------:R-:W-:Y:S01]  /*4460*/  SHF.L.U32 R120, R70, 0x10, RZ ;  /* 0x0000001046787819 */ /* 0x000fe200000006ff */
[----:B------:R-:W-:Y:S01]  /*4470*/  FFMA.FTZ R118, R67, R118, R66 ;  /* 0x0000007643767223 */ /* 0x000fe20000010042 */
[----:B------:R-:W-:Y:S01]  /*4480*/  FADD.FTZ R67, R91, -R113 ;  /* 0x800000715b437221 */ /* 0x000fe20000010000 */
[----:B------:R-:W-:-:S03]  /*4490*/  F2FP.BF16.F32.PACK_AB R64, R117, R64 ;  /* 0x000000407540723e */ /* 0x000fc600000010ff */
[----:B------:R-:W-:Y:S01]  /*44a0*/  FMUL.FTZ R66, R116, R67 ;  /* 0x0000004374427220 */ /* 0x000fe20000410000 */
[----:B------:R-:W-:Y:S01]  /*44b0*/  IMAD.U32 R67, R46, 0x10000, RZ ;  /* 0x000100002e437824 */ /* 0x000fe200078e00ff */
        /* <DEDUP_REMOVED lines=18> */
[----:B0-----:R-:W-:-:S04]  /*45e0*/  IMAD.WIDE.U32 R114, R80, 0x10, R114 ;  /* 0x0000001050727825 */ /* 0x001fc800078e0072 */
[----:B------:R-:W-:Y:S01]  /*45f0*/  VIADD R80, R80, 0x20 ;  /* 0x0000002050507836 */ /* 0x000fe20000000000 */
[----:B------:R3:W-:Y:S06]  /*4600*/  STG.E.128 desc[UR6][R114.64], R64 ;  /* 0x0000004072007986 */ /* 0x0007ec000c101d06 */
.L_x_120:
[----:B------:R-:W-:Y:S05]  /*4610*/  BSYNC.RECONVERGENT B0 ;  /* 0x0000000000007941 */ /* 0x000fea0003800200 */
.L_x_119:
[----:B------:R-:W-:Y:S04]  /*4620*/  BSSY.RECONVERGENT B0, `(.L_x_121) ;  /* 0x0000035000007945 */ /* 0x000fe80003800200 */
[----:B------:R-:W-:Y:S05]  /*4630*/  @!P2 BRA `(.L_x_122) ;  /* 0x0000000000cca947 */ /* 0x000fea0003800000 */
[----:B0123--:R-:W-:Y:S01]  /*4640*/  PRMT R66, R38, 0x7632, R66 ;  /* 0x0000763226427816 */ /* 0x00ffe20000000042 */
[--C-:B------:R-:W-:Y:S01]  /*4650*/  FADD.FTZ R65, R109, -R113.reuse ;  /* 0x800000716d417221 */ /* 0x100fe20000010000 */
[----:B------:R-:W-:Y:S01]  /*4660*/  PRMT R64, R34, 0x7632, R64 ;  /* 0x0000763222407816 */ /* 0x000fe20000000040 */
[----:B------:R-:W-:Y:S01]  /*4670*/  IMAD.U32 R118, R33, 0x10000, RZ ;  /* 0x0001000021767824 */ /* 0x000fe200078e00ff */
[----:B------:R-:W-:Y:S01]  /*4680*/  SHF.L.U32 R66, R66, 0x10, RZ ;  /* 0x0000001042427819 */ /* 0x000fe200000006ff */
[----:B------:R-:W-:Y:S01]  /*4690*/  FMUL.FTZ R65, R116, R65 ;  /* 0x0000004174417220 */ /* 0x000fe20000410000 */
[----:B------:R-:W-:Y:S01]  /*46a0*/  SHF.L.U32 R64, R64, 0x10, RZ ;  /* 0x0000001040407819 */ /* 0x000fe200000006ff */
[----:B------:R-:W-:Y:S01]  /*46b0*/  IMAD.U32 R120, R34, 0x10000, RZ ;  /* 0x0001000022787824 */ /* 0x000fe200078e00ff */
[----:B------:R-:W-:Y:S02]  /*46c0*/  PRMT R114, R35, 0x7632, R114 ;  /* 0x0000763223727816 */ /* 0x000fe40000000072 */
[----:B------:R-:W-:Y:S01]  /*46d0*/  SHF.L.U32 R115, R32, 0x10, RZ ;  /* 0x0000001020737819 */ /* 0x000fe200000006ff */
[--C-:B------:R-:W-:Y:S01]  /*46e0*/  FFMA.FTZ R66, R65, R66, R64.reuse ;  /* 0x0000004241427223 */ /* 0x100fe20000010040 */
[----:B------:R-:W-:Y:S01]  /*46f0*/  PRMT R64, R39, 0x7632, R64 ;  /* 0x0000763227407816 */ /* 0x000fe20000000040 */
[----:B------:R-:W-:Y:S01]  /*4700*/  FADD.FTZ R65, R112, -R113 ;  /* 0x8000007170417221 */ /* 0x000fe20000010000 */
[----:B------:R-:W-:-:S02]  /*4710*/  IMAD.U32 R114, R114, 0x10000, RZ ;  /* 0x0001000072727824 */ /* 0x000fc400078e00ff */
[----:B------:R-:W-:Y:S01]  /*4720*/  SHF.L.U32 R64, R64, 0x10, RZ ;  /* 0x0000001040407819 */ /* 0x000fe200000006ff */
[----:B------:R-:W-:-:S04]  /*4730*/  FMUL.FTZ R65, R116, R65 ;  /* 0x0000004174417220 */ /* 0x000fc80000410000 */
[----:B------:R-:W-:Y:S01]  /*4740*/  FFMA.FTZ R67, R65, R64, R114 ;  /* 0x0000004041437223 */ /* 0x000fe20000010072 */
[----:B------:R-:W-:Y:S01]  /*4750*/  FADD.FTZ R65, R84, -R113 ;  /* 0x8000007154417221 */ /* 0x000fe20000010000 */
[----:B------:R-:W-:-:S03]  /*4760*/  SHF.L.U32 R114, R37, 0x10, RZ ;  /* 0x0000001025727819 */ /* 0x000fc600000006ff */
[----:B------:R-:W-:Y:S01]  /*4770*/  FMUL.FTZ R64, R116, R65 ;  /* 0x0000004174407220 */ /* 0x000fe20000410000 */
[----:B------:R-:W-:-:S05]  /*4780*/  SHF.L.U32 R65, R36, 0x10, RZ ;  /* 0x0000001024417819 */ /* 0x000fca00000006ff */
[----:B------:R-:W-:Y:S01]  /*4790*/  FFMA.FTZ R64, R64, R65, R115 ;  /* 0x0000004140407223 */ /* 0x000fe20000010073 */
[--C-:B------:R-:W-:Y:S01]  /*47a0*/  FADD.FTZ R65, R88, -R113.reuse ;  /* 0x8000007158417221 */ /* 0x100fe20000010000 */
[----:B------:R-:W-:-:S03]  /*47b0*/  FADD.FTZ R115, R107, -R113 ;  /* 0x800000716b737221 */ /* 0x000fc60000010000 */
[C---:B------:R-:W-:Y:S01]  /*47c0*/  FMUL.FTZ R65, R116.reuse, R65 ;  /* 0x0000004174417220 */ /* 0x040fe20000410000 */
[----:B------:R-:W-:-:S03]  /*47d0*/  FMUL.FTZ R115, R116, R115 ;  /* 0x0000007374737220 */ /* 0x000fc60000410000 */
[----:B------:R-:W-:Y:S01]  /*47e0*/  FFMA.FTZ R65, R65, R114, R118 ;  /* 0x0000007241417223 */ /* 0x000fe20000010076 */
[----:B------:R-:W-:Y:S02]  /*47f0*/  SHF.L.U32 R118, R75, 0x10, RZ ;  /* 0x000000104b767819 */ /* 0x000fe400000006ff */
[----:B------:R-:W-:-:S05]  /*4800*/  SHF.L.U32 R114, R76, 0x10, RZ ;  /* 0x000000104c727819 */ /* 0x000fca00000006ff */
[----:B------:R-:W-:Y:S01]  /*4810*/  FFMA.FTZ R118, R115, R118, R114 ;  /* 0x0000007673767223 */ /* 0x000fe20000010072 */
[----:B------:R-:W-:Y:S01]  /*4820*/  FADD.FTZ R115, R92, -R113 ;  /* 0x800000715c737221 */ /* 0x000fe20000010000 */
[----:B------:R-:W-:-:S03]  /*4830*/  SHF.L.U32 R114, R38, 0x10, RZ ;  /* 0x0000001026727819 */ /* 0x000fc600000006ff */
[----:B------:R-:W-:Y:S01]  /*4840*/  FMUL.FTZ R115, R116, R115 ;  /* 0x0000007374737220 */ /* 0x000fe20000410000 */
[----:B------:R-:W-:-:S03]  /*4850*/  F2FP.BF16.F32.PACK_AB R65, R118, R65 ;  /* 0x000000417641723e */ /* 0x000fc600000010ff */
[----:B------:R-:W-:Y:S01]  /*4860*/  FFMA.FTZ R117, R115, R114, R120 ;  /* 0x0000007273757223 */ /* 0x000fe20000010078 */
[--C-:B------:R-:W-:Y:S01]  /*4870*/  FADD.FTZ R115, R111, -R113.reuse ;  /* 0x800000716f737221 */ /* 0x100fe20000010000 */
[----:B------:R-:W-:Y:S01]  /*4880*/  SHF.L.U32 R114, R39, 0x10, RZ ;  /* 0x0000001027727819 */ /* 0x000fe200000006ff */
[----:B------:R-:W-:Y:S01]  /*4890*/  FADD.FTZ R113, R105, -R113 ;  /* 0x8000007169717221 */ /* 0x000fe20000010000 */
[----:B------:R-:W-:Y:S01]  /*48a0*/  SHF.L.U32 R120, R35, 0x10, RZ ;  /* 0x0000001023787819 */ /* 0x000fe200000006ff */
[----:B------:R-:W-:Y:S01]  /*48b0*/  FMUL.FTZ R115, R116, R115 ;  /* 0x0000007374737220 */ /* 0x000fe20000410000 */
[----:B------:R-:W-:Y:S01]  /*48c0*/  F2FP.BF16.F32.PACK_AB R66, R66, R117 ;  /* 0x000000754242723e */ /* 0x000fe200000010ff */
[----:B------:R-:W-:Y:S01]  /*48d0*/  FMUL.FTZ R113, R116, R113 ;  /* 0x0000007174717220 */ /* 0x000fe20000410000 */
[----:B------:R-:W-:Y:S01]  /*48e0*/  SHF.L.U32 R116, R73, 0x10, RZ ;  /* 0x0000001049747819 */ /* 0x000fe200000006ff */
[----:B------:R-:W-:Y:S01]  /*48f0*/  FFMA.FTZ R122, R115, R114, R120 ;  /* 0x00000072737a7223 */ /* 0x000fe20000010078 */
[----:B------:R-:W-:Y:S01]  /*4900*/  IMAD.U32 R120, R74, 0x10000, RZ ;  /* 0x000100004a787824 */ /* 0x000fe200078e00ff */
[----:B------:R-:W0:Y:S03]  /*4910*/  LDC.64 R114, c[0x0][0x428] ;  /* 0x00010a00ff727b82 */ /* 0x000e260000000a00 */
[----:B------:R-:W-:Y:S01]  /*4920*/  FFMA.FTZ R113, R113, R116, R120 ;  /* 0x0000007471717223 */ /* 0x000fe20000010078 */
[----:B------:R-:W-:-:S04]  /*4930*/  F2FP.BF16.F32.PACK_AB R67, R67, R122 ;  /* 0x0000007a4343723e */ /* 0x000fc800000010ff */
[----:B------:R-:W-:Y:S01]  /*4940*/  F2FP.BF16.F32.PACK_AB R64, R113, R64 ;  /* 0x000000407140723e */ /* 0x000fe200000010ff */
[----:B0-----:R-:W-:-:S05]  /*4950*/  IMAD.WIDE.U32 R114, R80, 0x10, R114 ;  /* 0x0000001050727825 */ /* 0x001fca00078e0072 */
[----:B------:R4:W-:Y:S02]  /*4960*/  STG.E.128 desc[UR6][R114.64], R64 ;  /* 0x0000004072007986 */ /* 0x0009e4000c101d06 */
.L_x_122:
[----:B------:R-:W-:Y:S05]  /*4970*/  BSYNC.RECONVERGENT B0 ;  /* 0x0000000000007941 */ /* 0x000fea0003800200 */
.L_x_121:
[----:B01234-:R-:W0:Y:S02]  /*4980*/  LDC.64 R64, c[0x0][0x380] ;  /* 0x0000e000ff407b82 */ /* 0x01fe240000000a00 */
[----:B0-----:R-:W-:-:S04]  /*4990*/  LEA R77, R64, R77, 0x2 ;  /* 0x0000004d404d7211 */ /* 0x001fc800078e10ff */
[----:B------:R-:W-:-:S13]  /*49a0*/  ISETP.GE.AND P1, PT, R77, R65, PT ;  /* 0x000000414d00720c */ /* 0x000fda0003f26270 */
[----:B------:R-:W-:Y:S05]  /*49b0*/  @!P1 BRA `(.L_x_123) ;  /* 0xffffffbc007c9947 */ /* 0x000fea000383ffff */
[----:B------:R-:W-:Y:S05]  /*49c0*/  EXIT ;  /* 0x000000000000794d */ /* 0x000fea0003800000 */
.L_x_114:
[----:B------:R-:W-:Y:S01]  /*49d0*/  HFMA2 R120, -RZ, RZ, 0, 5.9604644775390625e-08 ;  /* 0x00000001ff787431 */ /* 0x000fe200000001ff */
[----:B------:R-:W-:Y:S01]  /*49e0*/  BSSY B0, `(.L_x_124) ;  /* 0x0000007000007945 */ /* 0x000fe20003800000 */
[----:B------:R-:W-:Y:S01]  /*49f0*/  MOV R121, R65 ;  /* 0x0000004100797202 */ /* 0x000fe20000000f00 */
[----:B------:R-:W-:Y:S01]  /*4a00*/  IMAD.MOV.U32 R123, RZ, RZ, 0x1f ;  /* 0x0000001fff7b7424 */ /* 0x000fe200078e00ff */
[----:B------:R-:W-:-:S07]  /*4a10*/  MOV R118, 0xffffffff ;  /* 0xffffffff00767802 */ /* 0x000fce0000000f00 */
[----:B------:R-:W-:Y:S05]  /*4a20*/  WARPSYNC.COLLECTIVE R118, `(.L_x_125) ;  /* 0x0000000076087348 */ /* 0x000fea0003c00000 */
[----:B------:R0:W1:Y:S02]  /*4a30*/  SHFL.BFLY P6, R119, R121, R120, R123 ;  /* 0x0c00007879777389 */ /* 0x00006400000c007b */
[----:B01----:R-:W-:Y:S05]  /*4a40*/  ENDCOLLECTIVE ;  /* 0x000000000000791b */ /* 0x003fea0003800000 */
.L_x_125:
[----:B------:R-:W-:Y:S05]  /*4a50*/  BSYNC B0 ;  /* 0x0000000000007941 */ /* 0x000fea0003800000 */
.L_x_124:
[----:B------:R-:W-:Y:S01]  /*4a60*/  MOV R64, R119 ;  /* 0x0000007700407202 */ /* 0x000fe20000000f00 */
[----:B------:R-:W-:Y:S02]  /*4a70*/  HFMA2 R123, -RZ, RZ, 0, 1.847743988037109375e-06 ;  /* 0x0000001fff7b7431 */ /* 0x000fe400000001ff */
[----:B------:R-:W-:Y:S01]  /*4a80*/  IMAD.MOV.U32 R120, RZ, RZ, 0x2 ;  /* 0x00000002ff787424 */ /* 0x000fe200078e00ff */
[----:B------:R-:W-:Y:S01]  /*4a90*/  MOV R118, 0xffffffff ;  /* 0xffffffff00767802 */ /* 0x000fe20000000f00 */
[----:B------:R-:W0:Y:S01]  /*4aa0*/  LDC R66, c[0x0][0x400] ;  /* 0x00010000ff427b82 */ /* 0x000e220000000800 */
[----:B------:R-:W-:-:S05]  /*4ab0*/  FADD.FTZ R67, R65, R64 ;  /* 0x0000004041437221 */ /* 0x000fca0000010000 */
[----:B------:R-:W-:-:S07]  /*4ac0*/  MOV R121, R67 ;  /* 0x0000004300797202 */ /* 0x000fce0000000f00 */
[----:B0-----:R-:W-:Y:S05]  /*4ad0*/  WARPSYNC.COLLECTIVE R118, `(.L_x_126) ;  /* 0x0000000076087348 */ /* 0x001fea0003c00000 */
[----:B------:R1:W2:Y:S02]  /*4ae0*/  SHFL.BFLY P6, R119, R121, R120, R123 ;  /* 0x0c00007879777389 */ /* 0x0002a400000c007b */
[----:B012---:R-:W-:Y:S05]  /*4af0*/  ENDCOLLECTIVE ;  /* 0x000000000000791b */ /* 0x007fea0003800000 */
.L_x_126:
[----:B------:R-:W-:Y:S01]  /*4b00*/  HFMA2 R120, -RZ, RZ, 0, 2.384185791015625e-07 ;  /* 0x00000004ff787431 */ /* 0x000fe200000001ff */
[----:B------:R-:W-:-:S05]  /*4b10*/  MOV R64, R119 ;  /* 0x0000007700407202 */ /* 0x000fca0000000f00 */
[----:B------:R-:W-:-:S04]  /*4b20*/  FADD.FTZ R114, R67, R64 ;  /* 0x0000004043727221 */ /* 0x000fc80000010000 */
[----:B------:R-:W-:-:S07]  /*4b30*/  IMAD.MOV.U32 R121, RZ, RZ, R114 ;  /* 0x000000ffff797224 */ /* 0x000fce00078e0072 */
[----:B------:R-:W-:Y:S05]  /*4b40*/  WARPSYNC.COLLECTIVE R118, `(.L_x_127) ;  /* 0x0000000076087348 */ /* 0x000fea0003c00000 */
[----:B------:R0:W1:Y:S02]  /*4b50*/  SHFL.BFLY P6, R119, R121, R120, R123 ;  /* 0x0c00007879777389 */ /* 0x00006400000c007b */
[----:B01----:R-:W-:Y:S05]  /*4b60*/  ENDCOLLECTIVE ;  /* 0x000000000000791b */ /* 0x003fea0003800000 */
.L_x_127:
[----:B------:R-:W-:Y:S01]  /*4b70*/  IMAD.MOV.U32 R120, RZ, RZ, 0x8 ;  /* 0x00000008ff787424 */ /* 0x000fe200078e00ff */
[----:B------:R-:W-:-:S05]  /*4b80*/  MOV R115, R119 ;  /* 0x0000007700737202 */ /* 0x000fca0000000f00 */
[----:B------:R-:W-:-:S05]  /*4b90*/  FADD.FTZ R116, R114, R115 ;  /* 0x0000007372747221 */ /* 0x000fca0000010000 */
[----:B------:R-:W-:-:S07]  /*4ba0*/  MOV R121, R116 ;  /* 0x0000007400797202 */ /* 0x000fce0000000f00 */
[----:B------:R-:W-:Y:S05]  /*4bb0*/  WARPSYNC.COLLECTIVE R118, `(.L_x_128) ;  /* 0x0000000076087348 */ /* 0x000fea0003c00000 */
[----:B------:R0:W1:Y:S02]  /*4bc0*/  SHFL.BFLY P6, R119, R121, R120, R123 ;  /* 0x0c00007879777389 */ /* 0x00006400000c007b */
[----:B01----:R-:W-:Y:S05]  /*4bd0*/  ENDCOLLECTIVE ;  /* 0x000000000000791b */ /* 0x003fea0003800000 */
.L_x_128:
[----:B------:R-:W-:Y:S01]  /*4be0*/  HFMA2 R120, -RZ, RZ, 0, 9.5367431640625e-07 ;  /* 0x00000010ff787431 */ /* 0x000fe200000001ff */
[----:B------:R-:W-:-:S05]  /*4bf0*/  MOV R115, R119 ;  /* 0x0000007700737202 */ /* 0x000fca0000000f00 */
[----:B------:R-:W-:-:S05]  /*4c00*/  FADD.FTZ R117, R116, R115 ;  /* 0x0000007374757221 */ /* 0x000fca0000010000 */
[----:B------:R-:W-:-:S07]  /*4c10*/  MOV R121, R117 ;  /* 0x0000007500797202 */ /* 0x000fce0000000f00 */
[----:B------:R-:W-:Y:S05]  /*4c20*/  WARPSYNC.COLLECTIVE R118, `(.L_x_129) ;  /* 0x0000000076087348 */ /* 0x000fea0003c00000 */
[----:B------:R0:W1:Y:S02]  /*4c30*/  SHFL.BFLY P6, R119, R121, R120, R123 ;  /* 0x0c00007879777389 */ /* 0x00006400000c007b */
[----:B01----:R-:W-:Y:S05]  /*4c40*/  ENDCOLLECTIVE ;  /* 0x000000000000791b */ /* 0x003fea0003800000 */
.L_x_129:
[----:B------:R-:W-:Y:S02]  /*4c50*/  HFMA2 R120, -RZ, RZ, 0, 5.9604644775390625e-08 ;  /* 0x00000001ff787431 */ /* 0x000fe400000001ff */
[----:B------:R-:W-:-:S04]  /*4c60*/  IMAD.MOV.U32 R64, RZ, RZ, R119 ;  /* 0x000000ffff407224 */ /* 0x000fc800078e0077 */
[----:B------:R-:W-:-:S04]  /*4c70*/  FADD.FTZ R115, R117, R64 ;  /* 0x0000004075737221 */ /* 0x000fc80000010000 */
[----:B------:R-:W-:-:S04]  /*4c80*/  FMUL.FTZ R115, R115, R66 ;  /* 0x0000004273737220 */ /* 0x000fc80000410000 */
[--C-:B------:R-:W-:Y:S01]  /*4c90*/  FADD.FTZ R64, R81, -R115.reuse ;  /* 0x8000007351407221 */ /* 0x100fe20000010000 */
[--C-:B------:R-:W-:Y:S01]  /*4ca0*/  FADD.FTZ R65, R94, -R115.reuse ;  /* 0x800000735e417221 */ /* 0x100fe20000010000 */
[----:B------:R-:W-:Y:S02]  /*4cb0*/  FADD.FTZ R114, R95, -R115 ;  /* 0x800000735f727221 */ /* 0x000fe40000010000 */
[----:B------:R-:W-:-:S04]  /*4cc0*/  FFMA.FTZ R64, R64, R64, RZ ;  /* 0x0000004040407223 */ /* 0x000fc800000100ff */
        /* <DEDUP_REMOVED lines=61> */
[----:B------:R-:W-:-:S07]  /*50a0*/  MOV R121, R64 ;  /* 0x0000004000797202 */ /* 0x000fce0000000f00 */
[----:B------:R-:W-:Y:S05]  /*50b0*/  WARPSYNC.COLLECTIVE R118, `(.L_x_130) ;  /* 0x0000000076087348 */ /* 0x000fea0003c00000 */
[----:B------:R0:W1:Y:S02]  /*50c0*/  SHFL.BFLY P6, R119, R121, R120, R123 ;  /* 0x0c00007879777389 */ /* 0x00006400000c007b */
[----:B01----:R-:W-:Y:S05]  /*50d0*/  ENDCOLLECTIVE ;  /* 0x000000000000791b */ /* 0x003fea0003800000 */
.L_x_130:
[----:B------:R-:W-:Y:S01]  /*50e0*/  HFMA2 R120, -RZ, RZ, 0, 1.1920928955078125e-07 ;  /* 0x00000002ff787431 */ /* 0x000fe200000001ff */
[----:B------:R-:W-:-:S05]  /*50f0*/  MOV R65, R119 ;  /* 0x0000007700417202 */ /* 0x000fca0000000f00 */
[----:B------:R-:W-:-:S04]  /*5100*/  FADD.FTZ R65, R64, R65 ;  /* 0x0000004140417221 */ /* 0x000fc80000010000 */
[----:B------:R-:W-:-:S07]  /*5110*/  IMAD.MOV.U32 R121, RZ, RZ, R65 ;  /* 0x000000ffff797224 */ /* 0x000fce00078e0041 */
[----:B------:R-:W-:Y:S05]  /*5120*/  WARPSYNC.COLLECTIVE R118, `(.L_x_131) ;  /* 0x0000000076087348 */ /* 0x000fea0003c00000 */
[----:B------:R0:W1:Y:S02]  /*5130*/  SHFL.BFLY P6, R119, R121, R120, R123 ;  /* 0x0c00007879777389 */ /* 0x00006400000c007b */
[----:B01----:R-:W-:Y:S05]  /*5140*/  ENDCOLLECTIVE ;  /* 0x000000000000791b */ /* 0x003fea0003800000 */
.L_x_131:
[----:B------:R-:W-:Y:S01]  /*5150*/  IMAD.MOV.U32 R120, RZ, RZ, 0x4 ;  /* 0x00000004ff787424 */ /* 0x000fe200078e00ff */
[----:B------:R-:W-:-:S05]  /*5160*/  MOV R114, R119 ;  /* 0x0000007700727202 */ /* 0x000fca0000000f00 */
[----:B------:R-:W-:-:S05]  /*5170*/  FADD.FTZ R114, R65, R114 ;  /* 0x0000007241727221 */ /* 0x000fca0000010000 */
[----:B------:R-:W-:-:S07]  /*5180*/  MOV R121, R114 ;  /* 0x0000007200797202 */ /* 0x000fce0000000f00 */
[----:B------:R-:W-:Y:S05]  /*5190*/  WARPSYNC.COLLECTIVE R118, `(.L_x_132) ;  /* 0x0000000076087348 */ /* 0x000fea0003c00000 */
[----:B------:R0:W1:Y:S02]  /*51a0*/  SHFL.BFLY P6, R119, R121, R120, R123 ;  /* 0x0c00007879777389 */ /* 0x00006400000c007b */
[----:B01----:R-:W-:Y:S05]  /*51b0*/  ENDCOLLECTIVE ;  /* 0x000000000000791b */ /* 0x003fea0003800000 */
.L_x_132:
[----:B------:R-:W-:Y:S01]  /*51c0*/  HFMA2 R120, -RZ, RZ, 0, 4.76837158203125e-07 ;  /* 0x00000008ff787431 */ /* 0x000fe200000001ff */
[----:B------:R-:W-:-:S05]  /*51d0*/  MOV R67, R119 ;  /* 0x0000007700437202 */ /* 0x000fca0000000f00 */
[----:B------:R-:W-:-:S05]  /*51e0*/  FADD.FTZ R67, R114, R67 ;  /* 0x0000004372437221 */ /* 0x000fca0000010000 */
[----:B------:R-:W-:-:S07]  /*51f0*/  MOV R121, R67 ;  /* 0x0000004300797202 */ /* 0x000fce0000000f00 */
[----:B------:R-:W-:Y:S05]  /*5200*/  WARPSYNC.COLLECTIVE R118, `(.L_x_133) ;  /* 0x0000000076087348 */ /* 0x000fea0003c00000 */
[----:B------:R0:W1:Y:S02]  /*5210*/  SHFL.BFLY P6, R119, R121, R120, R123 ;  /* 0x0c00007879777389 */ /* 0x00006400000c007b */
[----:B01----:R-:W-:Y:S05]  /*5220*/  ENDCOLLECTIVE ;  /* 0x000000000000791b */ /* 0x003fea0003800000 */
.L_x_133:
[----:B------:R-:W-:Y:S02]  /*5230*/  HFMA2 R120, -RZ, RZ, 0, 9.5367431640625e-07 ;  /* 0x00000010ff787431 */ /* 0x000fe400000001ff */
[----:B------:R-:W-:-:S04]  /*5240*/  IMAD.MOV.U32 R116, RZ, RZ, R119 ;  /* 0x000000ffff747224 */ /* 0x000fc800078e0077 */
[----:B------:R-:W-:-:S05]  /*5250*/  FADD.FTZ R116, R67, R116 ;  /* 0x0000007443747221 */ /* 0x000fca0000010000 */
[----:B------:R-:W-:-:S07]  /*5260*/  MOV R121, R116 ;  /* 0x0000007400797202 */ /* 0x000fce0000000f00 */
[----:B------:R-:W-:Y:S05]  /*5270*/  WARPSYNC.COLLECTIVE R118, `(.L_x_134) ;  /* 0x0000000076087348 */ /* 0x000fea0003c00000 */
[----:B------:R0:W1:Y:S02]  /*5280*/  SHFL.BFLY P6, R119, R121, R120, R123 ;  /* 0x0c00007879777389 */ /* 0x00006400000c007b */
[----:B01----:R-:W-:Y:S05]  /*5290*/  ENDCOLLECTIVE ;  /* 0x000000000000791b */ /* 0x003fea0003800000 */
.L_x_134:
[----:B------:R-:W-:Y:S01]  /*52a0*/  MOV R117, R119 ;  /* 0x0000007700757202 */ /* 0x000fe20000000f00 */
[----:B------:R-:W-:Y:S06]  /*52b0*/  BRA `(.L_x_135) ;  /* 0xffffffe800347947 */ /* 0x000fec000383ffff */
.L_x_136:
        /* <DEDUP_REMOVED lines=12> */
.L_x_22672:


//--------------------- .text._ZN10layer_norm31ln_parallel_residual_fwd_kernelINS_13Kernel_traitsI13__nv_bfloat16S2_S2_S2_fjLj1024ELj1ELj4ELj1ELj16ENS_18Kernel_traits_baseILj1024ES2_S2_S2_S2_fjLj128EEEEELb0ELb1ELb1EEEvNS_9FwdParamsE --------------------------
	.section	.text._ZN10layer_norm31ln_parallel_residual_fwd_kernelINS_13Kernel_traitsI13__nv_bfloat16S2_S2_S2_fjLj1024ELj1ELj4ELj1ELj16ENS_18Kernel_traits_baseILj1024ES2_S2_S2_S2_fjLj128EEEEELb0ELb1ELb1EEEvNS_9FwdParamsE,"ax",@progbits
	.align	128
        .global         _ZN10layer_norm31ln_parallel_residual_fwd_kernelINS_13Kernel_traitsI13__nv_bfloat16S2_S2_S2_fjLj1024ELj1ELj4ELj1ELj16ENS_18Kernel_traits_baseILj1024ES2_S2_S2_S2_fjLj128EEEEELb0ELb1ELb1EEEvNS_9FwdParamsE
        .type           _ZN10layer_norm31ln_parallel_residual_fwd_kernelINS_13Kernel_traitsI13__nv_bfloat16S2_S2_S2_fjLj1024ELj1ELj4ELj1ELj16ENS_18Kernel_traits_baseILj1024ES2_S2_S2_S2_fjLj128EEEEELb0ELb1ELb1EEEvNS_9FwdParamsE,@function
        .size           _ZN10layer_norm31ln_parallel_residual_fwd_kernelINS_13Kernel_traitsI13__nv_bfloat16S2_S2_S2_fjLj1024ELj1ELj4ELj1ELj16ENS_18Kernel_traits_baseILj1024ES2_S2_S2_S2_fjLj128EEEEELb0ELb1ELb1EEEvNS_9FwdParamsE,(.L_x_22673 - _ZN10layer_norm31ln_parallel_residual_fwd_kernelINS_13Kernel_traitsI13__nv_bfloat16S2_S2_S2_fjLj1024ELj1ELj4ELj1ELj16ENS_18Kernel_traits_baseILj1024ES2_S2_S2_S2_fjLj128EEEEELb0ELb1ELb1EEEvNS_9FwdParamsE)
        .other          _ZN10layer_norm31ln_parallel_residual_fwd_kernelINS_13Kernel_traitsI13__nv_bfloat16S2_S2_S2_fjLj1024ELj1ELj4ELj1ELj16ENS_18Kernel_traits_baseILj1024ES2_S2_S2_S2_fjLj128EEEEELb0ELb1ELb1EEEvNS_9FwdParamsE,@"STO_CUDA_ENTRY STV_DEFAULT"
_ZN10layer_norm31ln_parallel_residual_fwd_kernelINS_13Kernel_traitsI13__nv_bfloat16S2_S2_S2_fjLj1024ELj1ELj4ELj1ELj16ENS_18Kernel_traits_baseILj1024ES2_S2_S2_S2_fjLj128EEEEELb0ELb1ELb1EEEvNS_9FwdParamsE:
.text._ZN10layer_norm31ln_parallel_residual_fwd_kernelINS_13Kernel_traitsI13__nv_bfloat16S2_S2_S2_fjLj1024ELj1ELj4ELj1ELj16ENS_18Kernel_traits_baseILj1024ES2_S2_S2_S2_fjLj128EEEEELb0ELb1ELb1EEEvNS_9FwdParamsE:
[----:B------:R-:W-:Y:S01]  /*0000*/  LDC R1, c[0x0][0x37c] ;  /* 0x0000df00ff017b82 */ /* 0x000fe20000000800 */
[----:B------:R-:W0:Y:S07]  /*0010*/  S2R R40, SR_TID.X ;  /* 0x0000000000287919 */ /* 0x000e2e0000002100 */
[----:B------:R-:W1:Y:S01]  /*0020*/  LDC.64 R4, c[0x0][0x3d0] ;  /* 0x0000f400ff047b82 */ /* 0x000e620000000a00 */
[----:B------:R-:W2:Y:S01]  /*0030*/  LDCU.64 UR6, c[0x0][0x358] ;  /* 0x00006b00ff0677ac */ /* 0x000ea20008000a00 */
[----:B------:R-:W3:Y:S06]  /*0040*/  LDCU.64 UR4, c[0x0][0x438] ;  /* 0x00008700ff0477ac */ /* 0x000eec0008000a00 */
[----:B------:R-:W4:Y:S01]  /*0050*/  LDC.64 R42, c[0x0][0x398] ;  /* 0x0000e600ff2a7b82 */ /* 0x000f220000000a00 */
[----:B------:R-:W4:Y:S01]  /*0060*/  LDCU.64 UR8, c[0x0][0x3a0] ;  /* 0x00007400ff0877ac */ /* 0x000f220008000a00 */
[----:B0-----:R-:W-:-:S05]  /*0070*/  LOP3.LUT R0, R40, 0x1f, RZ, 0xc0, !PT ;  /* 0x0000001f28007812 */ /* 0x001fca00078ec0ff */
[----:B-1----:R-:W-:-:S05]  /*0080*/  IMAD.WIDE.U32 R4, R0, 0x10, R4 ;  /* 0x0000001000047825 */ /* 0x002fca00078e0004 */
[----:B--2---:R-:W2:Y:S01]  /*0090*/  LDG.E.128 R8, desc[UR6][R4.64] ;  /* 0x0000000604087981 */ /* 0x004ea2000c1e1d00 */
[----:B---3--:R-:W-:-:S03]  /*00a0*/  ISETP.NE.U32.AND P1, PT, RZ, UR4, PT ;  /* 0x00000004ff007c0c */ /* 0x008fc6000bf25070 */
[----:B------:R-:W3:Y:S04]  /*00b0*/  LDG.E.128 R12, desc[UR6][R4.64+0x200] ;  /* 0x00020006040c7981 */ /* 0x000ee8000c1e1d00 */
[----:B------:R-:W3:Y:S04]  /*00c0*/  LDG.E.128 R16, desc[UR6][R4.64+0x400] ;  /* 0x0004000604107981 */ /* 0x000ee8000c1e1d00 */
[----:B------:R2:W3:Y:S01]  /*00d0*/  LDG.E.128 R36, desc[UR6][R4.64+0x600] ;  /* 0x0006000604247981 */ /* 0x0004e2000c1e1d00 */
[----:B------:R-:W0:Y:S01]  /*00e0*/  S2UR UR4, SR_CTAID.X ;  /* 0x00000000000479c3 */ /* 0x000e220000002500 */
[----:B------:R-:W-:Y:S01]  /*00f0*/  ISETP.NE.AND.EX P1, PT, RZ, UR5, PT, P1 ;  /* 0x00000005ff007c0c */ /* 0x000fe2000bf25310 */
[----:B------:R-:W1:-:S12]  /*0100*/  LDCU UR5, c[0x0][0x384] ;  /* 0x00007080ff0577ac */ /* 0x000e580008000800 */
[----:B------:R-:W1:Y:S01]  /*0110*/  @P1 LDC.64 R6, c[0x0][0x438] ;  /* 0x00010e00ff061b82 */ /* 0x000e620000000a00 */
[----:B0-----:R-:W-:Y:S01]  /*0120*/  USHF.L.U32 UR4, UR4, 0x2, URZ ;  /* 0x0000000204047899 */ /* 0x001fe200080006ff */
[----:B----4-:R-:W-:-:S04]  /*0130*/  LOP3.LUT P0, RZ, R42, UR8, RZ, 0xfc, !PT ;  /* 0x000000082aff7c12 */ /* 0x010fc8000f80fcff */
[----:B------:R-:W-:Y:S01]  /*0140*/  LOP3.LUT P0, RZ, R43, UR9, RZ, 0xfc, P0 ;  /* 0x000000092bff7c12 */ /* 0x000fe2000800fcff */
[----:B-1----:R-:W-:-:S05]  /*0150*/  @P1 IMAD.WIDE.U32 R6, R0, 0x10, R6 ;  /* 0x0000001000061825 */ /* 0x002fca00078e0006 */
[----:B------:R-:W5:Y:S04]  /*0160*/  @P1 LDG.E.128 R20, desc[UR6][R6.64] ;  /* 0x0000000606141981 */ /* 0x000f68000c1e1d00 */
[----:B------:R-:W5:Y:S04]  /*0170*/  @P1 LDG.E.128 R24, desc[UR6][R6.64+0x200] ;  /* 0x0002000606181981 */ /* 0x000f68000c1e1d00 */
[----:B------:R-:W5:Y:S04]  /*0180*/  @P1 LDG.E.128 R28, desc[UR6][R6.64+0x400] ;  /* 0x00040006061c1981 */ /* 0x000f68000c1e1d00 */
[----:B------:R0:W5:Y:S01]  /*0190*/  @P1 LDG.E.128 R32, desc[UR6][R6.64+0x600] ;  /* 0x0006000606201981 */ /* 0x000162000c1e1d00 */
[----:B--2---:R-:W-:Y:S01]  /*01a0*/  @P1 IMAD.MOV.U32 R4, RZ, RZ, R11 ;  /* 0x000000ffff041224 */ /* 0x004fe200078e000b */
[----:B------:R-:W-:-:S02]  /*01b0*/  @!P1 MOV R4, R11 ;  /* 0x0000000b00049202 */ /* 0x000fc40000000f00 */
[----:B------:R-:W-:-:S04]  /*01c0*/  SHF.R.U32.HI R11, RZ, 0x5, R40 ;  /* 0x00000005ff0b7819 */ /* 0x000fc80000011628 */
[----:B------:R-:W-:-:S04]  /*01d0*/  LOP3.LUT R11, R11, UR4, RZ, 0xfc, !PT ;  /* 0x000000040b0b7c12 */ /* 0x000fc8000f8efcff */
[----:B------:R-:W-:Y:S01]  /*01e0*/  ISETP.GE.AND P2, PT, R11, UR5, PT ;  /* 0x000000050b007c0c */ /* 0x000fe2000bf46270 */
[----:B---3--:R-:W-:Y:S01]  /*01f0*/  @P1 IMAD.MOV.U32 R5, RZ, RZ, R12 ;  /* 0x000000ffff051224 */ /* 0x008fe200078e000c */
[----:B------:R-:W-:Y:S01]  /*0200*/  @P1 MOV R0, R8 ;  /* 0x0000000800001202 */ /* 0x000fe20000000f00 */
[----:B------:R-:W-:Y:S01]  /*0210*/  @!P1 IMAD.MOV.U32 R0, RZ, RZ, R8 ;  /* 0x000000ffff009224 */ /* 0x000fe200078e0008 */
[-C--:B------:R-:W-:Y:S02]  /*0220*/  @P1 MOV R2, R9.reuse ;  /* 0x0000000900021202 */ /* 0x080fe40000000f00 */
[-C--:B------:R-:W-:Y:S01]  /*0230*/  @P1 MOV R3, R10.reuse ;  /* 0x0000000a00031202 */ /* 0x080fe20000000f00 */
[----:B------:R-:W-:Y:S01]  /*0240*/  @!P1 IMAD.MOV.U32 R5, RZ, RZ, R12 ;  /* 0x000000ffff059224 */ /* 0x000fe200078e000c */
[----:B------:R-:W-:Y:S01]  /*0250*/  @!P1 MOV R2, R9 ;  /* 0x0000000900029202 */ /* 0x000fe20000000f00 */
[----:B------:R-:W-:Y:S01]  /*0260*/  @P1 IMAD.MOV.U32 R8, RZ, RZ, R15 ;  /* 0x000000ffff081224 */ /* 0x000fe200078e000f */
[----:B------:R-:W-:-:S02]  /*0270*/  @!P1 MOV R3, R10 ;  /* 0x0000000a00039202 */ /* 0x000fc40000000f00 */
[-C--:B0-----:R-:W-:Y:S02]  /*0280*/  @P1 MOV R6, R13.reuse ;  /* 0x0000000d00061202 */ /* 0x081fe40000000f00 */
[-C--:B------:R-:W-:Y:S01]  /*0290*/  @P1 MOV R7, R14.reuse ;  /* 0x0000000e00071202 */ /* 0x080fe20000000f00 */
[----:B------:R-:W-:Y:S01]  /*02a0*/  @!P1 IMAD.MOV.U32 R8, RZ, RZ, R15 ;  /* 0x000000ffff089224 */ /* 0x000fe200078e000f */
[----:B------:R-:W-:Y:S01]  /*02b0*/  @!P1 MOV R6, R13 ;  /* 0x0000000d00069202 */ /* 0x000fe20000000f00 */
[--C-:B------:R-:W-:Y:S01]  /*02c0*/  @P1 IMAD.MOV.U32 R12, RZ, RZ, R18.reuse ;  /* 0x000000ffff0c1224 */ /* 0x100fe200078e0012 */
[----:B------:R-:W-:Y:S02]  /*02d0*/  @!P1 MOV R7, R14 ;  /* 0x0000000e00079202 */ /* 0x000fe40000000f00 */
[-C--:B------:R-:W-:Y:S02]  /*02e0*/  @P1 MOV R9, R16.reuse ;  /* 0x0000001000091202 */ /* 0x080fe40000000f00 */
[-C--:B------:R-:W-:Y:S01]  /*02f0*/  @P1 MOV R10, R17.reuse ;  /* 0x00000011000a1202 */ /* 0x080fe20000000f00 */
[----:B------:R-:W-:Y:S01]  /*0300*/  @!P1 IMAD.MOV.U32 R12, RZ, RZ, R18 ;  /* 0x000000ffff0c9224 */ /* 0x000fe200078e0012 */
[----:B------:R-:W-:Y:S01]  /*0310*/  @!P1 MOV R9, R16 ;  /* 0x0000001000099202 */ /* 0x000fe20000000f00 */
[----:B------:R-:W-:Y:S01]  /*0320*/  @P1 IMAD.MOV.U32 R15, RZ, RZ, R37 ;  /* 0x000000ffff0f1224 */ /* 0x000fe200078e0025 */
[----:B------:R-:W-:-:S02]  /*0330*/  @!P1 MOV R10, R17 ;  /* 0x00000011000a9202 */ /* 0x000fc40000000f00 */
[-C--:B------:R-:W-:Y:S02]  /*0340*/  @P1 MOV R13, R19.reuse ;  /* 0x00000013000d1202 */ /* 0x080fe40000000f00 */
[-C--:B------:R-:W-:Y:S02]  /*0350*/  @P1 MOV R14, R36.reuse ;  /* 0x00000024000e1202 */ /* 0x080fe40000000f00 */
[----:B------:R-:W-:Y:S02]  /*0360*/  @!P1 MOV R13, R19 ;  /* 0x00000013000d9202 */ /* 0x000fe40000000f00 */
[----:B------:R-:W-:Y:S02]  /*0370*/  @!P1 MOV R14, R36 ;  /* 0x00000024000e9202 */ /* 0x000fe40000000f00 */
[----:B------:R-:W-:Y:S02]  /*0380*/  @P1 MOV R16, R38 ;  /* 0x0000002600101202 */ /* 0x000fe40000000f00 */
[----:B------:R-:W-:Y:S01]  /*0390*/  @P1 MOV R17, R39 ;  /* 0x0000002700111202 */ /* 0x000fe20000000f00 */
[----:B------:R-:W-:Y:S06]  /*03a0*/  @P2 EXIT ;  /* 0x000000000000294d */ /* 0x000fec0003800000 */
[----:B-----5:R-:W-:Y:S02]  /*03b0*/  @!P1 CS2R R22, SRZ ;  /* 0x0000000000169805 */ /* 0x020fe4000001ff00 */
[----:B------:R-:W-:Y:S02]  /*03c0*/  @!P1 CS2R R20, SRZ ;  /* 0x0000000000149805 */ /* 0x000fe4000001ff00 */
[----:B------:R-:W-:Y:S02]  /*03d0*/  @!P1 CS2R R26, SRZ ;  /* 0x00000000001a9805 */ /* 0x000fe4000001ff00 */
[----:B------:R-:W-:Y:S02]  /*03e0*/  @!P1 CS2R R24, SRZ ;  /* 0x0000000000189805 */ /* 0x000fe4000001ff00 */
[----:B------:R-:W-:Y:S02]  /*03f0*/  @!P1 CS2R R30, SRZ ;  /* 0x00000000001e9805 */ /* 0x000fe4000001ff00 */
[----:B------:R-:W-:-:S02]  /*0400*/  @!P1 CS2R R28, SRZ ;  /* 0x00000000001c9805 */ /* 0x000fc4000001ff00 */
[----:B------:R-:W-:Y:S02]  /*0410*/  @!P1 CS2R R34, SRZ ;  /* 0x0000000000229805 */ /* 0x000fe4000001ff00 */
[----:B------:R-:W-:Y:S01]  /*0420*/  @!P1 CS2R R32, SRZ ;  /* 0x0000000000209805 */ /* 0x000fe2000001ff00 */
[----:B------:R-:W-:Y:S01]  /*0430*/  @!P1 IMAD.MOV.U32 R15, RZ, RZ, R37 ;  /* 0x000000ffff0f9224 */ /* 0x000fe200078e0025 */
[----:B------:R-:W-:Y:S01]  /*0440*/  ISETP.NE.U32.AND P2, PT, R42, RZ, PT ;  /* 0x000000ff2a00720c */ /* 0x000fe20003f45070 */
[----:B------:R-:W0:Y:S01]  /*0450*/  LDCU UR4, c[0x0][0x388] ;  /* 0x00007100ff0477ac */ /* 0x000e220008000800 */
[----:B------:R-:W-:Y:S02]  /*0460*/  @!P1 MOV R16, R38 ;  /* 0x0000002600109202 */ /* 0x000fe40000000f00 */
[----:B------:R-:W-:Y:S01]  /*0470*/  @!P1 MOV R17, R39 ;  /* 0x0000002700119202 */ /* 0x000fe20000000f00 */
[----:B------:R-:W1:Y:S01]  /*0480*/  LDCU.U8 UR5, c[0x0][0x410] ;  /* 0x00008200ff0577ac */ /* 0x000e620008000000 */
[----:B------:R-:W-:-:S02]  /*0490*/  ISETP.NE.AND.EX P2, PT, R43, RZ, PT, P2 ;  /* 0x000000ff2b00720c */ /* 0x000fc40003f45320 */
[----:B------:R-:W-:Y:S01]  /*04a0*/  PRMT R123, R35, 0x7632, R123 ;  /* 0x00007632237b7816 */ /* 0x000fe2000000007b */
[----:B------:R-:W2:Y:S01]  /*04b0*/  LDCU UR8, c[0x0][0x448] ;  /* 0x00008900ff0877ac */ /* 0x000ea20008000800 */
[----:B------:R-:W-:Y:S02]  /*04c0*/  PRMT R122, R17, 0x7632, R122 ;  /* 0x00007632117a7816 */ /* 0x000fe4000000007a */
[----:B------:R-:W-:Y:S01]  /*04d0*/  PRMT R121, R34, 0x7632, R121 ;  /* 0x0000763222797816 */ /* 0x000fe20000000079 */
[----:B------:R-:W3:Y:S01]  /*04e0*/  LDCU.64 UR10, c[0x0][0x3a0] ;  /* 0x00007400ff0a77ac */ /* 0x000ee20008000a00 */
[----:B------:R-:W-:Y:S02]  /*04f0*/  PRMT R120, R16, 0x7632, R120 ;  /* 0x0000763210787816 */ /* 0x000fe40000000078 */
[----:B------:R-:W-:Y:S01]  /*0500*/  PRMT R119, R33, 0x7632, R119 ;  /* 0x0000763221777816 */ /* 0x000fe20000000077 */
[----:B------:R-:W4:Y:S01]  /*0510*/  LDCU.64 UR12, c[0x0][0x398] ;  /* 0x00007300ff0c77ac */ /* 0x000f220008000a00 */
        /* <DEDUP_REMOVED lines=26> */
[----:B01234-:R-:W-:-:S07]  /*06c0*/  PRMT R79, R0, 0x7632, R79 ;  /* 0x00007632004f7816 */ /* 0x01ffce000000004f */
.L_x_154:
[----:B------:R-:W-:Y:S01]  /*06d0*/  ISETP.NE.U32.AND P1, PT, RZ, UR10, PT ;  /* 0x0000000aff007c0c */ /* 0x000fe2000bf25070 */
[----:B0-----:R-:W0:Y:S01]  /*06e0*/  S2R R59, SR_TID.X ;  /* 0x00000000003b7919 */ /* 0x001e220000002100 */
[----:B------:R-:W-:Y:S01]  /*06f0*/  IMAD R52, R11, UR4, RZ ;  /* 0x000000040b347c24 */ /* 0x000fe2000f8e02ff */
[----:B------:R-:W1:Y:S01]  /*0700*/  @P2 LDC.64 R48, c[0x0][0x398] ;  /* 0x0000e600ff302b82 */ /* 0x000e620000000a00 */
[----:B------:R-:W-:-:S03]  /*0710*/  ISETP.NE.AND.EX P1, PT, RZ, UR11, PT, P1 ;  /* 0x0000000bff007c0c */ /* 0x000fc6000bf25310 */
[----:B------:R-:W-:-:S04]  /*0720*/  SHF.R.S32.HI R53, RZ, 0x1f, R52 ;  /* 0x0000001fff357819 */ /* 0x000fc80000011434 */
[----:B------:R-:W2:Y:S01]  /*0730*/  LDC.64 R102, c[0x0][0x390] ;  /* 0x0000e400ff667b82 */ /* 0x000ea20000000a00 */
[----:B------:R-:W-:-:S07]  /*0740*/  LEA.HI R53, R53, R52, RZ, 0x3 ;  /* 0x0000003435357211 */ /* 0x000fce00078f18ff */
[----:B------:R-:W3:Y:S01]  /*0750*/  @P1 LDC.64 R50, c[0x0][0x3a0] ;  /* 0x0000e800ff321b82 */ /* 0x000ee20000000a00 */
[----:B0-----:R-:W-:-:S04]  /*0760*/  LOP3.LUT R59, R59, 0x1f, RZ, 0xc0, !PT ;  /* 0x0000001f3b3b7812 */ /* 0x001fc800078ec0ff */
[----:B------:R-:W-:-:S05]  /*0770*/  LEA.HI.SX32 R80, R53, R59, 0x1d ;  /* 0x0000003b35507211 */ /* 0x000fca00078feaff */
[----:B---3--:R-:W-:-:S04]  /*0780*/  @P1 IMAD.WIDE.U32 R50, R80, 0x10, R50 ;  /* 0x0000001050321825 */ /* 0x008fc800078e0032 */
[C---:B-1----:R-:W-:Y:S01]  /*0790*/  @P2 IMAD.WIDE.U32 R48, R80.reuse, 0x10, R48 ;  /* 0x0000001050302825 */ /* 0x042fe200078e0030 */
[----:B------:R2:W3:Y:S04]  /*07a0*/  @P1 LDG.E.128 R36, desc[UR6][R50.64] ;  /* 0x0000000632241981 */ /* 0x0004e8000c1e1d00 */
[----:B------:R0:W5:Y:S01]  /*07b0*/  @P2 LDG.E.128 R40, desc[UR6][R48.64] ;  /* 0x0000000630282981 */ /* 0x000162000c1e1d00 */
[----:B--2---:R-:W-:-:S06]  /*07c0*/  IMAD.WIDE.U32 R50, R80, 0x10, R102 ;  /* 0x0000001050327825 */ /* 0x004fcc00078e0066 */
[----:B------:R-:W5:Y:S01]  /*07d0*/  LDG.E.128 R48, desc[UR6][R50.64] ;  /* 0x0000000632307981 */ /* 0x000f62000c1e1d00 */
[----:B---3--:R-:W-:Y:S02]  /*07e0*/  PRMT R58, R39, 0x7632, R58 ;  /* 0x00007632273a7816 */ /* 0x008fe4000000003a */
[----:B------:R-:W-:Y:S02]  /*07f0*/  PRMT R57, R38, 0x7632, R57 ;  /* 0x0000763226397816 */ /* 0x000fe40000000039 */
[----:B------:R-:W-:Y:S02]  /*0800*/  PRMT R56, R37, 0x7632, R56 ;  /* 0x0000763225387816 */ /* 0x000fe40000000038 */
[----:B------:R-:W-:Y:S01]  /*0810*/  PRMT R55, R36, 0x7632, R55 ;  /* 0x0000763224377816 */ /* 0x000fe20000000037 */
[----:B0-----:R-:W-:Y:S06]  /*0820*/  @!P2 BRA `(.L_x_137) ;  /* 0x00000004006ca947 */ /* 0x001fec0003800000 */
[----:B------:R-:W-:Y:S05]  /*0830*/  @!P1 BRA `(.L_x_138) ;  /* 0x0000000000d49947 */ /* 0x000fea0003800000 */
[C---:B-----5:R-:W-:Y:S01]  /*0840*/  PRMT R44, R48.reuse, 0x7632, R44 ;  /* 0x00007632302c7816 */ /* 0x060fe2000000002c */
[----:B------:R-:W-:Y:S01]  /*0850*/  IMAD.U32 R48, R48, 0x10000, RZ ;  /* 0x0001000030307824 */ /* 0x000fe200078e00ff */
[----:B------:R-:W-:Y:S01]  /*0860*/  SHF.L.U32 R45, R40, 0x10, RZ ;  /* 0x00000010282d7819 */ /* 0x000fe200000006ff */
[----:B------:R-:W-:Y:S01]  /*0870*/  IMAD.U32 R52, R41, 0x10000, RZ ;  /* 0x0001000029347824 */ /* 0x000fe200078e00ff */
[----:B------:R-:W-:Y:S01]  /*0880*/  PRMT R46, R49, 0x7632, R46 ;  /* 0x00007632312e7816 */ /* 0x000fe2000000002e */
[----:B------:R-:W-:Y:S01]  /*0890*/  IMAD.U32 R55, R55, 0x10000, RZ ;  /* 0x0001000037377824 */ /* 0x000fe200078e00ff */
[----:B------:R-:W-:Y:S01]  /*08a0*/  PRMT R47, R41, 0x7632, R47 ;  /* 0x00007632292f7816 */ /* 0x000fe2000000002f */
[--C-:B------:R-:W-:Y:S01]  /*08b0*/  FADD.FTZ R48, R48, R45.reuse ;  /* 0x0000002d30307221 */ /* 0x100fe20000010000 */
        /* <DEDUP_REMOVED lines=8> */
[----:B------:R-:W-:Y:S01]  /*0940*/  SHF.L.U32 R59, R51, 0x10, RZ ;  /* 0x00000010333b7819 */ /* 0x000fe200000006ff */
[C---:B------:R-:W-:Y:S01]  /*0950*/  IMAD.U32 R52, R43.reuse, 0x10000, RZ ;  /* 0x000100002b347824 */ /* 0x040fe200078e00ff */
        /* <DEDUP_REMOVED lines=27> */
[----:B------:R-:W-:Y:S01]  /*0b10*/  FADD.FTZ R58, R61, R58 ;  /* 0x0000003a3d3a7221 */ /* 0x000fe20000010000 */
[----:B------:R-:W-:Y:S01]  /*0b20*/  FADD.FTZ R57, R60, R57 ;  /* 0x000000393c397221 */ /* 0x000fe20000010000 */
[----:B------:R-:W-:Y:S01]  /*0b30*/  FADD.FTZ R56, R47, R56 ;  /* 0x000000382f387221 */ /* 0x000fe20000010000 */
[----:B------:R-:W-:-:S02]  /*0b40*/  F2FP.BF16.F32.PACK_AB R44, R55, R52 ;  /* 0x00000034372c723e */ /* 0x000fc400000010ff */
[----:B------:R-:W-:Y:S02]  /*0b50*/  F2FP.BF16.F32.PACK_AB R47, R58, R59 ;  /* 0x0000003b3a2f723e */ /* 0x000fe400000010ff */
[----:B------:R-:W-:Y:S02]  /*0b60*/  F2FP.BF16.F32.PACK_AB R46, R57, R54 ;  /* 0x00000036392e723e */ /* 0x000fe400000010ff */
[----:B------:R-:W-:Y:S01]  /*0b70*/  F2FP.BF16.F32.PACK_AB R45, R56, R53 ;  /* 0x00000035382d723e */ /* 0x000fe200000010ff */
[----:B------:R-:W-:Y:S06]  /*0b80*/  BRA `(.L_x_139) ;  /* 0x00000004004c7947 */ /* 0x000fec0003800000 */
.L_x_138:
[----:B-----5:R-:W-:Y:S01]  /*0b90*/  PRMT R55, R48, 0x7632, R55 ;  /* 0x0000763230377816 */ /* 0x020fe20000000037 */
[----:B------:R-:W-:Y:S01]  /*0ba0*/  IMAD.U32 R45, R40, 0x10000, RZ ;  /* 0x00010000282d7824 */ /* 0x000fe200078e00ff */
[C---:B------:R-:W-:Y:S02]  /*0bb0*/  PRMT R56, R49.reuse, 0x7632, R56 ;  /* 0x0000763231387816 */ /* 0x040fe40000000038 */
[----:B------:R-:W-:Y:S02]  /*0bc0*/  PRMT R57, R50, 0x7632, R57 ;  /* 0x0000763232397816 */ /* 0x000fe40000000039 */
[----:B------:R-:W-:Y:S02]  /*0bd0*/  SHF.L.U32 R48, R48, 0x10, RZ ;  /* 0x0000001030307819 */ /* 0x000fe400000006ff */
[----:B------:R-:W-:Y:S02]  /*0be0*/  SHF.L.U32 R49, R49, 0x10, RZ ;  /* 0x0000001031317819 */ /* 0x000fe400000006ff */
[----:B------:R-:W-:Y:S01]  /*0bf0*/  SHF.L.U32 R50, R50, 0x10, RZ ;  /* 0x0000001032327819 */ /* 0x000fe200000006ff */
[----:B------:R-:W-:Y:S01]  /*0c00*/  FADD.FTZ R52, R48, R45 ;  /* 0x0000002d30347221 */ /* 0x000fe20000010000 */
[----:B------:R-:W-:Y:S01]  /*0c10*/  SHF.L.U32 R44, R41, 0x10, RZ ;  /* 0x00000010292c7819 */ /* 0x000fe200000006ff */
[----:B------:R-:W-:Y:S01]  /*0c20*/  IMAD.U32 R48, R43, 0x10000, RZ ;  /* 0x000100002b307824 */ /* 0x000fe200078e00ff */
[----:B------:R-:W-:-:S02]  /*0c30*/  SHF.L.U32 R47, R42, 0x10, RZ ;  /* 0x000000102a2f7819 */ /* 0x000fc400000006ff */
[----:B------:R-:W-:Y:S01]  /*0c40*/  PRMT R58, R51, 0x7632, R58 ;  /* 0x00007632333a7816 */ /* 0x000fe2000000003a */
[--C-:B------:R-:W-:Y:S01]  /*0c50*/  FADD.FTZ R53, R49, R44.reuse ;  /* 0x0000002c31357221 */ /* 0x100fe20000010000 */
[----:B------:R-:W-:Y:S01]  /*0c60*/  PRMT R44, R40, 0x7632, R44 ;  /* 0x00007632282c7816 */ /* 0x000fe2000000002c */
[----:B------:R-:W-:Y:S01]  /*0c70*/  FADD.FTZ R54, R50, R47 ;  /* 0x0000002f32367221 */ /* 0x000fe20000010000 */
[----:B------:R-:W-:Y:S01]  /*0c80*/  PRMT R45, R41, 0x7632, R45 ;  /* 0x00007632292d7816 */ /* 0x000fe2000000002d */
[----:B------:R-:W-:Y:S01]  /*0c90*/  IMAD.U32 R58, R58, 0x10000, RZ ;  /* 0x000100003a3a7824 */ /* 0x000fe200078e00ff */
[----:B------:R-:W-:Y:S01]  /*0ca0*/  PRMT R46, R42, 0x7632, R46 ;  /* 0x000076322a2e7816 */ /* 0x000fe2000000002e */
[----:B------:R-:W-:Y:S01]  /*0cb0*/  IMAD.U32 R44, R44, 0x10000, RZ ;  /* 0x000100002c2c7824 */ /* 0x000fe200078e00ff */
[----:B------:R-:W-:Y:S02]  /*0cc0*/  PRMT R47, R43, 0x7632, R47 ;  /* 0x000076322b2f7816 */ /* 0x000fe4000000002f */
[----:B------:R-:W-:-:S02]  /*0cd0*/  SHF.L.U32 R51, R51, 0x10, RZ ;  /* 0x0000001033337819 */ /* 0x000fc400000006ff */
[----:B------:R-:W-:Y:S02]  /*0ce0*/  SHF.L.U32 R55, R55, 0x10, RZ ;  /* 0x0000001037377819 */ /* 0x000fe400000006ff */
        /* <DEDUP_REMOVED lines=15> */
.L_x_137:
[----:B------:R-:W-:Y:S05]  /*0de0*/  @!P1 BRA `(.L_x_140) ;  /* 0x0000000000849947 */ /* 0x000fea0003800000 */
[----:B-----5:R-:W-:Y:S01]  /*0df0*/  PRMT R44, R48, 0x7632, R44 ;  /* 0x00007632302c7816 */ /* 0x020fe2000000002c */
[----:B------:R-:W-:Y:S01]  /*0e00*/  IMAD.U32 R45, R36, 0x10000, RZ ;  /* 0x00010000242d7824 */ /* 0x000fe200078e00ff */
[----:B------:R-:W-:Y:S01]  /*0e10*/  PRMT R46, R49, 0x7632, R46 ;  /* 0x00007632312e7816 */ /* 0x000fe2000000002e */
[----:B------:R-:W-:Y:S01]  /*0e20*/  IMAD.U32 R55, R55, 0x10000, RZ ;  /* 0x0001000037377824 */ /* 0x000fe200078e00ff */
[----:B------:R-:W-:Y:S01]  /*0e30*/  PRMT R47, R50, 0x7632, R47 ;  /* 0x00007632322f7816 */ /* 0x000fe2000000002f */
[----:B------:R-:W-:Y:S01]  /*0e40*/  IMAD.U32 R44, R44, 0x10000, RZ ;  /* 0x000100002c2c7824 */ /* 0x000fe200078e00ff */
[----:B------:R-:W-:Y:S02]  /*0e50*/  SHF.L.U32 R54, R50, 0x10, RZ ;  /* 0x0000001032367819 */ /* 0x000fe400000006ff */
[----:B------:R-:W-:Y:S01]  /*0e60*/  SHF.L.U32 R48, R48, 0x10, RZ ;  /* 0x0000001030307819 */ /* 0x000fe200000006ff */
[----:B------:R-:W-:Y:S01]  /*0e70*/  FADD.FTZ R55, R44, R55 ;  /* 0x000000372c377221 */ /* 0x000fe20000010000 */
[----:B------:R-:W-:-:S02]  /*0e80*/  SHF.L.U32 R49, R49, 0x10, RZ ;  /* 0x0000001031317819 */ /* 0x000fc400000006ff */
[----:B------:R-:W-:Y:S01]  /*0e90*/  SHF.L.U32 R50, R37, 0x10, RZ ;  /* 0x0000001025327819 */ /* 0x000fe200000006ff */
[----:B------:R-:W-:Y:S01]  /*0ea0*/  FADD.FTZ R52, R48, R45 ;  /* 0x0000002d30347221 */ /* 0x000fe20000010000 */
[----:B------:R-:W-:Y:S02]  /*0eb0*/  PRMT R60, R51, 0x7632, R60 ;  /* 0x00007632333c7816 */ /* 0x000fe4000000003c */
        /* <DEDUP_REMOVED lines=20> */
.L_x_140:
[C---:B-----5:R-:W-:Y:S01]  /*1000*/  PRMT R58, R51.reuse, 0x7632, R58 ;  /* 0x00007632333a7816 */ /* 0x060fe2000000003a */
[----:B------:R-:W-:Y:S01]  /*1010*/  IMAD.U32 R59, R51, 0x10000, RZ ;  /* 0x00010000333b7824 */ /* 0x000fe200078e00ff */
[----:B------:R-:W-:Y:S02]  /*1020*/  PRMT R55, R48, 0x7632, R55 ;  /* 0x0000763230377816 */ /* 0x000fe40000000037 */
[C---:B------:R-:W-:Y:S01]  /*1030*/  PRMT R56, R49.reuse, 0x7632, R56 ;  /* 0x0000763231387816 */ /* 0x040fe20000000038 */
[----:B------:R-:W-:Y:S01]  /*1040*/  IMAD.U32 R58, R58, 0x10000, RZ ;  /* 0x000100003a3a7824 */ /* 0x000fe200078e00ff */
[----:B------:R-:W-:Y:S02]  /*1050*/  PRMT R57, R50, 0x7632, R57 ;  /* 0x0000763232397816 */ /* 0x000fe40000000039 */
[----:B------:R-:W-:Y:S02]  /*1060*/  SHF.L.U32 R52, R48, 0x10, RZ ;  /* 0x0000001030347819 */ /* 0x000fe400000006ff */
[----:B------:R-:W-:-:S02]  /*1070*/  SHF.L.U32 R53, R49, 0x10, RZ ;  /* 0x0000001031357819 */ /* 0x000fc400000006ff */
[----:B------:R-:W-:Y:S02]  /*1080*/  SHF.L.U32 R54, R50, 0x10, RZ ;  /* 0x0000001032367819 */ /* 0x000fe400000006ff */
[----:B------:R-:W-:Y:S02]  /*1090*/  SHF.L.U32 R55, R55, 0x10, RZ ;  /* 0x0000001037377819 */ /* 0x000fe400000006ff */
[----:B------:R-:W-:Y:S02]  /*10a0*/  SHF.L.U32 R56, R56, 0x10, RZ ;  /* 0x0000001038387819 */ /* 0x000fe400000006ff */
[----:B------:R-:W-:-:S07]  /*10b0*/  SHF.L.U32 R57, R57, 0x10, RZ ;  /* 0x0000001039397819 */ /* 0x000fce00000006ff */
.L_x_139:
[----:B------:R-:W0:Y:S01]  /*10c0*/  @P0 LDC.64 R60, c[0x0][0x3a8] ;  /* 0x0000ea00ff3c0b82 */ /* 0x000e220000000a00 */
[----:B------:R-:W-:-:S07]  /*10d0*/  IADD3 R82, PT, PT, R80, 0x20, RZ ;  /* 0x0000002050527810 */ /* 0x000fce0007ffe0ff */
[----:B------:R-:W1:Y:S08]  /*10e0*/  @P1 LDC.64 R48, c[0x0][0x3a0] ;  /* 0x0000e800ff301b82 */ /* 0x000e700000000a00 */
[----:B------:R-:W2:Y:S01]  /*10f0*/  @P2 LDC.64 R50, c[0x0][0x398] ;  /* 0x0000e600ff322b82 */ /* 0x000ea20000000a00 */
[----:B0-----:R-:W-:-:S05]  /*1100*/  @P0 IMAD.WIDE.U32 R60, R80, 0x10, R60 ;  /* 0x00000010503c0825 */ /* 0x001fca00078e003c */
[----:B------:R0:W-:Y:S01]  /*1110*/  @P0 STG.E.128 desc[UR6][R60.64], R44 ;  /* 0x0000002c3c000986 */ /* 0x0001e2000c101d06 */
[----:B-1----:R-:W-:-:S05]  /*1120*/  @P1 IMAD.WIDE.U32 R48, R82, 0x10, R48 ;  /* 0x0000001052301825 */ /* 0x002fca00078e0030 */
[----:B------:R1:W3:Y:S01]  /*1130*/  @P1 LDG.E.128 R36, desc[UR6][R48.64] ;  /* 0x0000000630241981 */ /* 0x0002e2000c1e1d00 */
[----:B--2---:R-:W-:-:S05]  /*1140*/  @P2 IMAD.WIDE.U32 R50, R82, 0x10, R50 ;  /* 0x0000001052322825 */ /* 0x004fca00078e0032 */
[----:B------:R0:W5:Y:S01]  /*1150*/  @P2 LDG.E.128 R40, desc[UR6][R50.64] ;  /* 0x0000000632282981 */ /* 0x000162000c1e1d00 */
[----:B-1----:R-:W-:-:S06]  /*1160*/  IMAD.WIDE.U32 R48, R82, 0x10, R102 ;  /* 0x0000001052307825 */ /* 0x002fcc00078e0066 */
[----:B------:R-:W5:Y:S01]  /*1170*/  LDG.E.128 R48, desc[UR6][R48.64] ;  /* 0x0000000630307981 */ /* 0x000f62000c1e1d00 */
[----:B------:R-:W-:-:S04]  /*1180*/  UISETP.NE.U32.AND UP0, UPT, UR12, URZ, UPT ;  /* 0x000000ff0c00728c */ /* 0x000fc8000bf05070 */
[----:B------:R-:W-:Y:S01]  /*1190*/  UISETP.NE.AND.EX UP0, UPT, UR13, URZ, UPT, UP0 ;  /* 0x000000ff0d00728c */ /* 0x000fe2000bf05300 */
[----:B---3--:R-:W-:-:S08]  /*11a0*/  PRMT R62, R39, 0x7632, R62 ;  /* 0x00007632273e7816 */ /* 0x008fd0000000003e */
[----:B0-----:R-:W-:Y:S05]  /*11b0*/  BRA.U UP0, `(.L_x_141) ;  /* 0x0000000100d07547 */ /* 0x001fea000b800000 */
[----:B------:R-:W-:Y:S01]  /*11c0*/  UISETP.NE.U32.AND UP1, UPT, UR10, URZ, UPT ;  /* 0x000000ff0a00728c */ /* 0x000fe2000bf25070 */
[----:B------:R-:W-:Y:S02]  /*11d0*/  PRMT R60, R38, 0x7632, R60 ;  /* 0x00007632263c7816 */ /* 0x000fe4000000003c */
[----:B------:R-:W-:Y:S01]  /*11e0*/  PRMT R61, R37, 0x7632, R61 ;  /* 0x00007632253d7816 */ /* 0x000fe2000000003d */
[----:B------:R-:W-:Y:S01]  /*11f0*/  UISETP.NE.AND.EX UP1, UPT, UR11, URZ, UPT, UP1 ;  /* 0x000000ff0b00728c */ /* 0x000fe2000bf25310 */
[----:B------:R-:W-:-:S08]  /*1200*/  PRMT R63, R36, 0x7632, R63 ;  /* 0x00007632243f7816 */ /* 0x000fd0000000003f */
[----:B------:R-:W-:Y:S05]  /*1210*/  BRA.U UP1, `(.L_x_142) ;  /* 0x0000000101347547 */ /* 0x000fea000b800000 */
[C---:B-----5:R-:W-:Y:S01]  /*1220*/  PRMT R89, R50.reuse, 0x7632, R89 ;  /* 0x0000763232597816 */ /* 0x060fe20000000059 */
[----:B------:R-:W-:Y:S01]  /*1230*/  IMAD.U32 R85, R50, 0x10000, RZ ;  /* 0x0001000032557824 */ /* 0x000fe200078e00ff */
[C---:B------:R-:W-:Y:S02]  /*1240*/  PRMT R87, R48.reuse, 0x7632, R87 ;  /* 0x0000763230577816 */ /* 0x040fe40000000057 */
        /* <DEDUP_REMOVED lines=10> */
.L_x_142:
[C---:B-----5:R-:W-:Y:S01]  /*12f0*/  PRMT R45, R49.reuse, 0x7632, R45 ;  /* 0x00007632312d7816 */ /* 0x060fe2000000002d */
[----:B------:R-:W-:Y:S01]  /*1300*/  IMAD.U32 R62, R62, 0x10000, RZ ;  /* 0x000100003e3e7824 */ /* 0x000fe200078e00ff */
[----:B------:R-:W-:Y:S02]  /*1310*/  SHF.L.U32 R49, R49, 0x10, RZ ;  /* 0x0000001031317819 */ /* 0x000fe400000006ff */
[----:B------:R-:W-:Y:S01]  /*1320*/  SHF.L.U32 R46, R37, 0x10, RZ ;  /* 0x00000010252e7819 */ /* 0x000fe200000006ff */
[----:B------:R-:W-:Y:S01]  /*1330*/  IMAD.U32 R88, R45, 0x10000, RZ ;  /* 0x000100002d587824 */ /* 0x000fe200078e00ff */
[----:B------:R-:W-:Y:S02]  /*1340*/  PRMT R44, R48, 0x7632, R44 ;  /* 0x00007632302c7816 */ /* 0x000fe4000000002c */
[----:B------:R-:W-:Y:S01]  /*1350*/  PRMT R47, R50, 0x7632, R47 ;  /* 0x00007632322f7816 */ /* 0x000fe2000000002f */
[----:B------:R-:W-:Y:S01]  /*1360*/  FADD.FTZ R83, R46, R49 ;  /* 0x000000312e537221 */ /* 0x000fe20000010000 */
[C---:B------:R-:W-:Y:S01]  /*1370*/  PRMT R84, R51.reuse, 0x7632, R84 ;  /* 0x0000763233547816 */ /* 0x040fe20000000054 */
[----:B------:R-:W-:Y:S01]  /*1380*/  IMAD.U32 R50, R50, 0x10000, RZ ;  /* 0x0001000032327824 */ /* 0x000fe200078e00ff */
        /* <DEDUP_REMOVED lines=11> */
[----:B------:R-:W-:-:S02]  /*1440*/  SHF.L.U32 R49, R84, 0x10, RZ ;  /* 0x0000001054317819 */ /* 0x000fc400000006ff */
[----:B------:R-:W-:Y:S01]  /*1450*/  SHF.L.U32 R47, R47, 0x10, RZ ;  /* 0x000000102f2f7819 */ /* 0x000fe200000006ff */
[----:B------:R-:W-:Y:S01]  /*1460*/  FADD.FTZ R86, R86, R51 ;  /* 0x0000003356567221 */ /* 0x000fe20000010000 */
        /* <DEDUP_REMOVED lines=9> */
.L_x_141:
[----:B------:R-:W-:-:S04]  /*1500*/  UISETP.NE.U32.AND UP1, UPT, UR10, URZ, UPT ;  /* 0x000000ff0a00728c */ /* 0x000fc8000bf25070 */
[----:B------:R-:W-:-:S09]  /*1510*/  UISETP.NE.AND.EX UP1, UPT, UR11, URZ, UPT, UP1 ;  /* 0x000000ff0b00728c */ /* 0x000fd2000bf25310 */
[----:B------:R-:W-:Y:S05]  /*1520*/  BRA.U UP1, `(.L_x_144) ;  /* 0x0000000101947547 */ /* 0x000fea000b800000 */
[C---:B-----5:R-:W-:Y:S02]  /*1530*/  PRMT R61, R49.reuse, 0x7632, R61 ;  /* 0x00007632313d7816 */ /* 0x060fe4000000003d */
[----:B------:R-:W-:Y:S02]  /*1540*/  SHF.L.U32 R49, R49, 0x10, RZ ;  /* 0x0000001031317819 */ /* 0x000fe400000006ff */
[----:B------:R-:W-:Y:S02]  /*1550*/  SHF.L.U32 R44, R41, 0x10, RZ ;  /* 0x00000010292c7819 */ /* 0x000fe400000006ff */
[----:B------:R-:W-:Y:S02]  /*1560*/  PRMT R60, R48, 0x7632, R60 ;  /* 0x00007632303c7816 */ /* 0x000fe4000000003c */
[----:B------:R-:W-:Y:S01]  /*1570*/  PRMT R62, R50, 0x7632, R62 ;  /* 0x00007632323e7816 */ /* 0x000fe2000000003e */
[----:B------:R-:W-:Y:S01]  /*1580*/  FADD.FTZ R83, R44, R49 ;  /* 0x000000312c537221 */ /* 0x000fe20000010000 */
[C---:B------:R-:W-:Y:S01]  /*1590*/  PRMT R63, R51.reuse, 0x7632, R63 ;  /* 0x00007632333f7816 */ /* 0x040fe2000000003f */
[----:B------:R-:W-:Y:S01]  /*15a0*/  IMAD.U32 R50, R50, 0x10000, RZ ;  /* 0x0001000032327824 */ /* 0x000fe200078e00ff */
[----:B------:R-:W-:Y:S01]  /*15b0*/  PRMT R44, R40, 0x7632, R44 ;  /* 0x00007632282c7816 */ /* 0x000fe2000000002c */
[----:B------:R-:W-:Y:S01]  /*15c0*/  IMAD.U32 R51, R51, 0x10000, RZ ;  /* 0x0001000033337824 */ /* 0x000fe200078e00ff */
[----:B------:R-:W-:Y:S01]  /*15d0*/  PRMT R45, R41, 0x7632, R45 ;  /* 0x00007632292d7816 */ /* 0x000fe2000000002d */
[----:B------:R-:W-:Y:S01]  /*15e0*/  IMAD.U32 R89, R62, 0x10000, RZ ;  /* 0x000100003e597824 */ /* 0x000fe200078e00ff */
[----:B------:R-:W-:-:S02]  /*15f0*/  PRMT R46, R42, 0x7632, R46 ;  /* 0x000076322a2e7816 */ /* 0x000fc4000000002e */
[----:B------:R-:W-:Y:S01]  /*1600*/  PRMT R47, R43, 0x7632, R47 ;  /* 0x000076322b2f7816 */ /* 0x000fe2000000002f */
[----:B------:R-:W-:Y:S01]  /*1610*/  IMAD.U32 R45, R45, 0x10000, RZ ;  /* 0x000100002d2d7824 */ /* 0x000fe200078e00ff */
        /* <DEDUP_REMOVED lines=22> */
.L_x_144:
[----:B-----5:R-:W-:Y:S01]  /*1780*/  PRMT R46, R51, 0x7632, R46 ;  /* 0x00007632332e7816 */ /* 0x020fe2000000002e */
[----:B------:R-:W-:Y:S01]  /*1790*/  IMAD.U32 R45, R40, 0x10000, RZ ;  /* 0x00010000282d7824 */ /* 0x000fe200078e00ff */
[----:B------:R-:W-:Y:S01]  /*17a0*/  PRMT R47, R48, 0x7632, R47 ;  /* 0x00007632302f7816 */ /* 0x000fe2000000002f */
[----:B------:R-:W-:Y:S01]  /*17b0*/  IMAD.U32 R61, R42, 0x10000, RZ ;  /* 0x000100002a3d7824 */ /* 0x000fe200078e00ff */
[----:B------:R-:W-:Y:S02]  /*17c0*/  PRMT R44, R43, 0x7632, R44 ;  /* 0x000076322b2c7816 */ /* 0x000fe4000000002c */
[----:B------:R-:W-:Y:S02]  /*17d0*/  SHF.L.U32 R48, R48, 0x10, RZ ;  /* 0x0000001030307819 */ /* 0x000fe400000006ff */
[----:B------:R-:W-:Y:S01]  /*17e0*/  SHF.L.U32 R81, R46, 0x10, RZ ;  /* 0x000000102e517819 */ /* 0x000fe200000006ff */
[----:B------:R-:W-:Y:S01]  /*17f0*/  IMAD.U32 R46, R36, 0x10000, RZ ;  /* 0x00010000242e7824 */ /* 0x000fe200078e00ff */
[----:B------:R-:W-:Y:S01]  /*1800*/  SHF.L.U32 R44, R44, 0x10, RZ ;  /* 0x000000102c2c7819 */ /* 0x000fe200000006ff */
[----:B------:R-:W-:Y:S01]  /*1810*/  FADD.FTZ R45, R45, R48 ;  /* 0x000000302d2d7221 */ /* 0x000fe20000010000 */
[----:B------:R-:W-:-:S02]  /*1820*/  SHF.L.U32 R63, R51, 0x10, RZ ;  /* 0x00000010333f7819 */ /* 0x000fc400000006ff */
[----:B------:R-:W-:Y:S01]  /*1830*/  PRMT R51, R49, 0x7632, R51 ;  /* 0x0000763231337816 */ /* 0x000fe20000000033 */
[----:B------:R-:W-:Y:S01]  /*1840*/  FADD.FTZ R90, R81, R44 ;  /* 0x0000002c515a7221 */ /* 0x000fe20000010000 */
[--C-:B------:R-:W-:Y:S01]  /*1850*/  FADD.FTZ R81, R46, R45.reuse ;  /* 0x0000002d2e517221 */ /* 0x100fe20000010000 */
[----:B------:R-:W-:Y:S02]  /*1860*/  PRMT R60, R50, 0x7632, R60 ;  /* 0x00007632323c7816 */ /* 0x000fe4000000003c */
[----:B------:R-:W-:Y:S02]  /*1870*/  PRMT R44, R40, 0x7632, R44 ;  /* 0x00007632282c7816 */ /* 0x000fe4000000002c */
[----:B------:R-:W-:Y:S02]  /*1880*/  PRMT R45, R41, 0x7632, R45 ;  /* 0x00007632292d7816 */ /* 0x000fe4000000002d */
[----:B------:R-:W-:Y:S01]  /*1890*/  PRMT R46, R42, 0x7632, R46 ;  /* 0x000076322a2e7816 */ /* 0x000fe2000000002e */
[----:B------:R-:W-:Y:S01]  /*18a0*/  IMAD.U32 R44, R44, 0x10000, RZ ;  /* 0x000100002c2c7824 */ /* 0x000fe200078e00ff */
[----:B------:R-:W-:-:S02]  /*18b0*/  SHF.L.U32 R47, R47, 0x10, RZ ;  /* 0x000000102f2f7819 */ /* 0x000fc400000006ff */
        /* <DEDUP_REMOVED lines=9> */
[----:B------:R-:W-:-:S02]  /*1950*/  SHF.L.U32 R48, R41, 0x10, RZ ;  /* 0x0000001029307819 */ /* 0x000fc400000006ff */
[----:B------:R-:W-:Y:S01]  /*1960*/  SHF.L.U32 R84, R43, 0x10, RZ ;  /* 0x000000102b547819 */ /* 0x000fe200000006ff */
[----:B------:R-:W-:Y:S01]  /*1970*/  FADD.FTZ R50, R61, R50 ;  /* 0x000000323d327221 */ /* 0x000fe20000010000 */
[----:B------:R-:W-:Y:S01]  /*1980*/  PRMT R44, R36, 0x7632, R44 ;  /* 0x00007632242c7816 */ /* 0x000fe2000000002c */
[----:B------:R-:W-:Y:S01]  /*1990*/  FADD.FTZ R48, R48, R49 ;  /* 0x0000003130307221 */ /* 0x000fe20000010000 */
[----:B------:R-:W-:Y:S01]  /*19a0*/  PRMT R46, R38, 0x7632, R46 ;  /* 0x00007632262e7816 */ /* 0x000fe2000000002e */
[----:B------:R-:W-:Y:S01]  /*19b0*/  FADD.FTZ R63, R84, R63 ;  /* 0x0000003f543f7221 */ /* 0x000fe20000010000 */
[C---:B------:R-:W-:Y:S02]  /*19c0*/  PRMT R45, R37.reuse, 0x7632, R45 ;  /* 0x00007632252d7816 */ /* 0x040fe4000000002d */
        /* <DEDUP_REMOVED lines=18> */
.L_x_143:
[----:B------:R-:W0:Y:S01]  /*1af0*/  @P0 LDC.64 R48, c[0x0][0x3a8] ;  /* 0x0000ea00ff300b82 */ /* 0x000e220000000a00 */
[----:B------:R-:W-:-:S05]  /*1b00*/  IADD3 R84, PT, PT, R80, 0x40, RZ ;  /* 0x0000004050547810 */ /* 0x000fca0007ffe0ff */
[----:B------:R-:W-:Y:S02]  /*1b10*/  IMAD.WIDE.U32 R62, R84, 0x10, R102 ;  /* 0x00000010543e7825 */ /* 0x000fe400078e0066 */
[----:B------:R-:W1:Y:S08]  /*1b20*/  @P2 LDC.64 R50, c[0x0][0x398] ;  /* 0x0000e600ff322b82 */ /* 0x000e700000000a00 */
[----:B------:R-:W2:Y:S01]  /*1b30*/  @P1 LDC.64 R60, c[0x0][0x3a0] ;  /* 0x0000e800ff3c1b82 */ /* 0x000ea20000000a00 */
[----:B0-----:R-:W-:-:S05]  /*1b40*/  @P0 IMAD.WIDE.U32 R48, R82, 0x10, R48 ;  /* 0x0000001052300825 */ /* 0x001fca00078e0030 */
[----:B------:R0:W-:Y:S01]  /*1b50*/  @P0 STG.E.128 desc[UR6][R48.64], R44 ;  /* 0x0000002c30000986 */ /* 0x0001e2000c101d06 */
[----:B-1----:R-:W-:-:S05]  /*1b60*/  @P2 IMAD.WIDE.U32 R50, R84, 0x10, R50 ;  /* 0x0000001054322825 */ /* 0x002fca00078e0032 */
[----:B------:R1:W5:Y:S01]  /*1b70*/  @P2 LDG.E.128 R40, desc[UR6][R50.64] ;  /* 0x0000000632282981 */ /* 0x000362000c1e1d00 */
[----:B--2---:R-:W-:-:S05]  /*1b80*/  @P1 IMAD.WIDE.U32 R60, R84, 0x10, R60 ;  /* 0x00000010543c1825 */ /* 0x004fca00078e003c */
[----:B------:R1:W5:Y:S04]  /*1b90*/  @P1 LDG.E.128 R36, desc[UR6][R60.64] ;  /* 0x000000063c241981 */ /* 0x000368000c1e1d00 */
[----:B0-----:R1:W5:Y:S01]  /*1ba0*/  LDG.E.128 R48, desc[UR6][R62.64] ;  /* 0x000000063e307981 */ /* 0x001362000c1e1d00 */
[----:B------:R-:W-:Y:S05]  /*1bb0*/  BRA.U UP0, `(.L_x_145) ;  /* 0x0000000100cc7547 */ /* 0x000fea000b800000 */
[----:B------:R-:W-:Y:S05]  /*1bc0*/  BRA.U UP1, `(.L_x_146) ;  /* 0x0000000101347547 */ /* 0x000fea000b800000 */
[C---:B-----5:R-:W-:Y:S01]  /*1bd0*/  PRMT R98, R49.reuse, 0x7632, R98 ;  /* 0x0000763231627816 */ /* 0x060fe20000000062 */
        /* <DEDUP_REMOVED lines=12> */
.L_x_146:
[----:B-1---5:R-:W-:Y:S01]  /*1ca0*/  PRMT R60, R48, 0x7632, R60 ;  /* 0x00007632303c7816 */ /* 0x022fe2000000003c */
[----:B------:R-:W-:Y:S01]  /*1cb0*/  IMAD.U32 R95, R38, 0x10000, RZ ;  /* 0x00010000265f7824 */ /* 0x000fe200078e00ff */
[C---:B------:R-:W-:Y:S01]  /*1cc0*/  PRMT R61, R49.reuse, 0x7632, R61 ;  /* 0x00007632313d7816 */ /* 0x040fe2000000003d */
[----:B------:R-:W-:Y:S01]  /*1cd0*/  IMAD.U32 R49, R49, 0x10000, RZ ;  /* 0x0001000031317824 */ /* 0x000fe200078e00ff */
[----:B------:R-:W-:Y:S02]  /*1ce0*/  PRMT R62, R50, 0x7632, R62 ;  /* 0x00007632323e7816 */ /* 0x000fe4000000003e */
[----:B------:R-:W-:Y:S01]  /*1cf0*/  PRMT R63, R51, 0x7632, R63 ;  /* 0x00007632333f7816 */ /* 0x000fe2000000003f */
[----:B------:R-:W-:Y:S01]  /*1d00*/  IMAD.U32 R98, R61, 0x10000, RZ ;  /* 0x000100003d627824 */ /* 0x000fe200078e00ff */
[----:B------:R-:W-:Y:S02]  /*1d10*/  PRMT R44, R36, 0x7632, R44 ;  /* 0x00007632242c7816 */ /* 0x000fe4000000002c */
[----:B------:R-:W-:-:S02]  /*1d20*/  PRMT R45, R37, 0x7632, R45 ;  /* 0x00007632252d7816 */ /* 0x000fc4000000002d */
[----:B------:R-:W-:Y:S02]  /*1d30*/  PRMT R46, R38, 0x7632, R46 ;  /* 0x00007632262e7816 */ /* 0x000fe4000000002e */
[----:B------:R-:W-:Y:S02]  /*1d40*/  PRMT R47, R39, 0x7632, R47 ;  /* 0x00007632272f7816 */ /* 0x000fe4000000002f */
        /* <DEDUP_REMOVED lines=26> */
.L_x_145:
[----:B------:R-:W-:Y:S05]  /*1ef0*/  BRA.U UP1, `(.L_x_148) ;  /* 0x0000000101947547 */ /* 0x000fea000b800000 */
        /* <DEDUP_REMOVED lines=37> */
.L_x_148:
[----:B-----5:R-:W-:Y:S01]  /*2150*/  PRMT R47, R48, 0x7632, R47 ;  /* 0x00007632302f7816 */ /* 0x020fe2000000002f */
[C---:B-1----:R-:W-:Y:S01]  /*2160*/  IMAD.U32 R61, R49.reuse, 0x10000, RZ ;  /* 0x00010000313d7824 */ /* 0x042fe200078e00ff */
[----:B------:R-:W-:Y:S01]  /*2170*/  PRMT R60, R49, 0x7632, R60 ;  /* 0x00007632313c7816 */ /* 0x000fe2000000003c */
[----:B------:R-:W-:Y:S01]  /*2180*/  IMAD.U32 R93, R36, 0x10000, RZ ;  /* 0x00010000245d7824 */ /* 0x000fe200078e00ff */
[----:B------:R-:W-:Y:S01]  /*2190*/  SHF.L.U32 R48, R48, 0x10, RZ ;  /* 0x0000001030307819 */ /* 0x000fe200000006ff */
[----:B------:R-:W-:Y:S01]  /*21a0*/  IMAD.U32 R47, R47, 0x10000, RZ ;  /* 0x000100002f2f7824 */ /* 0x000fe200078e00ff */
[C---:B------:R-:W-:Y:S02]  /*21b0*/  SHF.L.U32 R49, R40.reuse, 0x10, RZ ;  /* 0x0000001028317819 */ /* 0x040fe400000006ff */
[----:B------:R-:W-:Y:S02]  /*21c0*/  PRMT R46, R40, 0x7632, R46 ;  /* 0x00007632282e7816 */ /* 0x000fe4000000002e */
[----:B------:R-:W-:Y:S01]  /*21d0*/  PRMT R44, R51, 0x7632, R44 ;  /* 0x00007632332c7816 */ /* 0x000fe2000000002c */
[----:B------:R-:W-:Y:S01]  /*21e0*/  FADD.FTZ R48, R49, R48 ;  /* 0x0000003031307221 */ /* 0x000fe20000010000 */
[----:B------:R-:W-:-:S02]  /*21f0*/  SHF.L.U32 R46, R46, 0x10, RZ ;  /* 0x000000102e2e7819 */ /* 0x000fc400000006ff */
[----:B------:R-:W-:Y:S01]  /*2200*/  SHF.L.U32 R100, R51, 0x10, RZ ;  /* 0x0000001033647819 */ /* 0x000fe200000006ff */
[----:B------:R-:W-:Y:S01]  /*2210*/  FADD.FTZ R93, R93, R48 ;  /* 0x000000305d5d7221 */ /* 0x000fe20000010000 */
[----:B------:R-:W-:Y:S01]  /*2220*/  SHF.L.U32 R51, R43, 0x10, RZ ;  /* 0x000000102b337819 */ /* 0x000fe200000006ff */
[----:B------:R-:W-:Y:S01]  /*2230*/  FADD.FTZ R99, R47, R46 ;  /* 0x0000002e2f637221 */ /* 0x000fe20000010000 */
[----:B------:R-:W-:Y:S02]  /*2240*/  PRMT R45, R50, 0x7632, R45 ;  /* 0x00007632322d7816 */ /* 0x000fe4000000002d */
[----:B------:R-:W-:Y:S01]  /*2250*/  PRMT R47, R42, 0x7632, R47 ;  /* 0x000076322a2f7816 */ /* 0x000fe2000000002f */
[----:B------:R-:W-:Y:S01]  /*2260*/  FADD.FTZ R100, R51, R100 ;  /* 0x0000006433647221 */ /* 0x000fe20000010000 */
[----:B------:R-:W-:Y:S01]  /*2270*/  PRMT R48, R43, 0x7632, R48 ;  /* 0x000076322b307816 */ /* 0x000fe20000000030 */
[----:B------:R-:W-:Y:S01]  /*2280*/  IMAD.U32 R51, R60, 0x10000, RZ ;  /* 0x000100003c337824 */ /* 0x000fe200078e00ff */
[----:B------:R-:W-:-:S02]  /*2290*/  SHF.L.U32 R62, R50, 0x10, RZ ;  /* 0x00000010323e7819 */ /* 0x000fc400000006ff */
[----:B------:R-:W-:Y:S02]  /*22a0*/  SHF.L.U32 R49, R42, 0x10, RZ ;  /* 0x000000102a317819 */ /* 0x000fe400000006ff */
[C---:B------:R-:W-:Y:S02]  /*22b0*/  SHF.L.U32 R50, R41.reuse, 0x10, RZ ;  /* 0x0000001029327819 */ /* 0x040fe400000006ff */
[----:B------:R-:W-:Y:S01]  /*22c0*/  PRMT R46, R41, 0x7632, R46 ;  /* 0x00007632292e7816 */ /* 0x000fe2000000002e */
[----:B------:R-:W-:Y:S01]  /*22d0*/  FADD.FTZ R62, R49, R62 ;  /* 0x0000003e313e7221 */ /* 0x000fe20000010000 */
[----:B------:R-:W-:Y:S01]  /*22e0*/  SHF.L.U32 R60, R45, 0x10, RZ ;  /* 0x000000102d3c7819 */ /* 0x000fe200000006ff */
[----:B------:R-:W-:Y:S01]  /*22f0*/  IMAD.U32 R45, R44, 0x10000, RZ ;  /* 0x000100002c2d7824 */ /* 0x000fe200078e00ff */
[----:B------:R-:W-:Y:S01]  /*2300*/  SHF.L.U32 R47, R47, 0x10, RZ ;  /* 0x000000102f2f7819 */ /* 0x000fe200000006ff */
[----:B------:R-:W-:Y:S01]  /*2310*/  FADD.FTZ R50, R50, R61 ;  /* 0x0000003d32327221 */ /* 0x000fe20000010000 */
[----:B------:R-:W-:-:S02]  /*2320*/  SHF.L.U32 R48, R48, 0x10, RZ ;  /* 0x0000001030307819 */ /* 0x000fc400000006ff */
        /* <DEDUP_REMOVED lines=8> */
[----:B------:R-:W-:Y:S02]  /*23b0*/  PRMT R47, R38, 0x7632, R47 ;  /* 0x00007632262f7816 */ /* 0x000fe4000000002f */
[----:B------:R-:W-:-:S02]  /*23c0*/  PRMT R45, R37, 0x7632, R45 ;  /* 0x00007632252d7816 */ /* 0x000fc4000000002d */
        /* <DEDUP_REMOVED lines=16> */
.L_x_147:
[----:B------:R-:W0:Y:S01]  /*24d0*/  @P0 LDC.64 R48, c[0x0][0x3a8] ;  /* 0x0000ea00ff300b82 */ /* 0x000e220000000a00 */
[----:B------:R-:W-:-:S05]  /*24e0*/  IADD3 R91, PT, PT, R80, 0x60, RZ ;  /* 0x00000060505b7810 */ /* 0x000fca0007ffe0ff */
[----:B-1----:R-:W-:Y:S02]  /*24f0*/  IMAD.WIDE.U32 R62, R91, 0x10, R102 ;  /* 0x000000105b3e7825 */ /* 0x002fe400078e0066 */
        /* <DEDUP_REMOVED lines=12> */
[----:B-1----:R-:W-:Y:S01]  /*25c0*/  IMAD.U32 R60, R48, 0x10000, RZ ;  /* 0x00010000303c7824 */ /* 0x002fe200078e00ff */
        /* <DEDUP_REMOVED lines=11> */
.L_x_150:
[----:B-----5:R-:W-:Y:S01]  /*2680*/  SHF.L.U32 R45, R36, 0x10, RZ ;  /* 0x00000010242d7819 */ /* 0x020fe200000006ff */
[----:B-1----:R-:W-:Y:S01]  /*2690*/  IMAD.U32 R60, R48, 0x10000, RZ ;  /* 0x00010000303c7824 */ /* 0x002fe200078e00ff */
[----:B------:R-:W-:Y:S01]  /*26a0*/  PRMT R61, R51, 0x7632, R61 ;  /* 0x00007632333d7816 */ /* 0x000fe2000000003d */
[----:B------:R-:W-:Y:S01]  /*26b0*/  IMAD.U32 R47, R50, 0x10000, RZ ;  /* 0x00010000322f7824 */ /* 0x000fe200078e00ff */
[----:B------:R-:W-:Y:S01]  /*26c0*/  PRMT R44, R49, 0x7632, R44 ;  /* 0x00007632312c7816 */ /* 0x000fe2000000002c */
[----:B------:R-:W-:Y:S01]  /*26d0*/  FADD.FTZ R60, R45, R60 ;  /* 0x0000003c2d3c7221 */ /* 0x000fe20000010000 */
[----:B------:R-:W-:Y:S01]  /*26e0*/  PRMT R45, R39, 0x7632, R45 ;  /* 0x00007632272d7816 */ /* 0x000fe2000000002d */
[----:B------:R-:W-:Y:S01]  /*26f0*/  IMAD.U32 R51, R51, 0x10000, RZ ;  /* 0x0001000033337824 */ /* 0x000fe200078e00ff */
[----:B------:R-:W-:Y:S02]  /*2700*/  SHF.L.U32 R62, R38, 0x10, RZ ;  /* 0x00000010263e7819 */ /* 0x000fe400000006ff */
[----:B------:R-:W-:-:S02]  /*2710*/  SHF.L.U32 R49, R49, 0x10, RZ ;  /* 0x0000001031317819 */ /* 0x000fc400000006ff */
[----:B------:R-:W-:Y:S02]  /*2720*/  SHF.L.U32 R46, R37, 0x10, RZ ;  /* 0x00000010252e7819 */ /* 0x000fe400000006ff */
[----:B------:R-:W-:Y:S02]  /*2730*/  SHF.L.U32 R102, R61, 0x10, RZ ;  /* 0x000000103d667819 */ /* 0x000fe400000006ff */
[----:B------:R-:W-:Y:S01]  /*2740*/  SHF.L.U32 R45, R45, 0x10, RZ ;  /* 0x000000102d2d7819 */ /* 0x000fe200000006ff */
[----:B------:R-:W-:Y:S01]  /*2750*/  FADD.FTZ R61, R46, R49 ;  /* 0x000000312e3d7221 */ /* 0x000fe20000010000 */
[----:B------:R-:W-:Y:S01]  /*2760*/  PRMT R92, R50, 0x7632, R92 ;  /* 0x00007632325c7816 */ /* 0x000fe2000000005c */
[----:B------:R-:W-:Y:S01]  /*2770*/  FADD.FTZ R50, R62, R47 ;  /* 0x0000002f3e327221 */ /* 0x000fe20000010000 */
[----:B------:R-:W-:Y:S01]  /*2780*/  PRMT R48, R48, 0x7632, R48 ;  /* 0x0000763230307816 */ /* 0x000fe20000000030 */
[--C-:B------:R-:W-:Y:S01]  /*2790*/  FADD.FTZ R62, R102, R45.reuse ;  /* 0x0000002d663e7221 */ /* 0x100fe20000010000 */
[----:B------:R-:W-:-:S02]  /*27a0*/  PRMT R45, R36, 0x7632, R45 ;  /* 0x00007632242d7816 */ /* 0x000fc4000000002d */
[----:B------:R-:W-:Y:S02]  /*27b0*/  PRMT R46, R37, 0x7632, R46 ;  /* 0x00007632252e7816 */ /* 0x000fe4000000002e */
[----:B------:R-:W-:Y:S02]  /*27c0*/  PRMT R47, R38, 0x7632, R47 ;  /* 0x00007632262f7816 */ /* 0x000fe4000000002f */
[----:B------:R-:W-:Y:S02]  /*27d0*/  SHF.L.U32 R48, R48, 0x10, RZ ;  /* 0x0000001030307819 */ /* 0x000fe400000006ff */
[----:B------:R-:W-:Y:S01]  /*27e0*/  SHF.L.U32 R63, R44, 0x10, RZ ;  /* 0x000000102c3f7819 */ /* 0x000fe200000006ff */
[----:B------:R-:W-:Y:S01]  /*27f0*/  IMAD.U32 R44, R39, 0x10000, RZ ;  /* 0x00010000272c7824 */ /* 0x000fe200078e00ff */
[----:B------:R-:W-:Y:S02]  /*2800*/  SHF.L.U32 R92, R92, 0x10, RZ ;  /* 0x000000105c5c7819 */ /* 0x000fe400000006ff */
        /* <DEDUP_REMOVED lines=12> */
.L_x_149:
[----:B------:R-:W-:Y:S05]  /*28d0*/  BRA.U UP1, `(.L_x_152) ;  /* 0x0000000101947547 */ /* 0x000fea000b800000 */
        /* <DEDUP_REMOVED lines=37> */
.L_x_152:
[----:B-----5:R-:W-:Y:S01]  /*2b30*/  SHF.L.U32 R45, R40, 0x10, RZ ;  /* 0x00000010282d7819 */ /* 0x020fe200000006ff */
[----:B-1----:R-:W-:Y:S01]  /*2b40*/  IMAD.U32 R60, R48, 0x10000, RZ ;  /* 0x00010000303c7824 */ /* 0x002fe200078e00ff */
        /* <DEDUP_REMOVED lines=14> */
[----:B------:R-:W-:Y:S02]  /*2c30*/  PRMT R47, R41, 0x7632, R47 ;  /* 0x00007632292f7816 */ /* 0x000fe4000000002f */
[----:B------:R-:W-:Y:S01]  /*2c40*/  PRMT R63, R51, 0x7632, R63 ;  /* 0x00007632333f7816 */ /* 0x000fe2000000003f */
[----:B------:R-:W-:Y:S01]  /*2c50*/  FADD.FTZ R60, R49, R60 ;  /* 0x0000003c313c7221 */ /* 0x000fe20000010000 */
[----:B------:R-:W-:Y:S01]  /*2c60*/  SHF.L.U32 R51, R48, 0x10, RZ ;  /* 0x0000001030337819 */ /* 0x000fe200000006ff */
[----:B------:R-:W-:Y:S01]  /*2c70*/  IMAD.U32 R47, R47, 0x10000, RZ ;  /* 0x000100002f2f7824 */ /* 0x000fe200078e00ff */
[----:B------:R-:W-:-:S02]  /*2c80*/  SHF.L.U32 R46, R46, 0x10, RZ ;  /* 0x000000102e2e7819 */ /* 0x000fc400000006ff */
[----:B------:R-:W-:Y:S02]  /*2c90*/  SHF.L.U32 R62, R50, 0x10, RZ ;  /* 0x00000010323e7819 */ /* 0x000fe400000006ff */
[----:B------:R-:W-:Y:S01]  /*2ca0*/  PRMT R48, R43, 0x7632, R48 ;  /* 0x000076322b307816 */ /* 0x000fe20000000030 */
[--C-:B------:R-:W-:Y:S01]  /*2cb0*/  FADD.FTZ R102, R51, R46.reuse ;  /* 0x0000002e33667221 */ /* 0x100fe20000010000 */
[----:B------:R-:W-:Y:S01]  /*2cc0*/  SHF.L.U32 R101, R63, 0x10, RZ ;  /* 0x000000103f657819 */ /* 0x000fe200000006ff */
[----:B------:R-:W-:Y:S01]  /*2cd0*/  FADD.FTZ R63, R62, R47 ;  /* 0x0000002f3e3f7221 */ /* 0x000fe20000010000 */
[----:B------:R-:W-:Y:S01]  /*2ce0*/  SHF.L.U32 R48, R48, 0x10, RZ ;  /* 0x0000001030307819 */ /* 0x000fe200000006ff */
[----:B------:R-:W-:Y:S01]  /*2cf0*/  IMAD.U32 R51, R39, 0x10000, RZ ;  /* 0x0001000027337824 */ /* 0x000fe200078e00ff */
[----:B------:R-:W-:Y:S02]  /*2d00*/  PRMT R49, R50, 0x7632, R49 ;  /* 0x0000763232317816 */ /* 0x000fe40000000031 */
[----:B------:R-:W-:Y:S01]  /*2d10*/  PRMT R46, R42, 0x7632, R46 ;  /* 0x000076322a2e7816 */ /* 0x000fe2000000002e */
[----:B------:R-:W-:Y:S01]  /*2d20*/  FADD.FTZ R48, R101, R48 ;  /* 0x0000003065307221 */ /* 0x000fe20000010000 */
[----:B------:R-:W-:Y:S01]  /*2d30*/  PRMT R47, R39, 0x7632, R47 ;  /* 0x00007632272f7816 */ /* 0x000fe2000000002f */
[----:B------:R-:W-:Y:S01]  /*2d40*/  IMAD.U32 R49, R49, 0x10000, RZ ;  /* 0x0001000031317824 */ /* 0x000fe200078e00ff */
[----:B------:R-:W-:Y:S01]  /*2d50*/  SHF.L.U32 R50, R37, 0x10, RZ ;  /* 0x0000001025327819 */ /* 0x000fe200000006ff */
[----:B------:R-:W-:Y:S01]  /*2d60*/  FADD.FTZ R51, R51, R44 ;  /* 0x0000002c33337221 */ /* 0x000fe20000010000 */
[----:B------:R-:W-:-:S02]  /*2d70*/  SHF.L.U32 R62, R38, 0x10, RZ ;  /* 0x00000010263e7819 */ /* 0x000fc400000006ff */
[----:B------:R-:W-:Y:S01]  /*2d80*/  SHF.L.U32 R46, R46, 0x10, RZ ;  /* 0x000000102e2e7819 */ /* 0x000fe200000006ff */
[----:B------:R-:W-:Y:S01]  /*2d90*/  FADD.FTZ R61, R50, R61 ;  /* 0x0000003d323d7221 */ /* 0x000fe20000010000 */
[----:B------:R-:W-:Y:S01]  /*2da0*/  SHF.L.U32 R47, R47, 0x10, RZ ;  /* 0x000000102f2f7819 */ /* 0x000fe200000006ff */
[--C-:B------:R-:W-:Y:S01]  /*2db0*/  FADD.FTZ R50, R62, R45.reuse ;  /* 0x0000002d3e327221 */ /* 0x100fe20000010000 */
[----:B------:R-:W-:Y:S01]  /*2dc0*/  PRMT R45, R36, 0x7632, R45 ;  /* 0x00007632242d7816 */ /* 0x000fe2000000002d */
[--C-:B------:R-:W-:Y:S01]  /*2dd0*/  FADD.FTZ R101, R49, R46.reuse ;  /* 0x0000002e31657221 */ /* 0x100fe20000010000 */
[----:B------:R-:W-:Y:S01]  /*2de0*/  PRMT R46, R37, 0x7632, R46 ;  /* 0x00007632252e7816 */ /* 0x000fe2000000002e */
[--C-:B------:R-:W-:Y:S01]  /*2df0*/  FADD.FTZ R62, R48, R47.reuse ;  /* 0x0000002f303e7221 */ /* 0x100fe20000010000 */
[----:B------:R-:W-:Y:S02]  /*2e00*/  PRMT R47, R38, 0x7632, R47 ;  /* 0x00007632262f7816 */ /* 0x000fe4000000002f */
        /* <DEDUP_REMOVED lines=9> */
[----:B------:R-:W-:-:S07]  /*2ea0*/  F2FP.BF16.F32.PACK_AB R44, R102, R60 ;  /* 0x0000003c662c723e */ /* 0x000fce00000010ff */
.L_x_151:
[----:B------:R-:W-:Y:S01]  /*2eb0*/  FADD.FTZ R92, RZ, R52 ;  /* 0x00000034ff5c7221 */ /* 0x000fe20000010000 */
[----:B------:R-:W0:Y:S01]  /*2ec0*/  @P0 LDC.64 R48, c[0x0][0x3a8] ;  /* 0x0000ea00ff300b82 */ /* 0x000e220000000a00 */
[----:B------:R-:W-:Y:S02]  /*2ed0*/  UMOV UR9, 0xffffffff ;  /* 0xffffffff00097882 */ /* 0x000fe40000000000 */
        /* <DEDUP_REMOVED lines=11> */
[----:B0-----:R-:W-:Y:S02]  /*2f90*/  FADD.FTZ R49, R92, R83 ;  /* 0x000000535c317221 */ /* 0x001fe40000010000 */
[----:B------:R-:W0:Y:S02]  /*2fa0*/  S2R R92, SR_TID.X ;  /* 0x00000000005c7919 */ /* 0x000e240000002100 */
        /* <DEDUP_REMOVED lines=35> */
[C---:B------:R-:W-:Y:S01]  /*31e0*/  FADD.FTZ R48, -R104.reuse, R52 ;  /* 0x0000003468307221 */ /* 0x040fe20000010100 */
[----:B------:R-:W-:-:S03]  /*31f0*/  FADD.FTZ R103, -R104, R55 ;  /* 0x0000003768677221 */ /* 0x000fc60000010100 */
[----:B------:R-:W-:-:S04]  /*3200*/  FFMA.FTZ R48, R48, R48, RZ ;  /* 0x0000003030307223 */ /* 0x000fc800000100ff */
[----:B------:R-:W-:Y:S01]  /*3210*/  FFMA.FTZ R48, R103, R103, R48 ;  /* 0x0000006767307223 */ /* 0x000fe20000010030 */
[----:B------:R-:W-:-:S04]  /*3220*/  FADD.FTZ R103, -R104, R53 ;  /* 0x0000003568677221 */ /* 0x000fc80000010100 */
        /* <DEDUP_REMOVED lines=68> */
.L_x_166:
[----:B------:R-:W-:Y:S01]  /*3670*/  FMUL.FTZ R103, R104, R104 ;  /* 0x0000006868677220 */ /* 0x000fe20000410000 */
[----:B-1----:R-:W-:Y:S01]  /*3680*/  FADD.FTZ R48, R124, R48 ;  /* 0x000000307c307221 */ /* 0x002fe20000010000 */
[----:B------:R-:W-:Y:S01]  /*3690*/  ISETP.NE.AND P3, PT, RZ, UR5, PT ;  /* 0x00000005ff007c0c */ /* 0x000fe2000bf65270 */
[----:B0-----:R-:W0:Y:S01]  /*36a0*/  @!P1 LDC.64 R124, c[0x0][0x3c8] ;  /* 0x0000f200ff7c9b82 */ /* 0x001e220000000a00 */
[----:B------:R-:W-:Y:S01]  /*36b0*/  SHF.L.U32 R106, R20, 0x10, RZ ;  /* 0x00000010146a7819 */ /* 0x000fe200000006ff */
[----:B------:R-:W-:Y:S01]  /*36c0*/  FFMA.FTZ R92, R48, R49, UR8 ;  /* 0x00000008305c7e23 */ /* 0x000fe20008010031 */
[----:B------:R-:W-:Y:S02]  /*36d0*/  FSEL R103, R103, RZ, P3 ;  /* 0x000000ff67677208 */ /* 0x000fe40001800000 */
[----:B------:R-:W-:Y:S02]  /*36e0*/  FSEL R105, R104, RZ, !P3 ;  /* 0x000000ff68697208 */ /* 0x000fe40005800000 */
[----:B------:R-:W-:Y:S01]  /*36f0*/  SHF.L.U32 R108, R66, 0x10, RZ ;  /* 0x00000010426c7819 */ /* 0x000fe200000006ff */
[----:B------:R-:W1:Y:S01]  /*3700*/  @!P1 LDC.64 R48, c[0x0][0x3c0] ;  /* 0x0000f000ff309b82 */ /* 0x000e620000000a00 */
[----:B------:R-:W-:Y:S01]  /*3710*/  FADD.FTZ R92, R92, R103 ;  /* 0x000000675c5c7221 */ /* 0x000fe20000010000 */
[----:B------:R-:W-:Y:S01]  /*3720*/  FADD.FTZ R103, -R105, R52 ;  /* 0x0000003469677221 */ /* 0x000fe20000010100 */
[----:B------:R-:W-:-:S02]  /*3730*/  IMAD.U32 R52, R0, 0x10000, RZ ;  /* 0x0001000000347824 */ /* 0x000fc400078e00ff */
[C---:B------:R-:W-:Y:S01]  /*3740*/  FADD.FTZ R55, -R105.reuse, R55 ;  /* 0x0000003769377221 */ /* 0x040fe20000010100 */
[C---:B------:R-:W-:Y:S01]  /*3750*/  FADD.FTZ R53, -R105.reuse, R53 ;  /* 0x0000003569357221 */ /* 0x040fe20000010100 */
[C---:B------:R-:W-:Y:S01]  /*3760*/  FADD.FTZ R57, -R105.reuse, R57 ;  /* 0x0000003969397221 */ /* 0x040fe20000010100 */
[----:B------:R-:W2:Y:S01]  /*3770*/  MUFU.RSQ R92, R92 ;  /* 0x0000005c005c7308 */ /* 0x000ea20000001400 */
        /* <DEDUP_REMOVED lines=14> */
[----:B-1----:R-:W-:-:S04]  /*3860*/  @!P1 IMAD.WIDE R48, R11, 0x4, R48 ;  /* 0x000000040b309825 */ /* 0x002fc800078e0230 */
[C---:B--2---:R-:W-:Y:S01]  /*3870*/  FMUL.FTZ R103, R92.reuse, R103 ;  /* 0x000000675c677220 */ /* 0x044fe20000410000 */
[C---:B------:R-:W-:Y:S01]  /*3880*/  FMUL.FTZ R59, R92.reuse, R59 ;  /* 0x0000003b5c3b7220 */ /* 0x040fe20000410000 */
[C---:B------:R-:W-:Y:S01]  /*3890*/  FMUL.FTZ R85, R92.reuse, R85 ;  /* 0x000000555c557220 */ /* 0x040fe20000410000 */
[C---:B------:R-:W-:Y:S01]  /*38a0*/  FMUL.FTZ R89, R92.reuse, R89 ;  /* 0x000000595c597220 */ /* 0x040fe20000410000 */
[----:B------:R1:W-:Y:S01]  /*38b0*/  @!P1 STG.E desc[UR6][R48.64], R104 ;  /* 0x0000006830009986 */ /* 0x0003e2000c101906 */
[C---:B------:R-:W-:Y:S01]  /*38c0*/  FMUL.FTZ R95, R92.reuse, R95 ;  /* 0x0000005f5c5f7220 */ /* 0x040fe20000410000 */
[C---:B------:R-:W-:Y:S01]  /*38d0*/  FMUL.FTZ R97, R92.reuse, R97 ;  /* 0x000000615c617220 */ /* 0x040fe20000410000 */
[C---:B------:R-:W-:Y:S01]  /*38e0*/  FMUL.FTZ R61, R92.reuse, R61 ;  /* 0x0000003d5c3d7220 */ /* 0x040fe20000410000 */
[C---:B------:R-:W-:Y:S01]  /*38f0*/  FMUL.FTZ R63, R92.reuse, R63 ;  /* 0x0000003f5c3f7220 */ /* 0x040fe20000410000 */
[C---:B------:R-:W-:Y:S01]  /*3900*/  FMUL.FTZ R101, R92.reuse, R101 ;  /* 0x000000655c657220 */ /* 0x040fe20000410000 */
[C---:B------:R-:W-:Y:S01]  /*3910*/  FMUL.FTZ R51, R92.reuse, R51 ;  /* 0x000000335c337220 */ /* 0x040fe20000410000 */
[----:B-1----:R-:W-:Y:S01]  /*3920*/  FFMA.FTZ R48, R103, R52, R106 ;  /* 0x0000003467307223 */ /* 0x002fe2000001006a */
[C---:B------:R-:W-:Y:S01]  /*3930*/  FMUL.FTZ R52, R92.reuse, R55 ;  /* 0x000000375c347220 */ /* 0x040fe20000410000 */
[----:B------:R-:W-:Y:S01]  /*3940*/  SHF.L.U32 R55, R79, 0x10, RZ ;  /* 0x000000104f377819 */ /* 0x000fe200000006ff */
[----:B------:R-:W-:Y:S01]  /*3950*/  FMUL.FTZ R49, R92, R53 ;  /* 0x000000355c317220 */ /* 0x000fe20000410000 */
[----:B------:R-:W-:Y:S01]  /*3960*/  SHF.L.U32 R103, R78, 0x10, RZ ;  /* 0x000000104e677819 */ /* 0x000fe200000006ff */
[----:B------:R-:W-:Y:S01]  /*3970*/  IMAD.U32 R104, R2, 0x10000, RZ ;  /* 0x0001000002687824 */ /* 0x000fe200078e00ff */
[----:B------:R-:W-:Y:S01]  /*3980*/  SHF.L.U32 R106, R21, 0x10, RZ ;  /* 0x00000010156a7819 */ /* 0x000fe200000006ff */
[----:B------:R-:W-:Y:S01]  /*3990*/  FADD.FTZ R53, -R105, R56 ;  /* 0x0000003869357221 */ /* 0x000fe20000010100 */
[----:B------:R-:W-:Y:S01]  /*39a0*/  SHF.L.U32 R56, R77, 0x10, RZ ;  /* 0x000000104d387819 */ /* 0x000fe200000006ff */
[----:B------:R-:W-:Y:S01]  /*39b0*/  FFMA.FTZ R52, R52, R55, R103 ;  /* 0x0000003734347223 */ /* 0x000fe20000010067 */
[----:B------:R-:W-:Y:S01]  /*39c0*/  FADD.FTZ R55, -R105, R54 ;  /* 0x0000003669377221 */ /* 0x000fe20000010100 */
[----:B------:R-:W-:Y:S01]  /*39d0*/  FFMA.FTZ R49, R49, R104, R106 ;  /* 0x0000006831317223 */ /* 0x000fe2000001006a */
[----:B------:R-:W-:Y:S01]  /*39e0*/  SHF.L.U32 R104, R76, 0x10, RZ ;  /* 0x000000104c687819 */ /* 0x000fe200000006ff */
[C---:B------:R-:W-:Y:S01]  /*39f0*/  FMUL.FTZ R53, R92.reuse, R53 ;  /* 0x000000355c357220 */ /* 0x040fe20000410000 */
[----:B------:R-:W-:Y:S01]  /*3a00*/  FMUL.FTZ R54, R92, R55 ;  /* 0x000000375c367220 */ /* 0x000fe20000410000 */
[----:B------:R-:W-:Y:S01]  /*3a10*/  SHF.L.U32 R103, R22, 0x10, RZ ;  /* 0x0000001016677819 */ /* 0x000fe200000006ff */
[----:B------:R-:W-:-:S02]  /*3a20*/  IMAD.U32 R55, R3, 0x10000, RZ ;  /* 0x0001000003377824 */ /* 0x000fc400078e00ff */
[----:B------:R-:W-:Y:S01]  /*3a30*/  FFMA.FTZ R53, R53, R56, R104 ;  /* 0x0000003835357223 */ /* 0x000fe20000010068 */
[----:B------:R-:W-:Y:S01]  /*3a40*/  SHF.L.U32 R56, R75, 0x10, RZ ;  /* 0x000000104b387819 */ /* 0x000fe200000006ff */
[----:B------:R-:W-:Y:S01]  /*3a50*/  FFMA.FTZ R54, R54, R55, R103 ;  /* 0x0000003736367223 */ /* 0x000fe20000010067 */
[----:B------:R-:W-:Y:S01]  /*3a60*/  SHF.L.U32 R104, R74, 0x10, RZ ;  /* 0x000000104a687819 */ /* 0x000fe200000006ff */
[----:B------:R-:W-:Y:S01]  /*3a70*/  FMUL.FTZ R55, R92, R57 ;  /* 0x000000395c377220 */ /* 0x000fe20000410000 */
[----:B------:R-:W-:Y:S01]  /*3a80*/  FADD.FTZ R57, -R105, R58 ;  /* 0x0000003a69397221 */ /* 0x000fe20000010100 */
[----:B------:R-:W-:Y:S02]  /*3a90*/  SHF.L.U32 R58, R71, 0x10, RZ ;  /* 0x00000010473a7819 */ /* 0x000fe400000006ff */
[----:B------:R-:W-:Y:S01]  /*3aa0*/  FFMA.FTZ R55, R55, R56, R104 ;  /* 0x0000003837377223 */ /* 0x000fe20000010068 */
[----:B------:R-:W-:Y:S01]  /*3ab0*/  SHF.L.U32 R104, R23, 0x10, RZ ;  /* 0x0000001017687819 */ /* 0x000fe200000006ff */
[----:B------:R-:W-:-:S02]  /*3ac0*/  IMAD.U32 R56, R4, 0x10000, RZ ;  /* 0x0001000004387824 */ /* 0x000fc400078e00ff */
[----:B------:R-:W-:Y:S01]  /*3ad0*/  FMUL.FTZ R57, R92, R57 ;  /* 0x000000395c397220 */ /* 0x000fe20000410000 */
[----:B------:R-:W-:Y:S01]  /*3ae0*/  SHF.L.U32 R106, R70, 0x10, RZ ;  /* 0x00000010466a7819 */ /* 0x000fe200000006ff */
[----:B------:R-:W-:Y:S01]  /*3af0*/  FFMA.FTZ R103, R59, R56, R104 ;  /* 0x000000383b677223 */ /* 0x000fe20000010068 */
[----:B------:R-:W-:Y:S02]  /*3b00*/  SHF.L.U32 R104, R73, 0x10, RZ ;  /* 0x0000001049687819 */ /* 0x000fe400000006ff */
[----:B------:R-:W-:Y:S02]  /*3b10*/  SHF.L.U32 R56, R72, 0x10, RZ ;  /* 0x0000001048387819 */ /* 0x000fe400000006ff */
[----:B------:R-:W-:Y:S02]  /*3b20*/  SHF.L.U32 R59, R24, 0x10, RZ ;  /* 0x00000010183b7819 */ /* 0x000fe400000006ff */
[----:B------:R-:W-:Y:S01]  /*3b30*/  F2FP.BF16.F32.PACK_AB R48, R52, R48 ;  /* 0x000000303430723e */ /* 0x000fe200000010ff */
[----:B------:R-:W-:Y:S01]  /*3b40*/  FFMA.FTZ R104, R57, R104, R56 ;  /* 0x0000006839687223 */ /* 0x000fe20000010038 */
[----:B------:R-:W-:Y:S01]  /*3b50*/  FMUL.FTZ R56, R92, R81 ;  /* 0x000000515c387220 */ /* 0x000fe20000410000 */
[----:B------:R-:W-:Y:S01]  /*3b60*/  IMAD.U32 R57, R5, 0x10000, RZ ;  /* 0x0001000005397824 */ /* 0x000fe200078e00ff */
[----:B------:R-:W-:-:S02]  /*3b70*/  SHF.L.U32 R81, R25, 0x10, RZ ;  /* 0x0000001019517819 */ /* 0x000fc400000006ff */
[----:B------:R-:W-:Y:S01]  /*3b80*/  F2FP.BF16.F32.PACK_AB R49, R53, R49 ;  /* 0x000000313531723e */ /* 0x000fe200000010ff */
[----:B------:R-:W-:Y:S01]  /*3b90*/  FFMA.FTZ R56, R56, R57, R59 ;  /* 0x0000003938387223 */ /* 0x000fe2000001003b */
[----:B------:R-:W-:Y:S01]  /*3ba0*/  FMUL.FTZ R57, R92, R87 ;  /* 0x000000575c397220 */ /* 0x000fe20000410000 */
[----:B------:R-:W-:-:S03]  /*3bb0*/  IMAD.U32 R59, R6, 0x10000, RZ ;  /* 0x00010000063b7824 */ /* 0x000fc600078e00ff */
[----:B------:R-:W-:Y:S01]  /*3bc0*/  FFMA.FTZ R57, R57, R58, R106 ;  /* 0x0000003a39397223 */ /* 0x000fe2000001006a */
[----:B------:R-:W-:Y:S01]  /*3bd0*/  FMUL.FTZ R58, R92, R83 ;  /* 0x000000535c3a7220 */ /* 0x000fe20000410000 */
[----:B------:R-:W-:Y:S02]  /*3be0*/  SHF.L.U32 R106, R68, 0x10, RZ ;  /* 0x00000010446a7819 */ /* 0x000fe400000006ff */
[----:B------:R-:W-:Y:S01]  /*3bf0*/  SHF.L.U32 R83, R28, 0x10, RZ ;  /* 0x000000101c537819 */ /* 0x000fe200000006ff */
[----:B------:R-:W-:Y:S01]  /*3c00*/  FFMA.FTZ R58, R58, R59, R81 ;  /* 0x0000003b3a3a7223 */ /* 0x000fe20000010051 */
[----:B------:R-:W-:Y:S01]  /*3c10*/  FADD.FTZ R59, -R105, R88 ;  /* 0x00000058693b7221 */ /* 0x000fe20000010100 */
[----:B------:R-:W-:Y:S01]  /*3c20*/  SHF.L.U32 R88, R69, 0x10, RZ ;  /* 0x0000001045587819 */ /* 0x000fe200000006ff */
[----:B------:R-:W-:Y:S01]  /*3c30*/  FADD.FTZ R81, -R105, R86 ;  /* 0x0000005669517221 */ /* 0x000fe20000010100 */
[----:B------:R-:W-:Y:S01]  /*3c40*/  SHF.L.U32 R86, R27, 0x10, RZ ;  /* 0x000000101b567819 */ /* 0x000fe200000006ff */
[C---:B------:R-:W-:Y:S01]  /*3c50*/  FMUL.FTZ R59, R92.reuse, R59 ;  /* 0x0000003b5c3b7220 */ /* 0x040fe20000410000 */
[----:B------:R-:W-:Y:S01]  /*3c60*/  F2FP.BF16.F32.PACK_AB R52, R57, R56 ;  /* 0x000000383934723e */ /* 0x000fe200000010ff */
[----:B------:R-:W-:-:S02]  /*3c70*/  FMUL.FTZ R81, R92, R81 ;  /* 0x000000515c517220 */ /* 0x000fc40000410000 */
[----:B------:R-:W-:Y:S01]  /*3c80*/  FFMA.FTZ R59, R59, R88, R106 ;  /* 0x000000583b3b7223 */ /* 0x000fe2000001006a */
[----:B------:R-:W-:Y:S01]  /*3c90*/  SHF.L.U32 R106, R26, 0x10, RZ ;  /* 0x000000101a6a7819 */ /* 0x000fe200000006ff */
[----:B------:R-:W-:-:S03]  /*3ca0*/  IMAD.U32 R88, R7, 0x10000, RZ ;  /* 0x0001000007587824 */ /* 0x000fc600078e00ff */
[----:B------:R-:W-:Y:S01]  /*3cb0*/  F2FP.BF16.F32.PACK_AB R53, R59, R58 ;  /* 0x0000003a3b35723e */ /* 0x000fe200000010ff */
[----:B------:R-:W-:Y:S01]  /*3cc0*/  FFMA.FTZ R88, R85, R88, R106 ;  /* 0x0000005855587223 */ /* 0x000fe2000001006a */
[----:B------:R-:W-:-:S05]  /*3cd0*/  SHF.L.U32 R106, R67, 0x10, RZ ;  /* 0x00000010436a7819 */ /* 0x000fca00000006ff */
[----:B------:R-:W-:Y:S01]  /*3ce0*/  FFMA.FTZ R89, R89, R106, R108 ;  /* 0x0000006a59597223 */ /* 0x000fe2000001006c */
[----:B------:R-:W-:Y:S01]  /*3cf0*/  IMAD.U32 R106, R8, 0x10000, RZ ;  /* 0x00010000086a7824 */ /* 0x000fe200078e00ff */
[----:B------:R-:W-:-:S03]  /*3d00*/  SHF.L.U32 R108, R18, 0x10, RZ ;  /* 0x00000010126c7819 */ /* 0x000fc600000006ff */
[----:B------:R-:W-:Y:S01]  /*3d10*/  FFMA.FTZ R106, R81, R106, R86 ;  /* 0x0000006a516a7223 */ /* 0x000fe20000010056 */
[----:B------:R-:W-:Y:S01]  /*3d20*/  FADD.FTZ R81, -R105, R90 ;  /* 0x0000005a69517221 */ /* 0x000fe20000010100 */
[----:B------:R-:W-:Y:S02]  /*3d30*/  SHF.L.U32 R86, R65, 0x10, RZ ;  /* 0x0000001041567819 */ /* 0x000fe400000006ff */
[----:B------:R-:W-:Y:S01]  /*3d40*/  SHF.L.U32 R90, R64, 0x10, RZ ;  /* 0x00000010405a7819 */ /* 0x000fe200000006ff */
[----:B------:R-:W-:-:S04]  /*3d50*/  FMUL.FTZ R81, R92, R81 ;  /* 0x000000515c517220 */ /* 0x000fc80000410000 */
[----:B------:R-:W-:Y:S01]  /*3d60*/  FFMA.FTZ R107, R81, R86, R90 ;  /* 0x00000056516b7223 */ /* 0x000fe2000001005a */
[C---:B------:R-:W-:Y:S01]  /*3d70*/  FMUL.FTZ R90, R92.reuse, R93 ;  /* 0x0000005d5c5a7220 */ /* 0x040fe20000410000 */
[----:B------:R-:W-:Y:S01]  /*3d80*/  IMAD.U32 R81, R9, 0x10000, RZ ;  /* 0x0001000009517824 */ /* 0x000fe200078e00ff */
[----:B------:R-:W-:Y:S01]  /*3d90*/  SHF.L.U32 R86, R19, 0x10, RZ ;  /* 0x0000001013567819 */ /* 0x000fe200000006ff */
[----:B------:R-:W-:Y:S02]  /*3da0*/  FMUL.FTZ R93, R92, R99 ;  /* 0x000000635c5d7220 */ /* 0x000fe40000410000 */
[----:B------:R-:W-:Y:S01]  /*3db0*/  FFMA.FTZ R90, R90, R81, R83 ;  /* 0x000000515a5a7223 */ /* 0x000fe20000010053 */
[----:B------:R-:W-:Y:S01]  /*3dc0*/  FADD.FTZ R81, -R105, R94 ;  /* 0x0000005e69517221 */ /* 0x000fe20000010100 */
[----:B------:R-:W-:Y:S01]  /*3dd0*/  FFMA.FTZ R93, R93, R86, R108 ;  /* 0x000000565d5d7223 */ /* 0x000fe2000001006c */
[----:B------:R-:W-:Y:S01]  /*3de0*/  SHF.L.U32 R86, R29, 0x10, RZ ;  /* 0x000000101d567819 */ /* 0x000fe200000006ff */
[----:B------:R-:W-:-:S02]  /*3df0*/  IMAD.U32 R94, R10, 0x10000, RZ ;  /* 0x000100000a5e7824 */ /* 0x000fc400078e00ff */
[----:B------:R-:W-:Y:S01]  /*3e00*/  FMUL.FTZ R81, R92, R81 ;  /* 0x000000515c517220 */ /* 0x000fe20000410000 */
[----:B------:R-:W-:Y:S02]  /*3e10*/  SHF.L.U32 R108, R30, 0x10, RZ ;  /* 0x000000101e6c7819 */ /* 0x000fe400000006ff */
[----:B------:R-:W-:Y:S01]  /*3e20*/  SHF.L.U32 R83, R32, 0x10, RZ ;  /* 0x0000001020537819 */ /* 0x000fe200000006ff */
[----:B------:R-:W-:Y:S01]  /*3e30*/  FFMA.FTZ R94, R81, R94, R86 ;  /* 0x0000005e515e7223 */ /* 0x000fe20000010056 */
[----:B------:R-:W-:Y:S01]  /*3e40*/  FADD.FTZ R81, -R105, R98 ;  /* 0x0000006269517221 */ /* 0x000fe20000010100 */
[----:B------:R-:W-:Y:S02]  /*3e50*/  SHF.L.U32 R98, R110, 0x10, RZ ;  /* 0x000000106e627819 */ /* 0x000fe400000006ff */
[----:B------:R-:W-:Y:S01]  /*3e60*/  SHF.L.U32 R86, R111, 0x10, RZ ;  /* 0x000000106f567819 */ /* 0x000fe200000006ff */
[----:B------:R-:W-:Y:S01]  /*3e70*/  FMUL.FTZ R81, R92, R81 ;  /* 0x000000515c517220 */ /* 0x000fe20000410000 */
[----:B------:R-:W-:-:S03]  /*3e80*/  F2FP.BF16.F32.PACK_AB R56, R93, R90 ;  /* 0x0000005a5d38723e */ /* 0x000fc600000010ff */
[----:B------:R-:W-:Y:S01]  /*3e90*/  FFMA.FTZ R98, R81, R98, R86 ;  /* 0x0000006251627223 */ /* 0x000fe20000010056 */
[----:B------:R-:W-:Y:S02]  /*3ea0*/  IMAD.U32 R86, R12, 0x10000, RZ ;  /* 0x000100000c567824 */ /* 0x000fe400078e00ff */
[----:B------:R-:W-:Y:S01]  /*3eb0*/  FADD.FTZ R81, -R105, R100 ;  /* 0x0000006469517221 */ /* 0x000fe20000010100 */
[----:B------:R-:W-:Y:S02]  /*3ec0*/  IMAD.U32 R100, R16, 0x10000, RZ ;  /* 0x0001000010647824 */ /* 0x000fe400078e00ff */
[----:B------:R-:W-:Y:S01]  /*3ed0*/  FFMA.FTZ R99, R95, R86, R108 ;  /* 0x000000565f637223 */ /* 0x000fe2000001006c */
[----:B------:R-:W-:Y:S01]  /*3ee0*/  SHF.L.U32 R86, R112, 0x10, RZ ;  /* 0x0000001070567819 */ /* 0x000fe200000006ff */
[----:B------:R-:W-:Y:S01]  /*3ef0*/  FMUL.FTZ R81, R92, R81 ;  /* 0x000000515c517220 */ /* 0x000fe20000410000 */
[----:B------:R-:W-:Y:S02]  /*3f00*/  SHF.L.U32 R108, R113, 0x10, RZ ;  /* 0x00000010716c7819 */ /* 0x000fe400000006ff */
[----:B------:R-:W-:-:S03]  /*3f10*/  F2FP.BF16.F32.PACK_AB R57, R98, R94 ;  /* 0x0000005e6239723e */ /* 0x000fc600000010ff */
[----:B------:R-:W-:Y:S01]  /*3f20*/  FFMA.FTZ R97, R97, R86, R108 ;  /* 0x0000005661617223 */ /* 0x000fe2000001006c */
[----:B------:R-:W-:Y:S01]  /*3f30*/  SHF.L.U32 R86, R31, 0x10, RZ ;  /* 0x000000101f567819 */ /* 0x000fe200000006ff */
[----:B------:R-:W-:-:S03]  /*3f40*/  IMAD.U32 R108, R13, 0x10000, RZ ;  /* 0x000100000d6c7824 */ /* 0x000fc600078e00ff */
[----:B------:R-:W-:Y:S01]  /*3f50*/  F2FP.BF16.F32.PACK_AB R58, R97, R99 ;  /* 0x00000063613a723e */ /* 0x000fe200000010ff */
[----:B------:R-:W-:Y:S01]  /*3f60*/  FFMA.FTZ R108, R81, R108, R86 ;  /* 0x0000006c516c7223 */ /* 0x000fe20000010056 */
[----:B------:R-:W-:Y:S01]  /*3f70*/  FADD.FTZ R81, -R105, R96 ;  /* 0x0000006069517221 */ /* 0x000fe20000010100 */
[----:B------:R-:W-:Y:S02]  /*3f80*/  SHF.L.U32 R86, R114, 0x10, RZ ;  /* 0x0000001072567819 */ /* 0x000fe400000006ff */
[----:B------:R-:W-:Y:S01]  /*3f90*/  SHF.L.U32 R96, R115, 0x10, RZ ;  /* 0x0000001073607819 */ /* 0x000fe200000006ff */
[----:B------:R-:W-:-:S04]  /*3fa0*/  FMUL.FTZ R81, R92, R81 ;  /* 0x000000515c517220 */ /* 0x000fc80000410000 */
[----:B------:R-:W-:Y:S01]  /*3fb0*/  FFMA.FTZ R109, R81, R86, R96 ;  /* 0x00000056516d7223 */ /* 0x000fe20000010060 */
[----:B------:R-:W-:Y:S01]  /*3fc0*/  FADD.FTZ R81, -R105, R60 ;  /* 0x0000003c69517221 */ /* 0x000fe20000010100 */
[----:B------:R-:W-:Y:S02]  /*3fd0*/  SHF.L.U32 R86, R116, 0x10, RZ ;  /* 0x0000001074567819 */ /* 0x000fe400000006ff */
[----:B------:R-:W-:Y:S01]  /*3fe0*/  SHF.L.U32 R96, R117, 0x10, RZ ;  /* 0x0000001075607819 */ /* 0x000fe200000006ff */
[----:B------:R-:W-:Y:S01]  /*3ff0*/  FMUL.FTZ R60, R92, R81 ;  /* 0x000000515c3c7220 */ /* 0x000fe20000410000 */
[----:B------:R-:W-:Y:S01]  /*4000*/  IMAD.U32 R81, R14, 0x10000, RZ ;  /* 0x000100000e517824 */ /* 0x000fe200078e00ff */
[----:B------:R-:W-:-:S03]  /*4010*/  F2FP.BF16.F32.PACK_AB R59, R109, R108 ;  /* 0x0000006c6d3b723e */ /* 0x000fc600000010ff */
[----:B------:R-:W-:Y:S01]  /*4020*/  FFMA.FTZ R60, R60, R81, R83 ;  /* 0x000000513c3c7223 */ /* 0x000fe20000010053 */
[----:B------:R-:W-:-:S04]  /*4030*/  FADD.FTZ R81, -R105, R102 ;  /* 0x0000006669517221 */ /* 0x000fc80000010100 */
[----:B------:R-:W-:-:S04]  /*4040*/  FMUL.FTZ R81, R92, R81 ;  /* 0x000000515c517220 */ /* 0x000fc80000410000 */
[----:B------:R-:W-:Y:S01]  /*4050*/  FFMA.FTZ R95, R81, R86, R96 ;  /* 0x00000056515f7223 */ /* 0x000fe20000010060 */
[----:B------:R-:W-:Y:S01]  /*4060*/  SHF.L.U32 R96, R33, 0x10, RZ ;  /* 0x0000001021607819 */ /* 0x000fe200000006ff */
[----:B------:R-:W-:Y:S01]  /*4070*/  IMAD.U32 R86, R15, 0x10000, RZ ;  /* 0x000100000f567824 */ /* 0x000fe200078e00ff */
[----:B------:R-:W-:Y:S02]  /*4080*/  SHF.L.U32 R81, R123, 0x10, RZ ;  /* 0x000000107b517819 */ /* 0x000fe400000006ff */
[----:B------:R-:W-:Y:S01]  /*4090*/  F2FP.BF16.F32.PACK_AB R60, R95, R60 ;  /* 0x0000003c5f3c723e */ /* 0x000fe200000010ff */
[----:B------:R-:W-:Y:S01]  /*40a0*/  FFMA.FTZ R61, R61, R86, R96 ;  /* 0x000000563d3d7223 */ /* 0x000fe20000010060 */
[----:B------:R-:W-:Y:S02]  /*40b0*/  SHF.L.U32 R96, R118, 0x10, RZ ;  /* 0x0000001076607819 */ /* 0x000fe400000006ff */
[----:B------:R-:W-:-:S05]  /*40c0*/  SHF.L.U32 R86, R119, 0x10, RZ ;  /* 0x0000001077567819 */ /* 0x000fca00000006ff */
[----:B------:R-:W-:Y:S01]  /*40d0*/  FFMA.FTZ R96, R63, R96, R86 ;  /* 0x000000603f607223 */ /* 0x000fe20000010056 */
[C---:B------:R-:W-:Y:S01]  /*40e0*/  FADD.FTZ R63, -R105.reuse, R50 ;  /* 0x00000032693f7221 */ /* 0x040fe20000010100 */
[----:B------:R-:W-:Y:S01]  /*40f0*/  SHF.L.U32 R50, R34, 0x10, RZ ;  /* 0x0000001022327819 */ /* 0x000fe200000006ff */
[----:B------:R-:W-:Y:S01]  /*4100*/  FADD.FTZ R105, -R105, R62 ;  /* 0x0000003e69697221 */ /* 0x000fe20000010100 */
[----:B------:R-:W-:Y:S01]  /*4110*/  SHF.L.U32 R86, R121, 0x10, RZ ;  /* 0x0000001079567819 */ /* 0x000fe200000006ff */
[----:B------:R-:W-:Y:S01]  /*4120*/  FMUL.FTZ R63, R92, R63 ;  /* 0x0000003f5c3f7220 */ /* 0x000fe20000410000 */
[----:B------:R-:W-:Y:S02]  /*4130*/  SHF.L.U32 R62, R35, 0x10, RZ ;  /* 0x00000010233e7819 */ /* 0x000fe400000006ff */
[----:B------:R-:W-:Y:S01]  /*4140*/  F2FP.BF16.F32.PACK_AB R61, R96, R61 ;  /* 0x0000003d603d723e */ /* 0x000fe200000010ff */
[----:B------:R-:W-:Y:S01]  /*4150*/  FFMA.FTZ R100, R63, R100, R50 ;  /* 0x000000643f647223 */ /* 0x000fe20000010032 */
[----:B------:R-:W-:-:S05]  /*4160*/  SHF.L.U32 R50, R120, 0x10, RZ ;  /* 0x0000001078327819 */ /* 0x000fca00000006ff */
[----:B------:R-:W-:Y:S01]  /*4170*/  FFMA.FTZ R101, R101, R50, R86 ;  /* 0x0000003265657223 */ /* 0x000fe20000010056 */
[----:B------:R-:W-:Y:S01]  /*4180*/  IMAD.U32 R50, R17, 0x10000, RZ ;  /* 0x0001000011327824 */ /* 0x000fe200078e00ff */
[----:B------:R-:W1:Y:S03]  /*4190*/  LDC.64 R86, c[0x0][0x428] ;  /* 0x00010a00ff567b82 */ /* 0x000e660000000a00 */
[----:B------:R-:W-:Y:S01]  /*41a0*/  FFMA.FTZ R63, R51, R50, R62 ;  /* 0x00000032333f7223 */ /* 0x000fe2000001003e */
[----:B------:R-:W-:Y:S01]  /*41b0*/  F2FP.BF16.F32.PACK_AB R50, R55, R54 ;  /* 0x000000363732723e */ /* 0x000fe200000010ff */
[----:B------:R-:W-:Y:S01]  /*41c0*/  FMUL.FTZ R62, R92, R105 ;  /* 0x000000695c3e7220 */ /* 0x000fe20000410000 */
[----:B------:R-:W-:Y:S02]  /*41d0*/  F2FP.BF16.F32.PACK_AB R54, R89, R88 ;  /* 0x000000585936723e */ /* 0x000fe400000010ff */
[----:B------:R-:W2:Y:S01]  /*41e0*/  LDC.64 R88, c[0x0][0x380] ;  /* 0x0000e000ff587b82 */ /* 0x000ea20000000a00 */
[----:B------:R-:W-:-:S02]  /*41f0*/  SHF.L.U32 R51, R122, 0x10, RZ ;  /* 0x000000107a337819 */ /* 0x000fc400000006ff */
[----:B------:R-:W-:-:S03]  /*4200*/  F2FP.BF16.F32.PACK_AB R55, R107, R106 ;  /* 0x0000006a6b37723e */ /* 0x000fc600000010ff */
[----:B------:R-:W-:Y:S01]  /*4210*/  FFMA.FTZ R62, R62, R51, R81 ;  /* 0x000000333e3e7223 */ /* 0x000fe20000010051 */
[----:B------:R-:W-:-:S04]  /*4220*/  F2FP.BF16.F32.PACK_AB R51, R104, R103 ;  /* 0x000000676833723e */ /* 0x000fc800000010ff */
[----:B------:R-:W-:Y:S02]  /*4230*/  F2FP.BF16.F32.PACK_AB R63, R62, R63 ;  /* 0x0000003f3e3f723e */ /* 0x000fe400000010ff */
[----:B------:R-:W-:Y:S01]  /*4240*/  F2FP.BF16.F32.PACK_AB R62, R101, R100 ;  /* 0x00000064653e723e */ /* 0x000fe200000010ff */
[----:B-1----:R-:W-:-:S04]  /*4250*/  IMAD.WIDE.U32 R80, R80, 0x10, R86 ;  /* 0x0000001050507825 */ /* 0x002fc800078e0056 */
[----:B------:R-:W-:-:S04]  /*4260*/  IMAD.WIDE.U32 R82, R82, 0x10, R86 ;  /* 0x0000001052527825 */ /* 0x000fc800078e0056 */
[----:B------:R-:W-:-:S04]  /*4270*/  IMAD.WIDE.U32 R84, R84, 0x10, R86 ;  /* 0x0000001054547825 */ /* 0x000fc800078e0056 */
[----:B------:R-:W-:-:S04]  /*4280*/  IMAD.WIDE.U32 R86, R91, 0x10, R86 ;  /* 0x000000105b567825 */ /* 0x000fc800078e0056 */
[----:B0-----:R-:W-:-:S04]  /*4290*/  @!P1 IMAD.WIDE R90, R11, 0x4, R124 ;  /* 0x000000040b5a9825 */ /* 0x001fc800078e027c */
[----:B--2---:R-:W-:Y:S01]  /*42a0*/  IMAD R11, R88, 0x4, R11 ;  /* 0x00000004580b7824 */ /* 0x004fe200078e020b */
[----:B------:R0:W-:Y:S04]  /*42b0*/  @!P1 STG.E desc[UR6][R90.64], R92 ;  /* 0x0000005c5a009986 */ /* 0x0001e8000c101906 */
[----:B------:R0:W-:Y:S01]  /*42c0*/  STG.E.128 desc[UR6][R80.64], R48 ;  /* 0x0000003050007986 */ /* 0x0001e2000c101d06 */
[----:B------:R-:W-:-:S03]  /*42d0*/  ISETP.GE.AND P1, PT, R11, R89, PT ;  /* 0x000000590b00720c */ /* 0x000fc60003f26270 */
[----:B------:R0:W-:Y:S04]  /*42e0*/  STG.E.128 desc[UR6][R82.64], R52 ;  /* 0x0000003452007986 */ /* 0x0001e8000c101d06 */
[----:B------:R0:W-:Y:S04]  /*42f0*/  STG.E.128 desc[UR6][R84.64], R56 ;  /* 0x0000003854007986 */ /* 0x0001e8000c101d06 */
[----:B------:R0:W-:Y:S02]  /*4300*/  STG.E.128 desc[UR6][R86.64], R60 ;  /* 0x0000003c56007986 */ /* 0x0001e4000c101d06 */
[----:B------:R-:W-:Y:S05]  /*4310*/  @!P1 BRA `(.L_x_154) ;  /* 0xffffffc000ec9947 */ /* 0x000fea000383ffff */
[----:B------:R-:W-:Y:S05]  /*4320*/  EXIT ;  /* 0x000000000000794d */ /* 0x000fea0003800000 */
.L_x_153:
[----:B------:R-:W-:Y:S01]  /*4330*/  HFMA2 R105, -RZ, RZ, 0, 5.9604644775390625e-08 ;  /* 0x00000001ff697431 */ /* 0x000fe200000001ff */
[----:B------:R-:W-:Y:S01]  /*4340*/  BSSY B0, `(.L_x_155) ;  /* 0x0000007000007945 */ /* 0x000fe20003800000 */
[----:B------:R-:W-:Y:S01]  /*4350*/  MOV R106, R104 ;  /* 0x00000068006a7202 */ /* 0x000fe20000000f00 */
[----:B------:R-:W-:Y:S01]  /*4360*/  IMAD.MOV.U32 R92, RZ, RZ, -0x1 ;  /* 0xffffffffff5c7424 */ /* 0x000fe200078e00ff */
[----:B------:R-:W-:-:S07]  /*4370*/  MOV R103, 0x1f ;  /* 0x0000001f00677802 */ /* 0x000fce0000000f00 */
[----:B------:R-:W-:Y:S05]  /*4380*/  WARPSYNC.COLLECTIVE R92, `(.L_x_156) ;  /* 0x000000005c087348 */ /* 0x000fea0003c00000 */
[----:B------:R0:W1:Y:S02]  /*4390*/  SHFL.BFLY P3, R48, R106, R105, R103 ;  /* 0x0c0000696a307389 */ /* 0x0000640000060067 */
[----:B01----:R-:W-:Y:S05]  /*43a0*/  ENDCOLLECTIVE ;  /* 0x000000000000791b */ /* 0x003fea0003800000 */
.L_x_156:
[----:B------:R-:W-:Y:S05]  /*43b0*/  BSYNC B0 ;  /* 0x0000000000007941 */ /* 0x000fea0003800000 */
.L_x_155:
[----:B------:R-:W-:Y:S02]  /*43c0*/  HFMA2 R105, -RZ, RZ, 0, 1.1920928955078125e-07 ;  /* 0x00000002ff697431 */ /* 0x000fe400000001ff */
[----:B------:R-:W-:Y:S01]  /*43d0*/  FADD.FTZ R106, R104, R48 ;  /* 0x00000030686a7221 */ /* 0x000fe20000010000 */
[----:B------:R-:W-:Y:S01]  /*43e0*/  MOV R103, 0x1f ;  /* 0x0000001f00677802 */ /* 0x000fe20000000f00 */
[----:B------:R-:W0:Y:S01]  /*43f0*/  LDC R49, c[0x0][0x400] ;  /* 0x00010000ff317b82 */ /* 0x000e220000000800 */
[----:B------:R-:W-:-:S07]  /*4400*/  MOV R92, 0xffffffff ;  /* 0xffffffff005c7802 */ /* 0x000fce0000000f00 */
[----:B0-----:R-:W-:Y:S05]  /*4410*/  WARPSYNC.COLLECTIVE R92, `(.L_x_157) ;  /* 0x000000005c087348 */ /* 0x001fea0003c00000 */
[----:B------:R1:W2:Y:S02]  /*4420*/  SHFL.BFLY P3, R48, R106, R105, R103 ;  /* 0x0c0000696a307389 */ /* 0x0002a40000060067 */
[----:B012---:R-:W-:Y:S05]  /*4430*/  ENDCOLLECTIVE ;  /* 0x000000000000791b */ /* 0x007fea0003800000 */
.L_x_157:
[----:B------:R-:W-:Y:S02]  /*4440*/  HFMA2 R105, -RZ, RZ, 0, 2.384185791015625e-07 ;  /* 0x00000004ff697431 */ /* 0x000fe400000001ff */
[----:B------:R-:W-:-:S04]  /*4450*/  FADD.FTZ R107, R106, R48 ;  /* 0x000000306a6b7221 */ /* 0x000fc80000010000 */
[----:B------:R-:W-:-:S07]  /*4460*/  IMAD.MOV.U32 R106, RZ, RZ, R107 ;  /* 0x000000ffff6a7224 */ /* 0x000fce00078e006b */
[----:B------:R-:W-:Y:S05]  /*4470*/  WARPSYNC.COLLECTIVE R92, `(.L_x_158) ;  /* 0x000000005c087348 */ /* 0x000fea0003c00000 */
[----:B------:R0:W1:Y:S02]  /*4480*/  SHFL.BFLY P3, R48, R106, R105, R103 ;  /* 0x0c0000696a307389 */ /* 0x0000640000060067 */
[----:B01----:R-:W-:Y:S05]  /*4490*/  ENDCOLLECTIVE ;  /* 0x000000000000791b */ /* 0x003fea0003800000 */
.L_x_158:
[----:B------:R-:W-:Y:S02]  /*44a0*/  HFMA2 R105, -RZ, RZ, 0, 4.76837158203125e-07 ;  /* 0x00000008ff697431 */ /* 0x000fe400000001ff */
[----:B------:R-:W-:-:S05]  /*44b0*/  FADD.FTZ R108, R107, R48 ;  /* 0x000000306b6c7221 */ /* 0x000fca0000010000 */
[----:B------:R-:W-:-:S07]  /*44c0*/  MOV R106, R108 ;  /* 0x0000006c006a7202 */ /* 0x000fce0000000f00 */
[----:B------:R-:W-:Y:S05]  /*44d0*/  WARPSYNC.COLLECTIVE R92, `(.L_x_159) ;  /* 0x000000005c087348 */ /* 0x000fea0003c00000 */
[----:B------:R0:W1:Y:S02]  /*44e0*/  SHFL.BFLY P3, R48, R106, R105, R103 ;  /* 0x0c0000696a307389 */ /* 0x0000640000060067 */
[----:B01----:R-:W-:Y:S05]  /*44f0*/  ENDCOLLECTIVE ;  /* 0x000000000000791b */ /* 0x003fea0003800000 */
.L_x_159:
[----:B------:R-:W-:Y:S01]  /*4500*/  MOV R105, 0x10 ;  /* 0x0000001000697802 */ /* 0x000fe20000000f00 */
[----:B------:R-:W-:-:S04]  /*4510*/  FADD.FTZ R109, R108, R48 ;  /* 0x000000306c6d7221 */ /* 0x000fc80000010000 */
[----:B------:R-:W-:-:S07]  /*4520*/  IMAD.MOV.U32 R106, RZ, RZ, R109 ;  /* 0x000000ffff6a7224 */ /* 0x000fce00078e006d */
[----:B------:R-:W-:Y:S05]  /*4530*/  WARPSYNC.COLLECTIVE R92, `(.L_x_160) ;  /* 0x000000005c087348 */ /* 0x000fea0003c00000 */
[----:B------:R0:W1:Y:S02]  /*4540*/  SHFL.BFLY P3, R48, R106, R105, R103 ;  /* 0x0c0000696a307389 */ /* 0x0000640000060067 */
[----:B01----:R-:W-:Y:S05]  /*4550*/  ENDCOLLECTIVE ;  /* 0x000000000000791b */ /* 0x003fea0003800000 */
.L_x_160:
[----:B------:R-:W-:Y:S02]  /*4560*/  HFMA2 R105, -RZ, RZ, 0, 5.9604644775390625e-08 ;  /* 0x00000001ff697431 */ /* 0x000fe400000001ff */
[----:B------:R-:W-:-:S04]  /*4570*/  FADD.FTZ R48, R109, R48 ;  /* 0x000000306d307221 */ /* 0x000fc80000010000 */
[----:B------:R-:W-:-:S04]  /*4580*/  FMUL.FTZ R104, R48, R49 ;  /* 0x0000003130687220 */ /* 0x000fc80000410000 */
[C---:B------:R-:W-:Y:S01]  /*4590*/  FADD.FTZ R48, -R104.reuse, R52 ;  /* 0x0000003468307221 */ /* 0x040fe20000010100 */
[C---:B------:R-:W-:Y:S01]  /*45a0*/  FADD.FTZ R107, -R104.reuse, R55 ;  /* 0x00000037686b7221 */ /* 0x040fe20000010100 */
[----:B------:R-:W-:Y:S02]  /*45b0*/  FADD.FTZ R103, -R104, R56 ;  /* 0x0000003868677221 */ /* 0x000fe40000010100 */
[----:B------:R-:W-:-:S04]  /*45c0*/  FFMA.FTZ R48, R48, R48, RZ ;  /* 0x0000003030307223 */ /* 0x000fc800000100ff */
[----:B------:R-:W-:Y:S01]  /*45d0*/  FFMA.FTZ R48, R107, R107, R48 ;  /* 0x0000006b6b307223 */ /* 0x000fe20000010030 */
[----:B------:R-:W-:-:S04]  /*45e0*/  FADD.FTZ R107, -R104, R53 ;  /* 0x00000035686b7221 */ /* 0x000fc80000010100 */
[----:B------:R-:W-:-:S04]  /*45f0*/  FFMA.FTZ R48, R107, R107, R48 ;  /* 0x0000006b6b307223 */ /* 0x000fc80000010030 */
        /* <DEDUP_REMOVED lines=57> */
[----:B------:R-:W-:-:S07]  /*4990*/  MOV R103, 0x1f ;  /* 0x0000001f00677802 */ /* 0x000fce0000000f00 */
[----:B------:R-:W-:Y:S05]  /*49a0*/  WARPSYNC.COLLECTIVE R92, `(.L_x_161) ;  /* 0x000000005c087348 */ /* 0x000fea0003c00000 */
[----:B------:R0:W1:Y:S02]  /*49b0*/  SHFL.BFLY P3, R48, R106, R105, R103 ;  /* 0x0c0000696a307389 */ /* 0x0000640000060067 */
[----:B01----:R-:W-:Y:S05]  /*49c0*/  ENDCOLLECTIVE ;  /* 0x000000000000791b */ /* 0x003fea0003800000 */
.L_x_161:
[----:B------:R-:W-:Y:S02]  /*49d0*/  HFMA2 R105, -RZ, RZ, 0, 1.1920928955078125e-07 ;  /* 0x00000002ff697431 */ /* 0x000fe400000001ff */
[----:B------:R-:W-:-:S04]  /*49e0*/  FADD.FTZ R107, R106, R48 ;  /* 0x000000306a6b7221 */ /* 0x000fc80000010000 */
[----:B------:R-:W-:-:S07]  /*49f0*/  IMAD.MOV.U32 R106, RZ, RZ, R107 ;  /* 0x000000ffff6a7224 */ /* 0x000fce00078e006b */
[----:B------:R-:W-:Y:S05]  /*4a00*/  WARPSYNC.COLLECTIVE R92, `(.L_x_162) ;  /* 0x000000005c087348 */ /* 0x000fea0003c00000 */
[----:B------:R0:W1:Y:S02]  /*4a10*/  SHFL.BFLY P3, R48, R106, R105, R103 ;  /* 0x0c0000696a307389 */ /* 0x0000640000060067 */
[----:B01----:R-:W-:Y:S05]  /*4a20*/  ENDCOLLECTIVE ;  /* 0x000000000000791b */ /* 0x003fea0003800000 */
.L_x_162:
[----:B------:R-:W-:Y:S02]  /*4a30*/  HFMA2 R105, -RZ, RZ, 0, 2.384185791015625e-07 ;  /* 0x00000004ff697431 */ /* 0x000fe400000001ff */
[----:B------:R-:W-:-:S05]  /*4a40*/  FADD.FTZ R108, R107, R48 ;  /* 0x000000306b6c7221 */ /* 0x000fca0000010000 */
[----:B------:R-:W-:-:S07]  /*4a50*/  MOV R106, R108 ;  /* 0x0000006c006a7202 */ /* 0x000fce0000000f00 */
[----:B------:R-:W-:Y:S05]  /*4a60*/  WARPSYNC.COLLECTIVE R92, `(.L_x_163) ;  /* 0x000000005c087348 */ /* 0x000fea0003c00000 */
[----:B------:R0:W1:Y:S02]  /*4a70*/  SHFL.BFLY P3, R48, R106, R105, R103 ;  /* 0x0c0000696a307389 */ /* 0x0000640000060067 */
[----:B01----:R-:W-:Y:S05]  /*4a80*/  ENDCOLLECTIVE ;  /* 0x000000000000791b */ /* 0x003fea0003800000 */
.L_x_163:
[----:B------:R-:W-:Y:S01]  /*4a90*/  MOV R105, 0x8 ;  /* 0x0000000800697802 */ /* 0x000fe20000000f00 */
[----:B------:R-:W-:-:S04]  /*4aa0*/  FADD.FTZ R109, R108, R48 ;  /* 0x000000306c6d7221 */ /* 0x000fc80000010000 */
[----:B------:R-:W-:-:S07]  /*4ab0*/  IMAD.MOV.U32 R106, RZ, RZ, R109 ;  /* 0x000000ffff6a7224 */ /* 0x000fce00078e006d */
[----:B------:R-:W-:Y:S05]  /*4ac0*/  WARPSYNC.COLLECTIVE R92, `(.L_x_164) ;  /* 0x000000005c087348 */ /* 0x000fea0003c00000 */
[----:B------:R0:W1:Y:S02]  /*4ad0*/  SHFL.BFLY P3, R48, R106, R105, R103 ;  /* 0x0c0000696a307389 */ /* 0x0000640000060067 */
[----:B01----:R-:W-:Y:S05]  /*4ae0*/  ENDCOLLECTIVE ;  /* 0x000000000000791b */ /* 0x003fea0003800000 */
.L_x_164:
[----:B------:R-:W-:Y:S02]  /*4af0*/  HFMA2 R105, -RZ, RZ, 0, 9.5367431640625e-07 ;  /* 0x00000010ff697431 */ /* 0x000fe400000001ff */
[----:B------:R-:W-:-:S05]  /*4b00*/  FADD.FTZ R124, R109, R48 ;  /* 0x000000306d7c7221 */ /* 0x000fca0000010000 */
[----:B------:R-:W-:-:S07]  /*4b10*/  MOV R106, R124 ;  /* 0x0000007c006a7202 */ /* 0x000fce0000000f00 */
[----:B------:R-:W-:Y:S05]  /*4b20*/  WARPSYNC.COLLECTIVE R92, `(.L_x_165) ;  /* 0x000000005c087348 */ /* 0x000fea0003c00000 */
[----:B------:R0:W1:Y:S02]  /*4b30*/  SHFL.BFLY P3, R48, R106, R105, R103 ;  /* 0x0c0000696a307389 */ /* 0x0000640000060067 */
[----:B01----:R-:W-:Y:S05]  /*4b40*/  ENDCOLLECTIVE ;  /* 0x000000000000791b */ /* 0x003fea0003800000 */
.L_x_165:
[----:B------:R-:W-:Y:S05]  /*4b50*/  BRA `(.L_x_166) ;  /* 0xffffffe800c47947 */ /* 0x000fea000383ffff */
.L_x_167:
        /* <DEDUP_REMOVED lines=10> */
.L_x_22673:


//--------------------- .text._ZN10layer_norm31ln_parallel_residual_fwd_kernelINS_13Kernel_traitsI13__nv_bfloat16S2_S2_S2_fjLj1024ELj1ELj4ELj1ELj16ENS_18Kernel_traits_baseILj1024ES2_S2_S2_S2_fjLj128EEEEELb1ELb0ELb0EEEvNS_9FwdParamsE --------------------------
	.section	.text._ZN10layer_norm31ln_parallel_residual_fwd_kernelINS_13Kernel_traitsI13__nv_bfloat16S2_S2_S2_fjLj1024ELj1ELj4ELj1ELj16ENS_18Kernel_traits_baseILj1024ES2_S2_S2_S2_fjLj128EEEEELb1ELb0ELb0EEEvNS_9FwdParamsE,"ax",@progbits
	.align	128
        .global         _ZN10layer_norm31ln_parallel_residual_fwd_kernelINS_13Kernel_traitsI13__nv_bfloat16S2_S2_S2_fjLj1024ELj1ELj4ELj1ELj16ENS_18Kernel_traits_baseILj1024ES2_S2_S2_S2_fjLj128EEEEELb1ELb0ELb0EEEvNS_9FwdParamsE
        .type           _ZN10layer_norm31ln_parallel_residual_fwd_kernelINS_13Kernel_traitsI13__nv_bfloat16S2_S2_S2_fjLj1024ELj1ELj4ELj1ELj16ENS_18Kernel_traits_baseILj1024ES2_S2_S2_S2_fjLj128EEEEELb1ELb0ELb0EEEvNS_9FwdParamsE,@function
        .size           _ZN10layer_norm31ln_parallel_residual_fwd_kernelINS_13Kernel_traitsI13__nv_bfloat16S2_S2_S2_fjLj1024ELj1ELj4ELj1ELj16ENS_18Kernel_traits_baseILj1024ES2_S2_S2_S2_fjLj128EEEEELb1ELb0ELb0EEEvNS_9FwdParamsE,(.L_x_22674 - _ZN10layer_norm31ln_parallel_residual_fwd_kernelINS_13Kernel_traitsI13__nv_bfloat16S2_S2_S2_fjLj1024ELj1ELj4ELj1ELj16ENS_18Kernel_traits_baseILj1024ES2_S2_S2_S2_fjLj128EEEEELb1ELb0ELb0EEEvNS_9FwdParamsE)
        .other          _ZN10layer_norm31ln_parallel_residual_fwd_kernelINS_13Kernel_traitsI13__nv_bfloat16S2_S2_S2_fjLj1024ELj1ELj4ELj1ELj16ENS_18Kernel_traits_baseILj1024ES2_S2_S2_S2_fjLj128EEEEELb1ELb0ELb0EEEvNS_9FwdParamsE,@"STO_CUDA_ENTRY STV_DEFAULT"
_ZN10layer_norm31ln_parallel_residual_fwd_kernelINS_13Kernel_traitsI13__nv_bfloat16S2_S2_S2_fjLj1024ELj1ELj4ELj1ELj16ENS_18Kernel_traits_baseILj1024ES2_S2_S2_S2_fjLj128EEEEELb1ELb0ELb0EEEvNS_9FwdParamsE:
.text._ZN10layer_norm31ln_parallel_residual_fwd_kernelINS_13Kernel_traitsI13__nv_bfloat16S2_S2_S2_fjLj1024ELj1ELj4ELj1ELj16ENS_18Kernel_traits_baseILj1024ES2_S2_S2_S2_fjLj128EEEEELb1ELb0ELb0EEEvNS_9FwdParamsE:
[----:B------:R-:W-:Y:S01]  /*0000*/  LDC R1, c[0x0][0x37c] ;  /* 0x0000df00ff017b82 */ /* 0x000fe20000000800 */
[----:B------:R-:W0:Y:S07]  /*0010*/  LDCU.U8 UR4, c[0x0][0x464] ;  /* 0x00008c80ff0477ac */ /* 0x000e2e0008000000 */
[----:B------:R-:W1:Y:S01]  /*0020*/  LDC R182, c[0x0][0x458] ;  /* 0x00011600ffb67b82 */ /* 0x000e620000000800 */
[----:B------:R-:W2:Y:S01]  /*0030*/  LDCU.64 UR6, c[0x0][0x450] ;  /* 0x00008a00ff0677ac */ /* 0x000ea20008000a00 */
[----:B------:R-:W3:Y:S06]  /*0040*/  LDCU.64 UR8, c[0x0][0x358] ;  /* 0x00006b00ff0877ac */ /* 0x000eec0008000a00 */
[----:B------:R-:W1:Y:S01]  /*0050*/  LDC R183, c[0x0][0x45c] ;  /* 0x00011700ffb77b82 */ /* 0x000e620000000800 */
[----:B------:R-:W4:Y:S01]  /*0060*/  S2R R154, SR_TID.X ;  /* 0x00000000009a7919 */ /* 0x000f220000002100 */
[----:B------:R-:W5:Y:S06]  /*0070*/  LDCU.64 UR10, c[0x0][0x438] ;  /* 0x00008700ff0a77ac */ /* 0x000f6c0008000a00 */
[----:B------:R-:W4:Y:S01]  /*0080*/  LDC R9, c[0x0][0x388] ;  /* 0x0000e200ff097b82 */ /* 0x000f220000000800 */
[----:B0-----:R-:W-:Y:S01]  /*0090*/  ISETP.NE.AND P0, PT, RZ, UR4, PT ;  /* 0x00000004ff007c0c */ /* 0x001fe2000bf05270 */
[----:B--2---:R-:W-:-:S02]  /*00a0*/  IMAD.U32 R2, RZ, RZ, UR6 ;  /* 0x00000006ff027e24 */ /* 0x004fc4000f8e00ff */
[----:B------:R-:W-:-:S10]  /*00b0*/  IMAD.U32 R3, RZ, RZ, UR7 ;  /* 0x00000007ff037e24 */ /* 0x000fd4000f8e00ff */
[----:B---3--:R-:W2:Y:S01]  /*00c0*/  @P0 LDG.E.64 R2, desc[UR8][R2.64] ;  /* 0x0000000802020981 */ /* 0x008ea2000c1e1b00 */
[----:B------:R-:W0:Y:S03]  /*00d0*/  @P0 LDC R7, c[0x0][0x460] ;  /* 0x00011800ff070b82 */ /* 0x000e260000000800 */
[----:B-1----:R-:W0:Y:S01]  /*00e0*/  @P0 LDG.E.64 R4, desc[UR8][R182.64] ;  /* 0x00000008b6040981 */ /* 0x002e22000c1e1b00 */
[----:B-----5:R-:W-:Y:S01]  /*00f0*/  UISETP.NE.U32.AND UP0, UPT, UR10, URZ, UPT ;  /* 0x000000ff0a00728c */ /* 0x020fe2000bf05070 */
[----:B------:R-:W-:Y:S03]  /*0100*/  BSSY.RECONVERGENT B0, `(.L_x_168) ;  /* 0x000011f000007945 */ /* 0x000fe60003800200 */
[----:B------:R-:W1:Y:S01]  /*0110*/  S2UR UR5, SR_CTAID.X ;  /* 0x00000000000579c3 */ /* 0x000e620000002500 */
[----:B------:R-:W-:Y:S01]  /*0120*/  UISETP.NE.AND.EX UP0, UPT, UR11, URZ, UPT, UP0 ;  /* 0x000000ff0b00728c */ /* 0x000fe2000bf05300 */
[----:B----4-:R-:W-:-:S02]  /*0130*/  SHF.R.S32.HI R0, RZ, 0x1f, R9 ;  /* 0x0000001fff007819 */ /* 0x010fc40000011409 */
[----:B------:R-:W-:Y:S02]  /*0140*/  SHF.R.U32.HI R153, RZ, 0x5, R154 ;  /* 0x00000005ff997819 */ /* 0x000fe4000001169a */
[----:B------:R-:W-:Y:S02]  /*0150*/  LEA.HI R0, R0, R9, RZ, 0x3 ;  /* 0x0000000900007211 */ /* 0x000fe400078f18ff */
[----:B------:R-:W3:Y:S01]  /*0160*/  LDC R155, c[0x0][0x360] ;  /* 0x0000d800ff9b7b82 */ /* 0x000ee20000000800 */
[----:B-1----:R-:W-:-:S06]  /*0170*/  USHF.L.U32 UR4, UR5, 0x2, URZ ;  /* 0x0000000205047899 */ /* 0x002fcc00080006ff */
[----:B------:R-:W-:Y:S01]  /*0180*/  LOP3.LUT R153, R153, UR4, RZ, 0xfc, !PT ;  /* 0x0000000499997c12 */ /* 0x000fe2000f8efcff */
[----:B---3--:R-:W-:Y:S01]  /*0190*/  IMAD R155, R155, UR5, R154 ;  /* 0x000000059b9b7c24 */ /* 0x008fe2000f8e029a */
[----:B--2---:R-:W-:Y:S02]  /*01a0*/  @P0 R2UR UR6, R2 ;  /* 0x00000000020602ca */ /* 0x004fe400000e0000 */
[----:B------:R-:W-:Y:S02]  /*01b0*/  @P0 R2UR UR7, R3 ;  /* 0x00000000030702ca */ /* 0x000fe400000e0000 */
[----:B0-----:R-:W-:Y:S02]  /*01c0*/  @P0 IADD3 R182, P1, PT, R4, R7, RZ ;  /* 0x0000000704b60210 */ /* 0x001fe40007f3e0ff */
[C---:B------:R-:W-:Y:S02]  /*01d0*/  LOP3.LUT R3, R154.reuse, 0x1f, RZ, 0xc, !PT ;  /* 0x0000001f9a037812 */ /* 0x040fe400078e0cff */
[----:B------:R-:W-:Y:S01]  /*01e0*/  LOP3.LUT R154, R154, 0x1f, RZ, 0xc0, !PT ;  /* 0x0000001f9a9a7812 */ /* 0x000fe200078ec0ff */
[----:B------:R-:W-:Y:S01]  /*01f0*/  @P0 IMAD.X R183, RZ, RZ, R5, P1 ;  /* 0x000000ffffb70224 */ /* 0x000fe200008e0605 */
[----:B------:R-:W-:-:S03]  /*0200*/  LEA.HI.SX32 R156, R0, R3, 0x1d ;  /* 0x00000003009c7211 */ /* 0x000fc600078feaff */
[----:B------:R-:W-:Y:S01]  /*0210*/  UIADD3 UR14, UPT, UPT, UR6, -0x61c88647, URZ ;  /* 0x9e3779b9060e7890 */ /* 0x000fe2000fffe0ff */
[--C-:B------:R-:W-:Y:S01]  /*0220*/  SHF.R.U64 R152, R182, 0x2, R183.reuse ;  /* 0x00000002b6987819 */ /* 0x100fe200000012b7 */
[----:B------:R-:W-:Y:S01]  /*0230*/  UIADD3 UR15, UPT, UPT, UR7, -0x4498517b, URZ ;  /* 0xbb67ae85070f7890 */ /* 0x000fe2000fffe0ff */
[----:B------:R-:W-:Y:S01]  /*0240*/  SHF.R.U32.HI R151, RZ, 0x2, R183 ;  /* 0x00000002ff977819 */ /* 0x000fe200000116b7 */
[----:B------:R-:W-:Y:S02]  /*0250*/  UIADD3 UR16, UPT, UPT, UR6, 0x3c6ef372, URZ ;  /* 0x3c6ef37206107890 */ /* 0x000fe4000fffe0ff */
[----:B------:R-:W-:Y:S02]  /*0260*/  UIADD3 UR17, UPT, UPT, UR7, 0x76cf5d0a, URZ ;  /* 0x76cf5d0a07117890 */ /* 0x000fe4000fffe0ff */
[----:B------:R-:W-:Y:S02]  /*0270*/  UIADD3 UR18, UPT, UPT, UR6, -0x255992d5, URZ ;  /* 0xdaa66d2b06127890 */ /* 0x000fe4000fffe0ff */
[----:B------:R-:W-:-:S02]  /*0280*/  UIADD3 UR19, UPT, UPT, UR7, 0x32370b8f, URZ ;  /* 0x32370b8f07137890 */ /* 0x000fc4000fffe0ff */
[----:B------:R-:W-:Y:S02]  /*0290*/  UIADD3 UR20, UPT, UPT, UR6, 0x78dde6e4, URZ ;  /* 0x78dde6e406147890 */ /* 0x000fe4000fffe0ff */
[----:B------:R-:W-:Y:S02]  /*02a0*/  UIADD3 UR21, UPT, UPT, UR7, -0x126145ec, URZ ;  /* 0xed9eba1407157890 */ /* 0x000fe4000fffe0ff */
[----:B------:R-:W-:Y:S02]  /*02b0*/  UIADD3 UR22, UPT, UPT, UR6, 0x1715609d, URZ ;  /* 0x1715609d06167890 */ /* 0x000fe4000fffe0ff */
[----:B------:R-:W-:Y:S02]  /*02c0*/  UIADD3 UR23, UPT, UPT, UR7, -0x56f99767, URZ ;  /* 0xa906689907177890 */ /* 0x000fe4000fffe0ff */
[----:B------:R-:W-:Y:S02]  /*02d0*/  UIADD3 UR24, UPT, UPT, UR6, -0x4ab325aa, URZ ;  /* 0xb54cda5606187890 */ /* 0x000fe4000fffe0ff */
[----:B------:R-:W-:-:S02]  /*02e0*/  UIADD3 UR25, UPT, UPT, UR7, 0x646e171e, URZ ;  /* 0x646e171e07197890 */ /* 0x000fc4000fffe0ff */
[----:B------:R-:W-:Y:S02]  /*02f0*/  UIADD3 UR26, UPT, UPT, UR6, 0x5384540f, URZ ;  /* 0x5384540f061a7890 */ /* 0x000fe4000fffe0ff */
[----:B------:R-:W-:Y:S02]  /*0300*/  UIADD3 UR27, UPT, UPT, UR7, 0x1fd5c5a3, URZ ;  /* 0x1fd5c5a3071b7890 */ /* 0x000fe4000fffe0ff */
[----:B------:R-:W-:Y:S02]  /*0310*/  UIADD3 UR28, UPT, UPT, UR6, -0xe443238, URZ ;  /* 0xf1bbcdc8061c7890 */ /* 0x000fe4000fffe0ff */
[----:B------:R-:W-:Y:S02]  /*0320*/  UIADD3 UR29, UPT, UPT, UR7, -0x24c28bd8, URZ ;  /* 0xdb3d7428071d7890 */ /* 0x000fe4000fffe0ff */
[----:B------:R-:W-:Y:S02]  /*0330*/  UIADD3 UR30, UPT, UPT, UR6, -0x700cb87f, URZ ;  /* 0x8ff34781061e7890 */ /* 0x000fe4000fffe0ff */
[----:B------:R-:W-:Y:S01]  /*0340*/  UIADD3 UR31, UPT, UPT, UR7, -0x695add53, URZ ;  /* 0x96a522ad071f7890 */ /* 0x000fe2000fffe0ff */
[----:B------:R-:W-:Y:S11]  /*0350*/  BRA.U UP0, `(.L_x_169) ;  /* 0x0000000900107547 */ /* 0x000ff6000b800000 */
[----:B------:R-:W0:Y:S02]  /*0360*/  LDCU.64 UR4, c[0x0][0x440] ;  /* 0x00008800ff0477ac */ /* 0x000e240008000a00 */
[----:B0-----:R-:W-:-:S04]  /*0370*/  UISETP.NE.U32.AND UP0, UPT, UR4, URZ, UPT ;  /* 0x000000ff0400728c */ /* 0x001fc8000bf05070 */
[----:B------:R-:W-:-:S09]  /*0380*/  UISETP.NE.AND.EX UP0, UPT, UR5, URZ, UPT, UP0 ;  /* 0x000000ff0500728c */ /* 0x000fd2000bf05300 */
[----:B------:R-:W-:Y:S05]  /*0390*/  BRA.U UP0, `(.L_x_170) ;  /* 0x0000000500047547 */ /* 0x000fea000b800000 */
[----:B------:R-:W0:Y:S01]  /*03a0*/  LDC.64 R6, c[0x0][0x3d0] ;  /* 0x0000f400ff067b82 */ /* 0x000e220000000a00 */
[C---:B------:R-:W-:Y:S02]  /*03b0*/  ISETP.GE.U32.AND P1, PT, R156.reuse, 0x20, PT ;  /* 0x000000209c00780c */ /* 0x040fe40003f26070 */
[C---:B------:R-:W-:Y:S02]  /*03c0*/  ISETP.GE.U32.AND P0, PT, R156.reuse, 0x40, PT ;  /* 0x000000409c00780c */ /* 0x040fe40003f06070 */
[----:B------:R-:W-:Y:S02]  /*03d0*/  ISETP.GE.U32.AND P2, PT, R156, 0x60, PT ;  /* 0x000000609c00780c */ /* 0x000fe40003f46070 */
[----:B------:R-:W-:Y:S01]  /*03e0*/  MOV R15, R154 ;  /* 0x0000009a000f7202 */ /* 0x000fe20000000f00 */
[----:B------:R-:W1:Y:S06]  /*03f0*/  LDC.64 R8, c[0x0][0x3d8] ;  /* 0x0000f600ff087b82 */ /* 0x000e6c0000000a00 */
[----:B------:R-:W-:-:S02]  /*0400*/  @P1 LOP3.LUT R15, R154, 0x20, RZ, 0xfc, !PT ;  /* 0x000000209a0f1812 */ /* 0x000fc400078efcff */
[----:B------:R-:W2:Y:S08]  /*0410*/  LDC.64 R2, c[0x0][0x3d0] ;  /* 0x0000f400ff027b82 */ /* 0x000eb00000000a00 */
[----:B------:R-:W3:Y:S01]  /*0420*/  LDC.64 R4, c[0x0][0x3d8] ;  /* 0x0000f600ff047b82 */ /* 0x000ee20000000a00 */
[----:B0-----:R-:W-:-:S05]  /*0430*/  @P0 IMAD.WIDE.U32 R6, R15, 0x10, R6 ;  /* 0x000000100f060825 */ /* 0x001fca00078e0006 */
[----:B------:R0:W5:Y:S02]  /*0440*/  @P0 LDG.E.128 R52, desc[UR8][R6.64] ;  /* 0x0000000806340981 */ /* 0x000164000c1e1d00 */
[----:B------:R-:W4:Y:S01]  /*0450*/  LDC.64 R10, c[0x0][0x3d0] ;  /* 0x0000f400ff0a7b82 */ /* 0x000f220000000a00 */
[----:B-1----:R-:W-:-:S04]  /*0460*/  @P0 IMAD.WIDE.U32 R8, R15, 0x10, R8 ;  /* 0x000000100f080825 */ /* 0x002fc800078e0008 */
[----:B------:R-:W-:Y:S01]  /*0470*/  @P0 VIADD R15, R15, 0x20 ;  /* 0x000000200f0f0836 */ /* 0x000fe20000000000 */
[----:B------:R0:W5:Y:S02]  /*0480*/  @P0 LDG.E.128 R56, desc[UR8][R8.64] ;  /* 0x0000000808380981 */ /* 0x000164000c1e1d00 */
[----:B------:R-:W1:Y:S01]  /*0490*/  LDC.64 R12, c[0x0][0x3d8] ;  /* 0x0000f600ff0c7b82 */ /* 0x000e620000000a00 */
[----:B--2---:R-:W-:-:S05]  /*04a0*/  @P1 IMAD.WIDE.U32 R2, R154, 0x10, R2 ;  /* 0x000000109a021825 */ /* 0x004fca00078e0002 */
[----:B------:R0:W5:Y:S01]  /*04b0*/  @P1 LDG.E.128 R44, desc[UR8][R2.64] ;  /* 0x00000008022c1981 */ /* 0x000162000c1e1d00 */
[----:B---3--:R-:W-:-:S05]  /*04c0*/  @P1 IMAD.WIDE.U32 R4, R154, 0x10, R4 ;  /* 0x000000109a041825 */ /* 0x008fca00078e0004 */
[----:B------:R0:W5:Y:S01]  /*04d0*/  @P1 LDG.E.128 R48, desc[UR8][R4.64] ;  /* 0x0000000804301981 */ /* 0x000162000c1e1d00 */
[----:B----4-:R-:W-:-:S05]  /*04e0*/  @P2 IMAD.WIDE.U32 R10, R15, 0x10, R10 ;  /* 0x000000100f0a2825 */ /* 0x010fca00078e000a */
[----:B------:R0:W5:Y:S01]  /*04f0*/  @P2 LDG.E.128 R60, desc[UR8][R10.64] ;  /* 0x000000080a3c2981 */ /* 0x000162000c1e1d00 */
[----:B-1----:R-:W-:-:S05]  /*0500*/  @P2 IMAD.WIDE.U32 R12, R15, 0x10, R12 ;  /* 0x000000100f0c2825 */ /* 0x002fca00078e000c */
[----:B------:R0:W5:Y:S01]  /*0510*/  @P2 LDG.E.128 R64, desc[UR8][R12.64] ;  /* 0x000000080c402981 */ /* 0x000162000c1e1d00 */
[----:B------:R-:W-:Y:S01]  /*0520*/  ISETP.GE.U32.AND P3, PT, R156, 0x80, PT ;  /* 0x000000809c00780c */ /* 0x000fe20003f66070 */
[----:B------:R-:W-:Y:S02]  /*0530*/  HFMA2 R78, -RZ, RZ, 0, 0 ;  /* 0x00000000ff4e7431 */ /* 0x000fe400000001ff */
[----:B------:R-:W-:Y:S01]  /*0540*/  IMAD.MOV.U32 R70, RZ, RZ, RZ ;  /* 0x000000ffff467224 */ /* 0x000fe200078e00ff */
[----:B------:R-:W-:Y:S01]  /*0550*/  CS2R R68, SRZ ;  /* 0x0000000000447805 */ /* 0x000fe2000001ff00 */
[----:B------:R-:W-:Y:S01]  /*0560*/  IMAD.MOV.U32 R74, RZ, RZ, RZ ;  /* 0x000000ffff4a7224 */ /* 0x000fe200078e00ff */
[----:B------:R-:W-:Y:S02]  /*0570*/  CS2R R72, SRZ ;  /* 0x0000000000487805 */ /* 0x000fe4000001ff00 */
        /* <DEDUP_REMOVED lines=8> */
[----:B------:R-:W-:Y:S01]  /*0600*/  @P2 IADD3 R15, PT, PT, R15, 0x20, RZ ;  /* 0x000000200f0f2810 */ /* 0x000fe20007ffe0ff */
[----:B------:R-:W-:-:S02]  /*0610*/  @P0 IMAD.MOV.U32 R75, RZ, RZ, RZ ;  /* 0x000000ffff4b0224 */ /* 0x000fc400078e00ff */
[----:B------:R-:W-:Y:S01]  /*0620*/  @P2 IMAD.MOV.U32 R71, RZ, RZ, RZ ;  /* 0x000000ffff472224 */ /* 0x000fe200078e00ff */
        /* <DEDUP_REMOVED lines=10> */
[----:B------:R-:W-:Y:S01]  /*06d0*/  CS2R R68, SRZ ;  /* 0x0000000000447805 */ /* 0x000fe2000001ff00 */
[----:B------:R-:W-:Y:S01]  /*06e0*/  IMAD.MOV.U32 R74, RZ, RZ, RZ ;  /* 0x000000ffff4a7224 */ /* 0x000fe200078e00ff */
[----:B------:R-:W-:Y:S01]  /*06f0*/  CS2R R72, SRZ ;  /* 0x0000000000487805 */ /* 0x000fe2000001ff00 */
[----:B------:R-:W-:Y:S01]  /*0700*/  IMAD.MOV.U32 R78, RZ, RZ, RZ ;  /* 0x000000ffff4e7224 */ /* 0x000fe200078e00ff */
[----:B------:R-:W-:Y:S02]  /*0710*/  CS2R R76, SRZ ;  /* 0x00000000004c7805 */ /* 0x000fe4000001ff00 */
[----:B------:R-:W-:-:S02]  /*0720*/  CS2R R106, SRZ ;  /* 0x00000000006a7805 */ /* 0x000fc4000001ff00 */
[----:B------:R-:W-:Y:S02]  /*0730*/  CS2R R104, SRZ ;  /* 0x0000000000687805 */ /* 0x000fe4000001ff00 */
[----:B------:R-:W-:Y:S02]  /*0740*/  CS2R R82, SRZ ;  /* 0x0000000000527805 */ /* 0x000fe4000001ff00 */
[----:B------:R-:W-:Y:S02]  /*0750*/  CS2R R80, SRZ ;  /* 0x0000000000507805 */ /* 0x000fe4000001ff00 */
[----:B------:R-:W-:Y:S02]  /*0760*/  CS2R R86, SRZ ;  /* 0x0000000000567805 */ /* 0x000fe4000001ff00 */
[----:B------:R-:W-:Y:S02]  /*0770*/  CS2R R84, SRZ ;  /* 0x0000000000547805 */ /* 0x000fe4000001ff00 */
[----:B------:R-:W-:-:S02]  /*0780*/  CS2R R90, SRZ ;  /* 0x00000000005a7805 */ /* 0x000fc4000001ff00 */
[----:B------:R-:W-:Y:S01]  /*0790*/  CS2R R88, SRZ ;  /* 0x0000000000587805 */ /* 0x000fe2000001ff00 */
[----:B------:R-:W-:Y:S06]  /*07a0*/  BRA `(.L_x_171) ;  /* 0x0000000800d07947 */ /* 0x000fec0003800000 */
.L_x_170:
[C---:B------:R-:W-:Y:S01]  /*07b0*/  ISETP.GE.U32.AND P0, PT, R156.reuse, 0x40, PT ;  /* 0x000000409c00780c */ /* 0x040fe20003f06070 */
[----:B------:R-:W0:Y:S01]  /*07c0*/  LDC.64 R4, c[0x0][0x3d0] ;  /* 0x0000f400ff047b82 */ /* 0x000e220000000a00 */
[C---:B------:R-:W-:Y:S02]  /*07d0*/  ISETP.GE.U32.AND P1, PT, R156.reuse, 0x20, PT ;  /* 0x000000209c00780c */ /* 0x040fe40003f26070 */
[----:B------:R-:W-:Y:S02]  /*07e0*/  ISETP.GE.U32.AND P2, PT, R156, 0x60, PT ;  /* 0x000000609c00780c */ /* 0x000fe40003f46070 */
[----:B------:R-:W-:-:S03]  /*07f0*/  MOV R25, R154 ;  /* 0x0000009a00197202 */ /* 0x000fc60000000f00 */
[----:B------:R-:W1:Y:S06]  /*0800*/  LDC.64 R6, c[0x0][0x3d8] ;  /* 0x0000f600ff067b82 */ /* 0x000e6c0000000a00 */
[C---:B------:R-:W-:Y:S02]  /*0810*/  @P1 LOP3.LUT R25, R154.reuse, 0x20, RZ, 0xfc, !PT ;  /* 0x000000209a191812 */ /* 0x040fe400078efcff */
[----:B------:R-:W2:Y:S08]  /*0820*/  LDC.64 R8, c[0x0][0x3d0] ;  /* 0x0000f400ff087b82 */ /* 0x000eb00000000a00 */
[----:B------:R-:W3:Y:S01]  /*0830*/  LDC.64 R14, c[0x0][0x3d8] ;  /* 0x0000f600ff0e7b82 */ /* 0x000ee20000000a00 */
[----:B0-----:R-:W-:-:S05]  /*0840*/  @P1 IMAD.WIDE.U32 R10, R154, 0x10, R4 ;  /* 0x000000109a0a1825 */ /* 0x001fca00078e0004 */
[----:B------:R0:W5:Y:S02]  /*0850*/  @P1 LDG.E.128 R44, desc[UR8][R10.64] ;  /* 0x000000080a2c1981 */ /* 0x000164000c1e1d00 */
[----:B------:R-:W4:Y:S01]  /*0860*/  @P0 LDC.64 R16, c[0x0][0x440] ;  /* 0x00011000ff100b82 */ /* 0x000f220000000a00 */
[----:B-1----:R-:W-:-:S05]  /*0870*/  @P1 IMAD.WIDE.U32 R12, R154, 0x10, R6 ;  /* 0x000000109a0c1825 */ /* 0x002fca00078e0006 */
[----:B------:R0:W5:Y:S02]  /*0880*/  @P1 LDG.E.128 R48, desc[UR8][R12.64] ;  /* 0x000000080c301981 */ /* 0x000164000c1e1d00 */
[----:B------:R-:W1:Y:S01]  /*0890*/  @P1 LDC.64 R2, c[0x0][0x440] ;  /* 0x00011000ff021b82 */ /* 0x000e620000000a00 */
[----:B--2---:R-:W-:-:S05]  /*08a0*/  @P0 IMAD.WIDE.U32 R4, R25, 0x10, R8 ;  /* 0x0000001019040825 */ /* 0x004fca00078e0008 */
[----:B------:R0:W5:Y:S02]  /*08b0*/  @P0 LDG.E.128 R52, desc[UR8][R4.64] ;  /* 0x0000000804340981 */ /* 0x000164000c1e1d00 */
[----:B------:R-:W2:Y:S01]  /*08c0*/  LDC.64 R18, c[0x0][0x3d0] ;  /* 0x0000f400ff127b82 */ /* 0x000ea20000000a00 */
[----:B---3--:R-:W-:-:S05]  /*08d0*/  @P0 IMAD.WIDE.U32 R6, R25, 0x10, R14 ;  /* 0x0000001019060825 */ /* 0x008fca00078e000e */
[----:B------:R0:W5:Y:S02]  /*08e0*/  @P0 LDG.E.128 R56, desc[UR8][R6.64] ;  /* 0x0000000806380981 */ /* 0x000164000c1e1d00 */
[----:B------:R-:W3:Y:S01]  /*08f0*/  LDC.64 R20, c[0x0][0x3d8] ;  /* 0x0000f600ff147b82 */ /* 0x000ee20000000a00 */
[----:B----4-:R-:W-:-:S04]  /*0900*/  @P0 IMAD.WIDE.U32 R8, R25, 0x10, R16 ;  /* 0x0000001019080825 */ /* 0x010fc800078e0010 */
[----:B------:R-:W-:Y:S01]  /*0910*/  @P0 VIADD R25, R25, 0x20 ;  /* 0x0000002019190836 */ /* 0x000fe20000000000 */
[----:B------:R0:W5:Y:S02]  /*0920*/  @P0 LD.E.128 R84, desc[UR8][R8.64] ;  /* 0x0000000808540980 */ /* 0x000164000c101d00 */
[----:B------:R-:W4:Y:S01]  /*0930*/  @P2 LDC.64 R22, c[0x0][0x440] ;  /* 0x00011000ff162b82 */ /* 0x000f220000000a00 */
[----:B-1----:R-:W-:-:S05]  /*0940*/  @P1 IMAD.WIDE.U32 R2, R154, 0x10, R2 ;  /* 0x000000109a021825 */ /* 0x002fca00078e0002 */
        /* <DEDUP_REMOVED lines=10> */
[----:B------:R-:W-:Y:S01]  /*09f0*/  CS2R R68, SRZ ;  /* 0x0000000000447805 */ /* 0x000fe2000001ff00 */
[----:B------:R-:W-:Y:S01]  /*0a00*/  IMAD.MOV.U32 R74, RZ, RZ, RZ ;  /* 0x000000ffff4a7224 */ /* 0x000fe200078e00ff */
        /* <DEDUP_REMOVED lines=17> */
[----:B------:R-:W-:Y:S01]  /*0b20*/  CS2R R100, SRZ ;  /* 0x0000000000647805 */ /* 0x000fe2000001ff00 */
[----:B------:R-:W-:Y:S01]  /*0b30*/  IMAD.MOV.U32 R70, RZ, RZ, RZ ;  /* 0x000000ffff467224 */ /* 0x000fe200078e00ff */
[----:B------:R-:W-:Y:S01]  /*0b40*/  CS2R R68, SRZ ;  /* 0x0000000000447805 */ /* 0x000fe2000001ff00 */
[----:B------:R-:W-:Y:S01]  /*0b50*/  IMAD.MOV.U32 R74, RZ, RZ, RZ ;  /* 0x000000ffff4a7224 */ /* 0x000fe200078e00ff */
[----:B------:R-:W-:Y:S01]  /*0b60*/  CS2R R72, SRZ ;  /* 0x0000000000487805 */ /* 0x000fe2000001ff00 */
[----:B------:R-:W-:Y:S01]  /*0b70*/  IMAD.MOV.U32 R78, RZ, RZ, RZ ;  /* 0x000000ffff4e7224 */ /* 0x000fe200078e00ff */
[----:B------:R-:W-:Y:S01]  /*0b80*/  CS2R R76, SRZ ;  /* 0x00000000004c7805 */ /* 0x000fe2000001ff00 */
[----:B------:R-:W-:Y:S06]  /*0b90*/  BRA `(.L_x_171) ;  /* 0x0000000400d47947 */ /* 0x000fec0003800000 */
.L_x_169:
[----:B------:R-:W0:Y:S02]  /*0ba0*/  LDCU.64 UR4, c[0x0][0x440] ;  /* 0x00008800ff0477ac */ /* 0x000e240008000a00 */
[----:B0-----:R-:W-:-:S04]  /*0bb0*/  UISETP.NE.U32.AND UP0, UPT, UR4, URZ, UPT ;  /* 0x000000ff0400728c */ /* 0x001fc8000bf05070 */
[----:B------:R-:W-:-:S09]  /*0bc0*/  UISETP.NE.AND.EX UP0, UPT, UR5, URZ, UPT, UP0 ;  /* 0x000000ff0500728c */ /* 0x000fd2000bf05300 */
[----:B------:R-:W-:Y:S05]  /*0bd0*/  BRA.U !UP0, `(.L_x_172) ;  /* 0x0000000108e87547 */ /* 0x000fea000b800000 */
[C---:B------:R-:W-:Y:S01]  /*0be0*/  ISETP.GE.U32.AND P1, PT, R156.reuse, 0x20, PT ;  /* 0x000000209c00780c */ /* 0x040fe20003f26070 */
[----:B------:R-:W0:Y:S01]  /*0bf0*/  LDC.64 R4, c[0x0][0x3d0] ;  /* 0x0000f400ff047b82 */ /* 0x000e220000000a00 */
[C---:B------:R-:W-:Y:S02]  /*0c00*/  ISETP.GE.U32.AND P0, PT, R156.reuse, 0x40, PT ;  /* 0x000000409c00780c */ /* 0x040fe40003f06070 */
[----:B------:R-:W-:Y:S02]  /*0c10*/  ISETP.GE.U32.AND P2, PT, R156, 0x60, PT ;  /* 0x000000609c00780c */ /* 0x000fe40003f46070 */
[----:B------:R-:W-:-:S03]  /*0c20*/  MOV R33, R154 ;  /* 0x0000009a00217202 */ /* 0x000fc60000000f00 */
[----:B------:R-:W1:Y:S04]  /*0c30*/  LDC.64 R6, c[0x0][0x3d8] ;  /* 0x0000f600ff067b82 */ /* 0x000e680000000a00 */
[----:B------:R-:W-:-:S04]  /*0c40*/  @P1 LOP3.LUT R33, R154, 0x20, RZ, 0xfc, !PT ;  /* 0x000000209a211812 */ /* 0x000fc800078efcff */
[----:B------:R-:W2:Y:S08]  /*0c50*/  @P1 LDC.64 R8, c[0x0][0x440] ;  /* 0x00011000ff081b82 */ /* 0x000eb00000000a00 */
[----:B------:R-:W3:Y:S01]  /*0c60*/  LDC.64 R10, c[0x0][0x3d0] ;  /* 0x0000f400ff0a7b82 */ /* 0x000ee20000000a00 */
[----:B0-----:R-:W-:-:S05]  /*0c70*/  @P1 IMAD.WIDE.U32 R12, R154, 0x10, R4 ;  /* 0x000000109a0c1825 */ /* 0x001fca00078e0004 */
[----:B------:R0:W5:Y:S02]  /*0c80*/  @P1 LDG.E.128 R44, desc[UR8][R12.64] ;  /* 0x000000080c2c1981 */ /* 0x000164000c1e1d00 */
[----:B------:R-:W4:Y:S01]  /*0c90*/  @P0 LDC.64 R18, c[0x0][0x438] ;  /* 0x00010e00ff120b82 */ /* 0x000f220000000a00 */
[----:B-1----:R-:W-:-:S05]  /*0ca0*/  @P1 IMAD.WIDE.U32 R14, R154, 0x10, R6 ;  /* 0x000000109a0e1825 */ /* 0x002fca00078e0006 */
[----:B------:R0:W5:Y:S02]  /*0cb0*/  @P1 LDG.E.128 R48, desc[UR8][R14.64] ;  /* 0x000000080e301981 */ /* 0x000164000c1e1d00 */
[----:B------:R-:W1:Y:S08]  /*0cc0*/  LDC.64 R20, c[0x0][0x3d8] ;  /* 0x0000f600ff147b82 */ /* 0x000e700000000a00 */
[----:B------:R-:W0:Y:S08]  /*0cd0*/  @P0 LDC.64 R22, c[0x0][0x440] ;  /* 0x00011000ff160b82 */ /* 0x000e300000000a00 */
[----:B------:R-:W0:Y:S08]  /*0ce0*/  @P1 LDC.64 R2, c[0x0][0x438] ;  /* 0x00010e00ff021b82 */ /* 0x000e300000000a00 */
[----:B------:R-:W0:Y:S08]  /*0cf0*/  LDC.64 R24, c[0x0][0x3d0] ;  /* 0x0000f400ff187b82 */ /* 0x000e300000000a00 */
[----:B------:R-:W0:Y:S08]  /*0d00*/  @P2 LDC.64 R26, c[0x0][0x438] ;  /* 0x00010e00ff1a2b82 */ /* 0x000e300000000a00 */
[----:B------:R-:W0:Y:S08]  /*0d10*/  LDC.64 R28, c[0x0][0x3d8] ;  /* 0x0000f600ff1c7b82 */ /* 0x000e300000000a00 */
[----:B------:R-:W0:Y:S01]  /*0d20*/  @P2 LDC.64 R30, c[0x0][0x440] ;  /* 0x00011000ff1e2b82 */ /* 0x000e220000000a00 */
[----:B--2---:R-:W-:-:S04]  /*0d30*/  @P1 IMAD.WIDE.U32 R16, R154, 0x10, R8 ;  /* 0x000000109a101825 */ /* 0x004fc800078e0008 */
[C---:B---3--:R-:W-:Y:S01]  /*0d40*/  @P0 IMAD.WIDE.U32 R4, R33.reuse, 0x10, R10 ;  /* 0x0000001021040825 */ /* 0x048fe200078e000a */
[----:B------:R2:W5:Y:S03]  /*0d50*/  @P1 LD.E.128 R88, desc[UR8][R16.64] ;  /* 0x0000000810581980 */ /* 0x000566000c101d00 */
[C---:B----4-:R-:W-:Y:S01]  /*0d60*/  @P0 IMAD.WIDE.U32 R6, R33.reuse, 0x10, R18 ;  /* 0x0000001021060825 */ /* 0x050fe200078e0012 */
[----:B------:R2:W5:Y:S03]  /*0d70*/  @P0 LDG.E.128 R52, desc[UR8][R4.64] ;  /* 0x0000000804340981 */ /* 0x000566000c1e1d00 */
[C---:B-1----:R-:W-:Y:S01]  /*0d80*/  @P0 IMAD.WIDE.U32 R8, R33.reuse, 0x10, R20 ;  /* 0x0000001021080825 */ /* 0x042fe200078e0014 */
[----:B------:R2:W5:Y:S03]  /*0d90*/  @P0 LD.E.128 R72, desc[UR8][R6.64] ;  /* 0x0000000806480980 */ /* 0x000566000c101d00 */
[C---:B0-----:R-:W-:Y:S01]  /*0da0*/  @P0 IMAD.WIDE.U32 R10, R33.reuse, 0x10, R22 ;  /* 0x00000010210a0825 */ /* 0x041fe200078e0016 */
[----:B------:R2:W5:Y:S03]  /*0db0*/  @P0 LDG.E.128 R56, desc[UR8][R8.64] ;  /* 0x0000000808380981 */ /* 0x000566000c1e1d00 */
[----:B------:R-:W-:Y:S01]  /*0dc0*/  @P0 VIADD R33, R33, 0x20 ;  /* 0x0000002021210836 */ /* 0x000fe20000000000 */
[----:B------:R2:W5:Y:S01]  /*0dd0*/  @P0 LD.E.128 R84, desc[UR8][R10.64] ;  /* 0x000000080a540980 */ /* 0x000562000c101d00 */
[----:B------:R-:W-:-:S04]  /*0de0*/  @P1 IMAD.WIDE.U32 R2, R154, 0x10, R2 ;  /* 0x000000109a021825 */ /* 0x000fc800078e0002 */
[C---:B------:R-:W-:Y:S01]  /*0df0*/  @P2 IMAD.WIDE.U32 R24, R33.reuse, 0x10, R24 ;  /* 0x0000001021182825 */ /* 0x040fe200078e0018 */
[----:B------:R2:W5:Y:S03]  /*0e00*/  @P1 LD.E.128 R76, desc[UR8][R2.64] ;  /* 0x00000008024c1980 */ /* 0x000566000c101d00 */
[C---:B------:R-:W-:Y:S01]  /*0e10*/  @P2 IMAD.WIDE.U32 R26, R33.reuse, 0x10, R26 ;  /* 0x00000010211a2825 */ /* 0x040fe200078e001a */
[----:B------:R2:W5:Y:S03]  /*0e20*/  @P2 LDG.E.128 R60, desc[UR8][R24.64] ;  /* 0x00000008183c2981 */ /* 0x000566000c1e1d00 */
[C---:B------:R-:W-:Y:S01]  /*0e30*/  @P2 IMAD.WIDE.U32 R28, R33.reuse, 0x10, R28 ;  /* 0x00000010211c2825 */ /* 0x040fe200078e001c */
[----:B------:R2:W5:Y:S03]  /*0e40*/  @P2 LD.E.128 R68, desc[UR8][R26.64] ;  /* 0x000000081a442980 */ /* 0x000566000c101d00 */
[C---:B------:R-:W-:Y:S01]  /*0e50*/  @P2 IMAD.WIDE.U32 R30, R33.reuse, 0x10, R30 ;  /* 0x00000010211e2825 */ /* 0x040fe200078e001e */
[----:B------:R2:W5:Y:S04]  /*0e60*/  @P2 LDG.E.128 R64, desc[UR8][R28.64] ;  /* 0x000000081c402981 */ /* 0x000568000c1e1d00 */
[----:B------:R2:W5:Y:S01]  /*0e70*/  @P2 LD.E.128 R80, desc[UR8][R30.64] ;  /* 0x000000081e502980 */ /* 0x000562000c101d00 */
[----:B------:R-:W-:Y:S01]  /*0e80*/  ISETP.GE.U32.AND P0, PT, R156, 0x80, PT ;  /* 0x000000809c00780c */ /* 0x000fe20003f06070 */
[----:B------:R-:W-:-:S12]  /*0e90*/  @P2 VIADD R33, R33, 0x20 ;  /* 0x0000002021212836 */ /* 0x000fd80000000000 */
[----:B--2---:R-:W-:Y:S05]  /*0ea0*/  @!P0 BRA `(.L_x_171) ;  /* 0x0000000400108947 */ /* 0x004fea0003800000 */
        /* <DEDUP_REMOVED lines=13> */
.L_x_172:
[C---:B------:R-:W-:Y:S01]  /*0f80*/  ISETP.GE.U32.AND P0, PT, R156.reuse, 0x40, PT ;  /* 0x000000409c00780c */ /* 0x040fe20003f06070 */
[----:B------:R-:W0:Y:S01]  /*0f90*/  LDC.64 R2, c[0x0][0x3d0] ;  /* 0x0000f400ff027b82 */ /* 0x000e220000000a00 */
[C---:B------:R-:W-:Y:S01]  /*0fa0*/  ISETP.GE.U32.AND P2, PT, R156.reuse, 0x60, PT ;  /* 0x000000609c00780c */ /* 0x040fe20003f46070 */
[----:B------:R-:W-:Y:S01]  /*0fb0*/  IMAD.MOV.U32 R33, RZ, RZ, R154 ;  /* 0x000000ffff217224 */ /* 0x000fe200078e009a */
[C---:B------:R-:W-:Y:S02]  /*0fc0*/  ISETP.GE.U32.AND P3, PT, R156.reuse, 0x80, PT ;  /* 0x000000809c00780c */ /* 0x040fe40003f66070 */
[----:B------:R-:W-:-:S03]  /*0fd0*/  ISETP.GE.U32.AND P1, PT, R156, 0x20, PT ;  /* 0x000000209c00780c */ /* 0x000fc60003f26070 */
[----:B------:R-:W1:Y:S08]  /*0fe0*/  LDC.64 R6, c[0x0][0x3d8] ;  /* 0x0000f600ff067b82 */ /* 0x000e700000000a00 */
[----:B------:R-:W2:Y:S02]  /*0ff0*/  @P0 LDC.64 R4, c[0x0][0x438] ;  /* 0x00010e00ff040b82 */ /* 0x000ea40000000a00 */
[----:B------:R-:W-:-:S06]  /*1000*/  @P1 LOP3.LUT R33, R154, 0x20, RZ, 0xfc, !PT ;  /* 0x000000209a211812 */ /* 0x000fcc00078efcff */
        /* <DEDUP_REMOVED lines=8> */
[----:B------:R-:W-:-:S04]  /*1090*/  @P0 IADD3 R33, PT, PT, R33, 0x20, RZ ;  /* 0x0000002021210810 */ /* 0x000fc80007ffe0ff */
        /* <DEDUP_REMOVED lines=14> */
[----:B------:R-:W2:Y:S01]  /*1180*/  @P1 LDC.64 R16, c[0x0][0x438] ;  /* 0x00010e00ff101b82 */ /* 0x000ea20000000a00 */
[----:B---3--:R-:W-:-:S05]  /*1190*/  @P3 IMAD.WIDE.U32 R10, R33, 0x10, R28 ;  /* 0x00000010210a3825 */ /* 0x008fca00078e001c */
[----:B------:R0:W5:Y:S02]  /*11a0*/  @P3 LD.E.128 R100, desc[UR8][R10.64] ;  /* 0x000000080a643980 */ /* 0x000164000c101d00 */
[----:B------:R-:W3:Y:S01]  /*11b0*/  LDC.64 R18, c[0x0][0x3d8] ;  /* 0x0000f600ff127b82 */ /* 0x000ee20000000a00 */
[----:B----4-:R-:W-:-:S05]  /*11c0*/  @P3 IMAD.WIDE.U32 R12, R33, 0x10, R30 ;  /* 0x00000010210c3825 */ /* 0x010fca00078e001e */
[----:B------:R0:W5:Y:S01]  /*11d0*/  @P3 LDG.E.128 R96, desc[UR8][R12.64] ;  /* 0x000000080c603981 */ /* 0x000162000c1e1d00 */
[----:B-1----:R-:W-:-:S05]  /*11e0*/  @P1 IMAD.WIDE.U32 R14, R154, 0x10, R14 ;  /* 0x000000109a0e1825 */ /* 0x002fca00078e000e */
[----:B------:R0:W5:Y:S01]  /*11f0*/  @P1 LDG.E.128 R44, desc[UR8][R14.64] ;  /* 0x000000080e2c1981 */ /* 0x000162000c1e1d00 */
[----:B--2---:R-:W-:-:S05]  /*1200*/  @P1 IMAD.WIDE.U32 R16, R154, 0x10, R16 ;  /* 0x000000109a101825 */ /* 0x004fca00078e0010 */
[----:B------:R0:W5:Y:S01]  /*1210*/  @P1 LD.E.128 R76, desc[UR8][R16.64] ;  /* 0x00000008104c1980 */ /* 0x000162000c101d00 */
[----:B---3--:R-:W-:-:S05]  /*1220*/  @P1 IMAD.WIDE.U32 R18, R154, 0x10, R18 ;  /* 0x000000109a121825 */ /* 0x008fca00078e0012 */
[----:B------:R0:W5:Y:S01]  /*1230*/  @P1 LDG.E.128 R48, desc[UR8][R18.64] ;  /* 0x0000000812301981 */ /* 0x000162000c1e1d00 */
[----:B------:R-:W-:Y:S02]  /*1240*/  HFMA2 R90, -RZ, RZ, 0, 0 ;  /* 0x00000000ff5a7431 */ /* 0x000fe400000001ff */
[----:B------:R-:W-:Y:S01]  /*1250*/  IMAD.MOV.U32 R82, RZ, RZ, RZ ;  /* 0x000000ffff527224 */ /* 0x000fe200078e00ff */
[----:B------:R-:W-:Y:S01]  /*1260*/  CS2R R80, SRZ ;  /* 0x0000000000507805 */ /* 0x000fe2000001ff00 */
[----:B------:R-:W-:Y:S01]  /*1270*/  IMAD.MOV.U32 R86, RZ, RZ, RZ ;  /* 0x000000ffff567224 */ /* 0x000fe200078e00ff */
[----:B------:R-:W-:Y:S02]  /*1280*/  CS2R R84, SRZ ;  /* 0x0000000000547805 */ /* 0x000fe4000001ff00 */
[----:B------:R-:W-:Y:S01]  /*1290*/  CS2R R88, SRZ ;  /* 0x0000000000587805 */ /* 0x000fe2000001ff00 */
[----:B------:R-:W-:Y:S01]  /*12a0*/  @P1 IMAD.MOV.U32 R91, RZ, RZ, RZ ;  /* 0x000000ffff5b1224 */ /* 0x000fe200078e00ff */
[----:B------:R-:W-:-:S02]  /*12b0*/  @P3 CS2R R106, SRZ ;  /* 0x00000000006a3805 */ /* 0x000fc4000001ff00 */
[----:B------:R-:W-:Y:S01]  /*12c0*/  @P3 CS2R R104, SRZ ;  /* 0x0000000000683805 */ /* 0x000fe2000001ff00 */
[----:B------:R-:W-:Y:S02]  /*12d0*/  @P0 IMAD.MOV.U32 R87, RZ, RZ, RZ ;  /* 0x000000ffff570224 */ /* 0x000fe400078e00ff */
[----:B0-----:R-:W-:-:S07]  /*12e0*/  @P2 IMAD.MOV.U32 R83, RZ, RZ, RZ ;  /* 0x000000ffff532224 */ /* 0x001fce00078e00ff */
.L_x_171:
[----:B------:R-:W-:Y:S05]  /*12f0*/  BSYNC.RECONVERGENT B0 ;  /* 0x0000000000007941 */ /* 0x000fea0003800200 */
.L_x_168:
[----:B------:R-:W0:Y:S02]  /*1300*/  LDCU UR4, c[0x0][0x384] ;  /* 0x00007080ff0477ac */ /* 0x000e240008000800 */
[----:B0-----:R-:W-:-:S13]  /*1310*/  ISETP.GE.AND P0, PT, R153, UR4, PT ;  /* 0x0000000499007c0c */ /* 0x001fda000bf06270 */
[----:B------:R-:W-:Y:S05]  /*1320*/  @P0 EXIT ;  /* 0x000000000000094d */ /* 0x000fea0003800000 */
[----:B------:R-:W-:Y:S01]  /*1330*/  IMAD.HI.U32 R0, R155, -0x326172a9, RZ ;  /* 0xcd9e8d579b007827 */ /* 0x000fe200078e00ff */
[----:B------:R-:W0:Y:S01]  /*1340*/  LDCU.U8 UR4, c[0x0][0x410] ;  /* 0x00008200ff0477ac */ /* 0x000e220008000000 */
[----:B------:R-:W-:Y:S01]  /*1350*/  BSSY B0, `(.L_x_173) ;  /* 0x000228a000007945 */ /* 0x000fe20003800000 */
[----:B------:R-:W-:Y:S01]  /*1360*/  LOP3.LUT R182, R182, 0x3, RZ, 0xc0, !PT ;  /* 0x00000003b6b67812 */ /* 0x000fe200078ec0ff */
[----:B------:R-:W-:Y:S01]  /*1370*/  IMAD.HI.U32 R2, R152, -0x2daee0ad, RZ ;  /* 0xd2511f5398027827 */ /* 0x000fe200078e00ff */
[----:B------:R-:W-:Y:S01]  /*1380*/  LOP3.LUT R0, R151, UR6, R0, 0x96, !PT ;  /* 0x0000000697007c12 */ /* 0x000fe2000f8e9600 */
[----:B------:R-:W1:Y:S01]  /*1390*/  LDCU UR32, c[0x0][0x388] ;  /* 0x00007100ff2077ac */ /* 0x000e620008000800 */
[----:B-----5:R-:W-:Y:S01]  /*13a0*/  PRMT R148, R107, 0x7632, R148 ;  /* 0x000076326b947816 */ /* 0x020fe20000000094 */
[----:B------:R-:W-:Y:S01]  /*13b0*/  IMAD R4, R155, -0x326172a9, RZ ;  /* 0xcd9e8d579b047824 */ /* 0x000fe200078e02ff */
[----:B------:R-:W-:Y:S01]  /*13c0*/  LOP3.LUT R2, R2, UR7, RZ, 0x3c, !PT ;  /* 0x0000000702027c12 */ /* 0x000fe2000f8e3cff */
[----:B------:R-:W-:Y:S01]  /*13d0*/  IMAD R6, R152, -0x2daee0ad, RZ ;  /* 0xd2511f5398067824 */ /* 0x000fe200078e02ff */
[----:B------:R-:W-:Y:S01]  /*13e0*/  PRMT R147, R99, 0x7632, R147 ;  /* 0x0000763263937816 */ /* 0x000fe20000000093 */
[----:B------:R-:W-:Y:S01]  /*13f0*/  IMAD.HI.U32 R5, R0, -0x2daee0ad, RZ ;  /* 0xd2511f5300057827 */ /* 0x000fe200078e00ff */
[----:B------:R-:W-:Y:S01]  /*1400*/  PRMT R146, R103, 0x7632, R146 ;  /* 0x0000763267927816 */ /* 0x000fe20000000092 */
[----:B------:R-:W2:Y:S01]  /*1410*/  LDCU UR5, c[0x0][0x448] ;  /* 0x00008900ff0577ac */ /* 0x000ea20008000800 */
[----:B------:R-:W-:Y:S01]  /*1420*/  PRMT R145, R95, 0x7632, R145 ;  /* 0x000076325f917816 */ /* 0x000fe20000000091 */
[----:B------:R-:W-:Y:S01]  /*1430*/  IMAD.HI.U32 R3, R2, -0x326172a9, RZ ;  /* 0xcd9e8d5702037827 */ /* 0x000fe200078e00ff */
[----:B------:R-:W-:Y:S01]  /*1440*/  LOP3.LUT R5, R6, UR15, R5, 0x96, !PT ;  /* 0x0000000f06057c12 */ /* 0x000fe2000f8e9605 */
[----:B------:R-:W3:Y:S01]  /*1450*/  LDCU.64 UR10, c[0x0][0x398] ;  /* 0x00007300ff0a77ac */ /* 0x000ee20008000a00 */
[----:B------:R-:W-:Y:S01]  /*1460*/  PRMT R144, R106, 0x7632, R144 ;  /* 0x000076326a907816 */ /* 0x000fe20000000090 */
[----:B------:R-:W-:Y:S01]  /*1470*/  IMAD R7, R2, -0x326172a9, RZ ;  /* 0xcd9e8d5702077824 */ /* 0x000fe200078e02ff */
[----:B------:R-:W-:Y:S01]  /*1480*/  LOP3.LUT R3, R4, UR14, R3, 0x96, !PT ;  /* 0x0000000e04037c12 */ /* 0x000fe2000f8e9603 */
[----:B------:R-:W-:Y:S01]  /*1490*/  IMAD R9, R0, -0x2daee0ad, RZ ;  /* 0xd2511f5300097824 */ /* 0x000fe200078e02ff */
[----:B------:R-:W-:Y:S01]  /*14a0*/  PRMT R143, R98, 0x7632, R143 ;  /* 0x00007632628f7816 */ /* 0x000fe2000000008f */
[----:B------:R-:W-:Y:S01]  /*14b0*/  IMAD.HI.U32 R0, R5, -0x326172a9, RZ ;  /* 0xcd9e8d5705007827 */ /* 0x000fe200078e00ff */
[----:B------:R-:W-:Y:S01]  /*14c0*/  PRMT R142, R102, 0x7632, R142 ;  /* 0x00007632668e7816 */ /* 0x000fe2000000008e */
[----:B------:R-:W4:Y:S01]  /*14d0*/  LDCU.64 UR12, c[0x0][0x3a0] ;  /* 0x00007400ff0c77ac */ /* 0x000f220008000a00 */
[----:B------:R-:W-:Y:S01]  /*14e0*/  PRMT R141, R94, 0x7632, R141 ;  /* 0x000076325e8d7816 */ /* 0x000fe2000000008d */
[----:B------:R-:W-:Y:S01]  /*14f0*/  IMAD.HI.U32 R2, R3, -0x2daee0ad, RZ ;  /* 0xd2511f5303027827 */ /* 0x000fe200078e00ff */
[----:B------:R-:W-:Y:S01]  /*1500*/  LOP3.LUT R0, R7, UR16, R0, 0x96, !PT ;  /* 0x0000001007007c12 */ /* 0x000fe2000f8e9600 */
[----:B0-----:R-:W-:Y:S01]  /*1510*/  UISETP.NE.AND UP1, UPT, UR4, URZ, UPT ;  /* 0x000000ff0400728c */ /* 0x001fe2000bf25270 */
[----:B------:R-:W-:Y:S01]  /*1520*/  PRMT R140, R105, 0x7632, R140 ;  /* 0x00007632698c7816 */ /* 0x000fe2000000008c */
[----:B------:R-:W-:Y:S01]  /*1530*/  IMAD R4, R5, -0x326172a9, RZ ;  /* 0xcd9e8d5705047824 */ /* 0x000fe200078e02ff */
[----:B------:R-:W-:Y:S01]  /*1540*/  LOP3.LUT R2, R9, UR17, R2, 0x96, !PT ;  /* 0x0000001109027c12 */ /* 0x000fe2000f8e9602 */
[----:B------:R-:W-:Y:S01]  /*1550*/  IMAD R6, R3, -0x2daee0ad, RZ ;  /* 0xd2511f5303067824 */ /* 0x000fe200078e02ff */
[----:B------:R-:W-:Y:S01]  /*1560*/  PRMT R139, R97, 0x7632, R139 ;  /* 0x00007632618b7816 */ /* 0x000fe2000000008b */
[----:B------:R-:W-:Y:S01]  /*1570*/  IMAD.HI.U32 R5, R0, -0x2daee0ad, RZ ;  /* 0xd2511f5300057827 */ /* 0x000fe200078e00ff */
[----:B------:R-:W-:-:S02]  /*1580*/  PRMT R138, R101, 0x7632, R138 ;  /* 0x00007632658a7816 */ /* 0x000fc4000000008a */
[----:B------:R-:W-:Y:S01]  /*1590*/  PRMT R137, R93, 0x7632, R137 ;  /* 0x000076325d897816 */ /* 0x000fe20000000089 */
[----:B------:R-:W-:Y:S01]  /*15a0*/  IMAD.HI.U32 R3, R2, -0x326172a9, RZ ;  /* 0xcd9e8d5702037827 */ /* 0x000fe200078e00ff */
[----:B------:R-:W-:Y:S02]  /*15b0*/  LOP3.LUT R5, R6, UR19, R5, 0x96, !PT ;  /* 0x0000001306057c12 */ /* 0x000fe4000f8e9605 */
        /* <DEDUP_REMOVED lines=91> */
[----:B-1234-:R-:W-:-:S07]  /*1b70*/  MOV R3, RZ ;  /* 0x000000ff00037202 */ /* 0x01efce0000000f00 */
.L_x_682:
        /* <DEDUP_REMOVED lines=14> */
[----:B-1----:R-:W-:-:S04]  /*1c60*/  @P0 IMAD.WIDE.U32 R122, R196, 0x10, R116 ;  /* 0x00000010c47a0825 */ /* 0x002fc800078e0074 */
[C---:B0-----:R-:W-:Y:S01]  /*1c70*/  IMAD.WIDE.U32 R116, R196.reuse, 0x10, R120 ;  /* 0x00000010c4747825 */ /* 0x041fe200078e0078 */
[----:B------:R-:W3:Y:S03]  /*1c80*/  @P0 LDG.E.128 R108, desc[UR8][R122.64] ;  /* 0x000000087a6c0981 */ /* 0x000ee6000c1e1d00 */
[----:B--2---:R-:W-:Y:S02]  /*1c90*/  @P1 IMAD.WIDE.U32 R120, R196, 0x10, R118 ;  /* 0x00000010c4781825 */ /* 0x004fe400078e0076 */
[----:B------:R-:W5:Y:S04]  /*1ca0*/  LDG.E.128 R116, desc[UR8][R116.64] ;  /* 0x0000000874747981 */ /* 0x000f68000c1e1d00 */
[----:B------:R0:W5:Y:S01]  /*1cb0*/  @P1 LDG.E.128 R112, desc[UR8][R120.64] ;  /* 0x0000000878701981 */ /* 0x000162000c1e1d00 */
[----:B------:R-:W-:-:S04]  /*1cc0*/  UISETP.NE.U32.AND UP0, UPT, UR10, URZ, UPT ;  /* 0x000000ff0a00728c */ /* 0x000fc8000bf05070 */
[----:B------:R-:W-:Y:S01]  /*1cd0*/  UISETP.NE.AND.EX UP0, UPT, UR11, URZ, UPT, UP0 ;  /* 0x000000ff0b00728c */ /* 0x000fe2000bf05300 */
[----:B---3--:R-:W-:Y:S02]  /*1ce0*/  PRMT R193, R111, 0x7632, R193 ;  /* 0x000076326fc17816 */ /* 0x008fe400000000c1 */
[----:B------:R-:W-:Y:S02]  /*1cf0*/  PRMT R185, R110, 0x7632, R185 ;  /* 0x000076326eb97816 */ /* 0x000fe400000000b9 */
[----:B------:R-:W-:Y:S02]  /*1d00*/  PRMT R186, R109, 0x7632, R186 ;  /* 0x000076326dba7816 */ /* 0x000fe400000000ba */
[----:B------:R-:W-:Y:S02]  /*1d10*/  PRMT R202, R108, 0x7632, R202 ;  /* 0x000076326cca7816 */ /* 0x000fe400000000ca */
[----:B0-----:R-:W-:Y:S05]  /*1d20*/  BRA.U UP0, `(.L_x_176) ;  /* 0x0000002900787547 */ /* 0x001fea000b800000 */
[----:B------:R-:W-:Y:S01]  /*1d30*/  ISETP.NE.AND P2, PT, R182, 0x1, PT ;  /* 0x00000001b600780c */ /* 0x000fe20003f45270 */
[----:B------:R-:W-:Y:S01]  /*1d40*/  BSSY.RECONVERGENT B2, `(.L_x_177) ;  /* 0x0000047000027945 */ /* 0x000fe20003800200 */
[----:B------:R-:W-:Y:S01]  /*1d50*/  IMAD.MOV.U32 R122, RZ, RZ, 0x2 ;  /* 0x00000002ff7a7424 */ /* 0x000fe200078e00ff */
[----:B------:R-:W-:Y:S01]  /*1d60*/  MOV R200, R199 ;  /* 0x000000c700c87202 */ /* 0x000fe20000000f00 */
[----:B------:R-:W-:-:S09]  /*1d70*/  IMAD.MOV.U32 R2, RZ, RZ, R4 ;  /* 0x000000ffff027224 */ /* 0x000fd200078e0004 */
[----:B------:R-:W-:Y:S05]  /*1d80*/  @!P2 BRA `(.L_x_178) ;  /* 0x000000040008a947 */ /* 0x000fea0003800000 */
[----:B------:R-:W-:-:S13]  /*1d90*/  ISETP.NE.AND P2, PT, R182, 0x3, PT ;  /* 0x00000003b600780c */ /* 0x000fda0003f45270 */
[----:B------:R-:W-:Y:S05]  /*1da0*/  @!P2 BRA `(.L_x_179) ;  /* 0x000000000020a947 */ /* 0x000fea0003800000 */
[----:B------:R-:W-:-:S13]  /*1db0*/  ISETP.NE.AND P2, PT, R182, 0x2, PT ;  /* 0x00000002b600780c */ /* 0x000fda0003f45270 */
[----:B------:R-:W-:Y:S01]  /*1dc0*/  @!P2 IMAD.MOV.U32 R122, RZ, RZ, 0x3 ;  /* 0x00000003ff7aa424 */ /* 0x000fe200078e00ff */
[----:B------:R-:W-:Y:S01]  /*1dd0*/  @P2 IADD3 R122, PT, PT, R182, 0x1, RZ ;  /* 0x00000001b67a2810 */ /* 0x000fe20007ffe0ff */
[--C-:B------:R-:W-:Y:S02]  /*1de0*/  @!P2 IMAD.MOV.U32 R200, RZ, RZ, R199.reuse ;  /* 0x000000ffffc8a224 */ /* 0x100fe400078e00c7 */
[----:B------:R-:W-:Y:S02]  /*1df0*/  @!P2 IMAD.MOV.U32 R2, RZ, RZ, R150 ;  /* 0x000000ffff02a224 */ /* 0x000fe400078e0096 */
[----:B------:R-:W-:Y:S02]  /*1e00*/  @P2 IMAD.MOV.U32 R200, RZ, RZ, R199 ;  /* 0x000000ffffc82224 */ /* 0x000fe400078e00c7 */
[----:B------:R-:W-:Y:S01]  /*1e10*/  @P2 IMAD.MOV.U32 R2, RZ, RZ, R149 ;  /* 0x000000ffff022224 */ /* 0x000fe200078e0095 */
[----:B------:R-:W-:Y:S06]  /*1e20*/  BRA `(.L_x_178) ;  /* 0x0000000000e07947 */ /* 0x000fec0003800000 */
.L_x_179:
[----:B------:R-:W-:Y:S01]  /*1e30*/  VIADD R152, R152, 0x1 ;  /* 0x0000000198987836 */ /* 0x000fe20000000000 */
[----:B------:R-:W-:Y:S03]  /*1e40*/  BSSY.RECONVERGENT B3, `(.L_x_180) ;  /* 0x000000c000037945 */ /* 0x000fe60003800200 */
[C---:B------:R-:W-:Y:S01]  /*1e50*/  IMAD.WIDE.U32 R170, R152.reuse, -0x2daee0ad, RZ ;  /* 0xd2511f5398aa7825 */ /* 0x040fe200078e00ff */
[----:B------:R-:W-:-:S13]  /*1e60*/  ISETP.NE.AND P2, PT, R152, RZ, PT ;  /* 0x000000ff9800720c */ /* 0x000fda0003f45270 */
[----:B------:R-:W-:Y:S05]  /*1e70*/  @P2 BRA `(.L_x_181) ;  /* 0x0000000000202947 */ /* 0x000fea0003800000 */
[----:B------:R-:W-:-:S04]  /*1e80*/  IADD3 R151, PT, PT, R151, 0x1, RZ ;  /* 0x0000000197977810 */ /* 0x000fc80007ffe0ff */
[----:B------:R-:W-:-:S13]  /*1e90*/  ISETP.NE.AND P2, PT, R151, RZ, PT ;  /* 0x000000ff9700720c */ /* 0x000fda0003f45270 */
[----:B------:R-:W-:Y:S01]  /*1ea0*/  @!P2 VIADD R155, R155, 0x1 ;  /* 0x000000019b9ba836 */ /* 0x000fe20000000000 */
[----:B------:R-:W-:Y:S01]  /*1eb0*/  @!P2 MOV R151, RZ ;  /* 0x000000ff0097a202 */ /* 0x000fe20000000f00 */
[----:B------:R-:W-:-:S03]  /*1ec0*/  @!P2 VIADD R2, R3, 0x1 ;  /* 0x000000010302a836 */ /* 0x000fc60000000000 */
[----:B------:R-:W-:-:S13]  /*1ed0*/  ISETP.NE.AND P3, PT, R155, RZ, !P2 ;  /* 0x000000ff9b00720c */ /* 0x000fda0005765270 */
[----:B------:R-:W-:-:S04]  /*1ee0*/  @P3 IMAD.MOV R2, RZ, RZ, R3 ;  /* 0x000000ffff023224 */ /* 0x000fc800078e0203 */
[----:B------:R-:W-:-:S07]  /*1ef0*/  @!P2 IMAD.MOV.U32 R3, RZ, RZ, R2 ;  /* 0x000000ffff03a224 */ /* 0x000fce00078e0002 */
.L_x_181:
[----:B------:R-:W-:Y:S05]  /*1f00*/  BSYNC.RECONVERGENT B3 ;  /* 0x0000000000037941 */ /* 0x000fea0003800200 */
.L_x_180:
[----:B------:R-:W-:Y:S01]  /*1f10*/  IMAD.WIDE.U32 R120, R155, -0x326172a9, RZ ;  /* 0xcd9e8d579b787825 */ /* 0x000fe200078e00ff */
[----:B------:R-:W-:-:S03]  /*1f20*/  LOP3.LUT R122, R3, UR7, R171, 0x96, !PT ;  /* 0x00000007037a7c12 */ /* 0x000fc6000f8e96ab */
[----:B------:R-:W-:Y:S01]  /*1f30*/  IMAD.MOV.U32 R2, RZ, RZ, R199 ;  /* 0x000000ffff027224 */ /* 0x000fe200078e00c7 */
[----:B------:R-:W-:Y:S01]  /*1f40*/  LOP3.LUT R180, R151, UR6, R121, 0x96, !PT ;  /* 0x0000000697b47c12 */ /* 0x000fe2000f8e9679 */
[----:B------:R-:W-:-:S04]  /*1f50*/  IMAD.WIDE.U32 R122, R122, -0x326172a9, RZ ;  /* 0xcd9e8d577a7a7825 */ /* 0x000fc800078e00ff */
[----:B------:R-:W-:Y:S01]  /*1f60*/  IMAD.WIDE.U32 R180, R180, -0x2daee0ad, RZ ;  /* 0xd2511f53b4b47825 */ /* 0x000fe200078e00ff */
[----:B------:R-:W-:-:S04]  /*1f70*/  LOP3.LUT R171, R120, UR14, R123, 0x96, !PT ;  /* 0x0000000e78ab7c12 */ /* 0x000fc8000f8e967b */
        /* <DEDUP_REMOVED lines=31> */
[----:B------:R-:W-:-:S03]  /*2170*/  LOP3.LUT R149, R170, UR30, R123, 0x96, !PT ;  /* 0x0000001eaa957c12 */ /* 0x000fc6000f8e967b */
[----:B------:R-:W-:Y:S02]  /*2180*/  IMAD.MOV.U32 R4, RZ, RZ, R122 ;  /* 0x000000ffff047224 */ /* 0x000fe400078e007a */
[----:B------:R-:W-:Y:S01]  /*2190*/  HFMA2 R122, -RZ, RZ, 0, 0 ;  /* 0x00000000ff7a7431 */ /* 0x000fe200000001ff */
[----:B------:R-:W-:-:S07]  /*21a0*/  LOP3.LUT R150, R120, UR31, R201, 0x96, !PT ;  /* 0x0000001f78967c12 */ /* 0x000fce000f8e96c9 */
.L_x_178:
[----:B------:R-:W-:Y:S05]  /*21b0*/  BSYNC.RECONVERGENT B2 ;  /* 0x0000000000027941 */ /* 0x000fea0003800200 */
.L_x_177:
[----:B------:R-:W0:Y:S01]  /*21c0*/  LDC R207, c[0x0][0x408] ;  /* 0x00010200ffcf7b82 */ /* 0x000e220000000800 */
[----:B------:R-:W-:Y:S01]  /*21d0*/  I2FP.F32.U32 R2, R2 ;  /* 0x0000000200027245 */ /* 0x000fe20000201000 */
[----:B------:R-:W-:Y:S01]  /*21e0*/  IMAD.MOV.U32 R205, RZ, RZ, 0x2f800000 ;  /* 0x2f800000ffcd7424 */ /* 0x000fe200078e00ff */
[----:B------:R-:W-:Y:S01]  /*21f0*/  ISETP.NE.AND P3, PT, R122, 0x1, PT ;  /* 0x000000017a00780c */ /* 0x000fe20003f65270 */
[----:B-----5:R-:W-:Y:S01]  /*2200*/  IMAD.U32 R120, R116, 0x10000, RZ ;  /* 0x0001000074787824 */ /* 0x020fe200078e00ff */
[----:B------:R-:W-:Y:S01]  /*2210*/  LOP3.LUT R0, R0, 0xffffffef, RZ, 0xc0, !PT ;  /* 0xffffffef00007812 */ /* 0x000fe200078ec0ff */
[----:B------:R-:W-:Y:S01]  /*2220*/  FFMA.FTZ R121, R2, R205, 1.1641532182693481445e-10 ;  /* 0x2f00000002797423 */ /* 0x000fe200000100cd */
[----:B------:R-:W-:Y:S01]  /*2230*/  BSSY.RECONVERGENT B2, `(.L_x_182) ;  /* 0x000004f000027945 */ /* 0x000fe20003800200 */
[----:B------:R-:W1:Y:S01]  /*2240*/  LDC R206, c[0x0][0x404] ;  /* 0x00010100ffce7b82 */ /* 0x000e620000000800 */
[----:B------:R-:W-:Y:S01]  /*2250*/  HFMA2 R123, -RZ, RZ, 0, 1.1920928955078125e-07 ;  /* 0x00000002ff7b7431 */ /* 0x000fe200000001ff */
[----:B------:R-:W-:Y:S01]  /*2260*/  PRMT R116, R116, 0x7632, R116 ;  /* 0x0000763274747816 */ /* 0x000fe20000000074 */
[----:B0-----:R-:W-:Y:S01]  /*2270*/  FMUL.FTZ R120, R120, R207 ;  /* 0x000000cf78787220 */ /* 0x001fe20000410000 */
[----:B-1----:R-:W-:Y:S01]  /*2280*/  FSETP.GTU.FTZ.AND P2, PT, R121, R206, PT ;  /* 0x000000ce7900720b */ /* 0x002fe20003f5c000 */
[----:B------:R-:W-:-:S03]  /*2290*/  @P0 IMAD.U32 R121, R108, 0x10000, RZ ;  /* 0x000100006c790824 */ /* 0x000fc600078e00ff */
[----:B------:R-:W-:Y:S02]  /*22a0*/  FSEL R2, R120, RZ, !P2 ;  /* 0x000000ff78027208 */ /* 0x000fe40005000000 */
[----:B------:R-:W-:-:S03]  /*22b0*/  PLOP3.LUT P2, PT, P2, PT, PT, 0x8, 0x80 ;  /* 0x000000000080781c */ /* 0x000fc6000174e170 */
[----:B------:R-:W-:Y:S01]  /*22c0*/  @P0 FADD.FTZ R2, R121, R2 ;  /* 0x0000000279020221 */ /* 0x000fe20000010000 */
[----:B------:R-:W-:-:S04]  /*22d0*/  IMAD.MOV.U32 R121, RZ, RZ, R4 ;  /* 0x000000ffff797224 */ /* 0x000fc800078e0004 */
[----:B------:R-:W-:-:S05]  /*22e0*/  F2FP.BF16.F32.PACK_AB R197, RZ, R2 ;  /* 0x00000002ffc5723e */ /* 0x000fca00000010ff */
[----:B------:R-:W-:Y:S01]  /*22f0*/  @P2 LOP3.LUT R0, R0, 0x10, RZ, 0xfc, !PT ;  /* 0x0000001000002812 */ /* 0x000fe200078efcff */
[----:B------:R-:W-:Y:S06]  /*2300*/  @!P3 BRA `(.L_x_183) ;  /* 0x000000040004b947 */ /* 0x000fec0003800000 */
[----:B------:R-:W-:-:S13]  /*2310*/  ISETP.NE.AND P2, PT, R122, 0x3, PT ;  /* 0x000000037a00780c */ /* 0x000fda0003f45270 */
[----:B------:R-:W-:Y:S05]  /*2320*/  @!P2 BRA `(.L_x_184) ;  /* 0x000000000018a947 */ /* 0x000fea0003800000 */
[----:B------:R-:W-:-:S13]  /*2330*/  ISETP.NE.AND P2, PT, R122, 0x2, PT ;  /* 0x000000027a00780c */ /* 0x000fda0003f45270 */
[----:B------:R-:W-:Y:S01]  /*2340*/  @!P2 IMAD.MOV.U32 R123, RZ, RZ, 0x3 ;  /* 0x00000003ff7ba424 */ /* 0x000fe200078e00ff */
[----:B------:R-:W-:Y:S01]  /*2350*/  @P2 IADD3 R123, PT, PT, R122, 0x1, RZ ;  /* 0x000000017a7b2810 */ /* 0x000fe20007ffe0ff */
[----:B------:R-:W-:Y:S02]  /*2360*/  @!P2 IMAD.MOV.U32 R121, RZ, RZ, R150 ;  /* 0x000000ffff79a224 */ /* 0x000fe400078e0096 */
[----:B------:R-:W-:Y:S01]  /*2370*/  @P2 IMAD.MOV.U32 R121, RZ, RZ, R149 ;  /* 0x000000ffff792224 */ /* 0x000fe200078e0095 */
[----:B------:R-:W-:Y:S06]  /*2380*/  BRA `(.L_x_183) ;  /* 0x0000000000e47947 */ /* 0x000fec0003800000 */
.L_x_184:
[----:B------:R-:W-:Y:S01]  /*2390*/  VIADD R152, R152, 0x1 ;  /* 0x0000000198987836 */ /* 0x000fe20000000000 */
[----:B------:R-:W-:Y:S03]  /*23a0*/  BSSY.RECONVERGENT B3, `(.L_x_185) ;  /* 0x000000c000037945 */ /* 0x000fe60003800200 */
[C---:B------:R-:W-:Y:S01]  /*23b0*/  IMAD.WIDE.U32 R180, R152.reuse, -0x2daee0ad, RZ ;  /* 0xd2511f5398b47825 */ /* 0x040fe200078e00ff */
[----:B------:R-:W-:-:S13]  /*23c0*/  ISETP.NE.AND P2, PT, R152, RZ, PT ;  /* 0x000000ff9800720c */ /* 0x000fda0003f45270 */
[----:B------:R-:W-:Y:S05]  /*23d0*/  @P2 BRA `(.L_x_186) ;  /* 0x0000000000202947 */ /* 0x000fea0003800000 */
[----:B------:R-:W-:-:S05]  /*23e0*/  VIADD R151, R151, 0x1 ;  /* 0x0000000197977836 */ /* 0x000fca0000000000 */
[----:B------:R-:W-:-:S13]  /*23f0*/  ISETP.NE.AND P2, PT, R151, RZ, PT ;  /* 0x000000ff9700720c */ /* 0x000fda0003f45270 */
[----:B------:R-:W-:Y:S01]  /*2400*/  @!P2 IADD3 R155, PT, PT, R155, 0x1, RZ ;  /* 0x000000019b9ba810 */ /* 0x000fe20007ffe0ff */
[----:B------:R-:W-:Y:S02]  /*2410*/  @!P2 VIADD R4, R3, 0x1 ;  /* 0x000000010304a836 */ /* 0x000fe40000000000 */
[----:B------:R-:W-:Y:S01]  /*2420*/  @!P2 IMAD.MOV.U32 R151, RZ, RZ, RZ ;  /* 0x000000ffff97a224 */ /* 0x000fe200078e00ff */
[----:B------:R-:W-:-:S13]  /*2430*/  ISETP.NE.AND P3, PT, R155, RZ, !P2 ;  /* 0x000000ff9b00720c */ /* 0x000fda0005765270 */
[----:B------:R-:W-:-:S05]  /*2440*/  @P3 IMAD.MOV R4, RZ, RZ, R3 ;  /* 0x000000ffff043224 */ /* 0x000fca00078e0203 */
[----:B------:R-:W-:-:S07]  /*2450*/  @!P2 MOV R3, R4 ;  /* 0x000000040003a202 */ /* 0x000fce0000000f00 */
.L_x_186:
[----:B------:R-:W-:Y:S05]  /*2460*/  BSYNC.RECONVERGENT B3 ;  /* 0x0000000000037941 */ /* 0x000fea0003800200 */
.L_x_185:
        /* <DEDUP_REMOVED lines=34> */
[----:B------:R-:W-:Y:S01]  /*2690*/  HFMA2 R123, -RZ, RZ, 0, 0 ;  /* 0x00000000ff7b7431 */ /* 0x000fe200000001ff */
[----:B------:R-:W-:Y:S01]  /*26a0*/  LOP3.LUT R120, R120, UR28, R181, 0x96, !PT ;  /* 0x0000001c78787c12 */ /* 0x000fe2000f8e96b5 */
[----:B------:R-:W-:-:S04]  /*26b0*/  IMAD.WIDE.U32 R170, R170, -0x326172a9, RZ ;  /* 0xcd9e8d57aaaa7825 */ /* 0x000fc800078e00ff */
[----:B------:R-:W-:Y:S01]  /*26c0*/  IMAD.WIDE.U32 R120, R120, -0x2daee0ad, RZ ;  /* 0xd2511f5378787825 */ /* 0x000fe200078e00ff */
[----:B------:R-:W-:-:S03]  /*26d0*/  LOP3.LUT R149, R180, UR30, R171, 0x96, !PT ;  /* 0x0000001eb4957c12 */ /* 0x000fc6000f8e96ab */
[----:B------:R-:W-:Y:S01]  /*26e0*/  IMAD.MOV.U32 R4, RZ, RZ, R170 ;  /* 0x000000ffff047224 */ /* 0x000fe200078e00aa */
[----:B------:R-:W-:Y:S01]  /*26f0*/  LOP3.LUT R150, R122, UR31, R121, 0x96, !PT ;  /* 0x0000001f7a967c12 */ /* 0x000fe2000f8e9679 */
[----:B------:R-:W-:Y:S02]  /*2700*/  IMAD.MOV.U32 R121, RZ, RZ, R200 ;  /* 0x000000ffff797224 */ /* 0x000fe400078e00c8 */
[----:B------:R-:W-:-:S07]  /*2710*/  IMAD.MOV.U32 R200, RZ, RZ, R120 ;  /* 0x000000ffffc87224 */ /* 0x000fce00078e0078 */
.L_x_183:
[----:B------:R-:W-:Y:S05]  /*2720*/  BSYNC.RECONVERGENT B2 ;  /* 0x0000000000027941 */ /* 0x000fea0003800200 */
.L_x_182:
[----:B------:R-:W-:Y:S01]  /*2730*/  I2FP.F32.U32 R120, R121 ;  /* 0x0000007900787245 */ /* 0x000fe20000201000 */
[----:B------:R-:W-:Y:S01]  /*2740*/  IMAD.U32 R116, R116, 0x10000, RZ ;  /* 0x0001000074747824 */ /* 0x000fe200078e00ff */
[----:B------:R-:W-:Y:S01]  /*2750*/  ISETP.NE.AND P3, PT, R123, 0x1, PT ;  /* 0x000000017b00780c */ /* 0x000fe20003f65270 */
[----:B------:R-:W-:Y:S01]  /*2760*/  @P0 IMAD.U32 R202, R202, 0x10000, RZ ;  /* 0x00010000caca0824 */ /* 0x000fe200078e00ff */
[----:B------:R-:W-:Y:S01]  /*2770*/  LOP3.LUT R0, R0, 0xfffffff7, RZ, 0xc0, !PT ;  /* 0xfffffff700007812 */ /* 0x000fe200078ec0ff */
[----:B------:R-:W-:Y:S01]  /*2780*/  FFMA.FTZ R121, R120, R205, 1.1641532182693481445e-10 ;  /* 0x2f00000078797423 */ /* 0x000fe200000100cd */
[----:B------:R-:W-:Y:S01]  /*2790*/  FMUL.FTZ R116, R116, R207 ;  /* 0x000000cf74747220 */ /* 0x000fe20000410000 */
[----:B------:R-:W-:Y:S01]  /*27a0*/  BSSY.RECONVERGENT B2, `(.L_x_187) ;  /* 0x000004b000027945 */ /* 0x000fe20003800200 */
[----:B------:R-:W-:Y:S02]  /*27b0*/  IMAD.MOV.U32 R122, RZ, RZ, 0x2 ;  /* 0x00000002ff7a7424 */ /* 0x000fe400078e00ff */
[----:B------:R-:W-:-:S04]  /*27c0*/  FSETP.GTU.FTZ.AND P2, PT, R121, R206, PT ;  /* 0x000000ce7900720b */ /* 0x000fc80003f5c000 */
[----:B------:R-:W-:Y:S02]  /*27d0*/  FSEL R171, R116, RZ, !P2 ;  /* 0x000000ff74ab7208 */ /* 0x000fe40005000000 */
[----:B------:R-:W-:Y:S02]  /*27e0*/  PLOP3.LUT P2, PT, P2, PT, PT, 0x8, 0x80 ;  /* 0x000000000080781c */ /* 0x000fe4000174e170 */
[----:B------:R-:W-:Y:S01]  /*27f0*/  MOV R116, R4 ;  /* 0x0000000400747202 */ /* 0x000fe20000000f00 */
[----:B------:R-:W-:-:S05]  /*2800*/  @P0 FADD.FTZ R171, R202, R171 ;  /* 0x000000abcaab0221 */ /* 0x000fca0000010000 */
[----:B------:R-:W-:-:S05]  /*2810*/  F2FP.BF16.F32.PACK_AB R199, RZ, R171 ;  /* 0x000000abffc7723e */ /* 0x000fca00000010ff */
[----:B------:R-:W-:Y:S01]  /*2820*/  @P2 LOP3.LUT R0, R0, 0x8, RZ, 0xfc, !PT ;  /* 0x0000000800002812 */ /* 0x000fe200078efcff */
[----:B------:R-:W-:Y:S06]  /*2830*/  @!P3 BRA `(.L_x_188) ;  /* 0x000000040004b947 */ /* 0x000fec0003800000 */
[----:B------:R-:W-:-:S13]  /*2840*/  ISETP.NE.AND P2, PT, R123, 0x3, PT ;  /* 0x000000037b00780c */ /* 0x000fda0003f45270 */
[----:B------:R-:W-:Y:S05]  /*2850*/  @!P2 BRA `(.L_x_189) ;  /* 0x000000000018a947 */ /* 0x000fea0003800000 */
[----:B------:R-:W-:-:S13]  /*2860*/  ISETP.NE.AND P2, PT, R123, 0x2, PT ;  /* 0x000000027b00780c */ /* 0x000fda0003f45270 */
[----:B------:R-:W-:Y:S02]  /*2870*/  @!P2 IMAD.MOV.U32 R122, RZ, RZ, 0x3 ;  /* 0x00000003ff7aa424 */ /* 0x000fe400078e00ff */
[----:B------:R-:W-:Y:S01]  /*2880*/  @!P2 IMAD.MOV.U32 R116, RZ, RZ, R150 ;  /* 0x000000ffff74a224 */ /* 0x000fe200078e0096 */
[----:B------:R-:W-:Y:S01]  /*2890*/  @P2 MOV R116, R149 ;  /* 0x0000009500742202 */ /* 0x000fe20000000f00 */
[----:B------:R-:W-:Y:S01]  /*28a0*/  @P2 VIADD R122, R123, 0x1 ;  /* 0x000000017b7a2836 */ /* 0x000fe20000000000 */
[----:B------:R-:W-:Y:S06]  /*28b0*/  BRA `(.L_x_188) ;  /* 0x0000000000e47947 */ /* 0x000fec0003800000 */
.L_x_189:
[----:B------:R-:W-:Y:S01]  /*28c0*/  VIADD R152, R152, 0x1 ;  /* 0x0000000198987836 */ /* 0x000fe20000000000 */
[----:B------:R-:W-:Y:S03]  /*28d0*/  BSSY.RECONVERGENT B3, `(.L_x_190) ;  /* 0x000000c000037945 */ /* 0x000fe60003800200 */
[C---:B------:R-:W-:Y:S01]  /*28e0*/  IMAD.WIDE.U32 R202, R152.reuse, -0x2daee0ad, RZ ;  /* 0xd2511f5398ca7825 */ /* 0x040fe200078e00ff */
[----:B------:R-:W-:-:S13]  /*28f0*/  ISETP.NE.AND P2, PT, R152, RZ, PT ;  /* 0x000000ff9800720c */ /* 0x000fda0003f45270 */
[----:B------:R-:W-:Y:S05]  /*2900*/  @P2 BRA `(.L_x_191) ;  /* 0x0000000000202947 */ /* 0x000fea0003800000 */
[----:B------:R-:W-:-:S05]  /*2910*/  VIADD R151, R151, 0x1 ;  /* 0x0000000197977836 */ /* 0x000fca0000000000 */
[----:B------:R-:W-:-:S13]  /*2920*/  ISETP.NE.AND P2, PT, R151, RZ, PT ;  /* 0x000000ff9700720c */ /* 0x000fda0003f45270 */
[----:B------:R-:W-:Y:S01]  /*2930*/  @!P2 VIADD R155, R155, 0x1 ;  /* 0x000000019b9ba836 */ /* 0x000fe20000000000 */
[----:B------:R-:W-:Y:S01]  /*2940*/  @!P2 IADD3 R4, PT, PT, R3, 0x1, RZ ;  /* 0x000000010304a810 */ /* 0x000fe20007ffe0ff */
[----:B------:R-:W-:-:S03]  /*2950*/  @!P2 IMAD.MOV.U32 R151, RZ, RZ, RZ ;  /* 0x000000ffff97a224 */ /* 0x000fc600078e00ff */
[----:B------:R-:W-:-:S13]  /*2960*/  ISETP.NE.AND P3, PT, R155, RZ, !P2 ;  /* 0x000000ff9b00720c */ /* 0x000fda0005765270 */
[----:B------:R-:W-:-:S04]  /*2970*/  @P3 IMAD.MOV R4, RZ, RZ, R3 ;  /* 0x000000ffff043224 */ /* 0x000fc800078e0203 */
[----:B------:R-:W-:-:S07]  /*2980*/  @!P2 IMAD.MOV.U32 R3, RZ, RZ, R4 ;  /* 0x000000ffff03a224 */ /* 0x000fce00078e0004 */
.L_x_191:
[----:B------:R-:W-:Y:S05]  /*2990*/  BSYNC.RECONVERGENT B3 ;  /* 0x0000000000037941 */ /* 0x000fea0003800200 */
.L_x_190:
        /* <DEDUP_REMOVED lines=38> */
[----:B------:R-:W-:Y:S02]  /*2c00*/  LOP3.LUT R149, R202, UR30, R181, 0x96, !PT ;  /* 0x0000001eca957c12 */ /* 0x000fe4000f8e96b5 */
[----:B------:R-:W-:Y:S01]  /*2c10*/  MOV R4, R180 ;  /* 0x000000b400047202 */ /* 0x000fe20000000f00 */
[----:B------:R-:W-:Y:S01]  /*2c20*/  IMAD.MOV.U32 R200, RZ, RZ, R120 ;  /* 0x000000ffffc87224 */ /* 0x000fe200078e0078 */
[----:B------:R-:W-:Y:S01]  /*2c30*/  LOP3.LUT R150, R122, UR31, R121, 0x96, !PT ;  /* 0x0000001f7a967c12 */ /* 0x000fe2000f8e9679 */
[----:B------:R-:W-:-:S07]  /*2c40*/  IMAD.MOV.U32 R122, RZ, RZ, RZ ;  /* 0x000000ffff7a7224 */ /* 0x000fce00078e00ff */
.L_x_188:
[----:B------:R-:W-:Y:S05]  /*2c50*/  BSYNC.RECONVERGENT B2 ;  /* 0x0000000000027941 */ /* 0x000fea0003800200 */
.L_x_187:
[----:B------:R-:W-:Y:S01]  /*2c60*/  I2FP.F32.U32 R116, R116 ;  /* 0x0000007400747245 */ /* 0x000fe20000201000 */
[----:B------:R-:W-:Y:S01]  /*2c70*/  BSSY.RECONVERGENT B2, `(.L_x_192) ;  /* 0x0000052000027945 */ /* 0x000fe20003800200 */
[C---:B------:R-:W-:Y:S02]  /*2c80*/  SHF.L.U32 R120, R117.reuse, 0x10, RZ ;  /* 0x0000001075787819 */ /* 0x040fe400000006ff */
[----:B------:R-:W-:Y:S01]  /*2c90*/  ISETP.NE.AND P3, PT, R122, 0x1, PT ;  /* 0x000000017a00780c */ /* 0x000fe20003f65270 */
[----:B------:R-:W-:Y:S01]  /*2ca0*/  FFMA.FTZ R121, R116, R205, 1.1641532182693481445e-10 ;  /* 0x2f00000074797423 */ /* 0x000fe200000100cd */
[----:B------:R-:W-:Y:S01]  /*2cb0*/  LOP3.LUT R0, R0, 0xfffffffb, RZ, 0xc0, !PT ;  /* 0xfffffffb00007812 */ /* 0x000fe200078ec0ff */
[----:B------:R-:W-:Y:S01]  /*2cc0*/  FMUL.FTZ R120, R120, R207 ;  /* 0x000000cf78787220 */ /* 0x000fe20000410000 */
[----:B------:R-:W-:Y:S01]  /*2cd0*/  PRMT R182, R117, 0x7632, R182 ;  /* 0x0000763275b67816 */ /* 0x000fe200000000b6 */
[----:B------:R-:W-:Y:S01]  /*2ce0*/  IMAD.MOV.U32 R117, RZ, RZ, R4 ;  /* 0x000000ffff757224 */ /* 0x000fe200078e0004 */
[----:B------:R-:W-:Y:S01]  /*2cf0*/  FSETP.GTU.FTZ.AND P2, PT, R121, R206, PT ;  /* 0x000000ce7900720b */ /* 0x000fe20003f5c000 */
[----:B------:R-:W-:-:S03]  /*2d00*/  @P0 IMAD.U32 R121, R109, 0x10000, RZ ;  /* 0x000100006d790824 */ /* 0x000fc600078e00ff */
[----:B------:R-:W-:Y:S01]  /*2d10*/  FSEL R170, R120, RZ, !P2 ;  /* 0x000000ff78aa7208 */ /* 0x000fe20005000000 */
[----:B------:R-:W-:Y:S01]  /*2d20*/  IMAD.MOV.U32 R120, RZ, RZ, 0x2 ;  /* 0x00000002ff787424 */ /* 0x000fe200078e00ff */
[----:B------:R-:W-:-:S03]  /*2d30*/  PLOP3.LUT P2, PT, P2, PT, PT, 0x8, 0x80 ;  /* 0x000000000080781c */ /* 0x000fc6000174e170 */
[----:B------:R-:W-:-:S05]  /*2d40*/  @P0 FADD.FTZ R170, R121, R170 ;  /* 0x000000aa79aa0221 */ /* 0x000fca0000010000 */
[----:B------:R-:W-:-:S05]  /*2d50*/  F2FP.BF16.F32.PACK_AB R201, RZ, R170 ;  /* 0x000000aaffc9723e */ /* 0x000fca00000010ff */
[----:B------:R-:W-:Y:S01]  /*2d60*/  @P2 LOP3.LUT R0, R0, 0x4, RZ, 0xfc, !PT ;  /* 0x0000000400002812 */ /* 0x000fe200078efcff */
[----:B------:R-:W-:Y:S06]  /*2d70*/  @!P3 BRA `(.L_x_193) ;  /* 0x000000040004b947 */ /* 0x000fec0003800000 */
[----:B------:R-:W-:-:S13]  /*2d80*/  ISETP.NE.AND P2, PT, R122, 0x3, PT ;  /* 0x000000037a00780c */ /* 0x000fda0003f45270 */
[----:B------:R-:W-:Y:S05]  /*2d90*/  @!P2 BRA `(.L_x_194) ;  /* 0x000000000018a947 */ /* 0x000fea0003800000 */
[----:B------:R-:W-:-:S13]  /*2da0*/  ISETP.NE.AND P2, PT, R122, 0x2, PT ;  /* 0x000000027a00780c */ /* 0x000fda0003f45270 */
[----:B------:R-:W-:Y:S01]  /*2db0*/  @!P2 MOV R120, 0x3 ;  /* 0x000000030078a802 */ /* 0x000fe20000000f00 */
[----:B------:R-:W-:Y:S02]  /*2dc0*/  @!P2 IMAD.MOV.U32 R117, RZ, RZ, R150 ;  /* 0x000000ffff75a224 */ /* 0x000fe400078e0096 */
[----:B------:R-:W-:Y:S02]  /*2dd0*/  @P2 VIADD R120, R122, 0x1 ;  /* 0x000000017a782836 */ /* 0x000fe40000000000 */
[----:B------:R-:W-:Y:S01]  /*2de0*/  @P2 IMAD.MOV.U32 R117, RZ, RZ, R149 ;  /* 0x000000ffff752224 */ /* 0x000fe200078e0095 */
[----:B------:R-:W-:Y:S06]  /*2df0*/  BRA `(.L_x_193) ;  /* 0x0000000000e47947 */ /* 0x000fec0003800000 */
.L_x_194:
[----:B------:R-:W-:Y:S01]  /*2e00*/  IADD3 R152, PT, PT, R152, 0x1, RZ ;  /* 0x0000000198987810 */ /* 0x000fe20007ffe0ff */
[----:B------:R-:W-:Y:S03]  /*2e10*/  BSSY.RECONVERGENT B3, `(.L_x_195) ;  /* 0x000000c000037945 */ /* 0x000fe60003800200 */
[C---:B------:R-:W-:Y:S01]  /*2e20*/  ISETP.NE.AND P2, PT, R152.reuse, RZ, PT ;  /* 0x000000ff9800720c */ /* 0x040fe20003f45270 */
[----:B------:R-:W-:-:S12]  /*2e30*/  IMAD.WIDE.U32 R180, R152, -0x2daee0ad, RZ ;  /* 0xd2511f5398b47825 */ /* 0x000fd800078e00ff */
[----:B------:R-:W-:Y:S05]  /*2e40*/  @P2 BRA `(.L_x_196) ;  /* 0x0000000000202947 */ /* 0x000fea0003800000 */
[----:B------:R-:W-:-:S05]  /*2e50*/  VIADD R151, R151, 0x1 ;  /* 0x0000000197977836 */ /* 0x000fca0000000000 */
[----:B------:R-:W-:-:S13]  /*2e60*/  ISETP.NE.AND P2, PT, R151, RZ, PT ;  /* 0x000000ff9700720c */ /* 0x000fda0003f45270 */
[----:B------:R-:W-:Y:S02]  /*2e70*/  @!P2 VIADD R155, R155, 0x1 ;  /* 0x000000019b9ba836 */ /* 0x000fe40000000000 */
[----:B------:R-:W-:Y:S02]  /*2e80*/  @!P2 VIADD R4, R3, 0x1 ;  /* 0x000000010304a836 */ /* 0x000fe40000000000 */
[----:B------:R-:W-:Y:S01]  /*2e90*/  @!P2 IMAD.MOV.U32 R151, RZ, RZ, RZ ;  /* 0x000000ffff97a224 */ /* 0x000fe200078e00ff */
[----:B------:R-:W-:-:S13]  /*2ea0*/  ISETP.NE.AND P3, PT, R155, RZ, !P2 ;  /* 0x000000ff9b00720c */ /* 0x000fda0005765270 */
[----:B------:R-:W-:-:S05]  /*2eb0*/  @P3 IADD3 R4, PT, PT, R3, RZ, RZ ;  /* 0x000000ff03043210 */ /* 0x000fca0007ffe0ff */
[----:B------:R-:W-:-:S07]  /*2ec0*/  @!P2 IMAD.MOV.U32 R3, RZ, RZ, R4 ;  /* 0x000000ffff03a224 */ /* 0x000fce00078e0004 */
.L_x_196:
[----:B------:R-:W-:Y:S05]  /*2ed0*/  BSYNC.RECONVERGENT B3 ;  /* 0x0000000000037941 */ /* 0x000fea0003800200 */
.L_x_195:
        /* <DEDUP_REMOVED lines=38> */
[----:B------:R-:W-:Y:S01]  /*3140*/  IMAD.MOV.U32 R4, RZ, RZ, R122 ;  /* 0x000000ffff047224 */ /* 0x000fe200078e007a */
[----:B------:R-:W-:Y:S01]  /*3150*/  LOP3.LUT R150, R120, UR31, R117, 0x96, !PT ;  /* 0x0000001f78967c12 */ /* 0x000fe2000f8e9675 */
[----:B------:R-:W-:Y:S01]  /*3160*/  IMAD.MOV.U32 R120, RZ, RZ, RZ ;  /* 0x000000ffff787224 */ /* 0x000fe200078e00ff */
[----:B------:R-:W-:Y:S01]  /*3170*/  MOV R117, R200 ;  /* 0x000000c800757202 */ /* 0x000fe20000000f00 */
[----:B------:R-:W-:-:S07]  /*3180*/  IMAD.MOV.U32 R200, RZ, RZ, R116 ;  /* 0x000000ffffc87224 */ /* 0x000fce00078e0074 */
.L_x_193:
[----:B------:R-:W-:Y:S05]  /*3190*/  BSYNC.RECONVERGENT B2 ;  /* 0x0000000000027941 */ /* 0x000fea0003800200 */
.L_x_192:
[----:B------:R-:W-:Y:S01]  /*31a0*/  I2FP.F32.U32 R116, R117 ;  /* 0x0000007500747245 */ /* 0x000fe20000201000 */
[----:B------:R-:W-:Y:S01]  /*31b0*/  IMAD.U32 R182, R182, 0x10000, RZ ;  /* 0x00010000b6b67824 */ /* 0x000fe200078e00ff */
[----:B------:R-:W-:Y:S01]  /*31c0*/  ISETP.NE.AND P2, PT, R120, 0x1, PT ;  /* 0x000000017800780c */ /* 0x000fe20003f45270 */
[----:B------:R-:W-:Y:S01]  /*31d0*/  BSSY.RECONVERGENT B2, `(.L_x_197) ;  /* 0x000004f000027945 */ /* 0x000fe20003800200 */
[----:B------:R-:W-:Y:S01]  /*31e0*/  @P0 SHF.L.U32 R186, R186, 0x10, RZ ;  /* 0x00000010baba0819 */ /* 0x000fe200000006ff */
[----:B------:R-:W-:Y:S01]  /*31f0*/  FFMA.FTZ R117, R116, R205, 1.1641532182693481445e-10 ;  /* 0x2f00000074757423 */ /* 0x000fe200000100cd */
[----:B------:R-:W-:Y:S01]  /*3200*/  FMUL.FTZ R182, R182, R207 ;  /* 0x000000cfb6b67220 */ /* 0x000fe20000410000 */
[----:B------:R-:W-:Y:S01]  /*3210*/  LOP3.LUT R0, R0, 0xfffffffd, RZ, 0xc0, !PT ;  /* 0xfffffffd00007812 */ /* 0x000fe200078ec0ff */
[----:B------:R-:W-:Y:S02]  /*3220*/  IMAD.MOV.U32 R121, RZ, RZ, 0x2 ;  /* 0x00000002ff797424 */ /* 0x000fe400078e00ff */
[----:B------:R-:W-:Y:S01]  /*3230*/  FSETP.GTU.FTZ.AND P3, PT, R117, R206, PT ;  /* 0x000000ce7500720b */ /* 0x000fe20003f7c000 */
[----:B------:R-:W-:-:S03]  /*3240*/  IMAD.MOV.U32 R117, RZ, RZ, R4 ;  /* 0x000000ffff757224 */ /* 0x000fc600078e0004 */
[----:B------:R-:W-:Y:S02]  /*3250*/  FSEL R181, R182, RZ, !P3 ;  /* 0x000000ffb6b57208 */ /* 0x000fe40005800000 */
        /* <DEDUP_REMOVED lines=8> */
[----:B------:R-:W-:Y:S01]  /*32e0*/  @!P2 IMAD.MOV.U32 R121, RZ, RZ, 0x3 ;  /* 0x00000003ff79a424 */ /* 0x000fe200078e00ff */
[----:B------:R-:W-:Y:S01]  /*32f0*/  @!P2 MOV R117, R150 ;  /* 0x000000960075a202 */ /* 0x000fe20000000f00 */
[----:B------:R-:W-:Y:S02]  /*3300*/  @P2 VIADD R121, R120, 0x1 ;  /* 0x0000000178792836 */ /* 0x000fe40000000000 */
[----:B------:R-:W-:Y:S01]  /*3310*/  @P2 IMAD.MOV.U32 R117, RZ, RZ, R149 ;  /* 0x000000ffff752224 */ /* 0x000fe200078e0095 */
[----:B------:R-:W-:Y:S06]  /*3320*/  BRA `(.L_x_198) ;  /* 0x0000000000e47947 */ /* 0x000fec0003800000 */
.L_x_199:
[----:B------:R-:W-:Y:S01]  /*3330*/  VIADD R152, R152, 0x1 ;  /* 0x0000000198987836 */ /* 0x000fe20000000000 */
[----:B------:R-:W-:Y:S03]  /*3340*/  BSSY.RECONVERGENT B3, `(.L_x_200) ;  /* 0x000000c000037945 */ /* 0x000fe60003800200 */
[C---:B------:R-:W-:Y:S01]  /*3350*/  IMAD.WIDE.U32 R202, R152.reuse, -0x2daee0ad, RZ ;  /* 0xd2511f5398ca7825 */ /* 0x040fe200078e00ff */
[----:B------:R-:W-:-:S13]  /*3360*/  ISETP.NE.AND P2, PT, R152, RZ, PT ;  /* 0x000000ff9800720c */ /* 0x000fda0003f45270 */
[----:B------:R-:W-:Y:S05]  /*3370*/  @P2 BRA `(.L_x_201) ;  /* 0x0000000000202947 */ /* 0x000fea0003800000 */
[----:B------:R-:W-:-:S04]  /*3380*/  IADD3 R151, PT, PT, R151, 0x1, RZ ;  /* 0x0000000197977810 */ /* 0x000fc80007ffe0ff */
[----:B------:R-:W-:-:S13]  /*3390*/  ISETP.NE.AND P2, PT, R151, RZ, PT ;  /* 0x000000ff9700720c */ /* 0x000fda0003f45270 */
[----:B------:R-:W-:Y:S02]  /*33a0*/  @!P2 VIADD R155, R155, 0x1 ;  /* 0x000000019b9ba836 */ /* 0x000fe40000000000 */
[----:B------:R-:W-:Y:S02]  /*33b0*/  @!P2 VIADD R4, R3, 0x1 ;  /* 0x000000010304a836 */ /* 0x000fe40000000000 */
[----:B------:R-:W-:Y:S01]  /*33c0*/  @!P2 IMAD.MOV.U32 R151, RZ, RZ, RZ ;  /* 0x000000ffff97a224 */ /* 0x000fe200078e00ff */
[----:B------:R-:W-:-:S13]  /*33d0*/  ISETP.NE.AND P3, PT, R155, RZ, !P2 ;  /* 0x000000ff9b00720c */ /* 0x000fda0005765270 */
[----:B------:R-:W-:-:S05]  /*33e0*/  @P3 IMAD.MOV R4, RZ, RZ, R3 ;  /* 0x000000ffff043224 */ /* 0x000fca00078e0203 */
[----:B------:R-:W-:-:S07]  /*33f0*/  @!P2 MOV R3, R4 ;  /* 0x000000040003a202 */ /* 0x000fce0000000f00 */
.L_x_201:
[----:B------:R-:W-:Y:S05]  /*3400*/  BSYNC.RECONVERGENT B3 ;  /* 0x0000000000037941 */ /* 0x000fea0003800200 */
.L_x_200:
        /* <DEDUP_REMOVED lines=34> */
[----:B------:R-:W-:Y:S01]  /*3630*/  IMAD.MOV.U32 R121, RZ, RZ, RZ ;  /* 0x000000ffff797224 */ /* 0x000fe200078e00ff */
[----:B------:R-:W-:Y:S01]  /*3640*/  LOP3.LUT R116, R116, UR28, R203, 0x96, !PT ;  /* 0x0000001c74747c12 */ /* 0x000fe2000f8e96cb */
[----:B------:R-:W-:-:S04]  /*3650*/  IMAD.WIDE.U32 R122, R122, -0x326172a9, RZ ;  /* 0xcd9e8d577a7a7825 */ /* 0x000fc800078e00ff */
[----:B------:R-:W-:Y:S01]  /*3660*/  IMAD.WIDE.U32 R116, R116, -0x2daee0ad, RZ ;  /* 0xd2511f5374747825 */ /* 0x000fe200078e00ff */
[----:B------:R-:W-:-:S03]  /*3670*/  LOP3.LUT R149, R202, UR30, R123, 0x96, !PT ;  /* 0x0000001eca957c12 */ /* 0x000fc6000f8e967b */
[----:B------:R-:W-:Y:S01]  /*3680*/  IMAD.MOV.U32 R4, RZ, RZ, R122 ;  /* 0x000000ffff047224 */ /* 0x000fe200078e007a */
[----:B------:R-:W-:Y:S01]  /*3690*/  LOP3.LUT R150, R120, UR31, R117, 0x96, !PT ;  /* 0x0000001f78967c12 */ /* 0x000fe2000f8e9675 */
[----:B------:R-:W-:Y:S01]  /*36a0*/  IMAD.MOV.U32 R117, RZ, RZ, R200 ;  /* 0x000000ffff757224 */ /* 0x000fe200078e00c8 */
[----:B------:R-:W-:-:S07]  /*36b0*/  MOV R200, R116 ;  /* 0x0000007400c87202 */ /* 0x000fce0000000f00 */
.L_x_198:
[----:B------:R-:W-:Y:S05]  /*36c0*/  BSYNC.RECONVERGENT B2 ;  /* 0x0000000000027941 */ /* 0x000fea0003800200 */
.L_x_197:
[----:B------:R-:W-:Y:S01]  /*36d0*/  I2FP.F32.U32 R116, R117 ;  /* 0x0000007500747245 */ /* 0x000fe20000201000 */
[C---:B------:R-:W-:Y:S01]  /*36e0*/  IMAD.U32 R120, R118.reuse, 0x10000, RZ ;  /* 0x0001000076787824 */ /* 0x040fe200078e00ff */
[----:B------:R-:W-:Y:S01]  /*36f0*/  ISETP.NE.AND P3, PT, R121, 0x1, PT ;  /* 0x000000017900780c */ /* 0x000fe20003f65270 */
[----:B------:R-:W-:Y:S01]  /*3700*/  BSSY.RECONVERGENT B2, `(.L_x_202) ;  /* 0x000004e000027945 */ /* 0x000fe20003800200 */
[----:B------:R-:W-:Y:S01]  /*3710*/  PRMT R118, R118, 0x7632, R118 ;  /* 0x0000763276767816 */ /* 0x000fe20000000076 */
[----:B------:R-:W-:Y:S01]  /*3720*/  FFMA.FTZ R117, R116, R205, 1.1641532182693481445e-10 ;  /* 0x2f00000074757423 */ /* 0x000fe200000100cd */
[----:B------:R-:W-:-:S04]  /*3730*/  FMUL.FTZ R120, R120, R207 ;  /* 0x000000cf78787220 */ /* 0x000fc80000410000 */
[----:B------:R-:W-:Y:S01]  /*3740*/  FSETP.GTU.FTZ.AND P2, PT, R117, R206, PT ;  /* 0x000000ce7500720b */ /* 0x000fe20003f5c000 */
[----:B------:R-:W-:-:S03]  /*3750*/  @P0 IMAD.U32 R117, R110, 0x10000, RZ ;  /* 0x000100006e750824 */ /* 0x000fc600078e00ff */
[----:B------:R-:W-:Y:S01]  /*3760*/  FSEL R180, R120, RZ, !P2 ;  /* 0x000000ff78b47208 */ /* 0x000fe20005000000 */
[----:B------:R-:W-:Y:S01]  /*3770*/  HFMA2 R120, -RZ, RZ, 0, 1.1920928955078125e-07 ;  /* 0x00000002ff787431 */ /* 0x000fe200000001ff */
[----:B------:R-:W-:-:S03]  /*3780*/  PLOP3.LUT P2, PT, P2, PT, PT, 0x8, 0x80 ;  /* 0x000000000080781c */ /* 0x000fc6000174e170 */
[----:B------:R-:W-:Y:S01]  /*3790*/  @P0 FADD.FTZ R180, R117, R180 ;  /* 0x000000b475b40221 */ /* 0x000fe20000010000 */
[----:B------:R-:W-:-:S04]  /*37a0*/  IMAD.MOV.U32 R117, RZ, RZ, R4 ;  /* 0x000000ffff757224 */ /* 0x000fc800078e0004 */
[----:B------:R-:W-:Y:S01]  /*37b0*/  F2FP.BF16.F32.PACK_AB R208, RZ, R180 ;  /* 0x000000b4ffd0723e */ /* 0x000fe200000010ff */
        /* <DEDUP_REMOVED lines=9> */
.L_x_204:
        /* <DEDUP_REMOVED lines=13> */
.L_x_206:
[----:B------:R-:W-:Y:S05]  /*3920*/  BSYNC.RECONVERGENT B3 ;  /* 0x0000000000037941 */ /* 0x000fea0003800200 */
.L_x_205:
        /* <DEDUP_REMOVED lines=40> */
[----:B------:R-:W-:Y:S02]  /*3bb0*/  HFMA2 R120, -RZ, RZ, 0, 0 ;  /* 0x00000000ff787431 */ /* 0x000fe400000001ff */
[----:B------:R-:W-:Y:S02]  /*3bc0*/  IMAD.MOV.U32 R117, RZ, RZ, R200 ;  /* 0x000000ffff757224 */ /* 0x000fe400078e00c8 */
[----:B------:R-:W-:-:S07]  /*3bd0*/  IMAD.MOV.U32 R200, RZ, RZ, R116 ;  /* 0x000000ffffc87224 */ /* 0x000fce00078e0074 */
.L_x_203:
[----:B------:R-:W-:Y:S05]  /*3be0*/  BSYNC.RECONVERGENT B2 ;  /* 0x0000000000027941 */ /* 0x000fea0003800200 */
.L_x_202:
[----:B------:R-:W-:Y:S01]  /*3bf0*/  I2FP.F32.U32 R116, R117 ;  /* 0x0000007500747245 */ /* 0x000fe20000201000 */
[----:B------:R-:W-:Y:S01]  /*3c00*/  IMAD.U32 R118, R118, 0x10000, RZ ;  /* 0x0001000076767824 */ /* 0x000fe200078e00ff */
[----:B------:R-:W-:Y:S01]  /*3c10*/  ISETP.NE.AND P4, PT, R120, 0x1, PT ;  /* 0x000000017800780c */ /* 0x000fe20003f85270 */
[----:B------:R-:W-:Y:S01]  /*3c20*/  BSSY.RECONVERGENT B2, `(.L_x_207) ;  /* 0x000004d000027945 */ /* 0x000fe20003800200 */
[----:B------:R-:W-:Y:S02]  /*3c30*/  IMAD.MOV.U32 R122, RZ, RZ, 0x2 ;  /* 0x00000002ff7a7424 */ /* 0x000fe400078e00ff */
[----:B------:R-:W-:Y:S01]  /*3c40*/  FFMA.FTZ R117, R116, R205, 1.1641532182693481445e-10 ;  /* 0x2f00000074757423 */ /* 0x000fe200000100cd */
[----:B------:R-:W-:Y:S01]  /*3c50*/  FMUL.FTZ R118, R118, R207 ;  /* 0x000000cf76767220 */ /* 0x000fe20000410000 */
[----:B------:R-:W-:-:S03]  /*3c60*/  @P0 IMAD.U32 R116, R185, 0x10000, RZ ;  /* 0x00010000b9740824 */ /* 0x000fc600078e00ff */
[----:B------:R-:W-:Y:S02]  /*3c70*/  FSETP.GTU.FTZ.AND P3, PT, R117, R206, PT ;  /* 0x000000ce7500720b */ /* 0x000fe40003f7c000 */
[----:B------:R-:W-:Y:S02]  /*3c80*/  MOV R117, R4 ;  /* 0x0000000400757202 */ /* 0x000fe40000000f00 */
[----:B------:R-:W-:Y:S02]  /*3c90*/  FSEL R185, R118, RZ, !P3 ;  /* 0x000000ff76b97208 */ /* 0x000fe40005800000 */
[----:B------:R-:W-:-:S03]  /*3ca0*/  PLOP3.LUT P3, PT, P3, PT, PT, 0x8, 0x80 ;  /* 0x000000000080781c */ /* 0x000fc60001f6e170 */
[----:B------:R-:W-:-:S05]  /*3cb0*/  @P0 FADD.FTZ R185, R116, R185 ;  /* 0x000000b974b90221 */ /* 0x000fca0000010000 */
[----:B------:R-:W-:Y:S01]  /*3cc0*/  F2FP.BF16.F32.PACK_AB R209, RZ, R185 ;  /* 0x000000b9ffd1723e */ /* 0x000fe200000010ff */
        /* <DEDUP_REMOVED lines=9> */
.L_x_209:
        /* <DEDUP_REMOVED lines=13> */
.L_x_211:
[----:B------:R-:W-:Y:S05]  /*3e30*/  BSYNC.RECONVERGENT B3 ;  /* 0x0000000000037941 */ /* 0x000fea0003800200 */
.L_x_210:
        /* <DEDUP_REMOVED lines=37> */
[----:B------:R-:W-:Y:S02]  /*4090*/  MOV R4, R122 ;  /* 0x0000007a00047202 */ /* 0x000fe40000000f00 */
[----:B------:R-:W-:Y:S01]  /*40a0*/  LOP3.LUT R149, R202, UR30, R123, 0x96, !PT ;  /* 0x0000001eca957c12 */ /* 0x000fe2000f8e967b */
[----:B------:R-:W-:Y:S01]  /*40b0*/  IMAD.MOV.U32 R122, RZ, RZ, RZ ;  /* 0x000000ffff7a7224 */ /* 0x000fe200078e00ff */
[----:B------:R-:W-:Y:S01]  /*40c0*/  LOP3.LUT R150, R120, UR31, R117, 0x96, !PT ;  /* 0x0000001f78967c12 */ /* 0x000fe2000f8e9675 */
[----:B------:R-:W-:Y:S02]  /*40d0*/  IMAD.MOV.U32 R117, RZ, RZ, R200 ;  /* 0x000000ffff757224 */ /* 0x000fe400078e00c8 */
[----:B------:R-:W-:-:S07]  /*40e0*/  IMAD.MOV.U32 R200, RZ, RZ, R116 ;  /* 0x000000ffffc87224 */ /* 0x000fce00078e0074 */
.L_x_208:
[----:B------:R-:W-:Y:S05]  /*40f0*/  BSYNC.RECONVERGENT B2 ;  /* 0x0000000000027941 */ /* 0x000fea0003800200 */
.L_x_207:
[----:B------:R-:W-:Y:S01]  /*4100*/  I2FP.F32.U32 R116, R117 ;  /* 0x0000007500747245 */ /* 0x000fe20000201000 */
[----:B------:R-:W-:Y:S01]  /*4110*/  @P0 IMAD.U32 R121, R111, 0x10000, RZ ;  /* 0x000100006f790824 */ /* 0x000fe200078e00ff */
[C---:B------:R-:W-:Y:S01]  /*4120*/  SHF.L.U32 R118, R119.reuse, 0x10, RZ ;  /* 0x0000001077767819 */ /* 0x040fe200000006ff */
[----:B------:R-:W-:Y:S01]  /*4130*/  BSSY.RECONVERGENT B2, `(.L_x_212) ;  /* 0x000004e000027945 */ /* 0x000fe20003800200 */
[----:B------:R-:W-:Y:S01]  /*4140*/  ISETP.NE.AND P5, PT, R122, 0x1, PT ;  /* 0x000000017a00780c */ /* 0x000fe20003fa5270 */
[----:B------:R-:W-:Y:S01]  /*4150*/  FFMA.FTZ R117, R116, R205, 1.1641532182693481445e-10 ;  /* 0x2f00000074757423 */ /* 0x000fe200000100cd */
[----:B------:R-:W-:Y:S01]  /*4160*/  PRMT R203, R119, 0x7632, R203 ;  /* 0x0000763277cb7816 */ /* 0x000fe200000000cb */
[----:B------:R-:W-:Y:S01]  /*4170*/  FMUL.FTZ R118, R118, R207 ;  /* 0x000000cf76767220 */ /* 0x000fe20000410000 */
[----:B------:R-:W-:Y:S02]  /*4180*/  IMAD.MOV.U32 R182, RZ, RZ, 0x2 ;  /* 0x00000002ffb67424 */ /* 0x000fe400078e00ff */
[----:B------:R-:W-:Y:S01]  /*4190*/  FSETP.GTU.FTZ.AND P4, PT, R117, R206, PT ;  /* 0x000000ce7500720b */ /* 0x000fe20003f9c000 */
[----:B------:R-:W-:-:S03]  /*41a0*/  IMAD.MOV.U32 R117, RZ, RZ, R4 ;  /* 0x000000ffff757224 */ /* 0x000fc600078e0004 */
        /* <DEDUP_REMOVED lines=13> */
.L_x_214:
        /* <DEDUP_REMOVED lines=13> */
.L_x_216:
[----:B------:R-:W-:Y:S05]  /*4350*/  BSYNC.RECONVERGENT B3 ;  /* 0x0000000000037941 */ /* 0x000fea0003800200 */
.L_x_215:
[----:B------:R-:W-:Y:S01]  /*4360*/  IMAD.WIDE.U32 R118, R155, -0x326172a9, RZ ;  /* 0xcd9e8d579b767825 */ /* 0x000fe200078e00ff */
[----:B------:R-:W-:-:S03]  /*4370*/  LOP3.LUT R116, R3, UR7, R123, 0x96, !PT ;  /* 0x0000000703747c12 */ /* 0x000fc6000f8e967b */
[----:B------:R-:W-:Y:S01]  /*4380*/  IMAD.MOV.U32 R182, RZ, RZ, RZ ;  /* 0x000000ffffb67224 */ /* 0x000fe200078e00ff */
        /* <DEDUP_REMOVED lines=37> */
[----:B------:R-:W-:Y:S02]  /*45e0*/  LOP3.LUT R150, R118, UR31, R117, 0x96, !PT ;  /* 0x0000001f76967c12 */ /* 0x000fe4000f8e9675 */
[----:B------:R-:W-:Y:S01]  /*45f0*/  MOV R117, R200 ;  /* 0x000000c800757202 */ /* 0x000fe20000000f00 */
[----:B------:R-:W-:-:S07]  /*4600*/  IMAD.MOV.U32 R200, RZ, RZ, R116 ;  /* 0x000000ffffc87224 */ /* 0x000fce00078e0074 */
.L_x_213:
[----:B------:R-:W-:Y:S05]  /*4610*/  BSYNC.RECONVERGENT B2 ;  /* 0x0000000000027941 */ /* 0x000fea0003800200 */
.L_x_212:
[----:B------:R-:W-:Y:S01]  /*4620*/  I2FP.F32.U32 R116, R117 ;  /* 0x0000007500747245 */ /* 0x000fe20000201000 */
[----:B------:R-:W-:Y:S01]  /*4630*/  IMAD.U32 R118, R203, 0x10000, RZ ;  /* 0x00010000cb767824 */ /* 0x000fe200078e00ff */
[----:B------:R-:W-:-:S03]  /*4640*/  PRMT R117, R201, 0x5410, R204 ;  /* 0x00005410c9757816 */ /* 0x000fc600000000cc */
[----:B------:R-:W-:Y:S01]  /*4650*/  FFMA.FTZ R205, R116, R205, 1.1641532182693481445e-10 ;  /* 0x2f00000074cd7423 */ /* 0x000fe200000100cd */
[----:B------:R-:W-:Y:S01]  /*4660*/  FMUL.FTZ R118, R118, R207 ;  /* 0x000000cf76767220 */ /* 0x000fe20000410000 */
[----:B------:R-:W-:-:S03]  /*4670*/  @P0 SHF.L.U32 R116, R193, 0x10, RZ ;  /* 0x00000010c1740819 */ /* 0x000fc600000006ff */
[----:B------:R-:W-:-:S04]  /*4680*/  FSETP.GTU.FTZ.AND P5, PT, R205, R206, PT ;  /* 0x000000cecd00720b */ /* 0x000fc80003fbc000 */
[----:B------:R-:W-:Y:S02]  /*4690*/  FSEL R193, R118, RZ, !P5 ;  /* 0x000000ff76c17208 */ /* 0x000fe40006800000 */
[----:B------:R-:W-:Y:S02]  /*46a0*/  PLOP3.LUT P5, PT, P5, PT, PT, 0x8, 0x80 ;  /* 0x000000000080781c */ /* 0x000fe40002fae170 */
[----:B------:R-:W-:Y:S01]  /*46b0*/  PRMT R118, R208, 0x5410, R209 ;  /* 0x00005410d0767816 */ /* 0x000fe200000000d1 */
[----:B------:R-:W-:Y:S01]  /*46c0*/  @P0 FADD.FTZ R193, R116, R193 ;  /* 0x000000c174c10221 */ /* 0x000fe20000010000 */
[----:B------:R-:W-:-:S04]  /*46d0*/  PRMT R116, R197, 0x5410, R199 ;  /* 0x00005410c5747816 */ /* 0x000fc800000000c7 */
[----:B------:R-:W-:-:S04]  /*46e0*/  F2FP.BF16.F32.PACK_AB R119, RZ, R193 ;  /* 0x000000c1ff77723e */ /* 0x000fc800000010ff */
[----:B------:R-:W-:Y:S01]  /*46f0*/  PRMT R119, R202, 0x5410, R119 ;  /* 0x00005410ca777816 */ /* 0x000fe20000000077 */
[----:B------:R-:W-:Y:S06]  /*4700*/  BRA `(.L_x_217) ;  /* 0x0000005000947947 */ /* 0x000fec0003800000 */
.L_x_176:
[----:B------:R-:W-:Y:S01]  /*4710*/  ISETP.NE.AND P2, PT, R182, 0x1, PT ;  /* 0x00000001b600780c */ /* 0x000fe20003f45270 */
[----:B------:R-:W-:Y:S01]  /*4720*/  BSSY.RECONVERGENT B2, `(.L_x_218) ;  /* 0x0000047000027945 */ /* 0x000fe20003800200 */
[----:B------:R-:W-:Y:S02]  /*4730*/  IMAD.MOV.U32 R120, RZ, RZ, 0x2 ;  /* 0x00000002ff787424 */ /* 0x000fe400078e00ff */
[----:B------:R-:W-:Y:S02]  /*4740*/  IMAD.MOV.U32 R2, RZ, RZ, R4 ;  /* 0x000000ffff027224 */ /* 0x000fe400078e0004 */
[----:B------:R-:W-:-:S07]  /*4750*/  IMAD.MOV.U32 R200, RZ, RZ, R199 ;  /* 0x000000ffffc87224 */ /* 0x000fce00078e00c7 */
[----:B------:R-:W-:Y:S05]  /*4760*/  @!P2 BRA `(.L_x_219) ;  /* 0x000000040008a947 */ /* 0x000fea0003800000 */
[----:B------:R-:W-:-:S13]  /*4770*/  ISETP.NE.AND P2, PT, R182, 0x3, PT ;  /* 0x00000003b600780c */ /* 0x000fda0003f45270 */
[----:B------:R-:W-:Y:S05]  /*4780*/  @!P2 BRA `(.L_x_220) ;  /* 0x000000000020a947 */ /* 0x000fea0003800000 */
[----:B------:R-:W-:-:S13]  /*4790*/  ISETP.NE.AND P2, PT, R182, 0x2, PT ;  /* 0x00000002b600780c */ /* 0x000fda0003f45270 */
[----:B------:R-:W-:Y:S01]  /*47a0*/  @!P2 MOV R120, 0x3 ;  /* 0x000000030078a802 */ /* 0x000fe20000000f00 */
[----:B------:R-:W-:Y:S01]  /*47b0*/  @!P2 IMAD.MOV.U32 R200, RZ, RZ, R199 ;  /* 0x000000ffffc8a224 */ /* 0x000fe200078e00c7 */
[----:B------:R-:W-:Y:S01]  /*47c0*/  @P2 MOV R200, R199 ;  /* 0x000000c700c82202 */ /* 0x000fe20000000f00 */
[----:B------:R-:W-:Y:S02]  /*47d0*/  @!P2 IMAD.MOV.U32 R2, RZ, RZ, R150 ;  /* 0x000000ffff02a224 */ /* 0x000fe400078e0096 */
[----:B------:R-:W-:Y:S02]  /*47e0*/  @P2 VIADD R120, R182, 0x1 ;  /* 0x00000001b6782836 */ /* 0x000fe40000000000 */
[----:B------:R-:W-:Y:S01]  /*47f0*/  @P2 IMAD.MOV.U32 R2, RZ, RZ, R149 ;  /* 0x000000ffff022224 */ /* 0x000fe200078e0095 */
[----:B------:R-:W-:Y:S06]  /*4800*/  BRA `(.L_x_219) ;  /* 0x0000000000e07947 */ /* 0x000fec0003800000 */
.L_x_220:
        /* <DEDUP_REMOVED lines=13> */
.L_x_222:
[----:B------:R-:W-:Y:S05]  /*48e0*/  BSYNC.RECONVERGENT B3 ;  /* 0x0000000000037941 */ /* 0x000fea0003800200 */
.L_x_221:
        /* <DEDUP_REMOVED lines=41> */
[----:B------:R-:W-:-:S07]  /*4b80*/  IMAD.MOV.U32 R120, RZ, RZ, RZ ;  /* 0x000000ffff787224 */ /* 0x000fce00078e00ff */
.L_x_219:
[----:B------:R-:W-:Y:S05]  /*4b90*/  BSYNC.RECONVERGENT B2 ;  /* 0x0000000000027941 */ /* 0x000fea0003800200 */
.L_x_218:
[----:B------:R-:W0:Y:S01]  /*4ba0*/  LDC R164, c[0x0][0x404] ;  /* 0x00010100ffa47b82 */ /* 0x000e220000000800 */
[----:B------:R-:W-:Y:S01]  /*4bb0*/  HFMA2 R205, -RZ, RZ, 0.1171875, 0 ;  /* 0x2f800000ffcd7431 */ /* 0x000fe200000001ff */
[----:B------:R-:W-:Y:S01]  /*4bc0*/  I2FP.F32.U32 R2, R2 ;  /* 0x0000000200027245 */ /* 0x000fe20000201000 */
[----:B-----5:R-:W-:Y:S01]  /*4bd0*/  IMAD.U32 R123, R116, 0x10000, RZ ;  /* 0x00010000747b7824 */ /* 0x020fe200078e00ff */
[----:B------:R-:W-:Y:S01]  /*4be0*/  ISETP.NE.AND P3, PT, R120, 0x1, PT ;  /* 0x000000017800780c */ /* 0x000fe20003f65270 */
[----:B------:R-:W-:Y:S01]  /*4bf0*/  BSSY.RECONVERGENT B2, `(.L_x_223) ;  /* 0x000004e000027945 */ /* 0x000fe20003800200 */
[----:B------:R-:W-:Y:S01]  /*4c00*/  LOP3.LUT R0, R0, 0xffffffef, RZ, 0xc0, !PT ;  /* 0xffffffef00007812 */ /* 0x000fe200078ec0ff */
[----:B------:R-:W-:Y:S01]  /*4c10*/  IMAD.MOV.U32 R122, RZ, RZ, 0x2 ;  /* 0x00000002ff7a7424 */ /* 0x000fe200078e00ff */
[----:B------:R-:W1:Y:S01]  /*4c20*/  LDC R204, c[0x0][0x408] ;  /* 0x00010200ffcc7b82 */ /* 0x000e620000000800 */
[----:B------:R-:W-:Y:S01]  /*4c30*/  PRMT R116, R116, 0x7632, R116 ;  /* 0x0000763274747816 */ /* 0x000fe20000000074 */
[----:B------:R-:W-:-:S05]  /*4c40*/  FFMA.FTZ R121, R2, R205, 1.1641532182693481445e-10 ;  /* 0x2f00000002797423 */ /* 0x000fca00000100cd */
[----:B0-----:R-:W-:Y:S01]  /*4c50*/  FSETP.GTU.FTZ.AND P2, PT, R121, R164, PT ;  /* 0x000000a47900720b */ /* 0x001fe20003f5c000 */
[----:B------:R-:W-:-:S03]  /*4c60*/  IMAD.MOV.U32 R121, RZ, RZ, R4 ;  /* 0x000000ffff797224 */ /* 0x000fc600078e0004 */
[----:B------:R-:W-:Y:S01]  /*4c70*/  PLOP3.LUT P4, PT, P2, PT, PT, 0x8, 0x80 ;  /* 0x000000000080781c */ /* 0x000fe2000178e170 */
[----:B-1----:R-:W-:-:S05]  /*4c80*/  FMUL.FTZ R2, R123, R204 ;  /* 0x000000cc7b027220 */ /* 0x002fca0000410000 */
[----:B------:R-:W-:-:S07]  /*4c90*/  FSEL R2, R2, RZ, !P2 ;  /* 0x000000ff02027208 */ /* 0x000fce0005000000 */
        /* <DEDUP_REMOVED lines=10> */
.L_x_225:
        /* <DEDUP_REMOVED lines=13> */
.L_x_227:
[----:B------:R-:W-:Y:S05]  /*4e10*/  BSYNC.RECONVERGENT B3 ;  /* 0x0000000000037941 */ /* 0x000fea0003800200 */
.L_x_226:
        /* <DEDUP_REMOVED lines=43> */
.L_x_224:
[----:B------:R-:W-:Y:S05]  /*50d0*/  BSYNC.RECONVERGENT B2 ;  /* 0x0000000000027941 */ /* 0x000fea0003800200 */
.L_x_223:
[----:B------:R-:W-:Y:S01]  /*50e0*/  I2FP.F32.U32 R120, R121 ;  /* 0x0000007900787245 */ /* 0x000fe20000201000 */
[----:B------:R-:W-:Y:S01]  /*50f0*/  IMAD.U32 R123, R112, 0x10000, RZ ;  /* 0x00010000707b7824 */ /* 0x000fe200078e00ff */
[----:B------:R-:W-:Y:S01]  /*5100*/  ISETP.NE.AND P3, PT, R122, 0x1, PT ;  /* 0x000000017a00780c */ /* 0x000fe20003f65270 */
[----:B------:R-:W-:Y:S01]  /*5110*/  BSSY.RECONVERGENT B2, `(.L_x_228) ;  /* 0x000004f000027945 */ /* 0x000fe20003800200 */
[----:B------:R-:W-:Y:S02]  /*5120*/  IMAD.MOV.U32 R158, RZ, RZ, 0x2 ;  /* 0x00000002ff9e7424 */ /* 0x000fe400078e00ff */
[----:B------:R-:W-:Y:S01]  /*5130*/  FFMA.FTZ R121, R120, R205, 1.1641532182693481445e-10 ;  /* 0x2f00000078797423 */ /* 0x000fe200000100cd */
[----:B------:R-:W-:-:S04]  /*5140*/  FMUL.FTZ R123, R123, R204 ;  /* 0x000000cc7b7b7220 */ /* 0x000fc80000410000 */
[----:B------:R-:W-:Y:S02]  /*5150*/  FSETP.GTU.FTZ.AND P2, PT, R121, R164, PT ;  /* 0x000000a47900720b */ /* 0x000fe40003f5c000 */
[----:B------:R-:W-:Y:S02]  /*5160*/  @P0 SHF.L.U32 R121, R108, 0x10, RZ ;  /* 0x000000106c790819 */ /* 0x000fe400000006ff */
[----:B------:R-:W-:Y:S02]  /*5170*/  FSEL R123, R123, RZ, !P2 ;  /* 0x000000ff7b7b7208 */ /* 0x000fe40005000000 */
[----:B------:R-:W-:-:S03]  /*5180*/  SEL R157, RZ, 0x1, P2 ;  /* 0x00000001ff9d7807 */ /* 0x000fc60001000000 */
[----:B------:R-:W-:-:S04]  /*5190*/  FADD.FTZ R120, R2, R123 ;  /* 0x0000007b02787221 */ /* 0x000fc80000010000 */
[--C-:B------:R-:W-:Y:S01]  /*51a0*/  @P0 FADD.FTZ R2, R121, R120.reuse ;  /* 0x0000007879020221 */ /* 0x100fe20000010000 */
[----:B------:R-:W-:Y:S02]  /*51b0*/  @!P0 IMAD.MOV.U32 R2, RZ, RZ, R120 ;  /* 0x000000ffff028224 */ /* 0x000fe400078e0078 */
[----:B------:R-:W-:-:S03]  /*51c0*/  IMAD.MOV.U32 R121, RZ, RZ, R4 ;  /* 0x000000ffff797224 */ /* 0x000fc600078e0004 */
        /* <DEDUP_REMOVED lines=10> */
.L_x_230:
        /* <DEDUP_REMOVED lines=13> */
.L_x_232:
[----:B------:R-:W-:Y:S05]  /*5340*/  BSYNC.RECONVERGENT B3 ;  /* 0x0000000000037941 */ /* 0x000fea0003800200 */
.L_x_231:
        /* <DEDUP_REMOVED lines=43> */
.L_x_229:
[----:B------:R-:W-:Y:S05]  /*5600*/  BSYNC.RECONVERGENT B2 ;  /* 0x0000000000027941 */ /* 0x000fea0003800200 */
.L_x_228:
[----:B------:R-:W-:Y:S01]  /*5610*/  I2FP.F32.U32 R120, R121 ;  /* 0x0000007900787245 */ /* 0x000fe20000201000 */
[----:B------:R-:W-:Y:S01]  /*5620*/  IMAD.U32 R123, R116, 0x10000, RZ ;  /* 0x00010000747b7824 */ /* 0x000fe200078e00ff */
[----:B------:R-:W-:Y:S01]  /*5630*/  ISETP.NE.AND P3, PT, R158, 0x1, PT ;  /* 0x000000019e00780c */ /* 0x000fe20003f65270 */
[----:B------:R-:W-:Y:S01]  /*5640*/  BSSY.RECONVERGENT B2, `(.L_x_233) ;  /* 0x000004c000027945 */ /* 0x000fe20003800200 */
[----:B------:R-:W-:Y:S01]  /*5650*/  LOP3.LUT R0, R0, 0xfffffff7, RZ, 0xc0, !PT ;  /* 0xfffffff700007812 */ /* 0x000fe200078ec0ff */
[----:B------:R-:W-:Y:S01]  /*5660*/  FFMA.FTZ R121, R120, R205, 1.1641532182693481445e-10 ;  /* 0x2f00000078797423 */ /* 0x000fe200000100cd */
[----:B------:R-:W-:Y:S01]  /*5670*/  FMUL.FTZ R116, R123, R204 ;  /* 0x000000cc7b747220 */ /* 0x000fe20000410000 */
[----:B------:R-:W-:-:S03]  /*5680*/  HFMA2 R122, -RZ, RZ, 0, 1.1920928955078125e-07 ;  /* 0x00000002ff7a7431 */ /* 0x000fc600000001ff */
[----:B------:R-:W-:Y:S01]  /*5690*/  FSETP.GTU.FTZ.AND P2, PT, R121, R164, PT ;  /* 0x000000a47900720b */ /* 0x000fe20003f5c000 */
[----:B------:R-:W-:-:S03]  /*56a0*/  IMAD.MOV.U32 R121, RZ, RZ, R4 ;  /* 0x000000ffff797224 */ /* 0x000fc600078e0004 */
[----:B------:R-:W-:Y:S02]  /*56b0*/  PLOP3.LUT P4, PT, P2, PT, PT, 0x8, 0x80 ;  /* 0x000000000080781c */ /* 0x000fe4000178e170 */
[----:B------:R-:W-:-:S11]  /*56c0*/  FSEL R116, R116, RZ, !P2 ;  /* 0x000000ff74747208 */ /* 0x000fd60005000000 */
        /* <DEDUP_REMOVED lines=10> */
.L_x_235:
        /* <DEDUP_REMOVED lines=13> */
.L_x_237:
[----:B------:R-:W-:Y:S05]  /*5840*/  BSYNC.RECONVERGENT B3 ;  /* 0x0000000000037941 */ /* 0x000fea0003800200 */
.L_x_236:
        /* <DEDUP_REMOVED lines=43> */
.L_x_234:
[----:B------:R-:W-:Y:S05]  /*5b00*/  BSYNC.RECONVERGENT B2 ;  /* 0x0000000000027941 */ /* 0x000fea0003800200 */
.L_x_233:
[----:B------:R-:W-:Y:S01]  /*5b10*/  I2FP.F32.U32 R120, R121 ;  /* 0x0000007900787245 */ /* 0x000fe20000201000 */
[----:B------:R-:W-:Y:S01]  /*5b20*/  @P0 IMAD.U32 R171, R202, 0x10000, RZ ;  /* 0x00010000caab0824 */ /* 0x000fe200078e00ff */
[----:B------:R-:W-:Y:S01]  /*5b30*/  PRMT R121, R112, 0x7632, R121 ;  /* 0x0000763270797816 */ /* 0x000fe20000000079 */
[----:B------:R-:W-:Y:S01]  /*5b40*/  BSSY.RECONVERGENT B2, `(.L_x_238) ;  /* 0x0000050000027945 */ /* 0x000fe20003800200 */
[----:B------:R-:W-:-:S03]  /*5b50*/  ISETP.NE.AND P3, PT, R122, 0x1, PT ;  /* 0x000000017a00780c */ /* 0x000fc60003f65270 */
[----:B------:R-:W-:Y:S02]  /*5b60*/  IMAD.U32 R123, R121, 0x10000, RZ ;  /* 0x00010000797b7824 */ /* 0x000fe400078e00ff */
[----:B------:R-:W-:Y:S01]  /*5b70*/  FFMA.FTZ R121, R120, R205, 1.1641532182693481445e-10 ;  /* 0x2f00000078797423 */ /* 0x000fe200000100cd */
[----:B------:R-:W-:Y:S01]  /*5b80*/  MOV R120, 0x2 ;  /* 0x0000000200787802 */ /* 0x000fe20000000f00 */
[----:B------:R-:W-:-:S03]  /*5b90*/  FMUL.FTZ R123, R123, R204 ;  /* 0x000000cc7b7b7220 */ /* 0x000fc60000410000 */
[----:B------:R-:W-:-:S04]  /*5ba0*/  FSETP.GTU.FTZ.AND P2, PT, R121, R164, PT ;  /* 0x000000a47900720b */ /* 0x000fc80003f5c000 */
        /* <DEDUP_REMOVED lines=16> */
.L_x_240:
        /* <DEDUP_REMOVED lines=13> */
.L_x_242:
[----:B------:R-:W-:Y:S05]  /*5d80*/  BSYNC.RECONVERGENT B3 ;  /* 0x0000000000037941 */ /* 0x000fea0003800200 */
.L_x_241:
        /* <DEDUP_REMOVED lines=40> */
[----:B------:R-:W-:Y:S02]  /*6010*/  HFMA2 R120, -RZ, RZ, 0, 0 ;  /* 0x00000000ff787431 */ /* 0x000fe400000001ff */
[----:B------:R-:W-:Y:S01]  /*6020*/  IMAD.MOV.U32 R4, RZ, RZ, R160 ;  /* 0x000000ffff047224 */ /* 0x000fe200078e00a0 */
[----:B------:R-:W-:-:S07]  /*6030*/  LOP3.LUT R150, R122, UR31, R121, 0x96, !PT ;  /* 0x0000001f7a967c12 */ /* 0x000fce000f8e9679 */
.L_x_239:
[----:B------:R-:W-:Y:S05]  /*6040*/  BSYNC.RECONVERGENT B2 ;  /* 0x0000000000027941 */ /* 0x000fea0003800200 */
.L_x_238:
[----:B------:R-:W-:Y:S01]  /*6050*/  I2FP.F32.U32 R116, R116 ;  /* 0x0000007400747245 */ /* 0x000fe20000201000 */
[----:B------:R-:W-:Y:S01]  /*6060*/  IMAD.U32 R123, R117, 0x10000, RZ ;  /* 0x00010000757b7824 */ /* 0x000fe200078e00ff */
[----:B------:R-:W-:Y:S01]  /*6070*/  ISETP.NE.AND P3, PT, R120, 0x1, PT ;  /* 0x000000017800780c */ /* 0x000fe20003f65270 */
[----:B------:R-:W-:Y:S01]  /*6080*/  BSSY.RECONVERGENT B2, `(.L_x_243) ;  /* 0x000004d000027945 */ /* 0x000fe20003800200 */
[----:B------:R-:W-:Y:S01]  /*6090*/  LOP3.LUT R0, R0, 0xfffffffb, RZ, 0xc0, !PT ;  /* 0xfffffffb00007812 */ /* 0x000fe200078ec0ff */
[----:B------:R-:W-:Y:S01]  /*60a0*/  FFMA.FTZ R121, R116, R205, 1.1641532182693481445e-10 ;  /* 0x2f00000074797423 */ /* 0x000fe200000100cd */
[----:B------:R-:W-:Y:S01]  /*60b0*/  FMUL.FTZ R123, R123, R204 ;  /* 0x000000cc7b7b7220 */ /* 0x000fe20000410000 */
[----:B------:R-:W-:Y:S01]  /*60c0*/  PRMT R162, R117, 0x7632, R162 ;  /* 0x0000763275a27816 */ /* 0x000fe200000000a2 */
[----:B------:R-:W-:Y:S02]  /*60d0*/  IMAD.MOV.U32 R122, RZ, RZ, 0x2 ;  /* 0x00000002ff7a7424 */ /* 0x000fe400078e00ff */
        /* <DEDUP_REMOVED lines=14> */
.L_x_245:
        /* <DEDUP_REMOVED lines=13> */
.L_x_247:
[----:B------:R-:W-:Y:S05]  /*6290*/  BSYNC.RECONVERGENT B3 ;  /* 0x0000000000037941 */ /* 0x000fea0003800200 */
.L_x_246:
        /* <DEDUP_REMOVED lines=43> */
.L_x_244:
[----:B------:R-:W-:Y:S05]  /*6550*/  BSYNC.RECONVERGENT B2 ;  /* 0x0000000000027941 */ /* 0x000fea0003800200 */
.L_x_243:
[----:B------:R-:W-:Y:S01]  /*6560*/  I2FP.F32.U32 R116, R117 ;  /* 0x0000007500747245 */ /* 0x000fe20000201000 */
[----:B------:R-:W-:Y:S01]  /*6570*/  IMAD.U32 R121, R113, 0x10000, RZ ;  /* 0x0001000071797824 */ /* 0x000fe200078e00ff */
[----:B------:R-:W-:Y:S01]  /*6580*/  ISETP.NE.AND P3, PT, R122, 0x1, PT ;  /* 0x000000017a00780c */ /* 0x000fe20003f65270 */
[----:B------:R-:W-:Y:S01]  /*6590*/  BSSY.RECONVERGENT B2, `(.L_x_248) ;  /* 0x000004f000027945 */ /* 0x000fe20003800200 */
[----:B------:R-:W-:Y:S01]  /*65a0*/  @P0 SHF.L.U32 R170, R109, 0x10, RZ ;  /* 0x000000106daa0819 */ /* 0x000fe200000006ff */
[----:B------:R-:W-:Y:S01]  /*65b0*/  FFMA.FTZ R117, R116, R205, 1.1641532182693481445e-10 ;  /* 0x2f00000074757423 */ /* 0x000fe200000100cd */
[----:B------:R-:W-:Y:S01]  /*65c0*/  FMUL.FTZ R121, R121, R204 ;  /* 0x000000cc79797220 */ /* 0x000fe20000410000 */
[----:B------:R-:W-:-:S03]  /*65d0*/  IMAD.MOV.U32 R120, RZ, RZ, 0x2 ;  /* 0x00000002ff787424 */ /* 0x000fc600078e00ff */
[----:B------:R-:W-:Y:S01]  /*65e0*/  FSETP.GTU.FTZ.AND P2, PT, R117, R164, PT ;  /* 0x000000a47500720b */ /* 0x000fe20003f5c000 */
[----:B------:R-:W-:-:S03]  /*65f0*/  IMAD.MOV.U32 R117, RZ, RZ, R4 ;  /* 0x000000ffff757224 */ /* 0x000fc600078e0004 */
[----:B------:R-:W-:-:S05]  /*6600*/  FSEL R116, R121, RZ, !P2 ;  /* 0x000000ff79747208 */ /* 0x000fca0005000000 */
[----:B------:R-:W-:-:S04]  /*6610*/  FADD.FTZ R159, R159, R116 ;  /* 0x000000749f9f7221 */ /* 0x000fc80000010000 */
[--C-:B------:R-:W-:Y:S01]  /*6620*/  @P0 FADD.FTZ R170, R170, R159.reuse ;  /* 0x0000009faaaa0221 */ /* 0x100fe20000010000 */
[----:B------:R-:W-:Y:S01]  /*6630*/  @!P0 IMAD.MOV.U32 R170, RZ, RZ, R159 ;  /* 0x000000ffffaa8224 */ /* 0x000fe200078e009f */
[----:B------:R-:W-:-:S04]  /*6640*/  SEL R159, RZ, 0x1, P2 ;  /* 0x00000001ff9f7807 */ /* 0x000fc80001000000 */
        /* <DEDUP_REMOVED lines=10> */
.L_x_250:
        /* <DEDUP_REMOVED lines=13> */
.L_x_252:
[----:B------:R-:W-:Y:S05]  /*67c0*/  BSYNC.RECONVERGENT B3 ;  /* 0x0000000000037941 */ /* 0x000fea0003800200 */
.L_x_251:
        /* <DEDUP_REMOVED lines=43> */
.L_x_249:
[----:B------:R-:W-:Y:S05]  /*6a80*/  BSYNC.RECONVERGENT B2 ;  /* 0x0000000000027941 */ /* 0x000fea0003800200 */
.L_x_248:
        /* <DEDUP_REMOVED lines=10> */
[----:B------:R-:W-:Y:S02]  /*6b30*/  FSEL R162, R121, RZ, !P3 ;  /* 0x000000ff79a27208 */ /* 0x000fe40005800000 */
[----:B------:R-:W-:-:S13]  /*6b40*/  PLOP3.LUT P3, PT, P3, PT, PT, 0x8, 0x80 ;  /* 0x000000000080781c */ /* 0x000fda0001f6e170 */
        /* <DEDUP_REMOVED lines=10> */
.L_x_255:
        /* <DEDUP_REMOVED lines=8> */
[----:B------:R-:W-:Y:S01]  /*6c70*/  @!P2 VIADD R4, R3, 0x1 ;  /* 0x000000010304a836 */ /* 0x000fe20000000000 */
[----:B------:R-:W-:Y:S02]  /*6c80*/  @!P2 MOV R151, RZ ;  /* 0x000000ff0097a202 */ /* 0x000fe40000000f00 */
[----:B------:R-:W-:-:S13]  /*6c90*/  ISETP.NE.AND P3, PT, R155, RZ, !P2 ;  /* 0x000000ff9b00720c */ /* 0x000fda0005765270 */
[----:B------:R-:W-:-:S04]  /*6ca0*/  @P3 IMAD.MOV R4, RZ, RZ, R3 ;  /* 0x000000ffff043224 */ /* 0x000fc800078e0203 */
[----:B------:R-:W-:-:S07]  /*6cb0*/  @!P2 IMAD.MOV.U32 R3, RZ, RZ, R4 ;  /* 0x000000ffff03a224 */ /* 0x000fce00078e0004 */
.L_x_257:
[----:B------:R-:W-:Y:S05]  /*6cc0*/  BSYNC.RECONVERGENT B3 ;  /* 0x0000000000037941 */ /* 0x000fea0003800200 */
.L_x_256:
        /* <DEDUP_REMOVED lines=43> */
.L_x_254:
[----:B------:R-:W-:Y:S05]  /*6f80*/  BSYNC.RECONVERGENT B2 ;  /* 0x0000000000027941 */ /* 0x000fea0003800200 */
.L_x_253:
[----:B------:R-:W-:Y:S01]  /*6f90*/  I2FP.F32.U32 R116, R117 ;  /* 0x0000007500747245 */ /* 0x000fe20000201000 */
[----:B------:R-:W-:Y:S01]  /*6fa0*/  @P0 IMAD.U32 R181, R186, 0x10000, RZ ;  /* 0x00010000bab50824 */ /* 0x000fe200078e00ff */
[----:B------:R-:W-:Y:S01]  /*6fb0*/  PRMT R117, R113, 0x7632, R117 ;  /* 0x0000763271757816 */ /* 0x000fe20000000075 */
[----:B------:R-:W-:Y:S01]  /*6fc0*/  BSSY.RECONVERGENT B2, `(.L_x_258) ;  /* 0x0000050000027945 */ /* 0x000fe20003800200 */
[----:B------:R-:W-:-:S03]  /*6fd0*/  MOV R120, 0x2 ;  /* 0x0000000200787802 */ /* 0x000fc60000000f00 */
[----:B------:R-:W-:Y:S02]  /*6fe0*/  IMAD.U32 R121, R117, 0x10000, RZ ;  /* 0x0001000075797824 */ /* 0x000fe400078e00ff */
[----:B------:R-:W-:Y:S02]  /*6ff0*/  FFMA.FTZ R117, R116, R205, 1.1641532182693481445e-10 ;  /* 0x2f00000074757423 */ /* 0x000fe400000100cd */
[----:B------:R-:W-:-:S03]  /*7000*/  FMUL.FTZ R121, R121, R204 ;  /* 0x000000cc79797220 */ /* 0x000fc60000410000 */
[----:B------:R-:W-:Y:S01]  /*7010*/  FSETP.GTU.FTZ.AND P2, PT, R117, R164, PT ;  /* 0x000000a47500720b */ /* 0x000fe20003f5c000 */
[----:B------:R-:W-:-:S03]  /*7020*/  IMAD.MOV.U32 R117, RZ, RZ, R4 ;  /* 0x000000ffff757224 */ /* 0x000fc600078e0004 */
[----:B------:R-:W-:Y:S02]  /*7030*/  FSEL R121, R121, RZ, !P2 ;  /* 0x000000ff79797208 */ /* 0x000fe40005000000 */
[----:B------:R-:W-:Y:S02]  /*7040*/  SEL R160, RZ, 0x1, P2 ;  /* 0x00000001ffa07807 */ /* 0x000fe40001000000 */
[----:B------:R-:W-:Y:S01]  /*7050*/  ISETP.NE.AND P2, PT, R122, 0x1, PT ;  /* 0x000000017a00780c */ /* 0x000fe20003f45270 */
[----:B------:R-:W-:-:S04]  /*7060*/  FADD.FTZ R162, R162, R121 ;  /* 0x00000079a2a27221 */ /* 0x000fc80000010000 */
[--C-:B------:R-:W-:Y:S01]  /*7070*/  @P0 FADD.FTZ R181, R181, R162.reuse ;  /* 0x000000a2b5b50221 */ /* 0x100fe20000010000 */
[----:B------:R-:W-:-:S05]  /*7080*/  @!P0 IMAD.MOV.U32 R181, RZ, RZ, R162 ;  /* 0x000000ffffb58224 */ /* 0x000fca00078e00a2 */
[----:B------:R-:W-:Y:S02]  /*7090*/  F2FP.BF16.F32.PACK_AB R201, RZ, R181 ;  /* 0x000000b5ffc9723e */ /* 0x000fe400000010ff */
[----:B------:R-:W-:Y:S05]  /*70a0*/  @!P2 BRA `(.L_x_259) ;  /* 0x000000040004a947 */ /* 0x000fea0003800000 */
        /* <DEDUP_REMOVED lines=8> */
.L_x_260:
        /* <DEDUP_REMOVED lines=13> */
.L_x_262:
[----:B------:R-:W-:Y:S05]  /*7200*/  BSYNC.RECONVERGENT B3 ;  /* 0x0000000000037941 */ /* 0x000fea0003800200 */
.L_x_261:
        /* <DEDUP_REMOVED lines=43> */
.L_x_259:
[----:B------:R-:W-:Y:S05]  /*74c0*/  BSYNC.RECONVERGENT B2 ;  /* 0x0000000000027941 */ /* 0x000fea0003800200 */
.L_x_258:
[----:B------:R-:W-:Y:S01]  /*74d0*/  I2FP.F32.U32 R116, R117 ;  /* 0x0000007500747245 */ /* 0x000fe20000201000 */
[----:B------:R-:W-:Y:S01]  /*74e0*/  IMAD.U32 R121, R118, 0x10000, RZ ;  /* 0x0001000076797824 */ /* 0x000fe200078e00ff */
[----:B------:R-:W-:Y:S01]  /*74f0*/  ISETP.NE.AND P3, PT, R120, 0x1, PT ;  /* 0x000000017800780c */ /* 0x000fe20003f65270 */
[----:B------:R-:W-:Y:S01]  /*7500*/  BSSY.RECONVERGENT B2, `(.L_x_263) ;  /* 0x000004b000027945 */ /* 0x000fe20003800200 */
[----:B------:R-:W-:Y:S01]  /*7510*/  PRMT R118, R118, 0x7632, R118 ;  /* 0x0000763276767816 */ /* 0x000fe20000000076 */
[----:B------:R-:W-:Y:S01]  /*7520*/  FFMA.FTZ R117, R116, R205, 1.1641532182693481445e-10 ;  /* 0x2f00000074757423 */ /* 0x000fe200000100cd */
[----:B------:R-:W-:Y:S01]  /*7530*/  FMUL.FTZ R121, R121, R204 ;  /* 0x000000cc79797220 */ /* 0x000fe20000410000 */
[----:B------:R-:W-:-:S03]  /*7540*/  IMAD.MOV.U32 R122, RZ, RZ, 0x2 ;  /* 0x00000002ff7a7424 */ /* 0x000fc600078e00ff */
[----:B------:R-:W-:Y:S01]  /*7550*/  FSETP.GTU.FTZ.AND P2, PT, R117, R164, PT ;  /* 0x000000a47500720b */ /* 0x000fe20003f5c000 */
[----:B------:R-:W-:-:S03]  /*7560*/  IMAD.MOV.U32 R117, RZ, RZ, R4 ;  /* 0x000000ffff757224 */ /* 0x000fc600078e0004 */
[----:B------:R-:W-:Y:S02]  /*7570*/  FSEL R161, R121, RZ, !P2 ;  /* 0x000000ff79a17208 */ /* 0x000fe40005000000 */
[----:B------:R-:W-:Y:S01]  /*7580*/  PLOP3.LUT P2, PT, P2, PT, PT, 0x8, 0x80 ;  /* 0x000000000080781c */ /* 0x000fe2000174e170 */
[----:B------:R-:W-:-:S12]  /*7590*/  @!P3 BRA `(.L_x_264) ;  /* 0x000000040004b947 */ /* 0x000fd80003800000 */
        /* <DEDUP_REMOVED lines=8> */
.L_x_265:
        /* <DEDUP_REMOVED lines=13> */
.L_x_267:
[----:B------:R-:W-:Y:S05]  /*76f0*/  BSYNC.RECONVERGENT B3 ;  /* 0x0000000000037941 */ /* 0x000fea0003800200 */
.L_x_266:
        /* <DEDUP_REMOVED lines=43> */
.L_x_264:
[----:B------:R-:W-:Y:S05]  /*79b0*/  BSYNC.RECONVERGENT B2 ;  /* 0x0000000000027941 */ /* 0x000fea0003800200 */
.L_x_263:
[----:B------:R-:W-:Y:S01]  /*79c0*/  I2FP.F32.U32 R116, R117 ;  /* 0x0000007500747245 */ /* 0x000fe20000201000 */
[----:B------:R-:W-:Y:S01]  /*79d0*/  IMAD.U32 R121, R114, 0x10000, RZ ;  /* 0x0001000072797824 */ /* 0x000fe200078e00ff */
[----:B------:R-:W-:Y:S01]  /*79e0*/  @P0 SHF.L.U32 R180, R110, 0x10, RZ ;  /* 0x000000106eb40819 */ /* 0x000fe200000006ff */
[----:B------:R-:W-:Y:S01]  /*79f0*/  BSSY.RECONVERGENT B2, `(.L_x_268) ;  /* 0x0000050000027945 */ /* 0x000fe20003800200 */
[----:B------:R-:W-:Y:S02]  /*7a00*/  IMAD.MOV.U32 R123, RZ, RZ, 0x2 ;  /* 0x00000002ff7b7424 */ /* 0x000fe400078e00ff */
[----:B------:R-:W-:Y:S01]  /*7a10*/  FFMA.FTZ R117, R116, R205, 1.1641532182693481445e-10 ;  /* 0x2f00000074757423 */ /* 0x000fe200000100cd */
[----:B------:R-:W-:-:S04]  /*7a20*/  FMUL.FTZ R121, R121, R204 ;  /* 0x000000cc79797220 */ /* 0x000fc80000410000 */
[----:B------:R-:W-:Y:S01]  /*7a30*/  FSETP.GTU.FTZ.AND P3, PT, R117, R164, PT ;  /* 0x000000a47500720b */ /* 0x000fe20003f7c000 */
[----:B------:R-:W-:-:S03]  /*7a40*/  IMAD.MOV.U32 R117, RZ, RZ, R4 ;  /* 0x000000ffff757224 */ /* 0x000fc600078e0004 */
[----:B------:R-:W-:Y:S02]  /*7a50*/  FSEL R120, R121, RZ, !P3 ;  /* 0x000000ff79787208 */ /* 0x000fe40005800000 */
[----:B------:R-:W-:Y:S02]  /*7a60*/  SEL R116, RZ, 0x1, P3 ;  /* 0x00000001ff747807 */ /* 0x000fe40001800000 */
[----:B------:R-:W-:Y:S01]  /*7a70*/  ISETP.NE.AND P3, PT, R122, 0x1, PT ;  /* 0x000000017a00780c */ /* 0x000fe20003f65270 */
[----:B------:R-:W-:-:S04]  /*7a80*/  FADD.FTZ R161, R161, R120 ;  /* 0x00000078a1a17221 */ /* 0x000fc80000010000 */
[--C-:B------:R-:W-:Y:S01]  /*7a90*/  @P0 FADD.FTZ R180, R180, R161.reuse ;  /* 0x000000a1b4b40221 */ /* 0x100fe20000010000 */
[--C-:B------:R-:W-:Y:S01]  /*7aa0*/  @!P0 IMAD.MOV.U32 R180, RZ, RZ, R161.reuse ;  /* 0x000000ffffb48224 */ /* 0x100fe200078e00a1 */
[----:B------:R-:W-:-:S04]  /*7ab0*/  PRMT R161, R116, 0x7610, R161 ;  /* 0x0000761074a17816 */ /* 0x000fc800000000a1 */
[----:B------:R-:W-:Y:S02]  /*7ac0*/  F2FP.BF16.F32.PACK_AB R206, RZ, R180 ;  /* 0x000000b4ffce723e */ /* 0x000fe400000010ff */
[----:B------:R-:W-:Y:S05]  /*7ad0*/  @!P3 BRA `(.L_x_269) ;  /* 0x000000040004b947 */ /* 0x000fea0003800000 */
        /* <DEDUP_REMOVED lines=8> */
.L_x_270:
        /* <DEDUP_REMOVED lines=13> */
.L_x_272:
[----:B------:R-:W-:Y:S05]  /*7c30*/  BSYNC.RECONVERGENT B3 ;  /* 0x0000000000037941 */ /* 0x000fea0003800200 */
.L_x_271:
        /* <DEDUP_REMOVED lines=43> */
.L_x_269:
[----:B------:R-:W-:Y:S05]  /*7ef0*/  BSYNC.RECONVERGENT B2 ;  /* 0x0000000000027941 */ /* 0x000fea0003800200 */
.L_x_268:
[----:B------:R-:W-:Y:S01]  /*7f00*/  I2FP.F32.U32 R116, R117 ;  /* 0x0000007500747245 */ /* 0x000fe20000201000 */
[----:B------:R-:W-:Y:S01]  /*7f10*/  IMAD.U32 R121, R118, 0x10000, RZ ;  /* 0x0001000076797824 */ /* 0x000fe200078e00ff */
[----:B------:R-:W-:Y:S01]  /*7f20*/  ISETP.NE.AND P4, PT, R123, 0x1, PT ;  /* 0x000000017b00780c */ /* 0x000fe20003f85270 */
[----:B------:R-:W-:Y:S01]  /*7f30*/  BSSY.RECONVERGENT B2, `(.L_x_273) ;  /* 0x000004a000027945 */ /* 0x000fe20003800200 */
[----:B------:R-:W-:Y:S02]  /*7f40*/  HFMA2 R122, -RZ, RZ, 0, 1.1920928955078125e-07 ;  /* 0x00000002ff7a7431 */ /* 0x000fe400000001ff */
[----:B------:R-:W-:Y:S01]  /*7f50*/  FFMA.FTZ R117, R116, R205, 1.1641532182693481445e-10 ;  /* 0x2f00000074757423 */ /* 0x000fe200000100cd */
[----:B------:R-:W-:Y:S01]  /*7f60*/  FMUL.FTZ R118, R121, R204 ;  /* 0x000000cc79767220 */ /* 0x000fe20000410000 */
[----:B------:R-:W-:-:S03]  /*7f70*/  IMAD.MOV.U32 R120, RZ, RZ, R4 ;  /* 0x000000ffff787224 */ /* 0x000fc600078e0004 */
[----:B------:R-:W-:-:S04]  /*7f80*/  FSETP.GTU.FTZ.AND P3, PT, R117, R164, PT ;  /* 0x000000a47500720b */ /* 0x000fc80003f7c000 */
[----:B------:R-:W-:Y:S02]  /*7f90*/  FSEL R118, R118, RZ, !P3 ;  /* 0x000000ff76767208 */ /* 0x000fe40005800000 */
[----:B------:R-:W-:Y:S01]  /*7fa0*/  PLOP3.LUT P3, PT, P3, PT, PT, 0x8, 0x80 ;  /* 0x000000000080781c */ /* 0x000fe20001f6e170 */
[----:B------:R-:W-:-:S12]  /*7fb0*/  @!P4 BRA `(.L_x_274) ;  /* 0x000000040004c947 */ /* 0x000fd80003800000 */
        /* <DEDUP_REMOVED lines=8> */
.L_x_275:
        /* <DEDUP_REMOVED lines=13> */
.L_x_277:
[----:B------:R-:W-:Y:S05]  /*8110*/  BSYNC.RECONVERGENT B3 ;  /* 0x0000000000037941 */ /* 0x000fea0003800200 */
.L_x_276:
        /* <DEDUP_REMOVED lines=43> */
.L_x_274:
[----:B------:R-:W-:Y:S05]  /*83d0*/  BSYNC.RECONVERGENT B2 ;  /* 0x0000000000027941 */ /* 0x000fea0003800200 */
.L_x_273:
[----:B------:R-:W-:Y:S01]  /*83e0*/  PRMT R117, R114, 0x7632, R117 ;  /* 0x0000763272757816 */ /* 0x000fe20000000075 */
[----:B------:R-:W-:Y:S01]  /*83f0*/  @P0 IMAD.U32 R185, R185, 0x10000, RZ ;  /* 0x00010000b9b90824 */ /* 0x000fe200078e00ff */
[----:B------:R-:W-:Y:S01]  /*8400*/  I2FP.F32.U32 R116, R120 ;  /* 0x0000007800747245 */ /* 0x000fe20000201000 */
[----:B------:R-:W-:Y:S01]  /*8410*/  BSSY.RECONVERGENT B2, `(.L_x_278) ;  /* 0x0000050000027945 */ /* 0x000fe20003800200 */
[----:B------:R-:W-:Y:S01]  /*8420*/  MOV R120, 0x2 ;  /* 0x0000000200787802 */ /* 0x000fe20000000f00 */
        /* <DEDUP_REMOVED lines=21> */
.L_x_280:
        /* <DEDUP_REMOVED lines=13> */
.L_x_282:
[----:B------:R-:W-:Y:S05]  /*8650*/  BSYNC.RECONVERGENT B3 ;  /* 0x0000000000037941 */ /* 0x000fea0003800200 */
.L_x_281:
        /* <DEDUP_REMOVED lines=43> */
.L_x_279:
[----:B------:R-:W-:Y:S05]  /*8910*/  BSYNC.RECONVERGENT B2 ;  /* 0x0000000000027941 */ /* 0x000fea0003800200 */
.L_x_278:
[----:B------:R-:W-:Y:S01]  /*8920*/  I2FP.F32.U32 R116, R117 ;  /* 0x0000007500747245 */ /* 0x000fe20000201000 */
[C---:B------:R-:W-:Y:S01]  /*8930*/  IMAD.U32 R121, R119.reuse, 0x10000, RZ ;  /* 0x0001000077797824 */ /* 0x040fe200078e00ff */
[----:B------:R-:W-:Y:S01]  /*8940*/  ISETP.NE.AND P5, PT, R120, 0x1, PT ;  /* 0x000000017800780c */ /* 0x000fe20003fa5270 */
[----:B------:R-:W-:Y:S01]  /*8950*/  BSSY.RECONVERGENT B2, `(.L_x_283) ;  /* 0x000004b000027945 */ /* 0x000fe20003800200 */
[----:B------:R-:W-:Y:S01]  /*8960*/  PRMT R182, R119, 0x7632, R182 ;  /* 0x0000763277b67816 */ /* 0x000fe200000000b6 */
[----:B------:R-:W-:Y:S01]  /*8970*/  FFMA.FTZ R117, R116, R205, 1.1641532182693481445e-10 ;  /* 0x2f00000074757423 */ /* 0x000fe200000100cd */
[----:B------:R-:W-:Y:S01]  /*8980*/  FMUL.FTZ R121, R121, R204 ;  /* 0x000000cc79797220 */ /* 0x000fe20000410000 */
[----:B------:R-:W-:Y:S02]  /*8990*/  IMAD.MOV.U32 R122, RZ, RZ, 0x2 ;  /* 0x00000002ff7a7424 */ /* 0x000fe400078e00ff */
[----:B------:R-:W-:Y:S01]  /*89a0*/  IMAD.MOV.U32 R118, RZ, RZ, R4 ;  /* 0x000000ffff767224 */ /* 0x000fe200078e0004 */
[----:B------:R-:W-:-:S04]  /*89b0*/  FSETP.GTU.FTZ.AND P4, PT, R117, R164, PT ;  /* 0x000000a47500720b */ /* 0x000fc80003f9c000 */
        /* <DEDUP_REMOVED lines=11> */
.L_x_285:
        /* <DEDUP_REMOVED lines=13> */
.L_x_287:
[----:B------:R-:W-:Y:S05]  /*8b40*/  BSYNC.RECONVERGENT B3 ;  /* 0x0000000000037941 */ /* 0x000fea0003800200 */
.L_x_286:
        /* <DEDUP_REMOVED lines=43> */
.L_x_284:
[----:B------:R-:W-:Y:S05]  /*8e00*/  BSYNC.RECONVERGENT B2 ;  /* 0x0000000000027941 */ /* 0x000fea0003800200 */
.L_x_283:
        /* <DEDUP_REMOVED lines=26> */
.L_x_290:
        /* <DEDUP_REMOVED lines=13> */
.L_x_292:
[----:B------:R-:W-:Y:S05]  /*9080*/  BSYNC.RECONVERGENT B3 ;  /* 0x0000000000037941 */ /* 0x000fea0003800200 */
.L_x_291:
        /* <DEDUP_REMOVED lines=43> */
.L_x_289:
[----:B------:R-:W-:Y:S05]  /*9340*/  BSYNC.RECONVERGENT B2 ;  /* 0x0000000000027941 */ /* 0x000fea0003800200 */
.L_x_288:
        /* <DEDUP_REMOVED lines=20> */
.L_x_295:
[----:B------:R-:W-:Y:S01]  /*9490*/  VIADD R152, R152, 0x1 ;  /* 0x0000000198987836 */ /* 0x000fe20000000000 */
[----:B------:R-:W-:Y:S03]  /*94a0*/  BSSY.RECONVERGENT B3, `(.L_x_296) ;  /* 0x000000e000037945 */ /* 0x000fe60003800200 */
[C---:B------:R-:W-:Y:S01]  /*94b0*/  IMAD.WIDE.U32 R122, R152.reuse, -0x2daee0ad, RZ ;  /* 0xd2511f53987a7825 */ /* 0x040fe200078e00ff */
[----:B------:R-:W-:-:S13]  /*94c0*/  ISETP.NE.AND P6, PT, R152, RZ, PT ;  /* 0x000000ff9800720c */ /* 0x000fda0003fc5270 */
[----:B------:R-:W-:Y:S05]  /*94d0*/  @P6 BRA `(.L_x_297) ;  /* 0x0000000000286947 */ /* 0x000fea0003800000 */
[----:B------:R-:W-:Y:S01]  /*94e0*/  VIADD R151, R151, 0x1 ;  /* 0x0000000197977836 */ /* 0x000fe20000000000 */
[----:B------:R-:W-:-:S04]  /*94f0*/  P2R R4, PR, RZ, 0x1 ;  /* 0x00000001ff047803 */ /* 0x000fc80000000000 */
[----:B------:R-:W-:-:S13]  /*9500*/  ISETP.NE.AND P6, PT, R151, RZ, PT ;  /* 0x000000ff9700720c */ /* 0x000fda0003fc5270 */
[----:B------:R-:W-:Y:S01]  /*9510*/  @!P6 IADD3 R155, PT, PT, R155, 0x1, RZ ;  /* 0x000000019b9be810 */ /* 0x000fe20007ffe0ff */
[----:B------:R-:W-:Y:S02]  /*9520*/  @!P6 VIADD R116, R3, 0x1 ;  /* 0x000000010374e836 */ /* 0x000fe40000000000 */
[----:B------:R-:W-:Y:S01]  /*9530*/  @!P6 IMAD.MOV.U32 R151, RZ, RZ, RZ ;  /* 0x000000ffff97e224 */ /* 0x000fe200078e00ff */
[----:B------:R-:W-:-:S13]  /*9540*/  ISETP.NE.AND P0, PT, R155, RZ, !P6 ;  /* 0x000000ff9b00720c */ /* 0x000fda0007705270 */
[----:B------:R-:W-:Y:S01]  /*9550*/  @P0 IMAD.MOV R116, RZ, RZ, R3 ;  /* 0x000000ffff740224 */ /* 0x000fe200078e0203 */
[----:B------:R-:W-:-:S04]  /*9560*/  ISETP.NE.AND P0, PT, R4, RZ, PT ;  /* 0x000000ff0400720c */ /* 0x000fc80003f05270 */
[----:B------:R-:W-:-:S09]  /*9570*/  @!P6 MOV R3, R116 ;  /* 0x000000740003e202 */ /* 0x000fd20000000f00 */
.L_x_297:
[----:B------:R-:W-:Y:S05]  /*9580*/  BSYNC.RECONVERGENT B3 ;  /* 0x0000000000037941 */ /* 0x000fea0003800200 */
.L_x_296:
[----:B------:R-:W-:Y:S01]  /*9590*/  IMAD.WIDE.U32 R118, R155, -0x326172a9, RZ ;  /* 0xcd9e8d579b767825 */ /* 0x000fe200078e00ff */
[----:B------:R-:W-:-:S03]  /*95a0*/  LOP3.LUT R116, R3, UR7, R123, 0x96, !PT ;  /* 0x0000000703747c12 */ /* 0x000fc6000f8e967b */
[----:B------:R-:W-:Y:S01]  /*95b0*/  HFMA2 R182, -RZ, RZ, 0, 0 ;  /* 0x00000000ffb67431 */ /* 0x000fe200000001ff */
        /* <DEDUP_REMOVED lines=40> */
.L_x_294:
[----:B------:R-:W-:Y:S05]  /*9840*/  BSYNC.RECONVERGENT B2 ;  /* 0x0000000000027941 */ /* 0x000fea0003800200 */
.L_x_293:
[----:B------:R-:W-:Y:S01]  /*9850*/  I2FP.F32.U32 R116, R118 ;  /* 0x0000007600747245 */ /* 0x000fe20000201000 */
[----:B------:R-:W-:Y:S01]  /*9860*/  @P0 IMAD.U32 R193, R193, 0x10000, RZ ;  /* 0x00010000c1c10824 */ /* 0x000fe200078e00ff */
[----:B------:R-:W-:Y:S02]  /*9870*/  PRMT R117, R115, 0x7632, R117 ;  /* 0x0000763273757816 */ /* 0x000fe40000000075 */
[----:B------:R-:W-:Y:S01]  /*9880*/  PRMT R118, R206, 0x5410, R207 ;  /* 0x00005410ce767816 */ /* 0x000fe200000000cf */
[----:B------:R-:W-:Y:S01]  /*9890*/  FFMA.FTZ R205, R116, R205, 1.1641532182693481445e-10 ;  /* 0x2f00000074cd7423 */ /* 0x000fe200000100cd */
[----:B------:R-:W-:Y:S01]  /*98a0*/  PRMT R116, R197, 0x5410, R199 ;  /* 0x00005410c5747816 */ /* 0x000fe200000000c7 */
[----:B------:R-:W-:-:S03]  /*98b0*/  IMAD.U32 R117, R117, 0x10000, RZ ;  /* 0x0001000075757824 */ /* 0x000fc600078e00ff */
[----:B------:R-:W-:Y:S01]  /*98c0*/  FSETP.GTU.FTZ.AND P6, PT, R205, R164, PT ;  /* 0x000000a4cd00720b */ /* 0x000fe20003fdc000 */
[----:B------:R-:W-:-:S03]  /*98d0*/  FMUL.FTZ R117, R117, R204 ;  /* 0x000000cc75757220 */ /* 0x000fc60000410000 */
[----:B------:R-:W-:Y:S02]  /*98e0*/  SEL R164, RZ, 0x1, P6 ;  /* 0x00000001ffa47807 */ /* 0x000fe40003000000 */
[----:B------:R-:W-:-:S05]  /*98f0*/  FSEL R117, R117, RZ, !P6 ;  /* 0x000000ff75757208 */ /* 0x000fca0007000000 */
[----:B------:R-:W-:Y:S01]  /*9900*/  FADD.FTZ R208, R208, R117 ;  /* 0x00000075d0d07221 */ /* 0x000fe20000010000 */
[----:B------:R-:W-:-:S03]  /*9910*/  PRMT R117, R202, 0x5410, R201 ;  /* 0x00005410ca757816 */ /* 0x000fc600000000c9 */
[--C-:B------:R-:W-:Y:S01]  /*9920*/  @P0 FADD.FTZ R193, R193, R208.reuse ;  /* 0x000000d0c1c10221 */ /* 0x100fe20000010000 */
[----:B------:R-:W-:-:S05]  /*9930*/  @!P0 IMAD.MOV.U32 R193, RZ, RZ, R208 ;  /* 0x000000ffffc18224 */ /* 0x000fca00078e00d0 */
[----:B------:R-:W-:-:S04]  /*9940*/  F2FP.BF16.F32.PACK_AB R119, RZ, R193 ;  /* 0x000000c1ff77723e */ /* 0x000fc800000010ff */
[----:B------:R-:W-:-:S07]  /*9950*/  PRMT R119, R203, 0x5410, R119 ;  /* 0x00005410cb777816 */ /* 0x000fce0000000077 */
.L_x_217:
[----:B------:R-:W0:Y:S01]  /*9960*/  LDC.64 R122, c[0x0][0x3a8] ;  /* 0x0000ea00ff7a7b82 */ /* 0x000e220000000a00 */
[----:B------:R-:W-:Y:S02]  /*9970*/  SEL R203, RZ, 0x1000000, !P5 ;  /* 0x01000000ffcb7807 */ /* 0x000fe40006800000 */
[----:B------:R-:W-:Y:S02]  /*9980*/  SEL R201, RZ, 0x10000, !P4 ;  /* 0x00010000ffc97807 */ /* 0x000fe40006000000 */
[C---:B------:R-:W-:Y:S02]  /*9990*/  LOP3.LUT P6, RZ, R0.reuse, 0x8, RZ, 0xc0, !PT ;  /* 0x0000000800ff7812 */ /* 0x040fe400078cc0ff */
[C---:B------:R-:W-:Y:S01]  /*99a0*/  LOP3.LUT P5, RZ, R0.reuse, 0x4, RZ, 0xc0, !PT ;  /* 0x0000000400ff7812 */ /* 0x040fe200078ac0ff */
[----:B------:R-:W1:Y:S01]  /*99b0*/  LDC.64 R120, c[0x0][0x3b0] ;  /* 0x0000ec00ff787b82 */ /* 0x000e620000000a00 */
[----:B------:R-:W-:Y:S02]  /*99c0*/  LOP3.LUT P4, RZ, R0, 0x2, RZ, 0xc0, !PT ;  /* 0x0000000200ff7812 */ /* 0x000fe4000788c0ff */
[----:B------:R-:W-:-:S02]  /*99d0*/  SEL R204, RZ, 0x100, !P3 ;  /* 0x00000100ffcc7807 */ /* 0x000fc40005800000 */
[----:B------:R-:W-:Y:S02]  /*99e0*/  SEL R199, RZ, 0x1000000, !P4 ;  /* 0x01000000ffc77807 */ /* 0x000fe40006000000 */
[----:B------:R-:W-:Y:S02]  /*99f0*/  SEL R202, RZ, 0x10000, !P5 ;  /* 0x00010000ffca7807 */ /* 0x000fe40006800000 */
[----:B------:R-:W-:Y:S02]  /*9a00*/  SEL R197, RZ, 0x100, !P6 ;  /* 0x00000100ffc57807 */ /* 0x000fe40007000000 */
[----:B------:R-:W-:Y:S02]  /*9a10*/  LOP3.LUT P0, RZ, R0, 0x10, RZ, 0xc0, !PT ;  /* 0x0000001000ff7812 */ /* 0x000fe4000780c0ff */
[----:B------:R-:W-:Y:S02]  /*9a20*/  LOP3.LUT R204, R204, R203, R201, 0xfe, !PT ;  /* 0x000000cbcccc7212 */ /* 0x000fe400078efec9 */
[----:B------:R-:W-:Y:S01]  /*9a30*/  LOP3.LUT R197, R197, R199, R202, 0xfe, !PT ;  /* 0x000000c7c5c57212 */ /* 0x000fe200078efeca */
[----:B0-----:R-:W-:Y:S01]  /*9a40*/  IMAD.WIDE.U32 R122, R196, 0x10, R122 ;  /* 0x00000010c47a7825 */ /* 0x001fe200078e007a */
[----:B------:R-:W-:-:S02]  /*9a50*/  SEL R203, RZ, 0x1, !P2 ;  /* 0x00000001ffcb7807 */ /* 0x000fc40005000000 */
[----:B------:R-:W-:Y:S02]  /*9a60*/  SEL R202, RZ, 0x1, !P0 ;  /* 0x00000001ffca7807 */ /* 0x000fe40004000000 */
[----:B------:R-:W-:Y:S01]  /*9a70*/  LOP3.LUT R203, R204, R203, RZ, 0xfc, !PT ;  /* 0x000000cbcccb7212 */ /* 0x000fe200078efcff */
[----:B------:R0:W-:Y:S01]  /*9a80*/  STG.E.128 desc[UR8][R122.64], R116 ;  /* 0x000000747a007986 */ /* 0x0001e2000c101d08 */
[----:B------:R-:W-:Y:S01]  /*9a90*/  LOP3.LUT R202, R197, R202, RZ, 0xfc, !PT ;  /* 0x000000cac5ca7212 */ /* 0x000fe200078efcff */
[----:B-1----:R-:W-:-:S05]  /*9aa0*/  IMAD.WIDE.U32 R120, R196, 0x8, R120 ;  /* 0x00000008c4787825 */ /* 0x002fca00078e0078 */
[----:B------:R0:W-:Y:S01]  /*9ab0*/  STG.E.64 desc[UR8][R120.64], R202 ;  /* 0x000000ca78007986 */ /* 0x0001e2000c101b08 */
[----:B------:R-:W-:Y:S05]  /*9ac0*/  @!P1 BRA `(.L_x_298) ;  /* 0x0000000000509947 */ /* 0x000fea0003800000 */
[----:B0-----:R-:W-:Y:S01]  /*9ad0*/  SHF.L.U32 R119, R163, 0x10, RZ ;  /* 0x00000010a3777819 */ /* 0x001fe200000006ff */
[----:B------:R-:W0:Y:S01]  /*9ae0*/  LDC.64 R116, c[0x0][0x3b8] ;  /* 0x0000ee00ff747b82 */ /* 0x000e220000000a00 */
[----:B------:R-:W-:Y:S02]  /*9af0*/  LOP3.LUT R118, R164, 0xffff, RZ, 0xc0, !PT ;  /* 0x0000ffffa4767812 */ /* 0x000fe400078ec0ff */
[----:B------:R-:W-:Y:S02]  /*9b00*/  LOP3.LUT R121, R119, 0xff0000, RZ, 0xc0, !PT ;  /* 0x00ff000077797812 */ /* 0x000fe400078ec0ff */
[----:B------:R-:W-:Y:S02]  /*9b10*/  PRMT R119, R162, 0x7104, RZ ;  /* 0x00007104a2777816 */ /* 0x000fe400000000ff */
[----:B------:R-:W-:Y:S02]  /*9b20*/  PRMT R202, R121, 0x4210, R118 ;  /* 0x0000421079ca7816 */ /* 0x000fe40000000076 */
[----:B------:R-:W-:-:S02]  /*9b30*/  LOP3.LUT R122, R160, 0xff, RZ, 0xc0, !PT ;  /* 0x000000ffa07a7812 */ /* 0x000fc400078ec0ff */
[----:B------:R-:W-:Y:S02]  /*9b40*/  LOP3.LUT R120, R159, 0xff, RZ, 0xc0, !PT ;  /* 0x000000ff9f787812 */ /* 0x000fe400078ec0ff */
[----:B------:R-:W-:Y:S01]  /*9b50*/  LOP3.LUT R118, R158, 0xff, RZ, 0xc0, !PT ;  /* 0x000000ff9e767812 */ /* 0x000fe200078ec0ff */
[----:B------:R-:W-:Y:S01]  /*9b60*/  IMAD.WIDE.U32 R122, R122, 0x1000000, RZ ;  /* 0x010000007a7a7825 */ /* 0x000fe200078e00ff */
[----:B------:R-:W-:-:S03]  /*9b70*/  LOP3.LUT R202, R202, 0xff00, R119, 0xf8, !PT ;  /* 0x0000ff00caca7812 */ /* 0x000fc600078ef877 */
[----:B------:R-:W-:Y:S01]  /*9b80*/  IMAD.WIDE.U32 R120, R120, 0x10000, RZ ;  /* 0x0001000078787825 */ /* 0x000fe200078e00ff */
[----:B------:R-:W-:-:S03]  /*9b90*/  LOP3.LUT R197, R202, 0xff, R161, 0xf8, !PT ;  /* 0x000000ffcac57812 */ /* 0x000fc600078ef8a1 */
[----:B------:R-:W-:Y:S01]  /*9ba0*/  IMAD.WIDE.U32 R118, R118, 0x100, RZ ;  /* 0x0000010076767825 */ /* 0x000fe200078e00ff */
[----:B------:R-:W-:-:S03]  /*9bb0*/  LOP3.LUT R121, R121, R197, R123, 0xfe, !PT ;  /* 0x000000c579797212 */ /* 0x000fc600078efe7b */
[----:B0-----:R-:W-:Y:S01]  /*9bc0*/  IMAD.WIDE.U32 R116, R196, 0x8, R116 ;  /* 0x00000008c4747825 */ /* 0x001fe200078e0074 */
[----:B------:R-:W-:Y:S02]  /*9bd0*/  LOP3.LUT R118, R118, R122, R120, 0xfe, !PT ;  /* 0x0000007a76767212 */ /* 0x000fe400078efe78 */
[----:B------:R-:W-:Y:S02]  /*9be0*/  LOP3.LUT R119, R121, R119, RZ, 0xfc, !PT ;  /* 0x0000007779777212 */ /* 0x000fe400078efcff */
[----:B------:R-:W-:-:S05]  /*9bf0*/  LOP3.LUT R118, R118, 0xff, R157, 0xf8, !PT ;  /* 0x000000ff76767812 */ /* 0x000fca00078ef89d */
[----:B------:R1:W-:Y:S02]  /*9c00*/  STG.E.64 desc[UR8][R116.64], R118 ;  /* 0x0000007674007986 */ /* 0x0003e4000c101b08 */
.L_x_298:
[----:B------:R-:W-:Y:S02]  /*9c10*/  IMAD.MOV.U32 R199, RZ, RZ, R200 ;  /* 0x000000ffffc77224 */ /* 0x000fe400078e00c8 */
[----:B------:R-:W-:-:S07]  /*9c20*/  VIADD R197, R196, 0x20 ;  /* 0x00000020c4c57836 */ /* 0x000fce0000000000 */
.L_x_175:
[----:B------:R-:W-:Y:S05]  /*9c30*/  BSYNC.RECONVERGENT B1 ;  /* 0x0000000000017941 */ /* 0x000fea0003800200 */
.L_x_174:
[----:B------:R-:W-:Y:S01]  /*9c40*/  ISETP.GE.U32.AND P0, PT, R156, 0x40, PT ;  /* 0x000000409c00780c */ /* 0x000fe20003f06070 */
[----:B------:R-:W-:Y:S01]  /*9c50*/  BSSY.RECONVERGENT B1, `(.L_x_299) ;  /* 0x0000807000017945 */ /* 0x000fe20003800200 */
[----:B------:R-:W-:-:S11]  /*9c60*/  LOP3.LUT R0, R0, 0xffffff7f, RZ, 0xc0, !PT ;  /* 0xffffff7f00007812 */ /* 0x000fd600078ec0ff */
[----:B------:R-:W-:Y:S01]  /*9c70*/  @P0 LOP3.LUT R0, R0, 0x80, RZ, 0xfc, !PT ;  /* 0x0000008000000812 */ /* 0x000fe200078efcff */
[----:B------:R-:W-:Y:S06]  /*9c80*/  @!P0 BRA `(.L_x_300) ;  /* 0x00000080000c8947 */ /* 0x000fec0003800000 */
[----:B------:R-:W-:Y:S01]  /*9c90*/  ISETP.NE.U32.AND P0, PT, RZ, UR12, PT ;  /* 0x0000000cff007c0c */ /* 0x000fe2000bf05070 */
[----:B0-----:R-:W0:Y:S01]  /*9ca0*/  LDC.64 R120, c[0x0][0x390] ;  /* 0x0000e400ff787b82 */ /* 0x001e220000000a00 */
[----:B------:R-:W-:Y:S02]  /*9cb0*/  ISETP.NE.U32.AND P1, PT, RZ, UR10, PT ;  /* 0x0000000aff007c0c */ /* 0x000fe4000bf25070 */
[----:B------:R-:W-:Y:S02]  /*9cc0*/  ISETP.NE.AND.EX P0, PT, RZ, UR13, PT, P0 ;  /* 0x0000000dff007c0c */ /* 0x000fe4000bf05300 */
[----:B------:R-:W-:-:S11]  /*9cd0*/  ISETP.NE.AND.EX P1, PT, RZ, UR11, PT, P1 ;  /* 0x0000000bff007c0c */ /* 0x000fd6000bf25310 */
[----:B-1----:R-:W1:Y:S08]  /*9ce0*/  @P0 LDC.64 R116, c[0x0][0x3a0] ;  /* 0x0000e800ff740b82 */ /* 0x002e700000000a00 */
[----:B------:R-:W2:Y:S01]  /*9cf0*/  @P1 LDC.64 R118, c[0x0][0x398] ;  /* 0x0000e600ff761b82 */ /* 0x000ea20000000a00 */
[----:B-1----:R-:W-:-:S04]  /*9d00*/  @P0 IMAD.WIDE.U32 R122, R197, 0x10, R116 ;  /* 0x00000010c57a0825 */ /* 0x002fc800078e0074 */
[C---:B0-----:R-:W-:Y:S01]  /*9d10*/  IMAD.WIDE.U32 R116, R197.reuse, 0x10, R120 ;  /* 0x00000010c5747825 */ /* 0x041fe200078e0078 */
[----:B------:R-:W3:Y:S03]  /*9d20*/  @P0 LDG.E.128 R108, desc[UR8][R122.64] ;  /* 0x000000087a6c0981 */ /* 0x000ee6000c1e1d00 */
[----:B--2---:R-:W-:Y:S02]  /*9d30*/  @P1 IMAD.WIDE.U32 R120, R197, 0x10, R118 ;  /* 0x00000010c5781825 */ /* 0x004fe400078e0076 */
[----:B------:R-:W5:Y:S04]  /*9d40*/  LDG.E.128 R116, desc[UR8][R116.64] ;  /* 0x0000000874747981 */ /* 0x000f68000c1e1d00 */
[----:B------:R0:W5:Y:S01]  /*9d50*/  @P1 LDG.E.128 R112, desc[UR8][R120.64] ;  /* 0x0000000878701981 */ /* 0x000162000c1e1d00 */
[----:B---3--:R-:W-:-:S02]  /*9d60*/  PRMT R194, R111, 0x7632, R194 ;  /* 0x000076326fc27816 */ /* 0x008fc400000000c2 */
[----:B------:R-:W-:Y:S02]  /*9d70*/  PRMT R187, R110, 0x7632, R187 ;  /* 0x000076326ebb7816 */ /* 0x000fe400000000bb */
[----:B------:R-:W-:Y:S02]  /*9d80*/  PRMT R188, R109, 0x7632, R188 ;  /* 0x000076326dbc7816 */ /* 0x000fe400000000bc */
[----:B------:R-:W-:Y:S01]  /*9d90*/  PRMT R200, R108, 0x7632, R200 ;  /* 0x000076326cc87816 */ /* 0x000fe200000000c8 */
[----:B0-----:R-:W-:Y:S06]  /*9da0*/  @!P1 BRA `(.L_x_301) ;  /* 0x00000050009c9947 */ /* 0x001fec0003800000 */
        /* <DEDUP_REMOVED lines=10> */
[----:B------:R-:W-:Y:S01]  /*9e50*/  @!P2 MOV R120, R150 ;  /* 0x000000960078a202 */ /* 0x000fe20000000f00 */
[--C-:B------:R-:W-:Y:S02]  /*9e60*/  @!P2 IMAD.MOV.U32 R202, RZ, RZ, R199.reuse ;  /* 0x000000ffffcaa224 */ /* 0x100fe400078e00c7 */
[----:B------:R-:W-:Y:S02]  /*9e70*/  @P2 VIADD R122, R182, 0x1 ;  /* 0x00000001b67a2836 */ /* 0x000fe40000000000 */
[----:B------:R-:W-:Y:S02]  /*9e80*/  @P2 IMAD.MOV.U32 R202, RZ, RZ, R199 ;  /* 0x000000ffffca2224 */ /* 0x000fe400078e00c7 */
[----:B------:R-:W-:Y:S01]  /*9e90*/  @P2 IMAD.MOV.U32 R120, RZ, RZ, R149 ;  /* 0x000000ffff782224 */ /* 0x000fe200078e0095 */
[----:B------:R-:W-:Y:S06]  /*9ea0*/  BRA `(.L_x_303) ;  /* 0x0000000000e07947 */ /* 0x000fec0003800000 */
.L_x_304:
        /* <DEDUP_REMOVED lines=13> */
.L_x_306:
[----:B------:R-:W-:Y:S05]  /*9f80*/  BSYNC.RECONVERGENT B3 ;  /* 0x0000000000037941 */ /* 0x000fea0003800200 */
.L_x_305:
        /* <DEDUP_REMOVED lines=41> */
[----:B------:R-:W-:-:S07]  /*a220*/  MOV R120, R199 ;  /* 0x000000c700787202 */ /* 0x000fce0000000f00 */
.L_x_303:
[----:B------:R-:W-:Y:S05]  /*a230*/  BSYNC.RECONVERGENT B2 ;  /* 0x0000000000027941 */ /* 0x000fea0003800200 */
.L_x_302:
        /* <DEDUP_REMOVED lines=10> */
[----:B------:R-:W-:-:S02]  /*a2e0*/  PRMT R116, R116, 0x7632, R116 ;  /* 0x0000763274747816 */ /* 0x000fc40000000074 */
        /* <DEDUP_REMOVED lines=15> */
.L_x_309:
        /* <DEDUP_REMOVED lines=13> */
.L_x_311:
[----:B------:R-:W-:Y:S05]  /*a4b0*/  BSYNC.RECONVERGENT B3 ;  /* 0x0000000000037941 */ /* 0x000fea0003800200 */
.L_x_310:
        /* <DEDUP_REMOVED lines=43> */
.L_x_308:
[----:B------:R-:W-:Y:S05]  /*a770*/  BSYNC.RECONVERGENT B2 ;  /* 0x0000000000027941 */ /* 0x000fea0003800200 */
.L_x_307:
[----:B------:R-:W-:Y:S01]  /*a780*/  I2FP.F32.U32 R121, R121 ;  /* 0x0000007900797245 */ /* 0x000fe20000201000 */
[----:B------:R-:W-:Y:S01]  /*a790*/  IMAD.U32 R120, R112, 0x10000, RZ ;  /* 0x0001000070787824 */ /* 0x000fe200078e00ff */
[----:B------:R-:W-:Y:S01]  /*a7a0*/  ISETP.NE.AND P3, PT, R123, 0x1, PT ;  /* 0x000000017b00780c */ /* 0x000fe20003f65270 */
[----:B------:R-:W-:Y:S01]  /*a7b0*/  @P0 IMAD.U32 R122, R108, 0x10000, RZ ;  /* 0x000100006c7a0824 */ /* 0x000fe200078e00ff */
[----:B------:R-:W-:Y:S01]  /*a7c0*/  BSSY.RECONVERGENT B2, `(.L_x_312) ;  /* 0x000004e000027945 */ /* 0x000fe20003800200 */
[----:B------:R-:W-:Y:S01]  /*a7d0*/  FFMA.FTZ R121, R121, R206, 1.1641532182693481445e-10 ;  /* 0x2f00000079797423 */ /* 0x000fe200000100ce */
[----:B------:R-:W-:-:S04]  /*a7e0*/  FMUL.FTZ R120, R120, R205 ;  /* 0x000000cd78787220 */ /* 0x000fc80000410000 */
[----:B------:R-:W-:Y:S01]  /*a7f0*/  FSETP.GTU.FTZ.AND P2, PT, R121, R204, PT ;  /* 0x000000cc7900720b */ /* 0x000fe20003f5c000 */
[----:B------:R-:W-:-:S03]  /*a800*/  IMAD.MOV.U32 R121, RZ, RZ, R4 ;  /* 0x000000ffff797224 */ /* 0x000fc600078e0004 */
[----:B------:R-:W-:-:S05]  /*a810*/  FSEL R120, R120, RZ, !P2 ;  /* 0x000000ff78787208 */ /* 0x000fca0005000000 */
[----:B------:R-:W-:Y:S01]  /*a820*/  FADD.FTZ R157, R157, R120 ;  /* 0x000000789d9d7221 */ /* 0x000fe20000010000 */
[----:B------:R-:W-:-:S03]  /*a830*/  MOV R120, 0x2 ;  /* 0x0000000200787802 */ /* 0x000fc60000000f00 */
        /* <DEDUP_REMOVED lines=13> */
.L_x_314:
        /* <DEDUP_REMOVED lines=13> */
.L_x_316:
[----:B------:R-:W-:Y:S05]  /*a9e0*/  BSYNC.RECONVERGENT B3 ;  /* 0x0000000000037941 */ /* 0x000fea0003800200 */
.L_x_315:
        /* <DEDUP_REMOVED lines=41> */
[----:B------:R-:W-:Y:S02]  /*ac80*/  IMAD.MOV.U32 R202, RZ, RZ, R120 ;  /* 0x000000ffffca7224 */ /* 0x000fe400078e0078 */
[----:B------:R-:W-:-:S07]  /*ac90*/  HFMA2 R120, -RZ, RZ, 0, 0 ;  /* 0x00000000ff787431 */ /* 0x000fce00000001ff */
.L_x_313:
[----:B------:R-:W-:Y:S05]  /*aca0*/  BSYNC.RECONVERGENT B2 ;  /* 0x0000000000027941 */ /* 0x000fea0003800200 */
.L_x_312:
[----:B------:R-:W-:Y:S01]  /*acb0*/  I2FP.F32.U32 R121, R121 ;  /* 0x0000007900797245 */ /* 0x000fe20000201000 */
[----:B------:R-:W-:Y:S01]  /*acc0*/  IMAD.U32 R116, R116, 0x10000, RZ ;  /* 0x0001000074747824 */ /* 0x000fe200078e00ff */
[----:B------:R-:W-:Y:S01]  /*acd0*/  ISETP.NE.AND P3, PT, R120, 0x1, PT ;  /* 0x000000017800780c */ /* 0x000fe20003f65270 */
[----:B------:R-:W-:Y:S01]  /*ace0*/  BSSY.RECONVERGENT B2, `(.L_x_317) ;  /* 0x000004c000027945 */ /* 0x000fe20003800200 */
[----:B------:R-:W-:Y:S01]  /*acf0*/  LOP3.LUT R0, R0, 0xfffffff7, RZ, 0xc0, !PT ;  /* 0xfffffff700007812 */ /* 0x000fe200078ec0ff */
[----:B------:R-:W-:Y:S01]  /*ad00*/  FFMA.FTZ R121, R121, R206, 1.1641532182693481445e-10 ;  /* 0x2f00000079797423 */ /* 0x000fe200000100ce */
[----:B------:R-:W-:Y:S01]  /*ad10*/  FMUL.FTZ R116, R116, R205 ;  /* 0x000000cd74747220 */ /* 0x000fe20000410000 */
[----:B------:R-:W-:-:S03]  /*ad20*/  IMAD.MOV.U32 R122, RZ, RZ, 0x2 ;  /* 0x00000002ff7a7424 */ /* 0x000fc600078e00ff */
        /* <DEDUP_REMOVED lines=14> */
.L_x_319:
        /* <DEDUP_REMOVED lines=13> */
.L_x_321:
[----:B------:R-:W-:Y:S05]  /*aee0*/  BSYNC.RECONVERGENT B3 ;  /* 0x0000000000037941 */ /* 0x000fea0003800200 */
.L_x_320:
        /* <DEDUP_REMOVED lines=43> */
.L_x_318:
[----:B------:R-:W-:Y:S05]  /*b1a0*/  BSYNC.RECONVERGENT B2 ;  /* 0x0000000000027941 */ /* 0x000fea0003800200 */
.L_x_317:
[----:B------:R-:W-:Y:S01]  /*b1b0*/  I2FP.F32.U32 R121, R121 ;  /* 0x0000007900797245 */ /* 0x000fe20000201000 */
[----:B------:R-:W-:Y:S01]  /*b1c0*/  BSSY.RECONVERGENT B2, `(.L_x_322) ;  /* 0x0000052000027945 */ /* 0x000fe20003800200 */
[----:B------:R-:W-:Y:S02]  /*b1d0*/  PRMT R120, R112, 0x7632, R120 ;  /* 0x0000763270787816 */ /* 0x000fe40000000078 */
[----:B------:R-:W-:Y:S01]  /*b1e0*/  ISETP.NE.AND P3, PT, R122, 0x1, PT ;  /* 0x000000017a00780c */ /* 0x000fe20003f65270 */
[----:B------:R-:W-:Y:S01]  /*b1f0*/  FFMA.FTZ R121, R121, R206, 1.1641532182693481445e-10 ;  /* 0x2f00000079797423 */ /* 0x000fe200000100ce */
[----:B------:R-:W-:Y:S01]  /*b200*/  @P0 SHF.L.U32 R169, R200, 0x10, RZ ;  /* 0x00000010c8a90819 */ /* 0x000fe200000006ff */
[----:B------:R-:W-:-:S03]  /*b210*/  IMAD.U32 R120, R120, 0x10000, RZ ;  /* 0x0001000078787824 */ /* 0x000fc600078e00ff */
[----:B------:R-:W-:Y:S01]  /*b220*/  FSETP.GTU.FTZ.AND P2, PT, R121, R204, PT ;  /* 0x000000cc7900720b */ /* 0x000fe20003f5c000 */
[----:B------:R-:W-:-:S03]  /*b230*/  FMUL.FTZ R120, R120, R205 ;  /* 0x000000cd78787220 */ /* 0x000fc60000410000 */
[----:B------:R-:W-:Y:S02]  /*b240*/  SEL R158, RZ, 0x1, P2 ;  /* 0x00000001ff9e7807 */ /* 0x000fe40001000000 */
[----:B------:R-:W-:Y:S01]  /*b250*/  FSEL R121, R120, RZ, !P2 ;  /* 0x000000ff78797208 */ /* 0x000fe20005000000 */
[----:B------:R-:W-:-:S04]  /*b260*/  IMAD.MOV.U32 R120, RZ, RZ, 0x2 ;  /* 0x00000002ff787424 */ /* 0x000fc800078e00ff */
[----:B------:R-:W-:-:S04]  /*b270*/  FADD.FTZ R116, R116, R121 ;  /* 0x0000007974747221 */ /* 0x000fc80000010000 */
[----:B------:R-:W-:Y:S01]  /*b280*/  @P0 FADD.FTZ R169, R116, R169 ;  /* 0x000000a974a90221 */ /* 0x000fe20000010000 */
        /* <DEDUP_REMOVED lines=12> */
.L_x_324:
        /* <DEDUP_REMOVED lines=13> */
.L_x_326:
[----:B------:R-:W-:Y:S05]  /*b420*/  BSYNC.RECONVERGENT B3 ;  /* 0x0000000000037941 */ /* 0x000fea0003800200 */
.L_x_325:
[----:B------:R-:W-:Y:S01]  /*b430*/  IMAD.WIDE.U32 R122, R155, -0x326172a9, RZ ;  /* 0xcd9e8d579b7a7825 */ /* 0x000fe200078e00ff */
[----:B------:R-:W-:Y:S02]  /*b440*/  LOP3.LUT R120, R3, UR7, R163, 0x96, !PT ;  /* 0x0000000703787c12 */ /* 0x000fe4000f8e96a3 */
[----:B------:R-:W-:Y:S02]  /*b450*/  MOV R116, R202 ;  /* 0x000000ca00747202 */ /* 0x000fe40000000f00 */
        /* <DEDUP_REMOVED lines=39> */
[----:B------:R-:W-:-:S07]  /*b6d0*/  IMAD.MOV.U32 R120, RZ, RZ, RZ ;  /* 0x000000ffff787224 */ /* 0x000fce00078e00ff */
.L_x_323:
[----:B------:R-:W-:Y:S05]  /*b6e0*/  BSYNC.RECONVERGENT B2 ;  /* 0x0000000000027941 */ /* 0x000fea0003800200 */
.L_x_322:
        /* <DEDUP_REMOVED lines=8> */
[----:B------:R-:W-:Y:S02]  /*b770*/  IMAD.MOV.U32 R117, RZ, RZ, R4 ;  /* 0x000000ffff757224 */ /* 0x000fe400078e0004 */
[----:B------:R-:W-:Y:S01]  /*b780*/  FSETP.GTU.FTZ.AND P3, PT, R121, R204, PT ;  /* 0x000000cc7900720b */ /* 0x000fe20003f7c000 */
[----:B------:R-:W-:-:S03]  /*b790*/  HFMA2 R121, -RZ, RZ, 0, 1.1920928955078125e-07 ;  /* 0x00000002ff797431 */ /* 0x000fc600000001ff */
        /* <DEDUP_REMOVED lines=12> */
.L_x_329:
        /* <DEDUP_REMOVED lines=13> */
.L_x_331:
[----:B------:R-:W-:Y:S05]  /*b930*/  BSYNC.RECONVERGENT B3 ;  /* 0x0000000000037941 */ /* 0x000fea0003800200 */
.L_x_330:
        /* <DEDUP_REMOVED lines=43> */
.L_x_328:
[----:B------:R-:W-:Y:S05]  /*bbf0*/  BSYNC.RECONVERGENT B2 ;  /* 0x0000000000027941 */ /* 0x000fea0003800200 */
.L_x_327:
[----:B------:R-:W-:Y:S01]  /*bc00*/  I2FP.F32.U32 R117, R117 ;  /* 0x0000007500757245 */ /* 0x000fe20000201000 */
[----:B------:R-:W-:Y:S01]  /*bc10*/  IMAD.U32 R116, R113, 0x10000, RZ ;  /* 0x0001000071747824 */ /* 0x000fe200078e00ff */
[----:B------:R-:W-:Y:S03]  /*bc20*/  BSSY.RECONVERGENT B2, `(.L_x_332) ;  /* 0x0000050000027945 */ /* 0x000fe60003800200 */
[----:B------:R-:W-:Y:S01]  /*bc30*/  FFMA.FTZ R117, R117, R206, 1.1641532182693481445e-10 ;  /* 0x2f00000075757423 */ /* 0x000fe200000100ce */
[----:B------:R-:W-:-:S04]  /*bc40*/  FMUL.FTZ R116, R116, R205 ;  /* 0x000000cd74747220 */ /* 0x000fc80000410000 */
[----:B------:R-:W-:Y:S01]  /*bc50*/  FSETP.GTU.FTZ.AND P2, PT, R117, R204, PT ;  /* 0x000000cc7500720b */ /* 0x000fe20003f5c000 */
[----:B------:R-:W-:-:S03]  /*bc60*/  @P0 IMAD.U32 R117, R109, 0x10000, RZ ;  /* 0x000100006d750824 */ /* 0x000fc600078e00ff */
[----:B------:R-:W-:-:S05]  /*bc70*/  FSEL R116, R116, RZ, !P2 ;  /* 0x000000ff74747208 */ /* 0x000fca0005000000 */
[----:B------:R-:W-:Y:S01]  /*bc80*/  FADD.FTZ R116, R159, R116 ;  /* 0x000000749f747221 */ /* 0x000fe20000010000 */
[----:B------:R-:W-:Y:S02]  /*bc90*/  SEL R159, RZ, 0x1, P2 ;  /* 0x00000001ff9f7807 */ /* 0x000fe40001000000 */
[----:B------:R-:W-:Y:S01]  /*bca0*/  ISETP.NE.AND P2, PT, R121, 0x1, PT ;  /* 0x000000017900780c */ /* 0x000fe20003f45270 */
[--C-:B------:R-:W-:Y:S01]  /*bcb0*/  @P0 FADD.FTZ R168, R117, R116.reuse ;  /* 0x0000007475a80221 */ /* 0x100fe20000010000 */
[----:B------:R-:W-:Y:S01]  /*bcc0*/  @!P0 IMAD.MOV.U32 R168, RZ, RZ, R116 ;  /* 0x000000ffffa88224 */ /* 0x000fe200078e0074 */
[----:B------:R-:W-:Y:S01]  /*bcd0*/  MOV R116, 0x2 ;  /* 0x0000000200747802 */ /* 0x000fe20000000f00 */
[----:B------:R-:W-:-:S03]  /*bce0*/  IMAD.MOV.U32 R117, RZ, RZ, R4 ;  /* 0x000000ffff757224 */ /* 0x000fc600078e0004 */
[----:B------:R-:W-:-:S06]  /*bcf0*/  F2FP.BF16.F32.PACK_AB R203, RZ, R168 ;  /* 0x000000a8ffcb723e */ /* 0x000fcc00000010ff */
        /* <DEDUP_REMOVED lines=9> */
.L_x_334:
        /* <DEDUP_REMOVED lines=13> */
.L_x_336:
[----:B------:R-:W-:Y:S05]  /*be60*/  BSYNC.RECONVERGENT B3 ;  /* 0x0000000000037941 */ /* 0x000fea0003800200 */
.L_x_335:
        /* <DEDUP_REMOVED lines=43> */
.L_x_333:
[----:B------:R-:W-:Y:S05]  /*c120*/  BSYNC.RECONVERGENT B2 ;  /* 0x0000000000027941 */ /* 0x000fea0003800200 */
.L_x_332:
[----:B------:R-:W-:Y:S01]  /*c130*/  I2FP.F32.U32 R117, R117 ;  /* 0x0000007500757245 */ /* 0x000fe20000201000 */
[----:B------:R-:W-:Y:S01]  /*c140*/  IMAD.U32 R162, R162, 0x10000, RZ ;  /* 0x00010000a2a27824 */ /* 0x000fe200078e00ff */
[----:B------:R-:W-:Y:S01]  /*c150*/  LOP3.LUT R0, R0, 0xfffffffd, RZ, 0xc0, !PT ;  /* 0xfffffffd00007812 */ /* 0x000fe200078ec0ff */
[----:B------:R-:W-:Y:S01]  /*c160*/  BSSY.RECONVERGENT B2, `(.L_x_337) ;  /* 0x000004c000027945 */ /* 0x000fe20003800200 */
[----:B------:R-:W-:Y:S02]  /*c170*/  IMAD.MOV.U32 R120, RZ, RZ, 0x2 ;  /* 0x00000002ff787424 */ /* 0x000fe400078e00ff */
[----:B------:R-:W-:Y:S01]  /*c180*/  FFMA.FTZ R117, R117, R206, 1.1641532182693481445e-10 ;  /* 0x2f00000075757423 */ /* 0x000fe200000100ce */
[----:B------:R-:W-:-:S04]  /*c190*/  FMUL.FTZ R162, R162, R205 ;  /* 0x000000cda2a27220 */ /* 0x000fc80000410000 */
[----:B------:R-:W-:Y:S01]  /*c1a0*/  FSETP.GTU.FTZ.AND P2, PT, R117, R204, PT ;  /* 0x000000cc7500720b */ /* 0x000fe20003f5c000 */
[----:B------:R-:W-:-:S03]  /*c1b0*/  IMAD.MOV.U32 R117, RZ, RZ, R4 ;  /* 0x000000ffff757224 */ /* 0x000fc600078e0004 */
[----:B------:R-:W-:Y:S02]  /*c1c0*/  FSEL R162, R162, RZ, !P2 ;  /* 0x000000ffa2a27208 */ /* 0x000fe40005000000 */
[----:B------:R-:W-:Y:S02]  /*c1d0*/  PLOP3.LUT P3, PT, P2, PT, PT, 0x8, 0x80 ;  /* 0x000000000080781c */ /* 0x000fe4000176e170 */
[----:B------:R-:W-:-:S11]  /*c1e0*/  ISETP.NE.AND P2, PT, R116, 0x1, PT ;  /* 0x000000017400780c */ /* 0x000fd60003f45270 */
[----:B------:R-:W-:Y:S02]  /*c1f0*/  @P3 LOP3.LUT R0, R0, 0x2, RZ, 0xfc, !PT ;  /* 0x0000000200003812 */ /* 0x000fe400078efcff */
        /* <DEDUP_REMOVED lines=9> */
.L_x_339:
        /* <DEDUP_REMOVED lines=13> */
.L_x_341:
[----:B------:R-:W-:Y:S05]  /*c360*/  BSYNC.RECONVERGENT B3 ;  /* 0x0000000000037941 */ /* 0x000fea0003800200 */
.L_x_340:
        /* <DEDUP_REMOVED lines=43> */
.L_x_338:
[----:B------:R-:W-:Y:S05]  /*c620*/  BSYNC.RECONVERGENT B2 ;  /* 0x0000000000027941 */ /* 0x000fea0003800200 */
.L_x_337:
[----:B------:R-:W-:Y:S01]  /*c630*/  I2FP.F32.U32 R117, R117 ;  /* 0x0000007500757245 */ /* 0x000fe20000201000 */
[----:B------:R-:W-:Y:S01]  /*c640*/  BSSY.RECONVERGENT B2, `(.L_x_342) ;  /* 0x0000052000027945 */ /* 0x000fe20003800200 */
[----:B------:R-:W-:Y:S01]  /*c650*/  PRMT R116, R113, 0x7632, R116 ;  /* 0x0000763271747816 */ /* 0x000fe20000000074 */
[----:B------:R-:W-:Y:S01]  /*c660*/  IMAD.MOV.U32 R121, RZ, RZ, 0x2 ;  /* 0x00000002ff797424 */ /* 0x000fe200078e00ff */
[----:B------:R-:W-:Y:S01]  /*c670*/  @P0 SHF.L.U32 R179, R188, 0x10, RZ ;  /* 0x00000010bcb30819 */ /* 0x000fe200000006ff */
[----:B------:R-:W-:Y:S02]  /*c680*/  FFMA.FTZ R117, R117, R206, 1.1641532182693481445e-10 ;  /* 0x2f00000075757423 */ /* 0x000fe400000100ce */
[----:B------:R-:W-:-:S03]  /*c690*/  IMAD.U32 R116, R116, 0x10000, RZ ;  /* 0x0001000074747824 */ /* 0x000fc600078e00ff */
[----:B------:R-:W-:Y:S01]  /*c6a0*/  FSETP.GTU.FTZ.AND P2, PT, R117, R204, PT ;  /* 0x000000cc7500720b */ /* 0x000fe20003f5c000 */
[----:B------:R-:W-:-:S03]  /*c6b0*/  FMUL.FTZ R116, R116, R205 ;  /* 0x000000cd74747220 */ /* 0x000fc60000410000 */
[----:B------:R-:W-:Y:S02]  /*c6c0*/  SEL R160, RZ, 0x1, P2 ;  /* 0x00000001ffa07807 */ /* 0x000fe40001000000 */
[----:B------:R-:W-:Y:S02]  /*c6d0*/  FSEL R117, R116, RZ, !P2 ;  /* 0x000000ff74757208 */ /* 0x000fe40005000000 */
[----:B------:R-:W-:-:S03]  /*c6e0*/  ISETP.NE.AND P2, PT, R120, 0x1, PT ;  /* 0x000000017800780c */ /* 0x000fc60003f45270 */
[----:B------:R-:W-:Y:S01]  /*c6f0*/  FADD.FTZ R162, R162, R117 ;  /* 0x00000075a2a27221 */ /* 0x000fe20000010000 */
[----:B------:R-:W-:-:S03]  /*c700*/  IMAD.MOV.U32 R117, RZ, RZ, R4 ;  /* 0x000000ffff757224 */ /* 0x000fc600078e0004 */
[----:B------:R-:W-:Y:S01]  /*c710*/  @P0 FADD.FTZ R179, R162, R179 ;  /* 0x000000b3a2b30221 */ /* 0x000fe20000010000 */
[----:B------:R-:W-:-:S05]  /*c720*/  @!P0 IMAD.MOV.U32 R179, RZ, RZ, R162 ;  /* 0x000000ffffb38224 */ /* 0x000fca00078e00a2 */
        /* <DEDUP_REMOVED lines=10> */
.L_x_344:
        /* <DEDUP_REMOVED lines=13> */
.L_x_346:
[----:B------:R-:W-:Y:S05]  /*c8a0*/  BSYNC.RECONVERGENT B3 ;  /* 0x0000000000037941 */ /* 0x000fea0003800200 */
.L_x_345:
        /* <DEDUP_REMOVED lines=43> */
.L_x_343:
[----:B------:R-:W-:Y:S05]  /*cb60*/  BSYNC.RECONVERGENT B2 ;  /* 0x0000000000027941 */ /* 0x000fea0003800200 */
.L_x_342:
[----:B------:R-:W-:Y:S01]  /*cb70*/  I2FP.F32.U32 R117, R117 ;  /* 0x0000007500757245 */ /* 0x000fe20000201000 */
[----:B------:R-:W-:Y:S01]  /*cb80*/  IMAD.U32 R116, R118, 0x10000, RZ ;  /* 0x0001000076747824 */ /* 0x000fe200078e00ff */
[----:B------:R-:W-:Y:S01]  /*cb90*/  ISETP.NE.AND P3, PT, R121, 0x1, PT ;  /* 0x000000017900780c */ /* 0x000fe20003f65270 */
[----:B------:R-:W-:Y:S01]  /*cba0*/  BSSY.RECONVERGENT B2, `(.L_x_347) ;  /* 0x000004b000027945 */ /* 0x000fe20003800200 */
[----:B------:R-:W-:Y:S02]  /*cbb0*/  HFMA2 R122, -RZ, RZ, 0, 1.1920928955078125e-07 ;  /* 0x00000002ff7a7431 */ /* 0x000fe400000001ff */
[----:B------:R-:W-:Y:S01]  /*cbc0*/  FFMA.FTZ R117, R117, R206, 1.1641532182693481445e-10 ;  /* 0x2f00000075757423 */ /* 0x000fe200000100ce */
[----:B------:R-:W-:Y:S01]  /*cbd0*/  FMUL.FTZ R116, R116, R205 ;  /* 0x000000cd74747220 */ /* 0x000fe20000410000 */
[----:B------:R-:W-:Y:S01]  /*cbe0*/  PRMT R118, R118, 0x7632, R118 ;  /* 0x0000763276767816 */ /* 0x000fe20000000076 */
[----:B------:R-:W-:Y:S02]  /*cbf0*/  IMAD.MOV.U32 R120, RZ, RZ, R4 ;  /* 0x000000ffff787224 */ /* 0x000fe400078e0004 */
        /* <DEDUP_REMOVED lines=12> */
.L_x_349:
        /* <DEDUP_REMOVED lines=13> */
.L_x_351:
[----:B------:R-:W-:Y:S05]  /*cd90*/  BSYNC.RECONVERGENT B3 ;  /* 0x0000000000037941 */ /* 0x000fea0003800200 */
.L_x_350:
        /* <DEDUP_REMOVED lines=43> */
.L_x_348:
[----:B------:R-:W-:Y:S05]  /*d050*/  BSYNC.RECONVERGENT B2 ;  /* 0x0000000000027941 */ /* 0x000fea0003800200 */
.L_x_347:
[----:B------:R-:W-:Y:S01]  /*d060*/  I2FP.F32.U32 R117, R120 ;  /* 0x0000007800757245 */ /* 0x000fe20000201000 */
[----:B------:R-:W-:Y:S01]  /*d070*/  IMAD.U32 R116, R114, 0x10000, RZ ;  /* 0x0001000072747824 */ /* 0x000fe200078e00ff */
[----:B------:R-:W-:Y:S01]  /*d080*/  BSSY.RECONVERGENT B2, `(.L_x_352) ;  /* 0x0000051000027945 */ /* 0x000fe20003800200 */
[----:B------:R-:W-:Y:S01]  /*d090*/  @P0 IMAD.U32 R178, R110, 0x10000, RZ ;  /* 0x000100006eb20824 */ /* 0x000fe200078e00ff */
[----:B------:R-:W-:Y:S01]  /*d0a0*/  MOV R121, 0x2 ;  /* 0x0000000200797802 */ /* 0x000fe20000000f00 */
        /* <DEDUP_REMOVED lines=21> */
.L_x_354:
        /* <DEDUP_REMOVED lines=13> */
.L_x_356:
[----:B------:R-:W-:Y:S05]  /*d2d0*/  BSYNC.RECONVERGENT B3 ;  /* 0x0000000000037941 */ /* 0x000fea0003800200 */
.L_x_355:
        /* <DEDUP_REMOVED lines=43> */
.L_x_353:
[----:B------:R-:W-:Y:S05]  /*d590*/  BSYNC.RECONVERGENT B2 ;  /* 0x0000000000027941 */ /* 0x000fea0003800200 */
.L_x_352:
[----:B------:R-:W-:Y:S01]  /*d5a0*/  I2FP.F32.U32 R117, R117 ;  /* 0x0000007500757245 */ /* 0x000fe20000201000 */
[----:B------:R-:W-:Y:S01]  /*d5b0*/  IMAD.U32 R118, R118, 0x10000, RZ ;  /* 0x0001000076767824 */ /* 0x000fe200078e00ff */
[----:B------:R-:W-:Y:S01]  /*d5c0*/  ISETP.NE.AND P4, PT, R121, 0x1, PT ;  /* 0x000000017900780c */ /* 0x000fe20003f85270 */
[----:B------:R-:W-:Y:S01]  /*d5d0*/  BSSY.RECONVERGENT B2, `(.L_x_357) ;  /* 0x000004a000027945 */ /* 0x000fe20003800200 */
[----:B------:R-:W-:Y:S02]  /*d5e0*/  IMAD.MOV.U32 R122, RZ, RZ, 0x2 ;  /* 0x00000002ff7a7424 */ /* 0x000fe400078e00ff */
        /* <DEDUP_REMOVED lines=15> */
.L_x_359:
        /* <DEDUP_REMOVED lines=13> */
.L_x_361:
[----:B------:R-:W-:Y:S05]  /*d7b0*/  BSYNC.RECONVERGENT B3 ;  /* 0x0000000000037941 */ /* 0x000fea0003800200 */
.L_x_360:
        /* <DEDUP_REMOVED lines=43> */
.L_x_358:
[----:B------:R-:W-:Y:S05]  /*da70*/  BSYNC.RECONVERGENT B2 ;  /* 0x0000000000027941 */ /* 0x000fea0003800200 */
.L_x_357:
        /* <DEDUP_REMOVED lines=26> */
.L_x_364:
        /* <DEDUP_REMOVED lines=13> */
.L_x_366:
[----:B------:R-:W-:Y:S05]  /*dcf0*/  BSYNC.RECONVERGENT B3 ;  /* 0x0000000000037941 */ /* 0x000fea0003800200 */
.L_x_365:
        /* <DEDUP_REMOVED lines=43> */
.L_x_363:
[----:B------:R-:W-:Y:S05]  /*dfb0*/  BSYNC.RECONVERGENT B2 ;  /* 0x0000000000027941 */ /* 0x000fea0003800200 */
.L_x_362:
[----:B------:R-:W-:Y:S01]  /*dfc0*/  I2FP.F32.U32 R117, R117 ;  /* 0x0000007500757245 */ /* 0x000fe20000201000 */
[----:B------:R-:W-:Y:S01]  /*dfd0*/  BSSY.RECONVERGENT B2, `(.L_x_367) ;  /* 0x000004d000027945 */ /* 0x000fe20003800200 */
[----:B------:R-:W-:Y:S01]  /*dfe0*/  ISETP.NE.AND P5, PT, R120, 0x1, PT ;  /* 0x000000017800780c */ /* 0x000fe20003fa5270 */
[----:B------:R-:W-:Y:S01]  /*dff0*/  IMAD.MOV.U32 R118, RZ, RZ, R4 ;  /* 0x000000ffff767224 */ /* 0x000fe200078e0004 */
[----:B------:R-:W-:Y:S01]  /*e000*/  SHF.L.U32 R116, R119, 0x10, RZ ;  /* 0x0000001077747819 */ /* 0x000fe200000006ff */
[----:B------:R-:W-:Y:S01]  /*e010*/  FFMA.FTZ R117, R117, R206, 1.1641532182693481445e-10 ;  /* 0x2f00000075757423 */ /* 0x000fe200000100ce */
[----:B------:R-:W-:Y:S01]  /*e020*/  PRMT R182, R119, 0x7632, R182 ;  /* 0x0000763277b67816 */ /* 0x000fe200000000b6 */
[----:B------:R-:W-:Y:S02]  /*e030*/  IMAD.MOV.U32 R119, RZ, RZ, 0x2 ;  /* 0x00000002ff777424 */ /* 0x000fe400078e00ff */
[----:B------:R-:W-:Y:S01]  /*e040*/  FMUL.FTZ R116, R116, R205 ;  /* 0x000000cd74747220 */ /* 0x000fe20000410000 */
        /* <DEDUP_REMOVED lines=8> */
[----:B------:R-:W-:Y:S01]  /*e0d0*/  @!P5 IMAD.MOV.U32 R118, RZ, RZ, R150 ;  /* 0x000000ffff76d224 */ /* 0x000fe200078e0096 */
[----:B------:R-:W-:Y:S01]  /*e0e0*/  @P5 MOV R118, R149 ;  /* 0x0000009500765202 */ /* 0x000fe20000000f00 */
[----:B------:R-:W-:Y:S01]  /*e0f0*/  @P5 VIADD R119, R120, 0x1 ;  /* 0x0000000178775836 */ /* 0x000fe20000000000 */
[----:B------:R-:W-:Y:S06]  /*e100*/  BRA `(.L_x_368) ;  /* 0x0000000000e47947 */ /* 0x000fec0003800000 */
.L_x_369:
        /* <DEDUP_REMOVED lines=13> */
.L_x_371:
[----:B------:R-:W-:Y:S05]  /*e1e0*/  BSYNC.RECONVERGENT B3 ;  /* 0x0000000000037941 */ /* 0x000fea0003800200 */
.L_x_370:
        /* <DEDUP_REMOVED lines=43> */
.L_x_368:
[----:B------:R-:W-:Y:S05]  /*e4a0*/  BSYNC.RECONVERGENT B2 ;  /* 0x0000000000027941 */ /* 0x000fea0003800200 */
.L_x_367:
[----:B------:R-:W-:Y:S01]  /*e4b0*/  I2FP.F32.U32 R117, R118 ;  /* 0x0000007600757245 */ /* 0x000fe20000201000 */
[----:B------:R-:W-:Y:S01]  /*e4c0*/  @P0 IMAD.U32 R188, R111, 0x10000, RZ ;  /* 0x000100006fbc0824 */ /* 0x000fe200078e00ff */
[----:B------:R-:W-:Y:S01]  /*e4d0*/  SHF.L.U32 R116, R115, 0x10, RZ ;  /* 0x0000001073747819 */ /* 0x000fe200000006ff */
[----:B------:R-:W-:Y:S01]  /*e4e0*/  BSSY.RECONVERGENT B2, `(.L_x_372) ;  /* 0x0000050000027945 */ /* 0x000fe20003800200 */
[----:B------:R-:W-:Y:S02]  /*e4f0*/  HFMA2 R120, -RZ, RZ, 0, 1.1920928955078125e-07 ;  /* 0x00000002ff787431 */ /* 0x000fe400000001ff */
        /* <DEDUP_REMOVED lines=21> */
.L_x_374:
[----:B------:R-:W-:Y:S01]  /*e650*/  IADD3 R152, PT, PT, R152, 0x1, RZ ;  /* 0x0000000198987810 */ /* 0x000fe20007ffe0ff */
[----:B------:R-:W-:Y:S03]  /*e660*/  BSSY.RECONVERGENT B3, `(.L_x_375) ;  /* 0x000000c000037945 */ /* 0x000fe60003800200 */
[C---:B------:R-:W-:Y:S01]  /*e670*/  ISETP.NE.AND P5, PT, R152.reuse, RZ, PT ;  /* 0x000000ff9800720c */ /* 0x040fe20003fa5270 */
[----:B------:R-:W-:-:S12]  /*e680*/  IMAD.WIDE.U32 R122, R152, -0x2daee0ad, RZ ;  /* 0xd2511f53987a7825 */ /* 0x000fd800078e00ff */
[----:B------:R-:W-:Y:S05]  /*e690*/  @P5 BRA `(.L_x_376) ;  /* 0x0000000000205947 */ /* 0x000fea0003800000 */
[----:B------:R-:W-:-:S05]  /*e6a0*/  VIADD R151, R151, 0x1 ;  /* 0x0000000197977836 */ /* 0x000fca0000000000 */
[----:B------:R-:W-:-:S13]  /*e6b0*/  ISETP.NE.AND P5, PT, R151, RZ, PT ;  /* 0x000000ff9700720c */ /* 0x000fda0003fa5270 */
[----:B------:R-:W-:Y:S01]  /*e6c0*/  @!P5 VIADD R155, R155, 0x1 ;  /* 0x000000019b9bd836 */ /* 0x000fe20000000000 */
[----:B------:R-:W-:Y:S01]  /*e6d0*/  @!P5 IADD3 R4, PT, PT, R3, 0x1, RZ ;  /* 0x000000010304d810 */ /* 0x000fe20007ffe0ff */
[----:B------:R-:W-:-:S03]  /*e6e0*/  @!P5 IMAD.MOV.U32 R151, RZ, RZ, RZ ;  /* 0x000000ffff97d224 */ /* 0x000fc600078e00ff */
[----:B------:R-:W-:-:S13]  /*e6f0*/  ISETP.NE.AND P6, PT, R155, RZ, !P5 ;  /* 0x000000ff9b00720c */ /* 0x000fda0006fc5270 */
[----:B------:R-:W-:-:S05]  /*e700*/  @P6 IMAD.MOV R4, RZ, RZ, R3 ;  /* 0x000000ffff046224 */ /* 0x000fca00078e0203 */
[----:B------:R-:W-:-:S07]  /*e710*/  @!P5 MOV R3, R4 ;  /* 0x000000040003d202 */ /* 0x000fce0000000f00 */
.L_x_376:
[----:B------:R-:W-:Y:S05]  /*e720*/  BSYNC.RECONVERGENT B3 ;  /* 0x0000000000037941 */ /* 0x000fea0003800200 */
.L_x_375:
        /* <DEDUP_REMOVED lines=40> */
[----:B------:R-:W-:Y:S01]  /*e9b0*/  IMAD.MOV.U32 R117, RZ, RZ, R202 ;  /* 0x000000ffff757224 */ /* 0x000fe200078e00ca */
[----:B------:R-:W-:Y:S01]  /*e9c0*/  MOV R202, R116 ;  /* 0x0000007400ca7202 */ /* 0x000fe20000000f00 */
[----:B------:R-:W-:-:S07]  /*e9d0*/  IMAD.MOV.U32 R120, RZ, RZ, RZ ;  /* 0x000000ffff787224 */ /* 0x000fce00078e00ff */
.L_x_373:
[----:B------:R-:W-:Y:S05]  /*e9e0*/  BSYNC.RECONVERGENT B2 ;  /* 0x0000000000027941 */ /* 0x000fea0003800200 */
.L_x_372:
        /* <DEDUP_REMOVED lines=20> */
.L_x_379:
[----:B------:R-:W-:Y:S01]  /*eb30*/  IADD3 R152, PT, PT, R152, 0x1, RZ ;  /* 0x0000000198987810 */ /* 0x000fe20007ffe0ff */
[----:B------:R-:W-:Y:S03]  /*eb40*/  BSSY.RECONVERGENT B3, `(.L_x_380) ;  /* 0x000000e000037945 */ /* 0x000fe60003800200 */
[C---:B------:R-:W-:Y:S01]  /*eb50*/  ISETP.NE.AND P6, PT, R152.reuse, RZ, PT ;  /* 0x000000ff9800720c */ /* 0x040fe20003fc5270 */
[----:B------:R-:W-:-:S12]  /*eb60*/  IMAD.WIDE.U32 R122, R152, -0x2daee0ad, RZ ;  /* 0xd2511f53987a7825 */ /* 0x000fd800078e00ff */
[----:B------:R-:W-:Y:S05]  /*eb70*/  @P6 BRA `(.L_x_381) ;  /* 0x0000000000286947 */ /* 0x000fea0003800000 */
[----:B------:R-:W-:Y:S01]  /*eb80*/  VIADD R151, R151, 0x1 ;  /* 0x0000000197977836 */ /* 0x000fe20000000000 */
[----:B------:R-:W-:-:S04]  /*eb90*/  P2R R4, PR, RZ, 0x1 ;  /* 0x00000001ff047803 */ /* 0x000fc80000000000 */
[----:B------:R-:W-:-:S13]  /*eba0*/  ISETP.NE.AND P6, PT, R151, RZ, PT ;  /* 0x000000ff9700720c */ /* 0x000fda0003fc5270 */
[----:B------:R-:W-:Y:S01]  /*ebb0*/  @!P6 VIADD R155, R155, 0x1 ;  /* 0x000000019b9be836 */ /* 0x000fe20000000000 */
[----:B------:R-:W-:Y:S01]  /*ebc0*/  @!P6 IADD3 R116, PT, PT, R3, 0x1, RZ ;  /* 0x000000010374e810 */ /* 0x000fe20007ffe0ff */
[----:B------:R-:W-:-:S03]  /*ebd0*/  @!P6 IMAD.MOV.U32 R151, RZ, RZ, RZ ;  /* 0x000000ffff97e224 */ /* 0x000fc600078e00ff */
[----:B------:R-:W-:-:S13]  /*ebe0*/  ISETP.NE.AND P0, PT, R155, RZ, !P6 ;  /* 0x000000ff9b00720c */ /* 0x000fda0007705270 */
[----:B------:R-:W-:Y:S01]  /*ebf0*/  @P0 IMAD.MOV R116, RZ, RZ, R3 ;  /* 0x000000ffff740224 */ /* 0x000fe200078e0203 */
[----:B------:R-:W-:-:S04]  /*ec00*/  ISETP.NE.AND P0, PT, R4, RZ, PT ;  /* 0x000000ff0400720c */ /* 0x000fc80003f05270 */
[----:B------:R-:W-:-:S09]  /*ec10*/  @!P6 MOV R3, R116 ;  /* 0x000000740003e202 */ /* 0x000fd20000000f00 */
.L_x_381:
[----:B------:R-:W-:Y:S05]  /*ec20*/  BSYNC.RECONVERGENT B3 ;  /* 0x0000000000037941 */ /* 0x000fea0003800200 */
.L_x_380:
        /* <DEDUP_REMOVED lines=43> */
.L_x_378:
[----:B------:R-:W-:Y:S05]  /*eee0*/  BSYNC.RECONVERGENT B2 ;  /* 0x0000000000027941 */ /* 0x000fea0003800200 */
.L_x_377:
[----:B------:R-:W-:Y:S02]  /*eef0*/  I2FP.F32.U32 R117, R118 ;  /* 0x0000007600757245 */ /* 0x000fe40000201000 */
[----:B------:R-:W-:Y:S02]  /*ef00*/  PRMT R116, R115, 0x7632, R116 ;  /* 0x0000763273747816 */ /* 0x000fe40000000074 */
[----:B------:R-:W-:Y:S01]  /*ef10*/  @P0 SHF.L.U32 R194, R194, 0x10, RZ ;  /* 0x00000010c2c20819 */ /* 0x000fe200000006ff */
[----:B------:R-:W-:Y:S01]  /*ef20*/  FFMA.FTZ R117, R117, R206, 1.1641532182693481445e-10 ;  /* 0x2f00000075757423 */ /* 0x000fe200000100ce */
[----:B------:R-:W-:Y:S01]  /*ef30*/  PRMT R118, R207, 0x5410, R208 ;  /* 0x00005410cf767816 */ /* 0x000fe200000000d0 */
[----:B------:R-:W-:-:S03]  /*ef40*/  IMAD.U32 R116, R116, 0x10000, RZ ;  /* 0x0001000074747824 */ /* 0x000fc600078e00ff */
[----:B------:R-:W-:Y:S01]  /*ef50*/  FSETP.GTU.FTZ.AND P6, PT, R117, R204, PT ;  /* 0x000000cc7500720b */ /* 0x000fe20003fdc000 */
[----:B------:R-:W-:Y:S01]  /*ef60*/  FMUL.FTZ R116, R116, R205 ;  /* 0x000000cd74747220 */ /* 0x000fe20000410000 */
[----:B------:R-:W-:-:S04]  /*ef70*/  PRMT R117, R203, 0x5410, R164 ;  /* 0x00005410cb757816 */ /* 0x000fc800000000a4 */
[----:B------:R-:W-:-:S05]  /*ef80*/  FSEL R116, R116, RZ, !P6 ;  /* 0x000000ff74747208 */ /* 0x000fca0007000000 */
[----:B------:R-:W-:Y:S01]  /*ef90*/  FADD.FTZ R209, R209, R116 ;  /* 0x00000074d1d17221 */ /* 0x000fe20000010000 */
[----:B------:R-:W-:-:S03]  /*efa0*/  SEL R116, RZ, 0x1, P6 ;  /* 0x00000001ff747807 */ /* 0x000fc60003000000 */
[----:B------:R-:W-:Y:S01]  /*efb0*/  @P0 FADD.FTZ R194, R209, R194 ;  /* 0x000000c2d1c20221 */ /* 0x000fe20000010000 */
[----:B------:R-:W-:Y:S01]  /*efc0*/  @!P0 IMAD.MOV.U32 R194, RZ, RZ, R209 ;  /* 0x000000ffffc28224 */ /* 0x000fe200078e00d1 */
[----:B------:R-:W-:Y:S02]  /*efd0*/  PRMT R164, R116, 0x7610, R164 ;  /* 0x0000761074a47816 */ /* 0x000fe400000000a4 */
[----:B------:R-:W-:Y:S02]  /*efe0*/  PRMT R116, R199, 0x5410, R200 ;  /* 0x00005410c7747816 */ /* 0x000fe400000000c8 */
[----:B------:R-:W-:-:S04]  /*eff0*/  F2FP.BF16.F32.PACK_AB R119, RZ, R194 ;  /* 0x000000c2ff77723e */ /* 0x000fc800000010ff */
[----:B------:R-:W-:Y:S01]  /*f000*/  PRMT R119, R201, 0x5410, R119 ;  /* 0x00005410c9777816 */ /* 0x000fe20000000077 */
[----:B------:R-:W-:Y:S06]  /*f010*/  BRA `(.L_x_382) ;  /* 0x0000002800747947 */ /* 0x000fec0003800000 */
.L_x_301:
        /* <DEDUP_REMOVED lines=10> */
[-C--:B------:R-:W-:Y:S01]  /*f0c0*/  @!P2 MOV R202, R199.reuse ;  /* 0x000000c700caa202 */ /* 0x080fe20000000f00 */
[----:B------:R-:W-:Y:S01]  /*f0d0*/  @!P2 IMAD.MOV.U32 R120, RZ, RZ, R150 ;  /* 0x000000ffff78a224 */ /* 0x000fe200078e0096 */
[----:B------:R-:W-:Y:S01]  /*f0e0*/  @P2 MOV R202, R199 ;  /* 0x000000c700ca2202 */ /* 0x000fe20000000f00 */
[----:B------:R-:W-:Y:S02]  /*f0f0*/  @P2 VIADD R122, R182, 0x1 ;  /* 0x00000001b67a2836 */ /* 0x000fe40000000000 */
[----:B------:R-:W-:Y:S01]  /*f100*/  @P2 IMAD.MOV.U32 R120, RZ, RZ, R149 ;  /* 0x000000ffff782224 */ /* 0x000fe200078e0095 */
[----:B------:R-:W-:Y:S06]  /*f110*/  BRA `(.L_x_384) ;  /* 0x0000000000e07947 */ /* 0x000fec0003800000 */
.L_x_385:
        /* <DEDUP_REMOVED lines=11> */
[----:B------:R-:W-:-:S05]  /*f1d0*/  @P3 IADD3 R4, PT, PT, R3, RZ, RZ ;  /* 0x000000ff03043210 */ /* 0x000fca0007ffe0ff */
[----:B------:R-:W-:-:S07]  /*f1e0*/  @!P2 IMAD.MOV.U32 R3, RZ, RZ, R4 ;  /* 0x000000ffff03a224 */ /* 0x000fce00078e0004 */
.L_x_387:
[----:B------:R-:W-:Y:S05]  /*f1f0*/  BSYNC.RECONVERGENT B3 ;  /* 0x0000000000037941 */ /* 0x000fea0003800200 */
.L_x_386:
        /* <DEDUP_REMOVED lines=41> */
[----:B------:R-:W-:-:S07]  /*f490*/  IMAD.MOV.U32 R120, RZ, RZ, R199 ;  /* 0x000000ffff787224 */ /* 0x000fce00078e00c7 */
.L_x_384:
[----:B------:R-:W-:Y:S05]  /*f4a0*/  BSYNC.RECONVERGENT B2 ;  /* 0x0000000000027941 */ /* 0x000fea0003800200 */
.L_x_383:
[----:B------:R-:W0:Y:S01]  /*f4b0*/  LDC R206, c[0x0][0x408] ;  /* 0x00010200ffce7b82 */ /* 0x000e220000000800 */
[----:B------:R-:W-:Y:S01]  /*f4c0*/  HFMA2 R208, -RZ, RZ, 0.1171875, 0 ;  /* 0x2f800000ffd07431 */ /* 0x000fe200000001ff */
[----:B------:R-:W-:Y:S01]  /*f4d0*/  I2FP.F32.U32 R121, R120 ;  /* 0x0000007800797245 */ /* 0x000fe20000201000 */
[----:B-----5:R-:W-:Y:S01]  /*f4e0*/  IMAD.U32 R123, R116, 0x10000, RZ ;  /* 0x00010000747b7824 */ /* 0x020fe200078e00ff */
[----:B------:R-:W-:Y:S01]  /*f4f0*/  ISETP.NE.AND P3, PT, R122, 0x1, PT ;  /* 0x000000017a00780c */ /* 0x000fe20003f65270 */
[----:B------:R-:W-:Y:S01]  /*f500*/  BSSY.RECONVERGENT B2, `(.L_x_388) ;  /* 0x0000051000027945 */ /* 0x000fe20003800200 */
[----:B------:R-:W-:Y:S02]  /*f510*/  LOP3.LUT R0, R0, 0xffffffef, RZ, 0xc0, !PT ;  /* 0xffffffef00007812 */ /* 0x000fe400078ec0ff */
[----:B------:R-:W1:Y:S01]  /*f520*/  LDC R207, c[0x0][0x404] ;  /* 0x00010100ffcf7b82 */ /* 0x000e620000000800 */
[----:B------:R-:W-:Y:S01]  /*f530*/  PRMT R116, R116, 0x7632, R116 ;  /* 0x0000763274747816 */ /* 0x000fe20000000074 */
[----:B------:R-:W-:Y:S01]  /*f540*/  FFMA.FTZ R120, R121, R208, 1.1641532182693481445e-10 ;  /* 0x2f00000079787423 */ /* 0x000fe200000100d0 */
[----:B------:R-:W-:-:S02]  /*f550*/  IMAD.MOV.U32 R121, RZ, RZ, R4 ;  /* 0x000000ffff797224 */ /* 0x000fc400078e0004 */
[----:B0-----:R-:W-:Y:S02]  /*f560*/  FMUL.FTZ R123, R123, R206 ;  /* 0x000000ce7b7b7220 */ /* 0x001fe40000410000 */
[----:B-1----:R-:W-:Y:S01]  /*f570*/  FSETP.GTU.FTZ.AND P2, PT, R120, R207, PT ;  /* 0x000000cf7800720b */ /* 0x002fe20003f5c000 */
[----:B------:R-:W-:-:S03]  /*f580*/  @P0 IMAD.U32 R120, R108, 0x10000, RZ ;  /* 0x000100006c780824 */ /* 0x000fc600078e00ff */
[----:B------:R-:W-:Y:S02]  /*f590*/  FSEL R165, R123, RZ, !P2 ;  /* 0x000000ff7ba57208 */ /* 0x000fe40005000000 */
[----:B------:R-:W-:-:S03]  /*f5a0*/  PLOP3.LUT P2, PT, P2, PT, PT, 0x8, 0x80 ;  /* 0x000000000080781c */ /* 0x000fc6000174e170 */
[----:B------:R-:W-:Y:S01]  /*f5b0*/  @P0 FADD.FTZ R165, R120, R165 ;  /* 0x000000a578a50221 */ /* 0x000fe20000010000 */
[----:B------:R-:W-:-:S04]  /*f5c0*/  HFMA2 R120, -RZ, RZ, 0, 1.1920928955078125e-07 ;  /* 0x00000002ff787431 */ /* 0x000fc800000001ff */
        /* <DEDUP_REMOVED lines=11> */
.L_x_390:
        /* <DEDUP_REMOVED lines=13> */
.L_x_392:
[----:B------:R-:W-:Y:S05]  /*f750*/  BSYNC.RECONVERGENT B3 ;  /* 0x0000000000037941 */ /* 0x000fea0003800200 */
.L_x_391:
        /* <DEDUP_REMOVED lines=43> */
.L_x_389:
[----:B------:R-:W-:Y:S05]  /*fa10*/  BSYNC.RECONVERGENT B2 ;  /* 0x0000000000027941 */ /* 0x000fea0003800200 */
.L_x_388:
        /* <DEDUP_REMOVED lines=25> */
.L_x_395:
        /* <DEDUP_REMOVED lines=13> */
.L_x_397:
[----:B------:R-:W-:Y:S05]  /*fc80*/  BSYNC.RECONVERGENT B3 ;  /* 0x0000000000037941 */ /* 0x000fea0003800200 */
.L_x_396:
        /* <DEDUP_REMOVED lines=43> */
.L_x_394:
[----:B------:R-:W-:Y:S05]  /*ff40*/  BSYNC.RECONVERGENT B2 ;  /* 0x0000000000027941 */ /* 0x000fea0003800200 */
.L_x_393:
[----:B------:R-:W-:Y:S01]  /*ff50*/  I2FP.F32.U32 R121, R116 ;  /* 0x0000007400797245 */ /* 0x000fe20000201000 */
[----:B------:R-:W-:Y:S01]  /*ff60*/  BSSY.RECONVERGENT B2, `(.L_x_398) ;  /* 0x0000052000027945 */ /* 0x000fe20003800200 */
[----:B------:R-:W-:Y:S01]  /*ff70*/  SHF.L.U32 R123, R117, 0x10, RZ ;  /* 0x00000010757b7819 */ /* 0x000fe200000006ff */
[----:B------:R-:W-:Y:S01]  /*ff80*/  IMAD.MOV.U32 R120, RZ, RZ, 0x2 ;  /* 0x00000002ff787424 */ /* 0x000fe200078e00ff */
[----:B------:R-:W-:Y:S01]  /*ff90*/  ISETP.NE.AND P2, PT, R122, 0x1, PT ;  /* 0x000000017a00780c */ /* 0x000fe20003f45270 */
[----:B------:R-:W-:Y:S01]  /*ffa0*/  FFMA.FTZ R116, R121, R208, 1.1641532182693481445e-10 ;  /* 0x2f00000079747423 */ /* 0x000fe200000100d0 */
[----:B------:R-:W-:Y:S02]  /*ffb0*/  @P0 IMAD.U32 R121, R109, 0x10000, RZ ;  /* 0x000100006d790824 */ /* 0x000fe400078e00ff */
[----:B------:R-:W-:Y:S01]  /*ffc0*/  FMUL.FTZ R123, R123, R206 ;  /* 0x000000ce7b7b7220 */ /* 0x000fe20000410000 */
[----:B------:R-:W-:Y:S02]  /*ffd0*/  LOP3.LUT R0, R0, 0xfffffffb, RZ, 0xc0, !PT ;  /* 0xfffffffb00007812 */ /* 0x000fe400078ec0ff */
[----:B------:R-:W-:-:S02]  /*ffe0*/  FSETP.GTU.FTZ.AND P3, PT, R116, R207, PT ;  /* 0x000000cf7400720b */ /* 0x000fc40003f7c000 */
[----:B------:R-:W-:Y:S02]  /*fff0*/  PRMT R182, R117, 0x7632, R182 ;  /* 0x0000763275b67816 */ /* 0x000fe400000000b6 */
        /* <DEDUP_REMOVED lines=15> */
.L_x_400:
        /* <DEDUP_REMOVED lines=13> */
.L_x_402:
[----:B------:R-:W-:Y:S05]  /*101c0*/  BSYNC.RECONVERGENT B3 ;  /* 0x0000000000037941 */ /* 0x000fea0003800200 */
.L_x_401:
        /* <DEDUP_REMOVED lines=38> */
[----:B------:R-:W-:Y:S02]  /*10430*/  MOV R4, R122 ;  /* 0x0000007a00047202 */ /* 0x000fe40000000f00 */
[----:B------:R-:W-:Y:S01]  /*10440*/  LOP3.LUT R150, R120, UR31, R117, 0x96, !PT ;  /* 0x0000001f78967c12 */ /* 0x000fe2000f8e9675 */
[----:B------:R-:W-:Y:S02]  /*10450*/  HFMA2 R120, -RZ, RZ, 0, 0 ;  /* 0x00000000ff787431 */ /* 0x000fe400000001ff */
[----:B------:R-:W-:Y:S02]  /*10460*/  IMAD.MOV.U32 R117, RZ, RZ, R202 ;  /* 0x000000ffff757224 */ /* 0x000fe400078e00ca */
[----:B------:R-:W-:-:S07]  /*10470*/  IMAD.MOV.U32 R202, RZ, RZ, R116 ;  /* 0x000000ffffca7224 */ /* 0x000fce00078e0074 */
.L_x_399:
[----:B------:R-:W-:Y:S05]  /*10480*/  BSYNC.RECONVERGENT B2 ;  /* 0x0000000000027941 */ /* 0x000fea0003800200 */
.L_x_398:
[----:B------:R-:W-:Y:S01]  /*10490*/  I2FP.F32.U32 R117, R117 ;  /* 0x0000007500757245 */ /* 0x000fe20000201000 */
[----:B------:R-:W-:Y:S01]  /*104a0*/  IMAD.U32 R121, R182, 0x10000, RZ ;  /* 0x00010000b6797824 */ /* 0x000fe200078e00ff */
[----:B------:R-:W-:Y:S01]  /*104b0*/  LOP3.LUT R0, R0, 0xfffffffd, RZ, 0xc0, !PT ;  /* 0xfffffffd00007812 */ /* 0x000fe200078ec0ff */
[----:B------:R-:W-:Y:S01]  /*104c0*/  @P0 IMAD.U32 R188, R188, 0x10000, RZ ;  /* 0x00010000bcbc0824 */ /* 0x000fe200078e00ff */
[----:B------:R-:W-:Y:S01]  /*104d0*/  BSSY.RECONVERGENT B2, `(.L_x_403) ;  /* 0x000004e000027945 */ /* 0x000fe20003800200 */
[----:B------:R-:W-:Y:S01]  /*104e0*/  FFMA.FTZ R116, R117, R208, 1.1641532182693481445e-10 ;  /* 0x2f00000075747423 */ /* 0x000fe200000100d0 */
[----:B------:R-:W-:Y:S01]  /*104f0*/  FMUL.FTZ R121, R121, R206 ;  /* 0x000000ce79797220 */ /* 0x000fe20000410000 */
[----:B------:R-:W-:Y:S01]  /*10500*/  MOV R122, 0x2 ;  /* 0x00000002007a7802 */ /* 0x000fe20000000f00 */
[----:B------:R-:W-:Y:S02]  /*10510*/  IMAD.MOV.U32 R117, RZ, RZ, R4 ;  /* 0x000000ffff757224 */ /* 0x000fe400078e0004 */
[----:B------:R-:W-:-:S04]  /*10520*/  FSETP.GTU.FTZ.AND P2, PT, R116, R207, PT ;  /* 0x000000cf7400720b */ /* 0x000fc80003f5c000 */
[----:B------:R-:W-:Y:S02]  /*10530*/  FSEL R179, R121, RZ, !P2 ;  /* 0x000000ff79b37208 */ /* 0x000fe40005000000 */
[----:B------:R-:W-:Y:S02]  /*10540*/  PLOP3.LUT P3, PT, P2, PT, PT, 0x8, 0x80 ;  /* 0x000000000080781c */ /* 0x000fe4000176e170 */
[----:B------:R-:W-:Y:S01]  /*10550*/  ISETP.NE.AND P2, PT, R120, 0x1, PT ;  /* 0x000000017800780c */ /* 0x000fe20003f45270 */
[----:B------:R-:W-:-:S05]  /*10560*/  @P0 FADD.FTZ R179, R188, R179 ;  /* 0x000000b3bcb30221 */ /* 0x000fca0000010000 */
[----:B------:R-:W-:-:S05]  /*10570*/  F2FP.BF16.F32.PACK_AB R205, RZ, R179 ;  /* 0x000000b3ffcd723e */ /* 0x000fca00000010ff */
[----:B------:R-:W-:Y:S02]  /*10580*/  @P3 LOP3.LUT R0, R0, 0x2, RZ, 0xfc, !PT ;  /* 0x0000000200003812 */ /* 0x000fe400078efcff */
        /* <DEDUP_REMOVED lines=9> */
.L_x_405:
        /* <DEDUP_REMOVED lines=13> */
.L_x_407:
[----:B------:R-:W-:Y:S05]  /*106f0*/  BSYNC.RECONVERGENT B3 ;  /* 0x0000000000037941 */ /* 0x000fea0003800200 */
.L_x_406:
        /* <DEDUP_REMOVED lines=43> */
.L_x_404:
[----:B------:R-:W-:Y:S05]  /*109b0*/  BSYNC.RECONVERGENT B2 ;  /* 0x0000000000027941 */ /* 0x000fea0003800200 */
.L_x_403:
[----:B------:R-:W-:Y:S01]  /*109c0*/  I2FP.F32.U32 R117, R117 ;  /* 0x0000007500757245 */ /* 0x000fe20000201000 */
[----:B------:R-:W-:Y:S01]  /*109d0*/  IMAD.U32 R121, R118, 0x10000, RZ ;  /* 0x0001000076797824 */ /* 0x000fe200078e00ff */
[----:B------:R-:W-:Y:S01]  /*109e0*/  ISETP.NE.AND P3, PT, R122, 0x1, PT ;  /* 0x000000017a00780c */ /* 0x000fe20003f65270 */
[----:B------:R-:W-:Y:S01]  /*109f0*/  BSSY.RECONVERGENT B2, `(.L_x_408) ;  /* 0x000004e000027945 */ /* 0x000fe20003800200 */
[----:B------:R-:W-:Y:S01]  /*10a00*/  PRMT R118, R118, 0x7632, R118 ;  /* 0x0000763276767816 */ /* 0x000fe20000000076 */
[----:B------:R-:W-:Y:S01]  /*10a10*/  FFMA.FTZ R116, R117, R208, 1.1641532182693481445e-10 ;  /* 0x2f00000075747423 */ /* 0x000fe200000100d0 */
[----:B------:R-:W-:Y:S01]  /*10a20*/  FMUL.FTZ R121, R121, R206 ;  /* 0x000000ce79797220 */ /* 0x000fe20000410000 */
[----:B------:R-:W-:Y:S01]  /*10a30*/  @P0 SHF.L.U32 R117, R110, 0x10, RZ ;  /* 0x000000106e750819 */ /* 0x000fe200000006ff */
[----:B------:R-:W-:Y:S02]  /*10a40*/  IMAD.MOV.U32 R120, RZ, RZ, 0x2 ;  /* 0x00000002ff787424 */ /* 0x000fe400078e00ff */
[----:B------:R-:W-:-:S04]  /*10a50*/  FSETP.GTU.FTZ.AND P2, PT, R116, R207, PT ;  /* 0x000000cf7400720b */ /* 0x000fc80003f5c000 */
[----:B------:R-:W-:Y:S02]  /*10a60*/  FSEL R178, R121, RZ, !P2 ;  /* 0x000000ff79b27208 */ /* 0x000fe40005000000 */
        /* <DEDUP_REMOVED lines=13> */
.L_x_410:
        /* <DEDUP_REMOVED lines=13> */
.L_x_412:
[----:B------:R-:W-:Y:S05]  /*10c10*/  BSYNC.RECONVERGENT B3 ;  /* 0x0000000000037941 */ /* 0x000fea0003800200 */
.L_x_411:
        /* <DEDUP_REMOVED lines=43> */
.L_x_409:
[----:B------:R-:W-:Y:S05]  /*10ed0*/  BSYNC.RECONVERGENT B2 ;  /* 0x0000000000027941 */ /* 0x000fea0003800200 */
.L_x_408:
[----:B------:R-:W-:Y:S01]  /*10ee0*/  I2FP.F32.U32 R117, R117 ;  /* 0x0000007500757245 */ /* 0x000fe20000201000 */
[----:B------:R-:W-:Y:S01]  /*10ef0*/  BSSY.RECONVERGENT B2, `(.L_x_413) ;  /* 0x000004f000027945 */ /* 0x000fe20003800200 */
[----:B------:R-:W-:Y:S01]  /*10f00*/  SHF.L.U32 R121, R118, 0x10, RZ ;  /* 0x0000001076797819 */ /* 0x000fe200000006ff */
[----:B------:R-:W-:Y:S01]  /*10f10*/  @P0 IMAD.U32 R118, R187, 0x10000, RZ ;  /* 0x00010000bb760824 */ /* 0x000fe200078e00ff */
[----:B------:R-:W-:Y:S01]  /*10f20*/  ISETP.NE.AND P4, PT, R120, 0x1, PT ;  /* 0x000000017800780c */ /* 0x000fe20003f85270 */
[----:B------:R-:W-:Y:S01]  /*10f30*/  FFMA.FTZ R116, R117, R208, 1.1641532182693481445e-10 ;  /* 0x2f00000075747423 */ /* 0x000fe200000100d0 */
[----:B------:R-:W-:Y:S01]  /*10f40*/  MOV R117, R4 ;  /* 0x0000000400757202 */ /* 0x000fe20000000f00 */
[----:B------:R-:W-:-:S03]  /*10f50*/  FMUL.FTZ R121, R121, R206 ;  /* 0x000000ce79797220 */ /* 0x000fc60000410000 */
[----:B------:R-:W-:-:S04]  /*10f60*/  FSETP.GTU.FTZ.AND P3, PT, R116, R207, PT ;  /* 0x000000cf7400720b */ /* 0x000fc80003f7c000 */
[----:B------:R-:W-:Y:S02]  /*10f70*/  FSEL R187, R121, RZ, !P3 ;  /* 0x000000ff79bb7208 */ /* 0x000fe40005800000 */
[----:B------:R-:W-:-:S03]  /*10f80*/  PLOP3.LUT P3, PT, P3, PT, PT, 0x8, 0x80 ;  /* 0x000000000080781c */ /* 0x000fc60001f6e170 */
[----:B------:R-:W-:Y:S01]  /*10f90*/  @P0 FADD.FTZ R187, R118, R187 ;  /* 0x000000bb76bb0221 */ /* 0x000fe20000010000 */
[----:B------:R-:W-:-:S04]  /*10fa0*/  IMAD.MOV.U32 R118, RZ, RZ, 0x2 ;  /* 0x00000002ff767424 */ /* 0x000fc800078e00ff */
        /* <DEDUP_REMOVED lines=10> */
.L_x_415:
        /* <DEDUP_REMOVED lines=13> */
.L_x_417:
[----:B------:R-:W-:Y:S05]  /*11120*/  BSYNC.RECONVERGENT B3 ;  /* 0x0000000000037941 */ /* 0x000fea0003800200 */
.L_x_416:
        /* <DEDUP_REMOVED lines=41> */
[----:B------:R-:W-:Y:S02]  /*113c0*/  IMAD.MOV.U32 R117, RZ, RZ, R202 ;  /* 0x000000ffff757224 */ /* 0x000fe400078e00ca */
[----:B------:R-:W-:-:S07]  /*113d0*/  IMAD.MOV.U32 R202, RZ, RZ, R116 ;  /* 0x000000ffffca7224 */ /* 0x000fce00078e0074 */
.L_x_414:
[----:B------:R-:W-:Y:S05]  /*113e0*/  BSYNC.RECONVERGENT B2 ;  /* 0x0000000000027941 */ /* 0x000fea0003800200 */
.L_x_413:
[----:B------:R-:W-:Y:S01]  /*113f0*/  I2FP.F32.U32 R117, R117 ;  /* 0x0000007500757245 */ /* 0x000fe20000201000 */
[C---:B------:R-:W-:Y:S01]  /*11400*/  IMAD.U32 R121, R119.reuse, 0x10000, RZ ;  /* 0x0001000077797824 */ /* 0x040fe200078e00ff */
[----:B------:R-:W-:Y:S01]  /*11410*/  ISETP.NE.AND P5, PT, R118, 0x1, PT ;  /* 0x000000017600780c */ /* 0x000fe20003fa5270 */
[----:B------:R-:W-:Y:S01]  /*11420*/  BSSY.RECONVERGENT B2, `(.L_x_418) ;  /* 0x000004e000027945 */ /* 0x000fe20003800200 */
[----:B------:R-:W-:Y:S01]  /*11430*/  PRMT R201, R119, 0x7632, R201 ;  /* 0x0000763277c97816 */ /* 0x000fe200000000c9 */
[----:B------:R-:W-:Y:S01]  /*11440*/  FFMA.FTZ R116, R117, R208, 1.1641532182693481445e-10 ;  /* 0x2f00000075747423 */ /* 0x000fe200000100d0 */
[----:B------:R-:W-:Y:S01]  /*11450*/  FMUL.FTZ R121, R121, R206 ;  /* 0x000000ce79797220 */ /* 0x000fe20000410000 */
[----:B------:R-:W-:Y:S01]  /*11460*/  @P0 IMAD.U32 R117, R111, 0x10000, RZ ;  /* 0x000100006f750824 */ /* 0x000fe200078e00ff */
[----:B------:R-:W-:Y:S02]  /*11470*/  MOV R182, 0x2 ;  /* 0x0000000200b67802 */ /* 0x000fe40000000f00 */
        /* <DEDUP_REMOVED lines=15> */
.L_x_420:
        /* <DEDUP_REMOVED lines=13> */
.L_x_422:
[----:B------:R-:W-:Y:S05]  /*11640*/  BSYNC.RECONVERGENT B3 ;  /* 0x0000000000037941 */ /* 0x000fea0003800200 */
.L_x_421:
        /* <DEDUP_REMOVED lines=43> */
.L_x_419:
[----:B------:R-:W-:Y:S05]  /*11900*/  BSYNC.RECONVERGENT B2 ;  /* 0x0000000000027941 */ /* 0x000fea0003800200 */
.L_x_418:
[----:B------:R-:W-:Y:S01]  /*11910*/  I2FP.F32.U32 R117, R117 ;  /* 0x0000007500757245 */ /* 0x000fe20000201000 */
[----:B------:R-:W-:Y:S01]  /*11920*/  IMAD.U32 R201, R201, 0x10000, RZ ;  /* 0x00010000c9c97824 */ /* 0x000fe200078e00ff */
[----:B------:R-:W-:Y:S02]  /*11930*/  PRMT R118, R209, 0x5410, R210 ;  /* 0x00005410d1767816 */ /* 0x000fe400000000d2 */
[----:B------:R-:W-:Y:S01]  /*11940*/  PRMT R116, R199, 0x5410, R203 ;  /* 0x00005410c7747816 */ /* 0x000fe200000000cb */
[----:B------:R-:W-:Y:S01]  /*11950*/  FFMA.FTZ R208, R117, R208, 1.1641532182693481445e-10 ;  /* 0x2f00000075d07423 */ /* 0x000fe200000100d0 */
[----:B------:R-:W-:Y:S01]  /*11960*/  FMUL.FTZ R201, R201, R206 ;  /* 0x000000cec9c97220 */ /* 0x000fe20000410000 */
[----:B------:R-:W-:-:S03]  /*11970*/  @P0 SHF.L.U32 R117, R194, 0x10, RZ ;  /* 0x00000010c2750819 */ /* 0x000fc600000006ff */
[----:B------:R-:W-:-:S04]  /*11980*/  FSETP.GTU.FTZ.AND P5, PT, R208, R207, PT ;  /* 0x000000cfd000720b */ /* 0x000fc80003fbc000 */
[----:B------:R-:W-:Y:S02]  /*11990*/  FSEL R194, R201, RZ, !P5 ;  /* 0x000000ffc9c27208 */ /* 0x000fe40006800000 */
[----:B------:R-:W-:-:S03]  /*119a0*/  PLOP3.LUT P5, PT, P5, PT, PT, 0x8, 0x80 ;  /* 0x000000000080781c */ /* 0x000fc60002fae170 */
[----:B------:R-:W-:Y:S01]  /*119b0*/  @P0 FADD.FTZ R194, R117, R194 ;  /* 0x000000c275c20221 */ /* 0x000fe20000010000 */
[----:B------:R-:W-:-:S04]  /*119c0*/  PRMT R117, R204, 0x5410, R205 ;  /* 0x00005410cc757816 */ /* 0x000fc800000000cd */
[----:B------:R-:W-:-:S04]  /*119d0*/  F2FP.BF16.F32.PACK_AB R119, RZ, R194 ;  /* 0x000000c2ff77723e */ /* 0x000fc800000010ff */
[----:B------:R-:W-:-:S07]  /*119e0*/  PRMT R119, R200, 0x5410, R119 ;  /* 0x00005410c8777816 */ /* 0x000fce0000000077 */
.L_x_382:
        /* <DEDUP_REMOVED lines=23> */
[----:B0-----:R-:W-:Y:S01]  /*11b60*/  IMAD.U32 R119, R163, 0x10000, RZ ;  /* 0x00010000a3777824 */ /* 0x001fe200078e00ff */
[----:B------:R-:W0:Y:S01]  /*11b70*/  LDC.64 R116, c[0x0][0x3b8] ;  /* 0x0000ee00ff747b82 */ /* 0x000e220000000a00 */
[----:B------:R-:W-:Y:S02]  /*11b80*/  LOP3.LUT R118, R164, 0xffff, RZ, 0xc0, !PT ;  /* 0x0000ffffa4767812 */ /* 0x000fe400078ec0ff */
[----:B------:R-:W-:Y:S02]  /*11b90*/  PRMT R121, R162, 0x7104, RZ ;  /* 0x00007104a2797816 */ /* 0x000fe400000000ff */
[----:B------:R-:W-:Y:S02]  /*11ba0*/  LOP3.LUT R119, R119, 0xff0000, RZ, 0xc0, !PT ;  /* 0x00ff000077777812 */ /* 0x000fe400078ec0ff */
[----:B------:R-:W-:Y:S02]  /*11bb0*/  LOP3.LUT R122, R160, 0xff, RZ, 0xc0, !PT ;  /* 0x000000ffa07a7812 */ /* 0x000fe400078ec0ff */
[----:B------:R-:W-:-:S02]  /*11bc0*/  PRMT R118, R119, 0x4210, R118 ;  /* 0x0000421077767816 */ /* 0x000fc40000000076 */
[----:B------:R-:W-:Y:S01]  /*11bd0*/  LOP3.LUT R120, R159, 0xff, RZ, 0xc0, !PT ;  /* 0x000000ff9f787812 */ /* 0x000fe200078ec0ff */
[----:B------:R-:W-:Y:S01]  /*11be0*/  IMAD.WIDE.U32 R122, R122, 0x1000000, RZ ;  /* 0x010000007a7a7825 */ /* 0x000fe200078e00ff */
[----:B------:R-:W-:Y:S02]  /*11bf0*/  LOP3.LUT R119, R158, 0xff, RZ, 0xc0, !PT ;  /* 0x000000ff9e777812 */ /* 0x000fe400078ec0ff */
[----:B------:R-:W-:Y:S01]  /*11c00*/  LOP3.LUT R200, R118, 0xff00, R121, 0xf8, !PT ;  /* 0x0000ff0076c87812 */ /* 0x000fe200078ef879 */
[----:B------:R-:W-:-:S03]  /*11c10*/  IMAD.WIDE.U32 R120, R120, 0x10000, RZ ;  /* 0x0001000078787825 */ /* 0x000fc600078e00ff */
[----:B------:R-:W-:Y:S01]  /*11c20*/  LOP3.LUT R199, R200, 0xff, R161, 0xf8, !PT ;  /* 0x000000ffc8c77812 */ /* 0x000fe200078ef8a1 */
[----:B------:R-:W-:-:S03]  /*11c30*/  IMAD.WIDE.U32 R118, R119, 0x100, RZ ;  /* 0x0000010077767825 */ /* 0x000fc600078e00ff */
[----:B------:R-:W-:Y:S01]  /*11c40*/  LOP3.LUT R199, R121, R199, R123, 0xfe, !PT ;  /* 0x000000c779c77212 */ /* 0x000fe200078efe7b */
[----:B0-----:R-:W-:Y:S01]  /*11c50*/  IMAD.WIDE.U32 R116, R197, 0x8, R116 ;  /* 0x00000008c5747825 */ /* 0x001fe200078e0074 */
[----:B------:R-:W-:Y:S02]  /*11c60*/  LOP3.LUT R118, R118, R122, R120, 0xfe, !PT ;  /* 0x0000007a76767212 */ /* 0x000fe400078efe78 */
[----:B------:R-:W-:Y:S02]  /*11c70*/  LOP3.LUT R119, R199, R119, RZ, 0xfc, !PT ;  /* 0x00000077c7777212 */ /* 0x000fe400078efcff */
[----:B------:R-:W-:-:S05]  /*11c80*/  LOP3.LUT R118, R118, 0xff, R157, 0xf8, !PT ;  /* 0x000000ff76767812 */ /* 0x000fca00078ef89d */
[----:B------:R1:W-:Y:S02]  /*11c90*/  STG.E.64 desc[UR8][R116.64], R118 ;  /* 0x0000007674007986 */ /* 0x0003e4000c101b08 */
.L_x_423:
[----:B------:R-:W-:Y:S01]  /*11ca0*/  IMAD.MOV.U32 R199, RZ, RZ, R202 ;  /* 0x000000ffffc77224 */ /* 0x000fe200078e00ca */
[----:B------:R-:W-:-:S07]  /*11cb0*/  IADD3 R197, PT, PT, R197, 0x20, RZ ;  /* 0x00000020c5c57810 */ /* 0x000fce0007ffe0ff */
.L_x_300:
[----:B------:R-:W-:Y:S05]  /*11cc0*/  BSYNC.RECONVERGENT B1 ;  /* 0x0000000000017941 */ /* 0x000fea0003800200 */
.L_x_299:
[----:B------:R-:W-:Y:S01]  /*11cd0*/  ISETP.GE.U32.AND P0, PT, R156, 0x60, PT ;  /* 0x000000609c00780c */ /* 0x000fe20003f06070 */
[----:B------:R-:W-:Y:S01]  /*11ce0*/  BSSY.RECONVERGENT B1, `(.L_x_424) ;  /* 0x0000808000017945 */ /* 0x000fe20003800200 */
[----:B------:R-:W-:-:S11]  /*11cf0*/  LOP3.LUT R0, R0, 0xffffffbf, RZ, 0xc0, !PT ;  /* 0xffffffbf00007812 */ /* 0x000fd600078ec0ff */
[----:B------:R-:W-:Y:S01]  /*11d00*/  @P0 LOP3.LUT R0, R0, 0x40, RZ, 0xfc, !PT ;  /* 0x0000004000000812 */ /* 0x000fe200078efcff */
[----:B------:R-:W-:Y:S06]  /*11d10*/  @!P0 BRA `(.L_x_425) ;  /* 0x0000008000108947 */ /* 0x000fec0003800000 */
[----:B------:R-:W-:Y:S01]  /*11d20*/  ISETP.NE.U32.AND P0, PT, RZ, UR12, PT ;  /* 0x0000000cff007c0c */ /* 0x000fe2000bf05070 */
[----:B01----:R-:W0:Y:S01]  /*11d30*/  LDC.64 R118, c[0x0][0x390] ;  /* 0x0000e400ff767b82 */ /* 0x003e220000000a00 */
[----:B------:R-:W-:Y:S02]  /*11d40*/  ISETP.NE.U32.AND P1, PT, RZ, UR10, PT ;  /* 0x0000000aff007c0c */ /* 0x000fe4000bf25070 */
[----:B------:R-:W-:Y:S02]  /*11d50*/  ISETP.NE.AND.EX P0, PT, RZ, UR13, PT, P0 ;  /* 0x0000000dff007c0c */ /* 0x000fe4000bf05300 */
[----:B------:R-:W-:-:S11]  /*11d60*/  ISETP.NE.AND.EX P1, PT, RZ, UR11, PT, P1 ;  /* 0x0000000bff007c0c */ /* 0x000fd6000bf25310 */
[----:B------:R-:W1:Y:S08]  /*11d70*/  @P0 LDC.64 R120, c[0x0][0x3a0] ;  /* 0x0000e800ff780b82 */ /* 0x000e700000000a00 */
[----:B------:R-:W2:Y:S01]  /*11d80*/  @P1 LDC.64 R116, c[0x0][0x398] ;  /* 0x0000e600ff741b82 */ /* 0x000ea20000000a00 */
[----:B0-----:R-:W-:-:S04]  /*11d90*/  IMAD.WIDE.U32 R118, R197, 0x10, R118 ;  /* 0x00000010c5767825 */ /* 0x001fc800078e0076 */
[----:B-1----:R-:W-:-:S05]  /*11da0*/  @P0 IMAD.WIDE.U32 R120, R197, 0x10, R120 ;  /* 0x00000010c5780825 */ /* 0x002fca00078e0078 */
[----:B------:R-:W3:Y:S01]  /*11db0*/  @P0 LDG.E.128 R108, desc[UR8][R120.64] ;  /* 0x00000008786c0981 */ /* 0x000ee2000c1e1d00 */
[----:B--2---:R-:W-:-:S03]  /*11dc0*/  @P1 IMAD.WIDE.U32 R122, R197, 0x10, R116 ;  /* 0x00000010c57a1825 */ /* 0x004fc600078e0074 */
[----:B------:R-:W5:Y:S04]  /*11dd0*/  LDG.E.128 R116, desc[UR8][R118.64] ;  /* 0x0000000876747981 */ /* 0x000f68000c1e1d00 */
[----:B------:R0:W5:Y:S01]  /*11de0*/  @P1 LDG.E.128 R112, desc[UR8][R122.64] ;  /* 0x000000087a701981 */ /* 0x000162000c1e1d00 */
[----:B---3--:R-:W-:Y:S02]  /*11df0*/  PRMT R195, R111, 0x7632, R195 ;  /* 0x000076326fc37816 */ /* 0x008fe400000000c3 */
        /* <DEDUP_REMOVED lines=15> */
[--C-:B------:R-:W-:Y:S01]  /*11ef0*/  @!P2 IMAD.MOV.U32 R202, RZ, RZ, R199.reuse ;  /* 0x000000ffffcaa224 */ /* 0x100fe200078e00c7 */
[----:B------:R-:W-:Y:S01]  /*11f00*/  @P2 MOV R120, R149 ;  /* 0x0000009500782202 */ /* 0x000fe20000000f00 */
[----:B------:R-:W-:Y:S02]  /*11f10*/  @P2 VIADD R122, R182, 0x1 ;  /* 0x00000001b67a2836 */ /* 0x000fe40000000000 */
[----:B------:R-:W-:Y:S01]  /*11f20*/  @P2 IMAD.MOV.U32 R202, RZ, RZ, R199 ;  /* 0x000000ffffca2224 */ /* 0x000fe200078e00c7 */
[----:B------:R-:W-:Y:S06]  /*11f30*/  BRA `(.L_x_428) ;  /* 0x0000000000e07947 */ /* 0x000fec0003800000 */
.L_x_429:
        /* <DEDUP_REMOVED lines=13> */
.L_x_431:
[----:B------:R-:W-:Y:S05]  /*12010*/  BSYNC.RECONVERGENT B3 ;  /* 0x0000000000037941 */ /* 0x000fea0003800200 */
.L_x_430:
        /* <DEDUP_REMOVED lines=42> */
.L_x_428:
[----:B------:R-:W-:Y:S05]  /*122c0*/  BSYNC.RECONVERGENT B2 ;  /* 0x0000000000027941 */ /* 0x000fea0003800200 */
.L_x_427:
[----:B------:R-:W0:Y:S01]  /*122d0*/  LDC R204, c[0x0][0x404] ;  /* 0x00010100ffcc7b82 */ /* 0x000e220000000800 */
[----:B------:R-:W-:Y:S01]  /*122e0*/  I2FP.F32.U32 R121, R120 ;  /* 0x0000007800797245 */ /* 0x000fe20000201000 */
[----:B------:R-:W-:Y:S01]  /*122f0*/  IMAD.MOV.U32 R206, RZ, RZ, 0x2f800000 ;  /* 0x2f800000ffce7424 */ /* 0x000fe200078e00ff */
[----:B------:R-:W-:Y:S01]  /*12300*/  ISETP.NE.AND P3, PT, R122, 0x1, PT ;  /* 0x000000017a00780c */ /* 0x000fe20003f65270 */
[----:B------:R-:W-:Y:S01]  /*12310*/  BSSY.RECONVERGENT B2, `(.L_x_432) ;  /* 0x000004f000027945 */ /* 0x000fe20003800200 */
[----:B-----5:R-:W-:Y:S01]  /*12320*/  SHF.L.U32 R120, R116, 0x10, RZ ;  /* 0x0000001074787819 */ /* 0x020fe200000006ff */
[----:B------:R-:W-:Y:S01]  /*12330*/  FFMA.FTZ R121, R121, R206, 1.1641532182693481445e-10 ;  /* 0x2f00000079797423 */ /* 0x000fe200000100ce */
[----:B------:R-:W-:Y:S01]  /*12340*/  LOP3.LUT R0, R0, 0xffffffef, RZ, 0xc0, !PT ;  /* 0xffffffef00007812 */ /* 0x000fe200078ec0ff */
[----:B------:R-:W1:Y:S01]  /*12350*/  LDC R205, c[0x0][0x408] ;  /* 0x00010200ffcd7b82 */ /* 0x000e620000000800 */
[----:B------:R-:W-:Y:S01]  /*12360*/  PRMT R116, R116, 0x7632, R116 ;  /* 0x0000763274747816 */ /* 0x000fe20000000074 */
[----:B------:R-:W-:Y:S01]  /*12370*/  IMAD.MOV.U32 R123, RZ, RZ, 0x2 ;  /* 0x00000002ff7b7424 */ /* 0x000fe200078e00ff */
        /* <DEDUP_REMOVED lines=15> */
.L_x_434:
        /* <DEDUP_REMOVED lines=13> */
.L_x_436:
[----:B------:R-:W-:Y:S05]  /*12540*/  BSYNC.RECONVERGENT B3 ;  /* 0x0000000000037941 */ /* 0x000fea0003800200 */
.L_x_435:
        /* <DEDUP_REMOVED lines=43> */
.L_x_433:
[----:B------:R-:W-:Y:S05]  /*12800*/  BSYNC.RECONVERGENT B2 ;  /* 0x0000000000027941 */ /* 0x000fea0003800200 */
.L_x_432:
[----:B------:R-:W-:Y:S01]  /*12810*/  I2FP.F32.U32 R121, R121 ;  /* 0x0000007900797245 */ /* 0x000fe20000201000 */
[----:B------:R-:W-:Y:S01]  /*12820*/  @P0 IMAD.U32 R166, R108, 0x10000, RZ ;  /* 0x000100006ca60824 */ /* 0x000fe200078e00ff */
[----:B------:R-:W-:Y:S01]  /*12830*/  SHF.L.U32 R120, R112, 0x10, RZ ;  /* 0x0000001070787819 */ /* 0x000fe200000006ff */
[----:B------:R-:W-:Y:S01]  /*12840*/  BSSY.RECONVERGENT B2, `(.L_x_437) ;  /* 0x000004f000027945 */ /* 0x000fe20003800200 */
[----:B------:R-:W-:Y:S01]  /*12850*/  ISETP.NE.AND P3, PT, R123, 0x1, PT ;  /* 0x000000017b00780c */ /* 0x000fe20003f65270 */
[----:B------:R-:W-:Y:S02]  /*12860*/  FFMA.FTZ R121, R121, R206, 1.1641532182693481445e-10 ;  /* 0x2f00000079797423 */ /* 0x000fe400000100ce */
[----:B------:R-:W-:-:S03]  /*12870*/  FMUL.FTZ R120, R120, R205 ;  /* 0x000000cd78787220 */ /* 0x000fc60000410000 */
[----:B------:R-:W-:Y:S01]  /*12880*/  FSETP.GTU.FTZ.AND P2, PT, R121, R204, PT ;  /* 0x000000cc7900720b */ /* 0x000fe20003f5c000 */
[----:B------:R-:W-:-:S03]  /*12890*/  IMAD.MOV.U32 R121, RZ, RZ, R4 ;  /* 0x000000ffff797224 */ /* 0x000fc600078e0004 */
[----:B------:R-:W-:-:S05]  /*128a0*/  FSEL R120, R120, RZ, !P2 ;  /* 0x000000ff78787208 */ /* 0x000fca0005000000 */
[----:B------:R-:W-:Y:S01]  /*128b0*/  FADD.FTZ R157, R157, R120 ;  /* 0x000000789d9d7221 */ /* 0x000fe20000010000 */
[----:B------:R-:W-:-:S03]  /*128c0*/  HFMA2 R120, -RZ, RZ, 0, 1.1920928955078125e-07 ;  /* 0x00000002ff787431 */ /* 0x000fc600000001ff */
        /* <DEDUP_REMOVED lines=13> */
.L_x_439:
        /* <DEDUP_REMOVED lines=13> */
.L_x_441:
[----:B------:R-:W-:Y:S05]  /*12a70*/  BSYNC.RECONVERGENT B3 ;  /* 0x0000000000037941 */ /* 0x000fea0003800200 */
.L_x_440:
        /* <DEDUP_REMOVED lines=43> */
.L_x_438:
[----:B------:R-:W-:Y:S05]  /*12d30*/  BSYNC.RECONVERGENT B2 ;  /* 0x0000000000027941 */ /* 0x000fea0003800200 */
.L_x_437:
        /* <DEDUP_REMOVED lines=22> */
.L_x_444:
        /* <DEDUP_REMOVED lines=8> */
[----:B------:R-:W-:Y:S02]  /*12f20*/  @!P2 IADD3 R4, PT, PT, R3, 0x1, RZ ;  /* 0x000000010304a810 */ /* 0x000fe40007ffe0ff */
[----:B------:R-:W-:Y:S02]  /*12f30*/  @!P2 MOV R151, RZ ;  /* 0x000000ff0097a202 */ /* 0x000fe40000000f00 */
[----:B------:R-:W-:-:S13]  /*12f40*/  ISETP.NE.AND P3, PT, R155, RZ, !P2 ;  /* 0x000000ff9b00720c */ /* 0x000fda0005765270 */
[----:B------:R-:W-:-:S04]  /*12f50*/  @P3 IMAD.MOV R4, RZ, RZ, R3 ;  /* 0x000000ffff043224 */ /* 0x000fc800078e0203 */
[----:B------:R-:W-:-:S07]  /*12f60*/  @!P2 IMAD.MOV.U32 R3, RZ, RZ, R4 ;  /* 0x000000ffff03a224 */ /* 0x000fce00078e0004 */
.L_x_446:
[----:B------:R-:W-:Y:S05]  /*12f70*/  BSYNC.RECONVERGENT B3 ;  /* 0x0000000000037941 */ /* 0x000fea0003800200 */
.L_x_445:
        /* <DEDUP_REMOVED lines=43> */
.L_x_443:
[----:B------:R-:W-:Y:S05]  /*13230*/  BSYNC.RECONVERGENT B2 ;  /* 0x0000000000027941 */ /* 0x000fea0003800200 */
.L_x_442:
[----:B------:R-:W-:Y:S01]  /*13240*/  I2FP.F32.U32 R121, R121 ;  /* 0x0000007900797245 */ /* 0x000fe20000201000 */
[----:B------:R-:W-:Y:S01]  /*13250*/  BSSY.RECONVERGENT B2, `(.L_x_447) ;  /* 0x0000052000027945 */ /* 0x000fe20003800200 */
[----:B------:R-:W-:-:S03]  /*13260*/  PRMT R120, R112, 0x7632, R120 ;  /* 0x0000763270787816 */ /* 0x000fc60000000078 */
[----:B------:R-:W-:Y:S02]  /*13270*/  FFMA.FTZ R121, R121, R206, 1.1641532182693481445e-10 ;  /* 0x2f00000079797423 */ /* 0x000fe400000100ce */
[----:B------:R-:W-:-:S03]  /*13280*/  IMAD.U32 R120, R120, 0x10000, RZ ;  /* 0x0001000078787824 */ /* 0x000fc600078e00ff */
[----:B------:R-:W-:Y:S01]  /*13290*/  FSETP.GTU.FTZ.AND P2, PT, R121, R204, PT ;  /* 0x000000cc7900720b */ /* 0x000fe20003f5c000 */
[----:B------:R-:W-:Y:S01]  /*132a0*/  FMUL.FTZ R120, R120, R205 ;  /* 0x000000cd78787220 */ /* 0x000fe20000410000 */
[----:B------:R-:W-:Y:S02]  /*132b0*/  @P0 SHF.L.U32 R121, R200, 0x10, RZ ;  /* 0x00000010c8790819 */ /* 0x000fe400000006ff */
[----:B------:R-:W-:Y:S02]  /*132c0*/  SEL R158, RZ, 0x1, P2 ;  /* 0x00000001ff9e7807 */ /* 0x000fe40001000000 */
[----:B------:R-:W-:Y:S01]  /*132d0*/  FSEL R123, R120, RZ, !P2 ;  /* 0x000000ff787b7208 */ /* 0x000fe20005000000 */
[----:B------:R-:W-:Y:S01]  /*132e0*/  IMAD.MOV.U32 R120, RZ, RZ, 0x2 ;  /* 0x00000002ff787424 */ /* 0x000fe200078e00ff */
[----:B------:R-:W-:-:S03]  /*132f0*/  ISETP.NE.AND P2, PT, R122, 0x1, PT ;  /* 0x000000017a00780c */ /* 0x000fc60003f45270 */
[----:B------:R-:W-:-:S04]  /*13300*/  FADD.FTZ R116, R116, R123 ;  /* 0x0000007b74747221 */ /* 0x000fc80000010000 */
[----:B------:R-:W-:Y:S01]  /*13310*/  @P0 FADD.FTZ R172, R116, R121 ;  /* 0x0000007974ac0221 */ /* 0x000fe20000010000 */
[----:B------:R-:W-:Y:S01]  /*13320*/  @!P0 IMAD.MOV.U32 R172, RZ, RZ, R116 ;  /* 0x000000ffffac8224 */ /* 0x000fe200078e0074 */
[----:B------:R-:W-:-:S04]  /*13330*/  MOV R116, R4 ;  /* 0x0000000400747202 */ /* 0x000fc80000000f00 */
        /* <DEDUP_REMOVED lines=10> */
.L_x_449:
        /* <DEDUP_REMOVED lines=13> */
.L_x_451:
[----:B------:R-:W-:Y:S05]  /*134b0*/  BSYNC.RECONVERGENT B3 ;  /* 0x0000000000037941 */ /* 0x000fea0003800200 */
.L_x_450:
        /* <DEDUP_REMOVED lines=40> */
[----:B------:R-:W-:Y:S02]  /*13740*/  IMAD.MOV.U32 R202, RZ, RZ, R120 ;  /* 0x000000ffffca7224 */ /* 0x000fe400078e0078 */
[----:B------:R-:W-:Y:S01]  /*13750*/  HFMA2 R120, -RZ, RZ, 0, 0 ;  /* 0x00000000ff787431 */ /* 0x000fe200000001ff */
[----:B------:R-:W-:-:S07]  /*13760*/  LOP3.LUT R150, R122, UR31, R121, 0x96, !PT ;  /* 0x0000001f7a967c12 */ /* 0x000fce000f8e9679 */
.L_x_448:
[----:B------:R-:W-:Y:S05]  /*13770*/  BSYNC.RECONVERGENT B2 ;  /* 0x0000000000027941 */ /* 0x000fea0003800200 */
.L_x_447:
[----:B------:R-:W-:Y:S01]  /*13780*/  I2FP.F32.U32 R121, R116 ;  /* 0x0000007400797245 */ /* 0x000fe20000201000 */
[C---:B------:R-:W-:Y:S01]  /*13790*/  IMAD.U32 R116, R117.reuse, 0x10000, RZ ;  /* 0x0001000075747824 */ /* 0x040fe200078e00ff */
[----:B------:R-:W-:Y:S01]  /*137a0*/  LOP3.LUT R0, R0, 0xfffffffb, RZ, 0xc0, !PT ;  /* 0xfffffffb00007812 */ /* 0x000fe200078ec0ff */
[----:B------:R-:W-:Y:S01]  /*137b0*/  BSSY.RECONVERGENT B2, `(.L_x_452) ;  /* 0x000004d000027945 */ /* 0x000fe20003800200 */
[----:B------:R-:W-:Y:S01]  /*137c0*/  PRMT R162, R117, 0x7632, R162 ;  /* 0x0000763275a27816 */ /* 0x000fe200000000a2 */
[----:B------:R-:W-:Y:S01]  /*137d0*/  FFMA.FTZ R121, R121, R206, 1.1641532182693481445e-10 ;  /* 0x2f00000079797423 */ /* 0x000fe200000100ce */
[----:B------:R-:W-:Y:S01]  /*137e0*/  FMUL.FTZ R116, R116, R205 ;  /* 0x000000cd74747220 */ /* 0x000fe20000410000 */
[----:B------:R-:W-:-:S03]  /*137f0*/  MOV R117, R4 ;  /* 0x0000000400757202 */ /* 0x000fc60000000f00 */
[----:B------:R-:W-:Y:S01]  /*13800*/  FSETP.GTU.FTZ.AND P2, PT, R121, R204, PT ;  /* 0x000000cc7900720b */ /* 0x000fe20003f5c000 */
[----:B------:R-:W-:-:S03]  /*13810*/  IMAD.MOV.U32 R121, RZ, RZ, 0x2 ;  /* 0x00000002ff797424 */ /* 0x000fc600078e00ff */
        /* <DEDUP_REMOVED lines=13> */
.L_x_454:
        /* <DEDUP_REMOVED lines=13> */
.L_x_456:
[----:B------:R-:W-:Y:S05]  /*139c0*/  BSYNC.RECONVERGENT B3 ;  /* 0x0000000000037941 */ /* 0x000fea0003800200 */
.L_x_455:
        /* <DEDUP_REMOVED lines=43> */
.L_x_453:
[----:B------:R-:W-:Y:S05]  /*13c80*/  BSYNC.RECONVERGENT B2 ;  /* 0x0000000000027941 */ /* 0x000fea0003800200 */
.L_x_452:
[----:B------:R-:W-:Y:S01]  /*13c90*/  I2FP.F32.U32 R117, R117 ;  /* 0x0000007500757245 */ /* 0x000fe20000201000 */
[----:B------:R-:W-:Y:S01]  /*13ca0*/  IMAD.U32 R116, R113, 0x10000, RZ ;  /* 0x0001000071747824 */ /* 0x000fe200078e00ff */
[----:B------:R-:W-:Y:S01]  /*13cb0*/  BSSY.RECONVERGENT B2, `(.L_x_457) ;  /* 0x0000051000027945 */ /* 0x000fe20003800200 */
[----:B------:R-:W-:Y:S02]  /*13cc0*/  @P0 IMAD.U32 R122, R109, 0x10000, RZ ;  /* 0x000100006d7a0824 */ /* 0x000fe400078e00ff */
        /* <DEDUP_REMOVED lines=9> */
[----:B------:R-:W-:Y:S01]  /*13d60*/  @!P0 MOV R173, R159 ;  /* 0x0000009f00ad8202 */ /* 0x000fe20000000f00 */
[----:B------:R-:W-:Y:S01]  /*13d70*/  IMAD.MOV.U32 R122, RZ, RZ, 0x2 ;  /* 0x00000002ff7a7424 */ /* 0x000fe200078e00ff */
[----:B------:R-:W-:Y:S02]  /*13d80*/  PRMT R159, R116, 0x7610, R159 ;  /* 0x00007610749f7816 */ /* 0x000fe4000000009f */
[----:B------:R-:W-:-:S03]  /*13d90*/  F2FP.BF16.F32.PACK_AB R203, RZ, R173 ;  /* 0x000000adffcb723e */ /* 0x000fc600000010ff */
[----:B------:R-:W-:Y:S05]  /*13da0*/  @!P2 BRA `(.L_x_458) ;  /* 0x000000040004a947 */ /* 0x000fea0003800000 */
        /* <DEDUP_REMOVED lines=8> */
.L_x_459:
        /* <DEDUP_REMOVED lines=13> */
.L_x_461:
[----:B------:R-:W-:Y:S05]  /*13f00*/  BSYNC.RECONVERGENT B3 ;  /* 0x0000000000037941 */ /* 0x000fea0003800200 */
.L_x_460:
        /* <DEDUP_REMOVED lines=43> */
.L_x_458:
[----:B------:R-:W-:Y:S05]  /*141c0*/  BSYNC.RECONVERGENT B2 ;  /* 0x0000000000027941 */ /* 0x000fea0003800200 */
.L_x_457:
[----:B------:R-:W-:Y:S01]  /*141d0*/  I2FP.F32.U32 R117, R117 ;  /* 0x0000007500757245 */ /* 0x000fe20000201000 */
[----:B------:R-:W-:Y:S01]  /*141e0*/  BSSY.RECONVERGENT B2, `(.L_x_462) ;  /* 0x000004e000027945 */ /* 0x000fe20003800200 */
[----:B------:R-:W-:Y:S01]  /*141f0*/  SHF.L.U32 R162, R162, 0x10, RZ ;  /* 0x00000010a2a27819 */ /* 0x000fe200000006ff */
[----:B------:R-:W-:Y:S01]  /*14200*/  IMAD.MOV.U32 R121, RZ, RZ, 0x2 ;  /* 0x00000002ff797424 */ /* 0x000fe200078e00ff */
[----:B------:R-:W-:Y:S01]  /*14210*/  LOP3.LUT R0, R0, 0xfffffffd, RZ, 0xc0, !PT ;  /* 0xfffffffd00007812 */ /* 0x000fe200078ec0ff */
[----:B------:R-:W-:Y:S01]  /*14220*/  FFMA.FTZ R117, R117, R206, 1.1641532182693481445e-10 ;  /* 0x2f00000075757423 */ /* 0x000fe200000100ce */
[----:B------:R-:W-:Y:S02]  /*14230*/  IMAD.MOV.U32 R120, RZ, RZ, R4 ;  /* 0x000000ffff787224 */ /* 0x000fe400078e0004 */
[----:B------:R-:W-:Y:S02]  /*14240*/  FMUL.FTZ R162, R162, R205 ;  /* 0x000000cda2a27220 */ /* 0x000fe40000410000 */
[----:B------:R-:W-:-:S04]  /*14250*/  FSETP.GTU.FTZ.AND P2, PT, R117, R204, PT ;  /* 0x000000cc7500720b */ /* 0x000fc80003f5c000 */
        /* <DEDUP_REMOVED lines=13> */
.L_x_464:
        /* <DEDUP_REMOVED lines=13> */
.L_x_466:
[----:B------:R-:W-:Y:S05]  /*14400*/  BSYNC.RECONVERGENT B3 ;  /* 0x0000000000037941 */ /* 0x000fea0003800200 */
.L_x_465:
        /* <DEDUP_REMOVED lines=43> */
.L_x_463:
[----:B------:R-:W-:Y:S05]  /*146c0*/  BSYNC.RECONVERGENT B2 ;  /* 0x0000000000027941 */ /* 0x000fea0003800200 */
.L_x_462:
[----:B------:R-:W-:Y:S01]  /*146d0*/  I2FP.F32.U32 R117, R120 ;  /* 0x0000007800757245 */ /* 0x000fe20000201000 */
[----:B------:R-:W-:Y:S01]  /*146e0*/  @P0 IMAD.U32 R177, R190, 0x10000, RZ ;  /* 0x00010000beb10824 */ /* 0x000fe200078e00ff */
[----:B------:R-:W-:Y:S01]  /*146f0*/  PRMT R116, R113, 0x7632, R116 ;  /* 0x0000763271747816 */ /* 0x000fe20000000074 */
[----:B------:R-:W-:Y:S01]  /*14700*/  BSSY.RECONVERGENT B2, `(.L_x_467) ;  /* 0x0000050000027945 */ /* 0x000fe20003800200 */
[----:B------:R-:W-:Y:S02]  /*14710*/  HFMA2 R122, -RZ, RZ, 0, 1.1920928955078125e-07 ;  /* 0x00000002ff7a7431 */ /* 0x000fe400000001ff */
[----:B------:R-:W-:Y:S01]  /*14720*/  FFMA.FTZ R117, R117, R206, 1.1641532182693481445e-10 ;  /* 0x2f00000075757423 */ /* 0x000fe200000100ce */
[----:B------:R-:W-:-:S04]  /*14730*/  SHF.L.U32 R116, R116, 0x10, RZ ;  /* 0x0000001074747819 */ /* 0x000fc800000006ff */
        /* <DEDUP_REMOVED lines=19> */
.L_x_469:
        /* <DEDUP_REMOVED lines=13> */
.L_x_471:
[----:B------:R-:W-:Y:S05]  /*14940*/  BSYNC.RECONVERGENT B3 ;  /* 0x0000000000037941 */ /* 0x000fea0003800200 */
.L_x_470:
        /* <DEDUP_REMOVED lines=43> */
.L_x_468:
[----:B------:R-:W-:Y:S05]  /*14c00*/  BSYNC.RECONVERGENT B2 ;  /* 0x0000000000027941 */ /* 0x000fea0003800200 */
.L_x_467:
        /* <DEDUP_REMOVED lines=21> */
.L_x_474:
        /* <DEDUP_REMOVED lines=13> */
.L_x_476:
[----:B------:R-:W-:Y:S05]  /*14e30*/  BSYNC.RECONVERGENT B3 ;  /* 0x0000000000037941 */ /* 0x000fea0003800200 */
.L_x_475:
        /* <DEDUP_REMOVED lines=43> */
.L_x_473:
[----:B------:R-:W-:Y:S05]  /*150f0*/  BSYNC.RECONVERGENT B2 ;  /* 0x0000000000027941 */ /* 0x000fea0003800200 */
.L_x_472:
[----:B------:R-:W-:Y:S01]  /*15100*/  I2FP.F32.U32 R117, R120 ;  /* 0x0000007800757245 */ /* 0x000fe20000201000 */
[----:B------:R-:W-:Y:S01]  /*15110*/  IMAD.U32 R116, R114, 0x10000, RZ ;  /* 0x0001000072747824 */ /* 0x000fe200078e00ff */
[----:B------:R-:W-:Y:S01]  /*15120*/  @P0 SHF.L.U32 R176, R110, 0x10, RZ ;  /* 0x000000106eb00819 */ /* 0x000fe200000006ff */
[----:B------:R-:W-:Y:S01]  /*15130*/  BSSY.RECONVERGENT B2, `(.L_x_477) ;  /* 0x0000050000027945 */ /* 0x000fe20003800200 */
[----:B------:R-:W-:Y:S02]  /*15140*/  IMAD.MOV.U32 R122, RZ, RZ, 0x2 ;  /* 0x00000002ff7a7424 */ /* 0x000fe400078e00ff */
[----:B------:R-:W-:Y:S01]  /*15150*/  FFMA.FTZ R117, R117, R206, 1.1641532182693481445e-10 ;  /* 0x2f00000075757423 */ /* 0x000fe200000100ce */
[----:B------:R-:W-:-:S04]  /*15160*/  FMUL.FTZ R116, R116, R205 ;  /* 0x000000cd74747220 */ /* 0x000fc80000410000 */
[----:B------:R-:W-:Y:S02]  /*15170*/  FSETP.GTU.FTZ.AND P3, PT, R117, R204, PT ;  /* 0x000000cc7500720b */ /* 0x000fe40003f7c000 */
[----:B------:R-:W-:Y:S02]  /*15180*/  MOV R117, R4 ;  /* 0x0000000400757202 */ /* 0x000fe40000000f00 */
        /* <DEDUP_REMOVED lines=17> */
.L_x_479:
        /* <DEDUP_REMOVED lines=13> */
.L_x_481:
[----:B------:R-:W-:Y:S05]  /*15370*/  BSYNC.RECONVERGENT B3 ;  /* 0x0000000000037941 */ /* 0x000fea0003800200 */
.L_x_480:
        /* <DEDUP_REMOVED lines=37> */
[----:B------:R-:W-:-:S03]  /*155d0*/  MOV R4, R122 ;  /* 0x0000007a00047202 */ /* 0x000fc60000000f00 */
[----:B------:R-:W-:Y:S01]  /*155e0*/  HFMA2 R122, -RZ, RZ, 0, 0 ;  /* 0x00000000ff7a7431 */ /* 0x000fe200000001ff */
[----:B------:R-:W-:Y:S02]  /*155f0*/  LOP3.LUT R149, R162, UR30, R123, 0x96, !PT ;  /* 0x0000001ea2957c12 */ /* 0x000fe4000f8e967b */
[----:B------:R-:W-:Y:S01]  /*15600*/  LOP3.LUT R150, R120, UR31, R117, 0x96, !PT ;  /* 0x0000001f78967c12 */ /* 0x000fe2000f8e9675 */
[----:B------:R-:W-:Y:S02]  /*15610*/  IMAD.MOV.U32 R117, RZ, RZ, R202 ;  /* 0x000000ffff757224 */ /* 0x000fe400078e00ca */
[----:B------:R-:W-:-:S07]  /*15620*/  IMAD.MOV.U32 R202, RZ, RZ, R116 ;  /* 0x000000ffffca7224 */ /* 0x000fce00078e0074 */
.L_x_478:
[----:B------:R-:W-:Y:S05]  /*15630*/  BSYNC.RECONVERGENT B2 ;  /* 0x0000000000027941 */ /* 0x000fea0003800200 */
.L_x_477:
[----:B------:R-:W-:Y:S01]  /*15640*/  I2FP.F32.U32 R117, R117 ;  /* 0x0000007500757245 */ /* 0x000fe20000201000 */
[----:B------:R-:W-:Y:S01]  /*15650*/  IMAD.U32 R118, R118, 0x10000, RZ ;  /* 0x0001000076767824 */ /* 0x000fe200078e00ff */
[----:B------:R-:W-:Y:S01]  /*15660*/  ISETP.NE.AND P4, PT, R122, 0x1, PT ;  /* 0x000000017a00780c */ /* 0x000fe20003f85270 */
[----:B------:R-:W-:Y:S01]  /*15670*/  BSSY.RECONVERGENT B2, `(.L_x_482) ;  /* 0x000004a000027945 */ /* 0x000fe20003800200 */
[----:B------:R-:W-:Y:S02]  /*15680*/  IMAD.MOV.U32 R121, RZ, RZ, 0x2 ;  /* 0x00000002ff797424 */ /* 0x000fe400078e00ff */
[----:B------:R-:W-:Y:S01]  /*15690*/  FFMA.FTZ R117, R117, R206, 1.1641532182693481445e-10 ;  /* 0x2f00000075757423 */ /* 0x000fe200000100ce */
[----:B------:R-:W-:Y:S01]  /*156a0*/  FMUL.FTZ R118, R118, R205 ;  /* 0x000000cd76767220 */ /* 0x000fe20000410000 */
[----:B------:R-:W-:-:S03]  /*156b0*/  MOV R120, R4 ;  /* 0x0000000400787202 */ /* 0x000fc60000000f00 */
        /* <DEDUP_REMOVED lines=12> */
.L_x_484:
        /* <DEDUP_REMOVED lines=13> */
.L_x_486:
[----:B------:R-:W-:Y:S05]  /*15850*/  BSYNC.RECONVERGENT B3 ;  /* 0x0000000000037941 */ /* 0x000fea0003800200 */
.L_x_485:
        /* <DEDUP_REMOVED lines=43> */
.L_x_483:
[----:B------:R-:W-:Y:S05]  /*15b10*/  BSYNC.RECONVERGENT B2 ;  /* 0x0000000000027941 */ /* 0x000fea0003800200 */
.L_x_482:
[----:B------:R-:W-:Y:S01]  /*15b20*/  I2FP.F32.U32 R117, R120 ;  /* 0x0000007800757245 */ /* 0x000fe20000201000 */
[----:B------:R-:W-:Y:S01]  /*15b30*/  @P0 IMAD.U32 R189, R189, 0x10000, RZ ;  /* 0x00010000bdbd0824 */ /* 0x000fe200078e00ff */
[----:B------:R-:W-:Y:S01]  /*15b40*/  PRMT R116, R114, 0x7632, R116 ;  /* 0x0000763272747816 */ /* 0x000fe20000000074 */
[----:B------:R-:W-:Y:S01]  /*15b50*/  BSSY.RECONVERGENT B2, `(.L_x_487) ;  /* 0x0000050000027945 */ /* 0x000fe20003800200 */
[----:B------:R-:W-:Y:S02]  /*15b60*/  IMAD.MOV.U32 R120, RZ, RZ, 0x2 ;  /* 0x00000002ff787424 */ /* 0x000fe400078e00ff */
[----:B------:R-:W-:Y:S01]  /*15b70*/  FFMA.FTZ R117, R117, R206, 1.1641532182693481445e-10 ;  /* 0x2f00000075757423 */ /* 0x000fe200000100ce */
[----:B------:R-:W-:-:S04]  /*15b80*/  IMAD.U32 R116, R116, 0x10000, RZ ;  /* 0x0001000074747824 */ /* 0x000fc800078e00ff */
        /* <DEDUP_REMOVED lines=8> */
[----:B------:R-:W-:-:S04]  /*15c10*/  @!P0 MOV R189, R118 ;  /* 0x0000007600bd8202 */ /* 0x000fc80000000f00 */
        /* <DEDUP_REMOVED lines=10> */
.L_x_489:
        /* <DEDUP_REMOVED lines=13> */
.L_x_491:
[----:B------:R-:W-:Y:S05]  /*15d90*/  BSYNC.RECONVERGENT B3 ;  /* 0x0000000000037941 */ /* 0x000fea0003800200 */
.L_x_490:
        /* <DEDUP_REMOVED lines=43> */
.L_x_488:
[----:B------:R-:W-:Y:S05]  /*16050*/  BSYNC.RECONVERGENT B2 ;  /* 0x0000000000027941 */ /* 0x000fea0003800200 */
.L_x_487:
        /* <DEDUP_REMOVED lines=21> */
.L_x_494:
        /* <DEDUP_REMOVED lines=13> */
.L_x_496:
[----:B------:R-:W-:Y:S05]  /*16280*/  BSYNC.RECONVERGENT B3 ;  /* 0x0000000000037941 */ /* 0x000fea0003800200 */
.L_x_495:
        /* <DEDUP_REMOVED lines=43> */
.L_x_493:
[----:B------:R-:W-:Y:S05]  /*16540*/  BSYNC.RECONVERGENT B2 ;  /* 0x0000000000027941 */ /* 0x000fea0003800200 */
.L_x_492:
        /* <DEDUP_REMOVED lines=26> */
.L_x_499:
        /* <DEDUP_REMOVED lines=13> */
.L_x_501:
[----:B------:R-:W-:Y:S05]  /*167c0*/  BSYNC.RECONVERGENT B3 ;  /* 0x0000000000037941 */ /* 0x000fea0003800200 */
.L_x_500:
        /* <DEDUP_REMOVED lines=43> */
.L_x_498:
[----:B------:R-:W-:Y:S05]  /*16a80*/  BSYNC.RECONVERGENT B2 ;  /* 0x0000000000027941 */ /* 0x000fea0003800200 */
.L_x_497:
        /* <DEDUP_REMOVED lines=20> */
.L_x_504:
        /* <DEDUP_REMOVED lines=15> */
.L_x_506:
[----:B------:R-:W-:Y:S05]  /*16cc0*/  BSYNC.RECONVERGENT B3 ;  /* 0x0000000000037941 */ /* 0x000fea0003800200 */
.L_x_505:
        /* <DEDUP_REMOVED lines=43> */
.L_x_503:
[----:B------:R-:W-:Y:S05]  /*16f80*/  BSYNC.RECONVERGENT B2 ;  /* 0x0000000000027941 */ /* 0x000fea0003800200 */
.L_x_502:
[----:B------:R-:W-:Y:S02]  /*16f90*/  I2FP.F32.U32 R117, R118 ;  /* 0x0000007600757245 */ /* 0x000fe40000201000 */
[----:B------:R-:W-:-:S03]  /*16fa0*/  PRMT R116, R115, 0x7632, R116 ;  /* 0x0000763273747816 */ /* 0x000fc60000000074 */
[----:B------:R-:W-:Y:S02]  /*16fb0*/  FFMA.FTZ R117, R117, R206, 1.1641532182693481445e-10 ;  /* 0x2f00000075757423 */ /* 0x000fe400000100ce */
[----:B------:R-:W-:-:S03]  /*16fc0*/  IMAD.U32 R116, R116, 0x10000, RZ ;  /* 0x0001000074747824 */ /* 0x000fc600078e00ff */
[----:B------:R-:W-:Y:S01]  /*16fd0*/  FSETP.GTU.FTZ.AND P6, PT, R117, R204, PT ;  /* 0x000000cc7500720b */ /* 0x000fe20003fdc000 */
[----:B------:R-:W-:Y:S01]  /*16fe0*/  FMUL.FTZ R116, R116, R205 ;  /* 0x000000cd74747220 */ /* 0x000fe20000410000 */
[----:B------:R-:W-:-:S04]  /*16ff0*/  PRMT R117, R203, 0x5410, R164 ;  /* 0x00005410cb757816 */ /* 0x000fc800000000a4 */
[----:B------:R-:W-:Y:S02]  /*17000*/  FSEL R118, R116, RZ, !P6 ;  /* 0x000000ff74767208 */ /* 0x000fe40007000000 */
[----:B------:R-:W-:-:S03]  /*17010*/  @P0 SHF.L.U32 R116, R195, 0x10, RZ ;  /* 0x00000010c3740819 */ /* 0x000fc600000006ff */
[----:B------:R-:W-:Y:S01]  /*17020*/  FADD.FTZ R209, R209, R118 ;  /* 0x00000076d1d17221 */ /* 0x000fe20000010000 */
[----:B------:R-:W-:-:S03]  /*17030*/  PRMT R118, R207, 0x5410, R208 ;  /* 0x00005410cf767816 */ /* 0x000fc600000000d0 */
[----:B------:R-:W-:Y:S01]  /*17040*/  @P0 FADD.FTZ R195, R209, R116 ;  /* 0x00000074d1c30221 */ /* 0x000fe20000010000 */
[----:B------:R-:W-:Y:S01]  /*17050*/  @!P0 IMAD.MOV.U32 R195, RZ, RZ, R209 ;  /* 0x000000ffffc38224 */ /* 0x000fe200078e00d1 */
[----:B------:R-:W-:-:S04]  /*17060*/  SEL R116, RZ, 0x1, P6 ;  /* 0x00000001ff747807 */ /* 0x000fc80003000000 */
[----:B------:R-:W-:Y:S02]  /*17070*/  F2FP.BF16.F32.PACK_AB R119, RZ, R195 ;  /* 0x000000c3ff77723e */ /* 0x000fe400000010ff */
[----:B------:R-:W-:Y:S02]  /*17080*/  PRMT R164, R116, 0x7610, R164 ;  /* 0x0000761074a47816 */ /* 0x000fe400000000a4 */
[----:B------:R-:W-:Y:S02]  /*17090*/  PRMT R116, R199, 0x5410, R200 ;  /* 0x00005410c7747816 */ /* 0x000fe400000000c8 */
[----:B------:R-:W-:Y:S01]  /*170a0*/  PRMT R119, R201, 0x5410, R119 ;  /* 0x00005410c9777816 */ /* 0x000fe20000000077 */
[----:B------:R-:W-:Y:S06]  /*170b0*/  BRA `(.L_x_507) ;  /* 0x0000002800747947 */ /* 0x000fec0003800000 */
.L_x_426:
        /* <DEDUP_REMOVED lines=16> */
.L_x_510:
        /* <DEDUP_REMOVED lines=13> */
.L_x_512:
[----:B------:R-:W-:Y:S05]  /*17290*/  BSYNC.RECONVERGENT B3 ;  /* 0x0000000000037941 */ /* 0x000fea0003800200 */
.L_x_511:
        /* <DEDUP_REMOVED lines=42> */
.L_x_509:
[----:B------:R-:W-:Y:S05]  /*17540*/  BSYNC.RECONVERGENT B2 ;  /* 0x0000000000027941 */ /* 0x000fea0003800200 */
.L_x_508:
        /* <DEDUP_REMOVED lines=10> */
[----:B------:R-:W-:-:S02]  /*175f0*/  @P0 IMAD.U32 R121, R108, 0x10000, RZ ;  /* 0x000100006c790824 */ /* 0x000fc400078e00ff */
[----:B0-----:R-:W-:Y:S02]  /*17600*/  FMUL.FTZ R123, R123, R206 ;  /* 0x000000ce7b7b7220 */ /* 0x001fe40000410000 */
[----:B-1----:R-:W-:Y:S01]  /*17610*/  FSETP.GTU.FTZ.AND P2, PT, R120, R207, PT ;  /* 0x000000cf7800720b */ /* 0x002fe20003f5c000 */
[----:B------:R-:W-:-:S03]  /*17620*/  HFMA2 R120, -RZ, RZ, 0, 1.1920928955078125e-07 ;  /* 0x00000002ff787431 */ /* 0x000fc600000001ff */
        /* <DEDUP_REMOVED lines=15> */
.L_x_515:
        /* <DEDUP_REMOVED lines=13> */
.L_x_517:
[----:B------:R-:W-:Y:S05]  /*177f0*/  BSYNC.RECONVERGENT B3 ;  /* 0x0000000000037941 */ /* 0x000fea0003800200 */
.L_x_516:
        /* <DEDUP_REMOVED lines=43> */
.L_x_514:
[----:B------:R-:W-:Y:S05]  /*17ab0*/  BSYNC.RECONVERGENT B2 ;  /* 0x0000000000027941 */ /* 0x000fea0003800200 */
.L_x_513:
[----:B------:R-:W-:Y:S01]  /*17ac0*/  I2FP.F32.U32 R121, R121 ;  /* 0x0000007900797245 */ /* 0x000fe20000201000 */
[----:B------:R-:W-:Y:S01]  /*17ad0*/  IMAD.U32 R123, R116, 0x10000, RZ ;  /* 0x00010000747b7824 */ /* 0x000fe200078e00ff */
[----:B------:R-:W-:Y:S01]  /*17ae0*/  ISETP.NE.AND P2, PT, R120, 0x1, PT ;  /* 0x000000017800780c */ /* 0x000fe20003f45270 */
[----:B------:R-:W-:Y:S01]  /*17af0*/  BSSY.RECONVERGENT B2, `(.L_x_518) ;  /* 0x000004f000027945 */ /* 0x000fe20003800200 */
[----:B------:R-:W-:Y:S01]  /*17b00*/  LOP3.LUT R0, R0, 0xfffffff7, RZ, 0xc0, !PT ;  /* 0xfffffff700007812 */ /* 0x000fe200078ec0ff */
[----:B------:R-:W-:Y:S01]  /*17b10*/  FFMA.FTZ R116, R121, R208, 1.1641532182693481445e-10 ;  /* 0x2f00000079747423 */ /* 0x000fe200000100d0 */
[----:B------:R-:W-:Y:S01]  /*17b20*/  FMUL.FTZ R123, R123, R206 ;  /* 0x000000ce7b7b7220 */ /* 0x000fe20000410000 */
[----:B------:R-:W-:Y:S01]  /*17b30*/  @P0 SHF.L.U32 R121, R200, 0x10, RZ ;  /* 0x00000010c8790819 */ /* 0x000fe200000006ff */
        /* <DEDUP_REMOVED lines=17> */
.L_x_520:
        /* <DEDUP_REMOVED lines=13> */
.L_x_522:
[----:B------:R-:W-:Y:S05]  /*17d20*/  BSYNC.RECONVERGENT B3 ;  /* 0x0000000000037941 */ /* 0x000fea0003800200 */
.L_x_521:
        /* <DEDUP_REMOVED lines=43> */
.L_x_519:
[----:B------:R-:W-:Y:S05]  /*17fe0*/  BSYNC.RECONVERGENT B2 ;  /* 0x0000000000027941 */ /* 0x000fea0003800200 */
.L_x_518:
[----:B------:R-:W-:Y:S01]  /*17ff0*/  I2FP.F32.U32 R121, R116 ;  /* 0x0000007400797245 */ /* 0x000fe20000201000 */
[----:B------:R-:W-:Y:S01]  /*18000*/  BSSY.RECONVERGENT B2, `(.L_x_523) ;  /* 0x0000052000027945 */ /* 0x000fe20003800200 */
[----:B------:R-:W-:Y:S01]  /*18010*/  SHF.L.U32 R123, R117, 0x10, RZ ;  /* 0x00000010757b7819 */ /* 0x000fe200000006ff */
[----:B------:R-:W-:Y:S01]  /*18020*/  IMAD.MOV.U32 R120, RZ, RZ, 0x2 ;  /* 0x00000002ff787424 */ /* 0x000fe200078e00ff */
[----:B------:R-:W-:Y:S01]  /*18030*/  LOP3.LUT R0, R0, 0xfffffffb, RZ, 0xc0, !PT ;  /* 0xfffffffb00007812 */ /* 0x000fe200078ec0ff */
[----:B------:R-:W-:Y:S01]  /*18040*/  FFMA.FTZ R116, R121, R208, 1.1641532182693481445e-10 ;  /* 0x2f00000079747423 */ /* 0x000fe200000100d0 */
[----:B------:R-:W-:Y:S01]  /*18050*/  PRMT R182, R117, 0x7632, R182 ;  /* 0x0000763275b67816 */ /* 0x000fe200000000b6 */
[----:B------:R-:W-:Y:S01]  /*18060*/  FMUL.FTZ R123, R123, R206 ;  /* 0x000000ce7b7b7220 */ /* 0x000fe20000410000 */
[----:B------:R-:W-:Y:S02]  /*18070*/  MOV R117, R4 ;  /* 0x0000000400757202 */ /* 0x000fe40000000f00 */
[----:B------:R-:W-:Y:S01]  /*18080*/  FSETP.GTU.FTZ.AND P2, PT, R116, R207, PT ;  /* 0x000000cf7400720b */ /* 0x000fe20003f5c000 */
[----:B------:R-:W-:-:S03]  /*18090*/  @P0 IMAD.U32 R116, R109, 0x10000, RZ ;  /* 0x000100006d740824 */ /* 0x000fc600078e00ff */
        /* <DEDUP_REMOVED lines=15> */
.L_x_525:
        /* <DEDUP_REMOVED lines=13> */
.L_x_527:
[----:B------:R-:W-:Y:S05]  /*18260*/  BSYNC.RECONVERGENT B3 ;  /* 0x0000000000037941 */ /* 0x000fea0003800200 */
.L_x_526:
        /* <DEDUP_REMOVED lines=43> */
.L_x_524:
[----:B------:R-:W-:Y:S05]  /*18520*/  BSYNC.RECONVERGENT B2 ;  /* 0x0000000000027941 */ /* 0x000fea0003800200 */
.L_x_523:
        /* <DEDUP_REMOVED lines=25> */
.L_x_530:
        /* <DEDUP_REMOVED lines=13> */
.L_x_532:
[----:B------:R-:W-:Y:S05]  /*18790*/  BSYNC.RECONVERGENT B3 ;  /* 0x0000000000037941 */ /* 0x000fea0003800200 */
.L_x_531:
        /* <DEDUP_REMOVED lines=43> */
.L_x_529:
[----:B------:R-:W-:Y:S05]  /*18a50*/  BSYNC.RECONVERGENT B2 ;  /* 0x0000000000027941 */ /* 0x000fea0003800200 */
.L_x_528:
        /* <DEDUP_REMOVED lines=24> */
.L_x_535:
        /* <DEDUP_REMOVED lines=13> */
.L_x_537:
[----:B------:R-:W-:Y:S05]  /*18cb0*/  BSYNC.RECONVERGENT B3 ;  /* 0x0000000000037941 */ /* 0x000fea0003800200 */
.L_x_536:
        /* <DEDUP_REMOVED lines=43> */
.L_x_534:
[----:B------:R-:W-:Y:S05]  /*18f70*/  BSYNC.RECONVERGENT B2 ;  /* 0x0000000000027941 */ /* 0x000fea0003800200 */
.L_x_533:
        /* <DEDUP_REMOVED lines=23> */
.L_x_540:
        /* <DEDUP_REMOVED lines=13> */
.L_x_542:
[----:B------:R-:W-:Y:S05]  /*191c0*/  BSYNC.RECONVERGENT B3 ;  /* 0x0000000000037941 */ /* 0x000fea0003800200 */
.L_x_541:
        /* <DEDUP_REMOVED lines=43> */
.L_x_539:
[----:B------:R-:W-:Y:S05]  /*19480*/  BSYNC.RECONVERGENT B2 ;  /* 0x0000000000027941 */ /* 0x000fea0003800200 */
.L_x_538:
        /* <DEDUP_REMOVED lines=24> */
.L_x_545:
        /* <DEDUP_REMOVED lines=13> */
.L_x_547:
[----:B------:R-:W-:Y:S05]  /*196e0*/  BSYNC.RECONVERGENT B3 ;  /* 0x0000000000037941 */ /* 0x000fea0003800200 */
.L_x_546:
        /* <DEDUP_REMOVED lines=43> */
.L_x_544:
[----:B------:R-:W-:Y:S05]  /*199a0*/  BSYNC.RECONVERGENT B2 ;  /* 0x0000000000027941 */ /* 0x000fea0003800200 */
.L_x_543:
[----:B------:R-:W-:Y:S01]  /*199b0*/  I2FP.F32.U32 R117, R117 ;  /* 0x0000007500757245 */ /* 0x000fe20000201000 */
[----:B------:R-:W-:Y:S01]  /*199c0*/  IMAD.U32 R201, R201, 0x10000, RZ ;  /* 0x00010000c9c97824 */ /* 0x000fe200078e00ff */
[----:B------:R-:W-:Y:S02]  /*199d0*/  @P0 SHF.L.U32 R116, R195, 0x10, RZ ;  /* 0x00000010c3740819 */ /* 0x000fe400000006ff */
[----:B------:R-:W-:Y:S01]  /*199e0*/  PRMT R118, R209, 0x5410, R210 ;  /* 0x00005410d1767816 */ /* 0x000fe200000000d2 */
[----:B------:R-:W-:Y:S01]  /*199f0*/  FFMA.FTZ R208, R117, R208, 1.1641532182693481445e-10 ;  /* 0x2f00000075d07423 */ /* 0x000fe200000100d0 */
[----:B------:R-:W-:Y:S01]  /*19a00*/  FMUL.FTZ R201, R201, R206 ;  /* 0x000000cec9c97220 */ /* 0x000fe20000410000 */
[----:B------:R-:W-:-:S03]  /*19a10*/  PRMT R117, R205, 0x5410, R204 ;  /* 0x00005410cd757816 */ /* 0x000fc600000000cc */
[----:B------:R-:W-:-:S04]  /*19a20*/  FSETP.GTU.FTZ.AND P5, PT, R208, R207, PT ;  /* 0x000000cfd000720b */ /* 0x000fc80003fbc000 */
[----:B------:R-:W-:Y:S02]  /*19a30*/  FSEL R195, R201, RZ, !P5 ;  /* 0x000000ffc9c37208 */ /* 0x000fe40006800000 */
[----:B------:R-:W-:-:S03]  /*19a40*/  PLOP3.LUT P5, PT, P5, PT, PT, 0x8, 0x80 ;  /* 0x000000000080781c */ /* 0x000fc60002fae170 */
[----:B------:R-:W-:Y:S01]  /*19a50*/  @P0 FADD.FTZ R195, R116, R195 ;  /* 0x000000c374c30221 */ /* 0x000fe20000010000 */
[----:B------:R-:W-:-:S04]  /*19a60*/  PRMT R116, R199, 0x5410, R203 ;  /* 0x00005410c7747816 */ /* 0x000fc800000000cb */
[----:B------:R-:W-:-:S04]  /*19a70*/  F2FP.BF16.F32.PACK_AB R119, RZ, R195 ;  /* 0x000000c3ff77723e */ /* 0x000fc800000010ff */
[----:B------:R-:W-:-:S07]  /*19a80*/  PRMT R119, R200, 0x5410, R119 ;  /* 0x00005410c8777816 */ /* 0x000fce0000000077 */
.L_x_507:
        /* <DEDUP_REMOVED lines=43> */
.L_x_548:
[----:B------:R-:W-:Y:S01]  /*19d40*/  IMAD.MOV.U32 R199, RZ, RZ, R202 ;  /* 0x000000ffffc77224 */ /* 0x000fe200078e00ca */
[----:B------:R-:W-:-:S07]  /*19d50*/  IADD3 R197, PT, PT, R197, 0x20, RZ ;  /* 0x00000020c5c57810 */ /* 0x000fce0007ffe0ff */
.L_x_425:
[----:B------:R-:W-:Y:S05]  /*19d60*/  BSYNC.RECONVERGENT B1 ;  /* 0x0000000000017941 */ /* 0x000fea0003800200 */
.L_x_424:
        /* <DEDUP_REMOVED lines=23> */
[----:B-----5:R-:W-:Y:S01]  /*19ee0*/  PRMT R162, R113, 0x7632, R162 ;  /* 0x0000763271a27816 */ /* 0x020fe200000000a2 */
[----:B------:R-:W-:Y:S01]  /*19ef0*/  IMAD.MOV.U32 R122, RZ, RZ, 0x2 ;  /* 0x00000002ff7a7424 */ /* 0x000fe200078e00ff */
[----:B------:R-:W-:Y:S01]  /*19f00*/  MOV R164, R199 ;  /* 0x000000c700a47202 */ /* 0x000fe20000000f00 */
[----:B------:R-:W-:-:S08]  /*19f10*/  IMAD.MOV.U32 R120, RZ, RZ, R4 ;  /* 0x000000ffff787224 */ /* 0x000fd000078e0004 */
        /* <DEDUP_REMOVED lines=11> */
.L_x_554:
        /* <DEDUP_REMOVED lines=13> */
.L_x_556:
[----:B------:R-:W-:Y:S05]  /*1a0a0*/  BSYNC.RECONVERGENT B3 ;  /* 0x0000000000037941 */ /* 0x000fea0003800200 */
.L_x_555:
        /* <DEDUP_REMOVED lines=43> */
.L_x_553:
[----:B------:R-:W-:Y:S05]  /*1a360*/  BSYNC.RECONVERGENT B2 ;  /* 0x0000000000027941 */ /* 0x000fea0003800200 */
.L_x_552:
[----:B------:R-:W0:Y:S01]  /*1a370*/  LDC R198, c[0x0][0x408] ;  /* 0x00010200ffc67b82 */ /* 0x000e220000000800 */
[----:B------:R-:W-:Y:S01]  /*1a380*/  HFMA2 R206, -RZ, RZ, 0.1171875, 0 ;  /* 0x2f800000ffce7431 */ /* 0x000fe200000001ff */
[----:B------:R-:W-:Y:S01]  /*1a390*/  I2FP.F32.U32 R121, R120 ;  /* 0x0000007800797245 */ /* 0x000fe20000201000 */
[----:B------:R-:W-:Y:S01]  /*1a3a0*/  IMAD.U32 R123, R116, 0x10000, RZ ;  /* 0x00010000747b7824 */ /* 0x000fe200078e00ff */
[----:B------:R-:W-:Y:S01]  /*1a3b0*/  ISETP.NE.AND P3, PT, R122, 0x1, PT ;  /* 0x000000017a00780c */ /* 0x000fe20003f65270 */
[----:B------:R-:W-:Y:S01]  /*1a3c0*/  BSSY.RECONVERGENT B2, `(.L_x_557) ;  /* 0x000004e000027945 */ /* 0x000fe20003800200 */
[----:B------:R-:W-:Y:S01]  /*1a3d0*/  LOP3.LUT R0, R0, 0xffffffdf, RZ, 0xc0, !PT ;  /* 0xffffffdf00007812 */ /* 0x000fe200078ec0ff */
[----:B------:R-:W-:Y:S01]  /*1a3e0*/  IMAD.MOV.U32 R158, RZ, RZ, 0x2 ;  /* 0x00000002ff9e7424 */ /* 0x000fe200078e00ff */
[----:B------:R-:W1:Y:S01]  /*1a3f0*/  LDC R204, c[0x0][0x404] ;  /* 0x00010100ffcc7b82 */ /* 0x000e620000000800 */
[----:B------:R-:W-:Y:S01]  /*1a400*/  PRMT R116, R116, 0x7632, R116 ;  /* 0x0000763274747816 */ /* 0x000fe20000000074 */
[----:B------:R-:W-:Y:S01]  /*1a410*/  FFMA.FTZ R121, R121, R206, 1.1641532182693481445e-10 ;  /* 0x2f00000079797423 */ /* 0x000fe200000100ce */
[----:B0-----:R-:W-:-:S04]  /*1a420*/  FMUL.FTZ R123, R123, R198 ;  /* 0x000000c67b7b7220 */ /* 0x001fc80000410000 */
[----:B-1----:R-:W-:Y:S02]  /*1a430*/  FSETP.GTU.FTZ.AND P4, PT, R121, R204, PT ;  /* 0x000000cc7900720b */ /* 0x002fe40003f9c000 */
[----:B------:R-:W-:Y:S02]  /*1a440*/  MOV R121, R4 ;  /* 0x0000000400797202 */ /* 0x000fe40000000f00 */
        /* <DEDUP_REMOVED lines=12> */
.L_x_559:
        /* <DEDUP_REMOVED lines=13> */
.L_x_561:
[----:B------:R-:W-:Y:S05]  /*1a5e0*/  BSYNC.RECONVERGENT B3 ;  /* 0x0000000000037941 */ /* 0x000fea0003800200 */
.L_x_560:
        /* <DEDUP_REMOVED lines=43> */
.L_x_558:
[----:B------:R-:W-:Y:S05]  /*1a8a0*/  BSYNC.RECONVERGENT B2 ;  /* 0x0000000000027941 */ /* 0x000fea0003800200 */
.L_x_557:
        /* <DEDUP_REMOVED lines=8> */
[----:B------:R-:W-:-:S05]  /*1a930*/  FSEL R120, R120, RZ, !P3 ;  /* 0x000000ff78787208 */ /* 0x000fca0005800000 */
[----:B------:R-:W-:Y:S01]  /*1a940*/  FADD.FTZ R120, R157, R120 ;  /* 0x000000789d787221 */ /* 0x000fe20000010000 */
[----:B------:R-:W-:Y:S02]  /*1a950*/  SEL R157, RZ, 0x1, P3 ;  /* 0x00000001ff9d7807 */ /* 0x000fe40001800000 */
[----:B------:R-:W-:Y:S01]  /*1a960*/  ISETP.NE.AND P3, PT, R158, 0x1, PT ;  /* 0x000000019e00780c */ /* 0x000fe20003f65270 */
[----:B------:R-:W-:Y:S01]  /*1a970*/  @P1 FADD.FTZ R167, R167, R120 ;  /* 0x00000078a7a71221 */ /* 0x000fe20000010000 */
[----:B------:R-:W-:Y:S01]  /*1a980*/  @!P1 MOV R167, R120 ;  /* 0x0000007800a79202 */ /* 0x000fe20000000f00 */
[----:B------:R-:W-:-:S03]  /*1a990*/  IMAD.MOV.U32 R120, RZ, RZ, 0x2 ;  /* 0x00000002ff787424 */ /* 0x000fc600078e00ff */
[----:B------:R-:W-:-:S07]  /*1a9a0*/  F2FP.BF16.F32.PACK_AB R200, RZ, R167 ;  /* 0x000000a7ffc8723e */ /* 0x000fce00000010ff */
        /* <DEDUP_REMOVED lines=9> */
.L_x_564:
        /* <DEDUP_REMOVED lines=13> */
.L_x_566:
[----:B------:R-:W-:Y:S05]  /*1ab10*/  BSYNC.RECONVERGENT B3 ;  /* 0x0000000000037941 */ /* 0x000fea0003800200 */
.L_x_565:
        /* <DEDUP_REMOVED lines=41> */
[----:B------:R-:W-:Y:S02]  /*1adb0*/  IMAD.MOV.U32 R164, RZ, RZ, R120 ;  /* 0x000000ffffa47224 */ /* 0x000fe400078e0078 */
[----:B------:R-:W-:-:S07]  /*1adc0*/  IMAD.MOV.U32 R120, RZ, RZ, RZ ;  /* 0x000000ffff787224 */ /* 0x000fce00078e00ff */
.L_x_563:
[----:B------:R-:W-:Y:S05]  /*1add0*/  BSYNC.RECONVERGENT B2 ;  /* 0x0000000000027941 */ /* 0x000fea0003800200 */
.L_x_562:
[----:B------:R-:W-:Y:S01]  /*1ade0*/  I2FP.F32.U32 R121, R121 ;  /* 0x0000007900797245 */ /* 0x000fe20000201000 */
[----:B------:R-:W-:Y:S01]  /*1adf0*/  BSSY.RECONVERGENT B2, `(.L_x_567) ;  /* 0x000004e000027945 */ /* 0x000fe20003800200 */
[----:B------:R-:W-:Y:S01]  /*1ae00*/  SHF.L.U32 R123, R116, 0x10, RZ ;  /* 0x00000010747b7819 */ /* 0x000fe200000006ff */
[----:B------:R-:W-:Y:S01]  /*1ae10*/  IMAD.MOV.U32 R122, RZ, RZ, 0x2 ;  /* 0x00000002ff7a7424 */ /* 0x000fe200078e00ff */
[----:B------:R-:W-:Y:S01]  /*1ae20*/  LOP3.LUT R0, R0, 0xffffffef, RZ, 0xc0, !PT ;  /* 0xffffffef00007812 */ /* 0x000fe200078ec0ff */
[----:B------:R-:W-:Y:S02]  /*1ae30*/  FFMA.FTZ R121, R121, R206, 1.1641532182693481445e-10 ;  /* 0x2f00000079797423 */ /* 0x000fe400000100ce */
[----:B------:R-:W-:-:S03]  /*1ae40*/  FMUL.FTZ R116, R123, R198 ;  /* 0x000000c67b747220 */ /* 0x000fc60000410000 */
        /* <DEDUP_REMOVED lines=15> */
.L_x_569:
        /* <DEDUP_REMOVED lines=13> */
.L_x_571:
[----:B------:R-:W-:Y:S05]  /*1b010*/  BSYNC.RECONVERGENT B3 ;  /* 0x0000000000037941 */ /* 0x000fea0003800200 */
.L_x_570:
        /* <DEDUP_REMOVED lines=43> */
.L_x_568:
[----:B------:R-:W-:Y:S05]  /*1b2d0*/  BSYNC.RECONVERGENT B2 ;  /* 0x0000000000027941 */ /* 0x000fea0003800200 */
.L_x_567:
[----:B------:R-:W-:Y:S01]  /*1b2e0*/  I2FP.F32.U32 R121, R121 ;  /* 0x0000007900797245 */ /* 0x000fe20000201000 */
[----:B------:R-:W-:Y:S01]  /*1b2f0*/  BSSY.RECONVERGENT B2, `(.L_x_572) ;  /* 0x0000052000027945 */ /* 0x000fe20003800200 */
[----:B------:R-:W-:-:S03]  /*1b300*/  PRMT R120, R112, 0x7632, R120 ;  /* 0x0000763270787816 */ /* 0x000fc60000000078 */
[----:B------:R-:W-:Y:S01]  /*1b310*/  FFMA.FTZ R121, R121, R206, 1.1641532182693481445e-10 ;  /* 0x2f00000079797423 */ /* 0x000fe200000100ce */
[----:B------:R-:W-:Y:S01]  /*1b320*/  SHF.L.U32 R123, R120, 0x10, RZ ;  /* 0x00000010787b7819 */ /* 0x000fe200000006ff */
[----:B------:R-:W-:-:S03]  /*1b330*/  HFMA2 R120, -RZ, RZ, 0, 1.1920928955078125e-07 ;  /* 0x00000002ff787431 */ /* 0x000fc600000001ff */
[----:B------:R-:W-:Y:S01]  /*1b340*/  FSETP.GTU.FTZ.AND P3, PT, R121, R204, PT ;  /* 0x000000cc7900720b */ /* 0x000fe20003f7c000 */
[----:B------:R-:W-:Y:S01]  /*1b350*/  FMUL.FTZ R123, R123, R198 ;  /* 0x000000c67b7b7220 */ /* 0x000fe20000410000 */
[----:B------:R-:W-:Y:S02]  /*1b360*/  @P1 IMAD.U32 R121, R192, 0x10000, RZ ;  /* 0x00010000c0791824 */ /* 0x000fe400078e00ff */
[----:B------:R-:W-:Y:S02]  /*1b370*/  SEL R158, RZ, 0x1, P3 ;  /* 0x00000001ff9e7807 */ /* 0x000fe40001800000 */
[----:B------:R-:W-:Y:S02]  /*1b380*/  FSEL R123, R123, RZ, !P3 ;  /* 0x000000ff7b7b7208 */ /* 0x000fe40005800000 */
[----:B------:R-:W-:-:S03]  /*1b390*/  ISETP.NE.AND P3, PT, R122, 0x1, PT ;  /* 0x000000017a00780c */ /* 0x000fc60003f65270 */
        /* <DEDUP_REMOVED lines=14> */
.L_x_574:
        /* <DEDUP_REMOVED lines=13> */
.L_x_576:
[----:B------:R-:W-:Y:S05]  /*1b550*/  BSYNC.RECONVERGENT B3 ;  /* 0x0000000000037941 */ /* 0x000fea0003800200 */
.L_x_575:
        /* <DEDUP_REMOVED lines=40> */
[----:B------:R-:W-:Y:S01]  /*1b7e0*/  MOV R164, R120 ;  /* 0x0000007800a47202 */ /* 0x000fe20000000f00 */
[----:B------:R-:W-:Y:S01]  /*1b7f0*/  IMAD.MOV.U32 R120, RZ, RZ, RZ ;  /* 0x000000ffff787224 */ /* 0x000fe200078e00ff */
[----:B------:R-:W-:-:S07]  /*1b800*/  LOP3.LUT R150, R122, UR31, R121, 0x96, !PT ;  /* 0x0000001f7a967c12 */ /* 0x000fce000f8e9679 */
.L_x_573:
[----:B------:R-:W-:Y:S05]  /*1b810*/  BSYNC.RECONVERGENT B2 ;  /* 0x0000000000027941 */ /* 0x000fea0003800200 */
.L_x_572:
[----:B------:R-:W-:Y:S01]  /*1b820*/  I2FP.F32.U32 R121, R116 ;  /* 0x0000007400797245 */ /* 0x000fe20000201000 */
[----:B------:R-:W-:Y:S01]  /*1b830*/  IMAD.U32 R123, R117, 0x10000, RZ ;  /* 0x00010000757b7824 */ /* 0x000fe200078e00ff */
[----:B------:R-:W-:Y:S01]  /*1b840*/  LOP3.LUT R0, R0, 0xfffffff7, RZ, 0xc0, !PT ;  /* 0xfffffff700007812 */ /* 0x000fe200078ec0ff */
        /* <DEDUP_REMOVED lines=20> */
.L_x_579:
        /* <DEDUP_REMOVED lines=13> */
.L_x_581:
[----:B------:R-:W-:Y:S05]  /*1ba60*/  BSYNC.RECONVERGENT B3 ;  /* 0x0000000000037941 */ /* 0x000fea0003800200 */
.L_x_580:
        /* <DEDUP_REMOVED lines=43> */
.L_x_578:
[----:B------:R-:W-:Y:S05]  /*1bd20*/  BSYNC.RECONVERGENT B2 ;  /* 0x0000000000027941 */ /* 0x000fea0003800200 */
.L_x_577:
[----:B------:R-:W-:Y:S01]  /*1bd30*/  I2FP.F32.U32 R117, R117 ;  /* 0x0000007500757245 */ /* 0x000fe20000201000 */
[----:B------:R-:W-:Y:S01]  /*1bd40*/  IMAD.U32 R121, R113, 0x10000, RZ ;  /* 0x0001000071797824 */ /* 0x000fe200078e00ff */
[----:B------:R-:W-:Y:S01]  /*1bd50*/  @P1 SHF.L.U32 R122, R109, 0x10, RZ ;  /* 0x000000106d7a1819 */ /* 0x000fe200000006ff */
[----:B------:R-:W-:Y:S02]  /*1bd60*/  BSSY.RECONVERGENT B2, `(.L_x_582) ;  /* 0x0000050000027945 */ /* 0x000fe40003800200 */
[----:B------:R-:W-:Y:S01]  /*1bd70*/  FFMA.FTZ R117, R117, R206, 1.1641532182693481445e-10 ;  /* 0x2f00000075757423 */ /* 0x000fe200000100ce */
[----:B------:R-:W-:Y:S01]  /*1bd80*/  FMUL.FTZ R120, R121, R198 ;  /* 0x000000c679787220 */ /* 0x000fe20000410000 */
[----:B------:R-:W-:-:S03]  /*1bd90*/  IMAD.MOV.U32 R121, RZ, RZ, 0x2 ;  /* 0x00000002ff797424 */ /* 0x000fc600078e00ff */
        /* <DEDUP_REMOVED lines=19> */
.L_x_584:
        /* <DEDUP_REMOVED lines=13> */
.L_x_586:
[----:B------:R-:W-:Y:S05]  /*1bfa0*/  BSYNC.RECONVERGENT B3 ;  /* 0x0000000000037941 */ /* 0x000fea0003800200 */
.L_x_585:
        /* <DEDUP_REMOVED lines=43> */
.L_x_583:
[----:B------:R-:W-:Y:S05]  /*1c260*/  BSYNC.RECONVERGENT B2 ;  /* 0x0000000000027941 */ /* 0x000fea0003800200 */
.L_x_582:
[----:B------:R-:W-:Y:S01]  /*1c270*/  I2FP.F32.U32 R117, R117 ;  /* 0x0000007500757245 */ /* 0x000fe20000201000 */
[----:B------:R-:W-:Y:S01]  /*1c280*/  IMAD.U32 R163, R163, 0x10000, RZ ;  /* 0x00010000a3a37824 */ /* 0x000fe200078e00ff */
[----:B------:R-:W-:Y:S01]  /*1c290*/  LOP3.LUT R0, R0, 0xfffffffb, RZ, 0xc0, !PT ;  /* 0xfffffffb00007812 */ /* 0x000fe200078ec0ff */
[----:B------:R-:W-:Y:S01]  /*1c2a0*/  BSSY.RECONVERGENT B2, `(.L_x_587) ;  /* 0x000004c000027945 */ /* 0x000fe20003800200 */
[----:B------:R-:W-:Y:S02]  /*1c2b0*/  IMAD.MOV.U32 R122, RZ, RZ, 0x2 ;  /* 0x00000002ff7a7424 */ /* 0x000fe400078e00ff */
[----:B------:R-:W-:Y:S01]  /*1c2c0*/  FFMA.FTZ R117, R117, R206, 1.1641532182693481445e-10 ;  /* 0x2f00000075757423 */ /* 0x000fe200000100ce */
[----:B------:R-:W-:Y:S01]  /*1c2d0*/  FMUL.FTZ R163, R163, R198 ;  /* 0x000000c6a3a37220 */ /* 0x000fe20000410000 */
[----:B------:R-:W-:-:S03]  /*1c2e0*/  MOV R120, R4 ;  /* 0x0000000400787202 */ /* 0x000fc60000000f00 */
        /* <DEDUP_REMOVED lines=14> */
.L_x_589:
        /* <DEDUP_REMOVED lines=13> */
.L_x_591:
[----:B------:R-:W-:Y:S05]  /*1c4a0*/  BSYNC.RECONVERGENT B3 ;  /* 0x0000000000037941 */ /* 0x000fea0003800200 */
.L_x_590:
        /* <DEDUP_REMOVED lines=43> */
.L_x_588:
[----:B------:R-:W-:Y:S05]  /*1c760*/  BSYNC.RECONVERGENT B2 ;  /* 0x0000000000027941 */ /* 0x000fea0003800200 */
.L_x_587:
        /* <DEDUP_REMOVED lines=11> */
[----:B------:R-:W-:Y:S01]  /*1c820*/  FADD.FTZ R163, R163, R116 ;  /* 0x00000074a3a37221 */ /* 0x000fe20000010000 */
[----:B------:R-:W-:-:S03]  /*1c830*/  IMAD.MOV.U32 R116, RZ, RZ, 0x2 ;  /* 0x00000002ff747424 */ /* 0x000fc600078e00ff */
[----:B------:R-:W-:Y:S01]  /*1c840*/  @P1 FADD.FTZ R183, R163, R184 ;  /* 0x000000b8a3b71221 */ /* 0x000fe20000010000 */
[----:B------:R-:W-:-:S04]  /*1c850*/  @!P1 MOV R183, R163 ;  /* 0x000000a300b79202 */ /* 0x000fc80000000f00 */
        /* <DEDUP_REMOVED lines=10> */
.L_x_594:
        /* <DEDUP_REMOVED lines=13> */
.L_x_596:
[----:B------:R-:W-:Y:S05]  /*1c9d0*/  BSYNC.RECONVERGENT B3 ;  /* 0x0000000000037941 */ /* 0x000fea0003800200 */
.L_x_595:
        /* <DEDUP_REMOVED lines=43> */
.L_x_593:
[----:B------:R-:W-:Y:S05]  /*1cc90*/  BSYNC.RECONVERGENT B2 ;  /* 0x0000000000027941 */ /* 0x000fea0003800200 */
.L_x_592:
        /* <DEDUP_REMOVED lines=23> */
.L_x_599:
        /* <DEDUP_REMOVED lines=13> */
.L_x_601:
[----:B------:R-:W-:Y:S05]  /*1cee0*/  BSYNC.RECONVERGENT B3 ;  /* 0x0000000000037941 */ /* 0x000fea0003800200 */
.L_x_600:
        /* <DEDUP_REMOVED lines=43> */
.L_x_598:
[----:B------:R-:W-:Y:S05]  /*1d1a0*/  BSYNC.RECONVERGENT B2 ;  /* 0x0000000000027941 */ /* 0x000fea0003800200 */
.L_x_597:
        /* <DEDUP_REMOVED lines=26> */
.L_x_604:
        /* <DEDUP_REMOVED lines=13> */
.L_x_606:
[----:B------:R-:W-:Y:S05]  /*1d420*/  BSYNC.RECONVERGENT B3 ;  /* 0x0000000000037941 */ /* 0x000fea0003800200 */
.L_x_605:
        /* <DEDUP_REMOVED lines=43> */
.L_x_603:
[----:B------:R-:W-:Y:S05]  /*1d6e0*/  BSYNC.RECONVERGENT B2 ;  /* 0x0000000000027941 */ /* 0x000fea0003800200 */
.L_x_602:
        /* <DEDUP_REMOVED lines=20> */
.L_x_609:
        /* <DEDUP_REMOVED lines=13> */
.L_x_611:
[----:B------:R-:W-:Y:S05]  /*1d900*/  BSYNC.RECONVERGENT B3 ;  /* 0x0000000000037941 */ /* 0x000fea0003800200 */
.L_x_610:
        /* <DEDUP_REMOVED lines=43> */
.L_x_608:
[----:B------:R-:W-:Y:S05]  /*1dbc0*/  BSYNC.RECONVERGENT B2 ;  /* 0x0000000000027941 */ /* 0x000fea0003800200 */
.L_x_607:
[----:B------:R-:W-:Y:S01]  /*1dbd0*/  I2FP.F32.U32 R117, R120 ;  /* 0x0000007800757245 */ /* 0x000fe20000201000 */
[----:B------:R-:W-:Y:S01]  /*1dbe0*/  BSSY.RECONVERGENT B2, `(.L_x_612) ;  /* 0x0000052000027945 */ /* 0x000fe20003800200 */
[----:B------:R-:W-:Y:S02]  /*1dbf0*/  PRMT R116, R114, 0x7632, R116 ;  /* 0x0000763272747816 */ /* 0x000fe40000000074 */
[----:B------:R-:W-:Y:S01]  /*1dc00*/  @P1 SHF.L.U32 R191, R191, 0x10, RZ ;  /* 0x00000010bfbf1819 */ /* 0x000fe200000006ff */
[----:B------:R-:W-:Y:S02]  /*1dc10*/  FFMA.FTZ R117, R117, R206, 1.1641532182693481445e-10 ;  /* 0x2f00000075757423 */ /* 0x000fe400000100ce */
[----:B------:R-:W-:Y:S02]  /*1dc20*/  IMAD.U32 R121, R116, 0x10000, RZ ;  /* 0x0001000074797824 */ /* 0x000fe400078e00ff */
[----:B------:R-:W-:Y:S01]  /*1dc30*/  IMAD.MOV.U32 R116, RZ, RZ, 0x2 ;  /* 0x00000002ff747424 */ /* 0x000fe200078e00ff */
[----:B------:R-:W-:Y:S01]  /*1dc40*/  FSETP.GTU.FTZ.AND P4, PT, R117, R204, PT ;  /* 0x000000cc7500720b */ /* 0x000fe20003f9c000 */
[----:B------:R-:W-:Y:S01]  /*1dc50*/  FMUL.FTZ R121, R121, R198 ;  /* 0x000000c679797220 */ /* 0x000fe20000410000 */
[----:B------:R-:W-:-:S02]  /*1dc60*/  MOV R117, R4 ;  /* 0x0000000400757202 */ /* 0x000fc40000000f00 */
[----:B------:R-:W-:Y:S02]  /*1dc70*/  SEL R162, RZ, 0x1, P4 ;  /* 0x00000001ffa27807 */ /* 0x000fe40002000000 */
[----:B------:R-:W-:Y:S02]  /*1dc80*/  FSEL R121, R121, RZ, !P4 ;  /* 0x000000ff79797208 */ /* 0x000fe40006000000 */
[----:B------:R-:W-:-:S03]  /*1dc90*/  ISETP.NE.AND P4, PT, R122, 0x1, PT ;  /* 0x000000017a00780c */ /* 0x000fc60003f85270 */
[----:B------:R-:W-:-:S04]  /*1dca0*/  FADD.FTZ R118, R118, R121 ;  /* 0x0000007976767221 */ /* 0x000fc80000010000 */
        /* <DEDUP_REMOVED lines=12> */
.L_x_614:
        /* <DEDUP_REMOVED lines=13> */
.L_x_616:
[----:B------:R-:W-:Y:S05]  /*1de40*/  BSYNC.RECONVERGENT B3 ;  /* 0x0000000000037941 */ /* 0x000fea0003800200 */
.L_x_615:
        /* <DEDUP_REMOVED lines=41> */
[----:B------:R-:W-:Y:S02]  /*1e0e0*/  IMAD.MOV.U32 R164, RZ, RZ, R116 ;  /* 0x000000ffffa47224 */ /* 0x000fe400078e0074 */
[----:B------:R-:W-:-:S07]  /*1e0f0*/  HFMA2 R116, -RZ, RZ, 0, 0 ;  /* 0x00000000ff747431 */ /* 0x000fce00000001ff */
.L_x_613:
[----:B------:R-:W-:Y:S05]  /*1e100*/  BSYNC.RECONVERGENT B2 ;  /* 0x0000000000027941 */ /* 0x000fea0003800200 */
.L_x_612:
[----:B------:R-:W-:Y:S01]  /*1e110*/  I2FP.F32.U32 R117, R117 ;  /* 0x0000007500757245 */ /* 0x000fe20000201000 */
[C---:B------:R-:W-:Y:S01]  /*1e120*/  IMAD.U32 R121, R119.reuse, 0x10000, RZ ;  /* 0x0001000077797824 */ /* 0x040fe200078e00ff */
[----:B------:R-:W-:Y:S01]  /*1e130*/  ISETP.NE.AND P5, PT, R116, 0x1, PT ;  /* 0x000000017400780c */ /* 0x000fe20003fa5270 */
[----:B------:R-:W-:Y:S01]  /*1e140*/  BSSY.RECONVERGENT B2, `(.L_x_617) ;  /* 0x000004b000027945 */ /* 0x000fe20003800200 */
[----:B------:R-:W-:Y:S01]  /*1e150*/  PRMT R182, R119, 0x7632, R182 ;  /* 0x0000763277b67816 */ /* 0x000fe200000000b6 */
[----:B------:R-:W-:Y:S01]  /*1e160*/  FFMA.FTZ R117, R117, R206, 1.1641532182693481445e-10 ;  /* 0x2f00000075757423 */ /* 0x000fe200000100ce */
[----:B------:R-:W-:Y:S01]  /*1e170*/  FMUL.FTZ R121, R121, R198 ;  /* 0x000000c679797220 */ /* 0x000fe20000410000 */
[----:B------:R-:W-:Y:S01]  /*1e180*/  IMAD.MOV.U32 R120, RZ, RZ, 0x2 ;  /* 0x00000002ff787424 */ /* 0x000fe200078e00ff */
[----:B------:R-:W-:Y:S02]  /*1e190*/  MOV R118, R4 ;  /* 0x0000000400767202 */ /* 0x000fe40000000f00 */
        /* <DEDUP_REMOVED lines=12> */
.L_x_619:
        /* <DEDUP_REMOVED lines=13> */
.L_x_621:
[----:B------:R-:W-:Y:S05]  /*1e330*/  BSYNC.RECONVERGENT B3 ;  /* 0x0000000000037941 */ /* 0x000fea0003800200 */
.L_x_620:
        /* <DEDUP_REMOVED lines=43> */
.L_x_618:
[----:B------:R-:W-:Y:S05]  /*1e5f0*/  BSYNC.RECONVERGENT B2 ;  /* 0x0000000000027941 */ /* 0x000fea0003800200 */
.L_x_617:
[----:B------:R-:W-:Y:S01]  /*1e600*/  I2FP.F32.U32 R117, R118 ;  /* 0x0000007600757245 */ /* 0x000fe20000201000 */
[----:B------:R-:W-:Y:S01]  /*1e610*/  IMAD.U32 R119, R115, 0x10000, RZ ;  /* 0x0001000073777824 */ /* 0x000fe200078e00ff */
[----:B------:R-:W-:Y:S01]  /*1e620*/  BSSY.RECONVERGENT B2, `(.L_x_622) ;  /* 0x0000051000027945 */ /* 0x000fe20003800200 */
[----:B------:R-:W-:Y:S02]  /*1e630*/  @P1 IMAD.U32 R192, R111, 0x10000, RZ ;  /* 0x000100006fc01824 */ /* 0x000fe400078e00ff */
[----:B------:R-:W-:Y:S01]  /*1e640*/  FFMA.FTZ R117, R117, R206, 1.1641532182693481445e-10 ;  /* 0x2f00000075757423 */ /* 0x000fe200000100ce */
[----:B------:R-:W-:Y:S01]  /*1e650*/  FMUL.FTZ R118, R119, R198 ;  /* 0x000000c677767220 */ /* 0x000fe20000410000 */
[----:B------:R-:W-:-:S03]  /*1e660*/  IMAD.MOV.U32 R121, RZ, RZ, 0x2 ;  /* 0x00000002ff797424 */ /* 0x000fc600078e00ff */
[----:B------:R-:W-:Y:S01]  /*1e670*/  FSETP.GTU.FTZ.AND P5, PT, R117, R204, PT ;  /* 0x000000cc7500720b */ /* 0x000fe20003fbc000 */
[----:B------:R-:W-:-:S03]  /*1e680*/  IMAD.MOV.U32 R117, RZ, RZ, R4 ;  /* 0x000000ffff757224 */ /* 0x000fc600078e0004 */
[----:B------:R-:W-:Y:S02]  /*1e690*/  FSEL R118, R118, RZ, !P5 ;  /* 0x000000ff76767208 */ /* 0x000fe40006800000 */
[----:B------:R-:W-:Y:S02]  /*1e6a0*/  SEL R116, RZ, 0x1, P5 ;  /* 0x00000001ff747807 */ /* 0x000fe40002800000 */
[----:B------:R-:W-:Y:S01]  /*1e6b0*/  ISETP.NE.AND P5, PT, R120, 0x1, PT ;  /* 0x000000017800780c */ /* 0x000fe20003fa5270 */
[----:B------:R-:W-:-:S04]  /*1e6c0*/  FADD.FTZ R163, R163, R118 ;  /* 0x00000076a3a37221 */ /* 0x000fc80000010000 */
[--C-:B------:R-:W-:Y:S01]  /*1e6d0*/  @P1 FADD.FTZ R192, R192, R163.reuse ;  /* 0x000000a3c0c01221 */ /* 0x100fe20000010000 */
[----:B------:R-:W-:Y:S02]  /*1e6e0*/  @!P1 MOV R192, R163 ;  /* 0x000000a300c09202 */ /* 0x000fe40000000f00 */
        /* <DEDUP_REMOVED lines=11> */
.L_x_624:
        /* <DEDUP_REMOVED lines=13> */
.L_x_626:
[----:B------:R-:W-:Y:S05]  /*1e870*/  BSYNC.RECONVERGENT B3 ;  /* 0x0000000000037941 */ /* 0x000fea0003800200 */
.L_x_625:
        /* <DEDUP_REMOVED lines=43> */
.L_x_623:
[----:B------:R-:W-:Y:S05]  /*1eb30*/  BSYNC.RECONVERGENT B2 ;  /* 0x0000000000027941 */ /* 0x000fea0003800200 */
.L_x_622:
[----:B------:R-:W-:Y:S01]  /*1eb40*/  I2FP.F32.U32 R117, R117 ;  /* 0x0000007500757245 */ /* 0x000fe20000201000 */
[----:B------:R-:W-:Y:S01]  /*1eb50*/  BSSY.RECONVERGENT B2, `(.L_x_627) ;  /* 0x000004e000027945 */ /* 0x000fe20003800200 */
[----:B------:R-:W-:Y:S01]  /*1eb60*/  ISETP.NE.AND P6, PT, R121, 0x1, PT ;  /* 0x000000017900780c */ /* 0x000fe20003fc5270 */
[----:B------:R-:W-:Y:S01]  /*1eb70*/  IMAD.MOV.U32 R118, RZ, RZ, R4 ;  /* 0x000000ffff767224 */ /* 0x000fe200078e0004 */
[----:B------:R-:W-:Y:S01]  /*1eb80*/  SHF.L.U32 R119, R182, 0x10, RZ ;  /* 0x00000010b6777819 */ /* 0x000fe200000006ff */
[----:B------:R-:W-:Y:S01]  /*1eb90*/  FFMA.FTZ R117, R117, R206, 1.1641532182693481445e-10 ;  /* 0x2f00000075757423 */ /* 0x000fe200000100ce */
[----:B------:R-:W-:-:S03]  /*1eba0*/  IMAD.MOV.U32 R182, RZ, RZ, 0x2 ;  /* 0x00000002ffb67424 */ /* 0x000fc600078e00ff */
        /* <DEDUP_REMOVED lines=13> */
.L_x_629:
        /* <DEDUP_REMOVED lines=9> */
[----:B------:R-:W-:Y:S01]  /*1ed10*/  @!P6 VIADD R116, R3, 0x1 ;  /* 0x000000010374e836 */ /* 0x000fe20000000000 */
[----:B------:R-:W-:Y:S02]  /*1ed20*/  @!P6 MOV R151, RZ ;  /* 0x000000ff0097e202 */ /* 0x000fe40000000f00 */
[----:B------:R-:W-:-:S13]  /*1ed30*/  ISETP.NE.AND P0, PT, R155, RZ, !P6 ;  /* 0x000000ff9b00720c */ /* 0x000fda0007705270 */
[----:B------:R-:W-:Y:S01]  /*1ed40*/  @P0 IMAD.MOV R116, RZ, RZ, R3 ;  /* 0x000000ffff740224 */ /* 0x000fe200078e0203 */
[----:B------:R-:W-:-:S03]  /*1ed50*/  ISETP.NE.AND P0, PT, R4, RZ, PT ;  /* 0x000000ff0400720c */ /* 0x000fc60003f05270 */
[----:B------:R-:W-:-:S10]  /*1ed60*/  @!P6 IMAD.MOV.U32 R3, RZ, RZ, R116 ;  /* 0x000000ffff03e224 */ /* 0x000fd400078e0074 */
.L_x_631:
[----:B------:R-:W-:Y:S05]  /*1ed70*/  BSYNC.RECONVERGENT B3 ;  /* 0x0000000000037941 */ /* 0x000fea0003800200 */
.L_x_630:
        /* <DEDUP_REMOVED lines=43> */
.L_x_628:
[----:B------:R-:W-:Y:S05]  /*1f030*/  BSYNC.RECONVERGENT B2 ;  /* 0x0000000000027941 */ /* 0x000fea0003800200 */
.L_x_627:
[----:B------:R-:W-:Y:S02]  /*1f040*/  I2FP.F32.U32 R117, R118 ;  /* 0x0000007600757245 */ /* 0x000fe40000201000 */
[----:B------:R-:W-:Y:S02]  /*1f050*/  PRMT R116, R115, 0x7632, R116 ;  /* 0x0000763273747816 */ /* 0x000fe40000000074 */
[----:B------:R-:W-:Y:S01]  /*1f060*/  PRMT R118, R207, 0x5410, R208 ;  /* 0x00005410cf767816 */ /* 0x000fe200000000d0 */
[----:B------:R-:W-:Y:S01]  /*1f070*/  FFMA.FTZ R117, R117, R206, 1.1641532182693481445e-10 ;  /* 0x2f00000075757423 */ /* 0x000fe200000100ce */
[----:B------:R-:W-:-:S04]  /*1f080*/  SHF.L.U32 R119, R116, 0x10, RZ ;  /* 0x0000001074777819 */ /* 0x000fc800000006ff */
[----:B------:R-:W-:Y:S01]  /*1f090*/  FSETP.GTU.FTZ.AND P6, PT, R117, R204, PT ;  /* 0x000000cc7500720b */ /* 0x000fe20003fdc000 */
[----:B------:R-:W-:Y:S01]  /*1f0a0*/  FMUL.FTZ R119, R119, R198 ;  /* 0x000000c677777220 */ /* 0x000fe20000410000 */
[----:B------:R-:W-:Y:S01]  /*1f0b0*/  @P1 IMAD.U32 R198, R205, 0x10000, RZ ;  /* 0x00010000cdc61824 */ /* 0x000fe200078e00ff */
[----:B------:R-:W-:Y:S02]  /*1f0c0*/  PRMT R117, R203, 0x5410, R199 ;  /* 0x00005410cb757816 */ /* 0x000fe400000000c7 */
[----:B------:R-:W-:Y:S02]  /*1f0d0*/  MOV R199, R164 ;  /* 0x000000a400c77202 */ /* 0x000fe40000000f00 */
        /* <DEDUP_REMOVED lines=10> */
.L_x_551:
        /* <DEDUP_REMOVED lines=16> */
.L_x_635:
        /* <DEDUP_REMOVED lines=13> */
.L_x_637:
[----:B------:R-:W-:Y:S05]  /*1f350*/  BSYNC.RECONVERGENT B3 ;  /* 0x0000000000037941 */ /* 0x000fea0003800200 */
.L_x_636:
        /* <DEDUP_REMOVED lines=42> */
.L_x_634:
[----:B------:R-:W-:Y:S05]  /*1f600*/  BSYNC.RECONVERGENT B2 ;  /* 0x0000000000027941 */ /* 0x000fea0003800200 */
.L_x_633:
[----:B------:R-:W0:Y:S01]  /*1f610*/  LDC R206, c[0x0][0x408] ;  /* 0x00010200ffce7b82 */ /* 0x000e220000000800 */
[----:B------:R-:W-:Y:S01]  /*1f620*/  I2FP.F32.U32 R121, R120 ;  /* 0x0000007800797245 */ /* 0x000fe20000201000 */
[----:B------:R-:W-:Y:S01]  /*1f630*/  IMAD.MOV.U32 R208, RZ, RZ, 0x2f800000 ;  /* 0x2f800000ffd07424 */ /* 0x000fe200078e00ff */
[----:B-----5:R-:W-:Y:S01]  /*1f640*/  SHF.L.U32 R123, R116, 0x10, RZ ;  /* 0x00000010747b7819 */ /* 0x020fe200000006ff */
[----:B------:R-:W-:Y:S01]  /*1f650*/  BSSY.RECONVERGENT B2, `(.L_x_638) ;  /* 0x0000052000027945 */ /* 0x000fe20003800200 */
[----:B------:R-:W-:Y:S01]  /*1f660*/  ISETP.NE.AND P3, PT, R122, 0x1, PT ;  /* 0x000000017a00780c */ /* 0x000fe20003f65270 */
[----:B------:R-:W-:Y:S01]  /*1f670*/  FFMA.FTZ R120, R121, R208, 1.1641532182693481445e-10 ;  /* 0x2f00000079787423 */ /* 0x000fe200000100d0 */
[----:B------:R-:W-:Y:S01]  /*1f680*/  LOP3.LUT R0, R0, 0xffffffdf, RZ, 0xc0, !PT ;  /* 0xffffffdf00007812 */ /* 0x000fe200078ec0ff */
[----:B------:R-:W1:Y:S01]  /*1f690*/  LDC R207, c[0x0][0x404] ;  /* 0x00010100ffcf7b82 */ /* 0x000e620000000800 */
[----:B------:R-:W-:Y:S02]  /*1f6a0*/  PRMT R116, R116, 0x7632, R116 ;  /* 0x0000763274747816 */ /* 0x000fe40000000074 */
[----:B------:R-:W-:Y:S01]  /*1f6b0*/  MOV R121, R4 ;  /* 0x0000000400797202 */ /* 0x000fe20000000f00 */
[----:B0-----:R-:W-:Y:S01]  /*1f6c0*/  FMUL.FTZ R123, R123, R206 ;  /* 0x000000ce7b7b7220 */ /* 0x001fe20000410000 */
[----:B-1----:R-:W-:Y:S01]  /*1f6d0*/  FSETP.GTU.FTZ.AND P4, PT, R120, R207, PT ;  /* 0x000000cf7800720b */ /* 0x002fe20003f9c000 */
[----:B------:R-:W-:-:S03]  /*1f6e0*/  @P1 IMAD.U32 R120, R108, 0x10000, RZ ;  /* 0x000100006c781824 */ /* 0x000fc600078e00ff */
[----:B------:R-:W-:Y:S02]  /*1f6f0*/  FSEL R167, R123, RZ, !P4 ;  /* 0x000000ff7ba77208 */ /* 0x000fe40006000000 */
[----:B------:R-:W-:-:S03]  /*1f700*/  PLOP3.LUT P4, PT, P4, PT, PT, 0x8, 0x80 ;  /* 0x000000000080781c */ /* 0x000fc6000278e170 */
[----:B------:R-:W-:Y:S01]  /*1f710*/  @P1 FADD.FTZ R167, R120, R167 ;  /* 0x000000a778a71221 */ /* 0x000fe20000010000 */
[----:B------:R-:W-:-:S04]  /*1f720*/  IMAD.MOV.U32 R120, RZ, RZ, 0x2 ;  /* 0x00000002ff787424 */ /* 0x000fc800078e00ff */
        /* <DEDUP_REMOVED lines=11> */
.L_x_640:
        /* <DEDUP_REMOVED lines=13> */
.L_x_642:
[----:B------:R-:W-:Y:S05]  /*1f8b0*/  BSYNC.RECONVERGENT B3 ;  /* 0x0000000000037941 */ /* 0x000fea0003800200 */
.L_x_641:
        /* <DEDUP_REMOVED lines=43> */
.L_x_639:
[----:B------:R-:W-:Y:S05]  /*1fb70*/  BSYNC.RECONVERGENT B2 ;  /* 0x0000000000027941 */ /* 0x000fea0003800200 */
.L_x_638:
[----:B------:R-:W-:Y:S01]  /*1fb80*/  I2FP.F32.U32 R121, R121 ;  /* 0x0000007900797245 */ /* 0x000fe20000201000 */
[----:B------:R-:W-:Y:S01]  /*1fb90*/  IMAD.U32 R123, R116, 0x10000, RZ ;  /* 0x00010000747b7824 */ /* 0x000fe200078e00ff */
[----:B------:R-:W-:Y:S01]  /*1fba0*/  LOP3.LUT R0, R0, 0xffffffef, RZ, 0xc0, !PT ;  /* 0xffffffef00007812 */ /* 0x000fe200078ec0ff */
[----:B------:R-:W-:Y:S01]  /*1fbb0*/  BSSY.RECONVERGENT B2, `(.L_x_643) ;  /* 0x000004f000027945 */ /* 0x000fe20003800200 */
[----:B------:R-:W-:Y:S01]  /*1fbc0*/  MOV R122, 0x2 ;  /* 0x00000002007a7802 */ /* 0x000fe20000000f00 */
[----:B------:R-:W-:Y:S01]  /*1fbd0*/  FFMA.FTZ R116, R121, R208, 1.1641532182693481445e-10 ;  /* 0x2f00000079747423 */ /* 0x000fe200000100d0 */
[----:B------:R-:W-:Y:S01]  /*1fbe0*/  FMUL.FTZ R123, R123, R206 ;  /* 0x000000ce7b7b7220 */ /* 0x000fe20000410000 */
[----:B------:R-:W-:-:S03]  /*1fbf0*/  @P1 IMAD.U32 R121, R192, 0x10000, RZ ;  /* 0x00010000c0791824 */ /* 0x000fc600078e00ff */
[----:B------:R-:W-:Y:S01]  /*1fc00*/  FSETP.GTU.FTZ.AND P3, PT, R116, R207, PT ;  /* 0x000000cf7400720b */ /* 0x000fe20003f7c000 */
[----:B------:R-:W-:-:S03]  /*1fc10*/  IMAD.MOV.U32 R116, RZ, RZ, R4 ;  /* 0x000000ffff747224 */ /* 0x000fc600078e0004 */
        /* <DEDUP_REMOVED lines=15> */
.L_x_645:
        /* <DEDUP_REMOVED lines=13> */
.L_x_647:
[----:B------:R-:W-:Y:S05]  /*1fde0*/  BSYNC.RECONVERGENT B3 ;  /* 0x0000000000037941 */ /* 0x000fea0003800200 */
.L_x_646:
        /* <DEDUP_REMOVED lines=43> */
.L_x_644:
[----:B------:R-:W-:Y:S05]  /*200a0*/  BSYNC.RECONVERGENT B2 ;  /* 0x0000000000027941 */ /* 0x000fea0003800200 */
.L_x_643:
[----:B------:R-:W-:Y:S01]  /*200b0*/  I2FP.F32.U32 R121, R116 ;  /* 0x0000007400797245 */ /* 0x000fe20000201000 */
[----:B------:R-:W-:Y:S01]  /*200c0*/  IMAD.U32 R123, R117, 0x10000, RZ ;  /* 0x00010000757b7824 */ /* 0x000fe200078e00ff */
[----:B------:R-:W-:Y:S01]  /*200d0*/  @P1 SHF.L.U32 R120, R109, 0x10, RZ ;  /* 0x000000106d781819 */ /* 0x000fe200000006ff */
[----:B------:R-:W-:Y:S01]  /*200e0*/  BSSY.RECONVERGENT B2, `(.L_x_648) ;  /* 0x0000050000027945 */ /* 0x000fe20003800200 */
[----:B------:R-:W-:Y:S01]  /*200f0*/  LOP3.LUT R0, R0, 0xfffffff7, RZ, 0xc0, !PT ;  /* 0xfffffff700007812 */ /* 0x000fe200078ec0ff */
[----:B------:R-:W-:Y:S01]  /*20100*/  FFMA.FTZ R116, R121, R208, 1.1641532182693481445e-10 ;  /* 0x2f00000079747423 */ /* 0x000fe200000100d0 */
[----:B------:R-:W-:Y:S01]  /*20110*/  FMUL.FTZ R123, R123, R206 ;  /* 0x000000ce7b7b7220 */ /* 0x000fe20000410000 */
[----:B------:R-:W-:Y:S01]  /*20120*/  PRMT R192, R117, 0x7632, R192 ;  /* 0x0000763275c07816 */ /* 0x000fe200000000c0 */
[----:B------:R-:W-:Y:S02]  /*20130*/  IMAD.MOV.U32 R117, RZ, RZ, R4 ;  /* 0x000000ffff757224 */ /* 0x000fe400078e0004 */
[----:B------:R-:W-:-:S04]  /*20140*/  FSETP.GTU.FTZ.AND P3, PT, R116, R207, PT ;  /* 0x000000cf7400720b */ /* 0x000fc80003f7c000 */
[----:B------:R-:W-:Y:S02]  /*20150*/  FSEL R175, R123, RZ, !P3 ;  /* 0x000000ff7baf7208 */ /* 0x000fe40005800000 */
[----:B------:R-:W-:Y:S02]  /*20160*/  PLOP3.LUT P4, PT, P3, PT, PT, 0x8, 0x80 ;  /* 0x000000000080781c */ /* 0x000fe40001f8e170 */
[----:B------:R-:W-:Y:S01]  /*20170*/  ISETP.NE.AND P3, PT, R122, 0x1, PT ;  /* 0x000000017a00780c */ /* 0x000fe20003f65270 */
[----:B------:R-:W-:Y:S01]  /*20180*/  @P1 FADD.FTZ R175, R120, R175 ;  /* 0x000000af78af1221 */ /* 0x000fe20000010000 */
[----:B------:R-:W-:-:S04]  /*20190*/  IMAD.MOV.U32 R120, RZ, RZ, 0x2 ;  /* 0x00000002ff787424 */ /* 0x000fc800078e00ff */
[----:B------:R-:W-:-:S05]  /*201a0*/  F2FP.BF16.F32.PACK_AB R204, RZ, R175 ;  /* 0x000000afffcc723e */ /* 0x000fca00000010ff */
        /* <DEDUP_REMOVED lines=10> */
.L_x_650:
        /* <DEDUP_REMOVED lines=13> */
.L_x_652:
[----:B------:R-:W-:Y:S05]  /*20320*/  BSYNC.RECONVERGENT B3 ;  /* 0x0000000000037941 */ /* 0x000fea0003800200 */
.L_x_651:
        /* <DEDUP_REMOVED lines=43> */
.L_x_649:
[----:B------:R-:W-:Y:S05]  /*205e0*/  BSYNC.RECONVERGENT B2 ;  /* 0x0000000000027941 */ /* 0x000fea0003800200 */
.L_x_648:
[----:B------:R-:W-:Y:S01]  /*205f0*/  I2FP.F32.U32 R117, R117 ;  /* 0x0000007500757245 */ /* 0x000fe20000201000 */
[----:B------:R-:W-:Y:S01]  /*20600*/  @P1 IMAD.U32 R184, R184, 0x10000, RZ ;  /* 0x00010000b8b81824 */ /* 0x000fe200078e00ff */
[----:B------:R-:W-:Y:S01]  /*20610*/  SHF.L.U32 R121, R192, 0x10, RZ ;  /* 0x00000010c0797819 */ /* 0x000fe200000006ff */
[----:B------:R-:W-:Y:S01]  /*20620*/  BSSY.RECONVERGENT B2, `(.L_x_653) ;  /* 0x000004f000027945 */ /* 0x000fe20003800200 */
[----:B------:R-:W-:Y:S01]  /*20630*/  LOP3.LUT R0, R0, 0xfffffffb, RZ, 0xc0, !PT ;  /* 0xfffffffb00007812 */ /* 0x000fe200078ec0ff */
[----:B------:R-:W-:Y:S01]  /*20640*/  FFMA.FTZ R116, R117, R208, 1.1641532182693481445e-10 ;  /* 0x2f00000075747423 */ /* 0x000fe200000100d0 */
[----:B------:R-:W-:Y:S02]  /*20650*/  IMAD.MOV.U32 R122, RZ, RZ, 0x2 ;  /* 0x00000002ff7a7424 */ /* 0x000fe400078e00ff */
[----:B------:R-:W-:Y:S01]  /*20660*/  FMUL.FTZ R121, R121, R206 ;  /* 0x000000ce79797220 */ /* 0x000fe20000410000 */
[----:B------:R-:W-:Y:S02]  /*20670*/  MOV R117, R4 ;  /* 0x0000000400757202 */ /* 0x000fe40000000f00 */
        /* <DEDUP_REMOVED lines=16> */
.L_x_655:
        /* <DEDUP_REMOVED lines=13> */
.L_x_657:
[----:B------:R-:W-:Y:S05]  /*20850*/  BSYNC.RECONVERGENT B3 ;  /* 0x0000000000037941 */ /* 0x000fea0003800200 */
.L_x_656:
        /* <DEDUP_REMOVED lines=43> */
.L_x_654:
[----:B------:R-:W-:Y:S05]  /*20b10*/  BSYNC.RECONVERGENT B2 ;  /* 0x0000000000027941 */ /* 0x000fea0003800200 */
.L_x_653:
[----:B------:R-:W-:Y:S01]  /*20b20*/  I2FP.F32.U32 R117, R117 ;  /* 0x0000007500757245 */ /* 0x000fe20000201000 */
[----:B------:R-:W-:Y:S01]  /*20b30*/  IMAD.U32 R121, R118, 0x10000, RZ ;  /* 0x0001000076797824 */ /* 0x000fe200078e00ff */
[----:B------:R-:W-:Y:S01]  /*20b40*/  LOP3.LUT R0, R0, 0xfffffffd, RZ, 0xc0, !PT ;  /* 0xfffffffd00007812 */ /* 0x000fe200078ec0ff */
        /* <DEDUP_REMOVED lines=8> */
[----:B------:R-:W-:Y:S02]  /*20bd0*/  PLOP3.LUT P4, PT, P3, PT, PT, 0x8, 0x80 ;  /* 0x000000000080781c */ /* 0x000fe40001f8e170 */
[----:B------:R-:W-:Y:S01]  /*20be0*/  ISETP.NE.AND P3, PT, R122, 0x1, PT ;  /* 0x000000017a00780c */ /* 0x000fe20003f65270 */
[----:B------:R-:W-:Y:S01]  /*20bf0*/  @P1 FADD.FTZ R184, R117, R184 ;  /* 0x000000b875b81221 */ /* 0x000fe20000010000 */
[----:B------:R-:W-:-:S04]  /*20c00*/  IMAD.MOV.U32 R117, RZ, RZ, R4 ;  /* 0x000000ffff757224 */ /* 0x000fc800078e0004 */
        /* <DEDUP_REMOVED lines=11> */
.L_x_660:
        /* <DEDUP_REMOVED lines=13> */
.L_x_662:
[----:B------:R-:W-:Y:S05]  /*20d90*/  BSYNC.RECONVERGENT B3 ;  /* 0x0000000000037941 */ /* 0x000fea0003800200 */
.L_x_661:
        /* <DEDUP_REMOVED lines=43> */
.L_x_659:
[----:B------:R-:W-:Y:S05]  /*21050*/  BSYNC.RECONVERGENT B2 ;  /* 0x0000000000027941 */ /* 0x000fea0003800200 */
.L_x_658:
[----:B------:R-:W-:Y:S01]  /*21060*/  I2FP.F32.U32 R117, R117 ;  /* 0x0000007500757245 */ /* 0x000fe20000201000 */
[----:B------:R-:W-:Y:S01]  /*21070*/  IMAD.U32 R121, R118, 0x10000, RZ ;  /* 0x0001000076797824 */ /* 0x000fe200078e00ff */
[----:B------:R-:W-:Y:S01]  /*21080*/  ISETP.NE.AND P4, PT, R120, 0x1, PT ;  /* 0x000000017800780c */ /* 0x000fe20003f85270 */
[----:B------:R-:W-:Y:S01]  /*21090*/  BSSY.RECONVERGENT B2, `(.L_x_663) ;  /* 0x000004d000027945 */ /* 0x000fe20003800200 */
[----:B------:R-:W-:Y:S01]  /*210a0*/  @P1 SHF.L.U32 R118, R191, 0x10, RZ ;  /* 0x00000010bf761819 */ /* 0x000fe200000006ff */
[----:B------:R-:W-:Y:S01]  /*210b0*/  FFMA.FTZ R116, R117, R208, 1.1641532182693481445e-10 ;  /* 0x2f00000075747423 */ /* 0x000fe200000100d0 */
[----:B------:R-:W-:Y:S01]  /*210c0*/  FMUL.FTZ R121, R121, R206 ;  /* 0x000000ce79797220 */ /* 0x000fe20000410000 */
[----:B------:R-:W-:-:S03]  /*210d0*/  IMAD.MOV.U32 R117, RZ, RZ, R4 ;  /* 0x000000ffff757224 */ /* 0x000fc600078e0004 */
        /* <DEDUP_REMOVED lines=15> */
.L_x_665:
        /* <DEDUP_REMOVED lines=13> */
.L_x_667:
[----:B------:R-:W-:Y:S05]  /*212a0*/  BSYNC.RECONVERGENT B3 ;  /* 0x0000000000037941 */ /* 0x000fea0003800200 */
.L_x_666:
        /* <DEDUP_REMOVED lines=43> */
.L_x_664:
[----:B------:R-:W-:Y:S05]  /*21560*/  BSYNC.RECONVERGENT B2 ;  /* 0x0000000000027941 */ /* 0x000fea0003800200 */
.L_x_663:
        /* <DEDUP_REMOVED lines=8> */
[----:B------:R-:W-:Y:S02]  /*215f0*/  PRMT R198, R119, 0x7632, R198 ;  /* 0x0000763277c67816 */ /* 0x000fe400000000c6 */
[----:B------:R-:W-:-:S04]  /*21600*/  FSETP.GTU.FTZ.AND P4, PT, R116, R207, PT ;  /* 0x000000cf7400720b */ /* 0x000fc80003f9c000 */
[----:B------:R-:W-:Y:S02]  /*21610*/  FSEL R192, R121, RZ, !P4 ;  /* 0x000000ff79c07208 */ /* 0x000fe40006000000 */
[----:B------:R-:W-:-:S03]  /*21620*/  PLOP3.LUT P4, PT, P4, PT, PT, 0x8, 0x80 ;  /* 0x000000000080781c */ /* 0x000fc6000278e170 */
[----:B------:R-:W-:Y:S01]  /*21630*/  @P1 FADD.FTZ R192, R117, R192 ;  /* 0x000000c075c01221 */ /* 0x000fe20000010000 */
        /* <DEDUP_REMOVED lines=11> */
.L_x_670:
        /* <DEDUP_REMOVED lines=13> */
.L_x_672:
[----:B------:R-:W-:Y:S05]  /*217c0*/  BSYNC.RECONVERGENT B3 ;  /* 0x0000000000037941 */ /* 0x000fea0003800200 */
.L_x_671:
        /* <DEDUP_REMOVED lines=43> */
.L_x_669:
[----:B------:R-:W-:Y:S05]  /*21a80*/  BSYNC.RECONVERGENT B2 ;  /* 0x0000000000027941 */ /* 0x000fea0003800200 */
.L_x_668:
[----:B------:R-:W-:Y:S01]  /*21a90*/  I2FP.F32.U32 R117, R117 ;  /* 0x0000007500757245 */ /* 0x000fe20000201000 */
[----:B------:R-:W-:Y:S01]  /*21aa0*/  IMAD.U32 R119, R198, 0x10000, RZ ;  /* 0x00010000c6777824 */ /* 0x000fe200078e00ff */
[----:B------:R-:W-:Y:S01]  /*21ab0*/  MOV R199, R202 ;  /* 0x000000ca00c77202 */ /* 0x000fe20000000f00 */
[----:B------:R-:W-:Y:S01]  /*21ac0*/  @P1 IMAD.U32 R205, R205, 0x10000, RZ ;  /* 0x00010000cdcd1824 */ /* 0x000fe200078e00ff */
[----:B------:R-:W-:Y:S01]  /*21ad0*/  PRMT R118, R209, 0x5410, R210 ;  /* 0x00005410d1767816 */ /* 0x000fe200000000d2 */
[----:B------:R-:W-:Y:S01]  /*21ae0*/  FFMA.FTZ R208, R117, R208, 1.1641532182693481445e-10 ;  /* 0x2f00000075d07423 */ /* 0x000fe200000100d0 */
[----:B------:R-:W-:Y:S01]  /*21af0*/  FMUL.FTZ R119, R119, R206 ;  /* 0x000000ce77777220 */ /* 0x000fe20000410000 */
[----:B------:R-:W-:Y:S02]  /*21b00*/  PRMT R117, R204, 0x5410, R203 ;  /* 0x00005410cc757816 */ /* 0x000fe400000000cb */
[----:B------:R-:W-:Y:S02]  /*21b10*/  PRMT R116, R200, 0x5410, R201 ;  /* 0x00005410c8747816 */ /* 0x000fe400000000c9 */
[----:B------:R-:W-:-:S04]  /*21b20*/  FSETP.GTU.FTZ.AND P5, PT, R208, R207, PT ;  /* 0x000000cfd000720b */ /* 0x000fc80003fbc000 */
[----:B------:R-:W-:Y:S02]  /*21b30*/  FSEL R198, R119, RZ, !P5 ;  /* 0x000000ff77c67208 */ /* 0x000fe40006800000 */
[----:B------:R-:W-:-:S03]  /*21b40*/  PLOP3.LUT P5, PT, P5, PT, PT, 0x8, 0x80 ;  /* 0x000000000080781c */ /* 0x000fc60002fae170 */
[----:B------:R-:W-:-:S05]  /*21b50*/  @P1 FADD.FTZ R198, R205, R198 ;  /* 0x000000c6cdc61221 */ /* 0x000fca0000010000 */
[----:B------:R-:W-:-:S04]  /*21b60*/  F2FP.BF16.F32.PACK_AB R119, RZ, R198 ;  /* 0x000000c6ff77723e */ /* 0x000fc800000010ff */
[----:B------:R-:W-:-:S07]  /*21b70*/  PRMT R119, R211, 0x5410, R119 ;  /* 0x00005410d3777816 */ /* 0x000fce0000000077 */
.L_x_632:
[----:B------:R-:W0:Y:S01]  /*21b80*/  LDC.64 R122, c[0x0][0x3a8] ;  /* 0x0000ea00ff7a7b82 */ /* 0x000e220000000a00 */
[----:B------:R-:W-:Y:S02]  /*21b90*/  SEL R203, RZ, 0x1000000, !P5 ;  /* 0x01000000ffcb7807 */ /* 0x000fe40006800000 */
[----:B------:R-:W-:Y:S02]  /*21ba0*/  SEL R204, RZ, 0x10000, !P4 ;  /* 0x00010000ffcc7807 */ /* 0x000fe40006000000 */
[----:B------:R-:W-:Y:S02]  /*21bb0*/  SEL R205, RZ, 0x100, !P3 ;  /* 0x00000100ffcd7807 */ /* 0x000fe40005800000 */
[C---:B------:R-:W-:Y:S01]  /*21bc0*/  LOP3.LUT P5, RZ, R0.reuse, 0x10, RZ, 0xc0, !PT ;  /* 0x0000001000ff7812 */ /* 0x040fe200078ac0ff */
[----:B------:R-:W1:Y:S01]  /*21bd0*/  LDC.64 R120, c[0x0][0x3b0] ;  /* 0x0000ec00ff787b82 */ /* 0x000e620000000a00 */
[C---:B------:R-:W-:Y:S02]  /*21be0*/  LOP3.LUT P4, RZ, R0.reuse, 0x8, RZ, 0xc0, !PT ;  /* 0x0000000800ff7812 */ /* 0x040fe4000788c0ff */
[----:B------:R-:W-:-:S02]  /*21bf0*/  LOP3.LUT P3, RZ, R0, 0x4, RZ, 0xc0, !PT ;  /* 0x0000000400ff7812 */ /* 0x000fc4000786c0ff */
[C---:B------:R-:W-:Y:S02]  /*21c00*/  LOP3.LUT P6, RZ, R0.reuse, 0x2, RZ, 0xc0, !PT ;  /* 0x0000000200ff7812 */ /* 0x040fe400078cc0ff */
[----:B------:R-:W-:Y:S02]  /*21c10*/  LOP3.LUT P1, RZ, R0, 0x20, RZ, 0xc0, !PT ;  /* 0x0000002000ff7812 */ /* 0x000fe4000782c0ff */
[----:B------:R-:W-:Y:S02]  /*21c20*/  SEL R202, RZ, 0x1000000, !P3 ;  /* 0x01000000ffca7807 */ /* 0x000fe40005800000 */
[----:B------:R-:W-:Y:S02]  /*21c30*/  SEL R201, RZ, 0x10000, !P4 ;  /* 0x00010000ffc97807 */ /* 0x000fe40006000000 */
[----:B------:R-:W-:Y:S02]  /*21c40*/  SEL R200, RZ, 0x100, !P5 ;  /* 0x00000100ffc87807 */ /* 0x000fe40006800000 */
[----:B------:R-:W-:Y:S01]  /*21c50*/  LOP3.LUT R205, R205, R203, R204, 0xfe, !PT ;  /* 0x000000cbcdcd7212 */ /* 0x000fe200078efecc */
[----:B0-----:R-:W-:Y:S01]  /*21c60*/  IMAD.WIDE.U32 R122, R197, 0x10, R122 ;  /* 0x00000010c57a7825 */ /* 0x001fe200078e007a */
[----:B------:R-:W-:-:S02]  /*21c70*/  SEL R204, RZ, 0x1, !P6 ;  /* 0x00000001ffcc7807 */ /* 0x000fc40007000000 */
[----:B------:R-:W-:Y:S02]  /*21c80*/  LOP3.LUT R200, R200, R202, R201, 0xfe, !PT ;  /* 0x000000cac8c87212 */ /* 0x000fe400078efec9 */
[----:B------:R-:W-:Y:S01]  /*21c90*/  SEL R203, RZ, 0x1, !P1 ;  /* 0x00000001ffcb7807 */ /* 0x000fe20004800000 */
[----:B------:R2:W-:Y:S01]  /*21ca0*/  STG.E.128 desc[UR8][R122.64], R116 ;  /* 0x000000747a007986 */ /* 0x0005e2000c101d08 */
[----:B------:R-:W-:Y:S01]  /*21cb0*/  LOP3.LUT R201, R205, R204, RZ, 0xfc, !PT ;  /* 0x000000cccdc97212 */ /* 0x000fe200078efcff */
[----:B-1----:R-:W-:Y:S01]  /*21cc0*/  IMAD.WIDE.U32 R120, R197, 0x8, R120 ;  /* 0x00000008c5787825 */ /* 0x002fe200078e0078 */
[----:B------:R-:W-:-:S05]  /*21cd0*/  LOP3.LUT R200, R200, R203, RZ, 0xfc, !PT ;  /* 0x000000cbc8c87212 */ /* 0x000fca00078efcff */
[----:B------:R2:W-:Y:S01]  /*21ce0*/  STG.E.64 desc[UR8][R120.64], R200 ;  /* 0x000000c878007986 */ /* 0x0005e2000c101b08 */
[----:B------:R-:W-:Y:S05]  /*21cf0*/  @!P2 BRA `(.L_x_550) ;  /* 0x000000000050a947 */ /* 0x000fea0003800000 */
[----:B--2---:R-:W-:Y:S01]  /*21d00*/  IMAD.U32 R119, R163, 0x10000, RZ ;  /* 0x00010000a3777824 */ /* 0x004fe200078e00ff */
        /* <DEDUP_REMOVED lines=19> */
.L_x_550:
[----:B------:R-:W-:Y:S05]  /*21e40*/  BSYNC.RECONVERGENT B1 ;  /* 0x0000000000017941 */ /* 0x000fea0003800200 */
.L_x_549:
[----:B0123--:R-:W-:Y:S01]  /*21e50*/  FADD.FTZ R116, RZ, R2 ;  /* 0x00000002ff747221 */ /* 0x00ffe20000010000 */
[C---:B------:R-:W-:Y:S01]  /*21e60*/  ISETP.GE.U32.AND P1, PT, R156.reuse, 0x20, PT ;  /* 0x000000209c00780c */ /* 0x040fe20003f26070 */
[----:B------:R-:W-:Y:S01]  /*21e70*/  UMOV UR4, 0xffffffff ;  /* 0xffffffff00047882 */ /* 0x000fe20000000000 */
[C---:B------:R-:W-:Y:S01]  /*21e80*/  ISETP.GT.U32.AND P2, PT, R156.reuse, 0x3f, PT ;  /* 0x0000003f9c00780c */ /* 0x040fe20003f44070 */
[----:B------:R-:W-:Y:S01]  /*21e90*/  FADD.FTZ R117, R171, R116 ;  /* 0x00000074ab757221 */ /* 0x000fe20000010000 */
[C---:B------:R-:W-:Y:S02]  /*21ea0*/  ISETP.GT.U32.AND P3, PT, R156.reuse, 0x5f, PT ;  /* 0x0000005f9c00780c */ /* 0x040fe40003f64070 */
[----:B------:R-:W-:Y:S01]  /*21eb0*/  ISETP.GT.U32.AND P4, PT, R156, 0x7f, PT ;  /* 0x0000007f9c00780c */ /* 0x000fe20003f84070 */
[----:B------:R-:W-:Y:S01]  /*21ec0*/  FADD.FTZ R116, R170, R117 ;  /* 0x00000075aa747221 */ /* 0x000fe20000010000 */
[----:B------:R-:W-:-:S03]  /*21ed0*/  ISETP.NE.AND P5, PT, R154, RZ, PT ;  /* 0x000000ff9a00720c */ /* 0x000fc60003fa5270 */
[----:B------:R-:W-:-:S04]  /*21ee0*/  FADD.FTZ R117, R181, R116 ;  /* 0x00000074b5757221 */ /* 0x000fc80000010000 */
[----:B------:R-:W-:-:S04]  /*21ef0*/  FADD.FTZ R116, R180, R117 ;  /* 0x00000075b4747221 */ /* 0x000fc80000010000 */
[----:B------:R-:W-:-:S04]  /*21f00*/  FADD.FTZ R117, R185, R116 ;  /* 0x00000074b9757221 */ /* 0x000fc80000010000 */
[----:B------:R-:W-:-:S04]  /*21f10*/  FADD.FTZ R116, R186, R117 ;  /* 0x00000075ba747221 */ /* 0x000fc80000010000 */
[----:B------:R-:W-:-:S05]  /*21f20*/  FADD.FTZ R116, R193, R116 ;  /* 0x00000074c1747221 */ /* 0x000fca0000010000 */
[----:B------:R-:W-:-:S05]  /*21f30*/  FSEL R116, R116, RZ, P1 ;  /* 0x000000ff74747208 */ /* 0x000fca0000800000 */
        /* <DEDUP_REMOVED lines=23> */
[----:B------:R-:W-:Y:S01]  /*220b0*/  @P4 FADD.FTZ R116, R198, R117 ;  /* 0x00000075c6744221 */ /* 0x000fe20000010000 */
[----:B------:R-:W-:Y:S06]  /*220c0*/  BRA.DIV UR4, `(.L_x_673) ;  /* 0x0000001a04d07947 */ /* 0x000fec000b800000 */
        /* <DEDUP_REMOVED lines=17> */
[--C-:B------:R-:W-:Y:S01]  /*221e0*/  FADD.FTZ R118, R169, -R121.reuse ;  /* 0x80000079a9767221 */ /* 0x100fe20000010000 */
[--C-:B------:R-:W-:Y:S02]  /*221f0*/  FADD.FTZ R122, R168, -R121.reuse ;  /* 0x80000079a87a7221 */ /* 0x100fe40000010000 */
[----:B------:R-:W-:Y:S01]  /*22200*/  FFMA.FTZ R116, R117, R117, R116 ;  /* 0x0000007575747223 */ /* 0x000fe20000010074 */
        /* <DEDUP_REMOVED lines=66> */
.L_x_694:
[----:B-1----:R-:W-:Y:S01]  /*22630*/  FADD.FTZ R197, R122, R123 ;  /* 0x0000007b7ac57221 */ /* 0x002fe20000010000 */
[----:B0-----:R-:W-:Y:S01]  /*22640*/  FMUL.FTZ R122, R121, R121 ;  /* 0x00000079797a7220 */ /* 0x001fe20000410000 */
[----:B------:R-:W0:Y:S01]  /*22650*/  @!P5 LDC.64 R118, c[0x0][0x3c0] ;  /* 0x0000f000ff76db82 */ /* 0x000e220000000a00 */
[----:B------:R-:W-:Y:S01]  /*22660*/  PLOP3.LUT P2, PT, PT, PT, UP1, 0x40, 0x4 ;  /* 0x000000000004781c */ /* 0x000fe20003f4e818 */
[----:B------:R-:W-:Y:S01]  /*22670*/  FFMA.FTZ R120, R197, R120, UR5 ;  /* 0x00000005c5787e23 */ /* 0x000fe20008010078 */
[----:B------:R-:W-:Y:S02]  /*22680*/  BSSY.RECONVERGENT B1, `(.L_x_674) ;  /* 0x000005b000017945 */ /* 0x000fe40003800200 */
[----:B------:R-:W-:Y:S02]  /*22690*/  FSEL R123, R122, RZ, !P2 ;  /* 0x000000ff7a7b7208 */ /* 0x000fe40005000000 */
[----:B------:R-:W-:Y:S01]  /*226a0*/  PLOP3.LUT P2, PT, PT, PT, UP1, 0x40, 0x4 ;  /* 0x000000000004781c */ /* 0x000fe20003f4e818 */
[----:B------:R-:W1:Y:S02]  /*226b0*/  @!P5 LDC.64 R116, c[0x0][0x3c8] ;  /* 0x0000f200ff74db82 */ /* 0x000e640000000a00 */
[----:B------:R-:W-:Y:S01]  /*226c0*/  FADD.FTZ R120, R120, R123 ;  /* 0x0000007b78787221 */ /* 0x000fe20000010000 */
[----:B------:R-:W-:-:S03]  /*226d0*/  FSEL R204, R121, RZ, P2 ;  /* 0x000000ff79cc7208 */ /* 0x000fc60001000000 */
[----:B------:R-:W2:Y:S01]  /*226e0*/  MUFU.RSQ R197, R120 ;  /* 0x0000007800c57308 */ /* 0x000ea20000001400 */
[----:B0-----:R-:W-:-:S05]  /*226f0*/  @!P5 IMAD.WIDE R118, R153, 0x4, R118 ;  /* 0x000000049976d825 */ /* 0x001fca00078e0276 */
[----:B------:R0:W-:Y:S01]  /*22700*/  @!P5 STG.E desc[UR8][R118.64], R121 ;  /* 0x000000797600d986 */ /* 0x0001e2000c101908 */
[----:B-1----:R-:W-:-:S05]  /*22710*/  @!P5 IMAD.WIDE R116, R153, 0x4, R116 ;  /* 0x000000049974d825 */ /* 0x002fca00078e0274 */
[----:B--2---:R0:W-:Y:S01]  /*22720*/  @!P5 STG.E desc[UR8][R116.64], R197 ;  /* 0x000000c57400d986 */ /* 0x0041e2000c101908 */
[----:B------:R-:W-:Y:S05]  /*22730*/  @!P1 BRA `(.L_x_675) ;  /* 0x00000004003c9947 */ /* 0x000fea0003800000 */
[--C-:B0-----:R-:W-:Y:S01]  /*22740*/  FADD.FTZ R116, R186, -R204.reuse ;  /* 0x800000ccba747221 */ /* 0x101fe20000010000 */
[----:B------:R-:W-:Y:S01]  /*22750*/  SHF.L.U32 R117, R79, 0x10, RZ ;  /* 0x000000104f757819 */ /* 0x000fe200000006ff */
[----:B------:R-:W-:Y:S01]  /*22760*/  FADD.FTZ R120, R193, -R204 ;  /* 0x800000ccc1787221 */ /* 0x000fe20000010000 */
[----:B------:R-:W-:Y:S02]  /*22770*/  IMAD.U32 R119, R47, 0x10000, RZ ;  /* 0x000100002f777824 */ /* 0x000fe400078e00ff */
[----:B------:R-:W-:Y:S01]  /*22780*/  FMUL.FTZ R116, R197, R116 ;  /* 0x00000074c5747220 */ /* 0x000fe20000410000 */
[----:B------:R-:W-:Y:S01]  /*22790*/  IMAD.U32 R123, R51, 0x10000, RZ ;  /* 0x00010000337b7824 */ /* 0x000fe200078e00ff */
[----:B------:R-:W-:Y:S01]  /*227a0*/  SHF.L.U32 R121, R17, 0x10, RZ ;  /* 0x0000001011797819 */ /* 0x000fe200000006ff */
[----:B------:R-:W-:Y:S02]  /*227b0*/  IMAD.U32 R118, R91, 0x10000, RZ ;  /* 0x000100005b767824 */ /* 0x000fe400078e00ff */
[----:B------:R-:W-:Y:S01]  /*227c0*/  FMUL.FTZ R200, R197, R120 ;  /* 0x00000078c5c87220 */ /* 0x000fe20000410000 */
[----:B------:R-:W-:-:S02]  /*227d0*/  IMAD.U32 R201, R18, 0x10000, RZ ;  /* 0x0001000012c97824 */ /* 0x000fc400078e00ff */
[C---:B------:R-:W-:Y:S01]  /*227e0*/  FFMA.FTZ R119, R116.reuse, R119, R117 ;  /* 0x0000007774777223 */ /* 0x040fe20000010075 */
[----:B------:R-:W-:Y:S01]  /*227f0*/  FFMA.FTZ R123, R116, R123, R118 ;  /* 0x0000007b747b7223 */ /* 0x000fe20000010076 */
[--C-:B------:R-:W-:Y:S01]  /*22800*/  FADD.FTZ R116, R180, -R204.reuse ;  /* 0x800000ccb4747221 */ /* 0x100fe20000010000 */
[----:B------:R-:W-:Y:S01]  /*22810*/  FFMA.FTZ R218, R200, R121, R201 ;  /* 0x00000079c8da7223 */ /* 0x000fe200000100c9 */
[----:B------:R-:W-:Y:S01]  /*22820*/  FADD.FTZ R120, R185, -R204 ;  /* 0x800000ccb9787221 */ /* 0x000fe20000010000 */
[----:B------:R-:W-:Y:S01]  /*22830*/  SHF.L.U32 R201, R50, 0x10, RZ ;  /* 0x0000001032c97819 */ /* 0x000fe200000006ff */
[----:B------:R-:W-:Y:S02]  /*22840*/  IMAD.U32 R117, R46, 0x10000, RZ ;  /* 0x000100002e757824 */ /* 0x000fe400078e00ff */
[----:B------:R-:W-:Y:S01]  /*22850*/  FMUL.FTZ R116, R197, R116 ;  /* 0x00000074c5747220 */ /* 0x000fe20000410000 */
[----:B------:R-:W-:Y:S01]  /*22860*/  IMAD.U32 R121, R78, 0x10000, RZ ;  /* 0x000100004e797824 */ /* 0x000fe200078e00ff */
[----:B------:R-:W-:Y:S01]  /*22870*/  SHF.L.U32 R205, R14, 0x10, RZ ;  /* 0x000000100ecd7819 */ /* 0x000fe200000006ff */
[----:B------:R-:W-:-:S02]  /*22880*/  IMAD.U32 R118, R90, 0x10000, RZ ;  /* 0x000100005a767824 */ /* 0x000fc400078e00ff */
[----:B------:R-:W-:Y:S01]  /*22890*/  FMUL.FTZ R122, R197, R120 ;  /* 0x00000078c57a7220 */ /* 0x000fe20000410000 */
[----:B------:R-:W-:Y:S02]  /*228a0*/  IMAD.U32 R203, R13, 0x10000, RZ ;  /* 0x000100000dcb7824 */ /* 0x000fe400078e00ff */
[C---:B------:R-:W-:Y:S01]  /*228b0*/  FFMA.FTZ R214, R116.reuse, R117, R121 ;  /* 0x0000007574d67223 */ /* 0x040fe20000010079 */
[----:B------:R-:W-:Y:S01]  /*228c0*/  FFMA.FTZ R216, R116, R201, R118 ;  /* 0x000000c974d87223 */ /* 0x000fe20000010076 */
[--C-:B------:R-:W-:Y:S01]  /*228d0*/  FADD.FTZ R120, R181, -R204.reuse ;  /* 0x800000ccb5787221 */ /* 0x100fe20000010000 */
[----:B------:R-:W-:Y:S01]  /*228e0*/  FADD.FTZ R116, R170, -R204 ;  /* 0x800000ccaa747221 */ /* 0x000fe20000010000 */
[----:B------:R-:W-:Y:S01]  /*228f0*/  FFMA.FTZ R219, R122, R203, R205 ;  /* 0x000000cb7adb7223 */ /* 0x000fe200000100cd */
[----:B------:R-:W-:Y:S01]  /*22900*/  IMAD.U32 R203, R9, 0x10000, RZ ;  /* 0x0001000009cb7824 */ /* 0x000fe200078e00ff */
[----:B------:R-:W-:Y:S01]  /*22910*/  SHF.L.U32 R209, R20, 0x10, RZ ;  /* 0x0000001014d17819 */ /* 0x000fe200000006ff */
[----:B------:R-:W-:Y:S01]  /*22920*/  IMAD.U32 R201, R49, 0x10000, RZ ;  /* 0x0001000031c97824 */ /* 0x000fe200078e00ff */
[----:B------:R-:W-:Y:S01]  /*22930*/  SHF.L.U32 R118, R89, 0x10, RZ ;  /* 0x0000001059767819 */ /* 0x000fe200000006ff */
[----:B------:R-:W-:-:S02]  /*22940*/  IMAD.U32 R205, R10, 0x10000, RZ ;  /* 0x000100000acd7824 */ /* 0x000fc400078e00ff */
[----:B------:R-:W-:Y:S01]  /*22950*/  FMUL.FTZ R212, R197, R120 ;  /* 0x00000078c5d47220 */ /* 0x000fe20000410000 */
[----:B------:R-:W-:Y:S02]  /*22960*/  IMAD.U32 R207, R19, 0x10000, RZ ;  /* 0x0001000013cf7824 */ /* 0x000fe400078e00ff */
[----:B------:R-:W-:Y:S01]  /*22970*/  FMUL.FTZ R116, R197, R116 ;  /* 0x00000074c5747220 */ /* 0x000fe20000410000 */
[----:B------:R-:W-:Y:S01]  /*22980*/  SHF.L.U32 R117, R45, 0x10, RZ ;  /* 0x000000102d757819 */ /* 0x000fe200000006ff */
[----:B------:R-:W-:Y:S01]  /*22990*/  FFMA.FTZ R213, R212, R203, R205 ;  /* 0x000000cbd4d57223 */ /* 0x000fe200000100cd */
[----:B------:R-:W-:Y:S01]  /*229a0*/  FFMA.FTZ R220, R200, R207, R209 ;  /* 0x000000cfc8dc7223 */ /* 0x000fe200000100d1 */
[----:B------:R-:W-:Y:S01]  /*229b0*/  FFMA.FTZ R210, R116, R201, R118 ;  /* 0x000000c974d27223 */ /* 0x000fe20000010076 */
[----:B------:R-:W0:Y:S01]  /*229c0*/  LDC.64 R202, c[0x0][0x428] ;  /* 0x00010a00ffca7b82 */ /* 0x000e220000000a00 */
[----:B------:R-:W-:Y:S02]  /*229d0*/  IMAD.U32 R121, R77, 0x10000, RZ ;  /* 0x000100004d797824 */ /* 0x000fe400078e00ff */
[----:B------:R-:W-:Y:S01]  /*229e0*/  FADD.FTZ R120, R171, -R204 ;  /* 0x800000ccab787221 */ /* 0x000fe20000010000 */
[----:B------:R-:W-:Y:S01]  /*229f0*/  IMAD.U32 R207, R15, 0x10000, RZ ;  /* 0x000100000fcf7824 */ /* 0x000fe200078e00ff */
[----:B------:R-:W-:Y:S01]  /*22a00*/  SHF.L.U32 R215, R11, 0x10, RZ ;  /* 0x000000100bd77819 */ /* 0x000fe200000006ff */
[----:B------:R-:W-:-:S02]  /*22a10*/  IMAD.U32 R209, R16, 0x10000, RZ ;  /* 0x0001000010d17824 */ /* 0x000fc400078e00ff */
[----:B------:R-:W-:Y:S01]  /*22a20*/  FFMA.FTZ R208, R116, R117, R121 ;  /* 0x0000007574d07223 */ /* 0x000fe20000010079 */
[----:B------:R-:W-:Y:S01]  /*22a30*/  FADD.FTZ R116, R2, -R204 ;  /* 0x800000cc02747221 */ /* 0x000fe20000010000 */
[----:B------:R-:W1:Y:S01]  /*22a40*/  LDC.64 R200, c[0x0][0x430] ;  /* 0x00010c00ffc87b82 */ /* 0x000e620000000a00 */
[----:B------:R-:W-:Y:S01]  /*22a50*/  FFMA.FTZ R221, R122, R207, R209 ;  /* 0x000000cf7add7223 */ /* 0x000fe200000100d1 */
[----:B------:R-:W-:Y:S01]  /*22a60*/  SHF.L.U32 R121, R76, 0x10, RZ ;  /* 0x000000104c797819 */ /* 0x000fe200000006ff */
[----:B------:R-:W-:Y:S01]  /*22a70*/  IMAD.U32 R117, R44, 0x10000, RZ ;  /* 0x000100002c757824 */ /* 0x000fe200078e00ff */
        /* <DEDUP_REMOVED lines=9> */
[----:B------:R-:W-:Y:S02]  /*22b10*/  IMAD.U32 R211, R7, 0x10000, RZ ;  /* 0x0001000007d37824 */ /* 0x000fe400078e00ff */
[----:B------:R-:W-:Y:S01]  /*22b20*/  FFMA.FTZ R120, R116, R205, R118 ;  /* 0x000000cd74787223 */ /* 0x000fe20000010076 */
[----:B------:R-:W-:Y:S01]  /*22b30*/  FFMA.FTZ R116, R122, R207, R209 ;  /* 0x000000cf7a747223 */ /* 0x000fe200000100d1 */
[----:B------:R-:W-:Y:S01]  /*22b40*/  FFMA.FTZ R215, R212, R215, R217 ;  /* 0x000000d7d4d77223 */ /* 0x000fe200000100d9 */
[----:B------:R-:W-:Y:S01]  /*22b50*/  FFMA.FTZ R211, R122, R211, R206 ;  /* 0x000000d37ad37223 */ /* 0x000fe200000100ce */
[----:B------:R-:W-:Y:S01]  /*22b60*/  F2FP.BF16.F32.PACK_AB R119, R218, R119 ;  /* 0x00000077da77723e */ /* 0x000fe200000010ff */
[----:B0-----:R-:W-:Y:S01]  /*22b70*/  IMAD.WIDE.U32 R202, R196, 0x10, R202 ;  /* 0x00000010c4ca7825 */ /* 0x001fe200078e00ca */
[----:B------:R-:W-:-:S02]  /*22b80*/  F2FP.BF16.F32.PACK_AB R118, R219, R214 ;  /* 0x000000d6db76723e */ /* 0x000fc400000010ff */
[----:B------:R-:W-:Y:S02]  /*22b90*/  F2FP.BF16.F32.PACK_AB R117, R213, R208 ;  /* 0x000000d0d575723e */ /* 0x000fe400000010ff */
[----:B------:R-:W-:Y:S01]  /*22ba0*/  F2FP.BF16.F32.PACK_AB R116, R116, R121 ;  /* 0x000000797474723e */ /* 0x000fe200000010ff */
[----:B-1----:R-:W-:Y:S01]  /*22bb0*/  IMAD.WIDE.U32 R200, R196, 0x10, R200 ;  /* 0x00000010c4c87825 */ /* 0x002fe200078e00c8 */
[----:B------:R-:W-:Y:S02]  /*22bc0*/  F2FP.BF16.F32.PACK_AB R123, R220, R123 ;  /* 0x0000007bdc7b723e */ /* 0x000fe400000010ff */
[----:B------:R-:W-:Y:S01]  /*22bd0*/  F2FP.BF16.F32.PACK_AB R122, R221, R216 ;  /* 0x000000d8dd7a723e */ /* 0x000fe200000010ff */
[----:B------:R1:W-:Y:S01]  /*22be0*/  STG.E.128 desc[UR8][R202.64], R116 ;  /* 0x00000074ca007986 */ /* 0x0003e2000c101d08 */
[----:B------:R-:W-:Y:S01]  /*22bf0*/  F2FP.BF16.F32.PACK_AB R121, R215, R210 ;  /* 0x000000d2d779723e */ /* 0x000fe200000010ff */
[----:B------:R-:W-:Y:S01]  /*22c00*/  VIADD R196, R196, 0x20 ;  /* 0x00000020c4c47836 */ /* 0x000fe20000000000 */
[----:B------:R-:W-:-:S05]  /*22c10*/  F2FP.BF16.F32.PACK_AB R120, R211, R120 ;  /* 0x00000078d378723e */ /* 0x000fca00000010ff */
[----:B------:R1:W-:Y:S02]  /*22c20*/  STG.E.128 desc[UR8][R200.64], R120 ;  /* 0x00000078c8007986 */ /* 0x0003e4000c101d08 */
.L_x_675:
[----:B------:R-:W-:Y:S05]  /*22c30*/  BSYNC.RECONVERGENT B1 ;  /* 0x0000000000017941 */ /* 0x000fea0003800200 */
.L_x_674:
[----:B------:R-:W-:Y:S01]  /*22c40*/  ISETP.GE.U32.AND P2, PT, R156, 0x40, PT ;  /* 0x000000409c00780c */ /* 0x000fe20003f46070 */
[----:B------:R-:W-:-:S12]  /*22c50*/  BSSY.RECONVERGENT B1, `(.L_x_676) ;  /* 0x0000051000017945 */ /* 0x000fd80003800200 */
[----:B------:R-:W-:Y:S05]  /*22c60*/  @!P2 BRA `(.L_x_677) ;  /* 0x00000004003ca947 */ /* 0x000fea0003800000 */
[--C-:B01----:R-:W-:Y:S01]  /*22c70*/  FADD.FTZ R116, R188, -R204.reuse ;  /* 0x800000ccbc747221 */ /* 0x103fe20000010000 */
        /* <DEDUP_REMOVED lines=78> */
.L_x_677:
[----:B------:R-:W-:Y:S05]  /*23160*/  BSYNC.RECONVERGENT B1 ;  /* 0x0000000000017941 */ /* 0x000fea0003800200 */
.L_x_676:
[----:B------:R-:W-:Y:S01]  /*23170*/  ISETP.GE.U32.AND P2, PT, R156, 0x60, PT ;  /* 0x000000609c00780c */ /* 0x000fe20003f46070 */
[----:B------:R-:W-:-:S12]  /*23180*/  BSSY.RECONVERGENT B1, `(.L_x_678) ;  /* 0x0000051000017945 */ /* 0x000fd80003800200 */
[----:B------:R-:W-:Y:S05]  /*23190*/  @!P2 BRA `(.L_x_679) ;  /* 0x00000004003ca947 */ /* 0x000fea0003800000 */
[--C-:B012---:R-:W-:Y:S01]  /*231a0*/  FADD.FTZ R116, R190, -R204.reuse ;  /* 0x800000ccbe747221 */ /* 0x107fe20000010000 */
        /* <DEDUP_REMOVED lines=78> */
.L_x_679:
[----:B------:R-:W-:Y:S05]  /*23690*/  BSYNC.RECONVERGENT B1 ;  /* 0x0000000000017941 */ /* 0x000fea0003800200 */
.L_x_678:
[----:B------:R-:W-:Y:S04]  /*236a0*/  BSSY.RECONVERGENT B1, `(.L_x_680) ;  /* 0x0000050000017945 */ /* 0x000fe80003800200 */
[----:B------:R-:W-:Y:S05]  /*236b0*/  @!P0 BRA `(.L_x_681) ;  /* 0x0000000400388947 */ /* 0x000fea0003800000 */
[--C-:B0123--:R-:W-:Y:S01]  /*236c0*/  FADD.FTZ R116, R167, -R204.reuse ;  /* 0x800000cca7747221 */ /* 0x10ffe20000010000 */
[--C-:B------:R-:W-:Y:S01]  /*236d0*/  FADD.FTZ R200, R184, -R204.reuse ;  /* 0x800000ccb8c87221 */ /* 0x100fe20000010000 */
[----:B------:R-:W-:Y:S01]  /*236e0*/  SHF.L.U32 R117, R100, 0x10, RZ ;  /* 0x0000001064757819 */ /* 0x000fe200000006ff */
[----:B------:R-:W-:Y:S02]  /*236f0*/  IMAD.U32 R119, R92, 0x10000, RZ ;  /* 0x000100005c777824 */ /* 0x000fe400078e00ff */
[C---:B------:R-:W-:Y:S01]  /*23700*/  FMUL.FTZ R116, R197.reuse, R116 ;  /* 0x00000074c5747220 */ /* 0x040fe20000410000 */
[--C-:B------:R-:W-:Y:S01]  /*23710*/  FADD.FTZ R118, R174, -R204.reuse ;  /* 0x800000ccae767221 */ /* 0x100fe20000010000 */
[----:B------:R-:W-:Y:S01]  /*23720*/  FMUL.FTZ R208, R197, R200 ;  /* 0x000000c8c5d07220 */ /* 0x000fe20000410000 */
[----:B------:R-:W-:Y:S02]  /*23730*/  IMAD.U32 R201, R135, 0x10000, RZ ;  /* 0x0001000087c97824 */ /* 0x000fe400078e00ff */
[----:B------:R-:W-:Y:S01]  /*23740*/  FFMA.FTZ R119, R116, R119, R117 ;  /* 0x0000007774777223 */ /* 0x000fe20000010075 */
[----:B------:R-:W-:Y:S01]  /*23750*/  SHF.L.U32 R200, R136, 0x10, RZ ;  /* 0x0000001088c87819 */ /* 0x000fe200000006ff */
[----:B------:R-:W-:Y:S01]  /*23760*/  FADD.FTZ R120, R175, -R204 ;  /* 0x800000ccaf787221 */ /* 0x000fe20000010000 */
[----:B------:R-:W-:Y:S01]  /*23770*/  FMUL.FTZ R118, R197, R118 ;  /* 0x00000076c5767220 */ /* 0x000fe20000410000 */
[----:B------:R-:W-:-:S02]  /*23780*/  IMAD.U32 R117, R96, 0x10000, RZ ;  /* 0x0001000060757824 */ /* 0x000fc400078e00ff */
[--C-:B------:R-:W-:Y:S01]  /*23790*/  FADD.FTZ R122, R183, -R204.reuse ;  /* 0x800000ccb77a7221 */ /* 0x100fe20000010000 */
[----:B------:R-:W-:Y:S02]  /*237a0*/  IMAD.U32 R121, R104, 0x10000, RZ ;  /* 0x0001000068797824 */ /* 0x000fe400078e00ff */
[--C-:B------:R-:W-:Y:S01]  /*237b0*/  FADD.FTZ R210, R191, -R204.reuse ;  /* 0x800000ccbfd27221 */ /* 0x100fe20000010000 */
[--C-:B------:R-:W-:Y:S01]  /*237c0*/  FADD.FTZ R212, R192, -R204.reuse ;  /* 0x800000ccc0d47221 */ /* 0x100fe20000010000 */
[----:B------:R-:W-:Y:S01]  /*237d0*/  FADD.FTZ R204, R198, -R204 ;  /* 0x800000ccc6cc7221 */ /* 0x000fe20000010000 */
[C---:B------:R-:W-:Y:S01]  /*237e0*/  FMUL.FTZ R202, R197.reuse, R120 ;  /* 0x00000078c5ca7220 */ /* 0x040fe20000410000 */
[----:B------:R-:W-:Y:S01]  /*237f0*/  FFMA.FTZ R203, R118, R201, R200 ;  /* 0x000000c976cb7223 */ /* 0x000fe200000100c8 */
[----:B------:R-:W-:Y:S01]  /*23800*/  FFMA.FTZ R120, R116, R117, R121 ;  /* 0x0000007574787223 */ /* 0x000fe20000010079 */
[----:B------:R-:W0:Y:S01]  /*23810*/  LDC.64 R200, c[0x0][0x428] ;  /* 0x00010a00ffc87b82 */ /* 0x000e220000000a00 */
[C---:B------:R-:W-:Y:S01]  /*23820*/  FMUL.FTZ R206, R197.reuse, R122 ;  /* 0x0000007ac5ce7220 */ /* 0x040fe20000410000 */
[C---:B------:R-:W-:Y:S01]  /*23830*/  FMUL.FTZ R210, R197.reuse, R210 ;  /* 0x000000d2c5d27220 */ /* 0x040fe20000410000 */
[C---:B------:R-:W-:Y:S01]  /*23840*/  FMUL.FTZ R212, R197.reuse, R212 ;  /* 0x000000d4c5d47220 */ /* 0x040fe20000410000 */
[----:B------:R-:W-:Y:S01]  /*23850*/  FMUL.FTZ R214, R197, R204 ;  /* 0x000000ccc5d67220 */ /* 0x000fe20000410000 */
[----:B------:R-:W-:Y:S01]  /*23860*/  SHF.L.U32 R123, R133, 0x10, RZ ;  /* 0x00000010857b7819 */ /* 0x000fe200000006ff */
[----:B------:R-:W-:Y:S01]  /*23870*/  IMAD.U32 R197, R134, 0x10000, RZ ;  /* 0x0001000086c57824 */ /* 0x000fe200078e00ff */
[----:B------:R-:W-:Y:S01]  /*23880*/  SHF.L.U32 R209, R97, 0x10, RZ ;  /* 0x0000001061d17819 */ /* 0x000fe200000006ff */
[----:B------:R-:W1:Y:S01]  /*23890*/  LDC.64 R116, c[0x0][0x430] ;  /* 0x00010c00ff747b82 */ /* 0x000e620000000a00 */
[----:B------:R-:W-:-:S02]  /*238a0*/  IMAD.U32 R205, R93, 0x10000, RZ ;  /* 0x000100005dcd7824 */ /* 0x000fc400078e00ff */
[----:B------:R-:W-:Y:S01]  /*238b0*/  FFMA.FTZ R122, R118, R123, R197 ;  /* 0x0000007b767a7223 */ /* 0x000fe200000100c5 */
[----:B------:R-:W-:Y:S01]  /*238c0*/  IMAD.U32 R207, R101, 0x10000, RZ ;  /* 0x0001000065cf7824 */ /* 0x000fe200078e00ff */
[----:B------:R-:W-:Y:S01]  /*238d0*/  SHF.L.U32 R197, R138, 0x10, RZ ;  /* 0x000000108ac57819 */ /* 0x000fe200000006ff */
[----:B------:R-:W-:Y:S01]  /*238e0*/  IMAD.U32 R204, R105, 0x10000, RZ ;  /* 0x0001000069cc7824 */ /* 0x000fe200078e00ff */
[----:B------:R-:W-:Y:S01]  /*238f0*/  SHF.L.U32 R216, R148, 0x10, RZ ;  /* 0x0000001094d87819 */ /* 0x000fe200000006ff */
[C---:B------:R-:W-:Y:S01]  /*23900*/  FFMA.FTZ R205, R202.reuse, R205, R207 ;  /* 0x000000cdcacd7223 */ /* 0x040fe200000100cf */
[----:B------:R-:W-:Y:S02]  /*23910*/  IMAD.U32 R123, R137, 0x10000, RZ ;  /* 0x00010000897b7824 */ /* 0x000fe400078e00ff */
[----:B------:R-:W-:Y:S01]  /*23920*/  FFMA.FTZ R121, R202, R209, R204 ;  /* 0x000000d1ca797223 */ /* 0x000fe200000100cc */
[----:B------:R-:W-:Y:S01]  /*23930*/  IMAD.U32 R207, R139, 0x10000, RZ ;  /* 0x000100008bcf7824 */ /* 0x000fe200078e00ff */
[----:B------:R-:W-:Y:S01]  /*23940*/  SHF.L.U32 R209, R94, 0x10, RZ ;  /* 0x000000105ed17819 */ /* 0x000fe200000006ff */
[----:B------:R-:W-:Y:S01]  /*23950*/  IMAD.U32 R118, R140, 0x10000, RZ ;  /* 0x000100008c767824 */ /* 0x000fe200078e00ff */
[----:B------:R-:W-:Y:S01]  /*23960*/  SHF.L.U32 R204, R106, 0x10, RZ ;  /* 0x000000106acc7819 */ /* 0x000fe200000006ff */
[----:B------:R-:W-:-:S02]  /*23970*/  IMAD.U32 R211, R102, 0x10000, RZ ;  /* 0x0001000066d37824 */ /* 0x000fc400078e00ff */
[----:B------:R-:W-:Y:S01]  /*23980*/  FFMA.FTZ R202, R206, R123, R197 ;  /* 0x0000007bceca7223 */ /* 0x000fe200000100c5 */
[----:B------:R-:W-:Y:S02]  /*23990*/  IMAD.U32 R213, R98, 0x10000, RZ ;  /* 0x0001000062d57824 */ /* 0x000fe400078e00ff */
[----:B------:R-:W-:Y:S01]  /*239a0*/  FFMA.FTZ R206, R206, R207, R118 ;  /* 0x000000cfcece7223 */ /* 0x000fe20000010076 */
[----:B------:R-:W-:Y:S01]  /*239b0*/  IMAD.U32 R215, R141, 0x10000, RZ ;  /* 0x000100008dd77824 */ /* 0x000fe200078e00ff */
[----:B------:R-:W-:Y:S01]  /*239c0*/  SHF.L.U32 R123, R143, 0x10, RZ ;  /* 0x000000108f7b7819 */ /* 0x000fe200000006ff */
[----:B------:R-:W-:Y:S02]  /*239d0*/  IMAD.U32 R217, R142, 0x10000, RZ ;  /* 0x000100008ed97824 */ /* 0x000fe400078e00ff */
[C---:B------:R-:W-:Y:S01]  /*239e0*/  FFMA.FTZ R118, R208.reuse, R209, R211 ;  /* 0x000000d1d0767223 */ /* 0x040fe200000100d3 */
[----:B------:R-:W-:Y:S01]  /*239f0*/  FFMA.FTZ R204, R208, R213, R204 ;  /* 0x000000d5d0cc7223 */ /* 0x000fe200000100cc */
[----:B------:R-:W-:-:S02]  /*23a00*/  IMAD.U32 R197, R144, 0x10000, RZ ;  /* 0x0001000090c57824 */ /* 0x000fc400078e00ff */
[C---:B------:R-:W-:Y:S01]  /*23a10*/  FFMA.FTZ R215, R210.reuse, R215, R217 ;  /* 0x000000d7d2d77223 */ /* 0x040fe200000100d9 */
[----:B------:R-:W-:Y:S01]  /*23a20*/  SHF.L.U32 R211, R103, 0x10, RZ ;  /* 0x0000001067d37819 */ /* 0x000fe200000006ff */
[----:B------:R-:W-:Y:S01]  /*23a30*/  IMAD.U32 R213, R99, 0x10000, RZ ;  /* 0x0001000063d57824 */ /* 0x000fe200078e00ff */
[----:B------:R-:W-:Y:S01]  /*23a40*/  SHF.L.U32 R217, R145, 0x10, RZ ;  /* 0x0000001091d97819 */ /* 0x000fe200000006ff */
[----:B------:R-:W-:Y:S02]  /*23a50*/  IMAD.U32 R208, R107, 0x10000, RZ ;  /* 0x000100006bd07824 */ /* 0x000fe400078e00ff */
[----:B------:R-:W-:Y:S01]  /*23a60*/  FFMA.FTZ R207, R210, R123, R197 ;  /* 0x0000007bd2cf7223 */ /* 0x000fe200000100c5 */
[----:B------:R-:W-:Y:S01]  /*23a70*/  IMAD.U32 R209, R95, 0x10000, RZ ;  /* 0x000100005fd17824 */ /* 0x000fe200078e00ff */
[----:B------:R-:W-:Y:S01]  /*23a80*/  F2FP.BF16.F32.PACK_AB R118, R215, R118 ;  /* 0x00000076d776723e */ /* 0x000fe200000010ff */
[----:B------:R-:W-:Y:S02]  /*23a90*/  IMAD.U32 R219, R146, 0x10000, RZ ;  /* 0x0001000092db7824 */ /* 0x000fe400078e00ff */
[----:B------:R-:W-:Y:S01]  /*23aa0*/  FFMA.FTZ R123, R212, R213, R208 ;  /* 0x000000d5d47b7223 */ /* 0x000fe200000100d0 */
[----:B------:R-:W-:-:S02]  /*23ab0*/  IMAD.U32 R221, R147, 0x10000, RZ ;  /* 0x0001000093dd7824 */ /* 0x000fc400078e00ff */
[----:B------:R-:W-:Y:S01]  /*23ac0*/  FFMA.FTZ R209, R212, R209, R211 ;  /* 0x000000d1d4d17223 */ /* 0x000fe200000100d3 */
[----:B------:R-:W-:Y:S01]  /*23ad0*/  FFMA.FTZ R208, R214, R217, R219 ;  /* 0x000000d9d6d07223 */ /* 0x000fe200000100db */
[----:B0-----:R-:W-:-:S04]  /*23ae0*/  IMAD.WIDE.U32 R200, R196, 0x10, R200 ;  /* 0x00000010c4c87825 */ /* 0x001fc800078e00c8 */
[----:B------:R-:W-:Y:S01]  /*23af0*/  FFMA.FTZ R216, R214, R221, R216 ;  /* 0x000000ddd6d87223 */ /* 0x000fe200000100d8 */
[----:B------:R-:W-:Y:S01]  /*23b00*/  F2FP.BF16.F32.PACK_AB R121, R206, R121 ;  /* 0x00000079ce79723e */ /* 0x000fe200000010ff */
[----:B-1----:R-:W-:Y:S01]  /*23b10*/  IMAD.WIDE.U32 R196, R196, 0x10, R116 ;  /* 0x00000010c4c47825 */ /* 0x002fe200078e0074 */
[----:B------:R-:W-:Y:S02]  /*23b20*/  F2FP.BF16.F32.PACK_AB R116, R122, R119 ;  /* 0x000000777a74723e */ /* 0x000fe400000010ff */
[----:B------:R-:W-:Y:S02]  /*23b30*/  F2FP.BF16.F32.PACK_AB R117, R202, R205 ;  /* 0x000000cdca75723e */ /* 0x000fe400000010ff */
[----:B------:R-:W-:Y:S02]  /*23b40*/  F2FP.BF16.F32.PACK_AB R119, R208, R209 ;  /* 0x000000d1d077723e */ /* 0x000fe400000010ff */
[----:B------:R-:W-:Y:S02]  /*23b50*/  F2FP.BF16.F32.PACK_AB R123, R216, R123 ;  /* 0x0000007bd87b723e */ /* 0x000fe400000010ff */
[----:B------:R-:W-:Y:S01]  /*23b60*/  F2FP.BF16.F32.PACK_AB R122, R207, R204 ;  /* 0x000000cccf7a723e */ /* 0x000fe200000010ff */
[----:B------:R4:W-:Y:S01]  /*23b70*/  STG.E.128 desc[UR8][R200.64], R116 ;  /* 0x00000074c8007986 */ /* 0x0009e2000c101d08 */
[----:B------:R-:W-:-:S05]  /*23b80*/  F2FP.BF16.F32.PACK_AB R120, R203, R120 ;  /* 0x00000078cb78723e */ /* 0x000fca00000010ff */
[----:B------:R4:W-:Y:S02]  /*23b90*/  STG.E.128 desc[UR8][R196.64], R120 ;  /* 0x00000078c4007986 */ /* 0x0009e4000c101d08 */
.L_x_681:
[----:B------:R-:W-:Y:S05]  /*23ba0*/  BSYNC.RECONVERGENT B1 ;  /* 0x0000000000017941 */ /* 0x000fea0003800200 */
.L_x_680:
[----:B01234-:R-:W0:Y:S02]  /*23bb0*/  LDC.64 R116, c[0x0][0x380] ;  /* 0x0000e000ff747b82 */ /* 0x01fe240000000a00 */
[----:B0-----:R-:W-:-:S05]  /*23bc0*/  IMAD R153, R116, 0x4, R153 ;  /* 0x0000000474997824 */ /* 0x001fca00078e0299 */
[----:B------:R-:W-:-:S13]  /*23bd0*/  ISETP.GE.AND P0, PT, R153, R117, PT ;  /* 0x000000759900720c */ /* 0x000fda0003f06270 */
[----:B------:R-:W-:Y:S05]  /*23be0*/  @!P0 BRA `(.L_x_682) ;  /* 0xfffffddc00e48947 */ /* 0x000fea000383ffff */
[----:B------:R-:W-:Y:S05]  /*23bf0*/  BSYNC B0 ;  /* 0x0000000000007941 */ /* 0x000fea0003800000 */
.L_x_173:
[----:B------:R-:W-:Y:S05]  /*23c00*/  EXIT ;  /* 0x000000000000794d */ /* 0x000fea0003800000 */
.L_x_673:
[----:B------:R-:W-:Y:S01]  /*23c10*/  HFMA2 R201, -RZ, RZ, 0, 5.9604644775390625e-08 ;  /* 0x00000001ffc97431 */ /* 0x000fe200000001ff */
[----:B------:R-:W-:Y:S01]  /*23c20*/  BSSY B1, `(.L_x_683) ;  /* 0x0000007000017945 */ /* 0x000fe20003800000 */
[----:B------:R-:W-:Y:S02]  /*23c30*/  IMAD.MOV.U32 R200, RZ, RZ, R116 ;  /* 0x000000ffffc87224 */ /* 0x000fe400078e0074 */
[----:B------:R-:W-:Y:S02]  /*23c40*/  IMAD.MOV.U32 R202, RZ, RZ, 0x1f ;  /* 0x0000001fffca7424 */ /* 0x000fe400078e00ff */
[----:B------:R-:W-:-:S07]  /*23c50*/  IMAD.MOV.U32 R197, RZ, RZ, -0x1 ;  /* 0xffffffffffc57424 */ /* 0x000fce00078e00ff */
[----:B------:R-:W-:Y:S05]  /*23c60*/  WARPSYNC.COLLECTIVE R197, `(.L_x_684) ;  /* 0x00000000c5087348 */ /* 0x000fea0003c00000 */
[----:B------:R0:W1:Y:S02]  /*23c70*/  SHFL.BFLY P6, R123, R200, R201, R202 ;  /* 0x0c0000c9c87b7389 */ /* 0x00006400000c00ca */
[----:B01----:R-:W-:Y:S05]  /*23c80*/  ENDCOLLECTIVE ;  /* 0x000000000000791b */ /* 0x003fea0003800000 */
.L_x_684:
[----:B------:R-:W-:Y:S05]  /*23c90*/  BSYNC B1 ;  /* 0x0000000000017941 */ /* 0x000fea0003800000 */
.L_x_683:
[----:B------:R-:W-:Y:S01]  /*23ca0*/  MOV R117, R123 ;  /* 0x0000007b00757202 */ /* 0x000fe20000000f00 */
[----:B------:R-:W-:Y:S02]  /*23cb0*/  HFMA2 R202, -RZ, RZ, 0, 1.847743988037109375e-06 ;  /* 0x0000001fffca7431 */ /* 0x000fe400000001ff */
[----:B------:R-:W-:Y:S02]  /*23cc0*/  IMAD.MOV.U32 R201, RZ, RZ, 0x2 ;  /* 0x00000002ffc97424 */ /* 0x000fe400078e00ff */
[----:B------:R-:W-:Y:S02]  /*23cd0*/  IMAD.MOV.U32 R197, RZ, RZ, -0x1 ;  /* 0xffffffffffc57424 */ /* 0x000fe400078e00ff */
[----:B------:R-:W-:-:S04]  /*23ce0*/  FADD.FTZ R117, R116, R117 ;  /* 0x0000007574757221 */ /* 0x000fc80000010000 */
[----:B------:R-:W-:-:S07]  /*23cf0*/  IMAD.MOV.U32 R200, RZ, RZ, R117 ;  /* 0x000000ffffc87224 */ /* 0x000fce00078e0075 */
[----:B------:R-:W-:Y:S05]  /*23d00*/  WARPSYNC.COLLECTIVE R197, `(.L_x_685) ;  /* 0x00000000c5087348 */ /* 0x000fea0003c00000 */
[----:B------:R0:W1:Y:S02]  /*23d10*/  SHFL.BFLY P6, R123, R200, R201, R202 ;  /* 0x0c0000c9c87b7389 */ /* 0x00006400000c00ca */
[----:B01----:R-:W-:Y:S05]  /*23d20*/  ENDCOLLECTIVE ;  /* 0x000000000000791b */ /* 0x003fea0003800000 */
.L_x_685:
[----:B------:R-:W-:Y:S02]  /*23d30*/  IMAD.MOV.U32 R201, RZ, RZ, 0x4 ;  /* 0x00000004ffc97424 */ /* 0x000fe400078e00ff */
[----:B------:R-:W-:-:S04]  /*23d40*/  IMAD.MOV.U32 R118, RZ, RZ, R123 ;  /* 0x000000ffff767224 */ /* 0x000fc800078e007b */
[----:B------:R-:W-:-:S05]  /*23d50*/  FADD.FTZ R118, R117, R118 ;  /* 0x0000007675767221 */ /* 0x000fca0000010000 */
[----:B------:R-:W-:-:S07]  /*23d60*/  MOV R200, R118 ;  /* 0x0000007600c87202 */ /* 0x000fce0000000f00 */
[----:B------:R-:W-:Y:S05]  /*23d70*/  WARPSYNC.COLLECTIVE R197, `(.L_x_686) ;  /* 0x00000000c5087348 */ /* 0x000fea0003c00000 */
[----:B------:R0:W1:Y:S02]  /*23d80*/  SHFL.BFLY P6, R123, R200, R201, R202 ;  /* 0x0c0000c9c87b7389 */ /* 0x00006400000c00ca */
[----:B01----:R-:W-:Y:S05]  /*23d90*/  ENDCOLLECTIVE ;  /* 0x000000000000791b */ /* 0x003fea0003800000 */
.L_x_686:
[----:B------:R-:W-:Y:S02]  /*23da0*/  IMAD.MOV.U32 R201, RZ, RZ, 0x8 ;  /* 0x00000008ffc97424 */ /* 0x000fe400078e00ff */
[----:B------:R-:W-:-:S04]  /*23db0*/  IMAD.MOV.U32 R119, RZ, RZ, R123 ;  /* 0x000000ffff777224 */ /* 0x000fc800078e007b */
[----:B------:R-:W-:-:S05]  /*23dc0*/  FADD.FTZ R119, R118, R119 ;  /* 0x0000007776777221 */ /* 0x000fca0000010000 */
[----:B------:R-:W-:-:S07]  /*23dd0*/  MOV R200, R119 ;  /* 0x0000007700c87202 */ /* 0x000fce0000000f00 */
[----:B------:R-:W-:Y:S05]  /*23de0*/  WARPSYNC.COLLECTIVE R197, `(.L_x_687) ;  /* 0x00000000c5087348 */ /* 0x000fea0003c00000 */
[----:B------:R0:W1:Y:S02]  /*23df0*/  SHFL.BFLY P6, R123, R200, R201, R202 ;  /* 0x0c0000c9c87b7389 */ /* 0x00006400000c00ca */
[----:B01----:R-:W-:Y:S05]  /*23e00*/  ENDCOLLECTIVE ;  /* 0x000000000000791b */ /* 0x003fea0003800000 */
.L_x_687:
[----:B------:R-:W-:Y:S02]  /*23e10*/  IMAD.MOV.U32 R201, RZ, RZ, 0x10 ;  /* 0x00000010ffc97424 */ /* 0x000fe400078e00ff */
[----:B------:R-:W-:-:S04]  /*23e20*/  IMAD.MOV.U32 R120, RZ, RZ, R123 ;  /* 0x000000ffff787224 */ /* 0x000fc800078e007b */
[----:B------:R-:W-:Y:S02]  /*23e30*/  FADD.FTZ R122, R119, R120 ;  /* 0x00000078777a7221 */ /* 0x000fe40000010000 */
[----:B------:R-:W0:Y:S03]  /*23e40*/  LDC R120, c[0x0][0x400] ;  /* 0x00010000ff787b82 */ /* 0x000e260000000800 */
[----:B------:R-:W-:-:S07]  /*23e50*/  MOV R200, R122 ;  /* 0x0000007a00c87202 */ /* 0x000fce0000000f00 */
[----:B0-----:R-:W-:Y:S05]  /*23e60*/  WARPSYNC.COLLECTIVE R197, `(.L_x_688) ;  /* 0x00000000c5087348 */ /* 0x001fea0003c00000 */
[----:B------:R1:W2:Y:S02]  /*23e70*/  SHFL.BFLY P6, R123, R200, R201, R202 ;  /* 0x0c0000c9c87b7389 */ /* 0x0002a400000c00ca */
[----:B012---:R-:W-:Y:S05]  /*23e80*/  ENDCOLLECTIVE ;  /* 0x000000000000791b */ /* 0x007fea0003800000 */
.L_x_688:
[----:B------:R-:W-:Y:S02]  /*23e90*/  IMAD.MOV.U32 R201, RZ, RZ, 0x1 ;  /* 0x00000001ffc97424 */ /* 0x000fe400078e00ff */
[----:B------:R-:W-:-:S04]  /*23ea0*/  IMAD.MOV.U32 R121, RZ, RZ, R123 ;  /* 0x000000ffff797224 */ /* 0x000fc800078e007b */
        /* <DEDUP_REMOVED lines=67> */
[----:B------:R-:W-:-:S07]  /*242e0*/  MOV R200, R116 ;  /* 0x0000007400c87202 */ /* 0x000fce0000000f00 */
[----:B------:R-:W-:Y:S05]  /*242f0*/  WARPSYNC.COLLECTIVE R197, `(.L_x_689) ;  /* 0x00000000c5087348 */ /* 0x000fea0003c00000 */
[----:B------:R0:W1:Y:S02]  /*24300*/  SHFL.BFLY P6, R123, R200, R201, R202 ;  /* 0x0c0000c9c87b7389 */ /* 0x00006400000c00ca */
[----:B01----:R-:W-:Y:S05]  /*24310*/  ENDCOLLECTIVE ;  /* 0x000000000000791b */ /* 0x003fea0003800000 */
.L_x_689:
[----:B------:R-:W-:Y:S02]  /*24320*/  IMAD.MOV.U32 R201, RZ, RZ, 0x2 ;  /* 0x00000002ffc97424 */ /* 0x000fe400078e00ff */
[----:B------:R-:W-:-:S04]  /*24330*/  IMAD.MOV.U32 R117, RZ, RZ, R123 ;  /* 0x000000ffff757224 */ /* 0x000fc800078e007b */
[----:B------:R-:W-:-:S05]  /*24340*/  FADD.FTZ R117, R116, R117 ;  /* 0x0000007574757221 */ /* 0x000fca0000010000 */
[----:B------:R-:W-:-:S07]  /*24350*/  MOV R200, R117 ;  /* 0x0000007500c87202 */ /* 0x000fce0000000f00 */
[----:B------:R-:W-:Y:S05]  /*24360*/  WARPSYNC.COLLECTIVE R197, `(.L_x_690) ;  /* 0x00000000c5087348 */ /* 0x000fea0003c00000 */
[----:B------:R0:W1:Y:S02]  /*24370*/  SHFL.BFLY P6, R123, R200, R201, R202 ;  /* 0x0c0000c9c87b7389 */ /* 0x00006400000c00ca */
[----:B01----:R-:W-:Y:S05]  /*24380*/  ENDCOLLECTIVE ;  /* 0x000000000000791b */ /* 0x003fea0003800000 */
.L_x_690:
[----:B------:R-:W-:Y:S02]  /*24390*/  IMAD.MOV.U32 R201, RZ, RZ, 0x4 ;  /* 0x00000004ffc97424 */ /* 0x000fe400078e00ff */
[----:B------:R-:W-:-:S04]  /*243a0*/  IMAD.MOV.U32 R118, RZ, RZ, R123 ;  /* 0x000000ffff767224 */ /* 0x000fc800078e007b */
[----:B------:R-:W-:-:S05]  /*243b0*/  FADD.FTZ R118, R117, R118 ;  /* 0x0000007675767221 */ /* 0x000fca0000010000 */
[----:B------:R-:W-:-:S07]  /*243c0*/  MOV R200, R118 ;  /* 0x0000007600c87202 */ /* 0x000fce0000000f00 */
[----:B------:R-:W-:Y:S05]  /*243d0*/  WARPSYNC.COLLECTIVE R197, `(.L_x_691) ;  /* 0x00000000c5087348 */ /* 0x000fea0003c00000 */
[----:B------:R0:W1:Y:S02]  /*243e0*/  SHFL.BFLY P6, R123, R200, R201, R202 ;  /* 0x0c0000c9c87b7389 */ /* 0x00006400000c00ca */
[----:B01----:R-:W-:Y:S05]  /*243f0*/  ENDCOLLECTIVE ;  /* 0x000000000000791b */ /* 0x003fea0003800000 */
.L_x_691:
[----:B------:R-:W-:Y:S02]  /*24400*/  IMAD.MOV.U32 R201, RZ, RZ, 0x8 ;  /* 0x00000008ffc97424 */ /* 0x000fe400078e00ff */
[----:B------:R-:W-:-:S04]  /*24410*/  IMAD.MOV.U32 R119, RZ, RZ, R123 ;  /* 0x000000ffff777224 */ /* 0x000fc800078e007b */
[----:B------:R-:W-:-:S05]  /*24420*/  FADD.FTZ R119, R118, R119 ;  /* 0x0000007776777221 */ /* 0x000fca0000010000 */
[----:B------:R-:W-:-:S07]  /*24430*/  MOV R200, R119 ;  /* 0x0000007700c87202 */ /* 0x000fce0000000f00 */
[----:B------:R-:W-:Y:S05]  /*24440*/  WARPSYNC.COLLECTIVE R197, `(.L_x_692) ;  /* 0x00000000c5087348 */ /* 0x000fea0003c00000 */
[----:B------:R0:W1:Y:S02]  /*24450*/  SHFL.BFLY P6, R123, R200, R201, R202 ;  /* 0x0c0000c9c87b7389 */ /* 0x00006400000c00ca */
[----:B01----:R-:W-:Y:S05]  /*24460*/  ENDCOLLECTIVE ;  /* 0x000000000000791b */ /* 0x003fea0003800000 */
.L_x_692:
[----:B------:R-:W-:Y:S02]  /*24470*/  IMAD.MOV.U32 R201, RZ, RZ, 0x10 ;  /* 0x00000010ffc97424 */ /* 0x000fe400078e00ff */
[----:B------:R-:W-:-:S04]  /*24480*/  IMAD.MOV.U32 R122, RZ, RZ, R123 ;  /* 0x000000ffff7a7224 */ /* 0x000fc800078e007b */
[----:B------:R-:W-:-:S05]  /*24490*/  FADD.FTZ R122, R119, R122 ;  /* 0x0000007a777a7221 */ /* 0x000fca0000010000 */
[----:B------:R-:W-:-:S07]  /*244a0*/  MOV R200, R122 ;  /* 0x0000007a00c87202 */ /* 0x000fce0000000f00 */
[----:B------:R-:W-:Y:S05]  /*244b0*/  WARPSYNC.COLLECTIVE R197, `(.L_x_693) ;  /* 0x00000000c5087348 */ /* 0x000fea0003c00000 */
[----:B------:R0:W1:Y:S02]  /*244c0*/  SHFL.BFLY P6, R123, R200, R201, R202 ;  /* 0x0c0000c9c87b7389 */ /* 0x00006400000c00ca */
[----:B01----:R-:W-:Y:S05]  /*244d0*/  ENDCOLLECTIVE ;  /* 0x000000000000791b */ /* 0x003fea0003800000 */
.L_x_693:
[----:B------:R-:W-:Y:S05]  /*244e0*/  BRA `(.L_x_694) ;  /* 0xffffffe000507947 */ /* 0x000fea000383ffff */
.L_x_695:
        /* <DEDUP_REMOVED lines=9> */
.L_x_22674:


//--------------------- .text._ZN10layer_norm31ln_parallel_residual_fwd_kernelINS_13Kernel_traitsI13__nv_bfloat16S2_S2_S2_fjLj1024ELj1ELj4ELj1ELj16ENS_18Kernel_traits_baseILj1024ES2_S2_S2_S2_fjLj128EEEEELb1ELb0ELb1EEEvNS_9FwdParamsE --------------------------
	.section	.text._ZN10layer_norm31ln_parallel_residual_fwd_kernelINS_13Kernel_traitsI13__nv_bfloat16S2_S2_S2_fjLj1024ELj1ELj4ELj1ELj16ENS_18Kernel_traits_baseILj1024ES2_S2_S2_S2_fjLj128EEEEELb1ELb0ELb1EEEvNS_9FwdParamsE,"ax",@progbits
	.align	128
        .global         _ZN10layer_norm31ln_parallel_residual_fwd_kernelINS_13Kernel_traitsI13__nv_bfloat16S2_S2_S2_fjLj1024ELj1ELj4ELj1ELj16ENS_18Kernel_traits_baseILj1024ES2_S2_S2_S2_fjLj128EEEEELb1ELb0ELb1EEEvNS_9FwdParamsE
        .type           _ZN10layer_norm31ln_parallel_residual_fwd_kernelINS_13Kernel_traitsI13__nv_bfloat16S2_S2_S2_fjLj1024ELj1ELj4ELj1ELj16ENS_18Kernel_traits_baseILj1024ES2_S2_S2_S2_fjLj128EEEEELb1ELb0ELb1EEEvNS_9FwdParamsE,@function
        .size           _ZN10layer_norm31ln_parallel_residual_fwd_kernelINS_13Kernel_traitsI13__nv_bfloat16S2_S2_S2_fjLj1024ELj1ELj4ELj1ELj16ENS_18Kernel_traits_baseILj1024ES2_S2_S2_S2_fjLj128EEEEELb1ELb0ELb1EEEvNS_9FwdParamsE,(.L_x_22675 - _ZN10layer_norm31ln_parallel_residual_fwd_kernelINS_13Kernel_traitsI13__nv_bfloat16S2_S2_S2_fjLj1024ELj1ELj4ELj1ELj16ENS_18Kernel_traits_baseILj1024ES2_S2_S2_S2_fjLj128EEEEELb1ELb0ELb1EEEvNS_9FwdParamsE)
        .other          _ZN10layer_norm31ln_parallel_residual_fwd_kernelINS_13Kernel_traitsI13__nv_bfloat16S2_S2_S2_fjLj1024ELj1ELj4ELj1ELj16ENS_18Kernel_traits_baseILj1024ES2_S2_S2_S2_fjLj128EEEEELb1ELb0ELb1EEEvNS_9FwdParamsE,@"STO_CUDA_ENTRY STV_DEFAULT"
_ZN10layer_norm31ln_parallel_residual_fwd_kernelINS_13Kernel_traitsI13__nv_bfloat16S2_S2_S2_fjLj1024ELj1ELj4ELj1ELj16ENS_18Kernel_traits_baseILj1024ES2_S2_S2_S2_fjLj128EEEEELb1ELb0ELb1EEEvNS_9FwdParamsE:
.text._ZN10layer_norm31ln_parallel_residual_fwd_kernelINS_13Kernel_traitsI13__nv_bfloat16S2_S2_S2_fjLj1024ELj1ELj4ELj1ELj16ENS_18Kernel_traits_baseILj1024ES2_S2_S2_S2_fjLj128EEEEELb1ELb0ELb1EEEvNS_9FwdParamsE:
[----:B------:R-:W-:Y:S01]  /*0000*/  LDC R1, c[0x0][0x37c] ;  /* 0x0000df00ff017b82 */ /* 0x000fe20000000800 */
[----:B------:R-:W0:Y:S07]  /*0010*/  LDCU.U8 UR4, c[0x0][0x464] ;  /* 0x00008c80ff0477ac */ /* 0x000e2e0008000000 */
[----:B------:R-:W1:Y:S01]  /*0020*/  LDC R187, c[0x0][0x458] ;  /* 0x00011600ffbb7b82 */ /* 0x000e620000000800 */
[----:B------:R-:W2:Y:S01]  /*0030*/  LDCU.64 UR6, c[0x0][0x450] ;  /* 0x00008a00ff0677ac */ /* 0x000ea20008000a00 */
[----:B------:R-:W3:Y:S06]  /*0040*/  LDCU.64 UR8, c[0x0][0x358] ;  /* 0x00006b00ff0877ac */ /* 0x000eec0008000a00 */
[----:B------:R-:W4:Y:S01]  /*0050*/  LDC R0, c[0x0][0x45c] ;  /* 0x00011700ff007b82 */ /* 0x000f220000000800 */
[----:B------:R-:W5:Y:S01]  /*0060*/  LDCU.64 UR10, c[0x0][0x438] ;  /* 0x00008700ff0a77ac */ /* 0x000f620008000a00 */
[----:B0-----:R-:W-:Y:S01]  /*0070*/  ISETP.NE.AND P0, PT, RZ, UR4, PT ;  /* 0x00000004ff007c0c */ /* 0x001fe2000bf05270 */
[----:B--2---:R-:W-:-:S02]  /*0080*/  IMAD.U32 R2, RZ, RZ, UR6 ;  /* 0x00000006ff027e24 */ /* 0x004fc4000f8e00ff */
[----:B------:R-:W-:-:S10]  /*0090*/  IMAD.U32 R3, RZ, RZ, UR7 ;  /* 0x00000007ff037e24 */ /* 0x000fd4000f8e00ff */
[----:B-1----:R-:W-:Y:S01]  /*00a0*/  @P0 IMAD.MOV.U32 R4, RZ, RZ, R187 ;  /* 0x000000ffff040224 */ /* 0x002fe200078e00bb */
[----:B---3--:R-:W2:Y:S01]  /*00b0*/  @P0 LDG.E.64 R2, desc[UR8][R2.64] ;  /* 0x0000000802020981 */ /* 0x008ea2000c1e1b00 */
[----:B----4-:R-:W-:Y:S01]  /*00c0*/  @P0 MOV R5, R0 ;  /* 0x0000000000050202 */ /* 0x010fe20000000f00 */
[----:B------:R-:W0:Y:S05]  /*00d0*/  @P0 LDC R7, c[0x0][0x460] ;  /* 0x00011800ff070b82 */ /* 0x000e2a0000000800 */
[----:B------:R-:W0:Y:S01]  /*00e0*/  @P0 LDG.E.64 R4, desc[UR8][R4.64] ;  /* 0x0000000804040981 */ /* 0x000e22000c1e1b00 */
[----:B-----5:R-:W-:Y:S02]  /*00f0*/  UISETP.NE.U32.AND UP0, UPT, UR10, URZ, UPT ;  /* 0x000000ff0a00728c */ /* 0x020fe4000bf05070 */
[----:B------:R-:W1:Y:S01]  /*0100*/  S2UR UR5, SR_CTAID.X ;  /* 0x00000000000579c3 */ /* 0x000e620000002500 */
[----:B------:R-:W3:Y:S01]  /*0110*/  S2R R174, SR_TID.X ;  /* 0x0000000000ae7919 */ /* 0x000ee20000002100 */
[----:B------:R-:W-:-:S06]  /*0120*/  UISETP.NE.AND.EX UP0, UPT, UR11, URZ, UPT, UP0 ;  /* 0x000000ff0b00728c */ /* 0x000fcc000bf05300 */
[----:B------:R-:W4:Y:S01]  /*0130*/  LDC R175, c[0x0][0x360] ;  /* 0x0000d800ffaf7b82 */ /* 0x000f220000000800 */
[----:B-1----:R-:W-:Y:S01]  /*0140*/  USHF.L.U32 UR4, UR5, 0x2, URZ ;  /* 0x0000000205047899 */ /* 0x002fe200080006ff */
[--C-:B---3--:R-:W-:Y:S01]  /*0150*/  SHF.R.U32.HI R163, RZ, 0x5, R174.reuse ;  /* 0x00000005ffa37819 */ /* 0x108fe200000116ae */
[----:B----4-:R-:W-:Y:S01]  /*0160*/  IMAD R175, R175, UR5, R174 ;  /* 0x00000005afaf7c24 */ /* 0x010fe2000f8e02ae */
[----:B------:R-:W-:-:S03]  /*0170*/  LOP3.LUT R174, R174, 0x1f, RZ, 0xc0, !PT ;  /* 0x0000001faeae7812 */ /* 0x000fc600078ec0ff */
[----:B------:R-:W-:Y:S02]  /*0180*/  LOP3.LUT R163, R163, UR4, RZ, 0xfc, !PT ;  /* 0x00000004a3a37c12 */ /* 0x000fe4000f8efcff */
[----:B--2---:R-:W-:Y:S02]  /*0190*/  @P0 R2UR UR6, R2 ;  /* 0x00000000020602ca */ /* 0x004fe400000e0000 */
[----:B------:R-:W-:Y:S02]  /*01a0*/  @P0 R2UR UR7, R3 ;  /* 0x00000000030702ca */ /* 0x000fe400000e0000 */
[----:B0-----:R-:W-:-:S05]  /*01b0*/  @P0 IADD3 R187, P1, PT, R4, R7, RZ ;  /* 0x0000000704bb0210 */ /* 0x001fca0007f3e0ff */
[----:B------:R-:W-:-:S04]  /*01c0*/  @P0 IMAD.X R0, RZ, RZ, R5, P1 ;  /* 0x000000ffff000224 */ /* 0x000fc800008e0605 */
[----:B------:R-:W-:Y:S02]  /*01d0*/  UIADD3 UR13, UPT, UPT, UR6, -0x61c88647, URZ ;  /* 0x9e3779b9060d7890 */ /* 0x000fe4000fffe0ff */
[----:B------:R-:W-:Y:S01]  /*01e0*/  UIADD3 UR14, UPT, UPT, UR7, -0x4498517b, URZ ;  /* 0xbb67ae85070e7890 */ /* 0x000fe2000fffe0ff */
[--C-:B------:R-:W-:Y:S01]  /*01f0*/  SHF.R.U64 R162, R187, 0x2, R0.reuse ;  /* 0x00000002bba27819 */ /* 0x100fe20000001200 */
[----:B------:R-:W-:Y:S01]  /*0200*/  UIADD3 UR15, UPT, UPT, UR6, 0x3c6ef372, URZ ;  /* 0x3c6ef372060f7890 */ /* 0x000fe2000fffe0ff */
[----:B------:R-:W-:Y:S01]  /*0210*/  SHF.R.U32.HI R161, RZ, 0x2, R0 ;  /* 0x00000002ffa17819 */ /* 0x000fe20000011600 */
        /* <DEDUP_REMOVED lines=20> */
[----:B------:R-:W0:Y:S08]  /*0360*/  LDC.64 R2, c[0x0][0x3d0] ;  /* 0x0000f400ff027b82 */ /* 0x000e300000000a00 */
[----:B------:R-:W1:Y:S01]  /*0370*/  LDC.64 R4, c[0x0][0x3d8] ;  /* 0x0000f600ff047b82 */ /* 0x000e620000000a00 */
[----:B0-----:R-:W-:-:S05]  /*0380*/  IMAD.WIDE.U32 R2, R174, 0x10, R2 ;  /* 0x00000010ae027825 */ /* 0x001fca00078e0002 */
[----:B------:R0:W5:Y:S01]  /*0390*/  LDG.E.128 R40, desc[UR8][R2.64] ;  /* 0x0000000802287981 */ /* 0x000162000c1e1d00 */
[----:B-1----:R-:W-:-:S03]  /*03a0*/  IMAD.WIDE.U32 R4, R174, 0x10, R4 ;  /* 0x00000010ae047825 */ /* 0x002fc600078e0004 */
[----:B------:R0:W5:Y:S04]  /*03b0*/  LDG.E.128 R44, desc[UR8][R2.64+0x200] ;  /* 0x00020008022c7981 */ /* 0x000168000c1e1d00 */
[----:B------:R0:W5:Y:S04]  /*03c0*/  LDG.E.128 R48, desc[UR8][R2.64+0x400] ;  /* 0x0004000802307981 */ /* 0x000168000c1e1d00 */
[----:B------:R0:W5:Y:S04]  /*03d0*/  LDG.E.128 R52, desc[UR8][R2.64+0x600] ;  /* 0x0006000802347981 */ /* 0x000168000c1e1d00 */
[----:B------:R0:W5:Y:S04]  /*03e0*/  LDG.E.128 R56, desc[UR8][R4.64] ;  /* 0x0000000804387981 */ /* 0x000168000c1e1d00 */
[----:B------:R0:W5:Y:S04]  /*03f0*/  LDG.E.128 R60, desc[UR8][R4.64+0x200] ;  /* 0x00020008043c7981 */ /* 0x000168000c1e1d00 */
[----:B------:R0:W5:Y:S04]  /*0400*/  LDG.E.128 R64, desc[UR8][R4.64+0x400] ;  /* 0x0004000804407981 */ /* 0x000168000c1e1d00 */
[----:B------:R0:W5:Y:S01]  /*0410*/  LDG.E.128 R68, desc[UR8][R4.64+0x600] ;  /* 0x0006000804447981 */ /* 0x000162000c1e1d00 */
        /* <DEDUP_REMOVED lines=15> */
[----:B------:R-:W-:Y:S01]  /*0510*/  CS2R R100, SRZ ;  /* 0x0000000000647805 */ /* 0x000fe2000001ff00 */
[----:B0-----:R-:W-:Y:S06]  /*0520*/  BRA `(.L_x_698) ;  /* 0x0000000400487947 */ /* 0x001fec0003800000 */
.L_x_697:
[----:B------:R-:W0:Y:S08]  /*0530*/  LDC.64 R4, c[0x0][0x3d0] ;  /* 0x0000f400ff047b82 */ /* 0x000e300000000a00 */
[----:B------:R-:W1:Y:S08]  /*0540*/  LDC.64 R6, c[0x0][0x3d8] ;  /* 0x0000f600ff067b82 */ /* 0x000e700000000a00 */
[----:B------:R-:W2:Y:S01]  /*0550*/  LDC.64 R2, c[0x0][0x440] ;  /* 0x00011000ff027b82 */ /* 0x000ea20000000a00 */
[----:B0-----:R-:W-:-:S05]  /*0560*/  IMAD.WIDE.U32 R4, R174, 0x10, R4 ;  /* 0x00000010ae047825 */ /* 0x001fca00078e0004 */
[----:B------:R0:W5:Y:S01]  /*0570*/  LDG.E.128 R40, desc[UR8][R4.64] ;  /* 0x0000000804287981 */ /* 0x000162000c1e1d00 */
[----:B-1----:R-:W-:-:S03]  /*0580*/  IMAD.WIDE.U32 R6, R174, 0x10, R6 ;  /* 0x00000010ae067825 */ /* 0x002fc600078e0006 */
[----:B------:R0:W5:Y:S04]  /*0590*/  LDG.E.128 R44, desc[UR8][R4.64+0x200] ;  /* 0x00020008042c7981 */ /* 0x000168000c1e1d00 */
[----:B------:R0:W5:Y:S01]  /*05a0*/  LDG.E.128 R48, desc[UR8][R4.64+0x400] ;  /* 0x0004000804307981 */ /* 0x000162000c1e1d00 */
[----:B--2---:R-:W-:-:S03]  /*05b0*/  IMAD.WIDE.U32 R2, R174, 0x10, R2 ;  /* 0x00000010ae027825 */ /* 0x004fc600078e0002 */
        /* <DEDUP_REMOVED lines=17> */
[----:B0-----:R-:W-:Y:S06]  /*06d0*/  BRA `(.L_x_698) ;  /* 0x0000000000dc7947 */ /* 0x001fec0003800000 */
.L_x_696:
        /* <DEDUP_REMOVED lines=29> */
.L_x_699:
        /* <DEDUP_REMOVED lines=25> */
[----:B0-----:R-:W-:-:S07]  /*0a40*/  CS2R R100, SRZ ;  /* 0x0000000000647805 */ /* 0x001fce000001ff00 */
.L_x_698:
[----:B------:R-:W1:Y:S02]  /*0a50*/  LDCU UR4, c[0x0][0x384] ;  /* 0x00007080ff0477ac */ /* 0x000e640008000800 */
[----:B-1----:R-:W-:-:S13]  /*0a60*/  ISETP.GE.AND P0, PT, R163, UR4, PT ;  /* 0x00000004a3007c0c */ /* 0x002fda000bf06270 */
[----:B------:R-:W-:Y:S05]  /*0a70*/  @P0 EXIT ;  /* 0x000000000000094d */ /* 0x000fea0003800000 */
[----:B------:R-:W-:Y:S01]  /*0a80*/  IMAD.HI.U32 R0, R175, -0x326172a9, RZ ;  /* 0xcd9e8d57af007827 */ /* 0x000fe200078e00ff */
[----:B------:R-:W1:Y:S01]  /*0a90*/  LDCU.64 UR4, c[0x0][0x398] ;  /* 0x00007300ff0477ac */ /* 0x000e620008000a00 */
[----:B------:R-:W-:Y:S01]  /*0aa0*/  BSSY B0, `(.L_x_700) ;  /* 0x0002213000007945 */ /* 0x000fe20003800000 */
[----:B------:R-:W-:Y:S01]  /*0ab0*/  LOP3.LUT R187, R187, 0x3, RZ, 0xc0, !PT ;  /* 0x00000003bbbb7812 */ /* 0x000fe200078ec0ff */
[----:B0-----:R-:W-:Y:S01]  /*0ac0*/  IMAD.HI.U32 R2, R162, -0x2daee0ad, RZ ;  /* 0xd2511f53a2027827 */ /* 0x001fe200078e00ff */
[----:B------:R-:W-:Y:S01]  /*0ad0*/  LOP3.LUT R0, R161, UR6, R0, 0x96, !PT ;  /* 0x00000006a1007c12 */ /* 0x000fe2000f8e9600 */
[----:B------:R-:W0:Y:S01]  /*0ae0*/  LDCU UR31, c[0x0][0x404] ;  /* 0x00008080ff1f77ac */ /* 0x000e220008000800 */
        /* <DEDUP_REMOVED lines=11> */
[----:B------:R-:W3:Y:S01]  /*0ba0*/  LDCU UR12, c[0x0][0x448] ;  /* 0x00008900ff0c77ac */ /* 0x000ee20008000800 */
[----:B------:R-:W-:Y:S01]  /*0bb0*/  PRMT R154, R90, 0x7632, R154 ;  /* 0x000076325a9a7816 */ /* 0x000fe2000000009a */
[----:B------:R-:W-:Y:S01]  /*0bc0*/  IMAD R7, R2, -0x326172a9, RZ ;  /* 0xcd9e8d5702077824 */ /* 0x000fe200078e02ff */
[----:B------:R-:W-:Y:S01]  /*0bd0*/  LOP3.LUT R3, R4, UR13, R3, 0x96, !PT ;  /* 0x0000000d04037c12 */ /* 0x000fe2000f8e9603 */
[----:B------:R-:W-:Y:S01]  /*0be0*/  IMAD R9, R0, -0x2daee0ad, RZ ;  /* 0xd2511f5300097824 */ /* 0x000fe200078e02ff */
[----:B-1----:R-:W-:Y:S01]  /*0bf0*/  UISETP.NE.U32.AND UP0, UPT, UR4, URZ, UPT ;  /* 0x000000ff0400728c */ /* 0x002fe2000bf05070 */
[----:B------:R-:W-:Y:S01]  /*0c00*/  IMAD.HI.U32 R0, R5, -0x326172a9, RZ ;  /* 0xcd9e8d5705007827 */ /* 0x000fe200078e00ff */
[----:B------:R-:W1:Y:S01]  /*0c10*/  LDCU.U8 UR4, c[0x0][0x410] ;  /* 0x00008200ff0477ac */ /* 0x000e620008000000 */
[----:B------:R-:W-:-:S02]  /*0c20*/  PRMT R153, R70, 0x7632, R153 ;  /* 0x0000763246997816 */ /* 0x000fc40000000099 */
[----:B------:R-:W-:Y:S01]  /*0c30*/  IMAD.HI.U32 R2, R3, -0x2daee0ad, RZ ;  /* 0xd2511f5303027827 */ /* 0x000fe200078e00ff */
[----:B------:R-:W-:Y:S01]  /*0c40*/  LOP3.LUT R0, R7, UR15, R0, 0x96, !PT ;  /* 0x0000000f07007c12 */ /* 0x000fe2000f8e9600 */
[----:B------:R-:W-:Y:S01]  /*0c50*/  UISETP.NE.AND.EX UP0, UPT, UR5, URZ, UPT, UP0 ;  /* 0x000000ff0500728c */ /* 0x000fe2000bf05300 */
[----:B------:R-:W-:Y:S01]  /*0c60*/  PRMT R152, R74, 0x7632, R152 ;  /* 0x000076324a987816 */ /* 0x000fe20000000098 */
[----:B------:R-:W-:Y:S01]  /*0c70*/  IMAD R4, R5, -0x326172a9, RZ ;  /* 0xcd9e8d5705047824 */ /* 0x000fe200078e02ff */
[----:B------:R-:W-:Y:S01]  /*0c80*/  LOP3.LUT R2, R9, UR16, R2, 0x96, !PT ;  /* 0x0000001009027c12 */ /* 0x000fe2000f8e9602 */
[----:B------:R-:W-:Y:S01]  /*0c90*/  IMAD R6, R3, -0x2daee0ad, RZ ;  /* 0xd2511f5303067824 */ /* 0x000fe200078e02ff */
[----:B------:R-:W-:Y:S01]  /*0ca0*/  PRMT R151, R54, 0x7632, R151 ;  /* 0x0000763236977816 */ /* 0x000fe20000000097 */
[----:B------:R-:W-:Y:S01]  /*0cb0*/  IMAD.HI.U32 R5, R0, -0x2daee0ad, RZ ;  /* 0xd2511f5300057827 */ /* 0x000fe200078e00ff */
[----:B------:R-:W-:Y:S01]  /*0cc0*/  PRMT R150, R89, 0x7632, R150 ;  /* 0x0000763259967816 */ /* 0x000fe20000000096 */
[----:B------:R-:W4:Y:S01]  /*0cd0*/  LDCU UR5, c[0x0][0x388] ;  /* 0x00007100ff0577ac */ /* 0x000f220008000800 */
[----:B------:R-:W-:Y:S01]  /*0ce0*/  PRMT R149, R69, 0x7632, R149 ;  /* 0x0000763245957816 */ /* 0x000fe20000000095 */
[----:B------:R-:W-:Y:S01]  /*0cf0*/  IMAD.HI.U32 R3, R2, -0x326172a9, RZ ;  /* 0xcd9e8d5702037827 */ /* 0x000fe200078e00ff */
[----:B------:R-:W-:Y:S01]  /*0d00*/  LOP3.LUT R5, R6, UR18, R5, 0x96, !PT ;  /* 0x0000001206057c12 */ /* 0x000fe2000f8e9605 */
[----:B------:R-:W0:Y:S01]  /*0d10*/  LDCU.64 UR10, c[0x0][0x3a0] ;  /* 0x00007400ff0a77ac */ /* 0x000e220008000a00 */
        /* <DEDUP_REMOVED lines=63> */
[----:B------:R-:W-:Y:S01]  /*1110*/  IMAD.MOV.U32 R2, RZ, RZ, RZ ;  /* 0x000000ffff027224 */ /* 0x000fe200078e00ff */
[----:B------:R-:W-:Y:S01]  /*1120*/  PRMT R31, R47, 0x7632, R31 ;  /* 0x000076322f1f7816 */ /* 0x000fe2000000001f */
[----:B------:R-:W-:Y:S01]  /*1130*/  IMAD R0, R104, -0x326172a9, RZ ;  /* 0xcd9e8d5768007824 */ /* 0x000fe200078e02ff */
        /* <DEDUP_REMOVED lines=28> */
[----:B------:R-:W-:Y:S01]  /*1300*/  PLOP3.LUT P0, PT, PT, PT, UP0, 0x80, 0x8 ;  /* 0x000000000008781c */ /* 0x000fe20003f0f008 */
[----:B01234-:R-:W-:-:S12]  /*1310*/  UISETP.NE.AND UP0, UPT, UR4, URZ, UPT ;  /* 0x000000ff0400728c */ /* 0x01ffd8000bf05270 */
.L_x_1194:
[----:B------:R-:W-:Y:S01]  /*1320*/  ISETP.NE.U32.AND P1, PT, RZ, UR10, PT ;  /* 0x0000000aff007c0c */ /* 0x000fe2000bf25070 */
[----:B---3--:R-:W0:Y:S01]  /*1330*/  @P0 LDC.64 R114, c[0x0][0x398] ;  /* 0x0000e600ff720b82 */ /* 0x008e220000000a00 */
[----:B------:R-:W-:Y:S02]  /*1340*/  IMAD R116, R163, UR5, RZ ;  /* 0x00000005a3747c24 */ /* 0x000fe4000f8e02ff */
[----:B------:R-:W-:-:S03]  /*1350*/  ISETP.NE.AND.EX P1, PT, RZ, UR11, PT, P1 ;  /* 0x0000000bff007c0c */ /* 0x000fc6000bf25310 */
[----:B------:R-:W-:Y:S02]  /*1360*/  SHF.R.S32.HI R117, RZ, 0x1f, R116 ;  /* 0x0000001fff757819 */ /* 0x000fe40000011474 */
[----:B------:R-:W1:Y:S02]  /*1370*/  LDC.64 R120, c[0x0][0x390] ;  /* 0x0000e400ff787b82 */ /* 0x000e640000000a00 */
[----:B------:R-:W-:-:S04]  /*1380*/  LEA.HI R117, R117, R116, RZ, 0x3 ;  /* 0x0000007475757211 */ /* 0x000fc800078f18ff */
[----:B------:R-:W-:Y:S02]  /*1390*/  LEA.HI.SX32 R169, R117, R174, 0x1d ;  /* 0x000000ae75a97211 */ /* 0x000fe400078feaff */
[----:B------:R-:W2:Y:S03]  /*13a0*/  @P1 LDC.64 R112, c[0x0][0x3a0] ;  /* 0x0000e800ff701b82 */ /* 0x000ea60000000a00 */
[----:B0-----:R-:W-:-:S05]  /*13b0*/  @P0 IMAD.WIDE.U32 R116, R169, 0x10, R114 ;  /* 0x00000010a9740825 */ /* 0x001fca00078e0072 */
[----:B------:R-:W0:Y:S01]  /*13c0*/  LDC.64 R118, c[0x0][0x398] ;  /* 0x0000e600ff767b82 */ /* 0x000e220000000a00 */
[----:B------:R-:W3:Y:S01]  /*13d0*/  @P0 LDG.E.128 R104, desc[UR8][R116.64] ;  /* 0x0000000874680981 */ /* 0x000ee2000c1e1d00 */
[----:B--2---:R-:W-:-:S04]  /*13e0*/  @P1 IMAD.WIDE.U32 R122, R169, 0x10, R112 ;  /* 0x00000010a97a1825 */ /* 0x004fc800078e0070 */
[----:B-1----:R-:W-:Y:S01]  /*13f0*/  IMAD.WIDE.U32 R112, R169, 0x10, R120 ;  /* 0x00000010a9707825 */ /* 0x002fe200078e0078 */
[----:B------:R-:W2:Y:S05]  /*1400*/  @P1 LDG.E.128 R108, desc[UR8][R122.64] ;  /* 0x000000087a6c1981 */ /* 0x000eaa000c1e1d00 */
[----:B------:R-:W5:Y:S01]  /*1410*/  LDG.E.128 R112, desc[UR8][R112.64] ;  /* 0x0000000870707981 */ /* 0x000f62000c1e1d00 */
[----:B0-----:R-:W-:-:S04]  /*1420*/  ISETP.NE.U32.AND P0, PT, R118, RZ, PT ;  /* 0x000000ff7600720c */ /* 0x001fc80003f05070 */
[----:B------:R-:W-:Y:S01]  /*1430*/  ISETP.NE.AND.EX P0, PT, R119, RZ, PT, P0 ;  /* 0x000000ff7700720c */ /* 0x000fe20003f05300 */
[----:B------:R-:W-:Y:S01]  /*1440*/  IMAD.MOV.U32 R125, RZ, RZ, 0x2f800000 ;  /* 0x2f800000ff7d7424 */ /* 0x000fe200078e00ff */
[----:B---3--:R-:W-:Y:S02]  /*1450*/  PRMT R167, R107, 0x7632, R167 ;  /* 0x000076326ba77816 */ /* 0x008fe400000000a7 */
[----:B------:R-:W-:Y:S02]  /*1460*/  PRMT R172, R106, 0x7632, R172 ;  /* 0x000076326aac7816 */ /* 0x000fe400000000ac */
[----:B------:R-:W-:Y:S02]  /*1470*/  PRMT R168, R105, 0x7632, R168 ;  /* 0x0000763269a87816 */ /* 0x000fe400000000a8 */
[----:B------:R-:W-:Y:S02]  /*1480*/  PRMT R164, R104, 0x7632, R164 ;  /* 0x0000763268a47816 */ /* 0x000fe400000000a4 */
[----:B--2---:R-:W-:-:S02]  /*1490*/  PRMT R166, R111, 0x7632, R166 ;  /* 0x000076326fa67816 */ /* 0x004fc400000000a6 */
[----:B------:R-:W-:Y:S02]  /*14a0*/  PRMT R128, R110, 0x7632, R128 ;  /* 0x000076326e807816 */ /* 0x000fe40000000080 */
[----:B------:R-:W-:Y:S02]  /*14b0*/  PRMT R170, R109, 0x7632, R170 ;  /* 0x000076326daa7816 */ /* 0x000fe400000000aa */
[----:B------:R-:W-:Y:S01]  /*14c0*/  PRMT R131, R108, 0x7632, R131 ;  /* 0x000076326c837816 */ /* 0x000fe20000000083 */
[----:B------:R-:W-:Y:S06]  /*14d0*/  @P0 BRA `(.L_x_701) ;  /* 0x0000002800640947 */ /* 0x000fec0003800000 */
[----:B------:R-:W-:Y:S01]  /*14e0*/  ISETP.NE.AND P0, PT, R187, 0x1, PT ;  /* 0x00000001bb00780c */ /* 0x000fe20003f05270 */
[----:B------:R-:W-:Y:S01]  /*14f0*/  BSSY.RECONVERGENT B1, `(.L_x_702) ;  /* 0x0000048000017945 */ /* 0x000fe20003800200 */
[----:B------:R-:W-:Y:S02]  /*1500*/  HFMA2 R123, -RZ, RZ, 0, 1.1920928955078125e-07 ;  /* 0x00000002ff7b7431 */ /* 0x000fe400000001ff */
[----:B------:R-:W-:Y:S02]  /*1510*/  IMAD.MOV.U32 R116, RZ, RZ, R0 ;  /* 0x000000ffff747224 */ /* 0x000fe400078e0000 */
[----:B------:R-:W-:-:S07]  /*1520*/  IMAD.MOV.U32 R130, RZ, RZ, R188 ;  /* 0x000000ffff827224 */ /* 0x000fce00078e00bc */
[----:B------:R-:W-:Y:S05]  /*1530*/  @!P0 BRA `(.L_x_703) ;  /* 0x00000004000c8947 */ /* 0x000fea0003800000 */
[----:B------:R-:W-:-:S13]  /*1540*/  ISETP.NE.AND P0, PT, R187, 0x3, PT ;  /* 0x00000003bb00780c */ /* 0x000fda0003f05270 */
[----:B------:R-:W-:Y:S05]  /*1550*/  @!P0 BRA `(.L_x_704) ;  /* 0x0000000000208947 */ /* 0x000fea0003800000 */
[----:B------:R-:W-:-:S13]  /*1560*/  ISETP.NE.AND P0, PT, R187, 0x2, PT ;  /* 0x00000002bb00780c */ /* 0x000fda0003f05270 */
[----:B------:R-:W-:Y:S01]  /*1570*/  @!P0 IMAD.MOV.U32 R123, RZ, RZ, 0x3 ;  /* 0x00000003ff7b8424 */ /* 0x000fe200078e00ff */
[----:B------:R-:W-:Y:S01]  /*1580*/  @!P0 MOV R130, R188 ;  /* 0x000000bc00828202 */ /* 0x000fe20000000f00 */
[----:B------:R-:W-:Y:S01]  /*1590*/  @!P0 IMAD.MOV.U32 R116, RZ, RZ, R160 ;  /* 0x000000ffff748224 */ /* 0x000fe200078e00a0 */
[----:B------:R-:W-:Y:S01]  /*15a0*/  @P0 MOV R116, R159 ;  /* 0x0000009f00740202 */ /* 0x000fe20000000f00 */
[----:B------:R-:W-:Y:S02]  /*15b0*/  @P0 VIADD R123, R187, 0x1 ;  /* 0x00000001bb7b0836 */ /* 0x000fe40000000000 */
[----:B------:R-:W-:Y:S01]  /*15c0*/  @P0 IMAD.MOV.U32 R130, RZ, RZ, R188 ;  /* 0x000000ffff820224 */ /* 0x000fe200078e00bc */
[----:B------:R-:W-:Y:S06]  /*15d0*/  BRA `(.L_x_703) ;  /* 0x0000000000e47947 */ /* 0x000fec0003800000 */
.L_x_704:
        /* <DEDUP_REMOVED lines=13> */
.L_x_706:
[----:B------:R-:W-:Y:S05]  /*16b0*/  BSYNC.RECONVERGENT B2 ;  /* 0x0000000000027941 */ /* 0x000fea0003800200 */
.L_x_705:
        /* <DEDUP_REMOVED lines=38> */
[----:B------:R-:W-:Y:S02]  /*1920*/  LOP3.LUT R159, R164, UR29, R127, 0x96, !PT ;  /* 0x0000001da49f7c12 */ /* 0x000fe4000f8e967f */
[----:B------:R-:W-:Y:S01]  /*1930*/  MOV R0, R126 ;  /* 0x0000007e00007202 */ /* 0x000fe20000000f00 */
[----:B------:R-:W-:Y:S01]  /*1940*/  IMAD.MOV.U32 R130, RZ, RZ, R116 ;  /* 0x000000ffff827224 */ /* 0x000fe200078e0074 */
[----:B------:R-:W-:Y:S01]  /*1950*/  LOP3.LUT R160, R122, UR30, R117, 0x96, !PT ;  /* 0x0000001e7aa07c12 */ /* 0x000fe2000f8e9675 */
[----:B------:R-:W-:-:S07]  /*1960*/  IMAD.MOV.U32 R116, RZ, RZ, R188 ;  /* 0x000000ffff747224 */ /* 0x000fce00078e00bc */
.L_x_703:
[----:B------:R-:W-:Y:S05]  /*1970*/  BSYNC.RECONVERGENT B1 ;  /* 0x0000000000017941 */ /* 0x000fea0003800200 */
.L_x_702:
[----:B------:R-:W-:Y:S01]  /*1980*/  I2FP.F32.U32 R116, R116 ;  /* 0x0000007400747245 */ /* 0x000fe20000201000 */
[----:B------:R-:W-:Y:S01]  /*1990*/  IMAD.U32 R127, RZ, RZ, UR32 ;  /* 0x00000020ff7f7e24 */ /* 0x000fe2000f8e00ff */
[----:B-----5:R-:W-:Y:S01]  /*19a0*/  SHF.L.U32 R122, R112, 0x10, RZ ;  /* 0x00000010707a7819 */ /* 0x020fe200000006ff */
[----:B------:R-:W-:Y:S01]  /*19b0*/  IMAD.U32 R129, RZ, RZ, UR31 ;  /* 0x0000001fff817e24 */ /* 0x000fe2000f8e00ff */
[----:B------:R-:W-:Y:S01]  /*19c0*/  ISETP.NE.AND P2, PT, R123, 0x1, PT ;  /* 0x000000017b00780c */ /* 0x000fe20003f45270 */
[----:B------:R-:W-:Y:S01]  /*19d0*/  FFMA.FTZ R116, R116, R125, 1.1641532182693481445e-10 ;  /* 0x2f00000074747423 */ /* 0x000fe2000001007d */
[----:B------:R-:W-:Y:S02]  /*19e0*/  @P1 IMAD.U32 R117, R108, 0x10000, RZ ;  /* 0x000100006c751824 */ /* 0x000fe400078e00ff */
[----:B------:R-:W-:Y:S01]  /*19f0*/  FMUL.FTZ R122, R122, R127 ;  /* 0x0000007f7a7a7220 */ /* 0x000fe20000410000 */
[----:B------:R-:W-:Y:S01]  /*1a00*/  BSSY.RECONVERGENT B1, `(.L_x_707) ;  /* 0x000004c000017945 */ /* 0x000fe20003800200 */
[----:B------:R-:W-:-:S02]  /*1a10*/  PRMT R112, R112, 0x7632, R112 ;  /* 0x0000763270707816 */ /* 0x000fc40000000070 */
[----:B------:R-:W-:-:S04]  /*1a20*/  FSETP.GTU.FTZ.AND P0, PT, R116, R129, PT ;  /* 0x000000817400720b */ /* 0x000fc80003f1c000 */
[----:B------:R-:W-:Y:S01]  /*1a30*/  FSEL R228, R122, RZ, !P0 ;  /* 0x000000ff7ae47208 */ /* 0x000fe20004000000 */
[----:B------:R-:W-:Y:S01]  /*1a40*/  HFMA2 R122, -RZ, RZ, 0, 1.1920928955078125e-07 ;  /* 0x00000002ff7a7431 */ /* 0x000fe200000001ff */
[----:B------:R-:W-:-:S03]  /*1a50*/  PLOP3.LUT P0, PT, P0, PT, PT, 0x8, 0x80 ;  /* 0x000000000080781c */ /* 0x000fc6000070e170 */
[----:B------:R-:W-:Y:S01]  /*1a60*/  @P1 FADD.FTZ R228, R228, R117 ;  /* 0x00000075e4e41221 */ /* 0x000fe20000010000 */
[----:B------:R-:W-:Y:S01]  /*1a70*/  P2R R124, PR, RZ, 0x1 ;  /* 0x00000001ff7c7803 */ /* 0x000fe20000000000 */
        /* <DEDUP_REMOVED lines=11> */
.L_x_709:
        /* <DEDUP_REMOVED lines=13> */
.L_x_711:
[----:B------:R-:W-:Y:S05]  /*1c00*/  BSYNC.RECONVERGENT B2 ;  /* 0x0000000000027941 */ /* 0x000fea0003800200 */
.L_x_710:
        /* <DEDUP_REMOVED lines=43> */
.L_x_708:
[----:B------:R-:W-:Y:S05]  /*1ec0*/  BSYNC.RECONVERGENT B1 ;  /* 0x0000000000017941 */ /* 0x000fea0003800200 */
.L_x_707:
[----:B------:R-:W-:Y:S01]  /*1ed0*/  I2FP.F32.U32 R116, R117 ;  /* 0x0000007500747245 */ /* 0x000fe20000201000 */
[----:B------:R-:W-:Y:S01]  /*1ee0*/  IMAD.U32 R112, R112, 0x10000, RZ ;  /* 0x0001000070707824 */ /* 0x000fe200078e00ff */
[----:B------:R-:W-:Y:S01]  /*1ef0*/  ISETP.NE.AND P2, PT, R122, 0x1, PT ;  /* 0x000000017a00780c */ /* 0x000fe20003f45270 */
[----:B------:R-:W-:Y:S01]  /*1f00*/  @P1 IMAD.U32 R131, R131, 0x10000, RZ ;  /* 0x0001000083831824 */ /* 0x000fe200078e00ff */
[----:B------:R-:W-:Y:S01]  /*1f10*/  BSSY.RECONVERGENT B1, `(.L_x_712) ;  /* 0x000004d000017945 */ /* 0x000fe20003800200 */
[----:B------:R-:W-:Y:S01]  /*1f20*/  FFMA.FTZ R116, R116, R125, 1.1641532182693481445e-10 ;  /* 0x2f00000074747423 */ /* 0x000fe2000001007d */
[----:B------:R-:W-:Y:S01]  /*1f30*/  FMUL.FTZ R112, R112, R127 ;  /* 0x0000007f70707220 */ /* 0x000fe20000410000 */
[----:B------:R-:W-:-:S03]  /*1f40*/  IMAD.MOV.U32 R123, RZ, RZ, 0x2 ;  /* 0x00000002ff7b7424 */ /* 0x000fc600078e00ff */
[----:B------:R-:W-:-:S04]  /*1f50*/  FSETP.GTU.FTZ.AND P0, PT, R116, R129, PT ;  /* 0x000000817400720b */ /* 0x000fc80003f1c000 */
[----:B------:R-:W-:Y:S02]  /*1f60*/  FSEL R230, R112, RZ, !P0 ;  /* 0x000000ff70e67208 */ /* 0x000fe40004000000 */
[----:B------:R-:W-:Y:S02]  /*1f70*/  PLOP3.LUT P0, PT, P0, PT, PT, 0x8, 0x80 ;  /* 0x000000000080781c */ /* 0x000fe4000070e170 */
[----:B------:R-:W-:Y:S01]  /*1f80*/  MOV R112, R0 ;  /* 0x0000000000707202 */ /* 0x000fe20000000f00 */
[----:B------:R-:W-:Y:S01]  /*1f90*/  @P1 FADD.FTZ R230, R230, R131 ;  /* 0x00000083e6e61221 */ /* 0x000fe20000010000 */
[----:B------:R-:W-:-:S04]  /*1fa0*/  P2R R126, PR, RZ, 0x1 ;  /* 0x00000001ff7e7803 */ /* 0x000fc80000000000 */
        /* <DEDUP_REMOVED lines=10> */
.L_x_714:
        /* <DEDUP_REMOVED lines=13> */
.L_x_716:
[----:B------:R-:W-:Y:S05]  /*2120*/  BSYNC.RECONVERGENT B2 ;  /* 0x0000000000027941 */ /* 0x000fea0003800200 */
.L_x_715:
        /* <DEDUP_REMOVED lines=42> */
[----:B------:R-:W-:-:S07]  /*23d0*/  LOP3.LUT R160, R122, UR30, R117, 0x96, !PT ;  /* 0x0000001e7aa07c12 */ /* 0x000fce000f8e9675 */
.L_x_713:
[----:B------:R-:W-:Y:S05]  /*23e0*/  BSYNC.RECONVERGENT B1 ;  /* 0x0000000000017941 */ /* 0x000fea0003800200 */
.L_x_712:
[----:B------:R-:W-:Y:S01]  /*23f0*/  I2FP.F32.U32 R112, R112 ;  /* 0x0000007000707245 */ /* 0x000fe20000201000 */
[----:B------:R-:W-:Y:S01]  /*2400*/  @P1 IMAD.U32 R117, R109, 0x10000, RZ ;  /* 0x000100006d751824 */ /* 0x000fe200078e00ff */
[----:B------:R-:W-:Y:S01]  /*2410*/  SHF.L.U32 R116, R113, 0x10, RZ ;  /* 0x0000001071747819 */ /* 0x000fe200000006ff */
[----:B------:R-:W-:Y:S01]  /*2420*/  BSSY.RECONVERGENT B1, `(.L_x_717) ;  /* 0x000004f000017945 */ /* 0x000fe20003800200 */
[----:B------:R-:W-:Y:S01]  /*2430*/  ISETP.NE.AND P2, PT, R123, 0x1, PT ;  /* 0x000000017b00780c */ /* 0x000fe20003f45270 */
[----:B------:R-:W-:Y:S01]  /*2440*/  FFMA.FTZ R112, R112, R125, 1.1641532182693481445e-10 ;  /* 0x2f00000070707423 */ /* 0x000fe2000001007d */
[----:B------:R-:W-:Y:S01]  /*2450*/  PRMT R172, R113, 0x7632, R172 ;  /* 0x0000763271ac7816 */ /* 0x000fe200000000ac */
[----:B------:R-:W-:Y:S01]  /*2460*/  FMUL.FTZ R116, R116, R127 ;  /* 0x0000007f74747220 */ /* 0x000fe20000410000 */
[----:B------:R-:W-:Y:S02]  /*2470*/  IMAD.MOV.U32 R113, RZ, RZ, R0 ;  /* 0x000000ffff717224 */ /* 0x000fe400078e0000 */
[----:B------:R-:W-:-:S04]  /*2480*/  FSETP.GTU.FTZ.AND P0, PT, R112, R129, PT ;  /* 0x000000817000720b */ /* 0x000fc80003f1c000 */
[----:B------:R-:W-:Y:S01]  /*2490*/  FSEL R224, R116, RZ, !P0 ;  /* 0x000000ff74e07208 */ /* 0x000fe20004000000 */
[----:B------:R-:W-:Y:S01]  /*24a0*/  IMAD.MOV.U32 R116, RZ, RZ, 0x2 ;  /* 0x00000002ff747424 */ /* 0x000fe200078e00ff */
[----:B------:R-:W-:-:S03]  /*24b0*/  PLOP3.LUT P0, PT, P0, PT, PT, 0x8, 0x80 ;  /* 0x000000000080781c */ /* 0x000fc6000070e170 */
[----:B------:R-:W-:Y:S01]  /*24c0*/  @P1 FADD.FTZ R224, R224, R117 ;  /* 0x00000075e0e01221 */ /* 0x000fe20000010000 */
[----:B------:R-:W-:-:S04]  /*24d0*/  P2R R131, PR, RZ, 0x1 ;  /* 0x00000001ff837803 */ /* 0x000fc80000000000 */
        /* <DEDUP_REMOVED lines=10> */
.L_x_719:
        /* <DEDUP_REMOVED lines=13> */
.L_x_721:
[----:B------:R-:W-:Y:S05]  /*2650*/  BSYNC.RECONVERGENT B2 ;  /* 0x0000000000027941 */ /* 0x000fea0003800200 */
.L_x_720:
        /* <DEDUP_REMOVED lines=43> */
.L_x_718:
[----:B------:R-:W-:Y:S05]  /*2910*/  BSYNC.RECONVERGENT B1 ;  /* 0x0000000000017941 */ /* 0x000fea0003800200 */
.L_x_717:
        /* <DEDUP_REMOVED lines=23> */
.L_x_724:
        /* <DEDUP_REMOVED lines=13> */
.L_x_726:
[----:B------:R-:W-:Y:S05]  /*2b60*/  BSYNC.RECONVERGENT B2 ;  /* 0x0000000000027941 */ /* 0x000fea0003800200 */
.L_x_725:
        /* <DEDUP_REMOVED lines=43> */
.L_x_723:
[----:B------:R-:W-:Y:S05]  /*2e20*/  BSYNC.RECONVERGENT B1 ;  /* 0x0000000000017941 */ /* 0x000fea0003800200 */
.L_x_722:
[----:B------:R-:W-:Y:S01]  /*2e30*/  I2FP.F32.U32 R112, R113 ;  /* 0x0000007100707245 */ /* 0x000fe20000201000 */
[----:B------:R-:W-:Y:S01]  /*2e40*/  IMAD.U32 R116, R114, 0x10000, RZ ;  /* 0x0001000072747824 */ /* 0x000fe200078e00ff */
[----:B------:R-:W-:Y:S01]  /*2e50*/  ISETP.NE.AND P0, PT, R117, 0x1, PT ;  /* 0x000000017500780c */ /* 0x000fe20003f05270 */
[----:B------:R-:W-:Y:S01]  /*2e60*/  @P1 IMAD.U32 R113, R110, 0x10000, RZ ;  /* 0x000100006e711824 */ /* 0x000fe200078e00ff */
[----:B------:R-:W-:Y:S01]  /*2e70*/  BSSY.RECONVERGENT B1, `(.L_x_727) ;  /* 0x000004d000017945 */ /* 0x000fe20003800200 */
[----:B------:R-:W-:Y:S01]  /*2e80*/  FFMA.FTZ R112, R112, R125, 1.1641532182693481445e-10 ;  /* 0x2f00000070707423 */ /* 0x000fe2000001007d */
[----:B------:R-:W-:Y:S01]  /*2e90*/  FMUL.FTZ R116, R116, R127 ;  /* 0x0000007f74747220 */ /* 0x000fe20000410000 */
[----:B------:R-:W-:-:S03]  /*2ea0*/  PRMT R114, R114, 0x7632, R114 ;  /* 0x0000763272727816 */ /* 0x000fc60000000072 */
[----:B------:R-:W-:-:S04]  /*2eb0*/  FSETP.GTU.FTZ.AND P3, PT, R112, R129, PT ;  /* 0x000000817000720b */ /* 0x000fc80003f7c000 */
        /* <DEDUP_REMOVED lines=15> */
.L_x_729:
        /* <DEDUP_REMOVED lines=13> */
.L_x_731:
[----:B------:R-:W-:Y:S05]  /*3080*/  BSYNC.RECONVERGENT B2 ;  /* 0x0000000000027941 */ /* 0x000fea0003800200 */
.L_x_730:
        /* <DEDUP_REMOVED lines=43> */
.L_x_728:
[----:B------:R-:W-:Y:S05]  /*3340*/  BSYNC.RECONVERGENT B1 ;  /* 0x0000000000017941 */ /* 0x000fea0003800200 */
.L_x_727:
        /* <DEDUP_REMOVED lines=23> */
.L_x_734:
        /* <DEDUP_REMOVED lines=13> */
.L_x_736:
[----:B------:R-:W-:Y:S05]  /*3590*/  BSYNC.RECONVERGENT B2 ;  /* 0x0000000000027941 */ /* 0x000fea0003800200 */
.L_x_735:
        /* <DEDUP_REMOVED lines=43> */
.L_x_733:
[----:B------:R-:W-:Y:S05]  /*3850*/  BSYNC.RECONVERGENT B1 ;  /* 0x0000000000017941 */ /* 0x000fea0003800200 */
.L_x_732:
        /* <DEDUP_REMOVED lines=24> */
.L_x_739:
        /* <DEDUP_REMOVED lines=13> */
.L_x_741:
[----:B------:R-:W-:Y:S05]  /*3ab0*/  BSYNC.RECONVERGENT B2 ;  /* 0x0000000000027941 */ /* 0x000fea0003800200 */
.L_x_740:
        /* <DEDUP_REMOVED lines=43> */
.L_x_738:
[----:B------:R-:W-:Y:S05]  /*3d70*/  BSYNC.RECONVERGENT B1 ;  /* 0x0000000000017941 */ /* 0x000fea0003800200 */
.L_x_737:
[----:B------:R-:W-:Y:S01]  /*3d80*/  I2FP.F32.U32 R112, R113 ;  /* 0x0000007100707245 */ /* 0x000fe20000201000 */
[----:B------:R-:W-:Y:S01]  /*3d90*/  IMAD.U32 R114, R165, 0x10000, RZ ;  /* 0x00010000a5727824 */ /* 0x000fe200078e00ff */
[----:B------:R-:W-:-:S03]  /*3da0*/  @P1 SHF.L.U32 R113, R166, 0x10, RZ ;  /* 0x00000010a6711819 */ /* 0x000fc600000006ff */
[----:B------:R-:W-:Y:S01]  /*3db0*/  FFMA.FTZ R112, R112, R125, 1.1641532182693481445e-10 ;  /* 0x2f00000070707423 */ /* 0x000fe2000001007d */
[----:B------:R-:W-:-:S04]  /*3dc0*/  FMUL.FTZ R114, R114, R127 ;  /* 0x0000007f72727220 */ /* 0x000fc80000410000 */
[----:B------:R-:W-:Y:S02]  /*3dd0*/  FSETP.GTU.FTZ.AND P5, PT, R112, R129, PT ;  /* 0x000000817000720b */ /* 0x000fe40003fbc000 */
[----:B------:R-:W-:Y:S02]  /*3de0*/  PRMT R112, R167, 0x5410, R168 ;  /* 0x00005410a7707816 */ /* 0x000fe400000000a8 */
        /* <DEDUP_REMOVED lines=8> */
.L_x_701:
        /* <DEDUP_REMOVED lines=16> */
.L_x_745:
        /* <DEDUP_REMOVED lines=13> */
.L_x_747:
[----:B------:R-:W-:Y:S05]  /*4040*/  BSYNC.RECONVERGENT B2 ;  /* 0x0000000000027941 */ /* 0x000fea0003800200 */
.L_x_746:
        /* <DEDUP_REMOVED lines=43> */
.L_x_744:
[----:B------:R-:W-:Y:S05]  /*4300*/  BSYNC.RECONVERGENT B1 ;  /* 0x0000000000017941 */ /* 0x000fea0003800200 */
.L_x_743:
[----:B------:R-:W-:Y:S01]  /*4310*/  I2FP.F32.U32 R116, R116 ;  /* 0x0000007400747245 */ /* 0x000fe20000201000 */
[----:B------:R-:W-:Y:S01]  /*4320*/  IMAD.U32 R129, RZ, RZ, UR31 ;  /* 0x0000001fff817e24 */ /* 0x000fe2000f8e00ff */
[----:B------:R-:W-:Y:S01]  /*4330*/  ISETP.NE.AND P2, PT, R123, 0x1, PT ;  /* 0x000000017b00780c */ /* 0x000fe20003f45270 */
[----:B-----5:R-:W-:Y:S01]  /*4340*/  IMAD.U32 R122, R112, 0x10000, RZ ;  /* 0x00010000707a7824 */ /* 0x020fe200078e00ff */
[----:B------:R-:W-:Y:S01]  /*4350*/  BSSY.RECONVERGENT B1, `(.L_x_748) ;  /* 0x000004d000017945 */ /* 0x000fe20003800200 */
[----:B------:R-:W-:Y:S01]  /*4360*/  FFMA.FTZ R116, R116, R125, 1.1641532182693481445e-10 ;  /* 0x2f00000074747423 */ /* 0x000fe2000001007d */
[----:B------:R-:W-:Y:S02]  /*4370*/  IMAD.U32 R127, RZ, RZ, UR32 ;  /* 0x00000020ff7f7e24 */ /* 0x000fe4000f8e00ff */
[----:B------:R-:W-:Y:S01]  /*4380*/  HFMA2 R171, -RZ, RZ, 0, 1.1920928955078125e-07 ;  /* 0x00000002ffab7431 */ /* 0x000fe200000001ff */
[----:B------:R-:W-:Y:S01]  /*4390*/  PRMT R112, R112, 0x7632, R112 ;  /* 0x0000763270707816 */ /* 0x000fe20000000070 */
[----:B------:R-:W-:Y:S01]  /*43a0*/  IMAD.MOV.U32 R117, RZ, RZ, R0 ;  /* 0x000000ffff757224 */ /* 0x000fe200078e0000 */
[----:B------:R-:W-:Y:S01]  /*43b0*/  FSETP.GTU.FTZ.AND P0, PT, R116, R129, PT ;  /* 0x000000817400720b */ /* 0x000fe20003f1c000 */
[----:B------:R-:W-:-:S03]  /*43c0*/  FMUL.FTZ R122, R122, R127 ;  /* 0x0000007f7a7a7220 */ /* 0x000fc60000410000 */
[----:B------:R-:W-:Y:S02]  /*43d0*/  PLOP3.LUT P3, PT, P0, PT, PT, 0x8, 0x80 ;  /* 0x000000000080781c */ /* 0x000fe4000076e170 */
[----:B------:R-:W-:Y:S02]  /*43e0*/  FSEL R126, R122, RZ, !P0 ;  /* 0x000000ff7a7e7208 */ /* 0x000fe40004000000 */
[----:B------:R-:W-:Y:S01]  /*43f0*/  P2R R124, PR, RZ, 0x8 ;  /* 0x00000008ff7c7803 */ /* 0x000fe20000000000 */
[----:B------:R-:W-:Y:S08]  /*4400*/  @!P2 BRA `(.L_x_749) ;  /* 0x000000040004a947 */ /* 0x000ff00003800000 */
        /* <DEDUP_REMOVED lines=8> */
.L_x_750:
        /* <DEDUP_REMOVED lines=13> */
.L_x_752:
[----:B------:R-:W-:Y:S05]  /*4560*/  BSYNC.RECONVERGENT B2 ;  /* 0x0000000000027941 */ /* 0x000fea0003800200 */
.L_x_751:
        /* <DEDUP_REMOVED lines=43> */
.L_x_749:
[----:B------:R-:W-:Y:S05]  /*4820*/  BSYNC.RECONVERGENT B1 ;  /* 0x0000000000017941 */ /* 0x000fea0003800200 */
.L_x_748:
[----:B------:R-:W-:Y:S01]  /*4830*/  I2FP.F32.U32 R116, R117 ;  /* 0x0000007500747245 */ /* 0x000fe20000201000 */
[----:B------:R-:W-:Y:S01]  /*4840*/  IMAD.U32 R122, R104, 0x10000, RZ ;  /* 0x00010000687a7824 */ /* 0x000fe200078e00ff */
[----:B------:R-:W-:Y:S01]  /*4850*/  ISETP.NE.AND P2, PT, R171, 0x1, PT ;  /* 0x00000001ab00780c */ /* 0x000fe20003f45270 */
[----:B------:R-:W-:Y:S01]  /*4860*/  @P1 IMAD.U32 R123, R108, 0x10000, RZ ;  /* 0x000100006c7b1824 */ /* 0x000fe200078e00ff */
[----:B------:R-:W-:Y:S01]  /*4870*/  BSSY.RECONVERGENT B1, `(.L_x_753) ;  /* 0x000004e000017945 */ /* 0x000fe20003800200 */
[----:B------:R-:W-:Y:S01]  /*4880*/  FFMA.FTZ R116, R116, R125, 1.1641532182693481445e-10 ;  /* 0x2f00000074747423 */ /* 0x000fe2000001007d */
[----:B------:R-:W-:-:S04]  /*4890*/  FMUL.FTZ R122, R122, R127 ;  /* 0x0000007f7a7a7220 */ /* 0x000fc80000410000 */
[----:B------:R-:W-:-:S04]  /*48a0*/  FSETP.GTU.FTZ.AND P0, PT, R116, R129, PT ;  /* 0x000000817400720b */ /* 0x000fc80003f1c000 */
[----:B------:R-:W-:Y:S02]  /*48b0*/  FSEL R117, R122, RZ, !P0 ;  /* 0x000000ff7a757208 */ /* 0x000fe40004000000 */
[----:B------:R-:W-:Y:S02]  /*48c0*/  SEL R178, RZ, 0x1, P0 ;  /* 0x00000001ffb27807 */ /* 0x000fe40000000000 */
[----:B------:R-:W-:Y:S01]  /*48d0*/  MOV R122, 0x2 ;  /* 0x00000002007a7802 */ /* 0x000fe20000000f00 */
[----:B------:R-:W-:Y:S01]  /*48e0*/  FADD.FTZ R116, R126, R117 ;  /* 0x000000757e747221 */ /* 0x000fe20000010000 */
[----:B------:R-:W-:-:S03]  /*48f0*/  IMAD.MOV.U32 R117, RZ, RZ, R0 ;  /* 0x000000ffff757224 */ /* 0x000fc600078e0000 */
[--C-:B------:R-:W-:Y:S01]  /*4900*/  @P1 FADD.FTZ R228, R123, R116.reuse ;  /* 0x000000747be41221 */ /* 0x100fe20000010000 */
        /* <DEDUP_REMOVED lines=11> */
.L_x_755:
        /* <DEDUP_REMOVED lines=13> */
.L_x_757:
[----:B------:R-:W-:Y:S05]  /*4a90*/  BSYNC.RECONVERGENT B2 ;  /* 0x0000000000027941 */ /* 0x000fea0003800200 */
.L_x_756:
        /* <DEDUP_REMOVED lines=43> */
.L_x_754:
[----:B------:R-:W-:Y:S05]  /*4d50*/  BSYNC.RECONVERGENT B1 ;  /* 0x0000000000017941 */ /* 0x000fea0003800200 */
.L_x_753:
[----:B------:R-:W-:Y:S01]  /*4d60*/  I2FP.F32.U32 R116, R117 ;  /* 0x0000007500747245 */ /* 0x000fe20000201000 */
[----:B------:R-:W-:Y:S01]  /*4d70*/  IMAD.U32 R112, R112, 0x10000, RZ ;  /* 0x0001000070707824 */ /* 0x000fe200078e00ff */
[----:B------:R-:W-:Y:S01]  /*4d80*/  ISETP.NE.AND P2, PT, R122, 0x1, PT ;  /* 0x000000017a00780c */ /* 0x000fe20003f45270 */
[----:B------:R-:W-:Y:S01]  /*4d90*/  BSSY.RECONVERGENT B1, `(.L_x_758) ;  /* 0x000004b000017945 */ /* 0x000fe20003800200 */
[----:B------:R-:W-:Y:S02]  /*4da0*/  IMAD.MOV.U32 R117, RZ, RZ, R0 ;  /* 0x000000ffff757224 */ /* 0x000fe400078e0000 */
[----:B------:R-:W-:Y:S01]  /*4db0*/  FFMA.FTZ R116, R116, R125, 1.1641532182693481445e-10 ;  /* 0x2f00000074747423 */ /* 0x000fe2000001007d */
[----:B------:R-:W-:-:S04]  /*4dc0*/  FMUL.FTZ R112, R112, R127 ;  /* 0x0000007f70707220 */ /* 0x000fc80000410000 */
[----:B------:R-:W-:Y:S01]  /*4dd0*/  FSETP.GTU.FTZ.AND P0, PT, R116, R129, PT ;  /* 0x000000817400720b */ /* 0x000fe20003f1c000 */
[----:B------:R-:W-:-:S03]  /*4de0*/  IMAD.MOV.U32 R116, RZ, RZ, 0x2 ;  /* 0x00000002ff747424 */ /* 0x000fc600078e00ff */
[----:B------:R-:W-:Y:S02]  /*4df0*/  PLOP3.LUT P3, PT, P0, PT, PT, 0x8, 0x80 ;  /* 0x000000000080781c */ /* 0x000fe4000076e170 */
[----:B------:R-:W-:Y:S02]  /*4e00*/  FSEL R171, R112, RZ, !P0 ;  /* 0x000000ff70ab7208 */ /* 0x000fe40004000000 */
[----:B------:R-:W-:Y:S01]  /*4e10*/  P2R R126, PR, RZ, 0x8 ;  /* 0x00000008ff7e7803 */ /* 0x000fe20000000000 */
[----:B------:R-:W-:Y:S08]  /*4e20*/  @!P2 BRA `(.L_x_759) ;  /* 0x000000040004a947 */ /* 0x000ff00003800000 */
        /* <DEDUP_REMOVED lines=8> */
.L_x_760:
        /* <DEDUP_REMOVED lines=13> */
.L_x_762:
[----:B------:R-:W-:Y:S05]  /*4f80*/  BSYNC.RECONVERGENT B2 ;  /* 0x0000000000027941 */ /* 0x000fea0003800200 */
.L_x_761:
        /* <DEDUP_REMOVED lines=43> */
.L_x_759:
[----:B------:R-:W-:Y:S05]  /*5240*/  BSYNC.RECONVERGENT B1 ;  /* 0x0000000000017941 */ /* 0x000fea0003800200 */
.L_x_758:
        /* <DEDUP_REMOVED lines=25> */
.L_x_765:
        /* <DEDUP_REMOVED lines=13> */
.L_x_767:
[----:B------:R-:W-:Y:S05]  /*54b0*/  BSYNC.RECONVERGENT B2 ;  /* 0x0000000000027941 */ /* 0x000fea0003800200 */
.L_x_766:
        /* <DEDUP_REMOVED lines=43> */
.L_x_764:
[----:B------:R-:W-:Y:S05]  /*5770*/  BSYNC.RECONVERGENT B1 ;  /* 0x0000000000017941 */ /* 0x000fea0003800200 */
.L_x_763:
        /* <DEDUP_REMOVED lines=22> */
.L_x_770:
        /* <DEDUP_REMOVED lines=13> */
.L_x_772:
[----:B------:R-:W-:Y:S05]  /*59b0*/  BSYNC.RECONVERGENT B2 ;  /* 0x0000000000027941 */ /* 0x000fea0003800200 */
.L_x_771:
        /* <DEDUP_REMOVED lines=43> */
.L_x_769:
[----:B------:R-:W-:Y:S05]  /*5c70*/  BSYNC.RECONVERGENT B1 ;  /* 0x0000000000017941 */ /* 0x000fea0003800200 */
.L_x_768:
[----:B------:R-:W-:Y:S01]  /*5c80*/  I2FP.F32.U32 R112, R113 ;  /* 0x0000007100707245 */ /* 0x000fe20000201000 */
[----:B------:R-:W-:Y:S01]  /*5c90*/  IMAD.U32 R116, R105, 0x10000, RZ ;  /* 0x0001000069747824 */ /* 0x000fe200078e00ff */
[----:B------:R-:W-:Y:S01]  /*5ca0*/  ISETP.NE.AND P2, PT, R122, 0x1, PT ;  /* 0x000000017a00780c */ /* 0x000fe20003f45270 */
[----:B------:R-:W-:Y:S01]  /*5cb0*/  @P1 IMAD.U32 R113, R109, 0x10000, RZ ;  /* 0x000100006d711824 */ /* 0x000fe200078e00ff */
[----:B------:R-:W-:Y:S01]  /*5cc0*/  BSSY.RECONVERGENT B1, `(.L_x_773) ;  /* 0x000004e000017945 */ /* 0x000fe20003800200 */
[----:B------:R-:W-:Y:S01]  /*5cd0*/  FFMA.FTZ R112, R112, R125, 1.1641532182693481445e-10 ;  /* 0x2f00000070707423 */ /* 0x000fe2000001007d */
[----:B------:R-:W-:Y:S01]  /*5ce0*/  FMUL.FTZ R116, R116, R127 ;  /* 0x0000007f74747220 */ /* 0x000fe20000410000 */
[----:B------:R-:W-:-:S03]  /*5cf0*/  MOV R117, 0x2 ;  /* 0x0000000200757802 */ /* 0x000fc60000000f00 */
        /* <DEDUP_REMOVED lines=17> */
.L_x_775:
        /* <DEDUP_REMOVED lines=13> */
.L_x_777:
[----:B------:R-:W-:Y:S05]  /*5ee0*/  BSYNC.RECONVERGENT B2 ;  /* 0x0000000000027941 */ /* 0x000fea0003800200 */
.L_x_776:
        /* <DEDUP_REMOVED lines=43> */
.L_x_774:
[----:B------:R-:W-:Y:S05]  /*61a0*/  BSYNC.RECONVERGENT B1 ;  /* 0x0000000000017941 */ /* 0x000fea0003800200 */
.L_x_773:
[----:B------:R-:W-:Y:S01]  /*61b0*/  ISETP.NE.AND P3, PT, R117, 0x1, PT ;  /* 0x000000017500780c */ /* 0x000fe20003f65270 */
[----:B------:R-:W-:Y:S01]  /*61c0*/  IMAD.U32 R116, R173, 0x10000, RZ ;  /* 0x00010000ad747824 */ /* 0x000fe200078e00ff */
[----:B------:R-:W-:Y:S01]  /*61d0*/  I2FP.F32.U32 R112, R113 ;  /* 0x0000007100707245 */ /* 0x000fe20000201000 */
[----:B------:R-:W-:Y:S01]  /*61e0*/  BSSY.RECONVERGENT B1, `(.L_x_778) ;  /* 0x000004a000017945 */ /* 0x000fe20003800200 */
[----:B------:R-:W-:Y:S02]  /*61f0*/  IMAD.MOV.U32 R122, RZ, RZ, 0x2 ;  /* 0x00000002ff7a7424 */ /* 0x000fe400078e00ff */
[----:B------:R-:W-:Y:S01]  /*6200*/  FMUL.FTZ R116, R116, R127 ;  /* 0x0000007f74747220 */ /* 0x000fe20000410000 */
[----:B------:R-:W-:Y:S02]  /*6210*/  IMAD.MOV.U32 R113, RZ, RZ, R0 ;  /* 0x000000ffff717224 */ /* 0x000fe400078e0000 */
[----:B------:R-:W-:-:S05]  /*6220*/  FFMA.FTZ R112, R112, R125, 1.1641532182693481445e-10 ;  /* 0x2f00000070707423 */ /* 0x000fca000001007d */
[----:B------:R-:W-:-:S04]  /*6230*/  FSETP.GTU.FTZ.AND P0, PT, R112, R129, PT ;  /* 0x000000817000720b */ /* 0x000fc80003f1c000 */
[----:B------:R-:W-:Y:S02]  /*6240*/  PLOP3.LUT P2, PT, P0, PT, PT, 0x8, 0x80 ;  /* 0x000000000080781c */ /* 0x000fe4000074e170 */
[----:B------:R-:W-:Y:S01]  /*6250*/  FSEL R173, R116, RZ, !P0 ;  /* 0x000000ff74ad7208 */ /* 0x000fe20004000000 */
[----:B------:R-:W-:Y:S10]  /*6260*/  @!P3 BRA `(.L_x_779) ;  /* 0x000000040004b947 */ /* 0x000ff40003800000 */
        /* <DEDUP_REMOVED lines=8> */
.L_x_780:
        /* <DEDUP_REMOVED lines=13> */
.L_x_782:
[----:B------:R-:W-:Y:S05]  /*63c0*/  BSYNC.RECONVERGENT B2 ;  /* 0x0000000000027941 */ /* 0x000fea0003800200 */
.L_x_781:
        /* <DEDUP_REMOVED lines=43> */
.L_x_779:
[----:B------:R-:W-:Y:S05]  /*6680*/  BSYNC.RECONVERGENT B1 ;  /* 0x0000000000017941 */ /* 0x000fea0003800200 */
.L_x_778:
        /* <DEDUP_REMOVED lines=25> */
.L_x_785:
        /* <DEDUP_REMOVED lines=13> */
.L_x_787:
[----:B------:R-:W-:Y:S05]  /*68f0*/  BSYNC.RECONVERGENT B2 ;  /* 0x0000000000027941 */ /* 0x000fea0003800200 */
.L_x_786:
        /* <DEDUP_REMOVED lines=43> */
.L_x_784:
[----:B------:R-:W-:Y:S05]  /*6bb0*/  BSYNC.RECONVERGENT B1 ;  /* 0x0000000000017941 */ /* 0x000fea0003800200 */
.L_x_783:
        /* <DEDUP_REMOVED lines=21> */
.L_x_790:
        /* <DEDUP_REMOVED lines=13> */
.L_x_792:
[----:B------:R-:W-:Y:S05]  /*6de0*/  BSYNC.RECONVERGENT B2 ;  /* 0x0000000000027941 */ /* 0x000fea0003800200 */
.L_x_791:
        /* <DEDUP_REMOVED lines=43> */
.L_x_789:
[----:B------:R-:W-:Y:S05]  /*70a0*/  BSYNC.RECONVERGENT B1 ;  /* 0x0000000000017941 */ /* 0x000fea0003800200 */
.L_x_788:
[----:B------:R-:W-:Y:S01]  /*70b0*/  I2FP.F32.U32 R112, R113 ;  /* 0x0000007100707245 */ /* 0x000fe20000201000 */
[----:B------:R-:W-:Y:S01]  /*70c0*/  IMAD.U32 R116, R106, 0x10000, RZ ;  /* 0x000100006a747824 */ /* 0x000fe200078e00ff */
[----:B------:R-:W-:Y:S01]  /*70d0*/  BSSY.RECONVERGENT B1, `(.L_x_793) ;  /* 0x0000050000017945 */ /* 0x000fe20003800200 */
[----:B------:R-:W-:Y:S02]  /*70e0*/  @P1 IMAD.U32 R117, R110, 0x10000, RZ ;  /* 0x000100006e751824 */ /* 0x000fe400078e00ff */
[----:B------:R-:W-:Y:S01]  /*70f0*/  FFMA.FTZ R112, R112, R125, 1.1641532182693481445e-10 ;  /* 0x2f00000070707423 */ /* 0x000fe2000001007d */
[----:B------:R-:W-:-:S04]  /*7100*/  FMUL.FTZ R116, R116, R127 ;  /* 0x0000007f74747220 */ /* 0x000fc80000410000 */
[----:B------:R-:W-:-:S04]  /*7110*/  FSETP.GTU.FTZ.AND P0, PT, R112, R129, PT ;  /* 0x000000817000720b */ /* 0x000fc80003f1c000 */
[----:B------:R-:W-:Y:S02]  /*7120*/  FSEL R113, R116, RZ, !P0 ;  /* 0x000000ff74717208 */ /* 0x000fe40004000000 */
[----:B------:R-:W-:Y:S02]  /*7130*/  SEL R182, RZ, 0x1, P0 ;  /* 0x00000001ffb67807 */ /* 0x000fe40000000000 */
[----:B------:R-:W-:Y:S01]  /*7140*/  ISETP.NE.AND P0, PT, R122, 0x1, PT ;  /* 0x000000017a00780c */ /* 0x000fe20003f05270 */
[----:B------:R-:W-:Y:S01]  /*7150*/  FADD.FTZ R112, R170, R113 ;  /* 0x00000071aa707221 */ /* 0x000fe20000010000 */
[----:B------:R-:W-:Y:S01]  /*7160*/  MOV R116, 0x2 ;  /* 0x0000000200747802 */ /* 0x000fe20000000f00 */
[----:B------:R-:W-:Y:S02]  /*7170*/  IMAD.MOV.U32 R113, RZ, RZ, R0 ;  /* 0x000000ffff717224 */ /* 0x000fe400078e0000 */
        /* <DEDUP_REMOVED lines=12> */
.L_x_795:
        /* <DEDUP_REMOVED lines=13> */
.L_x_797:
[----:B------:R-:W-:Y:S05]  /*7310*/  BSYNC.RECONVERGENT B2 ;  /* 0x0000000000027941 */ /* 0x000fea0003800200 */
.L_x_796:
        /* <DEDUP_REMOVED lines=43> */
.L_x_794:
[----:B------:R-:W-:Y:S05]  /*75d0*/  BSYNC.RECONVERGENT B1 ;  /* 0x0000000000017941 */ /* 0x000fea0003800200 */
.L_x_793:
        /* <DEDUP_REMOVED lines=20> */
.L_x_800:
        /* <DEDUP_REMOVED lines=13> */
.L_x_802:
[----:B------:R-:W-:Y:S05]  /*77f0*/  BSYNC.RECONVERGENT B2 ;  /* 0x0000000000027941 */ /* 0x000fea0003800200 */
.L_x_801:
        /* <DEDUP_REMOVED lines=43> */
.L_x_799:
[----:B------:R-:W-:Y:S05]  /*7ab0*/  BSYNC.RECONVERGENT B1 ;  /* 0x0000000000017941 */ /* 0x000fea0003800200 */
.L_x_798:
[----:B------:R-:W-:Y:S01]  /*7ac0*/  I2FP.F32.U32 R112, R113 ;  /* 0x0000007100707245 */ /* 0x000fe20000201000 */
[----:B------:R-:W-:Y:S01]  /*7ad0*/  IMAD.U32 R172, R172, 0x10000, RZ ;  /* 0x00010000acac7824 */ /* 0x000fe200078e00ff */
[----:B------:R-:W-:Y:S01]  /*7ae0*/  @P1 SHF.L.U32 R117, R128, 0x10, RZ ;  /* 0x0000001080751819 */ /* 0x000fe200000006ff */
[----:B------:R-:W-:Y:S01]  /*7af0*/  BSSY.RECONVERGENT B1, `(.L_x_803) ;  /* 0x000004f000017945 */ /* 0x000fe20003800200 */
[----:B------:R-:W-:Y:S02]  /*7b00*/  IMAD.MOV.U32 R116, RZ, RZ, 0x2 ;  /* 0x00000002ff747424 */ /* 0x000fe400078e00ff */
[----:B------:R-:W-:Y:S01]  /*7b10*/  FFMA.FTZ R112, R112, R125, 1.1641532182693481445e-10 ;  /* 0x2f00000070707423 */ /* 0x000fe2000001007d */
[----:B------:R-:W-:-:S04]  /*7b20*/  FMUL.FTZ R172, R172, R127 ;  /* 0x0000007facac7220 */ /* 0x000fc80000410000 */
[----:B------:R-:W-:-:S04]  /*7b30*/  FSETP.GTU.FTZ.AND P4, PT, R112, R129, PT ;  /* 0x000000817000720b */ /* 0x000fc80003f9c000 */
[----:B------:R-:W-:Y:S02]  /*7b40*/  FSEL R113, R172, RZ, !P4 ;  /* 0x000000ffac717208 */ /* 0x000fe40006000000 */
[----:B------:R-:W-:Y:S02]  /*7b50*/  SEL R183, RZ, 0x1, P4 ;  /* 0x00000001ffb77807 */ /* 0x000fe40002000000 */
[----:B------:R-:W-:Y:S01]  /*7b60*/  ISETP.NE.AND P4, PT, R122, 0x1, PT ;  /* 0x000000017a00780c */ /* 0x000fe20003f85270 */
[----:B------:R-:W-:Y:S01]  /*7b70*/  FADD.FTZ R112, R114, R113 ;  /* 0x0000007172707221 */ /* 0x000fe20000010000 */
[----:B------:R-:W-:-:S03]  /*7b80*/  IMAD.MOV.U32 R113, RZ, RZ, R0 ;  /* 0x000000ffff717224 */ /* 0x000fc600078e0000 */
[--C-:B------:R-:W-:Y:S01]  /*7b90*/  @P1 FADD.FTZ R220, R117, R112.reuse ;  /* 0x0000007075dc1221 */ /* 0x100fe20000010000 */
[----:B------:R-:W-:-:S05]  /*7ba0*/  @!P1 IMAD.MOV.U32 R220, RZ, RZ, R112 ;  /* 0x000000ffffdc9224 */ /* 0x000fca00078e0070 */
        /* <DEDUP_REMOVED lines=10> */
.L_x_805:
        /* <DEDUP_REMOVED lines=13> */
.L_x_807:
[----:B------:R-:W-:Y:S05]  /*7d20*/  BSYNC.RECONVERGENT B2 ;  /* 0x0000000000027941 */ /* 0x000fea0003800200 */
.L_x_806:
        /* <DEDUP_REMOVED lines=43> */
.L_x_804:
[----:B------:R-:W-:Y:S05]  /*7fe0*/  BSYNC.RECONVERGENT B1 ;  /* 0x0000000000017941 */ /* 0x000fea0003800200 */
.L_x_803:
[----:B------:R-:W-:Y:S01]  /*7ff0*/  I2FP.F32.U32 R112, R113 ;  /* 0x0000007100707245 */ /* 0x000fe20000201000 */
[C---:B------:R-:W-:Y:S01]  /*8000*/  IMAD.U32 R114, R115.reuse, 0x10000, RZ ;  /* 0x0001000073727824 */ /* 0x040fe200078e00ff */
        /* <DEDUP_REMOVED lines=19> */
.L_x_810:
        /* <DEDUP_REMOVED lines=13> */
.L_x_812:
[----:B------:R-:W-:Y:S05]  /*8210*/  BSYNC.RECONVERGENT B2 ;  /* 0x0000000000027941 */ /* 0x000fea0003800200 */
.L_x_811:
        /* <DEDUP_REMOVED lines=38> */
[----:B------:R-:W-:Y:S02]  /*8480*/  HFMA2 R117, -RZ, RZ, 0, 0 ;  /* 0x00000000ff757431 */ /* 0x000fe400000001ff */
[----:B------:R-:W-:Y:S01]  /*8490*/  IMAD.MOV.U32 R0, RZ, RZ, R116 ;  /* 0x000000ffff007224 */ /* 0x000fe200078e0074 */
[----:B------:R-:W-:Y:S01]  /*84a0*/  LOP3.LUT R160, R114, UR30, R113, 0x96, !PT ;  /* 0x0000001e72a07c12 */ /* 0x000fe2000f8e9671 */
[----:B------:R-:W-:Y:S02]  /*84b0*/  IMAD.MOV.U32 R113, RZ, RZ, R130 ;  /* 0x000000ffff717224 */ /* 0x000fe400078e0082 */
[----:B------:R-:W-:-:S07]  /*84c0*/  IMAD.MOV.U32 R130, RZ, RZ, R112 ;  /* 0x000000ffff827224 */ /* 0x000fce00078e0070 */
.L_x_809:
[----:B------:R-:W-:Y:S05]  /*84d0*/  BSYNC.RECONVERGENT B1 ;  /* 0x0000000000017941 */ /* 0x000fea0003800200 */
.L_x_808:
        /* <DEDUP_REMOVED lines=13> */
[----:B------:R-:W-:Y:S01]  /*85b0*/  @!P1 IMAD.MOV.U32 R128, RZ, RZ, R112 ;  /* 0x000000ffff809224 */ /* 0x000fe200078e0070 */
[----:B------:R-:W-:-:S04]  /*85c0*/  MOV R115, 0x2 ;  /* 0x0000000200737802 */ /* 0x000fc80000000f00 */
        /* <DEDUP_REMOVED lines=10> */
.L_x_815:
        /* <DEDUP_REMOVED lines=13> */
.L_x_817:
[----:B------:R-:W-:Y:S05]  /*8740*/  BSYNC.RECONVERGENT B2 ;  /* 0x0000000000027941 */ /* 0x000fea0003800200 */
.L_x_816:
        /* <DEDUP_REMOVED lines=43> */
.L_x_814:
[----:B------:R-:W-:Y:S05]  /*8a00*/  BSYNC.RECONVERGENT B1 ;  /* 0x0000000000017941 */ /* 0x000fea0003800200 */
.L_x_813:
        /* <DEDUP_REMOVED lines=20> */
.L_x_820:
        /* <DEDUP_REMOVED lines=8> */
[----:B------:R-:W-:Y:S02]  /*8bd0*/  @!P6 VIADD R175, R175, 0x1 ;  /* 0x00000001afafe836 */ /* 0x000fe40000000000 */
[----:B------:R-:W-:Y:S02]  /*8be0*/  @!P6 VIADD R112, R2, 0x1 ;  /* 0x000000010270e836 */ /* 0x000fe40000000000 */
[----:B------:R-:W-:Y:S01]  /*8bf0*/  @!P6 IMAD.MOV.U32 R161, RZ, RZ, RZ ;  /* 0x000000ffffa1e224 */ /* 0x000fe200078e00ff */
[----:B------:R-:W-:-:S13]  /*8c00*/  ISETP.NE.AND P0, PT, R175, RZ, !P6 ;  /* 0x000000ffaf00720c */ /* 0x000fda0007705270 */
[----:B------:R-:W-:Y:S02]  /*8c10*/  @P0 IADD3 R112, PT, PT, R2, RZ, RZ ;  /* 0x000000ff02700210 */ /* 0x000fe40007ffe0ff */
[----:B------:R-:W-:-:S03]  /*8c20*/  ISETP.NE.AND P0, PT, R0, RZ, PT ;  /* 0x000000ff0000720c */ /* 0x000fc60003f05270 */
[----:B------:R-:W-:-:S10]  /*8c30*/  @!P6 IMAD.MOV.U32 R2, RZ, RZ, R112 ;  /* 0x000000ffff02e224 */ /* 0x000fd400078e0070 */
.L_x_822:
[----:B------:R-:W-:Y:S05]  /*8c40*/  BSYNC.RECONVERGENT B2 ;  /* 0x0000000000027941 */ /* 0x000fea0003800200 */
.L_x_821:
        /* <DEDUP_REMOVED lines=43> */
.L_x_819:
[----:B------:R-:W-:Y:S05]  /*8f00*/  BSYNC.RECONVERGENT B1 ;  /* 0x0000000000017941 */ /* 0x000fea0003800200 */
.L_x_818:
[----:B------:R-:W-:Y:S01]  /*8f10*/  I2FP.F32.U32 R112, R113 ;  /* 0x0000007100707245 */ /* 0x000fe20000201000 */
[----:B------:R-:W-:Y:S01]  /*8f20*/  IMAD.U32 R114, R167, 0x10000, RZ ;  /* 0x00010000a7727824 */ /* 0x000fe200078e00ff */
[----:B------:R-:W-:-:S03]  /*8f30*/  @P1 SHF.L.U32 R113, R166, 0x10, RZ ;  /* 0x00000010a6711819 */ /* 0x000fc600000006ff */
[----:B------:R-:W-:Y:S01]  /*8f40*/  FFMA.FTZ R112, R112, R125, 1.1641532182693481445e-10 ;  /* 0x2f00000070707423 */ /* 0x000fe2000001007d */
[----:B------:R-:W-:-:S04]  /*8f50*/  FMUL.FTZ R114, R114, R127 ;  /* 0x0000007f72727220 */ /* 0x000fc80000410000 */
[----:B------:R-:W-:-:S04]  /*8f60*/  FSETP.GTU.FTZ.AND P6, PT, R112, R129, PT ;  /* 0x000000817000720b */ /* 0x000fc80003fdc000 */
[----:B------:R-:W-:Y:S02]  /*8f70*/  FSEL R112, R114, RZ, !P6 ;  /* 0x000000ff72707208 */ /* 0x000fe40007000000 */
[----:B------:R-:W-:Y:S02]  /*8f80*/  SEL R185, RZ, 0x1, P6 ;  /* 0x00000001ffb97807 */ /* 0x000fe40003000000 */
[----:B------:R-:W-:Y:S01]  /*8f90*/  PRMT R114, R173, 0x5410, R176 ;  /* 0x00005410ad727816 */ /* 0x000fe200000000b0 */
[----:B------:R-:W-:-:S04]  /*8fa0*/  FADD.FTZ R112, R177, R112 ;  /* 0x00000070b1707221 */ /* 0x000fc80000010000 */
[--C-:B------:R-:W-:Y:S01]  /*8fb0*/  @P1 FADD.FTZ R214, R113, R112.reuse ;  /* 0x0000007071d61221 */ /* 0x100fe20000010000 */
[----:B------:R-:W-:Y:S01]  /*8fc0*/  @!P1 IMAD.MOV.U32 R214, RZ, RZ, R112 ;  /* 0x000000ffffd69224 */ /* 0x000fe200078e0070 */
[----:B------:R-:W-:Y:S02]  /*8fd0*/  PRMT R113, R171, 0x5410, R168 ;  /* 0x00005410ab717816 */ /* 0x000fe400000000a8 */
[----:B------:R-:W-:Y:S02]  /*8fe0*/  PRMT R112, R165, 0x5410, R164 ;  /* 0x00005410a5707816 */ /* 0x000fe400000000a4 */
[----:B------:R-:W-:-:S04]  /*8ff0*/  F2FP.BF16.F32.PACK_AB R115, RZ, R214 ;  /* 0x000000d6ff73723e */ /* 0x000fc800000010ff */
[----:B------:R-:W-:-:S07]  /*9000*/  PRMT R115, R172, 0x5410, R115 ;  /* 0x00005410ac737816 */ /* 0x000fce0000000073 */
.L_x_742:
[----:B------:R-:W-:Y:S01]  /*9010*/  SEL R167, RZ, 0x100, !P0 ;  /* 0x00000100ffa77807 */ /* 0x000fe20004000000 */
[----:B------:R-:W0:Y:S01]  /*9020*/  LDC.64 R116, c[0x0][0x3a8] ;  /* 0x0000ea00ff747b82 */ /* 0x000e220000000a00 */
[----:B------:R-:W-:Y:S01]  /*9030*/  ISETP.NE.U32.AND P0, PT, R118, RZ, PT ;  /* 0x000000ff7600720c */ /* 0x000fe20003f05070 */
[----:B------:R-:W-:Y:S01]  /*9040*/  VIADD R171, R169, 0x20 ;  /* 0x00000020a9ab7836 */ /* 0x000fe20000000000 */
[----:B------:R-:W-:Y:S02]  /*9050*/  SEL R168, RZ, 0x1000000, !P5 ;  /* 0x01000000ffa87807 */ /* 0x000fe40006800000 */
[----:B------:R-:W-:Y:S02]  /*9060*/  ISETP.NE.AND.EX P0, PT, R119, RZ, PT, P0 ;  /* 0x000000ff7700720c */ /* 0x000fe40003f05300 */
[----:B------:R-:W-:Y:S01]  /*9070*/  SEL R166, RZ, 0x10000, !P4 ;  /* 0x00010000ffa67807 */ /* 0x000fe20006000000 */
[----:B------:R-:W1:Y:S01]  /*9080*/  LDC.64 R118, c[0x0][0x3b0] ;  /* 0x0000ec00ff767b82 */ /* 0x000e620000000a00 */
[----:B------:R-:W-:-:S02]  /*9090*/  ISETP.NE.AND P5, PT, R126, RZ, PT ;  /* 0x000000ff7e00720c */ /* 0x000fc40003fa5270 */
[----:B------:R-:W-:Y:S02]  /*90a0*/  ISETP.NE.AND P4, PT, R131, RZ, PT ;  /* 0x000000ff8300720c */ /* 0x000fe40003f85270 */
[----:B------:R-:W-:Y:S02]  /*90b0*/  ISETP.NE.AND P6, PT, R124, RZ, PT ;  /* 0x000000ff7c00720c */ /* 0x000fe40003fc5270 */
[----:B------:R-:W-:Y:S01]  /*90c0*/  SEL R126, RZ, 0x1000000, !P2 ;  /* 0x01000000ff7e7807 */ /* 0x000fe20005000000 */
[----:B------:R-:W2:Y:S01]  /*90d0*/  @P1 LDC.64 R122, c[0x0][0x3a0] ;  /* 0x0000e800ff7a1b82 */ /* 0x000ea20000000a00 */
[----:B------:R-:W-:Y:S02]  /*90e0*/  SEL R131, RZ, 0x10000, !P4 ;  /* 0x00010000ff837807 */ /* 0x000fe40006000000 */
[----:B------:R-:W-:Y:S02]  /*90f0*/  SEL R124, RZ, 0x100, !P5 ;  /* 0x00000100ff7c7807 */ /* 0x000fe40006800000 */
[----:B------:R-:W-:-:S02]  /*9100*/  LOP3.LUT R167, R167, R168, R166, 0xfe, !PT ;  /* 0x000000a8a7a77212 */ /* 0x000fc400078efea6 */
[----:B------:R-:W-:Y:S01]  /*9110*/  SEL R166, RZ, 0x1, !P3 ;  /* 0x00000001ffa67807 */ /* 0x000fe20005800000 */
[----:B0-----:R-:W-:Y:S01]  /*9120*/  IMAD.WIDE.U32 R176, R169, 0x10, R116 ;  /* 0x00000010a9b07825 */ /* 0x001fe200078e0074 */
[----:B------:R-:W-:Y:S01]  /*9130*/  LOP3.LUT R124, R124, R126, R131, 0xfe, !PT ;  /* 0x0000007e7c7c7212 */ /* 0x000fe200078efe83 */
[----:B------:R-:W0:Y:S01]  /*9140*/  @P0 LDC.64 R164, c[0x0][0x398] ;  /* 0x0000e600ffa40b82 */ /* 0x000e220000000a00 */
[----:B------:R-:W-:Y:S02]  /*9150*/  SEL R131, RZ, 0x1, !P6 ;  /* 0x00000001ff837807 */ /* 0x000fe40007000000 */
[----:B------:R-:W-:Y:S01]  /*9160*/  LOP3.LUT R167, R167, R166, RZ, 0xfc, !PT ;  /* 0x000000a6a7a77212 */ /* 0x000fe200078efcff */
[----:B------:R3:W-:Y:S01]  /*9170*/  STG.E.128 desc[UR8][R176.64], R112 ;  /* 0x00000070b0007986 */ /* 0x0007e2000c101d08 */
[----:B------:R-:W-:Y:S01]  /*9180*/  LOP3.LUT R166, R124, R131, RZ, 0xfc, !PT ;  /* 0x000000837ca67212 */ /* 0x000fe200078efcff */
[----:B-1----:R-:W-:-:S05]  /*9190*/  IMAD.WIDE.U32 R172, R169, 0x8, R118 ;  /* 0x00000008a9ac7825 */ /* 0x002fca00078e0076 */
[----:B------:R3:W-:Y:S01]  /*91a0*/  STG.E.64 desc[UR8][R172.64], R166 ;  /* 0x000000a6ac007986 */ /* 0x0007e2000c101b08 */
[----:B--2---:R-:W-:Y:S01]  /*91b0*/  @P1 IMAD.WIDE.U32 R122, R171, 0x10, R122 ;  /* 0x00000010ab7a1825 */ /* 0x004fe200078e007a */
[----:B------:R-:W-:Y:S06]  /*91c0*/  @!P0 BRA `(.L_x_823) ;  /* 0x0000000000508947 */ /* 0x000fec0003800000 */
[----:B---3--:R-:W-:Y:S01]  /*91d0*/  IMAD.U32 R115, R184, 0x10000, RZ ;  /* 0x00010000b8737824 */ /* 0x008fe200078e00ff */
[----:B------:R-:W1:Y:S01]  /*91e0*/  LDC.64 R112, c[0x0][0x3b8] ;  /* 0x0000ee00ff707b82 */ /* 0x000e620000000a00 */
[----:B------:R-:W-:Y:S02]  /*91f0*/  LOP3.LUT R114, R185, 0xffff, RZ, 0xc0, !PT ;  /* 0x0000ffffb9727812 */ /* 0x000fe400078ec0ff */
[----:B------:R-:W-:Y:S02]  /*9200*/  LOP3.LUT R172, R181, 0xff, RZ, 0xc0, !PT ;  /* 0x000000ffb5ac7812 */ /* 0x000fe400078ec0ff */
[----:B------:R-:W-:Y:S02]  /*9210*/  LOP3.LUT R131, R115, 0xff0000, RZ, 0xc0, !PT ;  /* 0x00ff000073837812 */ /* 0x000fe400078ec0ff */
[----:B------:R-:W-:Y:S01]  /*9220*/  PRMT R115, R183, 0x7104, RZ ;  /* 0x00007104b7737816 */ /* 0x000fe200000000ff */
[----:B------:R-:W-:Y:S01]  /*9230*/  IMAD.WIDE.U32 R172, R172, 0x1000000, RZ ;  /* 0x01000000acac7825 */ /* 0x000fe200078e00ff */
[----:B------:R-:W-:-:S02]  /*9240*/  PRMT R124, R131, 0x4210, R114 ;  /* 0x00004210837c7816 */ /* 0x000fc40000000072 */
[----:B------:R-:W-:Y:S02]  /*9250*/  LOP3.LUT R166, R180, 0xff, RZ, 0xc0, !PT ;  /* 0x000000ffb4a67812 */ /* 0x000fe400078ec0ff */
[----:B------:R-:W-:Y:S02]  /*9260*/  LOP3.LUT R114, R179, 0xff, RZ, 0xc0, !PT ;  /* 0x000000ffb3727812 */ /* 0x000fe400078ec0ff */
[----:B------:R-:W-:Y:S01]  /*9270*/  LOP3.LUT R177, R124, 0xff00, R115, 0xf8, !PT ;  /* 0x0000ff007cb17812 */ /* 0x000fe200078ef873 */
[----:B------:R-:W-:-:S03]  /*9280*/  IMAD.WIDE.U32 R166, R166, 0x10000, RZ ;  /* 0x00010000a6a67825 */ /* 0x000fc600078e00ff */
[----:B------:R-:W-:Y:S01]  /*9290*/  LOP3.LUT R177, R177, 0xff, R182, 0xf8, !PT ;  /* 0x000000ffb1b17812 */ /* 0x000fe200078ef8b6 */
[----:B------:R-:W-:-:S03]  /*92a0*/  IMAD.WIDE.U32 R114, R114, 0x100, RZ ;  /* 0x0000010072727825 */ /* 0x000fc600078e00ff */
[----:B------:R-:W-:Y:S01]  /*92b0*/  LOP3.LUT R167, R167, R177, R173, 0xfe, !PT ;  /* 0x000000b1a7a77212 */ /* 0x000fe200078efead */
[----:B-1----:R-:W-:Y:S01]  /*92c0*/  IMAD.WIDE.U32 R112, R169, 0x8, R112 ;  /* 0x00000008a9707825 */ /* 0x002fe200078e0070 */
[----:B------:R-:W-:Y:S02]  /*92d0*/  LOP3.LUT R131, R114, R172, R166, 0xfe, !PT ;  /* 0x000000ac72837212 */ /* 0x000fe400078efea6 */
[----:B------:R-:W-:Y:S02]  /*92e0*/  LOP3.LUT R115, R167, R115, RZ, 0xfc, !PT ;  /* 0x00000073a7737212 */ /* 0x000fe400078efcff */
[----:B------:R-:W-:-:S05]  /*92f0*/  LOP3.LUT R114, R131, 0xff, R178, 0xf8, !PT ;  /* 0x000000ff83727812 */ /* 0x000fca00078ef8b2 */
[----:B------:R1:W-:Y:S02]  /*9300*/  STG.E.64 desc[UR8][R112.64], R114 ;  /* 0x0000007270007986 */ /* 0x0003e4000c101b08 */
.L_x_823:
[C---:B-1-3--:R-:W-:Y:S01]  /*9310*/  IMAD.WIDE.U32 R112, R171.reuse, 0x10, R120 ;  /* 0x00000010ab707825 */ /* 0x04afe200078e0078 */
[----:B------:R-:W2:Y:S03]  /*9320*/  @P1 LDG.E.128 R108, desc[UR8][R122.64] ;  /* 0x000000087a6c1981 */ /* 0x000ea6000c1e1d00 */
[----:B0-----:R-:W-:Y:S02]  /*9330*/  @P0 IMAD.WIDE.U32 R164, R171, 0x10, R164 ;  /* 0x00000010aba40825 */ /* 0x001fe400078e00a4 */
[----:B------:R-:W5:Y:S04]  /*9340*/  LDG.E.128 R112, desc[UR8][R112.64] ;  /* 0x0000000870707981 */ /* 0x000f68000c1e1d00 */
[----:B------:R0:W5:Y:S01]  /*9350*/  @P0 LDG.E.128 R104, desc[UR8][R164.64] ;  /* 0x00000008a4680981 */ /* 0x000162000c1e1d00 */
[----:B--2---:R-:W-:-:S02]  /*9360*/  PRMT R176, R111, 0x7632, R176 ;  /* 0x000076326fb07816 */ /* 0x004fc400000000b0 */
[----:B------:R-:W-:Y:S02]  /*9370*/  PRMT R168, R110, 0x7632, R168 ;  /* 0x000076326ea87816 */ /* 0x000fe400000000a8 */
[----:B------:R-:W-:Y:S02]  /*9380*/  PRMT R126, R109, 0x7632, R126 ;  /* 0x000076326d7e7816 */ /* 0x000fe4000000007e */
[----:B------:R-:W-:Y:S01]  /*9390*/  PRMT R187, R108, 0x7632, R187 ;  /* 0x000076326cbb7816 */ /* 0x000fe200000000bb */
[----:B0-----:R-:W-:Y:S06]  /*93a0*/  @!P0 BRA `(.L_x_824) ;  /* 0x00000050007c8947 */ /* 0x001fec0003800000 */
[----:B------:R-:W-:Y:S01]  /*93b0*/  ISETP.NE.AND P2, PT, R188, 0x1, PT ;  /* 0x00000001bc00780c */ /* 0x000fe20003f45270 */
[----:B------:R-:W-:Y:S01]  /*93c0*/  BSSY.RECONVERGENT B1, `(.L_x_825) ;  /* 0x000004c000017945 */ /* 0x000fe20003800200 */
[----:B------:R-:W-:Y:S01]  /*93d0*/  HFMA2 R131, -RZ, RZ, 0, 1.1920928955078125e-07 ;  /* 0x00000002ff837431 */ /* 0x000fe200000001ff */
[----:B-----5:R-:W-:Y:S01]  /*93e0*/  PRMT R189, R107, 0x7632, R189 ;  /* 0x000076326bbd7816 */ /* 0x020fe200000000bd */
[----:B------:R-:W-:Y:S01]  /*93f0*/  IMAD.MOV.U32 R122, RZ, RZ, R0 ;  /* 0x000000ffff7a7224 */ /* 0x000fe200078e0000 */
[----:B------:R-:W-:Y:S01]  /*9400*/  PRMT R183, R106, 0x7632, R183 ;  /* 0x000076326ab77816 */ /* 0x000fe200000000b7 */
[----:B------:R-:W-:Y:S01]  /*9410*/  IMAD.MOV.U32 R124, RZ, RZ, R130 ;  /* 0x000000ffff7c7224 */ /* 0x000fe200078e0082 */
[----:B------:R-:W-:Y:S02]  /*9420*/  PRMT R181, R105, 0x7632, R181 ;  /* 0x0000763269b57816 */ /* 0x000fe400000000b5 */
[----:B------:R-:W-:-:S04]  /*9430*/  PRMT R164, R104, 0x7632, R164 ;  /* 0x0000763268a47816 */ /* 0x000fc800000000a4 */
        /* <DEDUP_REMOVED lines=11> */
.L_x_827:
        /* <DEDUP_REMOVED lines=13> */
.L_x_829:
[----:B------:R-:W-:Y:S05]  /*95c0*/  BSYNC.RECONVERGENT B2 ;  /* 0x0000000000027941 */ /* 0x000fea0003800200 */
.L_x_828:
        /* <DEDUP_REMOVED lines=43> */
.L_x_826:
[----:B------:R-:W-:Y:S05]  /*9880*/  BSYNC.RECONVERGENT B1 ;  /* 0x0000000000017941 */ /* 0x000fea0003800200 */
.L_x_825:
[----:B------:R-:W-:Y:S01]  /*9890*/  I2FP.F32.U32 R122, R122 ;  /* 0x0000007a007a7245 */ /* 0x000fe20000201000 */
[----:B------:R-:W-:Y:S01]  /*98a0*/  BSSY.RECONVERGENT B1, `(.L_x_830) ;  /* 0x000004e000017945 */ /* 0x000fe20003800200 */
[----:B------:R-:W-:Y:S01]  /*98b0*/  ISETP.NE.AND P3, PT, R131, 0x1, PT ;  /* 0x000000018300780c */ /* 0x000fe20003f65270 */
[----:B------:R-:W-:Y:S01]  /*98c0*/  IMAD.MOV.U32 R166, RZ, RZ, 0x2 ;  /* 0x00000002ffa67424 */ /* 0x000fe200078e00ff */
[----:B------:R-:W-:Y:S01]  /*98d0*/  SHF.L.U32 R130, R112, 0x10, RZ ;  /* 0x0000001070827819 */ /* 0x000fe200000006ff */
[----:B------:R-:W-:Y:S01]  /*98e0*/  FFMA.FTZ R122, R122, R125, 1.1641532182693481445e-10 ;  /* 0x2f0000007a7a7423 */ /* 0x000fe2000001007d */
[----:B------:R-:W-:Y:S01]  /*98f0*/  PRMT R112, R112, 0x7632, R112 ;  /* 0x0000763270707816 */ /* 0x000fe20000000070 */
[----:B------:R-:W-:Y:S02]  /*9900*/  IMAD.MOV.U32 R123, RZ, RZ, R0 ;  /* 0x000000ffff7b7224 */ /* 0x000fe400078e0000 */
[----:B------:R-:W-:Y:S01]  /*9910*/  FMUL.FTZ R130, R130, R127 ;  /* 0x0000007f82827220 */ /* 0x000fe20000410000 */
        /* <DEDUP_REMOVED lines=13> */
.L_x_832:
        /* <DEDUP_REMOVED lines=13> */
.L_x_834:
[----:B------:R-:W-:Y:S05]  /*9ac0*/  BSYNC.RECONVERGENT B2 ;  /* 0x0000000000027941 */ /* 0x000fea0003800200 */
.L_x_833:
        /* <DEDUP_REMOVED lines=43> */
.L_x_831:
[----:B------:R-:W-:Y:S05]  /*9d80*/  BSYNC.RECONVERGENT B1 ;  /* 0x0000000000017941 */ /* 0x000fea0003800200 */
.L_x_830:
        /* <DEDUP_REMOVED lines=8> */
[----:B------:R-:W-:Y:S01]  /*9e10*/  FSEL R122, R130, RZ, !P2 ;  /* 0x000000ff827a7208 */ /* 0x000fe20005000000 */
[----:B------:R-:W-:Y:S01]  /*9e20*/  IMAD.MOV.U32 R130, RZ, RZ, 0x2 ;  /* 0x00000002ff827424 */ /* 0x000fe200078e00ff */
[----:B------:R-:W-:-:S03]  /*9e30*/  SEL R178, RZ, 0x1, P2 ;  /* 0x00000001ffb27807 */ /* 0x000fc60001000000 */
[----:B------:R-:W-:-:S04]  /*9e40*/  FADD.FTZ R122, R177, R122 ;  /* 0x0000007ab17a7221 */ /* 0x000fc80000010000 */
[----:B------:R-:W-:Y:S01]  /*9e50*/  @P1 FADD.FTZ R218, R123, R122 ;  /* 0x0000007a7bda1221 */ /* 0x000fe20000010000 */
[----:B------:R-:W-:Y:S01]  /*9e60*/  @!P1 MOV R218, R122 ;  /* 0x0000007a00da9202 */ /* 0x000fe20000000f00 */
        /* <DEDUP_REMOVED lines=11> */
.L_x_837:
        /* <DEDUP_REMOVED lines=13> */
.L_x_839:
[----:B------:R-:W-:Y:S05]  /*9ff0*/  BSYNC.RECONVERGENT B2 ;  /* 0x0000000000027941 */ /* 0x000fea0003800200 */
.L_x_838:
        /* <DEDUP_REMOVED lines=43> */
.L_x_836:
[----:B------:R-:W-:Y:S05]  /*a2b0*/  BSYNC.RECONVERGENT B1 ;  /* 0x0000000000017941 */ /* 0x000fea0003800200 */
.L_x_835:
[----:B------:R-:W-:Y:S01]  /*a2c0*/  I2FP.F32.U32 R122, R123 ;  /* 0x0000007b007a7245 */ /* 0x000fe20000201000 */
[----:B------:R-:W-:Y:S01]  /*a2d0*/  IMAD.U32 R112, R112, 0x10000, RZ ;  /* 0x0001000070707824 */ /* 0x000fe200078e00ff */
[----:B------:R-:W-:Y:S01]  /*a2e0*/  ISETP.NE.AND P3, PT, R130, 0x1, PT ;  /* 0x000000018200780c */ /* 0x000fe20003f65270 */
[----:B------:R-:W-:Y:S01]  /*a2f0*/  BSSY.RECONVERGENT B1, `(.L_x_840) ;  /* 0x000004b000017945 */ /* 0x000fe20003800200 */
[----:B------:R-:W-:Y:S01]  /*a300*/  MOV R123, R0 ;  /* 0x00000000007b7202 */ /* 0x000fe20000000f00 */
        /* <DEDUP_REMOVED lines=16> */
.L_x_842:
        /* <DEDUP_REMOVED lines=13> */
.L_x_844:
[----:B------:R-:W-:Y:S05]  /*a4e0*/  BSYNC.RECONVERGENT B2 ;  /* 0x0000000000027941 */ /* 0x000fea0003800200 */
.L_x_843:
        /* <DEDUP_REMOVED lines=43> */
.L_x_841:
[----:B------:R-:W-:Y:S05]  /*a7a0*/  BSYNC.RECONVERGENT B1 ;  /* 0x0000000000017941 */ /* 0x000fea0003800200 */
.L_x_840:
        /* <DEDUP_REMOVED lines=25> */
.L_x_847:
        /* <DEDUP_REMOVED lines=13> */
.L_x_849:
[----:B------:R-:W-:Y:S05]  /*aa10*/  BSYNC.RECONVERGENT B2 ;  /* 0x0000000000027941 */ /* 0x000fea0003800200 */
.L_x_848:
        /* <DEDUP_REMOVED lines=43> */
.L_x_846:
[----:B------:R-:W-:Y:S05]  /*acd0*/  BSYNC.RECONVERGENT B1 ;  /* 0x0000000000017941 */ /* 0x000fea0003800200 */
.L_x_845:
[----:B------:R-:W-:Y:S01]  /*ace0*/  I2FP.F32.U32 R112, R112 ;  /* 0x0000007000707245 */ /* 0x000fe20000201000 */
[----:B------:R-:W-:Y:S01]  /*acf0*/  BSSY.RECONVERGENT B1, `(.L_x_850) ;  /* 0x000004e000017945 */ /* 0x000fe20003800200 */
[----:B------:R-:W-:Y:S01]  /*ad00*/  ISETP.NE.AND P3, PT, R123, 0x1, PT ;  /* 0x000000017b00780c */ /* 0x000fe20003f65270 */
[----:B------:R-:W-:Y:S01]  /*ad10*/  IMAD.MOV.U32 R130, RZ, RZ, 0x2 ;  /* 0x00000002ff827424 */ /* 0x000fe200078e00ff */
[C---:B------:R-:W-:Y:S01]  /*ad20*/  SHF.L.U32 R122, R113.reuse, 0x10, RZ ;  /* 0x00000010717a7819 */ /* 0x040fe200000006ff */
        /* <DEDUP_REMOVED lines=17> */
.L_x_852:
        /* <DEDUP_REMOVED lines=13> */
.L_x_854:
[----:B------:R-:W-:Y:S05]  /*af10*/  BSYNC.RECONVERGENT B2 ;  /* 0x0000000000027941 */ /* 0x000fea0003800200 */
.L_x_853:
        /* <DEDUP_REMOVED lines=43> */
.L_x_851:
[----:B------:R-:W-:Y:S05]  /*b1d0*/  BSYNC.RECONVERGENT B1 ;  /* 0x0000000000017941 */ /* 0x000fea0003800200 */
.L_x_850:
[----:B------:R-:W-:Y:S01]  /*b1e0*/  I2FP.F32.U32 R112, R113 ;  /* 0x0000007100707245 */ /* 0x000fe20000201000 */
[----:B------:R-:W-:Y:S01]  /*b1f0*/  @P1 IMAD.U32 R123, R109, 0x10000, RZ ;  /* 0x000100006d7b1824 */ /* 0x000fe200078e00ff */
[----:B------:R-:W-:Y:S01]  /*b200*/  SHF.L.U32 R122, R105, 0x10, RZ ;  /* 0x00000010697a7819 */ /* 0x000fe200000006ff */
[----:B------:R-:W-:Y:S01]  /*b210*/  BSSY.RECONVERGENT B1, `(.L_x_855) ;  /* 0x000004f000017945 */ /* 0x000fe20003800200 */
[----:B------:R-:W-:Y:S01]  /*b220*/  ISETP.NE.AND P3, PT, R130, 0x1, PT ;  /* 0x000000018200780c */ /* 0x000fe20003f65270 */
[----:B------:R-:W-:Y:S02]  /*b230*/  FFMA.FTZ R112, R112, R125, 1.1641532182693481445e-10 ;  /* 0x2f00000070707423 */ /* 0x000fe4000001007d */
[----:B------:R-:W-:Y:S01]  /*b240*/  FMUL.FTZ R113, R122, R127 ;  /* 0x0000007f7a717220 */ /* 0x000fe20000410000 */
[----:B------:R-:W-:Y:S02]  /*b250*/  HFMA2 R122, -RZ, RZ, 0, 1.1920928955078125e-07 ;  /* 0x00000002ff7a7431 */ /* 0x000fe400000001ff */
[----:B------:R-:W-:-:S04]  /*b260*/  FSETP.GTU.FTZ.AND P2, PT, R112, R129, PT ;  /* 0x000000817000720b */ /* 0x000fc80003f5c000 */
[----:B------:R-:W-:Y:S02]  /*b270*/  FSEL R113, R113, RZ, !P2 ;  /* 0x000000ff71717208 */ /* 0x000fe40005000000 */
[----:B------:R-:W-:-:S03]  /*b280*/  SEL R180, RZ, 0x1, P2 ;  /* 0x00000001ffb47807 */ /* 0x000fc60001000000 */
        /* <DEDUP_REMOVED lines=14> */
.L_x_857:
        /* <DEDUP_REMOVED lines=13> */
.L_x_859:
[----:B------:R-:W-:Y:S05]  /*b440*/  BSYNC.RECONVERGENT B2 ;  /* 0x0000000000027941 */ /* 0x000fea0003800200 */
.L_x_858:
        /* <DEDUP_REMOVED lines=43> */
.L_x_856:
[----:B------:R-:W-:Y:S05]  /*b700*/  BSYNC.RECONVERGENT B1 ;  /* 0x0000000000017941 */ /* 0x000fea0003800200 */
.L_x_855:
        /* <DEDUP_REMOVED lines=10> */
[----:B------:R-:W-:-:S04]  /*b7b0*/  PLOP3.LUT P3, PT, P3, PT, PT, 0x8, 0x80 ;  /* 0x000000000080781c */ /* 0x000fc80001f6e170 */
        /* <DEDUP_REMOVED lines=10> */
.L_x_862:
        /* <DEDUP_REMOVED lines=13> */
.L_x_864:
[----:B------:R-:W-:Y:S05]  /*b930*/  BSYNC.RECONVERGENT B2 ;  /* 0x0000000000027941 */ /* 0x000fea0003800200 */
.L_x_863:
        /* <DEDUP_REMOVED lines=43> */
.L_x_861:
[----:B------:R-:W-:Y:S05]  /*bbf0*/  BSYNC.RECONVERGENT B1 ;  /* 0x0000000000017941 */ /* 0x000fea0003800200 */
.L_x_860:
[----:B------:R-:W-:Y:S01]  /*bc00*/  I2FP.F32.U32 R112, R113 ;  /* 0x0000007100707245 */ /* 0x000fe20000201000 */
[----:B------:R-:W-:Y:S01]  /*bc10*/  IMAD.U32 R122, R181, 0x10000, RZ ;  /* 0x00010000b57a7824 */ /* 0x000fe200078e00ff */
[----:B------:R-:W-:Y:S01]  /*bc20*/  @P1 SHF.L.U32 R113, R126, 0x10, RZ ;  /* 0x000000107e711819 */ /* 0x000fe200000006ff */
[----:B------:R-:W-:Y:S02]  /*bc30*/  BSSY.RECONVERGENT B1, `(.L_x_865) ;  /* 0x000004f000017945 */ /* 0x000fe40003800200 */
[----:B------:R-:W-:Y:S01]  /*bc40*/  FFMA.FTZ R112, R112, R125, 1.1641532182693481445e-10 ;  /* 0x2f00000070707423 */ /* 0x000fe2000001007d */
[----:B------:R-:W-:-:S04]  /*bc50*/  FMUL.FTZ R122, R122, R127 ;  /* 0x0000007f7a7a7220 */ /* 0x000fc80000410000 */
[----:B------:R-:W-:-:S04]  /*bc60*/  FSETP.GTU.FTZ.AND P2, PT, R112, R129, PT ;  /* 0x000000817000720b */ /* 0x000fc80003f5c000 */
[----:B------:R-:W-:Y:S02]  /*bc70*/  FSEL R123, R122, RZ, !P2 ;  /* 0x000000ff7a7b7208 */ /* 0x000fe40005000000 */
[----:B------:R-:W-:Y:S02]  /*bc80*/  SEL R181, RZ, 0x1, P2 ;  /* 0x00000001ffb57807 */ /* 0x000fe40001000000 */
[----:B------:R-:W-:Y:S01]  /*bc90*/  ISETP.NE.AND P2, PT, R130, 0x1, PT ;  /* 0x000000018200780c */ /* 0x000fe20003f45270 */
[----:B------:R-:W-:Y:S01]  /*bca0*/  FADD.FTZ R182, R182, R123 ;  /* 0x0000007bb6b67221 */ /* 0x000fe20000010000 */
[----:B------:R-:W-:-:S03]  /*bcb0*/  IMAD.MOV.U32 R123, RZ, RZ, 0x2 ;  /* 0x00000002ff7b7424 */ /* 0x000fc600078e00ff */
[----:B------:R-:W-:Y:S01]  /*bcc0*/  @P1 FADD.FTZ R216, R182, R113 ;  /* 0x00000071b6d81221 */ /* 0x000fe20000010000 */
[----:B------:R-:W-:Y:S01]  /*bcd0*/  @!P1 IMAD.MOV.U32 R216, RZ, RZ, R182 ;  /* 0x000000ffffd89224 */ /* 0x000fe200078e00b6 */
[----:B------:R-:W-:-:S04]  /*bce0*/  MOV R113, R0 ;  /* 0x0000000000717202 */ /* 0x000fc80000000f00 */
        /* <DEDUP_REMOVED lines=10> */
.L_x_867:
        /* <DEDUP_REMOVED lines=13> */
.L_x_869:
[----:B------:R-:W-:Y:S05]  /*be60*/  BSYNC.RECONVERGENT B2 ;  /* 0x0000000000027941 */ /* 0x000fea0003800200 */
.L_x_868:
        /* <DEDUP_REMOVED lines=43> */
.L_x_866:
[----:B------:R-:W-:Y:S05]  /*c120*/  BSYNC.RECONVERGENT B1 ;  /* 0x0000000000017941 */ /* 0x000fea0003800200 */
.L_x_865:
        /* <DEDUP_REMOVED lines=21> */
.L_x_872:
        /* <DEDUP_REMOVED lines=13> */
.L_x_874:
[----:B------:R-:W-:Y:S05]  /*c350*/  BSYNC.RECONVERGENT B2 ;  /* 0x0000000000027941 */ /* 0x000fea0003800200 */
.L_x_873:
        /* <DEDUP_REMOVED lines=43> */
.L_x_871:
[----:B------:R-:W-:Y:S05]  /*c610*/  BSYNC.RECONVERGENT B1 ;  /* 0x0000000000017941 */ /* 0x000fea0003800200 */
.L_x_870:
[----:B------:R-:W-:Y:S01]  /*c620*/  I2FP.F32.U32 R112, R113 ;  /* 0x0000007100707245 */ /* 0x000fe20000201000 */
[----:B------:R-:W-:Y:S01]  /*c630*/  IMAD.U32 R122, R106, 0x10000, RZ ;  /* 0x000100006a7a7824 */ /* 0x000fe200078e00ff */
[----:B------:R-:W-:Y:S01]  /*c640*/  BSSY.RECONVERGENT B1, `(.L_x_875) ;  /* 0x0000050000017945 */ /* 0x000fe20003800200 */
[----:B------:R-:W-:Y:S02]  /*c650*/  @P1 IMAD.U32 R123, R110, 0x10000, RZ ;  /* 0x000100006e7b1824 */ /* 0x000fe400078e00ff */
[----:B------:R-:W-:Y:S01]  /*c660*/  FFMA.FTZ R112, R112, R125, 1.1641532182693481445e-10 ;  /* 0x2f00000070707423 */ /* 0x000fe2000001007d */
[----:B------:R-:W-:Y:S01]  /*c670*/  FMUL.FTZ R113, R122, R127 ;  /* 0x0000007f7a717220 */ /* 0x000fe20000410000 */
[----:B------:R-:W-:-:S03]  /*c680*/  IMAD.MOV.U32 R122, RZ, RZ, 0x2 ;  /* 0x00000002ff7a7424 */ /* 0x000fc600078e00ff */
[----:B------:R-:W-:-:S04]  /*c690*/  FSETP.GTU.FTZ.AND P3, PT, R112, R129, PT ;  /* 0x000000817000720b */ /* 0x000fc80003f7c000 */
[----:B------:R-:W-:Y:S02]  /*c6a0*/  FSEL R113, R113, RZ, !P3 ;  /* 0x000000ff71717208 */ /* 0x000fe40005800000 */
[----:B------:R-:W-:Y:S02]  /*c6b0*/  SEL R182, RZ, 0x1, P3 ;  /* 0x00000001ffb67807 */ /* 0x000fe40001800000 */
[----:B------:R-:W-:Y:S01]  /*c6c0*/  ISETP.NE.AND P3, PT, R130, 0x1, PT ;  /* 0x000000018200780c */ /* 0x000fe20003f65270 */
[----:B------:R-:W-:Y:S01]  /*c6d0*/  FADD.FTZ R112, R126, R113 ;  /* 0x000000717e707221 */ /* 0x000fe20000010000 */
[----:B------:R-:W-:-:S03]  /*c6e0*/  IMAD.MOV.U32 R113, RZ, RZ, R0 ;  /* 0x000000ffff717224 */ /* 0x000fc600078e0000 */
        /* <DEDUP_REMOVED lines=12> */
.L_x_877:
        /* <DEDUP_REMOVED lines=13> */
.L_x_879:
[----:B------:R-:W-:Y:S05]  /*c880*/  BSYNC.RECONVERGENT B2 ;  /* 0x0000000000027941 */ /* 0x000fea0003800200 */
.L_x_878:
        /* <DEDUP_REMOVED lines=43> */
.L_x_876:
[----:B------:R-:W-:Y:S05]  /*cb40*/  BSYNC.RECONVERGENT B1 ;  /* 0x0000000000017941 */ /* 0x000fea0003800200 */
.L_x_875:
[----:B------:R-:W-:Y:S01]  /*cb50*/  I2FP.F32.U32 R112, R113 ;  /* 0x0000007100707245 */ /* 0x000fe20000201000 */
[----:B------:R-:W-:Y:S01]  /*cb60*/  BSSY.RECONVERGENT B1, `(.L_x_880) ;  /* 0x000004c000017945 */ /* 0x000fe20003800200 */
[----:B------:R-:W-:Y:S01]  /*cb70*/  ISETP.NE.AND P4, PT, R122, 0x1, PT ;  /* 0x000000017a00780c */ /* 0x000fe20003f85270 */
[----:B------:R-:W-:Y:S01]  /*cb80*/  IMAD.MOV.U32 R130, RZ, RZ, 0x2 ;  /* 0x00000002ff827424 */ /* 0x000fe200078e00ff */
[----:B------:R-:W-:Y:S01]  /*cb90*/  SHF.L.U32 R114, R114, 0x10, RZ ;  /* 0x0000001072727819 */ /* 0x000fe200000006ff */
[----:B------:R-:W-:Y:S01]  /*cba0*/  FFMA.FTZ R112, R112, R125, 1.1641532182693481445e-10 ;  /* 0x2f00000070707423 */ /* 0x000fe2000001007d */
[----:B------:R-:W-:-:S03]  /*cbb0*/  IMAD.MOV.U32 R113, RZ, RZ, R0 ;  /* 0x000000ffff717224 */ /* 0x000fc600078e0000 */
        /* <DEDUP_REMOVED lines=13> */
.L_x_882:
        /* <DEDUP_REMOVED lines=13> */
.L_x_884:
[----:B------:R-:W-:Y:S05]  /*cd60*/  BSYNC.RECONVERGENT B2 ;  /* 0x0000000000027941 */ /* 0x000fea0003800200 */
.L_x_883:
        /* <DEDUP_REMOVED lines=43> */
.L_x_881:
[----:B------:R-:W-:Y:S05]  /*d020*/  BSYNC.RECONVERGENT B1 ;  /* 0x0000000000017941 */ /* 0x000fea0003800200 */
.L_x_880:
[----:B------:R-:W-:Y:S01]  /*d030*/  I2FP.F32.U32 R112, R113 ;  /* 0x0000007100707245 */ /* 0x000fe20000201000 */
[----:B------:R-:W-:Y:S01]  /*d040*/  @P1 IMAD.U32 R113, R168, 0x10000, RZ ;  /* 0x00010000a8711824 */ /* 0x000fe200078e00ff */
[----:B------:R-:W-:Y:S01]  /*d050*/  SHF.L.U32 R122, R183, 0x10, RZ ;  /* 0x00000010b77a7819 */ /* 0x000fe200000006ff */
[----:B------:R-:W-:Y:S02]  /*d060*/  BSSY.RECONVERGENT B1, `(.L_x_885) ;  /* 0x000004f000017945 */ /* 0x000fe40003800200 */
[----:B------:R-:W-:Y:S02]  /*d070*/  FFMA.FTZ R112, R112, R125, 1.1641532182693481445e-10 ;  /* 0x2f00000070707423 */ /* 0x000fe4000001007d */
[----:B------:R-:W-:-:S03]  /*d080*/  FMUL.FTZ R122, R122, R127 ;  /* 0x0000007f7a7a7220 */ /* 0x000fc60000410000 */
[----:B------:R-:W-:-:S04]  /*d090*/  FSETP.GTU.FTZ.AND P4, PT, R112, R129, PT ;  /* 0x000000817000720b */ /* 0x000fc80003f9c000 */
[----:B------:R-:W-:Y:S01]  /*d0a0*/  FSEL R123, R122, RZ, !P4 ;  /* 0x000000ff7a7b7208 */ /* 0x000fe20006000000 */
[----:B------:R-:W-:Y:S01]  /*d0b0*/  HFMA2 R122, -RZ, RZ, 0, 1.1920928955078125e-07 ;  /* 0x00000002ff7a7431 */ /* 0x000fe200000001ff */
[----:B------:R-:W-:Y:S02]  /*d0c0*/  SEL R183, RZ, 0x1, P4 ;  /* 0x00000001ffb77807 */ /* 0x000fe40002000000 */
[----:B------:R-:W-:Y:S01]  /*d0d0*/  ISETP.NE.AND P4, PT, R130, 0x1, PT ;  /* 0x000000018200780c */ /* 0x000fe20003f85270 */
[----:B------:R-:W-:-:S04]  /*d0e0*/  FADD.FTZ R114, R114, R123 ;  /* 0x0000007b72727221 */ /* 0x000fc80000010000 */
[----:B------:R-:W-:Y:S01]  /*d0f0*/  @P1 FADD.FTZ R210, R114, R113 ;  /* 0x0000007172d21221 */ /* 0x000fe20000010000 */
[----:B------:R-:W-:Y:S02]  /*d100*/  @!P1 IMAD.MOV.U32 R210, RZ, RZ, R114 ;  /* 0x000000ffffd29224 */ /* 0x000fe400078e0072 */
[----:B------:R-:W-:-:S03]  /*d110*/  IMAD.MOV.U32 R113, RZ, RZ, R0 ;  /* 0x000000ffff717224 */ /* 0x000fc600078e0000 */
        /* <DEDUP_REMOVED lines=10> */
.L_x_887:
        /* <DEDUP_REMOVED lines=13> */
.L_x_889:
[----:B------:R-:W-:Y:S05]  /*d290*/  BSYNC.RECONVERGENT B2 ;  /* 0x0000000000027941 */ /* 0x000fea0003800200 */
.L_x_888:
        /* <DEDUP_REMOVED lines=43> */
.L_x_886:
[----:B------:R-:W-:Y:S05]  /*d550*/  BSYNC.RECONVERGENT B1 ;  /* 0x0000000000017941 */ /* 0x000fea0003800200 */
.L_x_885:
        /* <DEDUP_REMOVED lines=21> */
.L_x_892:
        /* <DEDUP_REMOVED lines=13> */
.L_x_894:
[----:B------:R-:W-:Y:S05]  /*d780*/  BSYNC.RECONVERGENT B2 ;  /* 0x0000000000027941 */ /* 0x000fea0003800200 */
.L_x_893:
        /* <DEDUP_REMOVED lines=43> */
.L_x_891:
[----:B------:R-:W-:Y:S05]  /*da40*/  BSYNC.RECONVERGENT B1 ;  /* 0x0000000000017941 */ /* 0x000fea0003800200 */
.L_x_890:
[----:B------:R-:W-:Y:S01]  /*da50*/  I2FP.F32.U32 R112, R113 ;  /* 0x0000007100707245 */ /* 0x000fe20000201000 */
[----:B------:R-:W-:Y:S01]  /*da60*/  IMAD.U32 R114, R107, 0x10000, RZ ;  /* 0x000100006b727824 */ /* 0x000fe200078e00ff */
[----:B------:R-:W-:Y:S01]  /*da70*/  @P1 SHF.L.U32 R115, R111, 0x10, RZ ;  /* 0x000000106f731819 */ /* 0x000fe200000006ff */
[----:B------:R-:W-:Y:S02]  /*da80*/  BSSY.RECONVERGENT B1, `(.L_x_895) ;  /* 0x000004f000017945 */ /* 0x000fe40003800200 */
        /* <DEDUP_REMOVED lines=8> */
[----:B------:R-:W-:-:S03]  /*db10*/  MOV R113, R0 ;  /* 0x0000000000717202 */ /* 0x000fc60000000f00 */
        /* <DEDUP_REMOVED lines=12> */
.L_x_897:
        /* <DEDUP_REMOVED lines=13> */
.L_x_899:
[----:B------:R-:W-:Y:S05]  /*dcb0*/  BSYNC.RECONVERGENT B2 ;  /* 0x0000000000027941 */ /* 0x000fea0003800200 */
.L_x_898:
        /* <DEDUP_REMOVED lines=43> */
.L_x_896:
[----:B------:R-:W-:Y:S05]  /*df70*/  BSYNC.RECONVERGENT B1 ;  /* 0x0000000000017941 */ /* 0x000fea0003800200 */
.L_x_895:
        /* <DEDUP_REMOVED lines=20> */
.L_x_902:
[----:B------:R-:W-:Y:S01]  /*e0c0*/  VIADD R162, R162, 0x1 ;  /* 0x00000001a2a27836 */ /* 0x000fe20000000000 */
[----:B------:R-:W-:Y:S03]  /*e0d0*/  BSSY.RECONVERGENT B2, `(.L_x_903) ;  /* 0x000000e000027945 */ /* 0x000fe60003800200 */
[C---:B------:R-:W-:Y:S01]  /*e0e0*/  IMAD.WIDE.U32 R130, R162.reuse, -0x2daee0ad, RZ ;  /* 0xd2511f53a2827825 */ /* 0x040fe200078e00ff */
[----:B------:R-:W-:-:S13]  /*e0f0*/  ISETP.NE.AND P6, PT, R162, RZ, PT ;  /* 0x000000ffa200720c */ /* 0x000fda0003fc5270 */
[----:B------:R-:W-:Y:S05]  /*e100*/  @P6 BRA `(.L_x_904) ;  /* 0x0000000000286947 */ /* 0x000fea0003800000 */
[----:B------:R-:W-:Y:S02]  /*e110*/  IADD3 R161, PT, PT, R161, 0x1, RZ ;  /* 0x00000001a1a17810 */ /* 0x000fe40007ffe0ff */
[----:B------:R-:W-:Y:S02]  /*e120*/  P2R R0, PR, RZ, 0x1 ;  /* 0x00000001ff007803 */ /* 0x000fe40000000000 */
        /* <DEDUP_REMOVED lines=8> */
.L_x_904:
[----:B------:R-:W-:Y:S05]  /*e1b0*/  BSYNC.RECONVERGENT B2 ;  /* 0x0000000000027941 */ /* 0x000fea0003800200 */
.L_x_903:
        /* <DEDUP_REMOVED lines=43> */
.L_x_901:
[----:B------:R-:W-:Y:S05]  /*e470*/  BSYNC.RECONVERGENT B1 ;  /* 0x0000000000017941 */ /* 0x000fea0003800200 */
.L_x_900:
[----:B------:R-:W-:Y:S01]  /*e480*/  I2FP.F32.U32 R112, R113 ;  /* 0x0000007100707245 */ /* 0x000fe20000201000 */
[----:B------:R-:W-:Y:S02]  /*e490*/  IMAD.U32 R114, R189, 0x10000, RZ ;  /* 0x00010000bd727824 */ /* 0x000fe400078e00ff */
[----:B------:R-:W-:Y:S02]  /*e4a0*/  @P1 IMAD.U32 R113, R176, 0x10000, RZ ;  /* 0x00010000b0711824 */ /* 0x000fe400078e00ff */
[----:B------:R-:W-:Y:S01]  /*e4b0*/  FFMA.FTZ R112, R112, R125, 1.1641532182693481445e-10 ;  /* 0x2f00000070707423 */ /* 0x000fe2000001007d */
[----:B------:R-:W-:-:S04]  /*e4c0*/  FMUL.FTZ R114, R114, R127 ;  /* 0x0000007f72727220 */ /* 0x000fc80000410000 */
[----:B------:R-:W-:-:S04]  /*e4d0*/  FSETP.GTU.FTZ.AND P6, PT, R112, R129, PT ;  /* 0x000000817000720b */ /* 0x000fc80003fdc000 */
[----:B------:R-:W-:Y:S02]  /*e4e0*/  FSEL R115, R114, RZ, !P6 ;  /* 0x000000ff72737208 */ /* 0x000fe40007000000 */
[----:B------:R-:W-:Y:S02]  /*e4f0*/  SEL R112, RZ, 0x1, P6 ;  /* 0x00000001ff707807 */ /* 0x000fe40003000000 */
[----:B------:R-:W-:Y:S01]  /*e500*/  PRMT R114, R190, 0x5410, R191 ;  /* 0x00005410be727816 */ /* 0x000fe200000000bf */
[----:B------:R-:W-:-:S04]  /*e510*/  FADD.FTZ R192, R192, R115 ;  /* 0x00000073c0c07221 */ /* 0x000fc80000010000 */
[----:B------:R-:W-:Y:S01]  /*e520*/  @P1 FADD.FTZ R176, R192, R113 ;  /* 0x00000071c0b01221 */ /* 0x000fe20000010000 */
[----:B------:R-:W-:Y:S02]  /*e530*/  @!P1 MOV R176, R192 ;  /* 0x000000c000b09202 */ /* 0x000fe40000000f00 */
[--C-:B------:R-:W-:Y:S02]  /*e540*/  PRMT R113, R188, 0x5410, R185.reuse ;  /* 0x00005410bc717816 */ /* 0x100fe400000000b9 */
[----:B------:R-:W-:Y:S02]  /*e550*/  F2FP.BF16.F32.PACK_AB R115, RZ, R176 ;  /* 0x000000b0ff73723e */ /* 0x000fe400000010ff */
[----:B------:R-:W-:Y:S02]  /*e560*/  PRMT R185, R112, 0x7610, R185 ;  /* 0x0000761070b97816 */ /* 0x000fe400000000b9 */
[----:B------:R-:W-:Y:S02]  /*e570*/  PRMT R112, R177, 0x5410, R173 ;  /* 0x00005410b1707816 */ /* 0x000fe400000000ad */
[----:B------:R-:W-:Y:S01]  /*e580*/  PRMT R115, R187, 0x5410, R115 ;  /* 0x00005410bb737816 */ /* 0x000fe20000000073 */
[----:B------:R-:W-:Y:S06]  /*e590*/  BRA `(.L_x_905) ;  /* 0x00000028005c7947 */ /* 0x000fec0003800000 */
.L_x_824:
        /* <DEDUP_REMOVED lines=16> */
.L_x_908:
        /* <DEDUP_REMOVED lines=13> */
.L_x_910:
[----:B------:R-:W-:Y:S05]  /*e770*/  BSYNC.RECONVERGENT B2 ;  /* 0x0000000000027941 */ /* 0x000fea0003800200 */
.L_x_909:
        /* <DEDUP_REMOVED lines=41> */
[----:B------:R-:W-:Y:S01]  /*ea10*/  IMAD.MOV.U32 R122, RZ, RZ, R130 ;  /* 0x000000ffff7a7224 */ /* 0x000fe200078e0082 */
[----:B------:R-:W-:-:S07]  /*ea20*/  LOP3.LUT R160, R164, UR30, R123, 0x96, !PT ;  /* 0x0000001ea4a07c12 */ /* 0x000fce000f8e967b */
.L_x_907:
[----:B------:R-:W-:Y:S05]  /*ea30*/  BSYNC.RECONVERGENT B1 ;  /* 0x0000000000017941 */ /* 0x000fea0003800200 */
.L_x_906:
[----:B------:R-:W-:Y:S01]  /*ea40*/  I2FP.F32.U32 R122, R122 ;  /* 0x0000007a007a7245 */ /* 0x000fe20000201000 */
[----:B------:R-:W-:Y:S01]  /*ea50*/  @P1 IMAD.U32 R123, R108, 0x10000, RZ ;  /* 0x000100006c7b1824 */ /* 0x000fe200078e00ff */
[----:B-----5:R-:W-:Y:S01]  /*ea60*/  SHF.L.U32 R130, R112, 0x10, RZ ;  /* 0x0000001070827819 */ /* 0x020fe200000006ff */
[----:B------:R-:W-:Y:S01]  /*ea70*/  BSSY.RECONVERGENT B1, `(.L_x_911) ;  /* 0x000004f000017945 */ /* 0x000fe20003800200 */
[----:B------:R-:W-:Y:S01]  /*ea80*/  ISETP.NE.AND P3, PT, R131, 0x1, PT ;  /* 0x000000018300780c */ /* 0x000fe20003f65270 */
[----:B------:R-:W-:Y:S01]  /*ea90*/  FFMA.FTZ R122, R122, R125, 1.1641532182693481445e-10 ;  /* 0x2f0000007a7a7423 */ /* 0x000fe2000001007d */
[----:B------:R-:W-:Y:S01]  /*eaa0*/  PRMT R112, R112, 0x7632, R112 ;  /* 0x0000763270707816 */ /* 0x000fe20000000070 */
[----:B------:R-:W-:-:S03]  /*eab0*/  FMUL.FTZ R130, R130, R127 ;  /* 0x0000007f82827220 */ /* 0x000fc60000410000 */
[----:B------:R-:W-:-:S04]  /*eac0*/  FSETP.GTU.FTZ.AND P2, PT, R122, R129, PT ;  /* 0x000000817a00720b */ /* 0x000fc80003f5c000 */
[----:B------:R-:W-:Y:S01]  /*ead0*/  FSEL R218, R130, RZ, !P2 ;  /* 0x000000ff82da7208 */ /* 0x000fe20005000000 */
[----:B------:R-:W-:Y:S01]  /*eae0*/  IMAD.MOV.U32 R130, RZ, RZ, 0x2 ;  /* 0x00000002ff827424 */ /* 0x000fe200078e00ff */
[----:B------:R-:W-:-:S03]  /*eaf0*/  PLOP3.LUT P2, PT, P2, PT, PT, 0x8, 0x80 ;  /* 0x000000000080781c */ /* 0x000fc6000174e170 */
[----:B------:R-:W-:Y:S01]  /*eb00*/  @P1 FADD.FTZ R218, R123, R218 ;  /* 0x000000da7bda1221 */ /* 0x000fe20000010000 */
[----:B------:R-:W-:Y:S02]  /*eb10*/  P2R R165, PR, RZ, 0x4 ;  /* 0x00000004ffa57803 */ /* 0x000fe40000000000 */
[----:B------:R-:W-:Y:S02]  /*eb20*/  MOV R123, R0 ;  /* 0x00000000007b7202 */ /* 0x000fe40000000f00 */
        /* <DEDUP_REMOVED lines=10> */
.L_x_913:
        /* <DEDUP_REMOVED lines=13> */
.L_x_915:
[----:B------:R-:W-:Y:S05]  /*eca0*/  BSYNC.RECONVERGENT B2 ;  /* 0x0000000000027941 */ /* 0x000fea0003800200 */
.L_x_914:
        /* <DEDUP_REMOVED lines=43> */
.L_x_912:
[----:B------:R-:W-:Y:S05]  /*ef60*/  BSYNC.RECONVERGENT B1 ;  /* 0x0000000000017941 */ /* 0x000fea0003800200 */
.L_x_911:
[----:B------:R-:W-:Y:S01]  /*ef70*/  I2FP.F32.U32 R122, R123 ;  /* 0x0000007b007a7245 */ /* 0x000fe20000201000 */
[----:B------:R-:W-:Y:S01]  /*ef80*/  IMAD.U32 R112, R112, 0x10000, RZ ;  /* 0x0001000070707824 */ /* 0x000fe200078e00ff */
[----:B------:R-:W-:Y:S01]  /*ef90*/  ISETP.NE.AND P3, PT, R130, 0x1, PT ;  /* 0x000000018200780c */ /* 0x000fe20003f65270 */
[----:B------:R-:W-:Y:S01]  /*efa0*/  @P1 IMAD.U32 R187, R187, 0x10000, RZ ;  /* 0x00010000bbbb1824 */ /* 0x000fe200078e00ff */
[----:B------:R-:W-:Y:S01]  /*efb0*/  BSSY.RECONVERGENT B1, `(.L_x_916) ;  /* 0x000004d000017945 */ /* 0x000fe20003800200 */
[----:B------:R-:W-:Y:S01]  /*efc0*/  FFMA.FTZ R122, R122, R125, 1.1641532182693481445e-10 ;  /* 0x2f0000007a7a7423 */ /* 0x000fe2000001007d */
[----:B------:R-:W-:Y:S01]  /*efd0*/  FMUL.FTZ R112, R112, R127 ;  /* 0x0000007f70707220 */ /* 0x000fe20000410000 */
[----:B------:R-:W-:-:S03]  /*efe0*/  HFMA2 R131, -RZ, RZ, 0, 1.1920928955078125e-07 ;  /* 0x00000002ff837431 */ /* 0x000fc600000001ff */
[----:B------:R-:W-:-:S04]  /*eff0*/  FSETP.GTU.FTZ.AND P2, PT, R122, R129, PT ;  /* 0x000000817a00720b */ /* 0x000fc80003f5c000 */
[----:B------:R-:W-:Y:S01]  /*f000*/  FSEL R222, R112, RZ, !P2 ;  /* 0x000000ff70de7208 */ /* 0x000fe20005000000 */
[----:B------:R-:W-:Y:S01]  /*f010*/  IMAD.MOV.U32 R112, RZ, RZ, R0 ;  /* 0x000000ffff707224 */ /* 0x000fe200078e0000 */
        /* <DEDUP_REMOVED lines=13> */
.L_x_918:
        /* <DEDUP_REMOVED lines=13> */
.L_x_920:
[----:B------:R-:W-:Y:S05]  /*f1c0*/  BSYNC.RECONVERGENT B2 ;  /* 0x0000000000027941 */ /* 0x000fea0003800200 */
.L_x_919:
        /* <DEDUP_REMOVED lines=42> */
[----:B------:R-:W-:-:S07]  /*f470*/  MOV R124, R122 ;  /* 0x0000007a007c7202 */ /* 0x000fce0000000f00 */
.L_x_917:
[----:B------:R-:W-:Y:S05]  /*f480*/  BSYNC.RECONVERGENT B1 ;  /* 0x0000000000017941 */ /* 0x000fea0003800200 */
.L_x_916:
[----:B------:R-:W-:Y:S01]  /*f490*/  I2FP.F32.U32 R112, R112 ;  /* 0x0000007000707245 */ /* 0x000fe20000201000 */
[----:B------:R-:W-:Y:S01]  /*f4a0*/  IMAD.U32 R122, R113, 0x10000, RZ ;  /* 0x00010000717a7824 */ /* 0x000fe200078e00ff */
[----:B------:R-:W-:Y:S01]  /*f4b0*/  ISETP.NE.AND P3, PT, R131, 0x1, PT ;  /* 0x000000018300780c */ /* 0x000fe20003f65270 */
[----:B------:R-:W-:Y:S01]  /*f4c0*/  BSSY.RECONVERGENT B1, `(.L_x_921) ;  /* 0x000004f000017945 */ /* 0x000fe20003800200 */
[----:B------:R-:W-:Y:S01]  /*f4d0*/  @P1 SHF.L.U32 R123, R109, 0x10, RZ ;  /* 0x000000106d7b1819 */ /* 0x000fe200000006ff */
[----:B------:R-:W-:Y:S01]  /*f4e0*/  FFMA.FTZ R112, R112, R125, 1.1641532182693481445e-10 ;  /* 0x2f00000070707423 */ /* 0x000fe2000001007d */
[----:B------:R-:W-:Y:S01]  /*f4f0*/  FMUL.FTZ R122, R122, R127 ;  /* 0x0000007f7a7a7220 */ /* 0x000fe20000410000 */
[----:B------:R-:W-:Y:S01]  /*f500*/  PRMT R172, R113, 0x7632, R172 ;  /* 0x0000763271ac7816 */ /* 0x000fe200000000ac */
        /* <DEDUP_REMOVED lines=17> */
.L_x_923:
        /* <DEDUP_REMOVED lines=13> */
.L_x_925:
[----:B------:R-:W-:Y:S05]  /*f6f0*/  BSYNC.RECONVERGENT B2 ;  /* 0x0000000000027941 */ /* 0x000fea0003800200 */
.L_x_924:
        /* <DEDUP_REMOVED lines=43> */
.L_x_922:
[----:B------:R-:W-:Y:S05]  /*f9b0*/  BSYNC.RECONVERGENT B1 ;  /* 0x0000000000017941 */ /* 0x000fea0003800200 */
.L_x_921:
[----:B------:R-:W-:Y:S01]  /*f9c0*/  I2FP.F32.U32 R112, R113 ;  /* 0x0000007100707245 */ /* 0x000fe20000201000 */
[----:B------:R-:W-:Y:S01]  /*f9d0*/  @P1 IMAD.U32 R113, R126, 0x10000, RZ ;  /* 0x000100007e711824 */ /* 0x000fe200078e00ff */
[----:B------:R-:W-:Y:S01]  /*f9e0*/  SHF.L.U32 R172, R172, 0x10, RZ ;  /* 0x00000010acac7819 */ /* 0x000fe200000006ff */
[----:B------:R-:W-:Y:S01]  /*f9f0*/  BSSY.RECONVERGENT B1, `(.L_x_926) ;  /* 0x000004e000017945 */ /* 0x000fe20003800200 */
[----:B------:R-:W-:Y:S01]  /*fa00*/  ISETP.NE.AND P2, PT, R122, 0x1, PT ;  /* 0x000000017a00780c */ /* 0x000fe20003f45270 */
[----:B------:R-:W-:Y:S01]  /*fa10*/  FFMA.FTZ R112, R112, R125, 1.1641532182693481445e-10 ;  /* 0x2f00000070707423 */ /* 0x000fe2000001007d */
[----:B------:R-:W-:Y:S02]  /*fa20*/  IMAD.MOV.U32 R123, RZ, RZ, 0x2 ;  /* 0x00000002ff7b7424 */ /* 0x000fe400078e00ff */
[----:B------:R-:W-:Y:S02]  /*fa30*/  FMUL.FTZ R172, R172, R127 ;  /* 0x0000007facac7220 */ /* 0x000fe40000410000 */
[----:B------:R-:W-:-:S04]  /*fa40*/  FSETP.GTU.FTZ.AND P3, PT, R112, R129, PT ;  /* 0x000000817000720b */ /* 0x000fc80003f7c000 */
[----:B------:R-:W-:Y:S02]  /*fa50*/  FSEL R216, R172, RZ, !P3 ;  /* 0x000000ffacd87208 */ /* 0x000fe40005800000 */
        /* <DEDUP_REMOVED lines=14> */
.L_x_928:
        /* <DEDUP_REMOVED lines=13> */
.L_x_930:
[----:B------:R-:W-:Y:S05]  /*fc10*/  BSYNC.RECONVERGENT B2 ;  /* 0x0000000000027941 */ /* 0x000fea0003800200 */
.L_x_929:
        /* <DEDUP_REMOVED lines=43> */
.L_x_927:
[----:B------:R-:W-:Y:S05]  /*fed0*/  BSYNC.RECONVERGENT B1 ;  /* 0x0000000000017941 */ /* 0x000fea0003800200 */
.L_x_926:
        /* <DEDUP_REMOVED lines=9> */
[----:B------:R-:W-:Y:S02]  /*ff70*/  FSEL R126, R122, RZ, !P2 ;  /* 0x000000ff7a7e7208 */ /* 0x000fe40005000000 */
[----:B------:R-:W-:Y:S02]  /*ff80*/  MOV R122, 0x2 ;  /* 0x00000002007a7802 */ /* 0x000fe40000000f00 */
[----:B------:R-:W-:Y:S01]  /*ff90*/  PLOP3.LUT P2, PT, P2, PT, PT, 0x8, 0x80 ;  /* 0x000000000080781c */ /* 0x000fe2000174e170 */
        /* <DEDUP_REMOVED lines=12> */
.L_x_933:
        /* <DEDUP_REMOVED lines=13> */
.L_x_935:
[----:B------:R-:W-:Y:S05]  /*10130*/  BSYNC.RECONVERGENT B2 ;  /* 0x0000000000027941 */ /* 0x000fea0003800200 */
.L_x_934:
        /* <DEDUP_REMOVED lines=43> */
.L_x_932:
[----:B------:R-:W-:Y:S05]  /*103f0*/  BSYNC.RECONVERGENT B1 ;  /* 0x0000000000017941 */ /* 0x000fea0003800200 */
.L_x_931:
        /* <DEDUP_REMOVED lines=23> */
.L_x_938:
        /* <DEDUP_REMOVED lines=13> */
.L_x_940:
[----:B------:R-:W-:Y:S05]  /*10640*/  BSYNC.RECONVERGENT B2 ;  /* 0x0000000000027941 */ /* 0x000fea0003800200 */
.L_x_939:
        /* <DEDUP_REMOVED lines=43> */
.L_x_937:
[----:B------:R-:W-:Y:S05]  /*10900*/  BSYNC.RECONVERGENT B1 ;  /* 0x0000000000017941 */ /* 0x000fea0003800200 */
.L_x_936:
        /* <DEDUP_REMOVED lines=24> */
.L_x_943:
        /* <DEDUP_REMOVED lines=13> */
.L_x_945:
[----:B------:R-:W-:Y:S05]  /*10b60*/  BSYNC.RECONVERGENT B2 ;  /* 0x0000000000027941 */ /* 0x000fea0003800200 */
.L_x_944:
        /* <DEDUP_REMOVED lines=43> */
.L_x_942:
[----:B------:R-:W-:Y:S05]  /*10e20*/  BSYNC.RECONVERGENT B1 ;  /* 0x0000000000017941 */ /* 0x000fea0003800200 */
.L_x_941:
[----:B------:R-:W-:Y:S01]  /*10e30*/  I2FP.F32.U32 R112, R113 ;  /* 0x0000007100707245 */ /* 0x000fe20000201000 */
[----:B------:R-:W-:Y:S02]  /*10e40*/  IMAD.U32 R114, R189, 0x10000, RZ ;  /* 0x00010000bd727824 */ /* 0x000fe400078e00ff */
[----:B------:R-:W-:Y:S02]  /*10e50*/  @P1 IMAD.U32 R113, R176, 0x10000, RZ ;  /* 0x00010000b0711824 */ /* 0x000fe400078e00ff */
        /* <DEDUP_REMOVED lines=10> */
[----:B------:R-:W-:-:S07]  /*10f00*/  PRMT R115, R188, 0x5410, R115 ;  /* 0x00005410bc737816 */ /* 0x000fce0000000073 */
.L_x_905:
[----:B------:R-:W-:Y:S01]  /*10f10*/  SEL R177, RZ, 0x1000000, !P5 ;  /* 0x01000000ffb17807 */ /* 0x000fe20006800000 */
[----:B------:R-:W0:Y:S01]  /*10f20*/  @P1 LDC.64 R122, c[0x0][0x3a0] ;  /* 0x0000e800ff7a1b82 */ /* 0x000e220000000a00 */
[----:B------:R-:W-:Y:S02]  /*10f30*/  SEL R188, RZ, 0x10000, !P4 ;  /* 0x00010000ffbc7807 */ /* 0x000fe40006000000 */
[----:B------:R-:W-:Y:S02]  /*10f40*/  SEL R173, RZ, 0x100, !P3 ;  /* 0x00000100ffad7807 */ /* 0x000fe40005800000 */
[----:B------:R-:W-:Y:S02]  /*10f50*/  ISETP.NE.AND P5, PT, R166, RZ, PT ;  /* 0x000000ffa600720c */ /* 0x000fe40003fa5270 */
[----:B------:R-:W-:Y:S01]  /*10f60*/  ISETP.NE.AND P4, PT, R167, RZ, PT ;  /* 0x000000ffa700720c */ /* 0x000fe20003f85270 */
[----:B------:R-:W1:Y:S01]  /*10f70*/  @P0 LDC.64 R130, c[0x0][0x398] ;  /* 0x0000e600ff820b82 */ /* 0x000e620000000a00 */
[----:B------:R-:W-:-:S02]  /*10f80*/  ISETP.NE.AND P3, PT, R172, RZ, PT ;  /* 0x000000ffac00720c */ /* 0x000fc40003f65270 */
[----:B------:R-:W-:Y:S02]  /*10f90*/  ISETP.NE.AND P6, PT, R165, RZ, PT ;  /* 0x000000ffa500720c */ /* 0x000fe40003fc5270 */
[----:B------:R-:W-:Y:S02]  /*10fa0*/  SEL R167, RZ, 0x1000000, !P3 ;  /* 0x01000000ffa77807 */ /* 0x000fe40005800000 */
[----:B------:R-:W-:Y:S02]  /*10fb0*/  SEL R166, RZ, 0x10000, !P4 ;  /* 0x00010000ffa67807 */ /* 0x000fe40006000000 */
[----:B------:R-:W-:Y:S02]  /*10fc0*/  SEL R165, RZ, 0x100, !P5 ;  /* 0x00000100ffa57807 */ /* 0x000fe40006800000 */
[----:B------:R-:W-:Y:S01]  /*10fd0*/  LOP3.LUT R173, R173, R177, R188, 0xfe, !PT ;  /* 0x000000b1adad7212 */ /* 0x000fe200078efebc */
[----:B------:R-:W-:Y:S01]  /*10fe0*/  IMAD.WIDE.U32 R188, R171, 0x10, R116 ;  /* 0x00000010abbc7825 */ /* 0x000fe200078e0074 */
[----:B------:R-:W-:-:S02]  /*10ff0*/  SEL R172, RZ, 0x1, !P2 ;  /* 0x00000001ffac7807 */ /* 0x000fc40005000000 */
[----:B------:R-:W-:Y:S02]  /*11000*/  LOP3.LUT R165, R165, R167, R166, 0xfe, !PT ;  /* 0x000000a7a5a57212 */ /* 0x000fe400078efea6 */
[----:B------:R-:W-:Y:S01]  /*11010*/  SEL R166, RZ, 0x1, !P6 ;  /* 0x00000001ffa67807 */ /* 0x000fe20007000000 */
[----:B------:R2:W-:Y:S01]  /*11020*/  STG.E.128 desc[UR8][R188.64], R112 ;  /* 0x00000070bc007986 */ /* 0x0005e2000c101d08 */
[----:B------:R-:W-:Y:S01]  /*11030*/  LOP3.LUT R167, R173, R172, RZ, 0xfc, !PT ;  /* 0x000000acada77212 */ /* 0x000fe200078efcff */
[----:B------:R-:W-:Y:S01]  /*11040*/  IMAD.WIDE.U32 R172, R171, 0x8, R118 ;  /* 0x00000008abac7825 */ /* 0x000fe200078e0076 */
[----:B------:R-:W-:Y:S02]  /*11050*/  LOP3.LUT R166, R165, R166, RZ, 0xfc, !PT ;  /* 0x000000a6a5a67212 */ /* 0x000fe400078efcff */
[----:B------:R-:W-:-:S03]  /*11060*/  IADD3 R177, PT, PT, R169, 0x40, RZ ;  /* 0x00000040a9b17810 */ /* 0x000fc60007ffe0ff */
[----:B------:R2:W-:Y:S02]  /*11070*/  STG.E.64 desc[UR8][R172.64], R166 ;  /* 0x000000a6ac007986 */ /* 0x0005e4000c101b08 */
[----:B0-----:R-:W-:Y:S01]  /*11080*/  @P1 IMAD.WIDE.U32 R122, R177, 0x10, R122 ;  /* 0x00000010b17a1825 */ /* 0x001fe200078e007a */
[----:B--2---:R-:W-:Y:S06]  /*11090*/  @!P0 BRA `(.L_x_946) ;  /* 0x0000000000508947 */ /* 0x004fec0003800000 */
[----:B------:R-:W-:Y:S01]  /*110a0*/  IMAD.U32 R115, R184, 0x10000, RZ ;  /* 0x00010000b8737824 */ /* 0x000fe200078e00ff */
        /* <DEDUP_REMOVED lines=19> */
.L_x_946:
[C---:B0-----:R-:W-:Y:S01]  /*111e0*/  IMAD.WIDE.U32 R112, R177.reuse, 0x10, R120 ;  /* 0x00000010b1707825 */ /* 0x041fe200078e0078 */
[----:B------:R-:W2:Y:S03]  /*111f0*/  @P1 LDG.E.128 R108, desc[UR8][R122.64] ;  /* 0x000000087a6c1981 */ /* 0x000ea6000c1e1d00 */
[----:B-1----:R-:W-:Y:S02]  /*11200*/  @P0 IMAD.WIDE.U32 R130, R177, 0x10, R130 ;  /* 0x00000010b1820825 */ /* 0x002fe400078e0082 */
        /* <DEDUP_REMOVED lines=11> */
[----:B------:R-:W-:Y:S01]  /*112c0*/  PRMT R172, R106, 0x7632, R172 ;  /* 0x000076326aac7816 */ /* 0x000fe200000000ac */
[----:B------:R-:W-:Y:S01]  /*112d0*/  IMAD.MOV.U32 R166, RZ, RZ, R124 ;  /* 0x000000ffffa67224 */ /* 0x000fe200078e007c */
[----:B------:R-:W-:Y:S02]  /*112e0*/  PRMT R181, R105, 0x7632, R181 ;  /* 0x0000763269b57816 */ /* 0x000fe400000000b5 */
[----:B------:R-:W-:Y:S02]  /*112f0*/  PRMT R165, R104, 0x7632, R165 ;  /* 0x0000763268a57816 */ /* 0x000fe400000000a5 */
[----:B------:R-:W-:-:S03]  /*11300*/  MOV R122, R0 ;  /* 0x00000000007a7202 */ /* 0x000fc60000000f00 */
        /* <DEDUP_REMOVED lines=11> */
.L_x_950:
        /* <DEDUP_REMOVED lines=13> */
.L_x_952:
[----:B------:R-:W-:Y:S05]  /*11490*/  BSYNC.RECONVERGENT B2 ;  /* 0x0000000000027941 */ /* 0x000fea0003800200 */
.L_x_951:
        /* <DEDUP_REMOVED lines=42> */
.L_x_949:
[----:B------:R-:W-:Y:S05]  /*11740*/  BSYNC.RECONVERGENT B1 ;  /* 0x0000000000017941 */ /* 0x000fea0003800200 */
.L_x_948:
[----:B------:R-:W-:Y:S01]  /*11750*/  I2FP.F32.U32 R122, R122 ;  /* 0x0000007a007a7245 */ /* 0x000fe20000201000 */
[----:B------:R-:W-:Y:S01]  /*11760*/  BSSY.RECONVERGENT B1, `(.L_x_953) ;  /* 0x000004f000017945 */ /* 0x000fe20003800200 */
[----:B------:R-:W-:Y:S01]  /*11770*/  ISETP.NE.AND P3, PT, R130, 0x1, PT ;  /* 0x000000018200780c */ /* 0x000fe20003f65270 */
[----:B------:R-:W-:Y:S01]  /*11780*/  IMAD.MOV.U32 R179, RZ, RZ, 0x2 ;  /* 0x00000002ffb37424 */ /* 0x000fe200078e00ff */
[----:B------:R-:W-:Y:S01]  /*11790*/  SHF.L.U32 R124, R112, 0x10, RZ ;  /* 0x00000010707c7819 */ /* 0x000fe200000006ff */
[----:B------:R-:W-:Y:S01]  /*117a0*/  FFMA.FTZ R122, R122, R125, 1.1641532182693481445e-10 ;  /* 0x2f0000007a7a7423 */ /* 0x000fe2000001007d */
[----:B------:R-:W-:Y:S01]  /*117b0*/  LOP3.LUT R186, R186, 0xffffffef, RZ, 0xc0, !PT ;  /* 0xffffffefbaba7812 */ /* 0x000fe200078ec0ff */
[----:B------:R-:W-:Y:S01]  /*117c0*/  IMAD.MOV.U32 R123, RZ, RZ, R0 ;  /* 0x000000ffff7b7224 */ /* 0x000fe200078e0000 */
[----:B------:R-:W-:Y:S01]  /*117d0*/  PRMT R112, R112, 0x7632, R112 ;  /* 0x0000763270707816 */ /* 0x000fe20000000070 */
[----:B------:R-:W-:Y:S01]  /*117e0*/  FMUL.FTZ R124, R124, R127 ;  /* 0x0000007f7c7c7220 */ /* 0x000fe20000410000 */
[----:B------:R-:W-:-:S04]  /*117f0*/  FSETP.GTU.FTZ.AND P2, PT, R122, R129, PT ;  /* 0x000000817a00720b */ /* 0x000fc80003f5c000 */
        /* <DEDUP_REMOVED lines=12> */
.L_x_955:
        /* <DEDUP_REMOVED lines=13> */
.L_x_957:
[----:B------:R-:W-:Y:S05]  /*11990*/  BSYNC.RECONVERGENT B2 ;  /* 0x0000000000027941 */ /* 0x000fea0003800200 */
.L_x_956:
        /* <DEDUP_REMOVED lines=43> */
.L_x_954:
[----:B------:R-:W-:Y:S05]  /*11c50*/  BSYNC.RECONVERGENT B1 ;  /* 0x0000000000017941 */ /* 0x000fea0003800200 */
.L_x_953:
[----:B------:R-:W-:Y:S01]  /*11c60*/  I2FP.F32.U32 R122, R123 ;  /* 0x0000007b007a7245 */ /* 0x000fe20000201000 */
[----:B------:R-:W-:Y:S01]  /*11c70*/  @P1 IMAD.U32 R131, R108, 0x10000, RZ ;  /* 0x000100006c831824 */ /* 0x000fe200078e00ff */
[----:B------:R-:W-:Y:S01]  /*11c80*/  SHF.L.U32 R130, R104, 0x10, RZ ;  /* 0x0000001068827819 */ /* 0x000fe200000006ff */
[----:B------:R-:W-:Y:S01]  /*11c90*/  BSSY.RECONVERGENT B1, `(.L_x_958) ;  /* 0x000004f000017945 */ /* 0x000fe20003800200 */
[----:B------:R-:W-:Y:S01]  /*11ca0*/  ISETP.NE.AND P3, PT, R179, 0x1, PT ;  /* 0x00000001b300780c */ /* 0x000fe20003f65270 */
[----:B------:R-:W-:Y:S02]  /*11cb0*/  FFMA.FTZ R122, R122, R125, 1.1641532182693481445e-10 ;  /* 0x2f0000007a7a7423 */ /* 0x000fe4000001007d */
[----:B------:R-:W-:-:S03]  /*11cc0*/  FMUL.FTZ R123, R130, R127 ;  /* 0x0000007f827b7220 */ /* 0x000fc60000410000 */
[----:B------:R-:W-:-:S04]  /*11cd0*/  FSETP.GTU.FTZ.AND P2, PT, R122, R129, PT ;  /* 0x000000817a00720b */ /* 0x000fc80003f5c000 */
[----:B------:R-:W-:Y:S02]  /*11ce0*/  FSEL R123, R123, RZ, !P2 ;  /* 0x000000ff7b7b7208 */ /* 0x000fe40005000000 */
[----:B------:R-:W-:-:S03]  /*11cf0*/  SEL R178, RZ, 0x1, P2 ;  /* 0x00000001ffb27807 */ /* 0x000fc60001000000 */
[----:B------:R-:W-:Y:S01]  /*11d00*/  FADD.FTZ R124, R124, R123 ;  /* 0x0000007b7c7c7221 */ /* 0x000fe20000010000 */
[----:B------:R-:W-:-:S03]  /*11d10*/  IMAD.MOV.U32 R123, RZ, RZ, R0 ;  /* 0x000000ffff7b7224 */ /* 0x000fc600078e0000 */
[--C-:B------:R-:W-:Y:S01]  /*11d20*/  @P1 FADD.FTZ R204, R131, R124.reuse ;  /* 0x0000007c83cc1221 */ /* 0x100fe20000010000 */
[----:B------:R-:W-:Y:S02]  /*11d30*/  @!P1 IMAD.MOV.U32 R204, RZ, RZ, R124 ;  /* 0x000000ffffcc9224 */ /* 0x000fe400078e007c */
[----:B------:R-:W-:-:S03]  /*11d40*/  HFMA2 R124, -RZ, RZ, 0, 1.1920928955078125e-07 ;  /* 0x00000002ff7c7431 */ /* 0x000fc600000001ff */
        /* <DEDUP_REMOVED lines=10> */
.L_x_960:
        /* <DEDUP_REMOVED lines=13> */
.L_x_962:
[----:B------:R-:W-:Y:S05]  /*11ec0*/  BSYNC.RECONVERGENT B2 ;  /* 0x0000000000027941 */ /* 0x000fea0003800200 */
.L_x_961:
        /* <DEDUP_REMOVED lines=43> */
.L_x_959:
[----:B------:R-:W-:Y:S05]  /*12180*/  BSYNC.RECONVERGENT B1 ;  /* 0x0000000000017941 */ /* 0x000fea0003800200 */
.L_x_958:
[----:B------:R-:W-:Y:S01]  /*12190*/  I2FP.F32.U32 R122, R123 ;  /* 0x0000007b007a7245 */ /* 0x000fe20000201000 */
[----:B------:R-:W-:Y:S01]  /*121a0*/  IMAD.U32 R112, R112, 0x10000, RZ ;  /* 0x0001000070707824 */ /* 0x000fe200078e00ff */
[----:B------:R-:W-:Y:S01]  /*121b0*/  ISETP.NE.AND P3, PT, R124, 0x1, PT ;  /* 0x000000017c00780c */ /* 0x000fe20003f65270 */
[----:B------:R-:W-:Y:S01]  /*121c0*/  BSSY.RECONVERGENT B1, `(.L_x_963) ;  /* 0x000004c000017945 */ /* 0x000fe20003800200 */
[----:B------:R-:W-:Y:S01]  /*121d0*/  LOP3.LUT R186, R186, 0xfffffff7, RZ, 0xc0, !PT ;  /* 0xfffffff7baba7812 */ /* 0x000fe200078ec0ff */
[----:B------:R-:W-:Y:S01]  /*121e0*/  FFMA.FTZ R122, R122, R125, 1.1641532182693481445e-10 ;  /* 0x2f0000007a7a7423 */ /* 0x000fe2000001007d */
[----:B------:R-:W-:Y:S01]  /*121f0*/  FMUL.FTZ R112, R112, R127 ;  /* 0x0000007f70707220 */ /* 0x000fe20000410000 */
[----:B------:R-:W-:Y:S02]  /*12200*/  HFMA2 R130, -RZ, RZ, 0, 1.1920928955078125e-07 ;  /* 0x00000002ff827431 */ /* 0x000fe400000001ff */
[----:B------:R-:W-:Y:S01]  /*12210*/  IMAD.MOV.U32 R123, RZ, RZ, R0 ;  /* 0x000000ffff7b7224 */ /* 0x000fe200078e0000 */
        /* <DEDUP_REMOVED lines=13> */
.L_x_965:
        /* <DEDUP_REMOVED lines=13> */
.L_x_967:
[----:B------:R-:W-:Y:S05]  /*123c0*/  BSYNC.RECONVERGENT B2 ;  /* 0x0000000000027941 */ /* 0x000fea0003800200 */
.L_x_966:
        /* <DEDUP_REMOVED lines=43> */
.L_x_964:
[----:B------:R-:W-:Y:S05]  /*12680*/  BSYNC.RECONVERGENT B1 ;  /* 0x0000000000017941 */ /* 0x000fea0003800200 */
.L_x_963:
[----:B------:R-:W-:Y:S01]  /*12690*/  I2FP.F32.U32 R122, R123 ;  /* 0x0000007b007a7245 */ /* 0x000fe20000201000 */
[----:B------:R-:W-:Y:S01]  /*126a0*/  IMAD.U32 R124, R165, 0x10000, RZ ;  /* 0x00010000a57c7824 */ /* 0x000fe200078e00ff */
[----:B------:R-:W-:Y:S01]  /*126b0*/  ISETP.NE.AND P3, PT, R130, 0x1, PT ;  /* 0x000000018200780c */ /* 0x000fe20003f65270 */
[----:B------:R-:W-:Y:S01]  /*126c0*/  BSSY.RECONVERGENT B1, `(.L_x_968) ;  /* 0x000004f000017945 */ /* 0x000fe20003800200 */
[----:B------:R-:W-:Y:S01]  /*126d0*/  @P1 SHF.L.U32 R187, R187, 0x10, RZ ;  /* 0x00000010bbbb1819 */ /* 0x000fe200000006ff */
[----:B------:R-:W-:Y:S01]  /*126e0*/  FFMA.FTZ R122, R122, R125, 1.1641532182693481445e-10 ;  /* 0x2f0000007a7a7423 */ /* 0x000fe2000001007d */
[----:B------:R-:W-:-:S04]  /*126f0*/  FMUL.FTZ R124, R124, R127 ;  /* 0x0000007f7c7c7220 */ /* 0x000fc80000410000 */
[----:B------:R-:W-:-:S04]  /*12700*/  FSETP.GTU.FTZ.AND P2, PT, R122, R129, PT ;  /* 0x000000817a00720b */ /* 0x000fc80003f5c000 */
[----:B------:R-:W-:Y:S02]  /*12710*/  FSEL R123, R124, RZ, !P2 ;  /* 0x000000ff7c7b7208 */ /* 0x000fe40005000000 */
[----:B------:R-:W-:-:S03]  /*12720*/  SEL R179, RZ, 0x1, P2 ;  /* 0x00000001ffb37807 */ /* 0x000fc60001000000 */
[----:B------:R-:W-:Y:S01]  /*12730*/  FADD.FTZ R112, R112, R123 ;  /* 0x0000007b70707221 */ /* 0x000fe20000010000 */
[----:B------:R-:W-:-:S03]  /*12740*/  IMAD.MOV.U32 R123, RZ, RZ, 0x2 ;  /* 0x00000002ff7b7424 */ /* 0x000fc600078e00ff */
        /* <DEDUP_REMOVED lines=13> */
.L_x_970:
        /* <DEDUP_REMOVED lines=13> */
.L_x_972:
[----:B------:R-:W-:Y:S05]  /*128f0*/  BSYNC.RECONVERGENT B2 ;  /* 0x0000000000027941 */ /* 0x000fea0003800200 */
.L_x_971:
        /* <DEDUP_REMOVED lines=42> */
[----:B------:R-:W-:-:S07]  /*12ba0*/  HFMA2 R123, -RZ, RZ, 0, 0 ;  /* 0x00000000ff7b7431 */ /* 0x000fce00000001ff */
.L_x_969:
[----:B------:R-:W-:Y:S05]  /*12bb0*/  BSYNC.RECONVERGENT B1 ;  /* 0x0000000000017941 */ /* 0x000fea0003800200 */
.L_x_968:
        /* <DEDUP_REMOVED lines=8> */
[----:B------:R-:W-:Y:S01]  /*12c40*/  IMAD.MOV.U32 R130, RZ, RZ, 0x2 ;  /* 0x00000002ff827424 */ /* 0x000fe200078e00ff */
[----:B------:R-:W-:Y:S02]  /*12c50*/  MOV R113, R0 ;  /* 0x0000000000717202 */ /* 0x000fe40000000f00 */
        /* <DEDUP_REMOVED lines=13> */
.L_x_975:
        /* <DEDUP_REMOVED lines=13> */
.L_x_977:
[----:B------:R-:W-:Y:S05]  /*12e00*/  BSYNC.RECONVERGENT B2 ;  /* 0x0000000000027941 */ /* 0x000fea0003800200 */
.L_x_976:
        /* <DEDUP_REMOVED lines=43> */
.L_x_974:
[----:B------:R-:W-:Y:S05]  /*130c0*/  BSYNC.RECONVERGENT B1 ;  /* 0x0000000000017941 */ /* 0x000fea0003800200 */
.L_x_973:
        /* <DEDUP_REMOVED lines=9> */
[----:B------:R-:W-:-:S05]  /*13160*/  FSEL R113, R113, RZ, !P2 ;  /* 0x000000ff71717208 */ /* 0x000fca0005000000 */
[----:B------:R-:W-:Y:S01]  /*13170*/  FADD.FTZ R180, R180, R113 ;  /* 0x00000071b4b47221 */ /* 0x000fe20000010000 */
[----:B------:R-:W-:-:S03]  /*13180*/  IMAD.MOV.U32 R113, RZ, RZ, R0 ;  /* 0x000000ffff717224 */ /* 0x000fc600078e0000 */
[----:B------:R-:W-:Y:S01]  /*13190*/  @P1 FADD.FTZ R202, R123, R180 ;  /* 0x000000b47bca1221 */ /* 0x000fe20000010000 */
[----:B------:R-:W-:Y:S02]  /*131a0*/  @!P1 MOV R202, R180 ;  /* 0x000000b400ca9202 */ /* 0x000fe40000000f00 */
[----:B------:R-:W-:Y:S02]  /*131b0*/  SEL R180, RZ, 0x1, P2 ;  /* 0x00000001ffb47807 */ /* 0x000fe40001000000 */
        /* <DEDUP_REMOVED lines=10> */
.L_x_980:
        /* <DEDUP_REMOVED lines=13> */
.L_x_982:
[----:B------:R-:W-:Y:S05]  /*13330*/  BSYNC.RECONVERGENT B2 ;  /* 0x0000000000027941 */ /* 0x000fea0003800200 */
.L_x_981:
        /* <DEDUP_REMOVED lines=43> */
.L_x_979:
[----:B------:R-:W-:Y:S05]  /*135f0*/  BSYNC.RECONVERGENT B1 ;  /* 0x0000000000017941 */ /* 0x000fea0003800200 */
.L_x_978:
[----:B------:R-:W-:Y:S01]  /*13600*/  I2FP.F32.U32 R112, R113 ;  /* 0x0000007100707245 */ /* 0x000fe20000201000 */
[----:B------:R-:W-:Y:S01]  /*13610*/  BSSY.RECONVERGENT B1, `(.L_x_983) ;  /* 0x000004d000017945 */ /* 0x000fe20003800200 */
[----:B------:R-:W-:Y:S01]  /*13620*/  SHF.L.U32 R124, R124, 0x10, RZ ;  /* 0x000000107c7c7819 */ /* 0x000fe200000006ff */
[----:B------:R-:W-:Y:S01]  /*13630*/  IMAD.MOV.U32 R123, RZ, RZ, 0x2 ;  /* 0x00000002ff7b7424 */ /* 0x000fe200078e00ff */
[----:B------:R-:W-:Y:S01]  /*13640*/  ISETP.NE.AND P2, PT, R122, 0x1, PT ;  /* 0x000000017a00780c */ /* 0x000fe20003f45270 */
[----:B------:R-:W-:Y:S01]  /*13650*/  FFMA.FTZ R112, R112, R125, 1.1641532182693481445e-10 ;  /* 0x2f00000070707423 */ /* 0x000fe2000001007d */
[----:B------:R-:W-:Y:S02]  /*13660*/  IMAD.MOV.U32 R113, RZ, RZ, R0 ;  /* 0x000000ffff717224 */ /* 0x000fe400078e0000 */
[----:B------:R-:W-:Y:S02]  /*13670*/  FMUL.FTZ R124, R124, R127 ;  /* 0x0000007f7c7c7220 */ /* 0x000fe40000410000 */
        /* <DEDUP_REMOVED lines=13> */
.L_x_985:
        /* <DEDUP_REMOVED lines=13> */
.L_x_987:
[----:B------:R-:W-:Y:S05]  /*13820*/  BSYNC.RECONVERGENT B2 ;  /* 0x0000000000027941 */ /* 0x000fea0003800200 */
.L_x_986:
        /* <DEDUP_REMOVED lines=43> */
.L_x_984:
[----:B------:R-:W-:Y:S05]  /*13ae0*/  BSYNC.RECONVERGENT B1 ;  /* 0x0000000000017941 */ /* 0x000fea0003800200 */
.L_x_983:
[----:B------:R-:W-:Y:S01]  /*13af0*/  I2FP.F32.U32 R112, R113 ;  /* 0x0000007100707245 */ /* 0x000fe20000201000 */
[----:B------:R-:W-:Y:S01]  /*13b00*/  @P1 IMAD.U32 R191, R191, 0x10000, RZ ;  /* 0x00010000bfbf1824 */ /* 0x000fe200078e00ff */
[----:B------:R-:W-:Y:S01]  /*13b10*/  SHF.L.U32 R122, R181, 0x10, RZ ;  /* 0x00000010b57a7819 */ /* 0x000fe200000006ff */
[----:B------:R-:W-:Y:S01]  /*13b20*/  BSSY.RECONVERGENT B1, `(.L_x_988) ;  /* 0x000004f000017945 */ /* 0x000fe20003800200 */
[----:B------:R-:W-:Y:S02]  /*13b30*/  HFMA2 R130, -RZ, RZ, 0, 1.1920928955078125e-07 ;  /* 0x00000002ff827431 */ /* 0x000fe400000001ff */
        /* <DEDUP_REMOVED lines=8> */
[----:B------:R-:W-:Y:S01]  /*13bc0*/  @P1 FADD.FTZ R206, R184, R191 ;  /* 0x000000bfb8ce1221 */ /* 0x000fe20000010000 */
[----:B------:R-:W-:-:S05]  /*13bd0*/  @!P1 IMAD.MOV.U32 R206, RZ, RZ, R184 ;  /* 0x000000ffffce9224 */ /* 0x000fca00078e00b8 */
        /* <DEDUP_REMOVED lines=10> */
.L_x_990:
        /* <DEDUP_REMOVED lines=13> */
.L_x_992:
[----:B------:R-:W-:Y:S05]  /*13d50*/  BSYNC.RECONVERGENT B2 ;  /* 0x0000000000027941 */ /* 0x000fea0003800200 */
.L_x_991:
        /* <DEDUP_REMOVED lines=43> */
.L_x_989:
[----:B------:R-:W-:Y:S05]  /*14010*/  BSYNC.RECONVERGENT B1 ;  /* 0x0000000000017941 */ /* 0x000fea0003800200 */
.L_x_988:
        /* <DEDUP_REMOVED lines=21> */
.L_x_995:
        /* <DEDUP_REMOVED lines=13> */
.L_x_997:
[----:B------:R-:W-:Y:S05]  /*14240*/  BSYNC.RECONVERGENT B2 ;  /* 0x0000000000027941 */ /* 0x000fea0003800200 */
.L_x_996:
        /* <DEDUP_REMOVED lines=43> */
.L_x_994:
[----:B------:R-:W-:Y:S05]  /*14500*/  BSYNC.RECONVERGENT B1 ;  /* 0x0000000000017941 */ /* 0x000fea0003800200 */
.L_x_993:
        /* <DEDUP_REMOVED lines=25> */
.L_x_1000:
        /* <DEDUP_REMOVED lines=13> */
.L_x_1002:
[----:B------:R-:W-:Y:S05]  /*14770*/  BSYNC.RECONVERGENT B2 ;  /* 0x0000000000027941 */ /* 0x000fea0003800200 */
.L_x_1001:
        /* <DEDUP_REMOVED lines=43> */
.L_x_999:
[----:B------:R-:W-:Y:S05]  /*14a30*/  BSYNC.RECONVERGENT B1 ;  /* 0x0000000000017941 */ /* 0x000fea0003800200 */
.L_x_998:
        /* <DEDUP_REMOVED lines=20> */
.L_x_1005:
        /* <DEDUP_REMOVED lines=13> */
.L_x_1007:
[----:B------:R-:W-:Y:S05]  /*14c50*/  BSYNC.RECONVERGENT B2 ;  /* 0x0000000000027941 */ /* 0x000fea0003800200 */
.L_x_1006:
        /* <DEDUP_REMOVED lines=43> */
.L_x_1004:
[----:B------:R-:W-:Y:S05]  /*14f10*/  BSYNC.RECONVERGENT B1 ;  /* 0x0000000000017941 */ /* 0x000fea0003800200 */
.L_x_1003:
        /* <DEDUP_REMOVED lines=11> */
[----:B------:R-:W-:-:S04]  /*14fd0*/  FADD.FTZ R114, R114, R123 ;  /* 0x0000007b72727221 */ /* 0x000fc80000010000 */
[----:B------:R-:W-:Y:S01]  /*14fe0*/  @P1 FADD.FTZ R200, R114, R113 ;  /* 0x0000007172c81221 */ /* 0x000fe20000010000 */
[----:B------:R-:W-:Y:S01]  /*14ff0*/  @!P1 MOV R200, R114 ;  /* 0x0000007200c89202 */ /* 0x000fe20000000f00 */
[----:B------:R-:W-:-:S03]  /*15000*/  IMAD.MOV.U32 R113, RZ, RZ, R0 ;  /* 0x000000ffff717224 */ /* 0x000fc600078e0000 */
        /* <DEDUP_REMOVED lines=10> */
.L_x_1010:
        /* <DEDUP_REMOVED lines=13> */
.L_x_1012:
[----:B------:R-:W-:Y:S05]  /*15180*/  BSYNC.RECONVERGENT B2 ;  /* 0x0000000000027941 */ /* 0x000fea0003800200 */
.L_x_1011:
        /* <DEDUP_REMOVED lines=43> */
.L_x_1009:
[----:B------:R-:W-:Y:S05]  /*15440*/  BSYNC.RECONVERGENT B1 ;  /* 0x0000000000017941 */ /* 0x000fea0003800200 */
.L_x_1008:
        /* <DEDUP_REMOVED lines=21> */
.L_x_1015:
        /* <DEDUP_REMOVED lines=13> */
.L_x_1017:
[----:B------:R-:W-:Y:S05]  /*15670*/  BSYNC.RECONVERGENT B2 ;  /* 0x0000000000027941 */ /* 0x000fea0003800200 */
.L_x_1016:
        /* <DEDUP_REMOVED lines=43> */
.L_x_1014:
[----:B------:R-:W-:Y:S05]  /*15930*/  BSYNC.RECONVERGENT B1 ;  /* 0x0000000000017941 */ /* 0x000fea0003800200 */
.L_x_1013:
[----:B------:R-:W-:Y:S01]  /*15940*/  I2FP.F32.U32 R112, R113 ;  /* 0x0000007100707245 */ /* 0x000fe20000201000 */
[----:B------:R-:W-:Y:S01]  /*15950*/  @P1 IMAD.U32 R115, R111, 0x10000, RZ ;  /* 0x000100006f731824 */ /* 0x000fe200078e00ff */
[----:B------:R-:W-:Y:S01]  /*15960*/  SHF.L.U32 R114, R107, 0x10, RZ ;  /* 0x000000106b727819 */ /* 0x000fe200000006ff */
[----:B------:R-:W-:Y:S02]  /*15970*/  BSSY.RECONVERGENT B1, `(.L_x_1018) ;  /* 0x000004f000017945 */ /* 0x000fe40003800200 */
[----:B------:R-:W-:Y:S02]  /*15980*/  FFMA.FTZ R112, R112, R125, 1.1641532182693481445e-10 ;  /* 0x2f00000070707423 */ /* 0x000fe4000001007d */
[----:B------:R-:W-:Y:S01]  /*15990*/  FMUL.FTZ R113, R114, R127 ;  /* 0x0000007f72717220 */ /* 0x000fe20000410000 */
[----:B------:R-:W-:Y:S02]  /*159a0*/  HFMA2 R114, -RZ, RZ, 0, 1.1920928955078125e-07 ;  /* 0x00000002ff727431 */ /* 0x000fe400000001ff */
        /* <DEDUP_REMOVED lines=18> */
.L_x_1020:
        /* <DEDUP_REMOVED lines=13> */
.L_x_1022:
[----:B------:R-:W-:Y:S05]  /*15ba0*/  BSYNC.RECONVERGENT B2 ;  /* 0x0000000000027941 */ /* 0x000fea0003800200 */
.L_x_1021:
        /* <DEDUP_REMOVED lines=43> */
.L_x_1019:
[----:B------:R-:W-:Y:S05]  /*15e60*/  BSYNC.RECONVERGENT B1 ;  /* 0x0000000000017941 */ /* 0x000fea0003800200 */
.L_x_1018:
        /* <DEDUP_REMOVED lines=20> */
.L_x_1025:
        /* <DEDUP_REMOVED lines=15> */
.L_x_1027:
[----:B------:R-:W-:Y:S05]  /*160a0*/  BSYNC.RECONVERGENT B2 ;  /* 0x0000000000027941 */ /* 0x000fea0003800200 */
.L_x_1026:
        /* <DEDUP_REMOVED lines=43> */
.L_x_1024:
[----:B------:R-:W-:Y:S05]  /*16360*/  BSYNC.RECONVERGENT B1 ;  /* 0x0000000000017941 */ /* 0x000fea0003800200 */
.L_x_1023:
[----:B------:R-:W-:Y:S01]  /*16370*/  I2FP.F32.U32 R112, R113 ;  /* 0x0000007100707245 */ /* 0x000fe20000201000 */
[----:B------:R-:W-:Y:S01]  /*16380*/  IMAD.U32 R188, R188, 0x10000, RZ ;  /* 0x00010000bcbc7824 */ /* 0x000fe200078e00ff */
[----:B------:R-:W-:Y:S02]  /*16390*/  @P1 SHF.L.U32 R173, R173, 0x10, RZ ;  /* 0x00000010adad1819 */ /* 0x000fe400000006ff */
[----:B------:R-:W-:Y:S01]  /*163a0*/  PRMT R114, R189, 0x5410, R191 ;  /* 0x00005410bd727816 */ /* 0x000fe200000000bf */
[----:B------:R-:W-:Y:S01]  /*163b0*/  FFMA.FTZ R112, R112, R125, 1.1641532182693481445e-10 ;  /* 0x2f00000070707423 */ /* 0x000fe2000001007d */
[----:B------:R-:W-:-:S04]  /*163c0*/  FMUL.FTZ R188, R188, R127 ;  /* 0x0000007fbcbc7220 */ /* 0x000fc80000410000 */
[----:B------:R-:W-:-:S04]  /*163d0*/  FSETP.GTU.FTZ.AND P6, PT, R112, R129, PT ;  /* 0x000000817000720b */ /* 0x000fc80003fdc000 */
[----:B------:R-:W-:Y:S02]  /*163e0*/  FSEL R113, R188, RZ, !P6 ;  /* 0x000000ffbc717208 */ /* 0x000fe40007000000 */
[----:B------:R-:W-:-:S03]  /*163f0*/  SEL R112, RZ, 0x1, P6 ;  /* 0x00000001ff707807 */ /* 0x000fc60003000000 */
[----:B------:R-:W-:Y:S01]  /*16400*/  FADD.FTZ R192, R192, R113 ;  /* 0x00000071c0c07221 */ /* 0x000fe20000010000 */
[--C-:B------:R-:W-:Y:S02]  /*16410*/  PRMT R113, R187, 0x5410, R185.reuse ;  /* 0x00005410bb717816 */ /* 0x100fe400000000b9 */
[----:B------:R-:W-:Y:S01]  /*16420*/  PRMT R185, R112, 0x7610, R185 ;  /* 0x0000761070b97816 */ /* 0x000fe200000000b9 */
[----:B------:R-:W-:Y:S01]  /*16430*/  @P1 FADD.FTZ R194, R192, R173 ;  /* 0x000000adc0c21221 */ /* 0x000fe20000010000 */
[----:B------:R-:W-:Y:S01]  /*16440*/  @!P1 IMAD.MOV.U32 R194, RZ, RZ, R192 ;  /* 0x000000ffffc29224 */ /* 0x000fe200078e00c0 */
[----:B------:R-:W-:-:S04]  /*16450*/  PRMT R112, R167, 0x5410, R165 ;  /* 0x00005410a7707816 */ /* 0x000fc800000000a5 */
[----:B------:R-:W-:-:S04]  /*16460*/  F2FP.BF16.F32.PACK_AB R115, RZ, R194 ;  /* 0x000000c2ff73723e */ /* 0x000fc800000010ff */
[----:B------:R-:W-:Y:S01]  /*16470*/  PRMT R115, R172, 0x5410, R115 ;  /* 0x00005410ac737816 */ /* 0x000fe20000000073 */
[----:B------:R-:W-:Y:S06]  /*16480*/  BRA `(.L_x_1028) ;  /* 0x0000002800647947 */ /* 0x000fec0003800000 */
.L_x_947:
        /* <DEDUP_REMOVED lines=16> */
.L_x_1031:
        /* <DEDUP_REMOVED lines=13> */
.L_x_1033:
[----:B------:R-:W-:Y:S05]  /*16660*/  BSYNC.RECONVERGENT B2 ;  /* 0x0000000000027941 */ /* 0x000fea0003800200 */
.L_x_1032:
        /* <DEDUP_REMOVED lines=42> */
.L_x_1030:
[----:B------:R-:W-:Y:S05]  /*16910*/  BSYNC.RECONVERGENT B1 ;  /* 0x0000000000017941 */ /* 0x000fea0003800200 */
.L_x_1029:
[----:B------:R-:W-:Y:S01]  /*16920*/  I2FP.F32.U32 R122, R122 ;  /* 0x0000007a007a7245 */ /* 0x000fe20000201000 */
[----:B------:R-:W-:Y:S01]  /*16930*/  @P1 IMAD.U32 R123, R108, 0x10000, RZ ;  /* 0x000100006c7b1824 */ /* 0x000fe200078e00ff */
[----:B-----5:R-:W-:Y:S01]  /*16940*/  SHF.L.U32 R124, R112, 0x10, RZ ;  /* 0x00000010707c7819 */ /* 0x020fe200000006ff */
[----:B------:R-:W-:Y:S01]  /*16950*/  BSSY.RECONVERGENT B1, `(.L_x_1034) ;  /* 0x0000050000017945 */ /* 0x000fe20003800200 */
[----:B------:R-:W-:Y:S01]  /*16960*/  ISETP.NE.AND P3, PT, R130, 0x1, PT ;  /* 0x000000018200780c */ /* 0x000fe20003f65270 */
[----:B------:R-:W-:Y:S01]  /*16970*/  FFMA.FTZ R122, R122, R125, 1.1641532182693481445e-10 ;  /* 0x2f0000007a7a7423 */ /* 0x000fe2000001007d */
[----:B------:R-:W-:Y:S01]  /*16980*/  LOP3.LUT R186, R186, 0xffffffef, RZ, 0xc0, !PT ;  /* 0xffffffefbaba7812 */ /* 0x000fe200078ec0ff */
[----:B------:R-:W-:Y:S01]  /*16990*/  FMUL.FTZ R124, R124, R127 ;  /* 0x0000007f7c7c7220 */ /* 0x000fe20000410000 */
[----:B------:R-:W-:Y:S02]  /*169a0*/  PRMT R112, R112, 0x7632, R112 ;  /* 0x0000763270707816 */ /* 0x000fe40000000070 */
[----:B------:R-:W-:-:S04]  /*169b0*/  FSETP.GTU.FTZ.AND P2, PT, R122, R129, PT ;  /* 0x000000817a00720b */ /* 0x000fc80003f5c000 */
[----:B------:R-:W-:Y:S01]  /*169c0*/  FSEL R204, R124, RZ, !P2 ;  /* 0x000000ff7ccc7208 */ /* 0x000fe20005000000 */
[----:B------:R-:W-:Y:S01]  /*169d0*/  IMAD.MOV.U32 R124, RZ, RZ, 0x2 ;  /* 0x00000002ff7c7424 */ /* 0x000fe200078e00ff */
[----:B------:R-:W-:-:S03]  /*169e0*/  PLOP3.LUT P2, PT, P2, PT, PT, 0x8, 0x80 ;  /* 0x000000000080781c */ /* 0x000fc6000174e170 */
[----:B------:R-:W-:Y:S01]  /*169f0*/  @P1 FADD.FTZ R204, R123, R204 ;  /* 0x000000cc7bcc1221 */ /* 0x000fe20000010000 */
[----:B------:R-:W-:-:S04]  /*16a00*/  MOV R123, R0 ;  /* 0x00000000007b7202 */ /* 0x000fc80000000f00 */
        /* <DEDUP_REMOVED lines=11> */
.L_x_1036:
        /* <DEDUP_REMOVED lines=13> */
.L_x_1038:
[----:B------:R-:W-:Y:S05]  /*16b90*/  BSYNC.RECONVERGENT B2 ;  /* 0x0000000000027941 */ /* 0x000fea0003800200 */
.L_x_1037:
        /* <DEDUP_REMOVED lines=43> */
.L_x_1035:
[----:B------:R-:W-:Y:S05]  /*16e50*/  BSYNC.RECONVERGENT B1 ;  /* 0x0000000000017941 */ /* 0x000fea0003800200 */
.L_x_1034:
        /* <DEDUP_REMOVED lines=8> */
[----:B------:R-:W-:Y:S02]  /*16ee0*/  HFMA2 R130, -RZ, RZ, 0, 1.1920928955078125e-07 ;  /* 0x00000002ff827431 */ /* 0x000fe400000001ff */
[----:B------:R-:W-:-:S04]  /*16ef0*/  FSETP.GTU.FTZ.AND P2, PT, R122, R129, PT ;  /* 0x000000817a00720b */ /* 0x000fc80003f5c000 */
[----:B------:R-:W-:Y:S01]  /*16f00*/  FSEL R208, R112, RZ, !P2 ;  /* 0x000000ff70d07208 */ /* 0x000fe20005000000 */
[----:B------:R-:W-:Y:S01]  /*16f10*/  IMAD.MOV.U32 R112, RZ, RZ, R0 ;  /* 0x000000ffff707224 */ /* 0x000fe200078e0000 */
        /* <DEDUP_REMOVED lines=13> */
.L_x_1041:
        /* <DEDUP_REMOVED lines=13> */
.L_x_1043:
[----:B------:R-:W-:Y:S05]  /*170c0*/  BSYNC.RECONVERGENT B2 ;  /* 0x0000000000027941 */ /* 0x000fea0003800200 */
.L_x_1042:
        /* <DEDUP_REMOVED lines=43> */
.L_x_1040:
[----:B------:R-:W-:Y:S05]  /*17380*/  BSYNC.RECONVERGENT B1 ;  /* 0x0000000000017941 */ /* 0x000fea0003800200 */
.L_x_1039:
[----:B------:R-:W-:Y:S01]  /*17390*/  I2FP.F32.U32 R112, R112 ;  /* 0x0000007000707245 */ /* 0x000fe20000201000 */
[----:B------:R-:W-:Y:S01]  /*173a0*/  IMAD.U32 R122, R113, 0x10000, RZ ;  /* 0x00010000717a7824 */ /* 0x000fe200078e00ff */
[----:B------:R-:W-:Y:S01]  /*173b0*/  ISETP.NE.AND P3, PT, R130, 0x1, PT ;  /* 0x000000018200780c */ /* 0x000fe20003f65270 */
[----:B------:R-:W-:Y:S01]  /*173c0*/  BSSY.RECONVERGENT B1, `(.L_x_1044) ;  /* 0x0000050000017945 */ /* 0x000fe20003800200 */
[----:B------:R-:W-:Y:S01]  /*173d0*/  @P1 SHF.L.U32 R123, R109, 0x10, RZ ;  /* 0x000000106d7b1819 */ /* 0x000fe200000006ff */
[----:B------:R-:W-:Y:S01]  /*173e0*/  FFMA.FTZ R112, R112, R125, 1.1641532182693481445e-10 ;  /* 0x2f00000070707423 */ /* 0x000fe2000001007d */
[----:B------:R-:W-:Y:S01]  /*173f0*/  FMUL.FTZ R122, R122, R127 ;  /* 0x0000007f7a7a7220 */ /* 0x000fe20000410000 */
[----:B------:R-:W-:Y:S02]  /*17400*/  LOP3.LUT R186, R186, 0xfffffffb, RZ, 0xc0, !PT ;  /* 0xfffffffbbaba7812 */ /* 0x000fe400078ec0ff */
[----:B------:R-:W-:Y:S01]  /*17410*/  PRMT R124, R113, 0x7632, R124 ;  /* 0x00007632717c7816 */ /* 0x000fe2000000007c */
[----:B------:R-:W-:Y:S01]  /*17420*/  IMAD.MOV.U32 R113, RZ, RZ, R0 ;  /* 0x000000ffff717224 */ /* 0x000fe200078e0000 */
[----:B------:R-:W-:-:S04]  /*17430*/  FSETP.GTU.FTZ.AND P2, PT, R112, R129, PT ;  /* 0x000000817000720b */ /* 0x000fc80003f5c000 */
        /* <DEDUP_REMOVED lines=15> */
.L_x_1046:
        /* <DEDUP_REMOVED lines=13> */
.L_x_1048:
[----:B------:R-:W-:Y:S05]  /*17600*/  BSYNC.RECONVERGENT B2 ;  /* 0x0000000000027941 */ /* 0x000fea0003800200 */
.L_x_1047:
        /* <DEDUP_REMOVED lines=43> */
.L_x_1045:
[----:B------:R-:W-:Y:S05]  /*178c0*/  BSYNC.RECONVERGENT B1 ;  /* 0x0000000000017941 */ /* 0x000fea0003800200 */
.L_x_1044:
[----:B------:R-:W-:Y:S01]  /*178d0*/  I2FP.F32.U32 R112, R113 ;  /* 0x0000007100707245 */ /* 0x000fe20000201000 */
[----:B------:R-:W-:Y:S01]  /*178e0*/  @P1 IMAD.U32 R191, R191, 0x10000, RZ ;  /* 0x00010000bfbf1824 */ /* 0x000fe200078e00ff */
[----:B------:R-:W-:Y:S01]  /*178f0*/  SHF.L.U32 R124, R124, 0x10, RZ ;  /* 0x000000107c7c7819 */ /* 0x000fe200000006ff */
[----:B------:R-:W-:Y:S01]  /*17900*/  BSSY.RECONVERGENT B1, `(.L_x_1049) ;  /* 0x000004e000017945 */ /* 0x000fe20003800200 */
[----:B------:R-:W-:Y:S01]  /*17910*/  ISETP.NE.AND P2, PT, R122, 0x1, PT ;  /* 0x000000017a00780c */ /* 0x000fe20003f45270 */
[----:B------:R-:W-:Y:S01]  /*17920*/  FFMA.FTZ R112, R112, R125, 1.1641532182693481445e-10 ;  /* 0x2f00000070707423 */ /* 0x000fe2000001007d */
[----:B------:R-:W-:Y:S02]  /*17930*/  IMAD.MOV.U32 R123, RZ, RZ, 0x2 ;  /* 0x00000002ff7b7424 */ /* 0x000fe400078e00ff */
[----:B------:R-:W-:Y:S01]  /*17940*/  FMUL.FTZ R124, R124, R127 ;  /* 0x0000007f7c7c7220 */ /* 0x000fe20000410000 */
[----:B------:R-:W-:Y:S02]  /*17950*/  MOV R113, R0 ;  /* 0x0000000000717202 */ /* 0x000fe40000000f00 */
[----:B------:R-:W-:-:S04]  /*17960*/  FSETP.GTU.FTZ.AND P3, PT, R112, R129, PT ;  /* 0x000000817000720b */ /* 0x000fc80003f7c000 */
[----:B------:R-:W-:Y:S02]  /*17970*/  FSEL R206, R124, RZ, !P3 ;  /* 0x000000ff7cce7208 */ /* 0x000fe40005800000 */
        /* <DEDUP_REMOVED lines=13> */
.L_x_1051:
        /* <DEDUP_REMOVED lines=13> */
.L_x_1053:
[----:B------:R-:W-:Y:S05]  /*17b20*/  BSYNC.RECONVERGENT B2 ;  /* 0x0000000000027941 */ /* 0x000fea0003800200 */
.L_x_1052:
        /* <DEDUP_REMOVED lines=43> */
.L_x_1050:
[----:B------:R-:W-:Y:S05]  /*17de0*/  BSYNC.RECONVERGENT B1 ;  /* 0x0000000000017941 */ /* 0x000fea0003800200 */
.L_x_1049:
        /* <DEDUP_REMOVED lines=24> */
.L_x_1056:
        /* <DEDUP_REMOVED lines=13> */
.L_x_1058:
[----:B------:R-:W-:Y:S05]  /*18040*/  BSYNC.RECONVERGENT B2 ;  /* 0x0000000000027941 */ /* 0x000fea0003800200 */
.L_x_1057:
        /* <DEDUP_REMOVED lines=43> */
.L_x_1055:
[----:B------:R-:W-:Y:S05]  /*18300*/  BSYNC.RECONVERGENT B1 ;  /* 0x0000000000017941 */ /* 0x000fea0003800200 */
.L_x_1054:
        /* <DEDUP_REMOVED lines=23> */
.L_x_1061:
        /* <DEDUP_REMOVED lines=13> */
.L_x_1063:
[----:B------:R-:W-:Y:S05]  /*18550*/  BSYNC.RECONVERGENT B2 ;  /* 0x0000000000027941 */ /* 0x000fea0003800200 */
.L_x_1062:
        /* <DEDUP_REMOVED lines=43> */
.L_x_1060:
[----:B------:R-:W-:Y:S05]  /*18810*/  BSYNC.RECONVERGENT B1 ;  /* 0x0000000000017941 */ /* 0x000fea0003800200 */
.L_x_1059:
        /* <DEDUP_REMOVED lines=24> */
.L_x_1066:
        /* <DEDUP_REMOVED lines=13> */
.L_x_1068:
[----:B------:R-:W-:Y:S05]  /*18a70*/  BSYNC.RECONVERGENT B2 ;  /* 0x0000000000027941 */ /* 0x000fea0003800200 */
.L_x_1067:
        /* <DEDUP_REMOVED lines=43> */
.L_x_1065:
[----:B------:R-:W-:Y:S05]  /*18d30*/  BSYNC.RECONVERGENT B1 ;  /* 0x0000000000017941 */ /* 0x000fea0003800200 */
.L_x_1064:
[----:B------:R-:W-:Y:S01]  /*18d40*/  I2FP.F32.U32 R112, R113 ;  /* 0x0000007100707245 */ /* 0x000fe20000201000 */
[----:B------:R-:W-:Y:S01]  /*18d50*/  IMAD.U32 R114, R189, 0x10000, RZ ;  /* 0x00010000bd727824 */ /* 0x000fe200078e00ff */
[----:B------:R-:W-:Y:S01]  /*18d60*/  PRMT R113, R172, 0x5410, R187 ;  /* 0x00005410ac717816 */ /* 0x000fe200000000bb */
        /* <DEDUP_REMOVED lines=8> */
[----:B------:R-:W-:-:S05]  /*18df0*/  @P1 FADD.FTZ R194, R173, R194 ;  /* 0x000000c2adc21221 */ /* 0x000fca0000010000 */
[----:B------:R-:W-:-:S04]  /*18e00*/  F2FP.BF16.F32.PACK_AB R115, RZ, R194 ;  /* 0x000000c2ff73723e */ /* 0x000fc800000010ff */
[----:B------:R-:W-:-:S07]  /*18e10*/  PRMT R115, R188, 0x5410, R115 ;  /* 0x00005410bc737816 */ /* 0x000fce0000000073 */
.L_x_1028:
[----:B------:R-:W-:Y:S01]  /*18e20*/  SEL R187, RZ, 0x1000000, !P5 ;  /* 0x01000000ffbb7807 */ /* 0x000fe20006800000 */
[C---:B------:R-:W-:Y:S01]  /*18e30*/  IMAD.WIDE.U32 R196, R177.reuse, 0x10, R116 ;  /* 0x00000010b1c47825 */ /* 0x040fe200078e0074 */
[----:B------:R-:W-:Y:S01]  /*18e40*/  SEL R172, RZ, 0x10000, !P4 ;  /* 0x00010000ffac7807 */ /* 0x000fe20006000000 */
[----:B------:R-:W0:Y:S01]  /*18e50*/  @P1 LDC.64 R122, c[0x0][0x3a0] ;  /* 0x0000e800ff7a1b82 */ /* 0x000e220000000a00 */
[----:B------:R-:W-:Y:S01]  /*18e60*/  SEL R173, RZ, 0x100, !P3 ;  /* 0x00000100ffad7807 */ /* 0x000fe20005800000 */
[----:B------:R-:W-:Y:S01]  /*18e70*/  IMAD.WIDE.U32 R192, R177, 0x8, R118 ;  /* 0x00000008b1c07825 */ /* 0x000fe200078e0076 */
[C---:B------:R-:W-:Y:S01]  /*18e80*/  LOP3.LUT P5, RZ, R186.reuse, 0x8, RZ, 0xc0, !PT ;  /* 0x00000008baff7812 */ /* 0x040fe200078ac0ff */
[----:B------:R1:W-:Y:S01]  /*18e90*/  STG.E.128 desc[UR8][R196.64], R112 ;  /* 0x00000070c4007986 */ /* 0x0003e2000c101d08 */
[----:B------:R-:W-:Y:S02]  /*18ea0*/  LOP3.LUT P4, RZ, R186, 0x4, RZ, 0xc0, !PT ;  /* 0x00000004baff7812 */ /* 0x000fe4000788c0ff */
[----:B------:R-:W-:Y:S01]  /*18eb0*/  ISETP.NE.AND P3, PT, R124, RZ, PT ;  /* 0x000000ff7c00720c */ /* 0x000fe20003f65270 */
[----:B------:R-:W2:Y:S01]  /*18ec0*/  @P0 LDC.64 R130, c[0x0][0x398] ;  /* 0x0000e600ff820b82 */ /* 0x000ea20000000a00 */
[----:B------:R-:W-:-:S02]  /*18ed0*/  SEL R165, RZ, 0x10000, !P4 ;  /* 0x00010000ffa57807 */ /* 0x000fc40006000000 */
[----:B------:R-:W-:Y:S02]  /*18ee0*/  SEL R167, RZ, 0x1000000, !P3 ;  /* 0x01000000ffa77807 */ /* 0x000fe40005800000 */
[----:B------:R-:W-:Y:S02]  /*18ef0*/  SEL R124, RZ, 0x100, !P5 ;  /* 0x00000100ff7c7807 */ /* 0x000fe40006800000 */
[----:B------:R-:W-:Y:S02]  /*18f00*/  LOP3.LUT P6, RZ, R186, 0x10, RZ, 0xc0, !PT ;  /* 0x00000010baff7812 */ /* 0x000fe400078cc0ff */
[----:B------:R-:W-:Y:S02]  /*18f10*/  LOP3.LUT R173, R173, R187, R172, 0xfe, !PT ;  /* 0x000000bbadad7212 */ /* 0x000fe400078efeac */
[----:B------:R-:W-:Y:S02]  /*18f20*/  SEL R172, RZ, 0x1, !P2 ;  /* 0x00000001ffac7807 */ /* 0x000fe40005000000 */
[----:B------:R-:W-:-:S02]  /*18f30*/  LOP3.LUT R124, R124, R167, R165, 0xfe, !PT ;  /* 0x000000a77c7c7212 */ /* 0x000fc400078efea5 */
[----:B------:R-:W-:Y:S02]  /*18f40*/  SEL R165, RZ, 0x1, !P6 ;  /* 0x00000001ffa57807 */ /* 0x000fe40007000000 */
[----:B------:R-:W-:Y:S02]  /*18f50*/  LOP3.LUT R173, R173, R172, RZ, 0xfc, !PT ;  /* 0x000000acadad7212 */ /* 0x000fe400078efcff */
[----:B------:R-:W-:Y:S02]  /*18f60*/  LOP3.LUT R172, R124, R165, RZ, 0xfc, !PT ;  /* 0x000000a57cac7212 */ /* 0x000fe400078efcff */
[----:B------:R-:W-:-:S03]  /*18f70*/  IADD3 R189, PT, PT, R169, 0x60, RZ ;  /* 0x00000060a9bd7810 */ /* 0x000fc60007ffe0ff */
[----:B------:R1:W-:Y:S02]  /*18f80*/  STG.E.64 desc[UR8][R192.64], R172 ;  /* 0x000000acc0007986 */ /* 0x0003e4000c101b08 */
[----:B0-----:R-:W-:Y:S01]  /*18f90*/  @P1 IMAD.WIDE.U32 R122, R189, 0x10, R122 ;  /* 0x00000010bd7a1825 */ /* 0x001fe200078e007a */
[----:B-1----:R-:W-:Y:S06]  /*18fa0*/  @!P0 BRA `(.L_x_1069) ;  /* 0x0000000000508947 */ /* 0x002fec0003800000 */
        /* <DEDUP_REMOVED lines=20> */
.L_x_1069:
        /* <DEDUP_REMOVED lines=27> */
.L_x_1073:
        /* <DEDUP_REMOVED lines=13> */
.L_x_1075:
[----:B------:R-:W-:Y:S05]  /*19370*/  BSYNC.RECONVERGENT B2 ;  /* 0x0000000000027941 */ /* 0x000fea0003800200 */
.L_x_1074:
        /* <DEDUP_REMOVED lines=43> */
.L_x_1072:
[----:B------:R-:W-:Y:S05]  /*19630*/  BSYNC.RECONVERGENT B1 ;  /* 0x0000000000017941 */ /* 0x000fea0003800200 */
.L_x_1071:
        /* <DEDUP_REMOVED lines=23> */
.L_x_1078:
        /* <DEDUP_REMOVED lines=13> */
.L_x_1080:
[----:B------:R-:W-:Y:S05]  /*19880*/  BSYNC.RECONVERGENT B2 ;  /* 0x0000000000027941 */ /* 0x000fea0003800200 */
.L_x_1079:
        /* <DEDUP_REMOVED lines=43> */
.L_x_1077:
[----:B------:R-:W-:Y:S05]  /*19b40*/  BSYNC.RECONVERGENT B1 ;  /* 0x0000000000017941 */ /* 0x000fea0003800200 */
.L_x_1076:
        /* <DEDUP_REMOVED lines=25> */
.L_x_1083:
        /* <DEDUP_REMOVED lines=13> */
.L_x_1085:
[----:B------:R-:W-:Y:S05]  /*19db0*/  BSYNC.RECONVERGENT B2 ;  /* 0x0000000000027941 */ /* 0x000fea0003800200 */
.L_x_1084:
        /* <DEDUP_REMOVED lines=43> */
.L_x_1082:
[----:B------:R-:W-:Y:S05]  /*1a070*/  BSYNC.RECONVERGENT B1 ;  /* 0x0000000000017941 */ /* 0x000fea0003800200 */
.L_x_1081:
[----:B------:R-:W-:Y:S01]  /*1a080*/  I2FP.F32.U32 R120, R121 ;  /* 0x0000007900787245 */ /* 0x000fe20000201000 */
[----:B------:R-:W-:Y:S01]  /*1a090*/  BSSY.RECONVERGENT B1, `(.L_x_1086) ;  /* 0x000004e000017945 */ /* 0x000fe20003800200 */
[----:B------:R-:W-:Y:S01]  /*1a0a0*/  ISETP.NE.AND P3, PT, R122, 0x1, PT ;  /* 0x000000017a00780c */ /* 0x000fe20003f65270 */
[----:B------:R-:W-:Y:S01]  /*1a0b0*/  IMAD.MOV.U32 R123, RZ, RZ, 0x2 ;  /* 0x00000002ff7b7424 */ /* 0x000fe200078e00ff */
[----:B------:R-:W-:Y:S01]  /*1a0c0*/  SHF.L.U32 R112, R112, 0x10, RZ ;  /* 0x0000001070707819 */ /* 0x000fe200000006ff */
[----:B------:R-:W-:Y:S01]  /*1a0d0*/  FFMA.FTZ R120, R120, R125, 1.1641532182693481445e-10 ;  /* 0x2f00000078787423 */ /* 0x000fe2000001007d */
[----:B------:R-:W-:Y:S01]  /*1a0e0*/  LOP3.LUT R186, R186, 0xfffffff7, RZ, 0xc0, !PT ;  /* 0xfffffff7baba7812 */ /* 0x000fe200078ec0ff */
[----:B------:R-:W-:Y:S02]  /*1a0f0*/  IMAD.MOV.U32 R121, RZ, RZ, R0 ;  /* 0x000000ffff797224 */ /* 0x000fe400078e0000 */
        /* <DEDUP_REMOVED lines=14> */
.L_x_1088:
        /* <DEDUP_REMOVED lines=13> */
.L_x_1090:
[----:B------:R-:W-:Y:S05]  /*1a2b0*/  BSYNC.RECONVERGENT B2 ;  /* 0x0000000000027941 */ /* 0x000fea0003800200 */
.L_x_1089:
        /* <DEDUP_REMOVED lines=43> */
.L_x_1087:
[----:B------:R-:W-:Y:S05]  /*1a570*/  BSYNC.RECONVERGENT B1 ;  /* 0x0000000000017941 */ /* 0x000fea0003800200 */
.L_x_1086:
[----:B------:R-:W-:Y:S01]  /*1a580*/  I2FP.F32.U32 R120, R121 ;  /* 0x0000007900787245 */ /* 0x000fe20000201000 */
[----:B------:R-:W-:Y:S01]  /*1a590*/  @P1 IMAD.U32 R173, R173, 0x10000, RZ ;  /* 0x00010000adad1824 */ /* 0x000fe200078e00ff */
[----:B------:R-:W-:Y:S01]  /*1a5a0*/  PRMT R121, R104, 0x7632, R121 ;  /* 0x0000763268797816 */ /* 0x000fe20000000079 */
[----:B------:R-:W-:Y:S01]  /*1a5b0*/  BSSY.RECONVERGENT B1, `(.L_x_1091) ;  /* 0x0000050000017945 */ /* 0x000fe20003800200 */
[----:B------:R-:W-:Y:S01]  /*1a5c0*/  ISETP.NE.AND P3, PT, R123, 0x1, PT ;  /* 0x000000017b00780c */ /* 0x000fe20003f65270 */
[----:B------:R-:W-:Y:S01]  /*1a5d0*/  FFMA.FTZ R120, R120, R125, 1.1641532182693481445e-10 ;  /* 0x2f00000078787423 */ /* 0x000fe2000001007d */
[----:B------:R-:W-:-:S04]  /*1a5e0*/  SHF.L.U32 R122, R121, 0x10, RZ ;  /* 0x00000010797a7819 */ /* 0x000fc800000006ff */
[----:B------:R-:W-:Y:S01]  /*1a5f0*/  FSETP.GTU.FTZ.AND P2, PT, R120, R129, PT ;  /* 0x000000817800720b */ /* 0x000fe20003f5c000 */
[----:B------:R-:W-:-:S03]  /*1a600*/  FMUL.FTZ R122, R122, R127 ;  /* 0x0000007f7a7a7220 */ /* 0x000fc60000410000 */
[----:B------:R-:W-:Y:S02]  /*1a610*/  SEL R179, RZ, 0x1, P2 ;  /* 0x00000001ffb37807 */ /* 0x000fe40001000000 */
[----:B------:R-:W-:-:S05]  /*1a620*/  FSEL R121, R122, RZ, !P2 ;  /* 0x000000ff7a797208 */ /* 0x000fca0005000000 */
[----:B------:R-:W-:Y:S01]  /*1a630*/  FADD.FTZ R112, R112, R121 ;  /* 0x0000007970707221 */ /* 0x000fe20000010000 */
[----:B------:R-:W-:-:S03]  /*1a640*/  HFMA2 R121, -RZ, RZ, 0, 1.1920928955078125e-07 ;  /* 0x00000002ff797431 */ /* 0x000fc600000001ff */
        /* <DEDUP_REMOVED lines=13> */
.L_x_1093:
        /* <DEDUP_REMOVED lines=13> */
.L_x_1095:
[----:B------:R-:W-:Y:S05]  /*1a7f0*/  BSYNC.RECONVERGENT B2 ;  /* 0x0000000000027941 */ /* 0x000fea0003800200 */
.L_x_1094:
        /* <DEDUP_REMOVED lines=43> */
.L_x_1092:
[----:B------:R-:W-:Y:S05]  /*1aab0*/  BSYNC.RECONVERGENT B1 ;  /* 0x0000000000017941 */ /* 0x000fea0003800200 */
.L_x_1091:
[----:B------:R-:W-:Y:S01]  /*1aac0*/  I2FP.F32.U32 R112, R112 ;  /* 0x0000007000707245 */ /* 0x000fe20000201000 */
[----:B------:R-:W-:Y:S01]  /*1aad0*/  IMAD.U32 R120, R113, 0x10000, RZ ;  /* 0x0001000071787824 */ /* 0x000fe200078e00ff */
[----:B------:R-:W-:Y:S01]  /*1aae0*/  ISETP.NE.AND P3, PT, R121, 0x1, PT ;  /* 0x000000017900780c */ /* 0x000fe20003f65270 */
[----:B------:R-:W-:Y:S01]  /*1aaf0*/  BSSY.RECONVERGENT B1, `(.L_x_1096) ;  /* 0x000004d000017945 */ /* 0x000fe20003800200 */
[----:B------:R-:W-:Y:S01]  /*1ab00*/  LOP3.LUT R186, R186, 0xfffffffb, RZ, 0xc0, !PT ;  /* 0xfffffffbbaba7812 */ /* 0x000fe200078ec0ff */
[----:B------:R-:W-:Y:S01]  /*1ab10*/  FFMA.FTZ R112, R112, R125, 1.1641532182693481445e-10 ;  /* 0x2f00000070707423 */ /* 0x000fe2000001007d */
[----:B------:R-:W-:Y:S01]  /*1ab20*/  FMUL.FTZ R120, R120, R127 ;  /* 0x0000007f78787220 */ /* 0x000fe20000410000 */
[----:B------:R-:W-:Y:S01]  /*1ab30*/  HFMA2 R122, -RZ, RZ, 0, 1.1920928955078125e-07 ;  /* 0x00000002ff7a7431 */ /* 0x000fe200000001ff */
[----:B------:R-:W-:Y:S01]  /*1ab40*/  PRMT R130, R113, 0x7632, R130 ;  /* 0x0000763271827816 */ /* 0x000fe20000000082 */
        /* <DEDUP_REMOVED lines=14> */
.L_x_1098:
        /* <DEDUP_REMOVED lines=13> */
.L_x_1100:
[----:B------:R-:W-:Y:S05]  /*1ad00*/  BSYNC.RECONVERGENT B2 ;  /* 0x0000000000027941 */ /* 0x000fea0003800200 */
.L_x_1099:
        /* <DEDUP_REMOVED lines=43> */
.L_x_1097:
[----:B------:R-:W-:Y:S05]  /*1afc0*/  BSYNC.RECONVERGENT B1 ;  /* 0x0000000000017941 */ /* 0x000fea0003800200 */
.L_x_1096:
        /* <DEDUP_REMOVED lines=11> */
[----:B------:R-:W-:Y:S01]  /*1b080*/  FADD.FTZ R112, R166, R113 ;  /* 0x00000071a6707221 */ /* 0x000fe20000010000 */
[----:B------:R-:W-:-:S03]  /*1b090*/  MOV R113, R0 ;  /* 0x0000000000717202 */ /* 0x000fc60000000f00 */
        /* <DEDUP_REMOVED lines=12> */
.L_x_1103:
        /* <DEDUP_REMOVED lines=13> */
.L_x_1105:
[----:B------:R-:W-:Y:S05]  /*1b230*/  BSYNC.RECONVERGENT B2 ;  /* 0x0000000000027941 */ /* 0x000fea0003800200 */
.L_x_1104:
        /* <DEDUP_REMOVED lines=43> */
.L_x_1102:
[----:B------:R-:W-:Y:S05]  /*1b4f0*/  BSYNC.RECONVERGENT B1 ;  /* 0x0000000000017941 */ /* 0x000fea0003800200 */
.L_x_1101:
[----:B------:R-:W-:Y:S01]  /*1b500*/  I2FP.F32.U32 R112, R113 ;  /* 0x0000007100707245 */ /* 0x000fe20000201000 */
[----:B------:R-:W-:Y:S01]  /*1b510*/  IMAD.U32 R130, R130, 0x10000, RZ ;  /* 0x0001000082827824 */ /* 0x000fe200078e00ff */
[----:B------:R-:W-:Y:S01]  /*1b520*/  ISETP.NE.AND P2, PT, R120, 0x1, PT ;  /* 0x000000017800780c */ /* 0x000fe20003f45270 */
[----:B------:R-:W-:Y:S01]  /*1b530*/  BSSY.RECONVERGENT B1, `(.L_x_1106) ;  /* 0x000004c000017945 */ /* 0x000fe20003800200 */
[----:B------:R-:W-:Y:S01]  /*1b540*/  LOP3.LUT R186, R186, 0xfffffffd, RZ, 0xc0, !PT ;  /* 0xfffffffdbaba7812 */ /* 0x000fe200078ec0ff */
[----:B------:R-:W-:Y:S01]  /*1b550*/  FFMA.FTZ R112, R112, R125, 1.1641532182693481445e-10 ;  /* 0x2f00000070707423 */ /* 0x000fe2000001007d */
[----:B------:R-:W-:Y:S01]  /*1b560*/  FMUL.FTZ R130, R130, R127 ;  /* 0x0000007f82827220 */ /* 0x000fe20000410000 */
[----:B------:R-:W-:Y:S01]  /*1b570*/  IMAD.MOV.U32 R122, RZ, RZ, 0x2 ;  /* 0x00000002ff7a7424 */ /* 0x000fe200078e00ff */
[----:B------:R-:W-:Y:S02]  /*1b580*/  MOV R113, R0 ;  /* 0x0000000000717202 */ /* 0x000fe40000000f00 */
[----:B------:R-:W-:-:S04]  /*1b590*/  FSETP.GTU.FTZ.AND P3, PT, R112, R129, PT ;  /* 0x000000817000720b */ /* 0x000fc80003f7c000 */
        /* <DEDUP_REMOVED lines=12> */
.L_x_1108:
        /* <DEDUP_REMOVED lines=13> */
.L_x_1110:
[----:B------:R-:W-:Y:S05]  /*1b730*/  BSYNC.RECONVERGENT B2 ;  /* 0x0000000000027941 */ /* 0x000fea0003800200 */
.L_x_1109:
        /* <DEDUP_REMOVED lines=43> */
.L_x_1107:
[----:B------:R-:W-:Y:S05]  /*1b9f0*/  BSYNC.RECONVERGENT B1 ;  /* 0x0000000000017941 */ /* 0x000fea0003800200 */
.L_x_1106:
[----:B------:R-:W-:Y:S01]  /*1ba00*/  I2FP.F32.U32 R112, R113 ;  /* 0x0000007100707245 */ /* 0x000fe20000201000 */
[----:B------:R-:W-:Y:S01]  /*1ba10*/  BSSY.RECONVERGENT B1, `(.L_x_1111) ;  /* 0x0000052000017945 */ /* 0x000fe20003800200 */
[----:B------:R-:W-:-:S03]  /*1ba20*/  PRMT R113, R105, 0x7632, R113 ;  /* 0x0000763269717816 */ /* 0x000fc60000000071 */
[----:B------:R-:W-:Y:S02]  /*1ba30*/  FFMA.FTZ R112, R112, R125, 1.1641532182693481445e-10 ;  /* 0x2f00000070707423 */ /* 0x000fe4000001007d */
[----:B------:R-:W-:Y:S02]  /*1ba40*/  IMAD.U32 R120, R113, 0x10000, RZ ;  /* 0x0001000071787824 */ /* 0x000fe400078e00ff */
[----:B------:R-:W-:Y:S01]  /*1ba50*/  @P1 IMAD.U32 R113, R172, 0x10000, RZ ;  /* 0x00010000ac711824 */ /* 0x000fe200078e00ff */
[----:B------:R-:W-:Y:S01]  /*1ba60*/  FSETP.GTU.FTZ.AND P2, PT, R112, R129, PT ;  /* 0x000000817000720b */ /* 0x000fe20003f5c000 */
[----:B------:R-:W-:-:S03]  /*1ba70*/  FMUL.FTZ R120, R120, R127 ;  /* 0x0000007f78787220 */ /* 0x000fc60000410000 */
[----:B------:R-:W-:Y:S02]  /*1ba80*/  SEL R181, RZ, 0x1, P2 ;  /* 0x00000001ffb57807 */ /* 0x000fe40001000000 */
[----:B------:R-:W-:Y:S02]  /*1ba90*/  FSEL R121, R120, RZ, !P2 ;  /* 0x000000ff78797208 */ /* 0x000fe40005000000 */
[----:B------:R-:W-:-:S03]  /*1baa0*/  ISETP.NE.AND P2, PT, R122, 0x1, PT ;  /* 0x000000017a00780c */ /* 0x000fc60003f45270 */
[----:B------:R-:W-:Y:S01]  /*1bab0*/  FADD.FTZ R130, R130, R121 ;  /* 0x0000007982827221 */ /* 0x000fe20000010000 */
[----:B------:R-:W-:-:S03]  /*1bac0*/  IMAD.MOV.U32 R121, RZ, RZ, 0x2 ;  /* 0x00000002ff797424 */ /* 0x000fc600078e00ff */
        /* <DEDUP_REMOVED lines=13> */
.L_x_1113:
        /* <DEDUP_REMOVED lines=13> */
.L_x_1115:
[----:B------:R-:W-:Y:S05]  /*1bc70*/  BSYNC.RECONVERGENT B2 ;  /* 0x0000000000027941 */ /* 0x000fea0003800200 */
.L_x_1114:
        /* <DEDUP_REMOVED lines=43> */
.L_x_1112:
[----:B------:R-:W-:Y:S05]  /*1bf30*/  BSYNC.RECONVERGENT B1 ;  /* 0x0000000000017941 */ /* 0x000fea0003800200 */
.L_x_1111:
        /* <DEDUP_REMOVED lines=21> */
.L_x_1118:
        /* <DEDUP_REMOVED lines=13> */
.L_x_1120:
[----:B------:R-:W-:Y:S05]  /*1c160*/  BSYNC.RECONVERGENT B2 ;  /* 0x0000000000027941 */ /* 0x000fea0003800200 */
.L_x_1119:
        /* <DEDUP_REMOVED lines=43> */
.L_x_1117:
[----:B------:R-:W-:Y:S05]  /*1c420*/  BSYNC.RECONVERGENT B1 ;  /* 0x0000000000017941 */ /* 0x000fea0003800200 */
.L_x_1116:
        /* <DEDUP_REMOVED lines=25> */
.L_x_1123:
        /* <DEDUP_REMOVED lines=13> */
.L_x_1125:
[----:B------:R-:W-:Y:S05]  /*1c690*/  BSYNC.RECONVERGENT B2 ;  /* 0x0000000000027941 */ /* 0x000fea0003800200 */
.L_x_1124:
        /* <DEDUP_REMOVED lines=43> */
.L_x_1122:
[----:B------:R-:W-:Y:S05]  /*1c950*/  BSYNC.RECONVERGENT B1 ;  /* 0x0000000000017941 */ /* 0x000fea0003800200 */
.L_x_1121:
        /* <DEDUP_REMOVED lines=20> */
.L_x_1128:
        /* <DEDUP_REMOVED lines=13> */
.L_x_1130:
[----:B------:R-:W-:Y:S05]  /*1cb70*/  BSYNC.RECONVERGENT B2 ;  /* 0x0000000000027941 */ /* 0x000fea0003800200 */
.L_x_1129:
        /* <DEDUP_REMOVED lines=43> */
.L_x_1127:
[----:B------:R-:W-:Y:S05]  /*1ce30*/  BSYNC.RECONVERGENT B1 ;  /* 0x0000000000017941 */ /* 0x000fea0003800200 */
.L_x_1126:
[----:B------:R-:W-:Y:S01]  /*1ce40*/  I2FP.F32.U32 R112, R113 ;  /* 0x0000007100707245 */ /* 0x000fe20000201000 */
[----:B------:R-:W-:Y:S01]  /*1ce50*/  IMAD.U32 R120, R131, 0x10000, RZ ;  /* 0x0001000083787824 */ /* 0x000fe200078e00ff */
[----:B------:R-:W-:Y:S01]  /*1ce60*/  @P1 SHF.L.U32 R131, R124, 0x10, RZ ;  /* 0x000000107c831819 */ /* 0x000fe200000006ff */
[----:B------:R-:W-:Y:S02]  /*1ce70*/  BSSY.RECONVERGENT B1, `(.L_x_1131) ;  /* 0x000004f000017945 */ /* 0x000fe40003800200 */
[----:B------:R-:W-:Y:S01]  /*1ce80*/  FFMA.FTZ R112, R112, R125, 1.1641532182693481445e-10 ;  /* 0x2f00000070707423 */ /* 0x000fe2000001007d */
[----:B------:R-:W-:-:S04]  /*1ce90*/  FMUL.FTZ R120, R120, R127 ;  /* 0x0000007f78787220 */ /* 0x000fc80000410000 */
[----:B------:R-:W-:-:S04]  /*1cea0*/  FSETP.GTU.FTZ.AND P4, PT, R112, R129, PT ;  /* 0x000000817000720b */ /* 0x000fc80003f9c000 */
[----:B------:R-:W-:Y:S01]  /*1ceb0*/  FSEL R113, R120, RZ, !P4 ;  /* 0x000000ff78717208 */ /* 0x000fe20006000000 */
[----:B------:R-:W-:Y:S01]  /*1cec0*/  IMAD.MOV.U32 R120, RZ, RZ, 0x2 ;  /* 0x00000002ff787424 */ /* 0x000fe200078e00ff */
[----:B------:R-:W-:Y:S02]  /*1ced0*/  SEL R183, RZ, 0x1, P4 ;  /* 0x00000001ffb77807 */ /* 0x000fe40002000000 */
[----:B------:R-:W-:Y:S01]  /*1cee0*/  ISETP.NE.AND P4, PT, R121, 0x1, PT ;  /* 0x000000017900780c */ /* 0x000fe20003f85270 */
[----:B------:R-:W-:Y:S01]  /*1cef0*/  FADD.FTZ R114, R114, R113 ;  /* 0x0000007172727221 */ /* 0x000fe20000010000 */
[----:B------:R-:W-:-:S03]  /*1cf00*/  MOV R113, R0 ;  /* 0x0000000000717202 */ /* 0x000fc60000000f00 */
        /* <DEDUP_REMOVED lines=12> */
.L_x_1133:
        /* <DEDUP_REMOVED lines=13> */
.L_x_1135:
[----:B------:R-:W-:Y:S05]  /*1d0a0*/  BSYNC.RECONVERGENT B2 ;  /* 0x0000000000027941 */ /* 0x000fea0003800200 */
.L_x_1134:
        /* <DEDUP_REMOVED lines=43> */
.L_x_1132:
[----:B------:R-:W-:Y:S05]  /*1d360*/  BSYNC.RECONVERGENT B1 ;  /* 0x0000000000017941 */ /* 0x000fea0003800200 */
.L_x_1131:
        /* <DEDUP_REMOVED lines=21> */
.L_x_1138:
        /* <DEDUP_REMOVED lines=13> */
.L_x_1140:
[----:B------:R-:W-:Y:S05]  /*1d590*/  BSYNC.RECONVERGENT B2 ;  /* 0x0000000000027941 */ /* 0x000fea0003800200 */
.L_x_1139:
        /* <DEDUP_REMOVED lines=39> */
[----:B------:R-:W-:Y:S02]  /*1d810*/  MOV R0, R120 ;  /* 0x0000007800007202 */ /* 0x000fe40000000f00 */
[----:B------:R-:W-:Y:S01]  /*1d820*/  LOP3.LUT R160, R114, UR30, R113, 0x96, !PT ;  /* 0x0000001e72a07c12 */ /* 0x000fe2000f8e9671 */
[----:B------:R-:W-:Y:S02]  /*1d830*/  IMAD.MOV.U32 R113, RZ, RZ, R188 ;  /* 0x000000ffff717224 */ /* 0x000fe400078e00bc */
[----:B------:R-:W-:-:S07]  /*1d840*/  IMAD.MOV.U32 R188, RZ, RZ, R112 ;  /* 0x000000ffffbc7224 */ /* 0x000fce00078e0070 */
.L_x_1137:
[----:B------:R-:W-:Y:S05]  /*1d850*/  BSYNC.RECONVERGENT B1 ;  /* 0x0000000000017941 */ /* 0x000fea0003800200 */
.L_x_1136:
        /* <DEDUP_REMOVED lines=13> */
[----:B------:R-:W-:Y:S01]  /*1d930*/  @!P1 MOV R124, R112 ;  /* 0x00000070007c9202 */ /* 0x000fe20000000f00 */
[----:B------:R-:W-:-:S03]  /*1d940*/  IMAD.MOV.U32 R115, RZ, RZ, 0x2 ;  /* 0x00000002ff737424 */ /* 0x000fc600078e00ff */
        /* <DEDUP_REMOVED lines=10> */
.L_x_1143:
        /* <DEDUP_REMOVED lines=13> */
.L_x_1145:
[----:B------:R-:W-:Y:S05]  /*1dac0*/  BSYNC.RECONVERGENT B2 ;  /* 0x0000000000027941 */ /* 0x000fea0003800200 */
.L_x_1144:
        /* <DEDUP_REMOVED lines=43> */
.L_x_1142:
[----:B------:R-:W-:Y:S05]  /*1dd80*/  BSYNC.RECONVERGENT B1 ;  /* 0x0000000000017941 */ /* 0x000fea0003800200 */
.L_x_1141:
        /* <DEDUP_REMOVED lines=20> */
.L_x_1148:
        /* <DEDUP_REMOVED lines=15> */
.L_x_1150:
[----:B------:R-:W-:Y:S05]  /*1dfc0*/  BSYNC.RECONVERGENT B2 ;  /* 0x0000000000027941 */ /* 0x000fea0003800200 */
.L_x_1149:
        /* <DEDUP_REMOVED lines=43> */
.L_x_1147:
[----:B------:R-:W-:Y:S05]  /*1e280*/  BSYNC.RECONVERGENT B1 ;  /* 0x0000000000017941 */ /* 0x000fea0003800200 */
.L_x_1146:
[----:B------:R-:W-:Y:S01]  /*1e290*/  I2FP.F32.U32 R112, R113 ;  /* 0x0000007100707245 */ /* 0x000fe20000201000 */
[----:B------:R-:W-:Y:S01]  /*1e2a0*/  @P1 IMAD.U32 R212, R193, 0x10000, RZ ;  /* 0x00010000c1d41824 */ /* 0x000fe200078e00ff */
[----:B------:R-:W-:-:S03]  /*1e2b0*/  PRMT R113, R107, 0x7632, R113 ;  /* 0x000076326b717816 */ /* 0x000fc60000000071 */
[----:B------:R-:W-:Y:S01]  /*1e2c0*/  FFMA.FTZ R112, R112, R125, 1.1641532182693481445e-10 ;  /* 0x2f00000070707423 */ /* 0x000fe2000001007d */
[----:B------:R-:W-:Y:S02]  /*1e2d0*/  SHF.L.U32 R114, R113, 0x10, RZ ;  /* 0x0000001071727819 */ /* 0x000fe400000006ff */
[----:B------:R-:W-:Y:S02]  /*1e2e0*/  PRMT R113, R191, 0x5410, R185 ;  /* 0x00005410bf717816 */ /* 0x000fe400000000b9 */
[----:B------:R-:W-:Y:S01]  /*1e2f0*/  FSETP.GTU.FTZ.AND P6, PT, R112, R129, PT ;  /* 0x000000817000720b */ /* 0x000fe20003fdc000 */
[----:B------:R-:W-:-:S03]  /*1e300*/  FMUL.FTZ R114, R114, R127 ;  /* 0x0000007f72727220 */ /* 0x000fc60000410000 */
[----:B------:R-:W-:Y:S02]  /*1e310*/  SEL R112, RZ, 0x1, P6 ;  /* 0x00000001ff707807 */ /* 0x000fe40003000000 */
[----:B------:R-:W-:Y:S02]  /*1e320*/  FSEL R114, R114, RZ, !P6 ;  /* 0x000000ff72727208 */ /* 0x000fe40007000000 */
[----:B------:R-:W-:Y:S02]  /*1e330*/  PRMT R185, R112, 0x7610, R185 ;  /* 0x0000761070b97816 */ /* 0x000fe400000000b9 */
[----:B------:R-:W-:Y:S01]  /*1e340*/  PRMT R112, R167, 0x5410, R165 ;  /* 0x00005410a7707816 */ /* 0x000fe200000000a5 */
[----:B------:R-:W-:Y:S01]  /*1e350*/  FADD.FTZ R199, R199, R114 ;  /* 0x00000072c7c77221 */ /* 0x000fe20000010000 */
[----:B------:R-:W-:-:S03]  /*1e360*/  PRMT R114, R195, 0x5410, R197 ;  /* 0x00005410c3727816 */ /* 0x000fc600000000c5 */
[----:B------:R-:W-:Y:S01]  /*1e370*/  @P1 FADD.FTZ R212, R199, R212 ;  /* 0x000000d4c7d41221 */ /* 0x000fe20000010000 */
[----:B------:R-:W-:-:S05]  /*1e380*/  @!P1 IMAD.MOV.U32 R212, RZ, RZ, R199 ;  /* 0x000000ffffd49224 */ /* 0x000fca00078e00c7 */
[----:B------:R-:W-:-:S04]  /*1e390*/  F2FP.BF16.F32.PACK_AB R115, RZ, R212 ;  /* 0x000000d4ff73723e */ /* 0x000fc800000010ff */
[----:B------:R-:W-:Y:S01]  /*1e3a0*/  PRMT R115, R173, 0x5410, R115 ;  /* 0x00005410ad737816 */ /* 0x000fe20000000073 */
[----:B------:R-:W-:Y:S06]  /*1e3b0*/  BRA `(.L_x_1151) ;  /* 0x00000028006c7947 */ /* 0x000fec0003800000 */
.L_x_1070:
        /* <DEDUP_REMOVED lines=11> */
[----:B------:R-:W-:Y:S01]  /*1e470*/  @P2 IADD3 R123, PT, PT, R195, 0x1, RZ ;  /* 0x00000001c37b2810 */ /* 0x000fe20007ffe0ff */
[----:B------:R-:W-:Y:S02]  /*1e480*/  @!P2 IMAD.MOV.U32 R120, RZ, RZ, R160 ;  /* 0x000000ffff78a224 */ /* 0x000fe400078e00a0 */
[----:B------:R-:W-:Y:S02]  /*1e490*/  @P2 IMAD.MOV.U32 R188, RZ, RZ, R166 ;  /* 0x000000ffffbc2224 */ /* 0x000fe400078e00a6 */
[----:B------:R-:W-:Y:S01]  /*1e4a0*/  @P2 IMAD.MOV.U32 R120, RZ, RZ, R159 ;  /* 0x000000ffff782224 */ /* 0x000fe200078e009f */
[----:B------:R-:W-:Y:S06]  /*1e4b0*/  BRA `(.L_x_1153) ;  /* 0x0000000000e47947 */ /* 0x000fec0003800000 */
.L_x_1154:
        /* <DEDUP_REMOVED lines=13> */
.L_x_1156:
[----:B------:R-:W-:Y:S05]  /*1e590*/  BSYNC.RECONVERGENT B2 ;  /* 0x0000000000027941 */ /* 0x000fea0003800200 */
.L_x_1155:
        /* <DEDUP_REMOVED lines=43> */
.L_x_1153:
[----:B------:R-:W-:Y:S05]  /*1e850*/  BSYNC.RECONVERGENT B1 ;  /* 0x0000000000017941 */ /* 0x000fea0003800200 */
.L_x_1152:
[----:B------:R-:W-:Y:S01]  /*1e860*/  I2FP.F32.U32 R120, R120 ;  /* 0x0000007800787245 */ /* 0x000fe20000201000 */
[----:B-----5:R-:W-:Y:S01]  /*1e870*/  IMAD.U32 R122, R112, 0x10000, RZ ;  /* 0x00010000707a7824 */ /* 0x020fe200078e00ff */
[----:B------:R-:W-:Y:S01]  /*1e880*/  ISETP.NE.AND P3, PT, R123, 0x1, PT ;  /* 0x000000017b00780c */ /* 0x000fe20003f65270 */
[----:B------:R-:W-:Y:S01]  /*1e890*/  BSSY.RECONVERGENT B1, `(.L_x_1157) ;  /* 0x0000050000017945 */ /* 0x000fe20003800200 */
[----:B------:R-:W-:Y:S01]  /*1e8a0*/  @P1 SHF.L.U32 R121, R108, 0x10, RZ ;  /* 0x000000106c791819 */ /* 0x000fe200000006ff */
[----:B------:R-:W-:Y:S01]  /*1e8b0*/  FFMA.FTZ R120, R120, R125, 1.1641532182693481445e-10 ;  /* 0x2f00000078787423 */ /* 0x000fe2000001007d */
[----:B------:R-:W-:Y:S01]  /*1e8c0*/  FMUL.FTZ R122, R122, R127 ;  /* 0x0000007f7a7a7220 */ /* 0x000fe20000410000 */
[----:B------:R-:W-:Y:S02]  /*1e8d0*/  LOP3.LUT R186, R186, 0xffffffef, RZ, 0xc0, !PT ;  /* 0xffffffefbaba7812 */ /* 0x000fe400078ec0ff */
[----:B------:R-:W-:Y:S02]  /*1e8e0*/  PRMT R112, R112, 0x7632, R112 ;  /* 0x0000763270707816 */ /* 0x000fe40000000070 */
[----:B------:R-:W-:-:S04]  /*1e8f0*/  FSETP.GTU.FTZ.AND P2, PT, R120, R129, PT ;  /* 0x000000817800720b */ /* 0x000fc80003f5c000 */
[----:B------:R-:W-:Y:S01]  /*1e900*/  FSEL R192, R122, RZ, !P2 ;  /* 0x000000ff7ac07208 */ /* 0x000fe20005000000 */
[----:B------:R-:W-:Y:S01]  /*1e910*/  IMAD.MOV.U32 R122, RZ, RZ, 0x2 ;  /* 0x00000002ff7a7424 */ /* 0x000fe200078e00ff */
        /* <DEDUP_REMOVED lines=14> */
.L_x_1159:
        /* <DEDUP_REMOVED lines=13> */
.L_x_1161:
[----:B------:R-:W-:Y:S05]  /*1ead0*/  BSYNC.RECONVERGENT B2 ;  /* 0x0000000000027941 */ /* 0x000fea0003800200 */
.L_x_1160:
        /* <DEDUP_REMOVED lines=43> */
.L_x_1158:
[----:B------:R-:W-:Y:S05]  /*1ed90*/  BSYNC.RECONVERGENT B1 ;  /* 0x0000000000017941 */ /* 0x000fea0003800200 */
.L_x_1157:
[----:B------:R-:W-:Y:S01]  /*1eda0*/  I2FP.F32.U32 R120, R121 ;  /* 0x0000007900787245 */ /* 0x000fe20000201000 */
[----:B------:R-:W-:Y:S01]  /*1edb0*/  @P1 IMAD.U32 R173, R173, 0x10000, RZ ;  /* 0x00010000adad1824 */ /* 0x000fe200078e00ff */
[----:B------:R-:W-:Y:S01]  /*1edc0*/  SHF.L.U32 R112, R112, 0x10, RZ ;  /* 0x0000001070707819 */ /* 0x000fe200000006ff */
[----:B------:R-:W-:Y:S01]  /*1edd0*/  BSSY.RECONVERGENT B1, `(.L_x_1162) ;  /* 0x000004f000017945 */ /* 0x000fe20003800200 */
[----:B------:R-:W-:Y:S01]  /*1ede0*/  ISETP.NE.AND P3, PT, R122, 0x1, PT ;  /* 0x000000017a00780c */ /* 0x000fe20003f65270 */
[----:B------:R-:W-:Y:S01]  /*1edf0*/  FFMA.FTZ R120, R120, R125, 1.1641532182693481445e-10 ;  /* 0x2f00000078787423 */ /* 0x000fe2000001007d */
[----:B------:R-:W-:Y:S01]  /*1ee00*/  LOP3.LUT R186, R186, 0xfffffff7, RZ, 0xc0, !PT ;  /* 0xfffffff7baba7812 */ /* 0x000fe200078ec0ff */
[----:B------:R-:W-:Y:S01]  /*1ee10*/  FMUL.FTZ R112, R112, R127 ;  /* 0x0000007f70707220 */ /* 0x000fe20000410000 */
        /* <DEDUP_REMOVED lines=17> */
.L_x_1164:
        /* <DEDUP_REMOVED lines=13> */
.L_x_1166:
[----:B------:R-:W-:Y:S05]  /*1f000*/  BSYNC.RECONVERGENT B2 ;  /* 0x0000000000027941 */ /* 0x000fea0003800200 */
.L_x_1165:
        /* <DEDUP_REMOVED lines=42> */
[----:B------:R-:W-:-:S07]  /*1f2b0*/  LOP3.LUT R160, R122, UR30, R121, 0x96, !PT ;  /* 0x0000001e7aa07c12 */ /* 0x000fce000f8e9679 */
.L_x_1163:
[----:B------:R-:W-:Y:S05]  /*1f2c0*/  BSYNC.RECONVERGENT B1 ;  /* 0x0000000000017941 */ /* 0x000fea0003800200 */
.L_x_1162:
        /* <DEDUP_REMOVED lines=8> */
[----:B------:R-:W-:Y:S01]  /*1f350*/  PRMT R187, R113, 0x7632, R187 ;  /* 0x0000763271bb7816 */ /* 0x000fe200000000bb */
[----:B------:R-:W-:Y:S01]  /*1f360*/  IMAD.MOV.U32 R113, RZ, RZ, R0 ;  /* 0x000000ffff717224 */ /* 0x000fe200078e0000 */
[----:B------:R-:W-:-:S04]  /*1f370*/  FSETP.GTU.FTZ.AND P2, PT, R112, R129, PT ;  /* 0x000000817000720b */ /* 0x000fc80003f5c000 */
        /* <DEDUP_REMOVED lines=15> */
.L_x_1169:
        /* <DEDUP_REMOVED lines=13> */
.L_x_1171:
[----:B------:R-:W-:Y:S05]  /*1f540*/  BSYNC.RECONVERGENT B2 ;  /* 0x0000000000027941 */ /* 0x000fea0003800200 */
.L_x_1170:
        /* <DEDUP_REMOVED lines=43> */
.L_x_1168:
[----:B------:R-:W-:Y:S05]  /*1f800*/  BSYNC.RECONVERGENT B1 ;  /* 0x0000000000017941 */ /* 0x000fea0003800200 */
.L_x_1167:
[----:B------:R-:W-:Y:S01]  /*1f810*/  I2FP.F32.U32 R112, R113 ;  /* 0x0000007100707245 */ /* 0x000fe20000201000 */
[----:B------:R-:W-:Y:S01]  /*1f820*/  IMAD.U32 R120, R187, 0x10000, RZ ;  /* 0x00010000bb787824 */ /* 0x000fe200078e00ff */
[----:B------:R-:W-:Y:S01]  /*1f830*/  @P1 SHF.L.U32 R113, R172, 0x10, RZ ;  /* 0x00000010ac711819 */ /* 0x000fe200000006ff */
[----:B------:R-:W-:Y:S01]  /*1f840*/  BSSY.RECONVERGENT B1, `(.L_x_1172) ;  /* 0x000004f000017945 */ /* 0x000fe20003800200 */
[----:B------:R-:W-:Y:S01]  /*1f850*/  ISETP.NE.AND P2, PT, R121, 0x1, PT ;  /* 0x000000017900780c */ /* 0x000fe20003f45270 */
[----:B------:R-:W-:Y:S01]  /*1f860*/  FFMA.FTZ R112, R112, R125, 1.1641532182693481445e-10 ;  /* 0x2f00000070707423 */ /* 0x000fe2000001007d */
[----:B------:R-:W-:Y:S01]  /*1f870*/  FMUL.FTZ R120, R120, R127 ;  /* 0x0000007f78787220 */ /* 0x000fe20000410000 */
[----:B------:R-:W-:Y:S01]  /*1f880*/  LOP3.LUT R186, R186, 0xfffffffd, RZ, 0xc0, !PT ;  /* 0xfffffffdbaba7812 */ /* 0x000fe200078ec0ff */
[----:B------:R-:W-:Y:S02]  /*1f890*/  IMAD.MOV.U32 R122, RZ, RZ, 0x2 ;  /* 0x00000002ff7a7424 */ /* 0x000fe400078e00ff */
[----:B------:R-:W-:-:S04]  /*1f8a0*/  FSETP.GTU.FTZ.AND P3, PT, R112, R129, PT ;  /* 0x000000817000720b */ /* 0x000fc80003f7c000 */
        /* <DEDUP_REMOVED lines=15> */
.L_x_1174:
        /* <DEDUP_REMOVED lines=13> */
.L_x_1176:
[----:B------:R-:W-:Y:S05]  /*1fa70*/  BSYNC.RECONVERGENT B2 ;  /* 0x0000000000027941 */ /* 0x000fea0003800200 */
.L_x_1175:
        /* <DEDUP_REMOVED lines=43> */
.L_x_1173:
[----:B------:R-:W-:Y:S05]  /*1fd30*/  BSYNC.RECONVERGENT B1 ;  /* 0x0000000000017941 */ /* 0x000fea0003800200 */
.L_x_1172:
[----:B------:R-:W-:Y:S01]  /*1fd40*/  I2FP.F32.U32 R112, R113 ;  /* 0x0000007100707245 */ /* 0x000fe20000201000 */
[----:B------:R-:W-:Y:S01]  /*1fd50*/  @P1 IMAD.U32 R113, R110, 0x10000, RZ ;  /* 0x000100006e711824 */ /* 0x000fe200078e00ff */
[----:B------:R-:W-:Y:S01]  /*1fd60*/  SHF.L.U32 R120, R114, 0x10, RZ ;  /* 0x0000001072787819 */ /* 0x000fe200000006ff */
        /* <DEDUP_REMOVED lines=21> */
.L_x_1179:
        /* <DEDUP_REMOVED lines=13> */
.L_x_1181:
[----:B------:R-:W-:Y:S05]  /*1ff90*/  BSYNC.RECONVERGENT B2 ;  /* 0x0000000000027941 */ /* 0x000fea0003800200 */
.L_x_1180:
        /* <DEDUP_REMOVED lines=43> */
.L_x_1178:
[----:B------:R-:W-:Y:S05]  /*20250*/  BSYNC.RECONVERGENT B1 ;  /* 0x0000000000017941 */ /* 0x000fea0003800200 */
.L_x_1177:
[----:B------:R-:W-:Y:S01]  /*20260*/  I2FP.F32.U32 R112, R113 ;  /* 0x0000007100707245 */ /* 0x000fe20000201000 */
[----:B------:R-:W-:Y:S01]  /*20270*/  IMAD.U32 R114, R114, 0x10000, RZ ;  /* 0x0001000072727824 */ /* 0x000fe200078e00ff */
[----:B------:R-:W-:Y:S01]  /*20280*/  ISETP.NE.AND P4, PT, R120, 0x1, PT ;  /* 0x000000017800780c */ /* 0x000fe20003f85270 */
        /* <DEDUP_REMOVED lines=20> */
.L_x_1184:
        /* <DEDUP_REMOVED lines=13> */
.L_x_1186:
[----:B------:R-:W-:Y:S05]  /*204a0*/  BSYNC.RECONVERGENT B2 ;  /* 0x0000000000027941 */ /* 0x000fea0003800200 */
.L_x_1185:
        /* <DEDUP_REMOVED lines=43> */
.L_x_1183:
[----:B------:R-:W-:Y:S05]  /*20760*/  BSYNC.RECONVERGENT B1 ;  /* 0x0000000000017941 */ /* 0x000fea0003800200 */
.L_x_1182:
        /* <DEDUP_REMOVED lines=24> */
.L_x_1189:
        /* <DEDUP_REMOVED lines=13> */
.L_x_1191:
[----:B------:R-:W-:Y:S05]  /*209c0*/  BSYNC.RECONVERGENT B2 ;  /* 0x0000000000027941 */ /* 0x000fea0003800200 */
.L_x_1190:
        /* <DEDUP_REMOVED lines=43> */
.L_x_1188:
[----:B------:R-:W-:Y:S05]  /*20c80*/  BSYNC.RECONVERGENT B1 ;  /* 0x0000000000017941 */ /* 0x000fea0003800200 */
.L_x_1187:
[----:B------:R-:W-:Y:S01]  /*20c90*/  I2FP.F32.U32 R112, R113 ;  /* 0x0000007100707245 */ /* 0x000fe20000201000 */
[----:B------:R-:W-:Y:S01]  /*20ca0*/  @P1 IMAD.U32 R193, R193, 0x10000, RZ ;  /* 0x00010000c1c11824 */ /* 0x000fe200078e00ff */
[----:B------:R-:W-:Y:S02]  /*20cb0*/  SHF.L.U32 R114, R201, 0x10, RZ ;  /* 0x00000010c9727819 */ /* 0x000fe400000006ff */
[----:B------:R-:W-:Y:S01]  /*20cc0*/  PRMT R113, R173, 0x5410, R191 ;  /* 0x00005410ad717816 */ /* 0x000fe200000000bf */
[----:B------:R-:W-:Y:S02]  /*20cd0*/  FFMA.FTZ R112, R112, R125, 1.1641532182693481445e-10 ;  /* 0x2f00000070707423 */ /* 0x000fe4000001007d */
[----:B------:R-:W-:-:S03]  /*20ce0*/  FMUL.FTZ R114, R114, R127 ;  /* 0x0000007f72727220 */ /* 0x000fc60000410000 */
        /* <DEDUP_REMOVED lines=8> */
.L_x_1151:
[----:B------:R-:W-:Y:S01]  /*20d70*/  FADD.FTZ R121, RZ, R228 ;  /* 0x000000e4ff797221 */ /* 0x000fe20000010000 */
[----:B------:R-:W-:Y:S01]  /*20d80*/  SEL R127, RZ, 0x1000000, !P5 ;  /* 0x01000000ff7f7807 */ /* 0x000fe20006800000 */
[----:B------:R-:W-:Y:S01]  /*20d90*/  IMAD.WIDE.U32 R116, R189, 0x10, R116 ;  /* 0x00000010bd747825 */ /* 0x000fe200078e0074 */
[----:B------:R-:W-:-:S03]  /*20da0*/  SEL R125, RZ, 0x10000, !P4 ;  /* 0x00010000ff7d7807 */ /* 0x000fc60006000000 */
[----:B------:R-:W-:Y:S01]  /*20db0*/  FADD.FTZ R121, R121, R230 ;  /* 0x000000e679797221 */ /* 0x000fe20000010000 */
[C---:B------:R-:W-:Y:S01]  /*20dc0*/  LOP3.LUT P6, RZ, R186.reuse, 0x8, RZ, 0xc0, !PT ;  /* 0x00000008baff7812 */ /* 0x040fe200078cc0ff */
[----:B------:R-:W-:Y:S01]  /*20dd0*/  IMAD.WIDE.U32 R118, R189, 0x8, R118 ;  /* 0x00000008bd767825 */ /* 0x000fe200078e0076 */
[----:B------:R-:W-:-:S03]  /*20de0*/  LOP3.LUT P5, RZ, R186, 0x4, RZ, 0xc0, !PT ;  /* 0x00000004baff7812 */ /* 0x000fc600078ac0ff */
[----:B------:R-:W-:Y:S01]  /*20df0*/  FADD.FTZ R121, R121, R224 ;  /* 0x000000e079797221 */ /* 0x000fe20000010000 */
[C---:B------:R-:W-:Y:S01]  /*20e00*/  LOP3.LUT P4, RZ, R186.reuse, 0x2, RZ, 0xc0, !PT ;  /* 0x00000002baff7812 */ /* 0x040fe2000788c0ff */
[----:B------:R0:W-:Y:S01]  /*20e10*/  STG.E.128 desc[UR8][R116.64], R112 ;  /* 0x0000007074007986 */ /* 0x0001e2000c101d08 */
[----:B------:R-:W-:Y:S01]  /*20e20*/  SEL R232, RZ, 0x100, !P3 ;  /* 0x00000100ffe87807 */ /* 0x000fe20005800000 */
[----:B------:R-:W-:Y:S01]  /*20e30*/  FADD.FTZ R121, R121, R226 ;  /* 0x000000e279797221 */ /* 0x000fe20000010000 */
[----:B------:R-:W-:Y:S02]  /*20e40*/  LOP3.LUT P1, RZ, R186, 0x10, RZ, 0xc0, !PT ;  /* 0x00000010baff7812 */ /* 0x000fe4000782c0ff */
[----:B------:R-:W-:Y:S01]  /*20e50*/  SEL R122, RZ, 0x1000000, !P4 ;  /* 0x01000000ff7a7807 */ /* 0x000fe20006000000 */
[----:B------:R-:W-:Y:S01]  /*20e60*/  FADD.FTZ R121, R121, R170 ;  /* 0x000000aa79797221 */ /* 0x000fe20000010000 */
[----:B------:R-:W-:Y:S02]  /*20e70*/  SEL R123, RZ, 0x10000, !P5 ;  /* 0x00010000ff7b7807 */ /* 0x000fe40006800000 */
[----:B------:R-:W-:Y:S01]  /*20e80*/  SEL R120, RZ, 0x100, !P6 ;  /* 0x00000100ff787807 */ /* 0x000fe20007000000 */
[----:B------:R-:W-:Y:S01]  /*20e90*/  FADD.FTZ R121, R121, R220 ;  /* 0x000000dc79797221 */ /* 0x000fe20000010000 */
[----:B------:R-:W-:-:S02]  /*20ea0*/  LOP3.LUT R232, R232, R127, R125, 0xfe, !PT ;  /* 0x0000007fe8e87212 */ /* 0x000fc400078efe7d */
[----:B------:R-:W-:Y:S01]  /*20eb0*/  SEL R127, RZ, 0x1, !P2 ;  /* 0x00000001ff7f7807 */ /* 0x000fe20005000000 */
[----:B------:R-:W-:Y:S01]  /*20ec0*/  FADD.FTZ R121, R121, R128 ;  /* 0x0000008079797221 */ /* 0x000fe20000010000 */
[----:B------:R-:W-:Y:S02]  /*20ed0*/  LOP3.LUT R120, R120, R122, R123, 0xfe, !PT ;  /* 0x0000007a78787212 */ /* 0x000fe400078efe7b */
[----:B------:R-:W-:Y:S01]  /*20ee0*/  SEL R125, RZ, 0x1, !P1 ;  /* 0x00000001ff7d7807 */ /* 0x000fe20004800000 */
[----:B------:R-:W-:Y:S01]  /*20ef0*/  FADD.FTZ R121, R121, R214 ;  /* 0x000000d679797221 */ /* 0x000fe20000010000 */
[----:B------:R-:W-:Y:S02]  /*20f00*/  ISETP.NE.AND P1, PT, R174, RZ, PT ;  /* 0x000000ffae00720c */ /* 0x000fe40003f25270 */
[----:B------:R-:W-:Y:S01]  /*20f10*/  LOP3.LUT R120, R120, R125, RZ, 0xfc, !PT ;  /* 0x0000007d78787212 */ /* 0x000fe200078efcff */
        /* <DEDUP_REMOVED lines=18> */
[----:B------:R-:W-:-:S03]  /*21040*/  LOP3.LUT R121, R232, R127, RZ, 0xfc, !PT ;  /* 0x0000007fe8797212 */ /* 0x000fc600078efcff */
[----:B------:R-:W-:Y:S02]  /*21050*/  FADD.FTZ R123, R123, R166 ;  /* 0x000000a67b7b7221 */ /* 0x000fe40000010000 */
[----:B------:R0:W-:Y:S02]  /*21060*/  STG.E.64 desc[UR8][R118.64], R120 ;  /* 0x0000007876007986 */ /* 0x0001e4000c101b08 */
[----:B------:R-:W-:-:S04]  /*21070*/  FADD.FTZ R123, R123, R172 ;  /* 0x000000ac7b7b7221 */ /* 0x000fc80000010000 */
[----:B------:R-:W-:-:S04]  /*21080*/  FADD.FTZ R122, R123, R130 ;  /* 0x000000827b7a7221 */ /* 0x000fc80000010000 */
[----:B------:R-:W-:-:S04]  /*21090*/  FADD.FTZ R123, R122, R131 ;  /* 0x000000837a7b7221 */ /* 0x000fc80000010000 */
[----:B------:R-:W-:Y:S01]  /*210a0*/  FADD.FTZ R123, R123, R124 ;  /* 0x0000007c7b7b7221 */ /* 0x000fe20000010000 */
[----:B0-----:R-:W-:Y:S06]  /*210b0*/  @!P0 BRA `(.L_x_1192) ;  /* 0x0000000000508947 */ /* 0x001fec0003800000 */
        /* <DEDUP_REMOVED lines=20> */
.L_x_1192:
[----:B------:R-:W-:Y:S01]  /*21200*/  UMOV UR4, 0xffffffff ;  /* 0xffffffff00047882 */ /* 0x000fe20000000000 */
[----:B------:R-:W-:Y:S02]  /*21210*/  FADD.FTZ R123, R123, R212 ;  /* 0x000000d47b7b7221 */ /* 0x000fe40000010000 */
[----:B------:R-:W-:Y:S05]  /*21220*/  BRA.DIV UR4, `(.L_x_1193) ;  /* 0x0000001a04707947 */ /* 0x000fea000b800000 */
[----:B0-----:R-:W0:Y:S02]  /*21230*/  SHFL.BFLY PT, R112, R123, 0x1, 0x1f ;  /* 0x0c201f007b707f89 */ /* 0x001e2400000e0000 */
        /* <DEDUP_REMOVED lines=84> */
.L_x_1206:
[----:B------:R-:W-:Y:S01]  /*21780*/  FMUL.FTZ R112, R235, R235 ;  /* 0x000000ebeb707220 */ /* 0x000fe20000410000 */
[----:B------:R-:W-:Y:S01]  /*21790*/  PLOP3.LUT P2, PT, PT, PT, UP0, 0x40, 0x4 ;  /* 0x000000000004781c */ /* 0x000fe20003f4e808 */
[----:B01----:R-:W-:Y:S01]  /*217a0*/  FADD.FTZ R116, R116, R119 ;  /* 0x0000007774747221 */ /* 0x003fe20000010000 */
[----:B------:R-:W-:Y:S01]  /*217b0*/  SHF.L.U32 R120, R100, 0x10, RZ ;  /* 0x0000001064787819 */ /* 0x000fe200000006ff */
[----:B------:R-:W-:Y:S01]  /*217c0*/  IMAD.U32 R115, R84, 0x10000, RZ ;  /* 0x0001000054737824 */ /* 0x000fe200078e00ff */
[----:B------:R-:W-:Y:S01]  /*217d0*/  FSEL R112, R112, RZ, !P2 ;  /* 0x000000ff70707208 */ /* 0x000fe20005000000 */
[----:B------:R-:W-:Y:S01]  /*217e0*/  FFMA.FTZ R113, R116, R113, UR12 ;  /* 0x0000000c74717e23 */ /* 0x000fe20008010071 */
[----:B------:R-:W-:Y:S01]  /*217f0*/  PLOP3.LUT P2, PT, PT, PT, UP0, 0x40, 0x4 ;  /* 0x000000000004781c */ /* 0x000fe20003f4e808 */
[----:B------:R-:W-:Y:S01]  /*21800*/  IMAD.U32 R117, R56, 0x10000, RZ ;  /* 0x0001000038757824 */ /* 0x000fe200078e00ff */
[----:B------:R-:W-:Y:S01]  /*21810*/  SHF.L.U32 R231, R5, 0x10, RZ ;  /* 0x0000001005e77819 */ /* 0x000fe200000006ff */
[----:B------:R-:W-:Y:S01]  /*21820*/  FADD.FTZ R112, R113, R112 ;  /* 0x0000007071707221 */ /* 0x000fe20000010000 */
[----:B------:R-:W-:Y:S01]  /*21830*/  FSEL R203, R235, RZ, P2 ;  /* 0x000000ffebcb7208 */ /* 0x000fe20001000000 */
[----:B------:R-:W-:Y:S01]  /*21840*/  IMAD.U32 R173, R3, 0x10000, RZ ;  /* 0x0001000003ad7824 */ /* 0x000fe200078e00ff */
[----:B------:R-:W-:Y:S01]  /*21850*/  SHF.L.U32 R113, R40, 0x10, RZ ;  /* 0x0000001028717819 */ /* 0x000fe200000006ff */
[----:B------:R-:W0:Y:S01]  /*21860*/  MUFU.RSQ R237, R112 ;  /* 0x0000007000ed7308 */ /* 0x000e220000001400 */
[----:B------:R-:W-:-:S02]  /*21870*/  IMAD.U32 R119, R4, 0x10000, RZ ;  /* 0x0001000004777824 */ /* 0x000fc400078e00ff */
[C---:B------:R-:W-:Y:S01]  /*21880*/  FADD.FTZ R228, -R203.reuse, R228 ;  /* 0x000000e4cbe47221 */ /* 0x040fe20000010100 */
[C---:B------:R-:W-:Y:S01]  /*21890*/  FADD.FTZ R230, -R203.reuse, R230 ;  /* 0x000000e6cbe67221 */ /* 0x040fe20000010100 */
[C---:B------:R-:W-:Y:S01]  /*218a0*/  FADD.FTZ R224, -R203.reuse, R224 ;  /* 0x000000e0cbe07221 */ /* 0x040fe20000010100 */
[C---:B------:R-:W-:Y:S01]  /*218b0*/  FADD.FTZ R226, -R203.reuse, R226 ;  /* 0x000000e2cbe27221 */ /* 0x040fe20000010100 */
[----:B------:R-:W-:Y:S02]  /*218c0*/  IMAD.U32 R123, R8, 0x10000, RZ ;  /* 0x00010000087b7824 */ /* 0x000fe400078e00ff */
[C---:B------:R-:W-:Y:S01]  /*218d0*/  FADD.FTZ R170, -R203.reuse, R170 ;  /* 0x000000aacbaa7221 */ /* 0x040fe20000010100 */
[----:B------:R-:W-:Y:S01]  /*218e0*/  FADD.FTZ R220, -R203, R220 ;  /* 0x000000dccbdc7221 */ /* 0x000fe20000010100 */
[----:B------:R-:W-:Y:S01]  /*218f0*/  IMAD.U32 R121, R57, 0x10000, RZ ;  /* 0x0001000039797824 */ /* 0x000fe200078e00ff */
[----:B------:R-:W-:Y:S01]  /*21900*/  SHF.L.U32 R125, R58, 0x10, RZ ;  /* 0x000000103a7d7819 */ /* 0x000fe200000006ff */
[----:B------:R-:W-:Y:S01]  /*21910*/  IMAD.U32 R114, R101, 0x10000, RZ ;  /* 0x0001000065727824 */ /* 0x000fe200078e00ff */
[----:B------:R-:W-:Y:S01]  /*21920*/  SHF.L.U32 R127, R12, 0x10, RZ ;  /* 0x000000100c7f7819 */ /* 0x000fe200000006ff */
[----:B------:R-:W-:-:S02]  /*21930*/  IMAD.U32 R116, R102, 0x10000, RZ ;  /* 0x0001000066747824 */ /* 0x000fc400078e00ff */
[----:B------:R-:W-:Y:S01]  /*21940*/  FADD.FTZ R128, -R203, R128 ;  /* 0x00000080cb807221 */ /* 0x000fe20000010100 */
[----:B------:R-:W-:Y:S02]  /*21950*/  IMAD.U32 R205, R11, 0x10000, RZ ;  /* 0x000100000bcd7824 */ /* 0x000fe400078e00ff */
[----:B------:R-:W-:Y:S01]  /*21960*/  FADD.FTZ R214, -R203, R214 ;  /* 0x000000d6cbd67221 */ /* 0x000fe20000010100 */
[C---:B0-----:R-:W-:Y:S01]  /*21970*/  FMUL.FTZ R228, R237.reuse, R228 ;  /* 0x000000e4ede47220 */ /* 0x041fe20000410000 */
[C---:B------:R-:W-:Y:S01]  /*21980*/  FMUL.FTZ R230, R237.reuse, R230 ;  /* 0x000000e6ede67220 */ /* 0x040fe20000410000 */
[C---:B------:R-:W-:Y:S01]  /*21990*/  FMUL.FTZ R224, R237.reuse, R224 ;  /* 0x000000e0ede07220 */ /* 0x040fe20000410000 */
[----:B------:R-:W-:Y:S01]  /*219a0*/  FMUL.FTZ R226, R237, R226 ;  /* 0x000000e2ede27220 */ /* 0x000fe20000410000 */
[C---:B------:R-:W-:Y:S01]  /*219b0*/  FFMA.FTZ R112, R228.reuse, R113, R115 ;  /* 0x00000071e4707223 */ /* 0x040fe20000010073 */
[----:B------:R-:W-:Y:S01]  /*219c0*/  FFMA.FTZ R120, R228, R117, R120 ;  /* 0x00000075e4787223 */ /* 0x000fe20000010078 */
[----:B------:R-:W-:Y:S01]  /*219d0*/  IMAD.U32 R113, R6, 0x10000, RZ ;  /* 0x0001000006717824 */ /* 0x000fe200078e00ff */
[----:B------:R-:W-:Y:S01]  /*219e0*/  SHF.L.U32 R117, R85, 0x10, RZ ;  /* 0x0000001055757819 */ /* 0x000fe200000006ff */
[C---:B------:R-:W-:Y:S01]  /*219f0*/  FFMA.FTZ R173, R230.reuse, R173, R119 ;  /* 0x000000ade6ad7223 */ /* 0x040fe20000010077 */
[----:B------:R-:W-:Y:S01]  /*21a00*/  IMAD.U32 R115, R41, 0x10000, RZ ;  /* 0x0001000029737824 */ /* 0x000fe200078e00ff */
[----:B------:R-:W-:Y:S01]  /*21a10*/  SHF.L.U32 R119, R7, 0x10, RZ ;  /* 0x0000001007777819 */ /* 0x000fe200000006ff */
[----:B------:R-:W-:Y:S01]  /*21a20*/  FFMA.FTZ R231, R230, R231, R113 ;  /* 0x000000e7e6e77223 */ /* 0x000fe20000010071 */
[----:B------:R-:W-:Y:S01]  /*21a30*/  FMUL.FTZ R122, R237, R170 ;  /* 0x000000aaed7a7220 */ /* 0x000fe20000410000 */
[----:B------:R-:W-:Y:S01]  /*21a40*/  FFMA.FTZ R113, R224, R115, R117 ;  /* 0x00000073e0717223 */ /* 0x000fe20000010075 */
[----:B------:R-:W-:Y:S01]  /*21a50*/  SHF.L.U32 R117, R10, 0x10, RZ ;  /* 0x000000100a757819 */ /* 0x000fe200000006ff */
[----:B------:R-:W-:Y:S01]  /*21a60*/  FFMA.FTZ R230, R226, R119, R123 ;  /* 0x00000077e2e67223 */ /* 0x000fe2000001007b */
[----:B------:R-:W-:-:S02]  /*21a70*/  IMAD.U32 R115, R9, 0x10000, RZ ;  /* 0x0001000009737824 */ /* 0x000fc400078e00ff */
[----:B------:R-:W-:Y:S01]  /*21a80*/  FMUL.FTZ R220, R237, R220 ;  /* 0x000000dceddc7220 */ /* 0x000fe20000410000 */
[----:B------:R-:W-:Y:S02]  /*21a90*/  IMAD.U32 R119, R42, 0x10000, RZ ;  /* 0x000100002a777824 */ /* 0x000fe400078e00ff */
[----:B------:R-:W-:Y:S01]  /*21aa0*/  FFMA.FTZ R121, R224, R121, R114 ;  /* 0x00000079e0797223 */ /* 0x000fe20000010072 */
[----:B------:R-:W-:Y:S02]  /*21ab0*/  IMAD.U32 R123, R86, 0x10000, RZ ;  /* 0x00010000567b7824 */ /* 0x000fe400078e00ff */
[----:B------:R-:W-:Y:S01]  /*21ac0*/  FFMA.FTZ R170, R226, R115, R117 ;  /* 0x00000073e2aa7223 */ /* 0x000fe20000010075 */
[----:B------:R-:W-:Y:S01]  /*21ad0*/  IMAD.U32 R233, R13, 0x10000, RZ ;  /* 0x000100000de97824 */ /* 0x000fe200078e00ff */
[----:B------:R-:W-:Y:S01]  /*21ae0*/  SHF.L.U32 R117, R43, 0x10, RZ ;  /* 0x000000102b757819 */ /* 0x000fe200000006ff */
[----:B------:R-:W-:Y:S01]  /*21af0*/  FFMA.FTZ R114, R122, R119, R123 ;  /* 0x000000777a727223 */ /* 0x000fe2000001007b */
[----:B------:R-:W-:-:S02]  /*21b00*/  IMAD.U32 R115, R14, 0x10000, RZ ;  /* 0x000100000e737824 */ /* 0x000fc400078e00ff */
[----:B------:R-:W-:Y:S01]  /*21b10*/  FFMA.FTZ R122, R122, R125, R116 ;  /* 0x0000007d7a7a7223 */ /* 0x000fe20000010074 */
[----:B------:R-:W-:Y:S01]  /*21b20*/  FFMA.FTZ R205, R220, R205, R127 ;  /* 0x000000cddccd7223 */ /* 0x000fe2000001007f */
[----:B------:R-:W-:Y:S02]  /*21b30*/  IMAD.U32 R119, R87, 0x10000, RZ ;  /* 0x0001000057777824 */ /* 0x000fe400078e00ff */
[----:B------:R-:W-:Y:S01]  /*21b40*/  FMUL.FTZ R128, R237, R128 ;  /* 0x00000080ed807220 */ /* 0x000fe20000410000 */
[----:B------:R-:W-:Y:S02]  /*21b50*/  IMAD.U32 R125, R15, 0x10000, RZ ;  /* 0x000100000f7d7824 */ /* 0x000fe400078e00ff */
[----:B------:R-:W-:Y:S01]  /*21b60*/  FMUL.FTZ R214, R237, R214 ;  /* 0x000000d6edd67220 */ /* 0x000fe20000410000 */
[----:B------:R-:W-:Y:S02]  /*21b70*/  IMAD.U32 R127, R16, 0x10000, RZ ;  /* 0x00010000107f7824 */ /* 0x000fe400078e00ff */
[----:B------:R-:W-:Y:S01]  /*21b80*/  FFMA.FTZ R233, R220, R233, R115 ;  /* 0x000000e9dce97223 */ /* 0x000fe20000010073 */
[C---:B------:R-:W-:Y:S01]  /*21b90*/  FADD.FTZ R218, -R203.reuse, R218 ;  /* 0x000000dacbda7221 */ /* 0x040fe20000010100 */
[----:B------:R-:W-:Y:S01]  /*21ba0*/  FFMA.FTZ R115, R128, R117, R119 ;  /* 0x0000007580737223 */ /* 0x000fe20000010077 */
[----:B------:R-:W-:Y:S01]  /*21bb0*/  FADD.FTZ R222, -R203, R222 ;  /* 0x000000decbde7221 */ /* 0x000fe20000010100 */
[----:B------:R-:W-:Y:S01]  /*21bc0*/  SHF.L.U32 R116, R103, 0x10, RZ ;  /* 0x0000001067747819 */ /* 0x000fe200000006ff */
[----:B------:R-:W-:Y:S01]  /*21bd0*/  FFMA.FTZ R232, R214, R125, R127 ;  /* 0x0000007dd6e87223 */ /* 0x000fe2000001007f */
[----:B------:R-:W-:Y:S01]  /*21be0*/  SHF.L.U32 R117, R17, 0x10, RZ ;  /* 0x0000001011757819 */ /* 0x000fe200000006ff */
[----:B------:R-:W-:Y:S01]  /*21bf0*/  IMAD.U32 R123, R59, 0x10000, RZ ;  /* 0x000100003b7b7824 */ /* 0x000fe200078e00ff */
[----:B------:R-:W-:Y:S01]  /*21c00*/  SHF.L.U32 R127, R80, 0x10, RZ ;  /* 0x00000010507f7819 */ /* 0x000fe200000006ff */
[----:B------:R-:W-:Y:S01]  /*21c10*/  IMAD.U32 R119, R18, 0x10000, RZ ;  /* 0x0001000012777824 */ /* 0x000fe200078e00ff */
[----:B------:R-:W-:Y:S01]  /*21c20*/  SHF.L.U32 R165, R19, 0x10, RZ ;  /* 0x0000001013a57819 */ /* 0x000fe200000006ff */
[----:B------:R-:W-:-:S02]  /*21c30*/  IMAD.U32 R125, R44, 0x10000, RZ ;  /* 0x000100002c7d7824 */ /* 0x000fc400078e00ff */
[C---:B------:R-:W-:Y:S01]  /*21c40*/  FMUL.FTZ R218, R237.reuse, R218 ;  /* 0x000000daedda7220 */ /* 0x040fe20000410000 */
[----:B------:R-:W-:Y:S02]  /*21c50*/  IMAD.U32 R129, R60, 0x10000, RZ ;  /* 0x000100003c817824 */ /* 0x000fe400078e00ff */
[----:B------:R-:W-:Y:S01]  /*21c60*/  FMUL.FTZ R222, R237, R222 ;  /* 0x000000deedde7220 */ /* 0x000fe20000410000 */
[----:B------:R-:W-:Y:S02]  /*21c70*/  IMAD.U32 R220, R96, 0x10000, RZ ;  /* 0x0001000060dc7824 */ /* 0x000fe400078e00ff */
[C---:B------:R-:W-:Y:S01]  /*21c80*/  FADD.FTZ R164, -R203.reuse, R164 ;  /* 0x000000a4cba47221 */ /* 0x040fe20000010100 */
[----:B------:R-:W-:Y:S02]  /*21c90*/  IMAD.U32 R167, R20, 0x10000, RZ ;  /* 0x0001000014a77824 */ /* 0x000fe400078e00ff */
[----:B------:R-:W-:Y:S01]  /*21ca0*/  FFMA.FTZ R123, R128, R123, R116 ;  /* 0x0000007b807b7223 */ /* 0x000fe20000010074 */
[----:B------:R-:W-:Y:S01]  /*21cb0*/  FFMA.FTZ R228, R214, R117, R119 ;  /* 0x00000075d6e47223 */ /* 0x000fe20000010077 */
[----:B------:R-:W-:Y:S01]  /*21cc0*/  FADD.FTZ R216, -R203, R216 ;  /* 0x000000d8cbd87221 */ /* 0x000fe20000010100 */
[C---:B------:R-:W-:Y:S01]  /*21cd0*/  FFMA.FTZ R128, R218.reuse, R125, R127 ;  /* 0x0000007dda807223 */ /* 0x040fe2000001007f */
[----:B------:R-:W-:Y:S01]  /*21ce0*/  FFMA.FTZ R220, R218, R129, R220 ;  /* 0x00000081dadc7223 */ /* 0x000fe200000100dc */
[----:B------:R-:W-:Y:S01]  /*21cf0*/  SHF.L.U32 R117, R22, 0x10, RZ ;  /* 0x0000001016757819 */ /* 0x000fe200000006ff */
[----:B------:R-:W-:Y:S01]  /*21d00*/  FFMA.FTZ R129, R222, R165, R167 ;  /* 0x000000a5de817223 */ /* 0x000fe200000100a7 */
[----:B------:R-:W-:Y:S01]  /*21d10*/  IMAD.U32 R223, R21, 0x10000, RZ ;  /* 0x0001000015df7824 */ /* 0x000fe200078e00ff */
[----:B------:R-:W-:Y:S01]  /*21d20*/  SHF.L.U32 R127, R61, 0x10, RZ ;  /* 0x000000103d7f7819 */ /* 0x000fe200000006ff */
[----:B------:R-:W-:-:S02]  /*21d30*/  IMAD.U32 R125, R45, 0x10000, RZ ;  /* 0x000100002d7d7824 */ /* 0x000fc400078e00ff */
[----:B------:R-:W-:Y:S01]  /*21d40*/  FMUL.FTZ R164, R237, R164 ;  /* 0x000000a4eda47220 */ /* 0x000fe20000410000 */
[----:B------:R-:W-:Y:S01]  /*21d50*/  IMAD.U32 R119, R81, 0x10000, RZ ;  /* 0x0001000051777824 */ /* 0x000fe200078e00ff */
[----:B------:R-:W-:Y:S01]  /*21d60*/  SHF.L.U32 R167, R24, 0x10, RZ ;  /* 0x0000001018a77819 */ /* 0x000fe200000006ff */
[----:B------:R-:W-:Y:S02]  /*21d70*/  IMAD.U32 R116, R97, 0x10000, RZ ;  /* 0x0001000061747824 */ /* 0x000fe400078e00ff */
[----:B------:R-:W-:Y:S01]  /*21d80*/  FMUL.FTZ R216, R237, R216 ;  /* 0x000000d8edd87220 */ /* 0x000fe20000410000 */
[----:B------:R-:W-:Y:S02]  /*21d90*/  IMAD.U32 R165, R23, 0x10000, RZ ;  /* 0x0001000017a57824 */ /* 0x000fe400078e00ff */
[C---:B------:R-:W-:Y:S01]  /*21da0*/  FADD.FTZ R126, -R203.reuse, R126 ;  /* 0x0000007ecb7e7221 */ /* 0x040fe20000010100 */
[----:B------:R-:W-:Y:S01]  /*21db0*/  FFMA.FTZ R223, R222, R223, R117 ;  /* 0x000000dfdedf7223 */ /* 0x000fe20000010075 */
[C---:B------:R-:W-:Y:S01]  /*21dc0*/  FFMA.FTZ R125, R164.reuse, R125, R119 ;  /* 0x0000007da47d7223 */ /* 0x040fe20000010077 */
[----:B------:R-:W-:Y:S01]  /*21dd0*/  FADD.FTZ R210, -R203, R210 ;  /* 0x000000d2cbd27221 */ /* 0x000fe20000010100 */
[----:B------:R-:W-:Y:S01]  /*21de0*/  FFMA.FTZ R222, R164, R127, R116 ;  /* 0x0000007fa4de7223 */ /* 0x000fe20000010074 */
[----:B------:R-:W-:Y:S01]  /*21df0*/  SHF.L.U32 R119, R46, 0x10, RZ ;  /* 0x000000102e777819 */ /* 0x000fe200000006ff */
[----:B------:R-:W-:Y:S01]  /*21e00*/  FFMA.FTZ R164, R216, R165, R167 ;  /* 0x000000a5d8a47223 */ /* 0x000fe200000100a7 */
[----:B------:R-:W-:Y:S01]  /*21e10*/  IMAD.U32 R127, R82, 0x10000, RZ ;  /* 0x00010000527f7824 */ /* 0x000fe200078e00ff */
[----:B------:R-:W-:Y:S01]  /*21e20*/  SHF.L.U32 R116, R98, 0x10, RZ ;  /* 0x0000001062747819 */ /* 0x000fe200000006ff */
[----:B------:R-:W-:Y:S01]  /*21e30*/  FMUL.FTZ R224, R237, R126 ;  /* 0x0000007eede07220 */ /* 0x000fe20000410000 */
[----:B------:R-:W-:-:S02]  /*21e40*/  IMAD.U32 R225, R25, 0x10000, RZ ;  /* 0x0001000019e17824 */ /* 0x000fc400078e00ff */
[----:B------:R-:W-:Y:S01]  /*21e50*/  FMUL.FTZ R210, R237, R210 ;  /* 0x000000d2edd27220 */ /* 0x000fe20000410000 */
[----:B------:R-:W-:Y:S02]  /*21e60*/  IMAD.U32 R117, R26, 0x10000, RZ ;  /* 0x000100001a757824 */ /* 0x000fe400078e00ff */
[----:B------:R-:W-:Y:S01]  /*21e70*/  FADD.FTZ R168, -R203, R168 ;  /* 0x000000a8cba87221 */ /* 0x000fe20000010100 */
[----:B------:R-:W-:Y:S02]  /*21e80*/  IMAD.U32 R165, R62, 0x10000, RZ ;  /* 0x000100003ea57824 */ /* 0x000fe400078e00ff */
[----:B------:R-:W-:Y:S01]  /*21e90*/  FFMA.FTZ R126, R224, R119, R127 ;  /* 0x00000077e07e7223 */ /* 0x000fe2000001007f */
[----:B------:R-:W-:Y:S02]  /*21ea0*/  IMAD.U32 R167, R27, 0x10000, RZ ;  /* 0x000100001ba77824 */ /* 0x000fe400078e00ff */
[----:B------:R-:W-:Y:S01]  /*21eb0*/  FADD.FTZ R176, -R203, R176 ;  /* 0x000000b0cbb07221 */ /* 0x000fe20000010100 */
[----:B------:R-:W-:-:S02]  /*21ec0*/  IMAD.U32 R191, R28, 0x10000, RZ ;  /* 0x000100001cbf7824 */ /* 0x000fc400078e00ff */
[----:B------:R-:W-:Y:S01]  /*21ed0*/  FFMA.FTZ R225, R216, R225, R117 ;  /* 0x000000e1d8e17223 */ /* 0x000fe20000010075 */
[----:B------:R-:W-:Y:S01]  /*21ee0*/  FFMA.FTZ R224, R224, R165, R116 ;  /* 0x000000a5e0e07223 */ /* 0x000fe20000010074 */
[----:B------:R-:W-:Y:S01]  /*21ef0*/  SHF.L.U32 R227, R29, 0x10, RZ ;  /* 0x000000101de37819 */ /* 0x000fe200000006ff */
[----:B------:R-:W-:Y:S01]  /*21f00*/  FFMA.FTZ R165, R210, R167, R191 ;  /* 0x000000a7d2a57223 */ /* 0x000fe200000100bf */
[----:B------:R-:W-:Y:S01]  /*21f10*/  IMAD.U32 R117, R30, 0x10000, RZ ;  /* 0x000100001e757824 */ /* 0x000fe200078e00ff */
[----:B------:R-:W-:Y:S01]  /*21f20*/  SHF.L.U32 R119, R83, 0x10, RZ ;  /* 0x0000001053777819 */ /* 0x000fe200000006ff */
[----:B------:R-:W-:Y:S01]  /*21f30*/  IMAD.U32 R127, R47, 0x10000, RZ ;  /* 0x000100002f7f7824 */ /* 0x000fe200078e00ff */
[----:B------:R-:W-:Y:S01]  /*21f40*/  SHF.L.U32 R191, R31, 0x10, RZ ;  /* 0x000000101fbf7819 */ /* 0x000fe200000006ff */
[----:B------:R-:W-:Y:S02]  /*21f50*/  IMAD.U32 R167, R63, 0x10000, RZ ;  /* 0x000100003fa77824 */ /* 0x000fe400078e00ff */
[----:B------:R-:W-:Y:S01]  /*21f60*/  FMUL.FTZ R168, R237, R168 ;  /* 0x000000a8eda87220 */ /* 0x000fe20000410000 */
[----:B------:R-:W-:-:S02]  /*21f70*/  IMAD.U32 R226, R99, 0x10000, RZ ;  /* 0x0001000063e27824 */ /* 0x000fc400078e00ff */
[----:B------:R-:W-:Y:S01]  /*21f80*/  FMUL.FTZ R176, R237, R176 ;  /* 0x000000b0edb07220 */ /* 0x000fe20000410000 */
[----:B------:R-:W-:Y:S02]  /*21f90*/  IMAD.U32 R193, R32, 0x10000, RZ ;  /* 0x0001000020c17824 */ /* 0x000fe400078e00ff */
[----:B------:R-:W-:Y:S01]  /*21fa0*/  FADD.FTZ R204, -R203, R204 ;  /* 0x000000cccbcc7221 */ /* 0x000fe20000010100 */
[----:B------:R-:W-:Y:S01]  /*21fb0*/  FFMA.FTZ R227, R210, R227, R117 ;  /* 0x000000e3d2e37223 */ /* 0x000fe20000010075 */
        /* <DEDUP_REMOVED lines=8> */
[----:B------:R-:W-:Y:S02]  /*22040*/  IMAD.U32 R167, R76, 0x10000, RZ ;  /* 0x000100004ca77824 */ /* 0x000fe400078e00ff */
[----:B------:R-:W-:Y:S01]  /*22050*/  FFMA.FTZ R229, R176, R229, R117 ;  /* 0x000000e5b0e57223 */ /* 0x000fe20000010075 */
[----:B------:R-:W-:Y:S02]  /*22060*/  IMAD.U32 R116, R92, 0x10000, RZ ;  /* 0x000100005c747824 */ /* 0x000fe400078e00ff */
[C---:B------:R-:W-:Y:S01]  /*22070*/  FADD.FTZ R202, -R203.reuse, R202 ;  /* 0x000000cacbca7221 */ /* 0x040fe20000010100 */
[----:B------:R-:W-:Y:S01]  /*22080*/  FADD.FTZ R208, -R203, R208 ;  /* 0x000000d0cbd07221 */ /* 0x000fe20000010100 */
[C---:B------:R-:W-:Y:S01]  /*22090*/  FFMA.FTZ R176, R204.reuse, R119, R167 ;  /* 0x00000077ccb07223 */ /* 0x040fe200000100a7 */
[----:B------:R-:W-:Y:S01]  /*220a0*/  FFMA.FTZ R204, R204, R191, R116 ;  /* 0x000000bfcccc7223 */ /* 0x000fe20000010074 */
[----:B------:R-:W-:Y:S01]  /*220b0*/  SHF.L.U32 R119, R49, 0x10, RZ ;  /* 0x0000001031777819 */ /* 0x000fe200000006ff */
[----:B------:R-:W-:Y:S01]  /*220c0*/  FADD.FTZ R206, -R203, R206 ;  /* 0x000000cecbce7221 */ /* 0x000fe20000010100 */
[----:B------:R-:W-:Y:S01]  /*220d0*/  SHF.L.U32 R116, R93, 0x10, RZ ;  /* 0x000000105d747819 */ /* 0x000fe200000006ff */
[----:B------:R-:W-:-:S02]  /*220e0*/  IMAD.U32 R167, R77, 0x10000, RZ ;  /* 0x000100004da77824 */ /* 0x000fc400078e00ff */
[----:B------:R-:W-:Y:S01]  /*220f0*/  FMUL.FTZ R202, R237, R202 ;  /* 0x000000caedca7220 */ /* 0x000fe20000410000 */
[----:B------:R-:W-:Y:S01]  /*22100*/  IMAD.U32 R191, R65, 0x10000, RZ ;  /* 0x0001000041bf7824 */ /* 0x000fe200078e00ff */
[----:B------:R-:W-:Y:S01]  /*22110*/  SHF.L.U32 R193, R36, 0x10, RZ ;  /* 0x0000001024c17819 */ /* 0x000fe200000006ff */
[----:B------:R-:W-:Y:S01]  /*22120*/  FMUL.FTZ R208, R237, R208 ;  /* 0x000000d0edd07220 */ /* 0x000fe20000410000 */
[----:B------:R-:W-:Y:S02]  /*22130*/  IMAD.U32 R207, R37, 0x10000, RZ ;  /* 0x0001000025cf7824 */ /* 0x000fe400078e00ff */
[C---:B------:R-:W-:Y:S01]  /*22140*/  FADD.FTZ R200, -R203.reuse, R200 ;  /* 0x000000c8cbc87221 */ /* 0x040fe20000010100 */
[----:B------:R-:W-:Y:S02]  /*22150*/  IMAD.U32 R117, R38, 0x10000, RZ ;  /* 0x0001000026757824 */ /* 0x000fe400078e00ff */
[----:B------:R-:W-:Y:S01]  /*22160*/  FADD.FTZ R198, -R203, R198 ;  /* 0x000000c6cbc67221 */ /* 0x000fe20000010100 */
[----:B------:R-:W-:-:S02]  /*22170*/  IMAD.U32 R215, R35, 0x10000, RZ ;  /* 0x0001000023d77824 */ /* 0x000fc400078e00ff */
[----:B------:R-:W-:Y:S01]  /*22180*/  FMUL.FTZ R209, R237, R206 ;  /* 0x000000ceedd17220 */ /* 0x000fe20000410000 */
[C---:B------:R-:W-:Y:S01]  /*22190*/  FFMA.FTZ R214, R202.reuse, R119, R167 ;  /* 0x00000077cad67223 */ /* 0x040fe200000100a7 */
[----:B------:R-:W-:Y:S01]  /*221a0*/  FFMA.FTZ R206, R202, R191, R116 ;  /* 0x000000bfcace7223 */ /* 0x000fe20000010074 */
[----:B------:R-:W-:Y:S01]  /*221b0*/  SHF.L.U32 R219, R135, 0x10, RZ ;  /* 0x0000001087db7819 */ /* 0x000fe200000006ff */
[----:B------:R-:W-:Y:S01]  /*221c0*/  FFMA.FTZ R207, R208, R207, R117 ;  /* 0x000000cfd0cf7223 */ /* 0x000fe20000010075 */
[----:B------:R-:W-:Y:S01]  /*221d0*/  SHF.L.U32 R119, R78, 0x10, RZ ;  /* 0x000000104e777819 */ /* 0x000fe200000006ff */
[----:B------:R-:W-:Y:S02]  /*221e0*/  IMAD.U32 R191, R136, 0x10000, RZ ;  /* 0x0001000088bf7824 */ /* 0x000fe400078e00ff */
[----:B------:R-:W-:Y:S01]  /*221f0*/  FMUL.FTZ R200, R237, R200 ;  /* 0x000000c8edc87220 */ /* 0x000fe20000410000 */
[----:B------:R-:W-:Y:S01]  /*22200*/  FFMA.FTZ R215, R208, R215, R193 ;  /* 0x000000d7d0d77223 */ /* 0x000fe200000100c1 */
[----:B------:R-:W-:-:S02]  /*22210*/  IMAD.U32 R118, R39, 0x10000, RZ ;  /* 0x0001000027767824 */ /* 0x000fc400078e00ff */
[----:B------:R-:W-:Y:S01]  /*22220*/  FMUL.FTZ R198, R237, R198 ;  /* 0x000000c6edc67220 */ /* 0x000fe20000410000 */
[----:B------:R-:W-:Y:S02]  /*22230*/  IMAD.U32 R210, R132, 0x10000, RZ ;  /* 0x0001000084d27824 */ /* 0x000fe400078e00ff */
[C---:B------:R-:W-:Y:S01]  /*22240*/  FADD.FTZ R190, -R203.reuse, R190 ;  /* 0x000000becbbe7221 */ /* 0x040fe20000010100 */
[----:B------:R-:W-:Y:S02]  /*22250*/  IMAD.U32 R117, R50, 0x10000, RZ ;  /* 0x0001000032757824 */ /* 0x000fe400078e00ff */
[----:B------:R-:W-:Y:S01]  /*22260*/  FADD.FTZ R194, -R203, R194 ;  /* 0x000000c2cbc27221 */ /* 0x000fe20000010100 */
[----:B------:R-:W-:Y:S02]  /*22270*/  IMAD.U32 R167, R66, 0x10000, RZ ;  /* 0x0001000042a77824 */ /* 0x000fe400078e00ff */
[----:B------:R-:W-:Y:S01]  /*22280*/  FFMA.FTZ R219, R200, R219, R191 ;  /* 0x000000dbc8db7223 */ /* 0x000fe200000100bf */
[----:B------:R-:W-:-:S02]  /*22290*/  IMAD.U32 R208, R94, 0x10000, RZ ;  /* 0x000100005ed07824 */ /* 0x000fc400078e00ff */
[----:B------:R-:W-:Y:S01]  /*222a0*/  FFMA.FTZ R217, R209, R118, R210 ;  /* 0x00000076d1d97223 */ /* 0x000fe200000100d2 */
[C---:B------:R-:W-:Y:S01]  /*222b0*/  FFMA.FTZ R216, R198.reuse, R117, R119 ;  /* 0x00000075c6d87223 */ /* 0x040fe20000010077 */
[----:B------:R-:W-:Y:S01]  /*222c0*/  SHF.L.U32 R191, R67, 0x10, RZ ;  /* 0x0000001043bf7819 */ /* 0x000fe200000006ff */
[----:B------:R-:W-:Y:S01]  /*222d0*/  FFMA.FTZ R208, R198, R167, R208 ;  /* 0x000000a7c6d07223 */ /* 0x000fe200000100d0 */
[----:B------:R-:W-:Y:S01]  /*222e0*/  SHF.L.U32 R193, R140, 0x10, RZ ;  /* 0x000000108cc17819 */ /* 0x000fe200000006ff */
[----:B------:R-:W-:Y:S01]  /*222f0*/  IMAD.U32 R210, R95, 0x10000, RZ ;  /* 0x000100005fd27824 */ /* 0x000fe200078e00ff */
[----:B------:R-:W-:Y:S01]  /*22300*/  SHF.L.U32 R117, R138, 0x10, RZ ;  /* 0x000000108a757819 */ /* 0x000fe200000006ff */
[----:B------:R-:W-:Y:S02]  /*22310*/  IMAD.U32 R221, R139, 0x10000, RZ ;  /* 0x000100008bdd7824 */ /* 0x000fe400078e00ff */
[C---:B------:R-:W-:Y:S01]  /*22320*/  FMUL.FTZ R190, R237.reuse, R190 ;  /* 0x000000beedbe7220 */ /* 0x040fe20000410000 */
[----:B------:R-:W-:Y:S01]  /*22330*/  FMUL.FTZ R194, R237, R194 ;  /* 0x000000c2edc27220 */ /* 0x000fe20000410000 */
[----:B------:R-:W-:-:S02]  /*22340*/  IMAD.U32 R211, R137, 0x10000, RZ ;  /* 0x0001000089d37824 */ /* 0x000fc400078e00ff */
[----:B------:R-:W-:Y:S01]  /*22350*/  FADD.FTZ R196, -R203, R196 ;  /* 0x000000c4cbc47221 */ /* 0x000fe20000010100 */
[----:B------:R-:W-:Y:S02]  /*22360*/  IMAD.U32 R119, R51, 0x10000, RZ ;  /* 0x0001000033777824 */ /* 0x000fe400078e00ff */
[----:B------:R-:W-:Y:S01]  /*22370*/  FADD.FTZ R192, -R203, R192 ;  /* 0x000000c0cbc07221 */ /* 0x000fe20000010100 */
[----:B------:R-:W-:Y:S02]  /*22380*/  IMAD.U32 R167, R79, 0x10000, RZ ;  /* 0x000100004fa77824 */ /* 0x000fe400078e00ff */
[----:B------:R-:W-:Y:S01]  /*22390*/  FFMA.FTZ R210, R190, R191, R210 ;  /* 0x000000bfbed27223 */ /* 0x000fe200000100d2 */
[----:B------:R-:W-:Y:S01]  /*223a0*/  FFMA.FTZ R221, R194, R221, R193 ;  /* 0x000000ddc2dd7223 */ /* 0x000fe200000100c1 */
[----:B------:R-:W-:Y:S01]  /*223b0*/  FFMA.FTZ R211, R200, R211, R117 ;  /* 0x000000d3c8d37223 */ /* 0x000fe20000010075 */
[----:B------:R-:W-:Y:S01]  /*223c0*/  FFMA.FTZ R218, R190, R119, R167 ;  /* 0x00000077beda7223 */ /* 0x000fe200000100a7 */
[----:B------:R-:W-:Y:S01]  /*223d0*/  SHF.L.U32 R197, R52, 0x10, RZ ;  /* 0x0000001034c57819 */ /* 0x000fe200000006ff */
[----:B------:R-:W-:-:S02]  /*223e0*/  IMAD.U32 R191, R143, 0x10000, RZ ;  /* 0x000100008fbf7824 */ /* 0x000fc400078e00ff */
[----:B------:R-:W-:Y:S01]  /*223f0*/  FMUL.FTZ R196, R237, R196 ;  /* 0x000000c4edc47220 */ /* 0x000fe20000410000 */
[----:B------:R-:W-:Y:S01]  /*22400*/  IMAD.U32 R193, R144, 0x10000, RZ ;  /* 0x0001000090c17824 */ /* 0x000fe200078e00ff */
[----:B------:R-:W-:Y:S01]  /*22410*/  SHF.L.U32 R116, R133, 0x10, RZ ;  /* 0x0000001085747819 */ /* 0x000fe200000006ff */
[----:B------:R-:W-:Y:S02]  /*22420*/  IMAD.U32 R213, R141, 0x10000, RZ ;  /* 0x000100008dd57824 */ /* 0x000fe400078e00ff */
[----:B------:R-:W-:Y:S01]  /*22430*/  FMUL.FTZ R192, R237, R192 ;  /* 0x000000c0edc07220 */ /* 0x000fe20000410000 */
[----:B------:R-:W-:Y:S01]  /*22440*/  IMAD.U32 R117, R142, 0x10000, RZ ;  /* 0x000100008e757824 */ /* 0x000fe200078e00ff */
[----:B------:R-:W-:Y:S01]  /*22450*/  SHF.L.U32 R190, R88, 0x10, RZ ;  /* 0x0000001058be7819 */ /* 0x000fe200000006ff */
[----:B------:R-:W-:Y:S02]  /*22460*/  IMAD.U32 R119, R72, 0x10000, RZ ;  /* 0x0001000048777824 */ /* 0x000fe400078e00ff */
[----:B------:R-:W-:Y:S01]  /*22470*/  FADD.FTZ R172, -R203, R172 ;  /* 0x000000accbac7221 */ /* 0x000fe20000010100 */
[----:B------:R-:W-:-:S02]  /*22480*/  IMAD.U32 R118, R134, 0x10000, RZ ;  /* 0x0001000086767824 */ /* 0x000fc400078e00ff */
[----:B------:R-:W-:Y:S01]  /*22490*/  FADD.FTZ R166, -R203, R166 ;  /* 0x000000a6cba67221 */ /* 0x000fe20000010100 */
[----:B------:R-:W-:Y:S02]  /*224a0*/  IMAD.U32 R167, R68, 0x10000, RZ ;  /* 0x0001000044a77824 */ /* 0x000fe400078e00ff */
[----:B------:R-:W-:Y:S01]  /*224b0*/  FFMA.FTZ R198, R196, R191, R193 ;  /* 0x000000bfc4c67223 */ /* 0x000fe200000100c1 */
[----:B------:R-:W-:Y:S01]  /*224c0*/  FFMA.FTZ R213, R194, R213, R117 ;  /* 0x000000d5c2d57223 */ /* 0x000fe20000010075 */
[----:B------:R-:W-:Y:S01]  /*224d0*/  FFMA.FTZ R197, R192, R197, R119 ;  /* 0x000000c5c0c57223 */ /* 0x000fe20000010077 */
[----:B------:R-:W-:Y:S01]  /*224e0*/  SHF.L.U32 R191, R145, 0x10, RZ ;  /* 0x0000001091bf7819 */ /* 0x000fe200000006ff */
[----:B------:R-:W-:Y:S01]  /*224f0*/  FFMA.FTZ R209, R209, R116, R118 ;  /* 0x00000074d1d17223 */ /* 0x000fe20000010076 */
[----:B------:R-:W-:Y:S01]  /*22500*/  SHF.L.U32 R193, R147, 0x10, RZ ;  /* 0x0000001093c17819 */ /* 0x000fe200000006ff */
[----:B------:R-:W-:Y:S01]  /*22510*/  IMAD.U32 R117, R146, 0x10000, RZ ;  /* 0x0001000092757824 */ /* 0x000fe200078e00ff */
[----:B------:R-:W-:Y:S01]  /*22520*/  SHF.L.U32 R119, R73, 0x10, RZ ;  /* 0x0000001049777819 */ /* 0x000fe200000006ff */
[----:B------:R-:W-:-:S02]  /*22530*/  IMAD.U32 R195, R148, 0x10000, RZ ;  /* 0x0001000094c37824 */ /* 0x000fc400078e00ff */
[----:B------:R-:W-:Y:S01]  /*22540*/  FMUL.FTZ R172, R237, R172 ;  /* 0x000000acedac7220 */ /* 0x000fe20000410000 */
[----:B------:R-:W-:Y:S01]  /*22550*/  FFMA.FTZ R190, R192, R167, R190 ;  /* 0x000000a7c0be7223 */ /* 0x000fe200000100be */
[----:B------:R-:W-:Y:S02]  /*22560*/  IMAD.U32 R199, R53, 0x10000, RZ ;  /* 0x0001000035c77824 */ /* 0x000fe400078e00ff */
[----:B------:R-:W-:Y:S01]  /*22570*/  FMUL.FTZ R166, R237, R166 ;  /* 0x000000a6eda67220 */ /* 0x000fe20000410000 */
[----:B------:R-:W-:Y:S01]  /*22580*/  FADD.FTZ R116, -R203, R131 ;  /* 0x00000083cb747221 */ /* 0x000fe20000010100 */
[----:B------:R-:W-:Y:S02]  /*22590*/  IMAD.U32 R167, R69, 0x10000, RZ ;  /* 0x0001000045a77824 */ /* 0x000fe400078e00ff */
[----:B------:R-:W-:Y:S01]  /*225a0*/  FADD.FTZ R130, -R203, R130 ;  /* 0x00000082cb827221 */ /* 0x000fe20000010100 */
[----:B------:R-:W-:Y:S02]  /*225b0*/  IMAD.U32 R192, R89, 0x10000, RZ ;  /* 0x0001000059c07824 */ /* 0x000fe400078e00ff */
[----:B------:R-:W-:Y:S01]  /*225c0*/  FFMA.FTZ R191, R196, R191, R117 ;  /* 0x000000bfc4bf7223 */ /* 0x000fe20000010075 */
[----:B------:R-:W-:Y:S01]  /*225d0*/  FFMA.FTZ R200, R172, R193, R195 ;  /* 0x000000c1acc87223 */ /* 0x000fe200000100c3 */
[----:B------:R-:W-:Y:S01]  /*225e0*/  SHF.L.U32 R239, R152, 0x10, RZ ;  /* 0x0000001098ef7819 */ /* 0x000fe200000006ff */
[----:B------:R-:W-:Y:S01]  /*225f0*/  FFMA.FTZ R199, R166, R199, R119 ;  /* 0x000000c7a6c77223 */ /* 0x000fe20000010077 */
[----:B------:R-:W-:Y:S01]  /*22600*/  SHF.L.U32 R117, R150, 0x10, RZ ;  /* 0x0000001096757819 */ /* 0x000fe200000006ff */
[----:B------:R-:W-:-:S02]  /*22610*/  IMAD.U32 R195, R151, 0x10000, RZ ;  /* 0x0001000097c37824 */ /* 0x000fc400078e00ff */
[----:B------:R-:W-:Y:S01]  /*22620*/  FMUL.FTZ R116, R237, R116 ;  /* 0x00000074ed747220 */ /* 0x000fe20000410000 */
[----:B------:R-:W-:Y:S01]  /*22630*/  FFMA.FTZ R192, R166, R167, R192 ;  /* 0x000000a7a6c07223 */ /* 0x000fe200000100c0 */
[----:B------:R-:W-:Y:S01]  /*22640*/  IMAD.U32 R193, R149, 0x10000, RZ ;  /* 0x0001000095c17824 */ /* 0x000fe200078e00ff */
[----:B------:R-:W-:Y:S01]  /*22650*/  SHF.L.U32 R167, R70, 0x10, RZ ;  /* 0x0000001046a77819 */ /* 0x000fe200000006ff */
[----:B------:R-:W-:Y:S02]  /*22660*/  IMAD.U32 R119, R74, 0x10000, RZ ;  /* 0x000100004a777824 */ /* 0x000fe400078e00ff */
[----:B------:R-:W-:Y:S01]  /*22670*/  FMUL.FTZ R130, R237, R130 ;  /* 0x00000082ed827220 */ /* 0x000fe20000410000 */
[----:B------:R-:W-:Y:S02]  /*22680*/  IMAD.U32 R131, R153, 0x10000, RZ ;  /* 0x0001000099837824 */ /* 0x000fe400078e00ff */
[----:B------:R-:W-:Y:S01]  /*22690*/  FFMA.FTZ R202, R116, R195, R239 ;  /* 0x000000c374ca7223 */ /* 0x000fe200000100ef */
[----:B------:R-:W-:-:S02]  /*226a0*/  IMAD.U32 R118, R154, 0x10000, RZ ;  /* 0x000100009a767824 */ /* 0x000fc400078e00ff */
[----:B------:R-:W-:Y:S01]  /*226b0*/  FFMA.FTZ R193, R172, R193, R117 ;  /* 0x000000c1acc17223 */ /* 0x000fe20000010075 */
[----:B------:R-:W-:Y:S01]  /*226c0*/  IMAD.U32 R201, R54, 0x10000, RZ ;  /* 0x0001000036c97824 */ /* 0x000fe200078e00ff */
[----:B------:R-:W-:Y:S01]  /*226d0*/  F2FP.BF16.F32.PACK_AB R112, R173, R112 ;  /* 0x00000070ad70723e */ /* 0x000fe200000010ff */
[----:B------:R-:W-:Y:S02]  /*226e0*/  IMAD.U32 R194, R90, 0x10000, RZ ;  /* 0x000100005ac27824 */ /* 0x000fe400078e00ff */
[----:B------:R-:W-:Y:S01]  /*226f0*/  FFMA.FTZ R195, R116, R131, R118 ;  /* 0x0000008374c37223 */ /* 0x000fe20000010076 */
[C---:B------:R-:W-:Y:S01]  /*22700*/  FFMA.FTZ R201, R130.reuse, R201, R119 ;  /* 0x000000c982c97223 */ /* 0x040fe20000010077 */
[----:B------:R-:W0:Y:S01]  /*22710*/  @!P1 LDC.64 R116, c[0x0][0x3c0] ;  /* 0x0000f000ff749b82 */ /* 0x000e220000000a00 */
[----:B------:R-:W-:Y:S01]  /*22720*/  FFMA.FTZ R194, R130, R167, R194 ;  /* 0x000000a782c27223 */ /* 0x000fe200000100c2 */
[----:B------:R-:W-:Y:S01]  /*22730*/  FADD.FTZ R124, -R203, R124 ;  /* 0x0000007ccb7c7221 */ /* 0x000fe20000010100 */
[----:B------:R-:W-:Y:S01]  /*22740*/  SHF.L.U32 R131, R55, 0x10, RZ ;  /* 0x0000001037837819 */ /* 0x000fe200000006ff */
[----:B------:R-:W-:Y:S01]  /*22750*/  IMAD.U32 R239, R75, 0x10000, RZ ;  /* 0x000100004bef7824 */ /* 0x000fe200078e00ff */
[----:B------:R-:W-:Y:S01]  /*22760*/  SHF.L.U32 R196, R91, 0x10, RZ ;  /* 0x000000105bc47819 */ /* 0x000fe200000006ff */
[----:B------:R-:W-:Y:S01]  /*22770*/  FMUL.FTZ R124, R237, R124 ;  /* 0x0000007ced7c7220 */ /* 0x000fe20000410000 */
[----:B------:R-:W-:Y:S01]  /*22780*/  IMAD.U32 R241, R71, 0x10000, RZ ;  /* 0x0001000047f17824 */ /* 0x000fe200078e00ff */
[----:B------:R-:W1:Y:S01]  /*22790*/  @!P1 LDC.64 R118, c[0x0][0x3c8] ;  /* 0x0000f200ff769b82 */ /* 0x000e620000000a00 */
[----:B------:R-:W-:Y:S01]  /*227a0*/  FADD.FTZ R212, -R203, R212 ;  /* 0x000000d4cbd47221 */ /* 0x000fe20000010100 */
[C---:B------:R-:W-:Y:S01]  /*227b0*/  FFMA.FTZ R203, R124.reuse, R131, R239 ;  /* 0x000000837ccb7223 */ /* 0x040fe200000100ef */
[----:B------:R-:W-:Y:S01]  /*227c0*/  FFMA.FTZ R196, R124, R241, R196 ;  /* 0x000000f17cc47223 */ /* 0x000fe200000100c4 */
[----:B------:R-:W-:Y:S01]  /*227d0*/  F2FP.BF16.F32.PACK_AB R115, R232, R115 ;  /* 0x00000073e873723e */ /* 0x000fe200000010ff */
[----:B------:R-:W-:Y:S01]  /*227e0*/  IMAD.U32 R124, R155, 0x10000, RZ ;  /* 0x000100009b7c7824 */ /* 0x000fe200078e00ff */
[----:B------:R-:W-:Y:S01]  /*227f0*/  F2FP.BF16.F32.PACK_AB R114, R205, R114 ;  /* 0x00000072cd72723e */ /* 0x000fe200000010ff */
[----:B------:R-:W-:Y:S01]  /*22800*/  FMUL.FTZ R205, R237, R212 ;  /* 0x000000d4edcd7220 */ /* 0x000fe20000410000 */
[----:B------:R-:W2:Y:S01]  /*22810*/  LDC.64 R166, c[0x0][0x428] ;  /* 0x00010a00ffa67b82 */ /* 0x000ea20000000a00 */
[----:B------:R-:W-:Y:S01]  /*22820*/  F2FP.BF16.F32.PACK_AB R113, R230, R113 ;  /* 0x00000071e671723e */ /* 0x000fe200000010ff */
[----:B------:R-:W-:Y:S01]  /*22830*/  IMAD.U32 R230, R156, 0x10000, RZ ;  /* 0x000100009ce67824 */ /* 0x000fe200078e00ff */
[----:B------:R-:W-:Y:S01]  /*22840*/  F2FP.BF16.F32.PACK_AB R127, R168, R127 ;  /* 0x0000007fa87f723e */ /* 0x000fe200000010ff */
[----:B------:R-:W-:Y:S01]  /*22850*/  IMAD.U32 R239, R158, 0x10000, RZ ;  /* 0x000100009eef7824 */ /* 0x000fe200078e00ff */
[----:B------:R-:W-:Y:S01]  /*22860*/  F2FP.BF16.F32.PACK_AB R121, R170, R121 ;  /* 0x00000079aa79723e */ /* 0x000fe200000010ff */
[----:B------:R-:W-:Y:S01]  /*22870*/  FFMA.FTZ R212, R205, R124, R230 ;  /* 0x0000007ccdd47223 */ /* 0x000fe200000100e6 */
[----:B------:R-:W-:Y:S01]  /*22880*/  F2FP.BF16.F32.PACK_AB R124, R129, R128 ;  /* 0x00000080817c723e */ /* 0x000fe200000010ff */
[----:B------:R-:W3:Y:S01]  /*22890*/  LDC.64 R172, c[0x0][0x430] ;  /* 0x00010c00ffac7b82 */ /* 0x000ee20000000a00 */
[----:B0-----:R-:W-:Y:S01]  /*228a0*/  @!P1 IMAD.WIDE R116, R163, 0x4, R116 ;  /* 0x00000004a3749825 */ /* 0x001fe200078e0274 */
[----:B------:R-:W-:-:S02]  /*228b0*/  F2FP.BF16.F32.PACK_AB R126, R165, R126 ;  /* 0x0000007ea57e723e */ /* 0x000fc400000010ff */
[----:B------:R-:W-:Y:S02]  /*228c0*/  F2FP.BF16.F32.PACK_AB R125, R164, R125 ;  /* 0x0000007da47d723e */ /* 0x000fe400000010ff */
[----:B------:R0:W-:Y:S01]  /*228d0*/  @!P1 STG.E desc[UR8][R116.64], R235 ;  /* 0x000000eb74009986 */ /* 0x0001e2000c101908 */
[----:B------:R-:W-:Y:S01]  /*228e0*/  SHF.L.U32 R232, R157, 0x10, RZ ;  /* 0x000000109de87819 */ /* 0x000fe200000006ff */
[----:B-1----:R-:W-:Y:S01]  /*228f0*/  @!P1 IMAD.WIDE R118, R163, 0x4, R118 ;  /* 0x00000004a3769825 */ /* 0x002fe200078e0276 */
[----:B------:R-:W-:Y:S02]  /*22900*/  F2FP.BF16.F32.PACK_AB R123, R228, R123 ;  /* 0x0000007be47b723e */ /* 0x000fe400000010ff */
[----:B------:R-:W-:Y:S01]  /*22910*/  F2FP.BF16.F32.PACK_AB R122, R233, R122 ;  /* 0x0000007ae97a723e */ /* 0x000fe200000010ff */
[----:B------:R-:W-:Y:S01]  /*22920*/  FFMA.FTZ R205, R205, R232, R239 ;  /* 0x000000e8cdcd7223 */ /* 0x000fe200000100ef */
[----:B------:R1:W-:Y:S01]  /*22930*/  @!P1 STG.E desc[UR8][R118.64], R237 ;  /* 0x000000ed76009986 */ /* 0x0003e2000c101908 */
[----:B------:R-:W-:Y:S01]  /*22940*/  F2FP.BF16.F32.PACK_AB R120, R231, R120 ;  /* 0x00000078e778723e */ /* 0x000fe200000010ff */
[----:B--2---:R-:W-:Y:S01]  /*22950*/  IMAD.WIDE.U32 R130, R169, 0x10, R166 ;  /* 0x00000010a9827825 */ /* 0x004fe200078e00a6 */
[----:B0-----:R-:W-:-:S03]  /*22960*/  F2FP.BF16.F32.PACK_AB R116, R215, R176 ;  /* 0x000000b0d774723e */ /* 0x001fc600000010ff */
[--C-:B------:R-:W-:Y:S01]  /*22970*/  IMAD.WIDE.U32 R128, R171, 0x10, R166.reuse ;  /* 0x00000010ab807825 */ /* 0x100fe200078e00a6 */
[----:B------:R3:W-:Y:S01]  /*22980*/  STG.E.128 desc[UR8][R130.64], R112 ;  /* 0x0000007082007986 */ /* 0x0007e2000c101d08 */
[----:B------:R-:W-:Y:S02]  /*22990*/  F2FP.BF16.F32.PACK_AB R117, R217, R214 ;  /* 0x000000d6d975723e */ /* 0x000fe400000010ff */
[--C-:B------:R-:W-:Y:S01]  /*229a0*/  IMAD.WIDE.U32 R164, R177, 0x10, R166.reuse ;  /* 0x00000010b1a47825 */ /* 0x100fe200078e00a6 */
[----:B-1----:R-:W-:Y:S02]  /*229b0*/  F2FP.BF16.F32.PACK_AB R119, R221, R218 ;  /* 0x000000dadd77723e */ /* 0x002fe400000010ff */
[----:B------:R-:W-:Y:S01]  /*229c0*/  F2FP.BF16.F32.PACK_AB R118, R219, R216 ;  /* 0x000000d8db76723e */ /* 0x000fe200000010ff */
[----:B------:R-:W-:-:S04]  /*229d0*/  IMAD.WIDE.U32 R166, R189, 0x10, R166 ;  /* 0x00000010bda67825 */ /* 0x000fc800078e00a6 */
[--C-:B---3--:R-:W-:Y:S01]  /*229e0*/  IMAD.WIDE.U32 R130, R169, 0x10, R172.reuse ;  /* 0x00000010a9827825 */ /* 0x108fe200078e00ac */
[----:B------:R-:W-:Y:S02]  /*229f0*/  F2FP.BF16.F32.PACK_AB R115, R229, R226 ;  /* 0x000000e2e573723e */ /* 0x000fe400000010ff */
[----:B------:R-:W-:Y:S01]  /*22a00*/  F2FP.BF16.F32.PACK_AB R114, R227, R224 ;  /* 0x000000e0e372723e */ /* 0x000fe200000010ff */
[--C-:B------:R-:W-:Y:S01]  /*22a10*/  IMAD.WIDE.U32 R168, R171, 0x10, R172.reuse ;  /* 0x00000010aba87825 */ /* 0x100fe200078e00ac */
[----:B------:R-:W-:Y:S01]  /*22a20*/  F2FP.BF16.F32.PACK_AB R113, R225, R222 ;  /* 0x000000dee171723e */ /* 0x000fe200000010ff */
[----:B------:R0:W-:Y:S01]  /*22a30*/  STG.E.128 desc[UR8][R130.64], R120 ;  /* 0x0000007882007986 */ /* 0x0001e2000c101d08 */
[----:B------:R-:W-:Y:S01]  /*22a40*/  F2FP.BF16.F32.PACK_AB R112, R223, R220 ;  /* 0x000000dcdf70723e */ /* 0x000fe200000010ff */
[--C-:B------:R-:W-:Y:S02]  /*22a50*/  IMAD.WIDE.U32 R170, R177, 0x10, R172.reuse ;  /* 0x00000010b1aa7825 */ /* 0x100fe400078e00ac */
[----:B------:R-:W1:Y:S01]  /*22a60*/  LDC.64 R176, c[0x0][0x380] ;  /* 0x0000e000ffb07b82 */ /* 0x000e620000000a00 */
[----:B------:R2:W-:Y:S01]  /*22a70*/  STG.E.128 desc[UR8][R128.64], R124 ;  /* 0x0000007c80007986 */ /* 0x0005e2000c101d08 */
[----:B------:R-:W-:-:S03]  /*22a80*/  IMAD.WIDE.U32 R172, R189, 0x10, R172 ;  /* 0x00000010bdac7825 */ /* 0x000fc600078e00ac */
[----:B------:R3:W-:Y:S04]  /*22a90*/  STG.E.128 desc[UR8][R168.64], R112 ;  /* 0x00000070a8007986 */ /* 0x0007e8000c101d08 */
[----:B------:R3:W-:Y:S01]  /*22aa0*/  STG.E.128 desc[UR8][R164.64], R116 ;  /* 0x00000074a4007986 */ /* 0x0007e2000c101d08 */
[----:B0-----:R-:W-:Y:S02]  /*22ab0*/  F2FP.BF16.F32.PACK_AB R123, R213, R210 ;  /* 0x000000d2d57b723e */ /* 0x001fe400000010ff */
[----:B------:R-:W-:Y:S02]  /*22ac0*/  F2FP.BF16.F32.PACK_AB R122, R211, R208 ;  /* 0x000000d0d37a723e */ /* 0x000fe400000010ff */
[----:B------:R-:W-:Y:S02]  /*22ad0*/  F2FP.BF16.F32.PACK_AB R121, R209, R206 ;  /* 0x000000ced179723e */ /* 0x000fe400000010ff */
[----:B------:R-:W-:-:S02]  /*22ae0*/  F2FP.BF16.F32.PACK_AB R120, R207, R204 ;  /* 0x000000cccf78723e */ /* 0x000fc400000010ff */
[----:B--2---:R-:W-:Y:S02]  /*22af0*/  F2FP.BF16.F32.PACK_AB R127, R212, R203 ;  /* 0x000000cbd47f723e */ /* 0x004fe400000010ff */
[----:B------:R-:W-:Y:S01]  /*22b00*/  F2FP.BF16.F32.PACK_AB R126, R202, R201 ;  /* 0x000000c9ca7e723e */ /* 0x000fe200000010ff */
[----:B------:R3:W-:Y:S01]  /*22b10*/  STG.E.128 desc[UR8][R170.64], R120 ;  /* 0x00000078aa007986 */ /* 0x0007e2000c101d08 */
[----:B------:R-:W-:Y:S01]  /*22b20*/  F2FP.BF16.F32.PACK_AB R125, R200, R199 ;  /* 0x000000c7c87d723e */ /* 0x000fe200000010ff */
[----:B-1----:R-:W-:Y:S01]  /*22b30*/  IMAD R163, R176, 0x4, R163 ;  /* 0x00000004b0a37824 */ /* 0x002fe200078e02a3 */
[----:B------:R-:W-:Y:S02]  /*22b40*/  F2FP.BF16.F32.PACK_AB R124, R198, R197 ;  /* 0x000000c5c67c723e */ /* 0x000fe400000010ff */
[----:B------:R-:W-:Y:S02]  /*22b50*/  F2FP.BF16.F32.PACK_AB R131, R205, R196 ;  /* 0x000000c4cd83723e */ /* 0x000fe400000010ff */
[----:B------:R-:W-:Y:S01]  /*22b60*/  F2FP.BF16.F32.PACK_AB R130, R195, R194 ;  /* 0x000000c2c382723e */ /* 0x000fe200000010ff */
[----:B------:R3:W-:Y:S01]  /*22b70*/  STG.E.128 desc[UR8][R166.64], R124 ;  /* 0x0000007ca6007986 */ /* 0x0007e2000c101d08 */
[----:B------:R-:W-:-:S02]  /*22b80*/  F2FP.BF16.F32.PACK_AB R129, R193, R192 ;  /* 0x000000c0c181723e */ /* 0x000fc400000010ff */
[----:B------:R-:W-:Y:S02]  /*22b90*/  F2FP.BF16.F32.PACK_AB R128, R191, R190 ;  /* 0x000000bebf80723e */ /* 0x000fe400000010ff */
[----:B------:R-:W-:-:S03]  /*22ba0*/  ISETP.GE.AND P1, PT, R163, R177, PT ;  /* 0x000000b1a300720c */ /* 0x000fc60003f26270 */
[----:B------:R3:W-:Y:S10]  /*22bb0*/  STG.E.128 desc[UR8][R172.64], R128 ;  /* 0x00000080ac007986 */ /* 0x0007f4000c101d08 */
[----:B------:R-:W-:Y:S05]  /*22bc0*/  @!P1 BRA `(.L_x_1194) ;  /* 0xfffffde400d49947 */ /* 0x000fea000383ffff */
[----:B------:R-:W-:Y:S05]  /*22bd0*/  BSYNC B0 ;  /* 0x0000000000007941 */ /* 0x000fea0003800000 */
.L_x_700:
[----:B------:R-:W-:Y:S05]  /*22be0*/  EXIT ;  /* 0x000000000000794d */ /* 0x000fea0003800000 */
.L_x_1193:
[----:B------:R-:W-:Y:S01]  /*22bf0*/  HFMA2 R120, -RZ, RZ, 0, 5.9604644775390625e-08 ;  /* 0x00000001ff787431 */ /* 0x000fe200000001ff */
[----:B------:R-:W-:Y:S01]  /*22c00*/  BSSY B1, `(.L_x_1195) ;  /* 0x0000006000017945 */ /* 0x000fe20003800000 */
[----:B------:R-:W-:Y:S02]  /*22c10*/  IMAD.MOV.U32 R121, RZ, RZ, 0x1f ;  /* 0x0000001fff797424 */ /* 0x000fe400078e00ff */
[----:B------:R-:W-:-:S07]  /*22c20*/  IMAD.MOV.U32 R118, RZ, RZ, -0x1 ;  /* 0xffffffffff767424 */ /* 0x000fce00078e00ff */
[----:B0-----:R-:W-:Y:S05]  /*22c30*/  WARPSYNC.COLLECTIVE R118, `(.L_x_1196) ;  /* 0x0000000076087348 */ /* 0x001fea0003c00000 */
[----:B------:R1:W2:Y:S02]  /*22c40*/  SHFL.BFLY P2, R119, R123, R120, R121 ;  /* 0x0c0000787b777389 */ /* 0x0002a40000040079 */
[----:B012---:R-:W-:Y:S05]  /*22c50*/  ENDCOLLECTIVE ;  /* 0x000000000000791b */ /* 0x007fea0003800000 */
.L_x_1196:
[----:B------:R-:W-:Y:S05]  /*22c60*/  BSYNC B1 ;  /* 0x0000000000017941 */ /* 0x000fea0003800000 */
.L_x_1195:
        /* <DEDUP_REMOVED lines=9> */
.L_x_1197:
[----:B------:R-:W-:Y:S02]  /*22d00*/  IMAD.MOV.U32 R120, RZ, RZ, 0x4 ;  /* 0x00000004ff787424 */ /* 0x000fe400078e00ff */
[----:B------:R-:W-:-:S04]  /*22d10*/  IMAD.MOV.U32 R113, RZ, RZ, R119 ;  /* 0x000000ffff717224 */ /* 0x000fc800078e0077 */
[----:B------:R-:W-:-:S05]  /*22d20*/  FADD.FTZ R115, R114, R113 ;  /* 0x0000007172737221 */ /* 0x000fca0000010000 */
[----:B------:R-:W-:-:S07]  /*22d30*/  MOV R123, R115 ;  /* 0x00000073007b7202 */ /* 0x000fce0000000f00 */
[----:B------:R-:W-:Y:S05]  /*22d40*/  WARPSYNC.COLLECTIVE R118, `(.L_x_1198) ;  /* 0x0000000076087348 */ /* 0x000fea0003c00000 */
[----:B------:R0:W1:Y:S02]  /*22d50*/  SHFL.BFLY P2, R119, R123, R120, R121 ;  /* 0x0c0000787b777389 */ /* 0x0000640000040079 */
[----:B01----:R-:W-:Y:S05]  /*22d60*/  ENDCOLLECTIVE ;  /* 0x000000000000791b */ /* 0x003fea0003800000 */
.L_x_1198:
[----:B------:R-:W-:Y:S02]  /*22d70*/  IMAD.MOV.U32 R120, RZ, RZ, 0x8 ;  /* 0x00000008ff787424 */ /* 0x000fe400078e00ff */
[----:B------:R-:W-:-:S04]  /*22d80*/  IMAD.MOV.U32 R112, RZ, RZ, R119 ;  /* 0x000000ffff707224 */ /* 0x000fc800078e0077 */
[----:B------:R-:W-:-:S05]  /*22d90*/  FADD.FTZ R116, R115, R112 ;  /* 0x0000007073747221 */ /* 0x000fca0000010000 */
[----:B------:R-:W-:-:S07]  /*22da0*/  MOV R123, R116 ;  /* 0x00000074007b7202 */ /* 0x000fce0000000f00 */
[----:B------:R-:W-:Y:S05]  /*22db0*/  WARPSYNC.COLLECTIVE R118, `(.L_x_1199) ;  /* 0x0000000076087348 */ /* 0x000fea0003c00000 */
[----:B------:R0:W1:Y:S02]  /*22dc0*/  SHFL.BFLY P2, R119, R123, R120, R121 ;  /* 0x0c0000787b777389 */ /* 0x0000640000040079 */
[----:B01----:R-:W-:Y:S05]  /*22dd0*/  ENDCOLLECTIVE ;  /* 0x000000000000791b */ /* 0x003fea0003800000 */
.L_x_1199:
        /* <DEDUP_REMOVED lines=8> */
.L_x_1200:
[----:B------:R-:W-:Y:S02]  /*22e60*/  IMAD.MOV.U32 R120, RZ, RZ, 0x1 ;  /* 0x00000001ff787424 */ /* 0x000fe400078e00ff */
[----:B------:R-:W-:-:S04]  /*22e70*/  IMAD.MOV.U32 R112, RZ, RZ, R119 ;  /* 0x000000ffff707224 */ /* 0x000fc800078e0077 */
        /* <DEDUP_REMOVED lines=70> */
.L_x_1201:
[----:B------:R-:W-:Y:S02]  /*232e0*/  IMAD.MOV.U32 R120, RZ, RZ, 0x2 ;  /* 0x00000002ff787424 */ /* 0x000fe400078e00ff */
[----:B------:R-:W-:-:S04]  /*232f0*/  IMAD.MOV.U32 R115, RZ, RZ, R119 ;  /* 0x000000ffff737224 */ /* 0x000fc800078e0077 */
[----:B------:R-:W-:-:S05]  /*23300*/  FADD.FTZ R115, R112, R115 ;  /* 0x0000007370737221 */ /* 0x000fca0000010000 */
[----:B------:R-:W-:-:S07]  /*23310*/  MOV R123, R115 ;  /* 0x00000073007b7202 */ /* 0x000fce0000000f00 */
[----:B------:R-:W-:Y:S05]  /*23320*/  WARPSYNC.COLLECTIVE R118, `(.L_x_1202) ;  /* 0x0000000076087348 */ /* 0x000fea0003c00000 */
[----:B------:R0:W1:Y:S02]  /*23330*/  SHFL.BFLY P2, R119, R123, R120, R121 ;  /* 0x0c0000787b777389 */ /* 0x0000640000040079 */
[----:B01----:R-:W-:Y:S05]  /*23340*/  ENDCOLLECTIVE ;  /* 0x000000000000791b */ /* 0x003fea0003800000 */
.L_x_1202:
[----:B------:R-:W-:Y:S02]  /*23350*/  IMAD.MOV.U32 R120, RZ, RZ, 0x4 ;  /* 0x00000004ff787424 */ /* 0x000fe400078e00ff */
[----:B------:R-:W-:-:S04]  /*23360*/  IMAD.MOV.U32 R114, RZ, RZ, R119 ;  /* 0x000000ffff727224 */ /* 0x000fc800078e0077 */
[----:B------:R-:W-:-:S05]  /*23370*/  FADD.FTZ R114, R115, R114 ;  /* 0x0000007273727221 */ /* 0x000fca0000010000 */
[----:B------:R-:W-:-:S07]  /*23380*/  MOV R123, R114 ;  /* 0x00000072007b7202 */ /* 0x000fce0000000f00 */
[----:B------:R-:W-:Y:S05]  /*23390*/  WARPSYNC.COLLECTIVE R118, `(.L_x_1203) ;  /* 0x0000000076087348 */ /* 0x000fea0003c00000 */
[----:B------:R0:W1:Y:S02]  /*233a0*/  SHFL.BFLY P2, R119, R123, R120, R121 ;  /* 0x0c0000787b777389 */ /* 0x0000640000040079 */
[----:B01----:R-:W-:Y:S05]  /*233b0*/  ENDCOLLECTIVE ;  /* 0x000000000000791b */ /* 0x003fea0003800000 */
.L_x_1203:
[----:B------:R-:W-:Y:S02]  /*233c0*/  IMAD.MOV.U32 R120, RZ, RZ, 0x8 ;  /* 0x00000008ff787424 */ /* 0x000fe400078e00ff */
[----:B------:R-:W-:-:S04]  /*233d0*/  IMAD.MOV.U32 R117, RZ, RZ, R119 ;  /* 0x000000ffff757224 */ /* 0x000fc800078e0077 */
[----:B------:R-:W-:-:S05]  /*233e0*/  FADD.FTZ R117, R114, R117 ;  /* 0x0000007572757221 */ /* 0x000fca0000010000 */
[----:B------:R-:W-:-:S07]  /*233f0*/  MOV R123, R117 ;  /* 0x00000075007b7202 */ /* 0x000fce0000000f00 */
[----:B------:R-:W-:Y:S05]  /*23400*/  WARPSYNC.COLLECTIVE R118, `(.L_x_1204) ;  /* 0x0000000076087348 */ /* 0x000fea0003c00000 */
[----:B------:R0:W1:Y:S02]  /*23410*/  SHFL.BFLY P2, R119, R123, R120, R121 ;  /* 0x0c0000787b777389 */ /* 0x0000640000040079 */
[----:B01----:R-:W-:Y:S05]  /*23420*/  ENDCOLLECTIVE ;  /* 0x000000000000791b */ /* 0x003fea0003800000 */
.L_x_1204:
[----:B------:R-:W-:Y:S02]  /*23430*/  IMAD.MOV.U32 R120, RZ, RZ, 0x10 ;  /* 0x00000010ff787424 */ /* 0x000fe400078e00ff */
[----:B------:R-:W-:-:S04]  /*23440*/  IMAD.MOV.U32 R116, RZ, RZ, R119 ;  /* 0x000000ffff747224 */ /* 0x000fc800078e0077 */
[----:B------:R-:W-:-:S05]  /*23450*/  FADD.FTZ R116, R117, R116 ;  /* 0x0000007475747221 */ /* 0x000fca0000010000 */
[----:B------:R-:W-:-:S07]  /*23460*/  MOV R123, R116 ;  /* 0x00000074007b7202 */ /* 0x000fce0000000f00 */
[----:B------:R-:W-:Y:S05]  /*23470*/  WARPSYNC.COLLECTIVE R118, `(.L_x_1205) ;  /* 0x0000000076087348 */ /* 0x000fea0003c00000 */
[----:B------:R0:W1:Y:S02]  /*23480*/  SHFL.BFLY P2, R119, R123, R120, R121 ;  /* 0x0c0000787b777389 */ /* 0x0000640000040079 */
[----:B01----:R-:W-:Y:S05]  /*23490*/  ENDCOLLECTIVE ;  /* 0x000000000000791b */ /* 0x003fea0003800000 */
.L_x_1205:
[----:B------:R-:W-:Y:S05]  /*234a0*/  BRA `(.L_x_1206) ;  /* 0xffffffe000b47947 */ /* 0x000fea000383ffff */
.L_x_1207:
        /* <DEDUP_REMOVED lines=13> */
.L_x_22675:


//--------------------- .text._ZN10layer_norm31ln_parallel_residual_fwd_kernelINS_13Kernel_traitsI13__nv_bfloat16S2_S2_S2_fjLj1024ELj1ELj4ELj1ELj16ENS_18Kernel_traits_baseILj1024ES2_S2_S2_S2_fjLj128EEEEELb1ELb1ELb0EEEvNS_9FwdParamsE --------------------------
	.section	.text._ZN10layer_norm31ln_parallel_residual_fwd_kernelINS_13Kernel_traitsI13__nv_bfloat16S2_S2_S2_fjLj1024ELj1ELj4ELj1ELj16ENS_18Kernel_traits_baseILj1024ES2_S2_S2_S2_fjLj128EEEEELb1ELb1ELb0EEEvNS_9FwdParamsE,"ax",@progbits
	.align	128
        .global         _ZN10layer_norm31ln_parallel_residual_fwd_kernelINS_13Kernel_traitsI13__nv_bfloat16S2_S2_S2_fjLj1024ELj1ELj4ELj1ELj16ENS_18Kernel_traits_baseILj1024ES2_S2_S2_S2_fjLj128EEEEELb1ELb1ELb0EEEvNS_9FwdParamsE
        .type           _ZN10layer_norm31ln_parallel_residual_fwd_kernelINS_13Kernel_traitsI13__nv_bfloat16S2_S2_S2_fjLj1024ELj1ELj4ELj1ELj16ENS_18Kernel_traits_baseILj1024ES2_S2_S2_S2_fjLj128EEEEELb1ELb1ELb0EEEvNS_9FwdParamsE,@function
        .size           _ZN10layer_norm31ln_parallel_residual_fwd_kernelINS_13Kernel_traitsI13__nv_bfloat16S2_S2_S2_fjLj1024ELj1ELj4ELj1ELj16ENS_18Kernel_traits_baseILj1024ES2_S2_S2_S2_fjLj128EEEEELb1ELb1ELb0EEEvNS_9FwdParamsE,(.L_x_22676 - _ZN10layer_norm31ln_parallel_residual_fwd_kernelINS_13Kernel_traitsI13__nv_bfloat16S2_S2_S2_fjLj1024ELj1ELj4ELj1ELj16ENS_18Kernel_traits_baseILj1024ES2_S2_S2_S2_fjLj128EEEEELb1ELb1ELb0EEEvNS_9FwdParamsE)
        .other          _ZN10layer_norm31ln_parallel_residual_fwd_kernelINS_13Kernel_traitsI13__nv_bfloat16S2_S2_S2_fjLj1024ELj1ELj4ELj1ELj16ENS_18Kernel_traits_baseILj1024ES2_S2_S2_S2_fjLj128EEEEELb1ELb1ELb0EEEvNS_9FwdParamsE,@"STO_CUDA_ENTRY STV_DEFAULT"
_ZN10layer_norm31ln_parallel_residual_fwd_kernelINS_13Kernel_traitsI13__nv_bfloat16S2_S2_S2_fjLj1024ELj1ELj4ELj1ELj16ENS_18Kernel_traits_baseILj1024ES2_S2_S2_S2_fjLj128EEEEELb1ELb1ELb0EEEvNS_9FwdParamsE:
.text._ZN10layer_norm31ln_parallel_residual_fwd_kernelINS_13Kernel_traitsI13__nv_bfloat16S2_S2_S2_fjLj1024ELj1ELj4ELj1ELj16ENS_18Kernel_traits_baseILj1024ES2_S2_S2_S2_fjLj128EEEEELb1ELb1ELb0EEEvNS_9FwdParamsE:
[----:B------:R-:W-:Y:S01]  /*0000*/  LDC R1, c[0x0][0x37c] ;  /* 0x0000df00ff017b82 */ /* 0x000fe20000000800 */
[----:B------:R-:W0:Y:S07]  /*0010*/  LDCU.U8 UR4, c[0x0][0x464] ;  /* 0x00008c80ff0477ac */ /* 0x000e2e0008000000 */
[----:B------:R-:W1:Y:S01]  /*0020*/  LDC R107, c[0x0][0x458] ;  /* 0x00011600ff6b7b82 */ /* 0x000e620000000800 */
[----:B------:R-:W2:Y:S01]  /*0030*/  LDCU.64 UR6, c[0x0][0x450] ;  /* 0x00008a00ff0677ac */ /* 0x000ea20008000a00 */
[----:B------:R-:W3:Y:S06]  /*0040*/  LDCU.64 UR8, c[0x0][0x358] ;  /* 0x00006b00ff0877ac */ /* 0x000eec0008000a00 */
[----:B------:R-:W4:Y:S01]  /*0050*/  LDC R76, c[0x0][0x45c] ;  /* 0x00011700ff4c7b82 */ /* 0x000f220000000800 */
[----:B------:R-:W5:Y:S01]  /*0060*/  S2R R79, SR_TID.X ;  /* 0x00000000004f7919 */ /* 0x000f620000002100 */
[----:B------:R-:W4:Y:S06]  /*0070*/  LDCU.64 UR10, c[0x0][0x438] ;  /* 0x00008700ff0a77ac */ /* 0x000f2c0008000a00 */
[----:B------:R-:W5:Y:S01]  /*0080*/  LDC R9, c[0x0][0x388] ;  /* 0x0000e200ff097b82 */ /* 0x000f620000000800 */
        /* <DEDUP_REMOVED lines=8> */
[----:B------:R-:W-:Y:S01]  /*0110*/  UISETP.NE.U32.AND UP0, UPT, UR10, URZ, UPT ;  /* 0x000000ff0a00728c */ /* 0x000fe2000bf05070 */
[----:B-----5:R-:W-:Y:S01]  /*0120*/  SHF.R.S32.HI R0, RZ, 0x1f, R9 ;  /* 0x0000001fff007819 */ /* 0x020fe20000011409 */
[----:B------:R-:W1:Y:S01]  /*0130*/  S2UR UR5, SR_CTAID.X ;  /* 0x00000000000579c3 */ /* 0x000e620000002500 */
[----:B------:R-:W-:Y:S01]  /*0140*/  LOP3.LUT R81, R79, 0x1f, RZ, 0xc, !PT ;  /* 0x0000001f4f517812 */ /* 0x000fe200078e0cff */
[----:B------:R-:W-:Y:S01]  /*0150*/  UISETP.NE.AND.EX UP0, UPT, UR11, URZ, UPT, UP0 ;  /* 0x000000ff0b00728c */ /* 0x000fe2000bf05300 */
[----:B------:R-:W-:Y:S01]  /*0160*/  LEA.HI R0, R0, R9, RZ, 0x3 ;  /* 0x0000000900007211 */ /* 0x000fe200078f18ff */
[----:B------:R-:W-:Y:S01]  /*0170*/  BSSY.RECONVERGENT B0, `(.L_x_1208) ;  /* 0x0000062000007945 */ /* 0x000fe20003800200 */
[----:B------:R-:W-:-:S02]  /*0180*/  SHF.R.U32.HI R78, RZ, 0x5, R79 ;  /* 0x00000005ff4e7819 */ /* 0x000fc4000001164f */
[----:B------:R-:W-:Y:S01]  /*0190*/  LEA.HI.SX32 R81, R0, R81, 0x1d ;  /* 0x0000005100517211 */ /* 0x000fe200078feaff */
[----:B------:R-:W3:Y:S01]  /*01a0*/  LDC R80, c[0x0][0x360] ;  /* 0x0000d800ff507b82 */ /* 0x000ee20000000800 */
[----:B-1----:R-:W-:-:S06]  /*01b0*/  USHF.L.U32 UR4, UR5, 0x2, URZ ;  /* 0x0000000205047899 */ /* 0x002fcc00080006ff */
[----:B------:R-:W-:Y:S01]  /*01c0*/  LOP3.LUT R78, R78, UR4, RZ, 0xfc, !PT ;  /* 0x000000044e4e7c12 */ /* 0x000fe2000f8efcff */
[----:B---3--:R-:W-:Y:S01]  /*01d0*/  IMAD R80, R80, UR5, R79 ;  /* 0x0000000550507c24 */ /* 0x008fe2000f8e024f */
[----:B------:R-:W-:Y:S02]  /*01e0*/  LOP3.LUT R79, R79, 0x1f, RZ, 0xc0, !PT ;  /* 0x0000001f4f4f7812 */ /* 0x000fe400078ec0ff */
        /* <DEDUP_REMOVED lines=24> */
[----:B------:R-:W-:Y:S11]  /*0370*/  BRA.U !UP0, `(.L_x_1209) ;  /* 0x0000000108887547 */ /* 0x000ff6000b800000 */
[C---:B------:R-:W-:Y:S01]  /*0380*/  ISETP.GE.U32.AND P0, PT, R81.reuse, 0x40, PT ;  /* 0x000000405100780c */ /* 0x040fe20003f06070 */
[----:B------:R-:W-:Y:S01]  /*0390*/  IMAD.MOV.U32 R15, RZ, RZ, R79 ;  /* 0x000000ffff0f7224 */ /* 0x000fe200078e004f */
[C---:B------:R-:W-:Y:S02]  /*03a0*/  ISETP.GE.U32.AND P1, PT, R81.reuse, 0x20, PT ;  /* 0x000000205100780c */ /* 0x040fe40003f26070 */
[----:B------:R-:W-:-:S09]  /*03b0*/  ISETP.GE.U32.AND P2, PT, R81, 0x60, PT ;  /* 0x000000605100780c */ /* 0x000fd20003f46070 */
[----:B------:R-:W0:Y:S02]  /*03c0*/  @P0 LDC.64 R6, c[0x0][0x3d0] ;  /* 0x0000f400ff060b82 */ /* 0x000e240000000a00 */
[----:B------:R-:W-:-:S06]  /*03d0*/  @P1 LOP3.LUT R15, R79, 0x20, RZ, 0xfc, !PT ;  /* 0x000000204f0f1812 */ /* 0x000fcc00078efcff */
[----:B------:R-:W1:Y:S08]  /*03e0*/  @P0 LDC.64 R8, c[0x0][0x438] ;  /* 0x00010e00ff080b82 */ /* 0x000e700000000a00 */
[----:B------:R-:W2:Y:S08]  /*03f0*/  @P1 LDC.64 R2, c[0x0][0x3d0] ;  /* 0x0000f400ff021b82 */ /* 0x000eb00000000a00 */
[----:B------:R-:W3:Y:S01]  /*0400*/  @P1 LDC.64 R4, c[0x0][0x438] ;  /* 0x00010e00ff041b82 */ /* 0x000ee20000000a00 */
[----:B0-----:R-:W-:-:S05]  /*0410*/  @P0 IMAD.WIDE.U32 R6, R15, 0x10, R6 ;  /* 0x000000100f060825 */ /* 0x001fca00078e0006 */
[----:B------:R0:W5:Y:S02]  /*0420*/  @P0 LDG.E.128 R60, desc[UR8][R6.64] ;  /* 0x00000008063c0981 */ /* 0x000164000c1e1d00 */
[----:B------:R-:W4:Y:S01]  /*0430*/  @P2 LDC.64 R10, c[0x0][0x3d0] ;  /* 0x0000f400ff0a2b82 */ /* 0x000f220000000a00 */
[----:B-1----:R-:W-:-:S04]  /*0440*/  @P0 IMAD.WIDE.U32 R8, R15, 0x10, R8 ;  /* 0x000000100f080825 */ /* 0x002fc800078e0008 */
[----:B------:R-:W-:Y:S01]  /*0450*/  @P0 VIADD R15, R15, 0x20 ;  /* 0x000000200f0f0836 */ /* 0x000fe20000000000 */
[----:B------:R0:W5:Y:S02]  /*0460*/  @P0 LD.E.128 R56, desc[UR8][R8.64] ;  /* 0x0000000808380980 */ /* 0x000164000c101d00 */
[----:B------:R-:W1:Y:S01]  /*0470*/  @P2 LDC.64 R12, c[0x0][0x438] ;  /* 0x00010e00ff0c2b82 */ /* 0x000e620000000a00 */
[----:B--2---:R-:W-:-:S05]  /*0480*/  @P1 IMAD.WIDE.U32 R2, R79, 0x10, R2 ;  /* 0x000000104f021825 */ /* 0x004fca00078e0002 */
[----:B------:R0:W5:Y:S01]  /*0490*/  @P1 LDG.E.128 R68, desc[UR8][R2.64] ;  /* 0x0000000802441981 */ /* 0x000162000c1e1d00 */
[----:B---3--:R-:W-:-:S05]  /*04a0*/  @P1 IMAD.WIDE.U32 R4, R79, 0x10, R4 ;  /* 0x000000104f041825 */ /* 0x008fca00078e0004 */
[----:B------:R0:W5:Y:S01]  /*04b0*/  @P1 LD.E.128 R64, desc[UR8][R4.64] ;  /* 0x0000000804401980 */ /* 0x000162000c101d00 */
[----:B----4-:R-:W-:-:S05]  /*04c0*/  @P2 IMAD.WIDE.U32 R10, R15, 0x10, R10 ;  /* 0x000000100f0a2825 */ /* 0x010fca00078e000a */
[----:B------:R0:W5:Y:S01]  /*04d0*/  @P2 LDG.E.128 R52, desc[UR8][R10.64] ;  /* 0x000000080a342981 */ /* 0x000162000c1e1d00 */
[----:B-1----:R-:W-:-:S05]  /*04e0*/  @P2 IMAD.WIDE.U32 R12, R15, 0x10, R12 ;  /* 0x000000100f0c2825 */ /* 0x002fca00078e000c */
[----:B------:R0:W5:Y:S01]  /*04f0*/  @P2 LD.E.128 R48, desc[UR8][R12.64] ;  /* 0x000000080c302980 */ /* 0x000162000c101d00 */
[----:B------:R-:W-:Y:S02]  /*0500*/  ISETP.GE.U32.AND P0, PT, R81, 0x80, PT ;  /* 0x000000805100780c */ /* 0x000fe40003f06070 */
[----:B------:R-:W-:-:S11]  /*0510*/  @P2 IADD3 R15, PT, PT, R15, 0x20, RZ ;  /* 0x000000200f0f2810 */ /* 0x000fd60007ffe0ff */
        /* <DEDUP_REMOVED lines=8> */
.L_x_1209:
[C---:B------:R-:W-:Y:S01]  /*05a0*/  ISETP.GE.U32.AND P0, PT, R81.reuse, 0x40, PT ;  /* 0x000000405100780c */ /* 0x040fe20003f06070 */
[----:B------:R-:W-:Y:S01]  /*05b0*/  IMAD.MOV.U32 R13, RZ, RZ, R79 ;  /* 0x000000ffff0d7224 */ /* 0x000fe200078e004f */
[C---:B------:R-:W-:Y:S02]  /*05c0*/  ISETP.GE.U32.AND P2, PT, R81.reuse, 0x60, PT ;  /* 0x000000605100780c */ /* 0x040fe40003f46070 */
[C---:B------:R-:W-:Y:S02]  /*05d0*/  ISETP.GE.U32.AND P1, PT, R81.reuse, 0x20, PT ;  /* 0x000000205100780c */ /* 0x040fe40003f26070 */
[----:B------:R-:W-:-:S07]  /*05e0*/  ISETP.GE.U32.AND P3, PT, R81, 0x80, PT ;  /* 0x000000805100780c */ /* 0x000fce0003f66070 */
[----:B------:R-:W0:Y:S04]  /*05f0*/  @P0 LDC.64 R2, c[0x0][0x3d0] ;  /* 0x0000f400ff020b82 */ /* 0x000e280000000a00 */
[----:B------:R-:W-:-:S04]  /*0600*/  @P1 LOP3.LUT R13, R79, 0x20, RZ, 0xfc, !PT ;  /* 0x000000204f0d1812 */ /* 0x000fc800078efcff */
[----:B------:R-:W1:Y:S08]  /*0610*/  @P2 LDC.64 R4, c[0x0][0x3d0] ;  /* 0x0000f400ff042b82 */ /* 0x000e700000000a00 */
[----:B------:R-:W2:Y:S08]  /*0620*/  @P3 LDC.64 R10, c[0x0][0x3d0] ;  /* 0x0000f400ff0a3b82 */ /* 0x000eb00000000a00 */
[----:B------:R-:W3:Y:S01]  /*0630*/  @P1 LDC.64 R6, c[0x0][0x3d0] ;  /* 0x0000f400ff061b82 */ /* 0x000ee20000000a00 */
[----:B0-----:R-:W-:-:S04]  /*0640*/  @P0 IMAD.WIDE.U32 R2, R13, 0x10, R2 ;  /* 0x000000100d020825 */ /* 0x001fc800078e0002 */
[----:B------:R-:W-:Y:S01]  /*0650*/  @P0 VIADD R13, R13, 0x20 ;  /* 0x000000200d0d0836 */ /* 0x000fe20000000000 */
[----:B------:R0:W5:Y:S03]  /*0660*/  @P0 LDG.E.128 R60, desc[UR8][R2.64] ;  /* 0x00000008023c0981 */ /* 0x000166000c1e1d00 */
[----:B-1----:R-:W-:-:S04]  /*0670*/  @P2 IMAD.WIDE.U32 R8, R13, 0x10, R4 ;  /* 0x000000100d082825 */ /* 0x002fc800078e0004 */
[----:B------:R-:W-:Y:S01]  /*0680*/  @P2 VIADD R13, R13, 0x20 ;  /* 0x000000200d0d2836 */ /* 0x000fe20000000000 */
[----:B------:R0:W5:Y:S03]  /*0690*/  @P2 LDG.E.128 R52, desc[UR8][R8.64] ;  /* 0x0000000808342981 */ /* 0x000166000c1e1d00 */
[----:B--2---:R-:W-:-:S05]  /*06a0*/  @P3 IMAD.WIDE.U32 R4, R13, 0x10, R10 ;  /* 0x000000100d043825 */ /* 0x004fca00078e000a */
[----:B------:R0:W5:Y:S01]  /*06b0*/  @P3 LDG.E.128 R44, desc[UR8][R4.64] ;  /* 0x00000008042c3981 */ /* 0x000162000c1e1d00 */
[----:B---3--:R-:W-:-:S05]  /*06c0*/  @P1 IMAD.WIDE.U32 R6, R79, 0x10, R6 ;  /* 0x000000104f061825 */ /* 0x008fca00078e0006 */
[----:B------:R0:W5:Y:S01]  /*06d0*/  @P1 LDG.E.128 R68, desc[UR8][R6.64] ;  /* 0x0000000806441981 */ /* 0x000162000c1e1d00 */
[----:B------:R-:W-:Y:S01]  /*06e0*/  HFMA2 R50, -RZ, RZ, 0, 0 ;  /* 0x00000000ff327431 */ /* 0x000fe200000001ff */
[----:B------:R-:W-:Y:S01]  /*06f0*/  CS2R R48, SRZ ;  /* 0x0000000000307805 */ /* 0x000fe2000001ff00 */
[----:B------:R-:W-:Y:S01]  /*0700*/  IMAD.MOV.U32 R58, RZ, RZ, RZ ;  /* 0x000000ffff3a7224 */ /* 0x000fe200078e00ff */
[----:B------:R-:W-:Y:S01]  /*0710*/  CS2R R56, SRZ ;  /* 0x0000000000387805 */ /* 0x000fe2000001ff00 */
[----:B------:R-:W-:Y:S01]  /*0720*/  IMAD.MOV.U32 R66, RZ, RZ, RZ ;  /* 0x000000ffff427224 */ /* 0x000fe200078e00ff */
[----:B------:R-:W-:Y:S01]  /*0730*/  CS2R R64, SRZ ;  /* 0x0000000000407805 */ /* 0x000fe2000001ff00 */
[----:B------:R-:W-:Y:S01]  /*0740*/  @P1 IMAD.MOV.U32 R67, RZ, RZ, RZ ;  /* 0x000000ffff431224 */ /* 0x000fe200078e00ff */
[----:B------:R-:W-:Y:S02]  /*0750*/  @P3 CS2R R42, SRZ ;  /* 0x00000000002a3805 */ /* 0x000fe4000001ff00 */
[----:B------:R-:W-:-:S02]  /*0760*/  @P3 CS2R R40, SRZ ;  /* 0x0000000000283805 */ /* 0x000fc4000001ff00 */
[----:B------:R-:W-:Y:S01]  /*0770*/  @P0 MOV R59, RZ ;  /* 0x000000ff003b0202 */ /* 0x000fe20000000f00 */
[----:B0-----:R-:W-:-:S07]  /*0780*/  @P2 IMAD.MOV.U32 R51, RZ, RZ, RZ ;  /* 0x000000ffff332224 */ /* 0x001fce00078e00ff */
.L_x_1210:
[----:B------:R-:W-:Y:S05]  /*0790*/  BSYNC.RECONVERGENT B0 ;  /* 0x0000000000007941 */ /* 0x000fea0003800200 */
.L_x_1208:
[----:B------:R-:W0:Y:S02]  /*07a0*/  LDCU UR4, c[0x0][0x384] ;  /* 0x00007080ff0477ac */ /* 0x000e240008000800 */
[----:B0-----:R-:W-:-:S13]  /*07b0*/  ISETP.GE.AND P0, PT, R78, UR4, PT ;  /* 0x000000044e007c0c */ /* 0x001fda000bf06270 */
[----:B------:R-:W-:Y:S05]  /*07c0*/  @P0 EXIT ;  /* 0x000000000000094d */ /* 0x000fea0003800000 */
[----:B------:R-:W-:Y:S01]  /*07d0*/  IMAD.HI.U32 R0, R77, -0x2daee0ad, RZ ;  /* 0xd2511f534d007827 */ /* 0x000fe200078e00ff */
[----:B------:R-:W-:Y:S01]  /*07e0*/  BSSY B0, `(.L_x_1211) ;  /* 0x00021f9000007945 */ /* 0x000fe20003800000 */
[----:B------:R-:W-:Y:S01]  /*07f0*/  LOP3.LUT R107, R107, 0x3, RZ, 0xc0, !PT ;  /* 0x000000036b6b7812 */ /* 0x000fe200078ec0ff */
[----:B------:R-:W0:Y:S01]  /*0800*/  LDCU UR32, c[0x0][0x388] ;  /* 0x00007100ff2077ac */ /* 0x000e220008000800 */
[----:B------:R-:W-:Y:S01]  /*0810*/  IMAD.HI.U32 R3, R80, -0x326172a9, RZ ;  /* 0xcd9e8d5750037827 */ /* 0x000fe200078e00ff */
[----:B------:R-:W-:Y:S02]  /*0820*/  LOP3.LUT R0, R0, UR7, RZ, 0x3c, !PT ;  /* 0x0000000700007c12 */ /* 0x000fe4000f8e3cff */
[----:B-----5:R-:W-:Y:S01]  /*0830*/  PRMT R29, R44, 0x7632, R29 ;  /* 0x000076322c1d7816 */ /* 0x020fe2000000001d */
[----:B------:R-:W-:Y:S01]  /*0840*/  IMAD R5, R80, -0x326172a9, RZ ;  /* 0xcd9e8d5750057824 */ /* 0x000fe200078e02ff */
[----:B------:R-:W-:Y:S01]  /*0850*/  LOP3.LUT R3, R76, UR6, R3, 0x96, !PT ;  /* 0x000000064c037c12 */ /* 0x000fe2000f8e9603 */
[----:B------:R-:W-:Y:S01]  /*0860*/  IMAD.HI.U32 R2, R0, -0x326172a9, RZ ;  /* 0xcd9e8d5700027827 */ /* 0x000fe200078e00ff */
[----:B------:R-:W-:Y:S01]  /*0870*/  PRMT R28, R51, 0x7632, R28 ;  /* 0x00007632331c7816 */ /* 0x000fe2000000001c */
[----:B------:R-:W1:Y:S01]  /*0880*/  LDCU.U8 UR12, c[0x0][0x410] ;  /* 0x00008200ff0c77ac */ /* 0x000e620008000000 */
[----:B------:R-:W-:Y:S01]  /*0890*/  PRMT R27, R55, 0x7632, R27 ;  /* 0x00007632371b7816 */ /* 0x000fe2000000001b */
[----:B------:R-:W-:Y:S01]  /*08a0*/  IMAD R7, R77, -0x2daee0ad, RZ ;  /* 0xd2511f534d077824 */ /* 0x000fe200078e02ff */
[----:B------:R-:W-:Y:S01]  /*08b0*/  LOP3.LUT R2, R5, UR14, R2, 0x96, !PT ;  /* 0x0000000e05027c12 */ /* 0x000fe2000f8e9602 */
[C---:B------:R-:W-:Y:S01]  /*08c0*/  IMAD.HI.U32 R4, R3.reuse, -0x2daee0ad, RZ ;  /* 0xd2511f5303047827 */ /* 0x040fe200078e00ff */
[----:B------:R-:W-:Y:S01]  /*08d0*/  PRMT R26, R50, 0x7632, R26 ;  /* 0x00007632321a7816 */ /* 0x000fe2000000001a */
[----:B------:R-:W2:Y:S01]  /*08e0*/  LDCU UR13, c[0x0][0x448] ;  /* 0x00008900ff0d77ac */ /* 0x000ea20008000800 */
[----:B------:R-:W-:Y:S01]  /*08f0*/  PRMT R25, R54, 0x7632, R25 ;  /* 0x0000763236197816 */ /* 0x000fe20000000019 */
[----:B------:R-:W-:Y:S01]  /*0900*/  IMAD R6, R3, -0x2daee0ad, RZ ;  /* 0xd2511f5303067824 */ /* 0x000fe200078e02ff */
[----:B------:R-:W-:Y:S01]  /*0910*/  LOP3.LUT R4, R7, UR15, R4, 0x96, !PT ;  /* 0x0000000f07047c12 */ /* 0x000fe2000f8e9604 */
[----:B------:R-:W-:Y:S01]  /*0920*/  IMAD R5, R0, -0x326172a9, RZ ;  /* 0xcd9e8d5700057824 */ /* 0x000fe200078e02ff */
[----:B------:R-:W-:Y:S01]  /*0930*/  PRMT R24, R49, 0x7632, R24 ;  /* 0x0000763231187816 */ /* 0x000fe20000000018 */
[----:B------:R-:W-:Y:S01]  /*0940*/  IMAD.HI.U32 R3, R2, -0x2daee0ad, RZ ;  /* 0xd2511f5302037827 */ /* 0x000fe200078e00ff */
[----:B------:R-:W-:Y:S01]  /*0950*/  PRMT R23, R53, 0x7632, R23 ;  /* 0x0000763235177816 */ /* 0x000fe20000000017 */
[----:B------:R-:W3:Y:S01]  /*0960*/  LDCU.64 UR4, c[0x0][0x398] ;  /* 0x00007300ff0477ac */ /* 0x000ee20008000a00 */
[----:B------:R-:W-:Y:S01]  /*0970*/  PRMT R22, R48, 0x7632, R22 ;  /* 0x0000763230167816 */ /* 0x000fe20000000016 */
[----:B------:R-:W-:Y:S01]  /*0980*/  IMAD.HI.U32 R0, R4, -0x326172a9, RZ ;  /* 0xcd9e8d5704007827 */ /* 0x000fe200078e00ff */
[----:B------:R-:W-:Y:S01]  /*0990*/  LOP3.LUT R3, R6, UR17, R3, 0x96, !PT ;  /* 0x0000001106037c12 */ /* 0x000fe2000f8e9603 */
[----:B------:R-:W4:Y:S01]  /*09a0*/  LDCU.64 UR10, c[0x0][0x3a0] ;  /* 0x00007400ff0a77ac */ /* 0x000f220008000a00 */
        /* <DEDUP_REMOVED lines=13> */
[----:B------:R-:W-:Y:S01]  /*0a80*/  IMAD.HI.U32 R5, R2, -0x2daee0ad, RZ ;  /* 0xd2511f5302057827 */ /* 0x000fe200078e00ff */
[----:B------:R-:W-:Y:S02]  /*0a90*/  PRMT R16, R57, 0x7632, R16 ;  /* 0x0000763239107816 */ /* 0x000fe40000000010 */
[----:B------:R-:W-:Y:S01]  /*0aa0*/  PRMT R15, R61, 0x7632, R15 ;  /* 0x000076323d0f7816 */ /* 0x000fe2000000000f */
[----:B------:R-:W-:Y:S01]  /*0ab0*/  IMAD R3, R3, -0x326172a9, RZ ;  /* 0xcd9e8d5703037824 */ /* 0x000fe200078e02ff */
[----:B------:R-:W-:Y:S01]  /*0ac0*/  LOP3.LUT R5, R6, UR21, R5, 0x96, !PT ;  /* 0x0000001506057c12 */ /* 0x000fe2000f8e9605 */
[----:B------:R-:W-:Y:S01]  /*0ad0*/  IMAD.HI.U32 R0, R4, -0x326172a9, RZ ;  /* 0xcd9e8d5704007827 */ /* 0x000fe200078e00ff */
[----:B------:R-:W-:-:S02]  /*0ae0*/  PRMT R14, R56, 0x7632, R14 ;  /* 0x00007632380e7816 */ /* 0x000fc4000000000e */
[----:B------:R-:W-:Y:S01]  /*0af0*/  PRMT R13, R60, 0x7632, R13 ;  /* 0x000076323c0d7816 */ /* 0x000fe2000000000d */
[----:B------:R-:W-:Y:S01]  /*0b00*/  IMAD R7, R2, -0x2daee0ad, RZ ;  /* 0xd2511f5302077824 */ /* 0x000fe200078e02ff */
[----:B------:R-:W-:Y:S01]  /*0b10*/  LOP3.LUT R0, R3, UR20, R0, 0x96, !PT ;  /* 0x0000001403007c12 */ /* 0x000fe2000f8e9600 */
[----:B------:R-:W-:Y:S01]  /*0b20*/  IMAD R3, R4, -0x326172a9, RZ ;  /* 0xcd9e8d5704037824 */ /* 0x000fe200078e02ff */
[----:B------:R-:W-:Y:S01]  /*0b30*/  PRMT R12, R67, 0x7632, R12 ;  /* 0x00007632430c7816 */ /* 0x000fe2000000000c */
[----:B------:R-:W-:Y:S01]  /*0b40*/  IMAD.HI.U32 R2, R5, -0x326172a9, RZ ;  /* 0xcd9e8d5705027827 */ /* 0x000fe200078e00ff */
[----:B------:R-:W-:Y:S02]  /*0b50*/  PRMT R11, R71, 0x7632, R11 ;  /* 0x00007632470b7816 */ /* 0x000fe4000000000b */
[----:B------:R-:W-:Y:S01]  /*0b60*/  PRMT R10, R66, 0x7632, R10 ;  /* 0x00007632420a7816 */ /* 0x000fe2000000000a */
[----:B------:R-:W-:Y:S01]  /*0b70*/  IMAD.HI.U32 R4, R0, -0x2daee0ad, RZ ;  /* 0xd2511f5300047827 */ /* 0x000fe200078e00ff */
[----:B------:R-:W-:-:S02]  /*0b80*/  LOP3.LUT R2, R3, UR22, R2, 0x96, !PT ;  /* 0x0000001603027c12 */ /* 0x000fc4000f8e9602 */
[----:B------:R-:W-:Y:S01]  /*0b90*/  PRMT R9, R70, 0x7632, R9 ;  /* 0x0000763246097816 */ /* 0x000fe20000000009 */
[----:B------:R-:W-:Y:S01]  /*0ba0*/  IMAD R6, R0, -0x2daee0ad, RZ ;  /* 0xd2511f5300067824 */ /* 0x000fe200078e02ff */
[----:B------:R-:W-:Y:S01]  /*0bb0*/  LOP3.LUT R4, R7, UR23, R4, 0x96, !PT ;  /* 0x0000001707047c12 */ /* 0x000fe2000f8e9604 */
[----:B------:R-:W-:Y:S01]  /*0bc0*/  IMAD.HI.U32 R3, R2, -0x2daee0ad, RZ ;  /* 0xd2511f5302037827 */ /* 0x000fe200078e00ff */
[----:B------:R-:W-:-:S03]  /*0bd0*/  PRMT R8, R65, 0x7632, R8 ;  /* 0x0000763241087816 */ /* 0x000fc60000000008 */
[----:B------:R-:W-:Y:S01]  /*0be0*/  IMAD R5, R5, -0x326172a9, RZ ;  /* 0xcd9e8d5705057824 */ /* 0x000fe200078e02ff */
[----:B------:R-:W-:Y:S01]  /*0bf0*/  LOP3.LUT R3, R6, UR25, R3, 0x96, !PT ;  /* 0x0000001906037c12 */ /* 0x000fe2000f8e9603 */
[----:B------:R-:W-:-:S04]  /*0c00*/  IMAD.HI.U32 R0, R4, -0x326172a9, RZ ;  /* 0xcd9e8d5704007827 */ /* 0x000fc800078e00ff */
[----:B------:R-:W-:Y:S01]  /*0c10*/  IMAD R7, R2, -0x2daee0ad, RZ ;  /* 0xd2511f5302077824 */ /* 0x000fe200078e02ff */
[----:B------:R-:W-:Y:S01]  /*0c20*/  LOP3.LUT R0, R5, UR24, R0, 0x96, !PT ;  /* 0x0000001805007c12 */ /* 0x000fe2000f8e9600 */
[----:B------:R-:W-:Y:S02]  /*0c30*/  IMAD R5, R4, -0x326172a9, RZ ;  /* 0xcd9e8d5704057824 */ /* 0x000fe400078e02ff */
[----:B------:R-:W-:-:S04]  /*0c40*/  IMAD.HI.U32 R2, R3, -0x326172a9, RZ ;  /* 0xcd9e8d5703027827 */ /* 0x000fc800078e00ff */
[----:B------:R-:W-:Y:S01]  /*0c50*/  IMAD.HI.U32 R4, R0, -0x2daee0ad, RZ ;  /* 0xd2511f5300047827 */ /* 0x000fe200078e00ff */
[----:B------:R-:W-:-:S03]  /*0c60*/  LOP3.LUT R2, R5, UR26, R2, 0x96, !PT ;  /* 0x0000001a05027c12 */ /* 0x000fc6000f8e9602 */
[----:B------:R-:W-:Y:S01]  /*0c70*/  IMAD R6, R0, -0x2daee0ad, RZ ;  /* 0xd2511f5300067824 */ /* 0x000fe200078e02ff */
[----:B------:R-:W-:Y:S01]  /*0c80*/  LOP3.LUT R4, R7, UR27, R4, 0x96, !PT ;  /* 0x0000001b07047c12 */ /* 0x000fe2000f8e9604 */
[----:B------:R-:W-:Y:S01]  /*0c90*/  IMAD.HI.U32 R5, R2, -0x2daee0ad, RZ ;  /* 0xd2511f5302057827 */ /* 0x000fe200078e00ff */
[----:B------:R-:W-:-:S03]  /*0ca0*/  PRMT R7, R69, 0x7632, R7 ;  /* 0x0000763245077816 */ /* 0x000fc60000000007 */
[----:B------:R-:W-:Y:S01]  /*0cb0*/  IMAD R3, R3, -0x326172a9, RZ ;  /* 0xcd9e8d5703037824 */ /* 0x000fe200078e02ff */
[--C-:B------:R-:W-:Y:S01]  /*0cc0*/  LOP3.LUT R32, R6, UR29, R5.reuse, 0x96, !PT ;  /* 0x0000001d06207c12 */ /* 0x100fe2000f8e9605 */
[----:B------:R-:W-:Y:S01]  /*0cd0*/  IMAD.HI.U32 R0, R4, -0x326172a9, RZ ;  /* 0xcd9e8d5704007827 */ /* 0x000fe200078e00ff */
[----:B------:R-:W-:Y:S02]  /*0ce0*/  PRMT R6, R64, 0x7632, R6 ;  /* 0x0000763240067816 */ /* 0x000fe40000000006 */
[----:B------:R-:W-:Y:S01]  /*0cf0*/  PRMT R5, R68, 0x7632, R5 ;  /* 0x0000763244057816 */ /* 0x000fe20000000005 */
[----:B------:R-:W-:Y:S01]  /*0d00*/  IMAD.HI.U32 R30, R32, -0x326172a9, RZ ;  /* 0xcd9e8d57201e7827 */ /* 0x000fe200078e00ff */
[----:B------:R-:W-:-:S03]  /*0d10*/  LOP3.LUT R0, R3, UR28, R0, 0x96, !PT ;  /* 0x0000001c03007c12 */ /* 0x000fc6000f8e9600 */
[----:B------:R-:W-:Y:S02]  /*0d20*/  IMAD R3, R4, -0x326172a9, RZ ;  /* 0xcd9e8d5704037824 */ /* 0x000fe400078e02ff */
[----:B------:R-:W-:Y:S02]  /*0d30*/  IMAD R2, R2, -0x2daee0ad, RZ ;  /* 0xd2511f5302027824 */ /* 0x000fe400078e02ff */
[----:B------:R-:W-:Y:S01]  /*0d40*/  IMAD.HI.U32 R31, R0, -0x2daee0ad, RZ ;  /* 0xd2511f53001f7827 */ /* 0x000fe200078e00ff */
[----:B------:R-:W-:-:S03]  /*0d50*/  LOP3.LUT R30, R3, UR30, R30, 0x96, !PT ;  /* 0x0000001e031e7c12 */ /* 0x000fc6000f8e961e */
[----:B------:R-:W-:Y:S01]  /*0d60*/  IMAD.MOV.U32 R3, RZ, RZ, RZ ;  /* 0x000000ffff037224 */ /* 0x000fe200078e00ff */
[----:B------:R-:W-:Y:S01]  /*0d70*/  LOP3.LUT R31, R2, UR31, R31, 0x96, !PT ;  /* 0x0000001f021f7c12 */ /* 0x000fe2000f8e961f */
[----:B------:R-:W-:Y:S02]  /*0d80*/  IMAD R123, R0, -0x2daee0ad, RZ ;  /* 0xd2511f53007b7824 */ /* 0x000fe400078e02ff */
[----:B01234-:R-:W-:-:S07]  /*0d90*/  IMAD R4, R32, -0x326172a9, RZ ;  /* 0xcd9e8d5720047824 */ /* 0x01ffce00078e02ff */
.L_x_1720:
        /* <DEDUP_REMOVED lines=39> */
.L_x_1217:
        /* <DEDUP_REMOVED lines=13> */
.L_x_1219:
[----:B------:R-:W-:Y:S05]  /*10e0*/  BSYNC.RECONVERGENT B3 ;  /* 0x0000000000037941 */ /* 0x000fea0003800200 */
.L_x_1218:
[----:B------:R-:W-:Y:S01]  /*10f0*/  IMAD.WIDE.U32 R30, R80, -0x326172a9, RZ ;  /* 0xcd9e8d57501e7825 */ /* 0x000fe200078e00ff */
[----:B------:R-:W-:-:S03]  /*1100*/  LOP3.LUT R110, R3, UR7, R107, 0x96, !PT ;  /* 0x00000007036e7c12 */ /* 0x000fc6000f8e966b */
[----:B------:R-:W-:Y:S01]  /*1110*/  IMAD.MOV.U32 R2, RZ, RZ, R123 ;  /* 0x000000ffff027224 */ /* 0x000fe200078e007b */
        /* <DEDUP_REMOVED lines=38> */
[----:B------:R-:W-:-:S07]  /*1380*/  LOP3.LUT R31, R106, UR31, R127, 0x96, !PT ;  /* 0x0000001f6a1f7c12 */ /* 0x000fce000f8e967f */
.L_x_1216:
[----:B------:R-:W-:Y:S05]  /*1390*/  BSYNC.RECONVERGENT B2 ;  /* 0x0000000000027941 */ /* 0x000fea0003800200 */
.L_x_1215:
        /* <DEDUP_REMOVED lines=9> */
[----:B------:R-:W-:Y:S01]  /*1430*/  PRMT R72, R72, 0x7632, R72 ;  /* 0x0000763248487816 */ /* 0x000fe20000000048 */
[----:B------:R-:W-:-:S02]  /*1440*/  IMAD.MOV.U32 R105, RZ, RZ, 0x2 ;  /* 0x00000002ff697424 */ /* 0x000fc400078e00ff */
        /* <DEDUP_REMOVED lines=18> */
.L_x_1222:
        /* <DEDUP_REMOVED lines=13> */
.L_x_1224:
[----:B------:R-:W-:Y:S05]  /*1640*/  BSYNC.RECONVERGENT B3 ;  /* 0x0000000000037941 */ /* 0x000fea0003800200 */
.L_x_1223:
[----:B------:R-:W-:Y:S01]  /*1650*/  IMAD.WIDE.U32 R30, R80, -0x326172a9, RZ ;  /* 0xcd9e8d57501e7825 */ /* 0x000fe200078e00ff */
[----:B------:R-:W-:Y:S02]  /*1660*/  LOP3.LUT R106, R3, UR7, R111, 0x96, !PT ;  /* 0x00000007036a7c12 */ /* 0x000fe4000f8e966f */
[----:B------:R-:W-:Y:S01]  /*1670*/  MOV R95, R126 ;  /* 0x0000007e005f7202 */ /* 0x000fe20000000f00 */
        /* <DEDUP_REMOVED lines=39> */
[----:B------:R-:W-:-:S07]  /*18f0*/  IMAD.MOV.U32 R126, RZ, RZ, R106 ;  /* 0x000000ffff7e7224 */ /* 0x000fce00078e006a */
.L_x_1221:
[----:B------:R-:W-:Y:S05]  /*1900*/  BSYNC.RECONVERGENT B2 ;  /* 0x0000000000027941 */ /* 0x000fea0003800200 */
.L_x_1220:
[----:B------:R-:W-:Y:S01]  /*1910*/  I2FP.F32.U32 R95, R95 ;  /* 0x0000005f005f7245 */ /* 0x000fe20000201000 */
[----:B------:R-:W-:Y:S01]  /*1920*/  IMAD.U32 R72, R72, 0x10000, RZ ;  /* 0x0001000048487824 */ /* 0x000fe200078e00ff */
[----:B------:R-:W-:Y:S01]  /*1930*/  @P1 PRMT R96, R32, 0x7632, R96 ;  /* 0x0000763220601816 */ /* 0x000fe20000000060 */
[----:B------:R-:W-:Y:S01]  /*1940*/  BSSY.RECONVERGENT B2, `(.L_x_1225) ;  /* 0x0000050000027945 */ /* 0x000fe20003800200 */
[----:B------:R-:W-:Y:S01]  /*1950*/  ISETP.NE.AND P3, PT, R105, 0x1, PT ;  /* 0x000000016900780c */ /* 0x000fe20003f65270 */
[----:B------:R-:W-:Y:S01]  /*1960*/  FFMA.FTZ R95, R95, R118, 1.1641532182693481445e-10 ;  /* 0x2f0000005f5f7423 */ /* 0x000fe20000010076 */
[----:B------:R-:W-:Y:S01]  /*1970*/  FMUL.FTZ R72, R72, R131 ;  /* 0x0000008348487220 */ /* 0x000fe20000410000 */
[----:B------:R-:W-:Y:S01]  /*1980*/  LOP3.LUT R0, R0, 0xfffffff7, RZ, 0xc0, !PT ;  /* 0xfffffff700007812 */ /* 0x000fe200078ec0ff */
[----:B------:R-:W-:Y:S02]  /*1990*/  IMAD.MOV.U32 R107, RZ, RZ, 0x2 ;  /* 0x00000002ff6b7424 */ /* 0x000fe400078e00ff */
[----:B------:R-:W-:-:S02]  /*19a0*/  FSETP.GTU.FTZ.AND P2, PT, R95, R130, PT ;  /* 0x000000825f00720b */ /* 0x000fc40003f5c000 */
[----:B------:R-:W-:Y:S02]  /*19b0*/  @P1 SHF.L.U32 R95, R96, 0x10, RZ ;  /* 0x00000010605f1819 */ /* 0x000fe400000006ff */
        /* <DEDUP_REMOVED lines=15> */
.L_x_1227:
        /* <DEDUP_REMOVED lines=13> */
.L_x_1229:
[----:B------:R-:W-:Y:S05]  /*1b80*/  BSYNC.RECONVERGENT B3 ;  /* 0x0000000000037941 */ /* 0x000fea0003800200 */
.L_x_1228:
        /* <DEDUP_REMOVED lines=43> */
.L_x_1226:
[----:B------:R-:W-:Y:S05]  /*1e40*/  BSYNC.RECONVERGENT B2 ;  /* 0x0000000000027941 */ /* 0x000fea0003800200 */
.L_x_1225:
        /* <DEDUP_REMOVED lines=8> */
[----:B------:R-:W-:Y:S01]  /*1ed0*/  HFMA2 R110, -RZ, RZ, 0, 1.1920928955078125e-07 ;  /* 0x00000002ff6e7431 */ /* 0x000fe200000001ff */
[----:B------:R-:W-:Y:S01]  /*1ee0*/  PRMT R105, R73, 0x7632, R105 ;  /* 0x0000763249697816 */ /* 0x000fe20000000069 */
[----:B------:R-:W-:Y:S01]  /*1ef0*/  IMAD.MOV.U32 R73, RZ, RZ, R4 ;  /* 0x000000ffff497224 */ /* 0x000fe200078e0004 */
[----:B------:R-:W-:-:S04]  /*1f00*/  FSETP.GTU.FTZ.AND P2, PT, R95, R130, PT ;  /* 0x000000825f00720b */ /* 0x000fc80003f5c000 */
        /* <DEDUP_REMOVED lines=14> */
.L_x_1232:
        /* <DEDUP_REMOVED lines=13> */
.L_x_1234:
[----:B------:R-:W-:Y:S05]  /*20c0*/  BSYNC.RECONVERGENT B3 ;  /* 0x0000000000037941 */ /* 0x000fea0003800200 */
.L_x_1233:
        /* <DEDUP_REMOVED lines=43> */
.L_x_1231:
[----:B------:R-:W-:Y:S05]  /*2380*/  BSYNC.RECONVERGENT B2 ;  /* 0x0000000000027941 */ /* 0x000fea0003800200 */
.L_x_1230:
[----:B------:R-:W-:Y:S01]  /*2390*/  I2FP.F32.U32 R73, R73 ;  /* 0x0000004900497245 */ /* 0x000fe20000201000 */
[----:B------:R-:W-:Y:S01]  /*23a0*/  IMAD.U32 R72, R105, 0x10000, RZ ;  /* 0x0001000069487824 */ /* 0x000fe200078e00ff */
[----:B------:R-:W-:Y:S01]  /*23b0*/  ISETP.NE.AND P2, PT, R110, 0x1, PT ;  /* 0x000000016e00780c */ /* 0x000fe20003f45270 */
[----:B------:R-:W-:Y:S01]  /*23c0*/  BSSY.RECONVERGENT B2, `(.L_x_1235) ;  /* 0x0000050000027945 */ /* 0x000fe20003800200 */
[----:B------:R-:W-:Y:S01]  /*23d0*/  @P1 PRMT R105, R33, 0x7632, R105 ;  /* 0x0000763221691816 */ /* 0x000fe20000000069 */
[----:B------:R-:W-:Y:S01]  /*23e0*/  FFMA.FTZ R73, R73, R118, 1.1641532182693481445e-10 ;  /* 0x2f00000049497423 */ /* 0x000fe20000010076 */
[----:B------:R-:W-:Y:S01]  /*23f0*/  FMUL.FTZ R72, R72, R131 ;  /* 0x0000008348487220 */ /* 0x000fe20000410000 */
[----:B------:R-:W-:Y:S01]  /*2400*/  LOP3.LUT R0, R0, 0xfffffffd, RZ, 0xc0, !PT ;  /* 0xfffffffd00007812 */ /* 0x000fe200078ec0ff */
[----:B------:R-:W-:Y:S02]  /*2410*/  IMAD.MOV.U32 R107, RZ, RZ, 0x2 ;  /* 0x00000002ff6b7424 */ /* 0x000fe400078e00ff */
[----:B------:R-:W-:Y:S01]  /*2420*/  FSETP.GTU.FTZ.AND P3, PT, R73, R130, PT ;  /* 0x000000824900720b */ /* 0x000fe20003f7c000 */
[----:B------:R-:W-:Y:S01]  /*2430*/  @P1 IMAD.U32 R105, R105, 0x10000, RZ ;  /* 0x0001000069691824 */ /* 0x000fe200078e00ff */
[----:B------:R-:W-:-:S02]  /*2440*/  MOV R73, R4 ;  /* 0x0000000400497202 */ /* 0x000fc40000000f00 */
        /* <DEDUP_REMOVED lines=14> */
.L_x_1237:
        /* <DEDUP_REMOVED lines=13> */
.L_x_1239:
[----:B------:R-:W-:Y:S05]  /*2600*/  BSYNC.RECONVERGENT B3 ;  /* 0x0000000000037941 */ /* 0x000fea0003800200 */
.L_x_1238:
        /* <DEDUP_REMOVED lines=43> */
.L_x_1236:
[----:B------:R-:W-:Y:S05]  /*28c0*/  BSYNC.RECONVERGENT B2 ;  /* 0x0000000000027941 */ /* 0x000fea0003800200 */
.L_x_1235:
        /* <DEDUP_REMOVED lines=24> */
.L_x_1242:
        /* <DEDUP_REMOVED lines=13> */
.L_x_1244:
[----:B------:R-:W-:Y:S05]  /*2b20*/  BSYNC.RECONVERGENT B3 ;  /* 0x0000000000037941 */ /* 0x000fea0003800200 */
.L_x_1243:
        /* <DEDUP_REMOVED lines=43> */
.L_x_1241:
[----:B------:R-:W-:Y:S05]  /*2de0*/  BSYNC.RECONVERGENT B2 ;  /* 0x0000000000027941 */ /* 0x000fea0003800200 */
.L_x_1240:
[----:B------:R-:W-:Y:S01]  /*2df0*/  I2FP.F32.U32 R73, R73 ;  /* 0x0000004900497245 */ /* 0x000fe20000201000 */
[----:B------:R-:W-:Y:S01]  /*2e00*/  IMAD.U32 R74, R74, 0x10000, RZ ;  /* 0x000100004a4a7824 */ /* 0x000fe200078e00ff */
[----:B------:R-:W-:Y:S01]  /*2e10*/  ISETP.NE.AND P4, PT, R111, 0x1, PT ;  /* 0x000000016f00780c */ /* 0x000fe20003f85270 */
[----:B------:R-:W-:Y:S01]  /*2e20*/  BSSY.RECONVERGENT B2, `(.L_x_1245) ;  /* 0x000004e000027945 */ /* 0x000fe20003800200 */
[----:B------:R-:W-:Y:S01]  /*2e30*/  @P1 PRMT R72, R34, 0x7632, R72 ;  /* 0x0000763222481816 */ /* 0x000fe20000000048 */
[----:B------:R-:W-:Y:S01]  /*2e40*/  FFMA.FTZ R73, R73, R118, 1.1641532182693481445e-10 ;  /* 0x2f00000049497423 */ /* 0x000fe20000010076 */
[----:B------:R-:W-:Y:S01]  /*2e50*/  FMUL.FTZ R74, R74, R131 ;  /* 0x000000834a4a7220 */ /* 0x000fe20000410000 */
[----:B------:R-:W-:Y:S01]  /*2e60*/  IMAD.MOV.U32 R124, RZ, RZ, 0x2 ;  /* 0x00000002ff7c7424 */ /* 0x000fe200078e00ff */
[----:B------:R-:W-:Y:S02]  /*2e70*/  @P1 SHF.L.U32 R107, R72, 0x10, RZ ;  /* 0x00000010486b1819 */ /* 0x000fe400000006ff */
        /* <DEDUP_REMOVED lines=15> */
.L_x_1247:
        /* <DEDUP_REMOVED lines=13> */
.L_x_1249:
[----:B------:R-:W-:Y:S05]  /*3040*/  BSYNC.RECONVERGENT B3 ;  /* 0x0000000000037941 */ /* 0x000fea0003800200 */
.L_x_1248:
        /* <DEDUP_REMOVED lines=43> */
.L_x_1246:
[----:B------:R-:W-:Y:S05]  /*3300*/  BSYNC.RECONVERGENT B2 ;  /* 0x0000000000027941 */ /* 0x000fea0003800200 */
.L_x_1245:
[----:B------:R-:W-:Y:S01]  /*3310*/  I2FP.F32.U32 R73, R73 ;  /* 0x0000004900497245 */ /* 0x000fe20000201000 */
[----:B------:R-:W-:Y:S01]  /*3320*/  IMAD.U32 R72, R75, 0x10000, RZ ;  /* 0x000100004b487824 */ /* 0x000fe200078e00ff */
[----:B------:R-:W-:Y:S01]  /*3330*/  ISETP.NE.AND P5, PT, R124, 0x1, PT ;  /* 0x000000017c00780c */ /* 0x000fe20003fa5270 */
[----:B------:R-:W-:Y:S01]  /*3340*/  @P1 IMAD.U32 R74, R35, 0x10000, RZ ;  /* 0x00010000234a1824 */ /* 0x000fe200078e00ff */
[----:B------:R-:W-:Y:S01]  /*3350*/  BSSY.RECONVERGENT B2, `(.L_x_1250) ;  /* 0x000004d000027945 */ /* 0x000fe20003800200 */
[----:B------:R-:W-:Y:S01]  /*3360*/  FFMA.FTZ R73, R73, R118, 1.1641532182693481445e-10 ;  /* 0x2f00000049497423 */ /* 0x000fe20000010076 */
[----:B------:R-:W-:Y:S01]  /*3370*/  FMUL.FTZ R72, R72, R131 ;  /* 0x0000008348487220 */ /* 0x000fe20000410000 */
[----:B------:R-:W-:Y:S01]  /*3380*/  HFMA2 R107, -RZ, RZ, 0, 1.1920928955078125e-07 ;  /* 0x00000002ff6b7431 */ /* 0x000fe200000001ff */
[----:B------:R-:W-:Y:S02]  /*3390*/  PRMT R135, R75, 0x7632, R135 ;  /* 0x000076324b877816 */ /* 0x000fe40000000087 */
        /* <DEDUP_REMOVED lines=15> */
.L_x_1252:
        /* <DEDUP_REMOVED lines=13> */
.L_x_1254:
[----:B------:R-:W-:Y:S05]  /*3560*/  BSYNC.RECONVERGENT B3 ;  /* 0x0000000000037941 */ /* 0x000fea0003800200 */
.L_x_1253:
        /* <DEDUP_REMOVED lines=43> */
.L_x_1251:
[----:B------:R-:W-:Y:S05]  /*3820*/  BSYNC.RECONVERGENT B2 ;  /* 0x0000000000027941 */ /* 0x000fea0003800200 */
.L_x_1250:
[----:B------:R-:W-:Y:S01]  /*3830*/  I2FP.F32.U32 R73, R73 ;  /* 0x0000004900497245 */ /* 0x000fe20000201000 */
[----:B------:R-:W-:Y:S01]  /*3840*/  IMAD.U32 R72, R135, 0x10000, RZ ;  /* 0x0001000087487824 */ /* 0x000fe200078e00ff */
[----:B------:R-:W-:-:S03]  /*3850*/  @P1 PRMT R74, R35, 0x7632, R74 ;  /* 0x00007632234a1816 */ /* 0x000fc6000000004a */
[----:B------:R-:W-:Y:S01]  /*3860*/  FFMA.FTZ R73, R73, R118, 1.1641532182693481445e-10 ;  /* 0x2f00000049497423 */ /* 0x000fe20000010076 */
[----:B------:R-:W-:Y:S01]  /*3870*/  FMUL.FTZ R72, R72, R131 ;  /* 0x0000008348487220 */ /* 0x000fe20000410000 */
[----:B------:R-:W-:Y:S01]  /*3880*/  @P1 IMAD.U32 R75, R74, 0x10000, RZ ;  /* 0x000100004a4b1824 */ /* 0x000fe200078e00ff */
[----:B------:R-:W-:Y:S02]  /*3890*/  PRMT R74, R133, 0x5410, R134 ;  /* 0x00005410854a7816 */ /* 0x000fe40000000086 */
[----:B------:R-:W-:Y:S02]  /*38a0*/  FSETP.GTU.FTZ.AND P5, PT, R73, R130, PT ;  /* 0x000000824900720b */ /* 0x000fe40003fbc000 */
[----:B------:R-:W-:Y:S02]  /*38b0*/  PRMT R73, R128, 0x5410, R129 ;  /* 0x0000541080497816 */ /* 0x000fe40000000081 */
[----:B------:R-:W-:Y:S02]  /*38c0*/  FSEL R118, R72, RZ, !P5 ;  /* 0x000000ff48767208 */ /* 0x000fe40006800000 */
[----:B------:R-:W-:-:S02]  /*38d0*/  PLOP3.LUT P5, PT, P5, PT, PT, 0x8, 0x80 ;  /* 0x000000000080781c */ /* 0x000fc40002fae170 */
[----:B------:R-:W-:Y:S01]  /*38e0*/  PRMT R72, R123, 0x5410, R127 ;  /* 0x000054107b487816 */ /* 0x000fe2000000007f */
[----:B------:R-:W-:-:S05]  /*38f0*/  @P1 FADD.FTZ R118, R75, R118 ;  /* 0x000000764b761221 */ /* 0x000fca0000010000 */
[----:B------:R-:W-:-:S04]  /*3900*/  F2FP.BF16.F32.PACK_AB R75, RZ, R118 ;  /* 0x00000076ff4b723e */ /* 0x000fc800000010ff */
[----:B------:R-:W-:Y:S01]  /*3910*/  PRMT R75, R132, 0x5410, R75 ;  /* 0x00005410844b7816 */ /* 0x000fe2000000004b */
[----:B------:R-:W-:Y:S06]  /*3920*/  BRA `(.L_x_1255) ;  /* 0x0000005000a07947 */ /* 0x000fec0003800000 */
.L_x_1214:
        /* <DEDUP_REMOVED lines=16> */
.L_x_1258:
        /* <DEDUP_REMOVED lines=13> */
.L_x_1260:
[----:B------:R-:W-:Y:S05]  /*3b00*/  BSYNC.RECONVERGENT B3 ;  /* 0x0000000000037941 */ /* 0x000fea0003800200 */
.L_x_1259:
        /* <DEDUP_REMOVED lines=42> */
.L_x_1257:
[----:B------:R-:W-:Y:S05]  /*3db0*/  BSYNC.RECONVERGENT B2 ;  /* 0x0000000000027941 */ /* 0x000fea0003800200 */
.L_x_1256:
        /* <DEDUP_REMOVED lines=11> */
[----:B0-----:R-:W-:-:S04]  /*3e70*/  FSETP.GTU.FTZ.AND P2, PT, R2, R89, PT ;  /* 0x000000590200720b */ /* 0x001fc80003f5c000 */
[----:B------:R-:W-:Y:S01]  /*3e80*/  PLOP3.LUT P4, PT, P2, PT, PT, 0x8, 0x80 ;  /* 0x000000000080781c */ /* 0x000fe2000178e170 */
[----:B-1----:R-:W-:Y:S01]  /*3e90*/  FMUL.FTZ R2, R83, R118 ;  /* 0x0000007653027220 */ /* 0x002fe20000410000 */
[----:B------:R-:W-:-:S04]  /*3ea0*/  IMAD.MOV.U32 R83, RZ, RZ, R4 ;  /* 0x000000ffff537224 */ /* 0x000fc800078e0004 */
        /* <DEDUP_REMOVED lines=11> */
.L_x_1263:
        /* <DEDUP_REMOVED lines=13> */
.L_x_1265:
[----:B------:R-:W-:Y:S05]  /*4030*/  BSYNC.RECONVERGENT B3 ;  /* 0x0000000000037941 */ /* 0x000fea0003800200 */
.L_x_1264:
        /* <DEDUP_REMOVED lines=43> */
.L_x_1262:
[----:B------:R-:W-:Y:S05]  /*42f0*/  BSYNC.RECONVERGENT B2 ;  /* 0x0000000000027941 */ /* 0x000fea0003800200 */
.L_x_1261:
        /* <DEDUP_REMOVED lines=8> */
[----:B------:R-:W-:-:S05]  /*4380*/  FSEL R83, R83, RZ, !P2 ;  /* 0x000000ff53537208 */ /* 0x000fca0005000000 */
[----:B------:R-:W-:Y:S01]  /*4390*/  FADD.FTZ R82, R2, R83 ;  /* 0x0000005302527221 */ /* 0x000fe20000010000 */
[----:B------:R-:W-:-:S03]  /*43a0*/  IMAD.MOV.U32 R83, RZ, RZ, R4 ;  /* 0x000000ffff537224 */ /* 0x000fc600078e0004 */
[--C-:B------:R-:W-:Y:S01]  /*43b0*/  @P1 FADD.FTZ R2, R85, R82.reuse ;  /* 0x0000005255021221 */ /* 0x100fe20000010000 */
[----:B------:R-:W-:Y:S01]  /*43c0*/  @!P1 IMAD.MOV.U32 R2, RZ, RZ, R82 ;  /* 0x000000ffff029224 */ /* 0x000fe200078e0052 */
[----:B------:R-:W-:Y:S02]  /*43d0*/  SEL R82, RZ, 0x1, P2 ;  /* 0x00000001ff527807 */ /* 0x000fe40001000000 */
[----:B------:R-:W-:Y:S02]  /*43e0*/  MOV R85, 0x2 ;  /* 0x0000000200557802 */ /* 0x000fe40000000f00 */
        /* <DEDUP_REMOVED lines=10> */
.L_x_1268:
        /* <DEDUP_REMOVED lines=13> */
.L_x_1270:
[----:B------:R-:W-:Y:S05]  /*4560*/  BSYNC.RECONVERGENT B3 ;  /* 0x0000000000037941 */ /* 0x000fea0003800200 */
.L_x_1269:
        /* <DEDUP_REMOVED lines=42> */
[----:B------:R-:W-:-:S07]  /*4810*/  IMAD.MOV.U32 R126, RZ, RZ, R84 ;  /* 0x000000ffff7e7224 */ /* 0x000fce00078e0054 */
.L_x_1267:
[----:B------:R-:W-:Y:S05]  /*4820*/  BSYNC.RECONVERGENT B2 ;  /* 0x0000000000027941 */ /* 0x000fea0003800200 */
.L_x_1266:
[----:B------:R-:W-:Y:S01]  /*4830*/  I2FP.F32.U32 R84, R83 ;  /* 0x0000005300547245 */ /* 0x000fe20000201000 */
[----:B------:R-:W-:Y:S01]  /*4840*/  IMAD.U32 R83, R72, 0x10000, RZ ;  /* 0x0001000048537824 */ /* 0x000fe200078e00ff */
[----:B------:R-:W-:Y:S01]  /*4850*/  ISETP.NE.AND P3, PT, R85, 0x1, PT ;  /* 0x000000015500780c */ /* 0x000fe20003f65270 */
[----:B------:R-:W-:Y:S01]  /*4860*/  BSSY.RECONVERGENT B2, `(.L_x_1271) ;  /* 0x000004c000027945 */ /* 0x000fe20003800200 */
[----:B------:R-:W-:Y:S01]  /*4870*/  LOP3.LUT R0, R0, 0xfffffff7, RZ, 0xc0, !PT ;  /* 0xfffffff700007812 */ /* 0x000fe200078ec0ff */
[----:B------:R-:W-:Y:S01]  /*4880*/  FFMA.FTZ R84, R84, R131, 1.1641532182693481445e-10 ;  /* 0x2f00000054547423 */ /* 0x000fe20000010083 */
[----:B------:R-:W-:Y:S01]  /*4890*/  FMUL.FTZ R72, R83, R118 ;  /* 0x0000007653487220 */ /* 0x000fe20000410000 */
[----:B------:R-:W-:Y:S02]  /*48a0*/  IMAD.MOV.U32 R86, RZ, RZ, 0x2 ;  /* 0x00000002ff567424 */ /* 0x000fe400078e00ff */
        /* <DEDUP_REMOVED lines=14> */
.L_x_1273:
        /* <DEDUP_REMOVED lines=13> */
.L_x_1275:
[----:B------:R-:W-:Y:S05]  /*4a60*/  BSYNC.RECONVERGENT B3 ;  /* 0x0000000000037941 */ /* 0x000fea0003800200 */
.L_x_1274:
        /* <DEDUP_REMOVED lines=43> */
.L_x_1272:
[----:B------:R-:W-:Y:S05]  /*4d20*/  BSYNC.RECONVERGENT B2 ;  /* 0x0000000000027941 */ /* 0x000fea0003800200 */
.L_x_1271:
[----:B------:R-:W-:Y:S01]  /*4d30*/  I2FP.F32.U32 R84, R83 ;  /* 0x0000005300547245 */ /* 0x000fe20000201000 */
[----:B------:R-:W-:Y:S01]  /*4d40*/  BSSY.RECONVERGENT B2, `(.L_x_1276) ;  /* 0x0000053000027945 */ /* 0x000fe20003800200 */
[----:B------:R-:W-:Y:S02]  /*4d50*/  PRMT R83, R36, 0x7632, R83 ;  /* 0x0000763224537816 */ /* 0x000fe40000000053 */
[----:B------:R-:W-:Y:S01]  /*4d60*/  ISETP.NE.AND P3, PT, R86, 0x1, PT ;  /* 0x000000015600780c */ /* 0x000fe20003f65270 */
[----:B------:R-:W-:Y:S02]  /*4d70*/  FFMA.FTZ R84, R84, R131, 1.1641532182693481445e-10 ;  /* 0x2f00000054547423 */ /* 0x000fe40000010083 */
[----:B------:R-:W-:-:S03]  /*4d80*/  IMAD.U32 R83, R83, 0x10000, RZ ;  /* 0x0001000053537824 */ /* 0x000fc600078e00ff */
[----:B------:R-:W-:Y:S01]  /*4d90*/  FSETP.GTU.FTZ.AND P2, PT, R84, R89, PT ;  /* 0x000000595400720b */ /* 0x000fe20003f5c000 */
[----:B------:R-:W-:Y:S01]  /*4da0*/  FMUL.FTZ R83, R83, R118 ;  /* 0x0000007653537220 */ /* 0x000fe20000410000 */
[----:B------:R-:W-:-:S04]  /*4db0*/  @P1 PRMT R84, R32, 0x7632, R84 ;  /* 0x0000763220541816 */ /* 0x000fc80000000054 */
[----:B------:R-:W-:Y:S02]  /*4dc0*/  FSEL R85, R83, RZ, !P2 ;  /* 0x000000ff53557208 */ /* 0x000fe40005000000 */
[----:B------:R-:W-:Y:S01]  /*4dd0*/  @P1 SHF.L.U32 R83, R84, 0x10, RZ ;  /* 0x0000001054531819 */ /* 0x000fe200000006ff */
[----:B------:R-:W-:Y:S02]  /*4de0*/  IMAD.MOV.U32 R84, RZ, RZ, 0x2 ;  /* 0x00000002ff547424 */ /* 0x000fe400078e00ff */
[----:B------:R-:W-:-:S04]  /*4df0*/  FADD.FTZ R72, R72, R85 ;  /* 0x0000005548487221 */ /* 0x000fc80000010000 */
[----:B------:R-:W-:Y:S01]  /*4e00*/  @P1 FADD.FTZ R96, R72, R83 ;  /* 0x0000005348601221 */ /* 0x000fe20000010000 */
[----:B------:R-:W-:Y:S01]  /*4e10*/  @!P1 IMAD.MOV.U32 R96, RZ, RZ, R72 ;  /* 0x000000ffff609224 */ /* 0x000fe200078e0048 */
[----:B------:R-:W-:Y:S01]  /*4e20*/  SEL R83, RZ, 0x1, P2 ;  /* 0x00000001ff537807 */ /* 0x000fe20001000000 */
        /* <DEDUP_REMOVED lines=11> */
.L_x_1278:
        /* <DEDUP_REMOVED lines=13> */
.L_x_1280:
[----:B------:R-:W-:Y:S05]  /*4fb0*/  BSYNC.RECONVERGENT B3 ;  /* 0x0000000000037941 */ /* 0x000fea0003800200 */
.L_x_1279:
        /* <DEDUP_REMOVED lines=43> */
.L_x_1277:
[----:B------:R-:W-:Y:S05]  /*5270*/  BSYNC.RECONVERGENT B2 ;  /* 0x0000000000027941 */ /* 0x000fea0003800200 */
.L_x_1276:
        /* <DEDUP_REMOVED lines=23> */
.L_x_1283:
        /* <DEDUP_REMOVED lines=13> */
.L_x_1285:
[----:B------:R-:W-:Y:S05]  /*54c0*/  BSYNC.RECONVERGENT B3 ;  /* 0x0000000000037941 */ /* 0x000fea0003800200 */
.L_x_1284:
        /* <DEDUP_REMOVED lines=43> */
.L_x_1282:
[----:B------:R-:W-:Y:S05]  /*5780*/  BSYNC.RECONVERGENT B2 ;  /* 0x0000000000027941 */ /* 0x000fea0003800200 */
.L_x_1281:
[----:B------:R-:W-:Y:S01]  /*5790*/  I2FP.F32.U32 R72, R73 ;  /* 0x0000004900487245 */ /* 0x000fe20000201000 */
[----:B------:R-:W-:Y:S01]  /*57a0*/  IMAD.U32 R73, R37, 0x10000, RZ ;  /* 0x0001000025497824 */ /* 0x000fe200078e00ff */
[----:B------:R-:W-:Y:S01]  /*57b0*/  ISETP.NE.AND P3, PT, R86, 0x1, PT ;  /* 0x000000015600780c */ /* 0x000fe20003f65270 */
[----:B------:R-:W-:Y:S01]  /*57c0*/  BSSY.RECONVERGENT B2, `(.L_x_1286) ;  /* 0x000004f000027945 */ /* 0x000fe20003800200 */
[----:B------:R-:W-:Y:S01]  /*57d0*/  MOV R87, 0x2 ;  /* 0x0000000200577802 */ /* 0x000fe20000000f00 */
[----:B------:R-:W-:Y:S01]  /*57e0*/  FFMA.FTZ R72, R72, R131, 1.1641532182693481445e-10 ;  /* 0x2f00000048487423 */ /* 0x000fe20000010083 */
[----:B------:R-:W-:-:S04]  /*57f0*/  FMUL.FTZ R73, R73, R118 ;  /* 0x0000007649497220 */ /* 0x000fc80000410000 */
[----:B------:R-:W-:-:S04]  /*5800*/  FSETP.GTU.FTZ.AND P2, PT, R72, R89, PT ;  /* 0x000000594800720b */ /* 0x000fc80003f5c000 */
[----:B------:R-:W-:Y:S01]  /*5810*/  FSEL R72, R73, RZ, !P2 ;  /* 0x000000ff49487208 */ /* 0x000fe20005000000 */
[----:B------:R-:W-:Y:S01]  /*5820*/  @P1 IMAD.U32 R73, R33, 0x10000, RZ ;  /* 0x0001000021491824 */ /* 0x000fe200078e00ff */
        /* <DEDUP_REMOVED lines=15> */
.L_x_1288:
        /* <DEDUP_REMOVED lines=13> */
.L_x_1290:
[----:B------:R-:W-:Y:S05]  /*59f0*/  BSYNC.RECONVERGENT B3 ;  /* 0x0000000000037941 */ /* 0x000fea0003800200 */
.L_x_1289:
        /* <DEDUP_REMOVED lines=43> */
.L_x_1287:
[----:B------:R-:W-:Y:S05]  /*5cb0*/  BSYNC.RECONVERGENT B2 ;  /* 0x0000000000027941 */ /* 0x000fea0003800200 */
.L_x_1286:
        /* <DEDUP_REMOVED lines=8> */
[----:B------:R-:W-:-:S04]  /*5d40*/  FSETP.GTU.FTZ.AND P3, PT, R72, R89, PT ;  /* 0x000000594800720b */ /* 0x000fc80003f7c000 */
[----:B------:R-:W-:Y:S01]  /*5d50*/  FSEL R85, R73, RZ, !P3 ;  /* 0x000000ff49557208 */ /* 0x000fe20005800000 */
[----:B------:R-:W-:Y:S01]  /*5d60*/  IMAD.MOV.U32 R73, RZ, RZ, R4 ;  /* 0x000000ffff497224 */ /* 0x000fe200078e0004 */
[----:B------:R-:W-:-:S13]  /*5d70*/  PLOP3.LUT P3, PT, P3, PT, PT, 0x8, 0x80 ;  /* 0x000000000080781c */ /* 0x000fda0001f6e170 */
        /* <DEDUP_REMOVED lines=10> */
.L_x_1293:
        /* <DEDUP_REMOVED lines=13> */
.L_x_1295:
[----:B------:R-:W-:Y:S05]  /*5ef0*/  BSYNC.RECONVERGENT B3 ;  /* 0x0000000000037941 */ /* 0x000fea0003800200 */
.L_x_1294:
        /* <DEDUP_REMOVED lines=43> */
.L_x_1292:
[----:B------:R-:W-:Y:S05]  /*61b0*/  BSYNC.RECONVERGENT B2 ;  /* 0x0000000000027941 */ /* 0x000fea0003800200 */
.L_x_1291:
[----:B------:R-:W-:Y:S01]  /*61c0*/  I2FP.F32.U32 R72, R73 ;  /* 0x0000004900487245 */ /* 0x000fe20000201000 */
[----:B------:R-:W-:Y:S01]  /*61d0*/  BSSY.RECONVERGENT B2, `(.L_x_1296) ;  /* 0x0000053000027945 */ /* 0x000fe20003800200 */
[----:B------:R-:W-:-:S03]  /*61e0*/  PRMT R73, R37, 0x7632, R73 ;  /* 0x0000763225497816 */ /* 0x000fc60000000049 */
[----:B------:R-:W-:Y:S02]  /*61f0*/  FFMA.FTZ R72, R72, R131, 1.1641532182693481445e-10 ;  /* 0x2f00000048487423 */ /* 0x000fe40000010083 */
[----:B------:R-:W-:-:S03]  /*6200*/  IMAD.U32 R73, R73, 0x10000, RZ ;  /* 0x0001000049497824 */ /* 0x000fc600078e00ff */
[----:B------:R-:W-:Y:S01]  /*6210*/  FSETP.GTU.FTZ.AND P2, PT, R72, R89, PT ;  /* 0x000000594800720b */ /* 0x000fe20003f5c000 */
[----:B------:R-:W-:Y:S01]  /*6220*/  FMUL.FTZ R73, R73, R118 ;  /* 0x0000007649497220 */ /* 0x000fe20000410000 */
[----:B------:R-:W-:-:S04]  /*6230*/  @P1 PRMT R72, R33, 0x7632, R72 ;  /* 0x0000763221481816 */ /* 0x000fc80000000048 */
[----:B------:R-:W-:Y:S02]  /*6240*/  FSEL R86, R73, RZ, !P2 ;  /* 0x000000ff49567208 */ /* 0x000fe40005000000 */
[----:B------:R-:W-:-:S03]  /*6250*/  @P1 SHF.L.U32 R73, R72, 0x10, RZ ;  /* 0x0000001048491819 */ /* 0x000fc600000006ff */
[----:B------:R-:W-:Y:S01]  /*6260*/  FADD.FTZ R72, R85, R86 ;  /* 0x0000005655487221 */ /* 0x000fe20000010000 */
[----:B------:R-:W-:Y:S01]  /*6270*/  SEL R85, RZ, 0x1, P2 ;  /* 0x00000001ff557807 */ /* 0x000fe20001000000 */
[----:B------:R-:W-:Y:S01]  /*6280*/  IMAD.MOV.U32 R86, RZ, RZ, 0x2 ;  /* 0x00000002ff567424 */ /* 0x000fe200078e00ff */
[----:B------:R-:W-:Y:S01]  /*6290*/  ISETP.NE.AND P2, PT, R88, 0x1, PT ;  /* 0x000000015800780c */ /* 0x000fe20003f45270 */
[----:B------:R-:W-:Y:S01]  /*62a0*/  @P1 FADD.FTZ R106, R72, R73 ;  /* 0x00000049486a1221 */ /* 0x000fe20000010000 */
[----:B------:R-:W-:Y:S02]  /*62b0*/  @!P1 IMAD.MOV.U32 R106, RZ, RZ, R72 ;  /* 0x000000ffff6a9224 */ /* 0x000fe400078e0048 */
[----:B------:R-:W-:-:S03]  /*62c0*/  IMAD.MOV.U32 R73, RZ, RZ, R4 ;  /* 0x000000ffff497224 */ /* 0x000fc600078e0004 */
[----:B------:R-:W-:-:S06]  /*62d0*/  F2FP.BF16.F32.PACK_AB R128, RZ, R106 ;  /* 0x0000006aff80723e */ /* 0x000fcc00000010ff */
        /* <DEDUP_REMOVED lines=9> */
.L_x_1298:
        /* <DEDUP_REMOVED lines=13> */
.L_x_1300:
[----:B------:R-:W-:Y:S05]  /*6440*/  BSYNC.RECONVERGENT B3 ;  /* 0x0000000000037941 */ /* 0x000fea0003800200 */
.L_x_1299:
        /* <DEDUP_REMOVED lines=43> */
.L_x_1297:
[----:B------:R-:W-:Y:S05]  /*6700*/  BSYNC.RECONVERGENT B2 ;  /* 0x0000000000027941 */ /* 0x000fea0003800200 */
.L_x_1296:
        /* <DEDUP_REMOVED lines=21> */
.L_x_1303:
        /* <DEDUP_REMOVED lines=13> */
.L_x_1305:
[----:B------:R-:W-:Y:S05]  /*6930*/  BSYNC.RECONVERGENT B3 ;  /* 0x0000000000037941 */ /* 0x000fea0003800200 */
.L_x_1304:
        /* <DEDUP_REMOVED lines=43> */
.L_x_1302:
[----:B------:R-:W-:Y:S05]  /*6bf0*/  BSYNC.RECONVERGENT B2 ;  /* 0x0000000000027941 */ /* 0x000fea0003800200 */
.L_x_1301:
        /* <DEDUP_REMOVED lines=25> */
.L_x_1308:
        /* <DEDUP_REMOVED lines=13> */
.L_x_1310:
[----:B------:R-:W-:Y:S05]  /*6e60*/  BSYNC.RECONVERGENT B3 ;  /* 0x0000000000037941 */ /* 0x000fea0003800200 */
.L_x_1309:
        /* <DEDUP_REMOVED lines=43> */
.L_x_1307:
[----:B------:R-:W-:Y:S05]  /*7120*/  BSYNC.RECONVERGENT B2 ;  /* 0x0000000000027941 */ /* 0x000fea0003800200 */
.L_x_1306:
        /* <DEDUP_REMOVED lines=20> */
.L_x_1313:
        /* <DEDUP_REMOVED lines=13> */
.L_x_1315:
[----:B------:R-:W-:Y:S05]  /*7340*/  BSYNC.RECONVERGENT B3 ;  /* 0x0000000000037941 */ /* 0x000fea0003800200 */
.L_x_1314:
        /* <DEDUP_REMOVED lines=42> */
[----:B------:R-:W-:-:S07]  /*75f0*/  IMAD.MOV.U32 R126, RZ, RZ, R72 ;  /* 0x000000ffff7e7224 */ /* 0x000fce00078e0048 */
.L_x_1312:
[----:B------:R-:W-:Y:S05]  /*7600*/  BSYNC.RECONVERGENT B2 ;  /* 0x0000000000027941 */ /* 0x000fea0003800200 */
.L_x_1311:
[----:B------:R-:W-:Y:S01]  /*7610*/  I2FP.F32.U32 R72, R87 ;  /* 0x0000005700487245 */ /* 0x000fe20000201000 */
[----:B------:R-:W-:Y:S01]  /*7620*/  BSSY.RECONVERGENT B2, `(.L_x_1316) ;  /* 0x0000053000027945 */ /* 0x000fe20003800200 */
[----:B------:R-:W-:-:S03]  /*7630*/  PRMT R73, R38, 0x7632, R73 ;  /* 0x0000763226497816 */ /* 0x000fc60000000049 */
[----:B------:R-:W-:Y:S02]  /*7640*/  FFMA.FTZ R72, R72, R131, 1.1641532182693481445e-10 ;  /* 0x2f00000048487423 */ /* 0x000fe40000010083 */
[----:B------:R-:W-:-:S03]  /*7650*/  IMAD.U32 R73, R73, 0x10000, RZ ;  /* 0x0001000049497824 */ /* 0x000fc600078e00ff */
[----:B------:R-:W-:Y:S01]  /*7660*/  FSETP.GTU.FTZ.AND P4, PT, R72, R89, PT ;  /* 0x000000594800720b */ /* 0x000fe20003f9c000 */
[----:B------:R-:W-:Y:S01]  /*7670*/  FMUL.FTZ R73, R73, R118 ;  /* 0x0000007649497220 */ /* 0x000fe20000410000 */
[----:B------:R-:W-:Y:S02]  /*7680*/  @P1 PRMT R72, R34, 0x7632, R72 ;  /* 0x0000763222481816 */ /* 0x000fe40000000048 */
[----:B------:R-:W-:Y:S02]  /*7690*/  SEL R87, RZ, 0x1, P4 ;  /* 0x00000001ff577807 */ /* 0x000fe40002000000 */
[----:B------:R-:W-:Y:S02]  /*76a0*/  FSEL R107, R73, RZ, !P4 ;  /* 0x000000ff496b7208 */ /* 0x000fe40006000000 */
[----:B------:R-:W-:Y:S02]  /*76b0*/  ISETP.NE.AND P4, PT, R111, 0x1, PT ;  /* 0x000000016f00780c */ /* 0x000fe40003f85270 */
[----:B------:R-:W-:Y:S01]  /*76c0*/  @P1 SHF.L.U32 R73, R72, 0x10, RZ ;  /* 0x0000001048491819 */ /* 0x000fe200000006ff */
[----:B------:R-:W-:-:S04]  /*76d0*/  FADD.FTZ R74, R74, R107 ;  /* 0x0000006b4a4a7221 */ /* 0x000fc80000010000 */
[----:B------:R-:W-:Y:S01]  /*76e0*/  @P1 FADD.FTZ R110, R74, R73 ;  /* 0x000000494a6e1221 */ /* 0x000fe20000010000 */
[----:B------:R-:W-:Y:S02]  /*76f0*/  @!P1 IMAD.MOV.U32 R110, RZ, RZ, R74 ;  /* 0x000000ffff6e9224 */ /* 0x000fe400078e004a */
[----:B------:R-:W-:Y:S02]  /*7700*/  IMAD.MOV.U32 R74, RZ, RZ, 0x2 ;  /* 0x00000002ff4a7424 */ /* 0x000fe400078e00ff */
[----:B------:R-:W-:Y:S01]  /*7710*/  IMAD.MOV.U32 R73, RZ, RZ, R4 ;  /* 0x000000ffff497224 */ /* 0x000fe200078e0004 */
        /* <DEDUP_REMOVED lines=10> */
.L_x_1318:
        /* <DEDUP_REMOVED lines=13> */
.L_x_1320:
[----:B------:R-:W-:Y:S05]  /*7890*/  BSYNC.RECONVERGENT B3 ;  /* 0x0000000000037941 */ /* 0x000fea0003800200 */
.L_x_1319:
        /* <DEDUP_REMOVED lines=43> */
.L_x_1317:
[----:B------:R-:W-:Y:S05]  /*7b50*/  BSYNC.RECONVERGENT B2 ;  /* 0x0000000000027941 */ /* 0x000fea0003800200 */
.L_x_1316:
[----:B------:R-:W-:Y:S01]  /*7b60*/  I2FP.F32.U32 R72, R73 ;  /* 0x0000004900487245 */ /* 0x000fe20000201000 */
[C---:B------:R-:W-:Y:S01]  /*7b70*/  IMAD.U32 R111, R75.reuse, 0x10000, RZ ;  /* 0x000100004b6f7824 */ /* 0x040fe200078e00ff */
[----:B------:R-:W-:Y:S01]  /*7b80*/  ISETP.NE.AND P5, PT, R74, 0x1, PT ;  /* 0x000000014a00780c */ /* 0x000fe20003fa5270 */
[----:B------:R-:W-:Y:S01]  /*7b90*/  BSSY.RECONVERGENT B2, `(.L_x_1321) ;  /* 0x000004b000027945 */ /* 0x000fe20003800200 */
[----:B------:R-:W-:Y:S01]  /*7ba0*/  PRMT R107, R75, 0x7632, R107 ;  /* 0x000076324b6b7816 */ /* 0x000fe2000000006b */
[----:B------:R-:W-:Y:S01]  /*7bb0*/  FFMA.FTZ R72, R72, R131, 1.1641532182693481445e-10 ;  /* 0x2f00000048487423 */ /* 0x000fe20000010083 */
[----:B------:R-:W-:Y:S01]  /*7bc0*/  FMUL.FTZ R88, R111, R118 ;  /* 0x000000766f587220 */ /* 0x000fe20000410000 */
[----:B------:R-:W-:Y:S02]  /*7bd0*/  HFMA2 R75, -RZ, RZ, 0, 1.1920928955078125e-07 ;  /* 0x00000002ff4b7431 */ /* 0x000fe400000001ff */
        /* <DEDUP_REMOVED lines=13> */
.L_x_1323:
        /* <DEDUP_REMOVED lines=13> */
.L_x_1325:
[----:B------:R-:W-:Y:S05]  /*7d80*/  BSYNC.RECONVERGENT B3 ;  /* 0x0000000000037941 */ /* 0x000fea0003800200 */
.L_x_1324:
        /* <DEDUP_REMOVED lines=43> */
.L_x_1322:
[----:B------:R-:W-:Y:S05]  /*8040*/  BSYNC.RECONVERGENT B2 ;  /* 0x0000000000027941 */ /* 0x000fea0003800200 */
.L_x_1321:
[----:B------:R-:W-:Y:S01]  /*8050*/  I2FP.F32.U32 R72, R73 ;  /* 0x0000004900487245 */ /* 0x000fe20000201000 */
[----:B------:R-:W-:Y:S01]  /*8060*/  IMAD.U32 R73, R39, 0x10000, RZ ;  /* 0x0001000027497824 */ /* 0x000fe200078e00ff */
[----:B------:R-:W-:Y:S01]  /*8070*/  BSSY.RECONVERGENT B2, `(.L_x_1326) ;  /* 0x0000051000027945 */ /* 0x000fe20003800200 */
[----:B------:R-:W-:Y:S01]  /*8080*/  @P1 IMAD.U32 R111, R35, 0x10000, RZ ;  /* 0x00010000236f1824 */ /* 0x000fe200078e00ff */
[----:B------:R-:W-:Y:S01]  /*8090*/  MOV R124, 0x2 ;  /* 0x00000002007c7802 */ /* 0x000fe20000000f00 */
        /* <DEDUP_REMOVED lines=21> */
.L_x_1328:
        /* <DEDUP_REMOVED lines=13> */
.L_x_1330:
[----:B------:R-:W-:Y:S05]  /*82c0*/  BSYNC.RECONVERGENT B3 ;  /* 0x0000000000037941 */ /* 0x000fea0003800200 */
.L_x_1329:
        /* <DEDUP_REMOVED lines=43> */
.L_x_1327:
[----:B------:R-:W-:Y:S05]  /*8580*/  BSYNC.RECONVERGENT B2 ;  /* 0x0000000000027941 */ /* 0x000fea0003800200 */
.L_x_1326:
        /* <DEDUP_REMOVED lines=20> */
.L_x_1333:
        /* <DEDUP_REMOVED lines=15> */
.L_x_1335:
[----:B------:R-:W-:Y:S05]  /*87c0*/  BSYNC.RECONVERGENT B3 ;  /* 0x0000000000037941 */ /* 0x000fea0003800200 */
.L_x_1334:
        /* <DEDUP_REMOVED lines=43> */
.L_x_1332:
[----:B------:R-:W-:Y:S05]  /*8a80*/  BSYNC.RECONVERGENT B2 ;  /* 0x0000000000027941 */ /* 0x000fea0003800200 */
.L_x_1331:
[----:B------:R-:W-:Y:S02]  /*8a90*/  I2FP.F32.U32 R72, R74 ;  /* 0x0000004a00487245 */ /* 0x000fe40000201000 */
[----:B------:R-:W-:Y:S02]  /*8aa0*/  PRMT R73, R39, 0x7632, R73 ;  /* 0x0000763227497816 */ /* 0x000fe40000000049 */
[----:B------:R-:W-:Y:S01]  /*8ab0*/  PRMT R74, R132, 0x5410, R133 ;  /* 0x00005410844a7816 */ /* 0x000fe20000000085 */
[----:B------:R-:W-:Y:S02]  /*8ac0*/  FFMA.FTZ R72, R72, R131, 1.1641532182693481445e-10 ;  /* 0x2f00000048487423 */ /* 0x000fe40000010083 */
[----:B------:R-:W-:-:S03]  /*8ad0*/  IMAD.U32 R73, R73, 0x10000, RZ ;  /* 0x0001000049497824 */ /* 0x000fc600078e00ff */
[----:B------:R-:W-:Y:S01]  /*8ae0*/  FSETP.GTU.FTZ.AND P6, PT, R72, R89, PT ;  /* 0x000000594800720b */ /* 0x000fe20003fdc000 */
[----:B------:R-:W-:Y:S01]  /*8af0*/  FMUL.FTZ R73, R73, R118 ;  /* 0x0000007649497220 */ /* 0x000fe20000410000 */
[----:B------:R-:W-:Y:S02]  /*8b00*/  @P1 PRMT R72, R35, 0x7632, R72 ;  /* 0x0000763223481816 */ /* 0x000fe40000000048 */
[----:B------:R-:W-:Y:S02]  /*8b10*/  SEL R89, RZ, 0x1, P6 ;  /* 0x00000001ff597807 */ /* 0x000fe40003000000 */
[----:B------:R-:W-:Y:S02]  /*8b20*/  FSEL R75, R73, RZ, !P6 ;  /* 0x000000ff494b7208 */ /* 0x000fe40007000000 */
[----:B------:R-:W-:Y:S02]  /*8b30*/  @P1 SHF.L.U32 R73, R72, 0x10, RZ ;  /* 0x0000001048491819 */ /* 0x000fe400000006ff */
[----:B------:R-:W-:Y:S01]  /*8b40*/  PRMT R72, R123, 0x5410, R127 ;  /* 0x000054107b487816 */ /* 0x000fe2000000007f */
[----:B------:R-:W-:-:S04]  /*8b50*/  FADD.FTZ R134, R134, R75 ;  /* 0x0000004b86867221 */ /* 0x000fc80000010000 */
[----:B------:R-:W-:Y:S01]  /*8b60*/  @P1 FADD.FTZ R118, R134, R73 ;  /* 0x0000004986761221 */ /* 0x000fe20000010000 */
[----:B------:R-:W-:Y:S01]  /*8b70*/  @!P1 IMAD.MOV.U32 R118, RZ, RZ, R134 ;  /* 0x000000ffff769224 */ /* 0x000fe200078e0086 */
[----:B------:R-:W-:-:S04]  /*8b80*/  PRMT R73, R129, 0x5410, R128 ;  /* 0x0000541081497816 */ /* 0x000fc80000000080 */
[----:B------:R-:W-:-:S04]  /*8b90*/  F2FP.BF16.F32.PACK_AB R75, RZ, R118 ;  /* 0x00000076ff4b723e */ /* 0x000fc800000010ff */
[----:B------:R-:W-:-:S07]  /*8ba0*/  PRMT R75, R130, 0x5410, R75 ;  /* 0x00005410824b7816 */ /* 0x000fce000000004b */
.L_x_1255:
        /* <DEDUP_REMOVED lines=43> */
.L_x_1336:
[----:B------:R-:W-:Y:S01]  /*8e60*/  IMAD.MOV.U32 R123, RZ, RZ, R126 ;  /* 0x000000ffff7b7224 */ /* 0x000fe200078e007e */
[----:B0-----:R-:W-:-:S07]  /*8e70*/  IADD3 R124, PT, PT, R121, 0x20, RZ ;  /* 0x00000020797c7810 */ /* 0x001fce0007ffe0ff */
.L_x_1213:
[----:B------:R-:W-:Y:S05]  /*8e80*/  BSYNC.RECONVERGENT B1 ;  /* 0x0000000000017941 */ /* 0x000fea0003800200 */
.L_x_1212:
[----:B------:R-:W-:Y:S01]  /*8e90*/  ISETP.GE.U32.AND P0, PT, R81, 0x40, PT ;  /* 0x000000405100780c */ /* 0x000fe20003f06070 */
[----:B------:R-:W-:Y:S01]  /*8ea0*/  BSSY.RECONVERGENT B1, `(.L_x_1337) ;  /* 0x000080b000017945 */ /* 0x000fe20003800200 */
[----:B------:R-:W-:-:S11]  /*8eb0*/  LOP3.LUT R0, R0, 0xffffff7f, RZ, 0xc0, !PT ;  /* 0xffffff7f00007812 */ /* 0x000fd600078ec0ff */
[----:B------:R-:W-:Y:S01]  /*8ec0*/  @P0 LOP3.LUT R0, R0, 0x80, RZ, 0xfc, !PT ;  /* 0x0000008000000812 */ /* 0x000fe200078efcff */
[----:B------:R-:W-:Y:S06]  /*8ed0*/  @!P0 BRA `(.L_x_1338) ;  /* 0x00000080001c8947 */ /* 0x000fec0003800000 */
[----:B------:R-:W-:Y:S01]  /*8ee0*/  ISETP.NE.U32.AND P0, PT, RZ, UR4, PT ;  /* 0x00000004ff007c0c */ /* 0x000fe2000bf05070 */
[----:B-1----:R-:W0:Y:S01]  /*8ef0*/  LDC.64 R72, c[0x0][0x390] ;  /* 0x0000e400ff487b82 */ /* 0x002e220000000a00 */
        /* <DEDUP_REMOVED lines=28> */
.L_x_1342:
        /* <DEDUP_REMOVED lines=13> */
.L_x_1344:
[----:B------:R-:W-:Y:S05]  /*9190*/  BSYNC.RECONVERGENT B3 ;  /* 0x0000000000037941 */ /* 0x000fea0003800200 */
.L_x_1343:
        /* <DEDUP_REMOVED lines=42> */
.L_x_1341:
[----:B------:R-:W-:Y:S05]  /*9440*/  BSYNC.RECONVERGENT B2 ;  /* 0x0000000000027941 */ /* 0x000fea0003800200 */
.L_x_1340:
[----:B------:R-:W1:Y:S01]  /*9450*/  LDC R132, c[0x0][0x404] ;  /* 0x00010100ff847b82 */ /* 0x000e620000000800 */
[----:B------:R-:W-:Y:S01]  /*9460*/  HFMA2 R119, -RZ, RZ, 0.1171875, 0 ;  /* 0x2f800000ff777431 */ /* 0x000fe200000001ff */
[----:B------:R-:W-:Y:S01]  /*9470*/  I2FP.F32.U32 R82, R82 ;  /* 0x0000005200527245 */ /* 0x000fe20000201000 */
[----:B------:R-:W-:Y:S01]  /*9480*/  BSSY.RECONVERGENT B2, `(.L_x_1345) ;  /* 0x0000050000027945 */ /* 0x000fe20003800200 */
[----:B------:R-:W-:Y:S01]  /*9490*/  ISETP.NE.AND P3, PT, R84, 0x1, PT ;  /* 0x000000015400780c */ /* 0x000fe20003f65270 */
[----:B------:R-:W-:Y:S01]  /*94a0*/  IMAD.MOV.U32 R86, RZ, RZ, 0x2 ;  /* 0x00000002ff567424 */ /* 0x000fe200078e00ff */
[----:B------:R-:W-:Y:S02]  /*94b0*/  LOP3.LUT R0, R0, 0xffffffef, RZ, 0xc0, !PT ;  /* 0xffffffef00007812 */ /* 0x000fe400078ec0ff */
[----:B------:R-:W2:Y:S01]  /*94c0*/  LDC R131, c[0x0][0x408] ;  /* 0x00010200ff837b82 */ /* 0x000ea20000000800 */
[----:B------:R-:W-:Y:S01]  /*94d0*/  FFMA.FTZ R83, R82, R119, 1.1641532182693481445e-10 ;  /* 0x2f00000052537423 */ /* 0x000fe20000010077 */
[C---:B-----5:R-:W-:Y:S01]  /*94e0*/  IMAD.U32 R82, R72.reuse, 0x10000, RZ ;  /* 0x0001000048527824 */ /* 0x060fe200078e00ff */
[----:B------:R-:W-:-:S03]  /*94f0*/  PRMT R72, R72, 0x7632, R72 ;  /* 0x0000763248487816 */ /* 0x000fc60000000048 */
[----:B-1----:R-:W-:Y:S01]  /*9500*/  FSETP.GTU.FTZ.AND P2, PT, R83, R132, PT ;  /* 0x000000845300720b */ /* 0x002fe20003f5c000 */
[----:B------:R-:W-:-:S03]  /*9510*/  IMAD.MOV.U32 R83, RZ, RZ, R4 ;  /* 0x000000ffff537224 */ /* 0x000fc600078e0004 */
[----:B------:R-:W-:Y:S01]  /*9520*/  PLOP3.LUT P4, PT, P2, PT, PT, 0x8, 0x80 ;  /* 0x000000000080781c */ /* 0x000fe2000178e170 */
[----:B--2---:R-:W-:-:S05]  /*9530*/  FMUL.FTZ R82, R82, R131 ;  /* 0x0000008352527220 */ /* 0x004fca0000410000 */
        /* <DEDUP_REMOVED lines=11> */
.L_x_1347:
        /* <DEDUP_REMOVED lines=13> */
.L_x_1349:
[----:B------:R-:W-:Y:S05]  /*96c0*/  BSYNC.RECONVERGENT B3 ;  /* 0x0000000000037941 */ /* 0x000fea0003800200 */
.L_x_1348:
        /* <DEDUP_REMOVED lines=43> */
.L_x_1346:
[----:B------:R-:W-:Y:S05]  /*9980*/  BSYNC.RECONVERGENT B2 ;  /* 0x0000000000027941 */ /* 0x000fea0003800200 */
.L_x_1345:
        /* <DEDUP_REMOVED lines=11> */
[----:B------:R-:W-:-:S03]  /*9a40*/  IMAD.MOV.U32 R83, RZ, RZ, R4 ;  /* 0x000000ffff537224 */ /* 0x000fc600078e0004 */
[--C-:B------:R-:W-:Y:S01]  /*9a50*/  @P1 FADD.FTZ R90, R85, R88.reuse ;  /* 0x00000058555a1221 */ /* 0x100fe20000010000 */
[----:B------:R-:W-:Y:S02]  /*9a60*/  @!P1 IMAD.MOV.U32 R90, RZ, RZ, R88 ;  /* 0x000000ffff5a9224 */ /* 0x000fe400078e0058 */
[----:B------:R-:W-:-:S03]  /*9a70*/  IMAD.MOV.U32 R85, RZ, RZ, 0x2 ;  /* 0x00000002ff557424 */ /* 0x000fc600078e00ff */
        /* <DEDUP_REMOVED lines=10> */
.L_x_1352:
        /* <DEDUP_REMOVED lines=13> */
.L_x_1354:
[----:B------:R-:W-:Y:S05]  /*9bf0*/  BSYNC.RECONVERGENT B3 ;  /* 0x0000000000037941 */ /* 0x000fea0003800200 */
.L_x_1353:
        /* <DEDUP_REMOVED lines=43> */
.L_x_1351:
[----:B------:R-:W-:Y:S05]  /*9eb0*/  BSYNC.RECONVERGENT B2 ;  /* 0x0000000000027941 */ /* 0x000fea0003800200 */
.L_x_1350:
        /* <DEDUP_REMOVED lines=22> */
.L_x_1357:
        /* <DEDUP_REMOVED lines=13> */
.L_x_1359:
[----:B------:R-:W-:Y:S05]  /*a0f0*/  BSYNC.RECONVERGENT B3 ;  /* 0x0000000000037941 */ /* 0x000fea0003800200 */
.L_x_1358:
        /* <DEDUP_REMOVED lines=42> */
[----:B------:R-:W-:-:S07]  /*a3a0*/  IMAD.MOV.U32 R128, RZ, RZ, R84 ;  /* 0x000000ffff807224 */ /* 0x000fce00078e0054 */
.L_x_1356:
[----:B------:R-:W-:Y:S05]  /*a3b0*/  BSYNC.RECONVERGENT B2 ;  /* 0x0000000000027941 */ /* 0x000fea0003800200 */
.L_x_1355:
[----:B------:R-:W-:Y:S01]  /*a3c0*/  I2FP.F32.U32 R84, R83 ;  /* 0x0000005300547245 */ /* 0x000fe20000201000 */
[----:B------:R-:W-:Y:S01]  /*a3d0*/  BSSY.RECONVERGENT B2, `(.L_x_1360) ;  /* 0x0000053000027945 */ /* 0x000fe20003800200 */
[----:B------:R-:W-:Y:S02]  /*a3e0*/  PRMT R83, R36, 0x7632, R83 ;  /* 0x0000763224537816 */ /* 0x000fe40000000053 */
[----:B------:R-:W-:-:S03]  /*a3f0*/  ISETP.NE.AND P3, PT, R87, 0x1, PT ;  /* 0x000000015700780c */ /* 0x000fc60003f65270 */
[----:B------:R-:W-:Y:S02]  /*a400*/  IMAD.U32 R86, R83, 0x10000, RZ ;  /* 0x0001000053567824 */ /* 0x000fe400078e00ff */
[----:B------:R-:W-:Y:S02]  /*a410*/  FFMA.FTZ R83, R84, R119, 1.1641532182693481445e-10 ;  /* 0x2f00000054537423 */ /* 0x000fe40000010077 */
[----:B------:R-:W-:-:S03]  /*a420*/  FMUL.FTZ R86, R86, R131 ;  /* 0x0000008356567220 */ /* 0x000fc60000410000 */
[----:B------:R-:W-:Y:S02]  /*a430*/  FSETP.GTU.FTZ.AND P2, PT, R83, R132, PT ;  /* 0x000000845300720b */ /* 0x000fe40003f5c000 */
[----:B------:R-:W-:Y:S02]  /*a440*/  @P1 PRMT R83, R32, 0x7632, R83 ;  /* 0x0000763220531816 */ /* 0x000fe40000000053 */
[----:B------:R-:W-:Y:S02]  /*a450*/  FSEL R85, R86, RZ, !P2 ;  /* 0x000000ff56557208 */ /* 0x000fe40005000000 */
[----:B------:R-:W-:Y:S01]  /*a460*/  MOV R86, 0x2 ;  /* 0x0000000200567802 */ /* 0x000fe20000000f00 */
[----:B------:R-:W-:Y:S02]  /*a470*/  @P1 IMAD.U32 R83, R83, 0x10000, RZ ;  /* 0x0001000053531824 */ /* 0x000fe400078e00ff */
        /* <DEDUP_REMOVED lines=15> */
.L_x_1362:
        /* <DEDUP_REMOVED lines=13> */
.L_x_1364:
[----:B------:R-:W-:Y:S05]  /*a640*/  BSYNC.RECONVERGENT B3 ;  /* 0x0000000000037941 */ /* 0x000fea0003800200 */
.L_x_1363:
        /* <DEDUP_REMOVED lines=43> */
.L_x_1361:
[----:B------:R-:W-:Y:S05]  /*a900*/  BSYNC.RECONVERGENT B2 ;  /* 0x0000000000027941 */ /* 0x000fea0003800200 */
.L_x_1360:
[----:B------:R-:W-:Y:S01]  /*a910*/  I2FP.F32.U32 R72, R72 ;  /* 0x0000004800487245 */ /* 0x000fe20000201000 */
[C---:B------:R-:W-:Y:S01]  /*a920*/  IMAD.U32 R84, R73.reuse, 0x10000, RZ ;  /* 0x0001000049547824 */ /* 0x040fe200078e00ff */
        /* <DEDUP_REMOVED lines=8> */
[----:B------:R-:W-:-:S03]  /*a9b0*/  IMAD.MOV.U32 R85, RZ, RZ, 0x2 ;  /* 0x00000002ff557424 */ /* 0x000fc600078e00ff */
[----:B------:R-:W-:Y:S02]  /*a9c0*/  FSEL R88, R84, RZ, !P3 ;  /* 0x000000ff54587208 */ /* 0x000fe40005800000 */
        /* <DEDUP_REMOVED lines=11> */
.L_x_1367:
        /* <DEDUP_REMOVED lines=13> */
.L_x_1369:
[----:B------:R-:W-:Y:S05]  /*ab50*/  BSYNC.RECONVERGENT B3 ;  /* 0x0000000000037941 */ /* 0x000fea0003800200 */
.L_x_1368:
        /* <DEDUP_REMOVED lines=43> */
.L_x_1366:
[----:B------:R-:W-:Y:S05]  /*ae10*/  BSYNC.RECONVERGENT B2 ;  /* 0x0000000000027941 */ /* 0x000fea0003800200 */
.L_x_1365:
        /* <DEDUP_REMOVED lines=25> */
.L_x_1372:
        /* <DEDUP_REMOVED lines=13> */
.L_x_1374:
[----:B------:R-:W-:Y:S05]  /*b080*/  BSYNC.RECONVERGENT B3 ;  /* 0x0000000000037941 */ /* 0x000fea0003800200 */
.L_x_1373:
        /* <DEDUP_REMOVED lines=43> */
.L_x_1371:
[----:B------:R-:W-:Y:S05]  /*b340*/  BSYNC.RECONVERGENT B2 ;  /* 0x0000000000027941 */ /* 0x000fea0003800200 */
.L_x_1370:
[----:B------:R-:W-:Y:S01]  /*b350*/  I2FP.F32.U32 R72, R73 ;  /* 0x0000004900487245 */ /* 0x000fe20000201000 */
[----:B------:R-:W-:Y:S01]  /*b360*/  IMAD.U32 R86, R103, 0x10000, RZ ;  /* 0x0001000067567824 */ /* 0x000fe200078e00ff */
[----:B------:R-:W-:Y:S01]  /*b370*/  LOP3.LUT R0, R0, 0xfffffffd, RZ, 0xc0, !PT ;  /* 0xfffffffd00007812 */ /* 0x000fe200078ec0ff */
[----:B------:R-:W-:Y:S01]  /*b380*/  BSSY.RECONVERGENT B2, `(.L_x_1375) ;  /* 0x000004c000027945 */ /* 0x000fe20003800200 */
[----:B------:R-:W-:Y:S02]  /*b390*/  HFMA2 R88, -RZ, RZ, 0, 1.1920928955078125e-07 ;  /* 0x00000002ff587431 */ /* 0x000fe400000001ff */
        /* <DEDUP_REMOVED lines=17> */
.L_x_1377:
        /* <DEDUP_REMOVED lines=13> */
.L_x_1379:
[----:B------:R-:W-:Y:S05]  /*b580*/  BSYNC.RECONVERGENT B3 ;  /* 0x0000000000037941 */ /* 0x000fea0003800200 */
.L_x_1378:
        /* <DEDUP_REMOVED lines=43> */
.L_x_1376:
[----:B------:R-:W-:Y:S05]  /*b840*/  BSYNC.RECONVERGENT B2 ;  /* 0x0000000000027941 */ /* 0x000fea0003800200 */
.L_x_1375:
[----:B------:R-:W-:Y:S01]  /*b850*/  I2FP.F32.U32 R72, R73 ;  /* 0x0000004900487245 */ /* 0x000fe20000201000 */
[----:B------:R-:W-:Y:S01]  /*b860*/  BSSY.RECONVERGENT B2, `(.L_x_1380) ;  /* 0x0000054000027945 */ /* 0x000fe20003800200 */
[----:B------:R-:W-:Y:S02]  /*b870*/  PRMT R73, R37, 0x7632, R73 ;  /* 0x0000763225497816 */ /* 0x000fe40000000049 */
[----:B------:R-:W-:-:S03]  /*b880*/  MOV R103, 0x2 ;  /* 0x0000000200677802 */ /* 0x000fc60000000f00 */
[----:B------:R-:W-:Y:S02]  /*b890*/  IMAD.U32 R86, R73, 0x10000, RZ ;  /* 0x0001000049567824 */ /* 0x000fe400078e00ff */
[----:B------:R-:W-:Y:S02]  /*b8a0*/  FFMA.FTZ R73, R72, R119, 1.1641532182693481445e-10 ;  /* 0x2f00000048497423 */ /* 0x000fe40000010077 */
[----:B------:R-:W-:-:S03]  /*b8b0*/  FMUL.FTZ R86, R86, R131 ;  /* 0x0000008356567220 */ /* 0x000fc60000410000 */
[----:B------:R-:W-:Y:S02]  /*b8c0*/  FSETP.GTU.FTZ.AND P2, PT, R73, R132, PT ;  /* 0x000000844900720b */ /* 0x000fe40003f5c000 */
[----:B------:R-:W-:Y:S02]  /*b8d0*/  @P1 PRMT R73, R33, 0x7632, R73 ;  /* 0x0000763221491816 */ /* 0x000fe40000000049 */
[----:B------:R-:W-:Y:S02]  /*b8e0*/  FSEL R86, R86, RZ, !P2 ;  /* 0x000000ff56567208 */ /* 0x000fe40005000000 */
[----:B------:R-:W-:Y:S01]  /*b8f0*/  SEL R72, RZ, 0x1, P2 ;  /* 0x00000001ff487807 */ /* 0x000fe20001000000 */
[----:B------:R-:W-:Y:S01]  /*b900*/  @P1 IMAD.U32 R104, R73, 0x10000, RZ ;  /* 0x0001000049681824 */ /* 0x000fe200078e00ff */
[----:B------:R-:W-:Y:S01]  /*b910*/  ISETP.NE.AND P2, PT, R88, 0x1, PT ;  /* 0x000000015800780c */ /* 0x000fe20003f45270 */
[----:B------:R-:W-:Y:S01]  /*b920*/  FADD.FTZ R85, R85, R86 ;  /* 0x0000005655557221 */ /* 0x000fe20000010000 */
[----:B------:R-:W-:-:S03]  /*b930*/  IMAD.MOV.U32 R73, RZ, RZ, R4 ;  /* 0x000000ffff497224 */ /* 0x000fc600078e0004 */
[----:B------:R-:W-:Y:S01]  /*b940*/  @P1 FADD.FTZ R104, R85, R104 ;  /* 0x0000006855681221 */ /* 0x000fe20000010000 */
        /* <DEDUP_REMOVED lines=12> */
.L_x_1382:
        /* <DEDUP_REMOVED lines=13> */
.L_x_1384:
[----:B------:R-:W-:Y:S05]  /*bae0*/  BSYNC.RECONVERGENT B3 ;  /* 0x0000000000037941 */ /* 0x000fea0003800200 */
.L_x_1383:
[----:B------:R-:W-:Y:S01]  /*baf0*/  IMAD.WIDE.U32 R30, R80, -0x326172a9, RZ ;  /* 0xcd9e8d57501e7825 */ /* 0x000fe200078e00ff */
[----:B------:R-:W-:-:S03]  /*bb00*/  LOP3.LUT R72, R3, UR7, R87, 0x96, !PT ;  /* 0x0000000703487c12 */ /* 0x000fc6000f8e9657 */
[----:B------:R-:W-:Y:S01]  /*bb10*/  HFMA2 R103, -RZ, RZ, 0, 0 ;  /* 0x00000000ff677431 */ /* 0x000fe200000001ff */
[----:B0-----:R-:W-:Y:S01]  /*bb20*/  LOP3.LUT R112, R76, UR6, R31, 0x96, !PT ;  /* 0x000000064c707c12 */ /* 0x001fe2000f8e961f */
        /* <DEDUP_REMOVED lines=39> */
.L_x_1381:
[----:B------:R-:W-:Y:S05]  /*bda0*/  BSYNC.RECONVERGENT B2 ;  /* 0x0000000000027941 */ /* 0x000fea0003800200 */
.L_x_1380:
        /* <DEDUP_REMOVED lines=21> */
.L_x_1387:
        /* <DEDUP_REMOVED lines=13> */
.L_x_1389:
[----:B------:R-:W-:Y:S05]  /*bfd0*/  BSYNC.RECONVERGENT B3 ;  /* 0x0000000000037941 */ /* 0x000fea0003800200 */
.L_x_1388:
[----:B------:R-:W-:Y:S01]  /*bfe0*/  IMAD.WIDE.U32 R30, R80, -0x326172a9, RZ ;  /* 0xcd9e8d57501e7825 */ /* 0x000fe200078e00ff */
[----:B------:R-:W-:-:S03]  /*bff0*/  LOP3.LUT R72, R3, UR7, R87, 0x96, !PT ;  /* 0x0000000703487c12 */ /* 0x000fc6000f8e9657 */
[----:B------:R-:W-:Y:S01]  /*c000*/  IMAD.MOV.U32 R107, RZ, RZ, RZ ;  /* 0x000000ffff6b7224 */ /* 0x000fe200078e00ff */
        /* <DEDUP_REMOVED lines=34> */
[----:B------:R-:W-:-:S04]  /*c230*/  IMAD.WIDE.U32 R112, R112, -0x326172a9, RZ ;  /* 0xcd9e8d5770707825 */ /* 0x000fc800078e00ff */
[----:B------:R-:W-:Y:S01]  /*c240*/  IMAD.WIDE.U32 R72, R72, -0x2daee0ad, RZ ;  /* 0xd2511f5348487825 */ /* 0x000fe200078e00ff */
[----:B------:R-:W-:-:S03]  /*c250*/  LOP3.LUT R30, R30, UR30, R113, 0x96, !PT ;  /* 0x0000001e1e1e7c12 */ /* 0x000fc6000f8e9671 */
[----:B------:R-:W-:Y:S01]  /*c260*/  IMAD.MOV.U32 R4, RZ, RZ, R112 ;  /* 0x000000ffff047224 */ /* 0x000fe200078e0070 */
[----:B------:R-:W-:Y:S01]  /*c270*/  LOP3.LUT R31, R86, UR31, R73, 0x96, !PT ;  /* 0x0000001f561f7c12 */ /* 0x000fe2000f8e9649 */
[----:B------:R-:W-:-:S07]  /*c280*/  IMAD.MOV.U32 R128, RZ, RZ, R72 ;  /* 0x000000ffff807224 */ /* 0x000fce00078e0048 */
.L_x_1386:
[----:B------:R-:W-:Y:S05]  /*c290*/  BSYNC.RECONVERGENT B2 ;  /* 0x0000000000027941 */ /* 0x000fea0003800200 */
.L_x_1385:
        /* <DEDUP_REMOVED lines=13> */
[----:B------:R-:W-:Y:S02]  /*c370*/  @!P1 IMAD.MOV.U32 R103, RZ, RZ, R88 ;  /* 0x000000ffff679224 */ /* 0x000fe400078e0058 */
[----:B------:R-:W-:-:S03]  /*c380*/  IMAD.MOV.U32 R88, RZ, RZ, 0x2 ;  /* 0x00000002ff587424 */ /* 0x000fc600078e00ff */
        /* <DEDUP_REMOVED lines=10> */
.L_x_1392:
[----:B------:R-:W-:Y:S01]  /*c430*/  IADD3 R77, PT, PT, R77, 0x1, RZ ;  /* 0x000000014d4d7810 */ /* 0x000fe20007ffe0ff */
[----:B------:R-:W-:Y:S03]  /*c440*/  BSSY.RECONVERGENT B3, `(.L_x_1393) ;  /* 0x000000c000037945 */ /* 0x000fe60003800200 */
[C---:B------:R-:W-:Y:S01]  /*c450*/  ISETP.NE.AND P3, PT, R77.reuse, RZ, PT ;  /* 0x000000ff4d00720c */ /* 0x040fe20003f65270 */
[----:B0-----:R-:W-:-:S12]  /*c460*/  IMAD.WIDE.U32 R112, R77, -0x2daee0ad, RZ ;  /* 0xd2511f534d707825 */ /* 0x001fd800078e00ff */
        /* <DEDUP_REMOVED lines=9> */
.L_x_1394:
[----:B------:R-:W-:Y:S05]  /*c500*/  BSYNC.RECONVERGENT B3 ;  /* 0x0000000000037941 */ /* 0x000fea0003800200 */
.L_x_1393:
        /* <DEDUP_REMOVED lines=43> */
.L_x_1391:
[----:B------:R-:W-:Y:S05]  /*c7c0*/  BSYNC.RECONVERGENT B2 ;  /* 0x0000000000027941 */ /* 0x000fea0003800200 */
.L_x_1390:
[----:B------:R-:W-:Y:S01]  /*c7d0*/  I2FP.F32.U32 R72, R73 ;  /* 0x0000004900487245 */ /* 0x000fe20000201000 */
[----:B------:R-:W-:Y:S01]  /*c7e0*/  IMAD.U32 R74, R74, 0x10000, RZ ;  /* 0x000100004a4a7824 */ /* 0x000fe200078e00ff */
[----:B------:R-:W-:Y:S01]  /*c7f0*/  ISETP.NE.AND P4, PT, R88, 0x1, PT ;  /* 0x000000015800780c */ /* 0x000fe20003f85270 */
[----:B------:R-:W-:Y:S01]  /*c800*/  BSSY.RECONVERGENT B2, `(.L_x_1395) ;  /* 0x000004a000027945 */ /* 0x000fe20003800200 */
[----:B0-----:R-:W-:Y:S02]  /*c810*/  HFMA2 R113, -RZ, RZ, 0, 1.1920928955078125e-07 ;  /* 0x00000002ff717431 */ /* 0x001fe400000001ff */
        /* <DEDUP_REMOVED lines=15> */
.L_x_1397:
        /* <DEDUP_REMOVED lines=13> */
.L_x_1399:
[----:B------:R-:W-:Y:S05]  /*c9e0*/  BSYNC.RECONVERGENT B3 ;  /* 0x0000000000037941 */ /* 0x000fea0003800200 */
.L_x_1398:
        /* <DEDUP_REMOVED lines=43> */
.L_x_1396:
[----:B------:R-:W-:Y:S05]  /*cca0*/  BSYNC.RECONVERGENT B2 ;  /* 0x0000000000027941 */ /* 0x000fea0003800200 */
.L_x_1395:
[----:B------:R-:W-:Y:S01]  /*ccb0*/  PRMT R73, R38, 0x7632, R73 ;  /* 0x0000763226497816 */ /* 0x000fe20000000049 */
[----:B------:R-:W-:Y:S01]  /*ccc0*/  BSSY.RECONVERGENT B2, `(.L_x_1400) ;  /* 0x0000053000027945 */ /* 0x000fe20003800200 */
[----:B------:R-:W-:Y:S02]  /*ccd0*/  I2FP.F32.U32 R72, R87 ;  /* 0x0000005700487245 */ /* 0x000fe40000201000 */
[----:B------:R-:W-:Y:S01]  /*cce0*/  MOV R126, 0x2 ;  /* 0x00000002007e7802 */ /* 0x000fe20000000f00 */
[----:B------:R-:W-:Y:S02]  /*ccf0*/  IMAD.U32 R88, R73, 0x10000, RZ ;  /* 0x0001000049587824 */ /* 0x000fe400078e00ff */
[----:B------:R-:W-:Y:S01]  /*cd00*/  FFMA.FTZ R73, R72, R119, 1.1641532182693481445e-10 ;  /* 0x2f00000048497423 */ /* 0x000fe20000010077 */
[----:B------:R-:W-:Y:S01]  /*cd10*/  @P1 PRMT R72, R34, 0x7632, R72 ;  /* 0x0000763222481816 */ /* 0x000fe20000000048 */
[----:B------:R-:W-:-:S03]  /*cd20*/  FMUL.FTZ R88, R88, R131 ;  /* 0x0000008358587220 */ /* 0x000fc60000410000 */
[----:B------:R-:W-:Y:S01]  /*cd30*/  FSETP.GTU.FTZ.AND P4, PT, R73, R132, PT ;  /* 0x000000844900720b */ /* 0x000fe20003f9c000 */
[----:B------:R-:W-:-:S03]  /*cd40*/  @P1 IMAD.U32 R73, R72, 0x10000, RZ ;  /* 0x0001000048491824 */ /* 0x000fc600078e00ff */
[----:B------:R-:W-:Y:S02]  /*cd50*/  FSEL R107, R88, RZ, !P4 ;  /* 0x000000ff586b7208 */ /* 0x000fe40006000000 */
        /* <DEDUP_REMOVED lines=16> */
.L_x_1402:
        /* <DEDUP_REMOVED lines=13> */
.L_x_1404:
[----:B------:R-:W-:Y:S05]  /*cf30*/  BSYNC.RECONVERGENT B3 ;  /* 0x0000000000037941 */ /* 0x000fea0003800200 */
.L_x_1403:
        /* <DEDUP_REMOVED lines=43> */
.L_x_1401:
[----:B------:R-:W-:Y:S05]  /*d1f0*/  BSYNC.RECONVERGENT B2 ;  /* 0x0000000000027941 */ /* 0x000fea0003800200 */
.L_x_1400:
        /* <DEDUP_REMOVED lines=21> */
.L_x_1407:
        /* <DEDUP_REMOVED lines=13> */
.L_x_1409:
[----:B------:R-:W-:Y:S05]  /*d420*/  BSYNC.RECONVERGENT B3 ;  /* 0x0000000000037941 */ /* 0x000fea0003800200 */
.L_x_1408:
        /* <DEDUP_REMOVED lines=43> */
.L_x_1406:
[----:B------:R-:W-:Y:S05]  /*d6e0*/  BSYNC.RECONVERGENT B2 ;  /* 0x0000000000027941 */ /* 0x000fea0003800200 */
.L_x_1405:
        /* <DEDUP_REMOVED lines=26> */
.L_x_1412:
        /* <DEDUP_REMOVED lines=13> */
.L_x_1414:
[----:B------:R-:W-:Y:S05]  /*d960*/  BSYNC.RECONVERGENT B3 ;  /* 0x0000000000037941 */ /* 0x000fea0003800200 */
.L_x_1413:
        /* <DEDUP_REMOVED lines=43> */
.L_x_1411:
[----:B------:R-:W-:Y:S05]  /*dc20*/  BSYNC.RECONVERGENT B2 ;  /* 0x0000000000027941 */ /* 0x000fea0003800200 */
.L_x_1410:
        /* <DEDUP_REMOVED lines=20> */
.L_x_1417:
        /* <DEDUP_REMOVED lines=15> */
.L_x_1419:
[----:B------:R-:W-:Y:S05]  /*de60*/  BSYNC.RECONVERGENT B3 ;  /* 0x0000000000037941 */ /* 0x000fea0003800200 */
.L_x_1418:
        /* <DEDUP_REMOVED lines=37> */
[----:B------:R-:W-:-:S04]  /*e0c0*/  IMAD.WIDE.U32 R126, R126, -0x326172a9, RZ ;  /* 0xcd9e8d577e7e7825 */ /* 0x000fc800078e00ff */
[----:B------:R-:W-:Y:S01]  /*e0d0*/  IMAD.WIDE.U32 R72, R72, -0x2daee0ad, RZ ;  /* 0xd2511f5348487825 */ /* 0x000fe200078e00ff */
[----:B------:R-:W-:-:S03]  /*e0e0*/  LOP3.LUT R30, R30, UR30, R127, 0x96, !PT ;  /* 0x0000001e1e1e7c12 */ /* 0x000fc6000f8e967f */
[----:B------:R-:W-:Y:S01]  /*e0f0*/  IMAD.MOV.U32 R4, RZ, RZ, R126 ;  /* 0x000000ffff047224 */ /* 0x000fe200078e007e */
[----:B------:R-:W-:Y:S01]  /*e100*/  LOP3.LUT R31, R74, UR31, R73, 0x96, !PT ;  /* 0x0000001f4a1f7c12 */ /* 0x000fe2000f8e9649 */
[----:B------:R-:W-:-:S07]  /*e110*/  IMAD.MOV.U32 R128, RZ, RZ, R72 ;  /* 0x000000ffff807224 */ /* 0x000fce00078e0048 */
.L_x_1416:
[----:B------:R-:W-:Y:S05]  /*e120*/  BSYNC.RECONVERGENT B2 ;  /* 0x0000000000027941 */ /* 0x000fea0003800200 */
.L_x_1415:
[----:B------:R-:W-:Y:S02]  /*e130*/  I2FP.F32.U32 R72, R75 ;  /* 0x0000004b00487245 */ /* 0x000fe40000201000 */
[----:B------:R-:W-:-:S03]  /*e140*/  PRMT R73, R39, 0x7632, R73 ;  /* 0x0000763227497816 */ /* 0x000fc60000000049 */
[----:B------:R-:W-:Y:S01]  /*e150*/  FFMA.FTZ R119, R72, R119, 1.1641532182693481445e-10 ;  /* 0x2f00000048777423 */ /* 0x000fe20000010077 */
[----:B------:R-:W-:Y:S01]  /*e160*/  @P1 PRMT R72, R35, 0x7632, R72 ;  /* 0x0000763223481816 */ /* 0x000fe20000000048 */
[----:B------:R-:W-:Y:S01]  /*e170*/  IMAD.U32 R74, R73, 0x10000, RZ ;  /* 0x00010000494a7824 */ /* 0x000fe200078e00ff */
[----:B------:R-:W-:Y:S02]  /*e180*/  PRMT R73, R130, 0x5410, R89 ;  /* 0x0000541082497816 */ /* 0x000fe40000000059 */
[----:B------:R-:W-:Y:S01]  /*e190*/  FSETP.GTU.FTZ.AND P6, PT, R119, R132, PT ;  /* 0x000000847700720b */ /* 0x000fe20003fdc000 */
[----:B------:R-:W-:Y:S01]  /*e1a0*/  FMUL.FTZ R74, R74, R131 ;  /* 0x000000834a4a7220 */ /* 0x000fe20000410000 */
[----:B------:R-:W-:-:S04]  /*e1b0*/  @P1 IMAD.U32 R72, R72, 0x10000, RZ ;  /* 0x0001000048481824 */ /* 0x000fc800078e00ff */
[----:B------:R-:W-:-:S05]  /*e1c0*/  FSEL R74, R74, RZ, !P6 ;  /* 0x000000ff4a4a7208 */ /* 0x000fca0007000000 */
        /* <DEDUP_REMOVED lines=10> */
.L_x_1339:
[----:B------:R-:W-:Y:S01]  /*e270*/  ISETP.NE.AND P2, PT, R107, 0x1, PT ;  /* 0x000000016b00780c */ /* 0x000fe20003f45270 */
[----:B------:R-:W-:Y:S01]  /*e280*/  BSSY.RECONVERGENT B2, `(.L_x_1421) ;  /* 0x0000047000027945 */ /* 0x000fe20003800200 */
[----:B------:R-:W-:Y:S01]  /*e290*/  MOV R94, 0x2 ;  /* 0x00000002005e7802 */ /* 0x000fe20000000f00 */
[----:B------:R-:W-:Y:S02]  /*e2a0*/  IMAD.MOV.U32 R90, RZ, RZ, R4 ;  /* 0x000000ffff5a7224 */ /* 0x000fe400078e0004 */
[----:B------:R-:W-:-:S08]  /*e2b0*/  IMAD.MOV.U32 R128, RZ, RZ, R123 ;  /* 0x000000ffff807224 */ /* 0x000fd000078e007b */
        /* <DEDUP_REMOVED lines=11> */
.L_x_1423:
[----:B------:R-:W-:Y:S01]  /*e370*/  VIADD R77, R77, 0x1 ;  /* 0x000000014d4d7836 */ /* 0x000fe20000000000 */
[----:B------:R-:W-:Y:S03]  /*e380*/  BSSY.RECONVERGENT B3, `(.L_x_1424) ;  /* 0x000000c000037945 */ /* 0x000fe60003800200 */
[C---:B0-----:R-:W-:Y:S01]  /*e390*/  IMAD.WIDE.U32 R112, R77.reuse, -0x2daee0ad, RZ ;  /* 0xd2511f534d707825 */ /* 0x041fe200078e00ff */
        /* <DEDUP_REMOVED lines=10> */
.L_x_1425:
[----:B------:R-:W-:Y:S05]  /*e440*/  BSYNC.RECONVERGENT B3 ;  /* 0x0000000000037941 */ /* 0x000fea0003800200 */
.L_x_1424:
        /* <DEDUP_REMOVED lines=42> */
.L_x_1422:
[----:B------:R-:W-:Y:S05]  /*e6f0*/  BSYNC.RECONVERGENT B2 ;  /* 0x0000000000027941 */ /* 0x000fea0003800200 */
.L_x_1421:
[----:B------:R-:W1:Y:S01]  /*e700*/  LDC R132, c[0x0][0x408] ;  /* 0x00010200ff847b82 */ /* 0x000e620000000800 */
[----:B------:R-:W-:Y:S01]  /*e710*/  I2FP.F32.U32 R90, R90 ;  /* 0x0000005a005a7245 */ /* 0x000fe20000201000 */
[----:B------:R-:W-:Y:S01]  /*e720*/  IMAD.MOV.U32 R119, RZ, RZ, 0x2f800000 ;  /* 0x2f800000ff777424 */ /* 0x000fe200078e00ff */
[----:B-----5:R-:W-:Y:S01]  /*e730*/  SHF.L.U32 R93, R72, 0x10, RZ ;  /* 0x00000010485d7819 */ /* 0x020fe200000006ff */
[----:B------:R-:W-:Y:S01]  /*e740*/  @P1 IMAD.U32 R103, R32, 0x10000, RZ ;  /* 0x0001000020671824 */ /* 0x000fe200078e00ff */
[----:B------:R-:W-:Y:S01]  /*e750*/  ISETP.NE.AND P3, PT, R94, 0x1, PT ;  /* 0x000000015e00780c */ /* 0x000fe20003f65270 */
[----:B------:R-:W-:Y:S01]  /*e760*/  FFMA.FTZ R90, R90, R119, 1.1641532182693481445e-10 ;  /* 0x2f0000005a5a7423 */ /* 0x000fe20000010077 */
[----:B------:R-:W-:Y:S01]  /*e770*/  LOP3.LUT R0, R0, 0xffffffef, RZ, 0xc0, !PT ;  /* 0xffffffef00007812 */ /* 0x000fe200078ec0ff */
[----:B------:R-:W2:Y:S01]  /*e780*/  LDC R131, c[0x0][0x404] ;  /* 0x00010100ff837b82 */ /* 0x000ea20000000800 */
[----:B------:R-:W-:Y:S01]  /*e790*/  BSSY.RECONVERGENT B2, `(.L_x_1426) ;  /* 0x000004d000027945 */ /* 0x000fe20003800200 */
[----:B------:R-:W-:Y:S01]  /*e7a0*/  PRMT R72, R72, 0x7632, R72 ;  /* 0x0000763248487816 */ /* 0x000fe20000000048 */
[----:B------:R-:W-:-:S02]  /*e7b0*/  IMAD.MOV.U32 R104, RZ, RZ, 0x2 ;  /* 0x00000002ff687424 */ /* 0x000fc400078e00ff */
[----:B-1----:R-:W-:Y:S01]  /*e7c0*/  FMUL.FTZ R93, R93, R132 ;  /* 0x000000845d5d7220 */ /* 0x002fe20000410000 */
[----:B--2---:R-:W-:-:S04]  /*e7d0*/  FSETP.GTU.FTZ.AND P2, PT, R90, R131, PT ;  /* 0x000000835a00720b */ /* 0x004fc80003f5c000 */
        /* <DEDUP_REMOVED lines=15> */
.L_x_1428:
        /* <DEDUP_REMOVED lines=13> */
.L_x_1430:
[----:B------:R-:W-:Y:S05]  /*e9a0*/  BSYNC.RECONVERGENT B3 ;  /* 0x0000000000037941 */ /* 0x000fea0003800200 */
.L_x_1429:
        /* <DEDUP_REMOVED lines=43> */
.L_x_1427:
[----:B------:R-:W-:Y:S05]  /*ec60*/  BSYNC.RECONVERGENT B2 ;  /* 0x0000000000027941 */ /* 0x000fea0003800200 */
.L_x_1426:
        /* <DEDUP_REMOVED lines=8> */
[----:B------:R-:W-:Y:S01]  /*ecf0*/  IMAD.MOV.U32 R107, RZ, RZ, 0x2 ;  /* 0x00000002ff6b7424 */ /* 0x000fe200078e00ff */
[----:B------:R-:W-:Y:S01]  /*ed00*/  @P1 SHF.L.U32 R103, R72, 0x10, RZ ;  /* 0x0000001048671819 */ /* 0x000fe200000006ff */
        /* <DEDUP_REMOVED lines=16> */
.L_x_1433:
[----:B------:R-:W-:Y:S01]  /*ee10*/  VIADD R77, R77, 0x1 ;  /* 0x000000014d4d7836 */ /* 0x000fe20000000000 */
[----:B------:R-:W-:Y:S03]  /*ee20*/  BSSY.RECONVERGENT B3, `(.L_x_1434) ;  /* 0x000000c000037945 */ /* 0x000fe60003800200 */
[C---:B0-----:R-:W-:Y:S01]  /*ee30*/  IMAD.WIDE.U32 R126, R77.reuse, -0x2daee0ad, RZ ;  /* 0xd2511f534d7e7825 */ /* 0x041fe200078e00ff */
        /* <DEDUP_REMOVED lines=10> */
.L_x_1435:
[----:B------:R-:W-:Y:S05]  /*eee0*/  BSYNC.RECONVERGENT B3 ;  /* 0x0000000000037941 */ /* 0x000fea0003800200 */
.L_x_1434:
        /* <DEDUP_REMOVED lines=42> */
[----:B------:R-:W-:-:S07]  /*f190*/  MOV R128, R112 ;  /* 0x0000007000807202 */ /* 0x000fce0000000f00 */
.L_x_1432:
[----:B------:R-:W-:Y:S05]  /*f1a0*/  BSYNC.RECONVERGENT B2 ;  /* 0x0000000000027941 */ /* 0x000fea0003800200 */
.L_x_1431:
[----:B------:R-:W-:Y:S01]  /*f1b0*/  I2FP.F32.U32 R72, R72 ;  /* 0x0000004800487245 */ /* 0x000fe20000201000 */
[----:B------:R-:W-:Y:S01]  /*f1c0*/  IMAD.U32 R93, R73, 0x10000, RZ ;  /* 0x00010000495d7824 */ /* 0x000fe200078e00ff */
[----:B------:R-:W-:Y:S01]  /*f1d0*/  ISETP.NE.AND P2, PT, R107, 0x1, PT ;  /* 0x000000016b00780c */ /* 0x000fe20003f45270 */
[----:B------:R-:W-:Y:S01]  /*f1e0*/  BSSY.RECONVERGENT B2, `(.L_x_1436) ;  /* 0x0000050000027945 */ /* 0x000fe20003800200 */
[----:B------:R-:W-:Y:S01]  /*f1f0*/  LOP3.LUT R0, R0, 0xfffffffb, RZ, 0xc0, !PT ;  /* 0xfffffffb00007812 */ /* 0x000fe200078ec0ff */
[----:B------:R-:W-:Y:S01]  /*f200*/  FFMA.FTZ R72, R72, R119, 1.1641532182693481445e-10 ;  /* 0x2f00000048487423 */ /* 0x000fe20000010077 */
[----:B------:R-:W-:Y:S01]  /*f210*/  FMUL.FTZ R93, R93, R132 ;  /* 0x000000845d5d7220 */ /* 0x000fe20000410000 */
[----:B0-----:R-:W-:Y:S01]  /*f220*/  HFMA2 R112, -RZ, RZ, 0, 1.1920928955078125e-07 ;  /* 0x00000002ff707431 */ /* 0x001fe200000001ff */
[----:B------:R-:W-:Y:S01]  /*f230*/  PRMT R103, R73, 0x7632, R103 ;  /* 0x0000763249677816 */ /* 0x000fe20000000067 */
[----:B------:R-:W-:Y:S01]  /*f240*/  IMAD.MOV.U32 R73, RZ, RZ, R4 ;  /* 0x000000ffff497224 */ /* 0x000fe200078e0004 */
[----:B------:R-:W-:Y:S01]  /*f250*/  FSETP.GTU.FTZ.AND P3, PT, R72, R131, PT ;  /* 0x000000834800720b */ /* 0x000fe20003f7c000 */
[----:B------:R-:W-:-:S03]  /*f260*/  @P1 IMAD.U32 R72, R33, 0x10000, RZ ;  /* 0x0001000021481824 */ /* 0x000fc600078e00ff */
        /* <DEDUP_REMOVED lines=14> */
.L_x_1438:
        /* <DEDUP_REMOVED lines=13> */
.L_x_1440:
[----:B------:R-:W-:Y:S05]  /*f420*/  BSYNC.RECONVERGENT B3 ;  /* 0x0000000000037941 */ /* 0x000fea0003800200 */
.L_x_1439:
        /* <DEDUP_REMOVED lines=43> */
.L_x_1437:
[----:B------:R-:W-:Y:S05]  /*f6e0*/  BSYNC.RECONVERGENT B2 ;  /* 0x0000000000027941 */ /* 0x000fea0003800200 */
.L_x_1436:
[----:B------:R-:W-:Y:S01]  /*f6f0*/  I2FP.F32.U32 R72, R73 ;  /* 0x0000004900487245 */ /* 0x000fe20000201000 */
[----:B------:R-:W-:Y:S01]  /*f700*/  IMAD.U32 R103, R103, 0x10000, RZ ;  /* 0x0001000067677824 */ /* 0x000fe200078e00ff */
[----:B------:R-:W-:Y:S01]  /*f710*/  @P1 PRMT R73, R33, 0x7632, R73 ;  /* 0x0000763221491816 */ /* 0x000fe20000000049 */
[----:B------:R-:W-:Y:S01]  /*f720*/  BSSY.RECONVERGENT B2, `(.L_x_1441) ;  /* 0x0000050000027945 */ /* 0x000fe20003800200 */
[----:B------:R-:W-:Y:S01]  /*f730*/  LOP3.LUT R0, R0, 0xfffffffd, RZ, 0xc0, !PT ;  /* 0xfffffffd00007812 */ /* 0x000fe200078ec0ff */
[----:B------:R-:W-:Y:S01]  /*f740*/  FFMA.FTZ R72, R72, R119, 1.1641532182693481445e-10 ;  /* 0x2f00000048487423 */ /* 0x000fe20000010077 */
[----:B------:R-:W-:Y:S01]  /*f750*/  FMUL.FTZ R103, R103, R132 ;  /* 0x0000008467677220 */ /* 0x000fe20000410000 */
[----:B------:R-:W-:Y:S02]  /*f760*/  @P1 IMAD.U32 R73, R73, 0x10000, RZ ;  /* 0x0001000049491824 */ /* 0x000fe400078e00ff */
[----:B------:R-:W-:Y:S01]  /*f770*/  IMAD.MOV.U32 R107, RZ, RZ, 0x2 ;  /* 0x00000002ff6b7424 */ /* 0x000fe200078e00ff */
[----:B------:R-:W-:-:S04]  /*f780*/  FSETP.GTU.FTZ.AND P2, PT, R72, R131, PT ;  /* 0x000000834800720b */ /* 0x000fc80003f5c000 */
[----:B------:R-:W-:Y:S02]  /*f790*/  FSEL R104, R103, RZ, !P2 ;  /* 0x000000ff67687208 */ /* 0x000fe40005000000 */
[----:B------:R-:W-:Y:S02]  /*f7a0*/  PLOP3.LUT P3, PT, P2, PT, PT, 0x8, 0x80 ;  /* 0x000000000080781c */ /* 0x000fe4000176e170 */
[----:B------:R-:W-:Y:S01]  /*f7b0*/  ISETP.NE.AND P2, PT, R112, 0x1, PT ;  /* 0x000000017000780c */ /* 0x000fe20003f45270 */
[----:B------:R-:W-:Y:S01]  /*f7c0*/  @P1 FADD.FTZ R104, R73, R104 ;  /* 0x0000006849681221 */ /* 0x000fe20000010000 */
[----:B------:R-:W-:-:S04]  /*f7d0*/  MOV R73, R4 ;  /* 0x0000000400497202 */ /* 0x000fc80000000f00 */
[----:B------:R-:W-:-:S05]  /*f7e0*/  F2FP.BF16.F32.PACK_AB R130, RZ, R104 ;  /* 0x00000068ff82723e */ /* 0x000fca00000010ff */
[----:B------:R-:W-:Y:S02]  /*f7f0*/  @P3 LOP3.LUT R0, R0, 0x2, RZ, 0xfc, !PT ;  /* 0x0000000200003812 */ /* 0x000fe400078efcff */
[----:B------:R-:W-:Y:S05]  /*f800*/  @!P2 BRA `(.L_x_1442) ;  /* 0x000000040004a947 */ /* 0x000fea0003800000 */
        /* <DEDUP_REMOVED lines=8> */
.L_x_1443:
        /* <DEDUP_REMOVED lines=13> */
.L_x_1445:
[----:B------:R-:W-:Y:S05]  /*f960*/  BSYNC.RECONVERGENT B3 ;  /* 0x0000000000037941 */ /* 0x000fea0003800200 */
.L_x_1444:
        /* <DEDUP_REMOVED lines=43> */
.L_x_1442:
[----:B------:R-:W-:Y:S05]  /*fc20*/  BSYNC.RECONVERGENT B2 ;  /* 0x0000000000027941 */ /* 0x000fea0003800200 */
.L_x_1441:
        /* <DEDUP_REMOVED lines=10> */
[----:B------:R-:W-:Y:S01]  /*fcd0*/  FSEL R103, R73, RZ, !P2 ;  /* 0x000000ff49677208 */ /* 0x000fe20005000000 */
[----:B------:R-:W-:Y:S01]  /*fce0*/  IMAD.MOV.U32 R73, RZ, RZ, R4 ;  /* 0x000000ffff497224 */ /* 0x000fe200078e0004 */
        /* <DEDUP_REMOVED lines=12> */
.L_x_1448:
        /* <DEDUP_REMOVED lines=13> */
.L_x_1450:
[----:B------:R-:W-:Y:S05]  /*fe80*/  BSYNC.RECONVERGENT B3 ;  /* 0x0000000000037941 */ /* 0x000fea0003800200 */
.L_x_1449:
        /* <DEDUP_REMOVED lines=43> */
.L_x_1447:
[----:B------:R-:W-:Y:S05]  /*10140*/  BSYNC.RECONVERGENT B2 ;  /* 0x0000000000027941 */ /* 0x000fea0003800200 */
.L_x_1446:
[----:B------:R-:W-:Y:S01]  /*10150*/  I2FP.F32.U32 R72, R73 ;  /* 0x0000004900487245 */ /* 0x000fe20000201000 */
[----:B------:R-:W-:Y:S01]  /*10160*/  IMAD.U32 R73, R74, 0x10000, RZ ;  /* 0x000100004a497824 */ /* 0x000fe200078e00ff */
[----:B------:R-:W-:Y:S01]  /*10170*/  ISETP.NE.AND P4, PT, R113, 0x1, PT ;  /* 0x000000017100780c */ /* 0x000fe20003f85270 */
[----:B------:R-:W-:Y:S01]  /*10180*/  BSSY.RECONVERGENT B2, `(.L_x_1451) ;  /* 0x000004e000027945 */ /* 0x000fe20003800200 */
[----:B------:R-:W-:Y:S01]  /*10190*/  @P1 PRMT R74, R34, 0x7632, R74 ;  /* 0x00007632224a1816 */ /* 0x000fe2000000004a */
[----:B------:R-:W-:Y:S01]  /*101a0*/  FFMA.FTZ R72, R72, R119, 1.1641532182693481445e-10 ;  /* 0x2f00000048487423 */ /* 0x000fe20000010077 */
[----:B------:R-:W-:Y:S01]  /*101b0*/  FMUL.FTZ R73, R73, R132 ;  /* 0x0000008449497220 */ /* 0x000fe20000410000 */
[----:B------:R-:W-:Y:S02]  /*101c0*/  MOV R126, 0x2 ;  /* 0x00000002007e7802 */ /* 0x000fe40000000f00 */
[----:B------:R-:W-:Y:S01]  /*101d0*/  @P1 IMAD.U32 R107, R74, 0x10000, RZ ;  /* 0x000100004a6b1824 */ /* 0x000fe200078e00ff */
        /* <DEDUP_REMOVED lines=15> */
.L_x_1453:
        /* <DEDUP_REMOVED lines=13> */
.L_x_1455:
[----:B------:R-:W-:Y:S05]  /*103a0*/  BSYNC.RECONVERGENT B3 ;  /* 0x0000000000037941 */ /* 0x000fea0003800200 */
.L_x_1454:
        /* <DEDUP_REMOVED lines=43> */
.L_x_1452:
[----:B------:R-:W-:Y:S05]  /*10660*/  BSYNC.RECONVERGENT B2 ;  /* 0x0000000000027941 */ /* 0x000fea0003800200 */
.L_x_1451:
        /* <DEDUP_REMOVED lines=24> */
.L_x_1458:
        /* <DEDUP_REMOVED lines=13> */
.L_x_1460:
[----:B------:R-:W-:Y:S05]  /*108c0*/  BSYNC.RECONVERGENT B3 ;  /* 0x0000000000037941 */ /* 0x000fea0003800200 */
.L_x_1459:
        /* <DEDUP_REMOVED lines=43> */
.L_x_1457:
[----:B------:R-:W-:Y:S05]  /*10b80*/  BSYNC.RECONVERGENT B2 ;  /* 0x0000000000027941 */ /* 0x000fea0003800200 */
.L_x_1456:
[----:B------:R-:W-:Y:S02]  /*10b90*/  I2FP.F32.U32 R72, R73 ;  /* 0x0000004900487245 */ /* 0x000fe40000201000 */
[----:B------:R-:W-:Y:S02]  /*10ba0*/  SHF.L.U32 R73, R136, 0x10, RZ ;  /* 0x0000001088497819 */ /* 0x000fe400000006ff */
[----:B------:R-:W-:Y:S01]  /*10bb0*/  @P1 PRMT R74, R35, 0x7632, R74 ;  /* 0x00007632234a1816 */ /* 0x000fe2000000004a */
[----:B------:R-:W-:Y:S02]  /*10bc0*/  FFMA.FTZ R72, R72, R119, 1.1641532182693481445e-10 ;  /* 0x2f00000048487423 */ /* 0x000fe40000010077 */
[----:B------:R-:W-:Y:S02]  /*10bd0*/  FMUL.FTZ R73, R73, R132 ;  /* 0x0000008449497220 */ /* 0x000fe40000410000 */
[----:B------:R-:W-:Y:S01]  /*10be0*/  @P1 IMAD.U32 R74, R74, 0x10000, RZ ;  /* 0x000100004a4a1824 */ /* 0x000fe200078e00ff */
[----:B------:R-:W-:-:S02]  /*10bf0*/  FSETP.GTU.FTZ.AND P5, PT, R72, R131, PT ;  /* 0x000000834800720b */ /* 0x000fc40003fbc000 */
        /* <DEDUP_REMOVED lines=8> */
.L_x_1420:
        /* <DEDUP_REMOVED lines=43> */
.L_x_1461:
[----:B------:R-:W-:Y:S01]  /*10f30*/  MOV R123, R128 ;  /* 0x00000080007b7202 */ /* 0x000fe20000000f00 */
[----:B------:R-:W-:-:S07]  /*10f40*/  VIADD R124, R124, 0x20 ;  /* 0x000000207c7c7836 */ /* 0x000fce0000000000 */
.L_x_1338:
[----:B------:R-:W-:Y:S05]  /*10f50*/  BSYNC.RECONVERGENT B1 ;  /* 0x0000000000017941 */ /* 0x000fea0003800200 */
.L_x_1337:
        /* <DEDUP_REMOVED lines=35> */
.L_x_1467:
        /* <DEDUP_REMOVED lines=13> */
.L_x_1469:
[----:B------:R-:W-:Y:S05]  /*11260*/  BSYNC.RECONVERGENT B3 ;  /* 0x0000000000037941 */ /* 0x000fea0003800200 */
.L_x_1468:
        /* <DEDUP_REMOVED lines=42> */
.L_x_1466:
[----:B------:R-:W-:Y:S05]  /*11510*/  BSYNC.RECONVERGENT B2 ;  /* 0x0000000000027941 */ /* 0x000fea0003800200 */
.L_x_1465:
[----:B------:R-:W1:Y:S01]  /*11520*/  LDC R132, c[0x0][0x404] ;  /* 0x00010100ff847b82 */ /* 0x000e620000000800 */
[----:B------:R-:W-:Y:S01]  /*11530*/  HFMA2 R120, -RZ, RZ, 0.1171875, 0 ;  /* 0x2f800000ff787431 */ /* 0x000fe200000001ff */
[----:B------:R-:W-:Y:S01]  /*11540*/  I2FP.F32.U32 R83, R82 ;  /* 0x0000005200537245 */ /* 0x000fe20000201000 */
[----:B-----5:R-:W-:Y:S01]  /*11550*/  IMAD.U32 R82, R72, 0x10000, RZ ;  /* 0x0001000048527824 */ /* 0x020fe200078e00ff */
[----:B------:R-:W-:Y:S01]  /*11560*/  ISETP.NE.AND P3, PT, R84, 0x1, PT ;  /* 0x000000015400780c */ /* 0x000fe20003f65270 */
[----:B------:R-:W-:Y:S01]  /*11570*/  BSSY.RECONVERGENT B2, `(.L_x_1470) ;  /* 0x000004e000027945 */ /* 0x000fe20003800200 */
[----:B------:R-:W-:Y:S01]  /*11580*/  LOP3.LUT R0, R0, 0xffffffef, RZ, 0xc0, !PT ;  /* 0xffffffef00007812 */ /* 0x000fe200078ec0ff */
[----:B------:R-:W-:Y:S01]  /*11590*/  IMAD.MOV.U32 R85, RZ, RZ, 0x2 ;  /* 0x00000002ff557424 */ /* 0x000fe200078e00ff */
[----:B------:R-:W2:Y:S01]  /*115a0*/  LDC R131, c[0x0][0x408] ;  /* 0x00010200ff837b82 */ /* 0x000ea20000000800 */
[----:B------:R-:W-:Y:S01]  /*115b0*/  PRMT R72, R72, 0x7632, R72 ;  /* 0x0000763248487816 */ /* 0x000fe20000000048 */
[----:B------:R-:W-:-:S05]  /*115c0*/  FFMA.FTZ R83, R83, R120, 1.1641532182693481445e-10 ;  /* 0x2f00000053537423 */ /* 0x000fca0000010078 */
[----:B-1----:R-:W-:Y:S02]  /*115d0*/  FSETP.GTU.FTZ.AND P2, PT, R83, R132, PT ;  /* 0x000000845300720b */ /* 0x002fe40003f5c000 */
[----:B------:R-:W-:Y:S02]  /*115e0*/  MOV R83, R4 ;  /* 0x0000000400537202 */ /* 0x000fe40000000f00 */
        /* <DEDUP_REMOVED lines=13> */
.L_x_1472:
        /* <DEDUP_REMOVED lines=13> */
.L_x_1474:
[----:B------:R-:W-:Y:S05]  /*11790*/  BSYNC.RECONVERGENT B3 ;  /* 0x0000000000037941 */ /* 0x000fea0003800200 */
.L_x_1473:
        /* <DEDUP_REMOVED lines=43> */
.L_x_1471:
[----:B------:R-:W-:Y:S05]  /*11a50*/  BSYNC.RECONVERGENT B2 ;  /* 0x0000000000027941 */ /* 0x000fea0003800200 */
.L_x_1470:
        /* <DEDUP_REMOVED lines=25> */
.L_x_1477:
        /* <DEDUP_REMOVED lines=13> */
.L_x_1479:
[----:B------:R-:W-:Y:S05]  /*11cc0*/  BSYNC.RECONVERGENT B3 ;  /* 0x0000000000037941 */ /* 0x000fea0003800200 */
.L_x_1478:
        /* <DEDUP_REMOVED lines=43> */
.L_x_1476:
[----:B------:R-:W-:Y:S05]  /*11f80*/  BSYNC.RECONVERGENT B2 ;  /* 0x0000000000027941 */ /* 0x000fea0003800200 */
.L_x_1475:
[----:B------:R-:W-:Y:S01]  /*11f90*/  I2FP.F32.U32 R83, R83 ;  /* 0x0000005300537245 */ /* 0x000fe20000201000 */
[----:B------:R-:W-:Y:S01]  /*11fa0*/  BSSY.RECONVERGENT B2, `(.L_x_1480) ;  /* 0x000004e000027945 */ /* 0x000fe20003800200 */
[----:B------:R-:W-:Y:S01]  /*11fb0*/  SHF.L.U32 R72, R72, 0x10, RZ ;  /* 0x0000001048487819 */ /* 0x000fe200000006ff */
[----:B------:R-:W-:Y:S01]  /*11fc0*/  IMAD.MOV.U32 R86, RZ, RZ, 0x2 ;  /* 0x00000002ff567424 */ /* 0x000fe200078e00ff */
[----:B------:R-:W-:Y:S01]  /*11fd0*/  ISETP.NE.AND P2, PT, R84, 0x1, PT ;  /* 0x000000015400780c */ /* 0x000fe20003f45270 */
[----:B------:R-:W-:Y:S01]  /*11fe0*/  FFMA.FTZ R83, R83, R120, 1.1641532182693481445e-10 ;  /* 0x2f00000053537423 */ /* 0x000fe20000010078 */
[----:B------:R-:W-:Y:S01]  /*11ff0*/  LOP3.LUT R0, R0, 0xfffffff7, RZ, 0xc0, !PT ;  /* 0xfffffff700007812 */ /* 0x000fe200078ec0ff */
[----:B------:R-:W-:-:S03]  /*12000*/  FMUL.FTZ R72, R72, R131 ;  /* 0x0000008348487220 */ /* 0x000fc60000410000 */
        /* <DEDUP_REMOVED lines=14> */
.L_x_1482:
        /* <DEDUP_REMOVED lines=13> */
.L_x_1484:
[----:B------:R-:W-:Y:S05]  /*121c0*/  BSYNC.RECONVERGENT B3 ;  /* 0x0000000000037941 */ /* 0x000fea0003800200 */
.L_x_1483:
        /* <DEDUP_REMOVED lines=43> */
.L_x_1481:
[----:B------:R-:W-:Y:S05]  /*12480*/  BSYNC.RECONVERGENT B2 ;  /* 0x0000000000027941 */ /* 0x000fea0003800200 */
.L_x_1480:
[----:B------:R-:W-:Y:S01]  /*12490*/  I2FP.F32.U32 R83, R83 ;  /* 0x0000005300537245 */ /* 0x000fe20000201000 */
[----:B------:R-:W-:Y:S01]  /*124a0*/  BSSY.RECONVERGENT B2, `(.L_x_1485) ;  /* 0x0000053000027945 */ /* 0x000fe20003800200 */
[----:B------:R-:W-:-:S03]  /*124b0*/  PRMT R84, R36, 0x7632, R84 ;  /* 0x0000763224547816 */ /* 0x000fc60000000054 */
[----:B------:R-:W-:Y:S01]  /*124c0*/  FFMA.FTZ R83, R83, R120, 1.1641532182693481445e-10 ;  /* 0x2f00000053537423 */ /* 0x000fe20000010078 */
[----:B------:R-:W-:-:S04]  /*124d0*/  SHF.L.U32 R84, R84, 0x10, RZ ;  /* 0x0000001054547819 */ /* 0x000fc800000006ff */
[----:B------:R-:W-:Y:S01]  /*124e0*/  FSETP.GTU.FTZ.AND P2, PT, R83, R132, PT ;  /* 0x000000845300720b */ /* 0x000fe20003f5c000 */
[----:B------:R-:W-:Y:S01]  /*124f0*/  FMUL.FTZ R84, R84, R131 ;  /* 0x0000008354547220 */ /* 0x000fe20000410000 */
[----:B------:R-:W-:-:S04]  /*12500*/  @P1 PRMT R83, R32, 0x7632, R83 ;  /* 0x0000763220531816 */ /* 0x000fc80000000053 */
[----:B------:R-:W-:Y:S01]  /*12510*/  FSEL R85, R84, RZ, !P2 ;  /* 0x000000ff54557208 */ /* 0x000fe20005000000 */
[----:B------:R-:W-:Y:S02]  /*12520*/  @P1 IMAD.U32 R83, R83, 0x10000, RZ ;  /* 0x0001000053531824 */ /* 0x000fe400078e00ff */
[----:B------:R-:W-:Y:S02]  /*12530*/  HFMA2 R84, -RZ, RZ, 0, 1.1920928955078125e-07 ;  /* 0x00000002ff547431 */ /* 0x000fe400000001ff */
[----:B------:R-:W-:-:S04]  /*12540*/  FADD.FTZ R72, R72, R85 ;  /* 0x0000005548487221 */ /* 0x000fc80000010000 */
[----:B------:R-:W-:Y:S01]  /*12550*/  @P1 FADD.FTZ R97, R72, R83 ;  /* 0x0000005348611221 */ /* 0x000fe20000010000 */
[----:B------:R-:W-:Y:S01]  /*12560*/  SEL R83, RZ, 0x1, P2 ;  /* 0x00000001ff537807 */ /* 0x000fe20001000000 */
[----:B------:R-:W-:Y:S01]  /*12570*/  @!P1 IMAD.MOV.U32 R97, RZ, RZ, R72 ;  /* 0x000000ffff619224 */ /* 0x000fe200078e0048 */
[----:B------:R-:W-:Y:S01]  /*12580*/  ISETP.NE.AND P2, PT, R86, 0x1, PT ;  /* 0x000000015600780c */ /* 0x000fe20003f45270 */
[----:B------:R-:W-:-:S03]  /*12590*/  IMAD.MOV.U32 R72, RZ, RZ, R4 ;  /* 0x000000ffff487224 */ /* 0x000fc600078e0004 */
[----:B------:R-:W-:-:S09]  /*125a0*/  F2FP.BF16.F32.PACK_AB R125, RZ, R97 ;  /* 0x00000061ff7d723e */ /* 0x000fd200000010ff */
        /* <DEDUP_REMOVED lines=9> */
.L_x_1487:
        /* <DEDUP_REMOVED lines=13> */
.L_x_1489:
[----:B------:R-:W-:Y:S05]  /*12710*/  BSYNC.RECONVERGENT B3 ;  /* 0x0000000000037941 */ /* 0x000fea0003800200 */
.L_x_1488:
        /* <DEDUP_REMOVED lines=43> */
.L_x_1486:
[----:B------:R-:W-:Y:S05]  /*129d0*/  BSYNC.RECONVERGENT B2 ;  /* 0x0000000000027941 */ /* 0x000fea0003800200 */
.L_x_1485:
        /* <DEDUP_REMOVED lines=23> */
.L_x_1492:
        /* <DEDUP_REMOVED lines=13> */
.L_x_1494:
[----:B------:R-:W-:Y:S05]  /*12c20*/  BSYNC.RECONVERGENT B3 ;  /* 0x0000000000037941 */ /* 0x000fea0003800200 */
.L_x_1493:
        /* <DEDUP_REMOVED lines=43> */
.L_x_1491:
[----:B------:R-:W-:Y:S05]  /*12ee0*/  BSYNC.RECONVERGENT B2 ;  /* 0x0000000000027941 */ /* 0x000fea0003800200 */
.L_x_1490:
        /* <DEDUP_REMOVED lines=25> */
.L_x_1497:
        /* <DEDUP_REMOVED lines=13> */
.L_x_1499:
[----:B------:R-:W-:Y:S05]  /*13150*/  BSYNC.RECONVERGENT B3 ;  /* 0x0000000000037941 */ /* 0x000fea0003800200 */
.L_x_1498:
        /* <DEDUP_REMOVED lines=43> */
.L_x_1496:
[----:B------:R-:W-:Y:S05]  /*13410*/  BSYNC.RECONVERGENT B2 ;  /* 0x0000000000027941 */ /* 0x000fea0003800200 */
.L_x_1495:
        /* <DEDUP_REMOVED lines=22> */
.L_x_1502:
        /* <DEDUP_REMOVED lines=13> */
.L_x_1504:
[----:B------:R-:W-:Y:S05]  /*13650*/  BSYNC.RECONVERGENT B3 ;  /* 0x0000000000037941 */ /* 0x000fea0003800200 */
.L_x_1503:
        /* <DEDUP_REMOVED lines=43> */
.L_x_1501:
[----:B------:R-:W-:Y:S05]  /*13910*/  BSYNC.RECONVERGENT B2 ;  /* 0x0000000000027941 */ /* 0x000fea0003800200 */
.L_x_1500:
[----:B------:R-:W-:Y:S01]  /*13920*/  I2FP.F32.U32 R73, R86 ;  /* 0x0000005600497245 */ /* 0x000fe20000201000 */
[----:B------:R-:W-:Y:S01]  /*13930*/  BSSY.RECONVERGENT B2, `(.L_x_1505) ;  /* 0x0000054000027945 */ /* 0x000fe20003800200 */
[----:B------:R-:W-:Y:S01]  /*13940*/  PRMT R72, R37, 0x7632, R72 ;  /* 0x0000763225487816 */ /* 0x000fe20000000048 */
[----:B------:R-:W-:Y:S02]  /*13950*/  IMAD.MOV.U32 R87, RZ, RZ, 0x2 ;  /* 0x00000002ff577424 */ /* 0x000fe400078e00ff */
[----:B------:R-:W-:Y:S02]  /*13960*/  FFMA.FTZ R73, R73, R120, 1.1641532182693481445e-10 ;  /* 0x2f00000049497423 */ /* 0x000fe40000010078 */
[----:B------:R-:W-:-:S03]  /*13970*/  IMAD.U32 R72, R72, 0x10000, RZ ;  /* 0x0001000048487824 */ /* 0x000fc600078e00ff */
[----:B------:R-:W-:Y:S01]  /*13980*/  FSETP.GTU.FTZ.AND P2, PT, R73, R132, PT ;  /* 0x000000844900720b */ /* 0x000fe20003f5c000 */
[----:B------:R-:W-:Y:S01]  /*13990*/  FMUL.FTZ R72, R72, R131 ;  /* 0x0000008348487220 */ /* 0x000fe20000410000 */
[----:B------:R-:W-:-:S04]  /*139a0*/  @P1 PRMT R73, R33, 0x7632, R73 ;  /* 0x0000763221491816 */ /* 0x000fc80000000049 */
[----:B------:R-:W-:Y:S01]  /*139b0*/  FSEL R86, R72, RZ, !P2 ;  /* 0x000000ff48567208 */ /* 0x000fe20005000000 */
[----:B------:R-:W-:Y:S01]  /*139c0*/  @P1 IMAD.U32 R102, R73, 0x10000, RZ ;  /* 0x0001000049661824 */ /* 0x000fe200078e00ff */
[----:B------:R-:W-:Y:S01]  /*139d0*/  SEL R72, RZ, 0x1, P2 ;  /* 0x00000001ff487807 */ /* 0x000fe20001000000 */
[----:B------:R-:W-:Y:S01]  /*139e0*/  IMAD.MOV.U32 R73, RZ, RZ, R4 ;  /* 0x000000ffff497224 */ /* 0x000fe200078e0004 */
[----:B------:R-:W-:Y:S01]  /*139f0*/  ISETP.NE.AND P2, PT, R88, 0x1, PT ;  /* 0x000000015800780c */ /* 0x000fe20003f45270 */
[----:B------:R-:W-:-:S04]  /*13a00*/  FADD.FTZ R85, R85, R86 ;  /* 0x0000005655557221 */ /* 0x000fc80000010000 */
[----:B------:R-:W-:Y:S01]  /*13a10*/  @P1 FADD.FTZ R102, R85, R102 ;  /* 0x0000006655661221 */ /* 0x000fe20000010000 */
        /* <DEDUP_REMOVED lines=12> */
.L_x_1507:
        /* <DEDUP_REMOVED lines=13> */
.L_x_1509:
[----:B------:R-:W-:Y:S05]  /*13bb0*/  BSYNC.RECONVERGENT B3 ;  /* 0x0000000000037941 */ /* 0x000fea0003800200 */
.L_x_1508:
[----:B------:R-:W-:Y:S01]  /*13bc0*/  IMAD.WIDE.U32 R30, R80, -0x326172a9, RZ ;  /* 0xcd9e8d57501e7825 */ /* 0x000fe200078e00ff */
[----:B------:R-:W-:-:S04]  /*13bd0*/  LOP3.LUT R72, R3, UR7, R87, 0x96, !PT ;  /* 0x0000000703487c12 */ /* 0x000fc8000f8e9657 */
        /* <DEDUP_REMOVED lines=41> */
.L_x_1506:
[----:B------:R-:W-:Y:S05]  /*13e70*/  BSYNC.RECONVERGENT B2 ;  /* 0x0000000000027941 */ /* 0x000fea0003800200 */
.L_x_1505:
        /* <DEDUP_REMOVED lines=21> */
.L_x_1512:
        /* <DEDUP_REMOVED lines=13> */
.L_x_1514:
[----:B------:R-:W-:Y:S05]  /*140a0*/  BSYNC.RECONVERGENT B3 ;  /* 0x0000000000037941 */ /* 0x000fea0003800200 */
.L_x_1513:
        /* <DEDUP_REMOVED lines=43> */
.L_x_1511:
[----:B------:R-:W-:Y:S05]  /*14360*/  BSYNC.RECONVERGENT B2 ;  /* 0x0000000000027941 */ /* 0x000fea0003800200 */
.L_x_1510:
        /* <DEDUP_REMOVED lines=25> */
.L_x_1517:
[----:B------:R-:W-:Y:S01]  /*14500*/  IADD3 R77, PT, PT, R77, 0x1, RZ ;  /* 0x000000014d4d7810 */ /* 0x000fe20007ffe0ff */
[----:B------:R-:W-:Y:S03]  /*14510*/  BSSY.RECONVERGENT B3, `(.L_x_1518) ;  /* 0x000000c000037945 */ /* 0x000fe60003800200 */
[C---:B------:R-:W-:Y:S01]  /*14520*/  ISETP.NE.AND P3, PT, R77.reuse, RZ, PT ;  /* 0x000000ff4d00720c */ /* 0x040fe20003f65270 */
[----:B0-----:R-:W-:-:S12]  /*14530*/  IMAD.WIDE.U32 R114, R77, -0x2daee0ad, RZ ;  /* 0xd2511f534d727825 */ /* 0x001fd800078e00ff */
        /* <DEDUP_REMOVED lines=9> */
.L_x_1519:
[----:B------:R-:W-:Y:S05]  /*145d0*/  BSYNC.RECONVERGENT B3 ;  /* 0x0000000000037941 */ /* 0x000fea0003800200 */
.L_x_1518:
        /* <DEDUP_REMOVED lines=43> */
.L_x_1516:
[----:B------:R-:W-:Y:S05]  /*14890*/  BSYNC.RECONVERGENT B2 ;  /* 0x0000000000027941 */ /* 0x000fea0003800200 */
.L_x_1515:
        /* <DEDUP_REMOVED lines=20> */
.L_x_1522:
        /* <DEDUP_REMOVED lines=13> */
.L_x_1524:
[----:B------:R-:W-:Y:S05]  /*14ab0*/  BSYNC.RECONVERGENT B3 ;  /* 0x0000000000037941 */ /* 0x000fea0003800200 */
.L_x_1523:
        /* <DEDUP_REMOVED lines=43> */
.L_x_1521:
[----:B------:R-:W-:Y:S05]  /*14d70*/  BSYNC.RECONVERGENT B2 ;  /* 0x0000000000027941 */ /* 0x000fea0003800200 */
.L_x_1520:
[----:B------:R-:W-:Y:S01]  /*14d80*/  I2FP.F32.U32 R73, R87 ;  /* 0x0000005700497245 */ /* 0x000fe20000201000 */
[----:B------:R-:W-:Y:S01]  /*14d90*/  BSSY.RECONVERGENT B2, `(.L_x_1525) ;  /* 0x0000053000027945 */ /* 0x000fe20003800200 */
[----:B------:R-:W-:Y:S01]  /*14da0*/  PRMT R72, R38, 0x7632, R72 ;  /* 0x0000763226487816 */ /* 0x000fe20000000048 */
[----:B0-----:R-:W-:Y:S02]  /*14db0*/  IMAD.MOV.U32 R115, RZ, RZ, 0x2 ;  /* 0x00000002ff737424 */ /* 0x001fe400078e00ff */
[----:B------:R-:W-:Y:S02]  /*14dc0*/  FFMA.FTZ R73, R73, R120, 1.1641532182693481445e-10 ;  /* 0x2f00000049497423 */ /* 0x000fe40000010078 */
[----:B------:R-:W-:-:S03]  /*14dd0*/  IMAD.U32 R72, R72, 0x10000, RZ ;  /* 0x0001000048487824 */ /* 0x000fc600078e00ff */
[----:B------:R-:W-:Y:S01]  /*14de0*/  FSETP.GTU.FTZ.AND P4, PT, R73, R132, PT ;  /* 0x000000844900720b */ /* 0x000fe20003f9c000 */
[----:B------:R-:W-:-:S03]  /*14df0*/  FMUL.FTZ R72, R72, R131 ;  /* 0x0000008348487220 */ /* 0x000fc60000410000 */
[----:B------:R-:W-:Y:S02]  /*14e00*/  SEL R87, RZ, 0x1, P4 ;  /* 0x00000001ff577807 */ /* 0x000fe40002000000 */
[----:B------:R-:W-:Y:S02]  /*14e10*/  FSEL R107, R72, RZ, !P4 ;  /* 0x000000ff486b7208 */ /* 0x000fe40006000000 */
[----:B------:R-:W-:Y:S02]  /*14e20*/  @P1 PRMT R72, R34, 0x7632, R72 ;  /* 0x0000763222481816 */ /* 0x000fe40000000048 */
[----:B------:R-:W-:Y:S01]  /*14e30*/  ISETP.NE.AND P4, PT, R88, 0x1, PT ;  /* 0x000000015800780c */ /* 0x000fe20003f85270 */
[----:B------:R-:W-:Y:S01]  /*14e40*/  FADD.FTZ R74, R74, R107 ;  /* 0x0000006b4a4a7221 */ /* 0x000fe20000010000 */
[----:B------:R-:W-:-:S05]  /*14e50*/  @P1 SHF.L.U32 R73, R72, 0x10, RZ ;  /* 0x0000001048491819 */ /* 0x000fca00000006ff */
        /* <DEDUP_REMOVED lines=13> */
.L_x_1527:
        /* <DEDUP_REMOVED lines=13> */
.L_x_1529:
[----:B------:R-:W-:Y:S05]  /*15000*/  BSYNC.RECONVERGENT B3 ;  /* 0x0000000000037941 */ /* 0x000fea0003800200 */
.L_x_1528:
        /* <DEDUP_REMOVED lines=43> */
.L_x_1526:
[----:B------:R-:W-:Y:S05]  /*152c0*/  BSYNC.RECONVERGENT B2 ;  /* 0x0000000000027941 */ /* 0x000fea0003800200 */
.L_x_1525:
[----:B------:R-:W-:Y:S01]  /*152d0*/  I2FP.F32.U32 R73, R73 ;  /* 0x0000004900497245 */ /* 0x000fe20000201000 */
[----:B------:R-:W-:Y:S01]  /*152e0*/  IMAD.U32 R72, R75, 0x10000, RZ ;  /* 0x000100004b487824 */ /* 0x000fe200078e00ff */
        /* <DEDUP_REMOVED lines=19> */
.L_x_1532:
        /* <DEDUP_REMOVED lines=13> */
.L_x_1534:
[----:B------:R-:W-:Y:S05]  /*154f0*/  BSYNC.RECONVERGENT B3 ;  /* 0x0000000000037941 */ /* 0x000fea0003800200 */
.L_x_1533:
        /* <DEDUP_REMOVED lines=43> */
.L_x_1531:
[----:B------:R-:W-:Y:S05]  /*157b0*/  BSYNC.RECONVERGENT B2 ;  /* 0x0000000000027941 */ /* 0x000fea0003800200 */
.L_x_1530:
        /* <DEDUP_REMOVED lines=26> */
.L_x_1537:
        /* <DEDUP_REMOVED lines=13> */
.L_x_1539:
[----:B------:R-:W-:Y:S05]  /*15a30*/  BSYNC.RECONVERGENT B3 ;  /* 0x0000000000037941 */ /* 0x000fea0003800200 */
.L_x_1538:
        /* <DEDUP_REMOVED lines=43> */
.L_x_1536:
[----:B------:R-:W-:Y:S05]  /*15cf0*/  BSYNC.RECONVERGENT B2 ;  /* 0x0000000000027941 */ /* 0x000fea0003800200 */
.L_x_1535:
        /* <DEDUP_REMOVED lines=20> */
.L_x_1542:
        /* <DEDUP_REMOVED lines=15> */
.L_x_1544:
[----:B------:R-:W-:Y:S05]  /*15f30*/  BSYNC.RECONVERGENT B3 ;  /* 0x0000000000037941 */ /* 0x000fea0003800200 */
.L_x_1543:
        /* <DEDUP_REMOVED lines=43> */
.L_x_1541:
[----:B------:R-:W-:Y:S05]  /*161f0*/  BSYNC.RECONVERGENT B2 ;  /* 0x0000000000027941 */ /* 0x000fea0003800200 */
.L_x_1540:
[----:B------:R-:W-:Y:S02]  /*16200*/  I2FP.F32.U32 R73, R74 ;  /* 0x0000004a00497245 */ /* 0x000fe40000201000 */
[----:B------:R-:W-:Y:S02]  /*16210*/  PRMT R72, R39, 0x7632, R72 ;  /* 0x0000763227487816 */ /* 0x000fe40000000048 */
[----:B------:R-:W-:Y:S01]  /*16220*/  @P1 PRMT R74, R35, 0x7632, R74 ;  /* 0x00007632234a1816 */ /* 0x000fe2000000004a */
[----:B------:R-:W-:Y:S01]  /*16230*/  FFMA.FTZ R73, R73, R120, 1.1641532182693481445e-10 ;  /* 0x2f00000049497423 */ /* 0x000fe20000010078 */
[----:B------:R-:W-:-:S03]  /*16240*/  SHF.L.U32 R72, R72, 0x10, RZ ;  /* 0x0000001048487819 */ /* 0x000fc600000006ff */
[----:B------:R-:W-:Y:S01]  /*16250*/  @P1 IMAD.U32 R74, R74, 0x10000, RZ ;  /* 0x000100004a4a1824 */ /* 0x000fe200078e00ff */
        /* <DEDUP_REMOVED lines=10> */
[----:B------:R-:W-:Y:S02]  /*16300*/  F2FP.BF16.F32.PACK_AB R75, RZ, R120 ;  /* 0x00000078ff4b723e */ /* 0x000fe400000010ff */
[----:B------:R-:W-:Y:S02]  /*16310*/  PRMT R72, R123, 0x5410, R125 ;  /* 0x000054107b487816 */ /* 0x000fe4000000007d */
[----:B------:R-:W-:Y:S01]  /*16320*/  PRMT R75, R129, 0x5410, R75 ;  /* 0x00005410814b7816 */ /* 0x000fe2000000004b */
[----:B------:R-:W-:Y:S06]  /*16330*/  BRA `(.L_x_1545) ;  /* 0x0000002800847947 */ /* 0x000fec0003800000 */
.L_x_1464:
        /* <DEDUP_REMOVED lines=16> */
.L_x_1548:
        /* <DEDUP_REMOVED lines=13> */
.L_x_1550:
[----:B------:R-:W-:Y:S05]  /*16510*/  BSYNC.RECONVERGENT B3 ;  /* 0x0000000000037941 */ /* 0x000fea0003800200 */
.L_x_1549:
[----:B------:R-:W-:Y:S01]  /*16520*/  IMAD.WIDE.U32 R30, R80, -0x326172a9, RZ ;  /* 0xcd9e8d57501e7825 */ /* 0x000fe200078e00ff */
[----:B------:R-:W-:-:S03]  /*16530*/  LOP3.LUT R126, R3, UR7, R115, 0x96, !PT ;  /* 0x00000007037e7c12 */ /* 0x000fc6000f8e9673 */
[----:B------:R-:W-:Y:S02]  /*16540*/  HFMA2 R101, -RZ, RZ, 0, 0 ;  /* 0x00000000ff657431 */ /* 0x000fe400000001ff */
        /* <DEDUP_REMOVED lines=38> */
[----:B------:R-:W-:-:S07]  /*167b0*/  LOP3.LUT R31, R114, UR31, R129, 0x96, !PT ;  /* 0x0000001f721f7c12 */ /* 0x000fce000f8e9681 */
.L_x_1547:
[----:B------:R-:W-:Y:S05]  /*167c0*/  BSYNC.RECONVERGENT B2 ;  /* 0x0000000000027941 */ /* 0x000fea0003800200 */
.L_x_1546:
[----:B------:R-:W1:Y:S01]  /*167d0*/  LDC R132, c[0x0][0x408] ;  /* 0x00010200ff847b82 */ /* 0x000e620000000800 */
[----:B------:R-:W-:Y:S01]  /*167e0*/  I2FP.F32.U32 R91, R91 ;  /* 0x0000005b005b7245 */ /* 0x000fe20000201000 */
[----:B------:R-:W-:Y:S01]  /*167f0*/  IMAD.MOV.U32 R120, RZ, RZ, 0x2f800000 ;  /* 0x2f800000ff787424 */ /* 0x000fe200078e00ff */
[----:B------:R-:W-:Y:S01]  /*16800*/  ISETP.NE.AND P3, PT, R101, 0x1, PT ;  /* 0x000000016500780c */ /* 0x000fe20003f65270 */
[----:B-----5:R-:W-:Y:S01]  /*16810*/  IMAD.U32 R97, R72, 0x10000, RZ ;  /* 0x0001000048617824 */ /* 0x020fe200078e00ff */
[----:B------:R-:W-:Y:S01]  /*16820*/  LOP3.LUT R0, R0, 0xffffffef, RZ, 0xc0, !PT ;  /* 0xffffffef00007812 */ /* 0x000fe200078ec0ff */
[----:B------:R-:W-:Y:S01]  /*16830*/  FFMA.FTZ R98, R91, R120, 1.1641532182693481445e-10 ;  /* 0x2f0000005b627423 */ /* 0x000fe20000010078 */
[----:B------:R-:W-:Y:S01]  /*16840*/  BSSY.RECONVERGENT B2, `(.L_x_1551) ;  /* 0x000004f000027945 */ /* 0x000fe20003800200 */
[----:B------:R-:W2:Y:S01]  /*16850*/  LDC R131, c[0x0][0x404] ;  /* 0x00010100ff837b82 */ /* 0x000ea20000000800 */
[----:B------:R-:W-:Y:S01]  /*16860*/  PRMT R72, R72, 0x7632, R72 ;  /* 0x0000763248487816 */ /* 0x000fe20000000048 */
[----:B-1----:R-:W-:Y:S01]  /*16870*/  FMUL.FTZ R97, R97, R132 ;  /* 0x0000008461617220 */ /* 0x002fe20000410000 */
[----:B--2---:R-:W-:-:S02]  /*16880*/  FSETP.GTU.FTZ.AND P2, PT, R98, R131, PT ;  /* 0x000000836200720b */ /* 0x004fc40003f5c000 */
[----:B------:R-:W-:Y:S02]  /*16890*/  @P1 SHF.L.U32 R98, R32, 0x10, RZ ;  /* 0x0000001020621819 */ /* 0x000fe400000006ff */
[----:B------:R-:W-:Y:S01]  /*168a0*/  FSEL R91, R97, RZ, !P2 ;  /* 0x000000ff615b7208 */ /* 0x000fe20005000000 */
[----:B------:R-:W-:Y:S01]  /*168b0*/  IMAD.MOV.U32 R97, RZ, RZ, R4 ;  /* 0x000000ffff617224 */ /* 0x000fe200078e0004 */
        /* <DEDUP_REMOVED lines=14> */
.L_x_1553:
[----:B------:R-:W-:Y:S01]  /*169a0*/  VIADD R77, R77, 0x1 ;  /* 0x000000014d4d7836 */ /* 0x000fe20000000000 */
[----:B------:R-:W-:Y:S03]  /*169b0*/  BSSY.RECONVERGENT B3, `(.L_x_1554) ;  /* 0x000000c000037945 */ /* 0x000fe60003800200 */
[C---:B0-----:R-:W-:Y:S01]  /*169c0*/  IMAD.WIDE.U32 R126, R77.reuse, -0x2daee0ad, RZ ;  /* 0xd2511f534d7e7825 */ /* 0x041fe200078e00ff */
        /* <DEDUP_REMOVED lines=10> */
.L_x_1555:
[----:B------:R-:W-:Y:S05]  /*16a70*/  BSYNC.RECONVERGENT B3 ;  /* 0x0000000000037941 */ /* 0x000fea0003800200 */
.L_x_1554:
        /* <DEDUP_REMOVED lines=43> */
.L_x_1552:
[----:B------:R-:W-:Y:S05]  /*16d30*/  BSYNC.RECONVERGENT B2 ;  /* 0x0000000000027941 */ /* 0x000fea0003800200 */
.L_x_1551:
[----:B------:R-:W-:Y:S01]  /*16d40*/  I2FP.F32.U32 R97, R97 ;  /* 0x0000006100617245 */ /* 0x000fe20000201000 */
[----:B------:R-:W-:Y:S01]  /*16d50*/  BSSY.RECONVERGENT B2, `(.L_x_1556) ;  /* 0x0000052000027945 */ /* 0x000fe20003800200 */
[----:B------:R-:W-:Y:S01]  /*16d60*/  SHF.L.U32 R101, R72, 0x10, RZ ;  /* 0x0000001048657819 */ /* 0x000fe200000006ff */
[----:B------:R-:W-:Y:S01]  /*16d70*/  IMAD.MOV.U32 R102, RZ, RZ, 0x2 ;  /* 0x00000002ff667424 */ /* 0x000fe200078e00ff */
[----:B------:R-:W-:Y:S01]  /*16d80*/  ISETP.NE.AND P2, PT, R98, 0x1, PT ;  /* 0x000000016200780c */ /* 0x000fe20003f45270 */
[----:B------:R-:W-:Y:S01]  /*16d90*/  FFMA.FTZ R72, R97, R120, 1.1641532182693481445e-10 ;  /* 0x2f00000061487423 */ /* 0x000fe20000010078 */
[----:B------:R-:W-:Y:S01]  /*16da0*/  @P1 PRMT R97, R32, 0x7632, R97 ;  /* 0x0000763220611816 */ /* 0x000fe20000000061 */
[----:B------:R-:W-:Y:S01]  /*16db0*/  FMUL.FTZ R101, R101, R132 ;  /* 0x0000008465657220 */ /* 0x000fe20000410000 */
[----:B------:R-:W-:Y:S02]  /*16dc0*/  LOP3.LUT R0, R0, 0xfffffff7, RZ, 0xc0, !PT ;  /* 0xfffffff700007812 */ /* 0x000fe400078ec0ff */
[----:B------:R-:W-:Y:S01]  /*16dd0*/  FSETP.GTU.FTZ.AND P3, PT, R72, R131, PT ;  /* 0x000000834800720b */ /* 0x000fe20003f7c000 */
[----:B------:R-:W-:-:S03]  /*16de0*/  @P1 IMAD.U32 R72, R97, 0x10000, RZ ;  /* 0x0001000061481824 */ /* 0x000fc600078e00ff */
[----:B------:R-:W-:Y:S02]  /*16df0*/  FSEL R97, R101, RZ, !P3 ;  /* 0x000000ff65617208 */ /* 0x000fe40005800000 */
        /* <DEDUP_REMOVED lines=14> */
.L_x_1558:
[----:B------:R-:W-:Y:S01]  /*16ee0*/  VIADD R77, R77, 0x1 ;  /* 0x000000014d4d7836 */ /* 0x000fe20000000000 */
[----:B------:R-:W-:Y:S03]  /*16ef0*/  BSSY.RECONVERGENT B3, `(.L_x_1559) ;  /* 0x000000c000037945 */ /* 0x000fe60003800200 */
[C---:B0-----:R-:W-:Y:S01]  /*16f00*/  IMAD.WIDE.U32 R126, R77.reuse, -0x2daee0ad, RZ ;  /* 0xd2511f534d7e7825 */ /* 0x041fe200078e00ff */
        /* <DEDUP_REMOVED lines=10> */
.L_x_1560:
[----:B------:R-:W-:Y:S05]  /*16fb0*/  BSYNC.RECONVERGENT B3 ;  /* 0x0000000000037941 */ /* 0x000fea0003800200 */
.L_x_1559:
        /* <DEDUP_REMOVED lines=42> */
[----:B------:R-:W-:-:S07]  /*17260*/  LOP3.LUT R31, R126, UR31, R115, 0x96, !PT ;  /* 0x0000001f7e1f7c12 */ /* 0x000fce000f8e9673 */
.L_x_1557:
[----:B------:R-:W-:Y:S05]  /*17270*/  BSYNC.RECONVERGENT B2 ;  /* 0x0000000000027941 */ /* 0x000fea0003800200 */
.L_x_1556:
[----:B------:R-:W-:Y:S01]  /*17280*/  I2FP.F32.U32 R101, R72 ;  /* 0x0000004800657245 */ /* 0x000fe20000201000 */
[----:B------:R-:W-:Y:S01]  /*17290*/  IMAD.U32 R107, R73, 0x10000, RZ ;  /* 0x00010000496b7824 */ /* 0x000fe200078e00ff */
[----:B------:R-:W-:Y:S01]  /*172a0*/  LOP3.LUT R0, R0, 0xfffffffb, RZ, 0xc0, !PT ;  /* 0xfffffffb00007812 */ /* 0x000fe200078ec0ff */
[----:B------:R-:W-:Y:S02]  /*172b0*/  BSSY.RECONVERGENT B2, `(.L_x_1561) ;  /* 0x0000050000027945 */ /* 0x000fe40003800200 */
[----:B------:R-:W-:Y:S01]  /*172c0*/  FFMA.FTZ R72, R101, R120, 1.1641532182693481445e-10 ;  /* 0x2f00000065487423 */ /* 0x000fe20000010078 */
[----:B------:R-:W-:Y:S01]  /*172d0*/  FMUL.FTZ R107, R107, R132 ;  /* 0x000000846b6b7220 */ /* 0x000fe20000410000 */
[----:B------:R-:W-:-:S03]  /*172e0*/  @P1 IMAD.U32 R101, R33, 0x10000, RZ ;  /* 0x0001000021651824 */ /* 0x000fc600078e00ff */
[----:B------:R-:W-:-:S04]  /*172f0*/  FSETP.GTU.FTZ.AND P2, PT, R72, R131, PT ;  /* 0x000000834800720b */ /* 0x000fc80003f5c000 */
[----:B------:R-:W-:Y:S02]  /*17300*/  FSEL R98, R107, RZ, !P2 ;  /* 0x000000ff6b627208 */ /* 0x000fe40005000000 */
[----:B------:R-:W-:Y:S02]  /*17310*/  PLOP3.LUT P3, PT, P2, PT, PT, 0x8, 0x80 ;  /* 0x000000000080781c */ /* 0x000fe4000176e170 */
[----:B------:R-:W-:Y:S01]  /*17320*/  ISETP.NE.AND P2, PT, R102, 0x1, PT ;  /* 0x000000016600780c */ /* 0x000fe20003f45270 */
[----:B------:R-:W-:Y:S01]  /*17330*/  @P1 FADD.FTZ R98, R101, R98 ;  /* 0x0000006265621221 */ /* 0x000fe20000010000 */
[----:B------:R-:W-:Y:S01]  /*17340*/  PRMT R101, R73, 0x7632, R101 ;  /* 0x0000763249657816 */ /* 0x000fe20000000065 */
[----:B------:R-:W-:Y:S01]  /*17350*/  IMAD.MOV.U32 R73, RZ, RZ, R4 ;  /* 0x000000ffff497224 */ /* 0x000fe200078e0004 */
[----:B------:R-:W-:Y:S02]  /*17360*/  MOV R107, 0x2 ;  /* 0x00000002006b7802 */ /* 0x000fe40000000f00 */
        /* <DEDUP_REMOVED lines=11> */
.L_x_1563:
        /* <DEDUP_REMOVED lines=13> */
.L_x_1565:
[----:B------:R-:W-:Y:S05]  /*174f0*/  BSYNC.RECONVERGENT B3 ;  /* 0x0000000000037941 */ /* 0x000fea0003800200 */
.L_x_1564:
        /* <DEDUP_REMOVED lines=43> */
.L_x_1562:
[----:B------:R-:W-:Y:S05]  /*177b0*/  BSYNC.RECONVERGENT B2 ;  /* 0x0000000000027941 */ /* 0x000fea0003800200 */
.L_x_1561:
[----:B------:R-:W-:Y:S01]  /*177c0*/  I2FP.F32.U32 R73, R73 ;  /* 0x0000004900497245 */ /* 0x000fe20000201000 */
[----:B------:R-:W-:Y:S01]  /*177d0*/  IMAD.U32 R101, R101, 0x10000, RZ ;  /* 0x0001000065657824 */ /* 0x000fe200078e00ff */
[----:B------:R-:W-:Y:S01]  /*177e0*/  @P1 PRMT R102, R33, 0x7632, R102 ;  /* 0x0000763221661816 */ /* 0x000fe20000000066 */
[----:B------:R-:W-:Y:S01]  /*177f0*/  BSSY.RECONVERGENT B2, `(.L_x_1566) ;  /* 0x0000050000027945 */ /* 0x000fe20003800200 */
[----:B------:R-:W-:Y:S01]  /*17800*/  LOP3.LUT R0, R0, 0xfffffffd, RZ, 0xc0, !PT ;  /* 0xfffffffd00007812 */ /* 0x000fe200078ec0ff */
[----:B------:R-:W-:Y:S01]  /*17810*/  FFMA.FTZ R72, R73, R120, 1.1641532182693481445e-10 ;  /* 0x2f00000049487423 */ /* 0x000fe20000010078 */
[----:B------:R-:W-:Y:S01]  /*17820*/  FMUL.FTZ R101, R101, R132 ;  /* 0x0000008465657220 */ /* 0x000fe20000410000 */
[----:B------:R-:W-:Y:S01]  /*17830*/  @P1 SHF.L.U32 R73, R102, 0x10, RZ ;  /* 0x0000001066491819 */ /* 0x000fe200000006ff */
[----:B0-----:R-:W-:Y:S02]  /*17840*/  IMAD.MOV.U32 R115, RZ, RZ, 0x2 ;  /* 0x00000002ff737424 */ /* 0x001fe400078e00ff */
        /* <DEDUP_REMOVED lines=17> */
.L_x_1568:
        /* <DEDUP_REMOVED lines=13> */
.L_x_1570:
[----:B------:R-:W-:Y:S05]  /*17a30*/  BSYNC.RECONVERGENT B3 ;  /* 0x0000000000037941 */ /* 0x000fea0003800200 */
.L_x_1569:
        /* <DEDUP_REMOVED lines=43> */
.L_x_1567:
[----:B------:R-:W-:Y:S05]  /*17cf0*/  BSYNC.RECONVERGENT B2 ;  /* 0x0000000000027941 */ /* 0x000fea0003800200 */
.L_x_1566:
        /* <DEDUP_REMOVED lines=8> */
[----:B------:R-:W-:Y:S01]  /*17d80*/  IMAD.MOV.U32 R126, RZ, RZ, 0x2 ;  /* 0x00000002ff7e7424 */ /* 0x000fe200078e00ff */
[----:B------:R-:W-:Y:S02]  /*17d90*/  MOV R73, R4 ;  /* 0x0000000400497202 */ /* 0x000fe40000000f00 */
        /* <DEDUP_REMOVED lines=14> */
.L_x_1573:
        /* <DEDUP_REMOVED lines=13> */
.L_x_1575:
[----:B------:R-:W-:Y:S05]  /*17f50*/  BSYNC.RECONVERGENT B3 ;  /* 0x0000000000037941 */ /* 0x000fea0003800200 */
.L_x_1574:
        /* <DEDUP_REMOVED lines=43> */
.L_x_1572:
[----:B------:R-:W-:Y:S05]  /*18210*/  BSYNC.RECONVERGENT B2 ;  /* 0x0000000000027941 */ /* 0x000fea0003800200 */
.L_x_1571:
        /* <DEDUP_REMOVED lines=24> */
.L_x_1578:
        /* <DEDUP_REMOVED lines=13> */
.L_x_1580:
[----:B------:R-:W-:Y:S05]  /*18470*/  BSYNC.RECONVERGENT B3 ;  /* 0x0000000000037941 */ /* 0x000fea0003800200 */
.L_x_1579:
        /* <DEDUP_REMOVED lines=43> */
.L_x_1577:
[----:B------:R-:W-:Y:S05]  /*18730*/  BSYNC.RECONVERGENT B2 ;  /* 0x0000000000027941 */ /* 0x000fea0003800200 */
.L_x_1576:
        /* <DEDUP_REMOVED lines=24> */
.L_x_1583:
        /* <DEDUP_REMOVED lines=13> */
.L_x_1585:
[----:B------:R-:W-:Y:S05]  /*18990*/  BSYNC.RECONVERGENT B3 ;  /* 0x0000000000037941 */ /* 0x000fea0003800200 */
.L_x_1584:
        /* <DEDUP_REMOVED lines=43> */
.L_x_1582:
[----:B------:R-:W-:Y:S05]  /*18c50*/  BSYNC.RECONVERGENT B2 ;  /* 0x0000000000027941 */ /* 0x000fea0003800200 */
.L_x_1581:
[----:B------:R-:W-:Y:S02]  /*18c60*/  I2FP.F32.U32 R73, R73 ;  /* 0x0000004900497245 */ /* 0x000fe40000201000 */
[----:B------:R-:W-:Y:S02]  /*18c70*/  SHF.L.U32 R75, R136, 0x10, RZ ;  /* 0x00000010884b7819 */ /* 0x000fe400000006ff */
[----:B------:R-:W-:Y:S01]  /*18c80*/  @P1 PRMT R72, R35, 0x7632, R72 ;  /* 0x0000763223481816 */ /* 0x000fe20000000048 */
[----:B------:R-:W-:Y:S01]  /*18c90*/  FFMA.FTZ R120, R73, R120, 1.1641532182693481445e-10 ;  /* 0x2f00000049787423 */ /* 0x000fe20000010078 */
[----:B------:R-:W-:Y:S01]  /*18ca0*/  PRMT R74, R134, 0x5410, R135 ;  /* 0x00005410864a7816 */ /* 0x000fe20000000087 */
[----:B------:R-:W-:Y:S02]  /*18cb0*/  FMUL.FTZ R75, R75, R132 ;  /* 0x000000844b4b7220 */ /* 0x000fe40000410000 */
[----:B------:R-:W-:Y:S01]  /*18cc0*/  @P1 IMAD.U32 R73, R72, 0x10000, RZ ;  /* 0x0001000048491824 */ /* 0x000fe200078e00ff */
[----:B------:R-:W-:-:S02]  /*18cd0*/  FSETP.GTU.FTZ.AND P5, PT, R120, R131, PT ;  /* 0x000000837800720b */ /* 0x000fc40003fbc000 */
[----:B------:R-:W-:Y:S02]  /*18ce0*/  PRMT R72, R123, 0x5410, R125 ;  /* 0x000054107b487816 */ /* 0x000fe4000000007d */
[----:B------:R-:W-:Y:S02]  /*18cf0*/  FSEL R120, R75, RZ, !P5 ;  /* 0x000000ff4b787208 */ /* 0x000fe40006800000 */
[----:B------:R-:W-:-:S03]  /*18d00*/  PLOP3.LUT P5, PT, P5, PT, PT, 0x8, 0x80 ;  /* 0x000000000080781c */ /* 0x000fc60002fae170 */
[----:B------:R-:W-:Y:S01]  /*18d10*/  @P1 FADD.FTZ R120, R73, R120 ;  /* 0x0000007849781221 */ /* 0x000fe20000010000 */
[----:B------:R-:W-:-:S04]  /*18d20*/  PRMT R73, R130, 0x5410, R129 ;  /* 0x0000541082497816 */ /* 0x000fc80000000081 */
[----:B------:R-:W-:-:S04]  /*18d30*/  F2FP.BF16.F32.PACK_AB R75, RZ, R120 ;  /* 0x00000078ff4b723e */ /* 0x000fc800000010ff */
[----:B------:R-:W-:-:S07]  /*18d40*/  PRMT R75, R133, 0x5410, R75 ;  /* 0x00005410854b7816 */ /* 0x000fce000000004b */
.L_x_1545:
        /* <DEDUP_REMOVED lines=43> */
.L_x_1586:
[----:B------:R-:W-:Y:S01]  /*19000*/  MOV R123, R128 ;  /* 0x00000080007b7202 */ /* 0x000fe20000000f00 */
[----:B------:R-:W-:-:S07]  /*19010*/  VIADD R124, R124, 0x20 ;  /* 0x000000207c7c7836 */ /* 0x000fce0000000000 */
.L_x_1463:
[----:B------:R-:W-:Y:S05]  /*19020*/  BSYNC.RECONVERGENT B1 ;  /* 0x0000000000017941 */ /* 0x000fea0003800200 */
.L_x_1462:
        /* <DEDUP_REMOVED lines=33> */
.L_x_1592:
        /* <DEDUP_REMOVED lines=13> */
.L_x_1594:
[----:B------:R-:W-:Y:S05]  /*19310*/  BSYNC.RECONVERGENT B3 ;  /* 0x0000000000037941 */ /* 0x000fea0003800200 */
.L_x_1593:
        /* <DEDUP_REMOVED lines=42> */
.L_x_1591:
[----:B------:R-:W-:Y:S05]  /*195c0*/  BSYNC.RECONVERGENT B2 ;  /* 0x0000000000027941 */ /* 0x000fea0003800200 */
.L_x_1590:
        /* <DEDUP_REMOVED lines=10> */
[----:B------:R-:W-:Y:S01]  /*19670*/  FFMA.FTZ R82, R83, R130, 1.1641532182693481445e-10 ;  /* 0x2f00000053527423 */ /* 0x000fe20000010082 */
[----:B------:R-:W-:Y:S01]  /*19680*/  MOV R83, R4 ;  /* 0x0000000400537202 */ /* 0x000fe20000000f00 */
[----:B-1----:R-:W-:-:S03]  /*19690*/  FMUL.FTZ R85, R85, R132 ;  /* 0x0000008455557220 */ /* 0x002fc60000410000 */
[----:B--2---:R-:W-:-:S04]  /*196a0*/  FSETP.GTU.FTZ.AND P4, PT, R82, R131, PT ;  /* 0x000000835200720b */ /* 0x004fc80003f9c000 */
        /* <DEDUP_REMOVED lines=12> */
.L_x_1597:
        /* <DEDUP_REMOVED lines=13> */
.L_x_1599:
[----:B------:R-:W-:Y:S05]  /*19840*/  BSYNC.RECONVERGENT B3 ;  /* 0x0000000000037941 */ /* 0x000fea0003800200 */
.L_x_1598:
        /* <DEDUP_REMOVED lines=43> */
.L_x_1596:
[----:B------:R-:W-:Y:S05]  /*19b00*/  BSYNC.RECONVERGENT B2 ;  /* 0x0000000000027941 */ /* 0x000fea0003800200 */
.L_x_1595:
[----:B------:R-:W-:Y:S01]  /*19b10*/  I2FP.F32.U32 R83, R83 ;  /* 0x0000005300537245 */ /* 0x000fe20000201000 */
[----:B------:R-:W-:Y:S01]  /*19b20*/  IMAD.U32 R85, R36, 0x10000, RZ ;  /* 0x0001000024557824 */ /* 0x000fe200078e00ff */
[----:B------:R-:W-:Y:S01]  /*19b30*/  BSSY.RECONVERGENT B2, `(.L_x_1600) ;  /* 0x0000050000027945 */ /* 0x000fe20003800200 */
[----:B------:R-:W-:Y:S02]  /*19b40*/  IMAD.MOV.U32 R84, RZ, RZ, 0x2 ;  /* 0x00000002ff547424 */ /* 0x000fe400078e00ff */
[----:B------:R-:W-:Y:S01]  /*19b50*/  FFMA.FTZ R82, R83, R130, 1.1641532182693481445e-10 ;  /* 0x2f00000053527423 */ /* 0x000fe20000010082 */
[----:B------:R-:W-:Y:S01]  /*19b60*/  FMUL.FTZ R83, R85, R132 ;  /* 0x0000008455537220 */ /* 0x000fe20000410000 */
[----:B------:R-:W-:-:S03]  /*19b70*/  @P2 IMAD.U32 R85, R32, 0x10000, RZ ;  /* 0x0001000020552824 */ /* 0x000fc600078e00ff */
        /* <DEDUP_REMOVED lines=18> */
.L_x_1602:
        /* <DEDUP_REMOVED lines=13> */
.L_x_1604:
[----:B------:R-:W-:Y:S05]  /*19d70*/  BSYNC.RECONVERGENT B3 ;  /* 0x0000000000037941 */ /* 0x000fea0003800200 */
.L_x_1603:
        /* <DEDUP_REMOVED lines=43> */
.L_x_1601:
[----:B------:R-:W-:Y:S05]  /*1a030*/  BSYNC.RECONVERGENT B2 ;  /* 0x0000000000027941 */ /* 0x000fea0003800200 */
.L_x_1600:
        /* <DEDUP_REMOVED lines=22> */
.L_x_1607:
        /* <DEDUP_REMOVED lines=13> */
.L_x_1609:
[----:B------:R-:W-:Y:S05]  /*1a270*/  BSYNC.RECONVERGENT B3 ;  /* 0x0000000000037941 */ /* 0x000fea0003800200 */
.L_x_1608:
        /* <DEDUP_REMOVED lines=43> */
.L_x_1606:
[----:B------:R-:W-:Y:S05]  /*1a530*/  BSYNC.RECONVERGENT B2 ;  /* 0x0000000000027941 */ /* 0x000fea0003800200 */
.L_x_1605:
[----:B------:R-:W-:Y:S01]  /*1a540*/  I2FP.F32.U32 R83, R83 ;  /* 0x0000005300537245 */ /* 0x000fe20000201000 */
[----:B------:R-:W-:Y:S01]  /*1a550*/  BSSY.RECONVERGENT B2, `(.L_x_1610) ;  /* 0x0000053000027945 */ /* 0x000fe20003800200 */
[----:B------:R-:W-:-:S04]  /*1a560*/  PRMT R84, R36, 0x7632, R84 ;  /* 0x0000763224547816 */ /* 0x000fc80000000054 */
[----:B------:R-:W-:Y:S01]  /*1a570*/  SHF.L.U32 R85, R84, 0x10, RZ ;  /* 0x0000001054557819 */ /* 0x000fe200000006ff */
[----:B------:R-:W-:-:S04]  /*1a580*/  FFMA.FTZ R84, R83, R130, 1.1641532182693481445e-10 ;  /* 0x2f00000053547423 */ /* 0x000fc80000010082 */
[----:B------:R-:W-:Y:S01]  /*1a590*/  FMUL.FTZ R85, R85, R132 ;  /* 0x0000008455557220 */ /* 0x000fe20000410000 */
[----:B------:R-:W-:Y:S02]  /*1a5a0*/  FSETP.GTU.FTZ.AND P3, PT, R84, R131, PT ;  /* 0x000000835400720b */ /* 0x000fe40003f7c000 */
[----:B------:R-:W-:Y:S02]  /*1a5b0*/  @P2 PRMT R84, R32, 0x7632, R84 ;  /* 0x0000763220542816 */ /* 0x000fe40000000054 */
[----:B------:R-:W-:Y:S02]  /*1a5c0*/  FSEL R85, R85, RZ, !P3 ;  /* 0x000000ff55557208 */ /* 0x000fe40005800000 */
[----:B------:R-:W-:Y:S01]  /*1a5d0*/  SEL R83, RZ, 0x1, P3 ;  /* 0x00000001ff537807 */ /* 0x000fe20001800000 */
[----:B------:R-:W-:Y:S01]  /*1a5e0*/  @P2 IMAD.U32 R99, R84, 0x10000, RZ ;  /* 0x0001000054632824 */ /* 0x000fe200078e00ff */
[----:B------:R-:W-:Y:S01]  /*1a5f0*/  ISETP.NE.AND P3, PT, R86, 0x1, PT ;  /* 0x000000015600780c */ /* 0x000fe20003f65270 */
[----:B------:R-:W-:Y:S01]  /*1a600*/  FADD.FTZ R72, R72, R85 ;  /* 0x0000005548487221 */ /* 0x000fe20000010000 */
[----:B------:R-:W-:-:S03]  /*1a610*/  HFMA2 R84, -RZ, RZ, 0, 1.1920928955078125e-07 ;  /* 0x00000002ff547431 */ /* 0x000fc600000001ff */
        /* <DEDUP_REMOVED lines=13> */
.L_x_1612:
        /* <DEDUP_REMOVED lines=13> */
.L_x_1614:
[----:B------:R-:W-:Y:S05]  /*1a7c0*/  BSYNC.RECONVERGENT B3 ;  /* 0x0000000000037941 */ /* 0x000fea0003800200 */
.L_x_1613:
        /* <DEDUP_REMOVED lines=43> */
.L_x_1611:
[----:B------:R-:W-:Y:S05]  /*1aa80*/  BSYNC.RECONVERGENT B2 ;  /* 0x0000000000027941 */ /* 0x000fea0003800200 */
.L_x_1610:
        /* <DEDUP_REMOVED lines=23> */
.L_x_1617:
        /* <DEDUP_REMOVED lines=13> */
.L_x_1619:
[----:B------:R-:W-:Y:S05]  /*1acd0*/  BSYNC.RECONVERGENT B3 ;  /* 0x0000000000037941 */ /* 0x000fea0003800200 */
.L_x_1618:
        /* <DEDUP_REMOVED lines=43> */
.L_x_1616:
[----:B------:R-:W-:Y:S05]  /*1af90*/  BSYNC.RECONVERGENT B2 ;  /* 0x0000000000027941 */ /* 0x000fea0003800200 */
.L_x_1615:
[----:B------:R-:W-:Y:S01]  /*1afa0*/  I2FP.F32.U32 R73, R73 ;  /* 0x0000004900497245 */ /* 0x000fe20000201000 */
[----:B------:R-:W-:Y:S01]  /*1afb0*/  IMAD.U32 R85, R37, 0x10000, RZ ;  /* 0x0001000025557824 */ /* 0x000fe200078e00ff */
[----:B------:R-:W-:Y:S01]  /*1afc0*/  BSSY.RECONVERGENT B2, `(.L_x_1620) ;  /* 0x0000050000027945 */ /* 0x000fe20003800200 */
[----:B------:R-:W-:Y:S02]  /*1afd0*/  IMAD.MOV.U32 R87, RZ, RZ, 0x2 ;  /* 0x00000002ff577424 */ /* 0x000fe400078e00ff */
[----:B------:R-:W-:Y:S01]  /*1afe0*/  FFMA.FTZ R72, R73, R130, 1.1641532182693481445e-10 ;  /* 0x2f00000049487423 */ /* 0x000fe20000010082 */
[----:B------:R-:W-:Y:S01]  /*1aff0*/  FMUL.FTZ R73, R85, R132 ;  /* 0x0000008455497220 */ /* 0x000fe20000410000 */
[----:B------:R-:W-:-:S03]  /*1b000*/  @P2 SHF.L.U32 R85, R33, 0x10, RZ ;  /* 0x0000001021552819 */ /* 0x000fc600000006ff */
        /* <DEDUP_REMOVED lines=18> */
.L_x_1622:
        /* <DEDUP_REMOVED lines=13> */
.L_x_1624:
[----:B------:R-:W-:Y:S05]  /*1b200*/  BSYNC.RECONVERGENT B3 ;  /* 0x0000000000037941 */ /* 0x000fea0003800200 */
.L_x_1623:
        /* <DEDUP_REMOVED lines=43> */
.L_x_1621:
[----:B------:R-:W-:Y:S05]  /*1b4c0*/  BSYNC.RECONVERGENT B2 ;  /* 0x0000000000027941 */ /* 0x000fea0003800200 */
.L_x_1620:
        /* <DEDUP_REMOVED lines=22> */
.L_x_1627:
        /* <DEDUP_REMOVED lines=13> */
.L_x_1629:
[----:B------:R-:W-:Y:S05]  /*1b700*/  BSYNC.RECONVERGENT B3 ;  /* 0x0000000000037941 */ /* 0x000fea0003800200 */
.L_x_1628:
        /* <DEDUP_REMOVED lines=43> */
.L_x_1626:
[----:B------:R-:W-:Y:S05]  /*1b9c0*/  BSYNC.RECONVERGENT B2 ;  /* 0x0000000000027941 */ /* 0x000fea0003800200 */
.L_x_1625:
[----:B------:R-:W-:Y:S01]  /*1b9d0*/  PRMT R72, R37, 0x7632, R72 ;  /* 0x0000763225487816 */ /* 0x000fe20000000048 */
[----:B------:R-:W-:Y:S01]  /*1b9e0*/  BSSY.RECONVERGENT B2, `(.L_x_1630) ;  /* 0x0000054000027945 */ /* 0x000fe20003800200 */
[----:B------:R-:W-:-:S03]  /*1b9f0*/  I2FP.F32.U32 R73, R73 ;  /* 0x0000004900497245 */ /* 0x000fc60000201000 */
[----:B------:R-:W-:Y:S02]  /*1ba00*/  IMAD.U32 R87, R72, 0x10000, RZ ;  /* 0x0001000048577824 */ /* 0x000fe400078e00ff */
[----:B------:R-:W-:Y:S01]  /*1ba10*/  FFMA.FTZ R72, R73, R130, 1.1641532182693481445e-10 ;  /* 0x2f00000049487423 */ /* 0x000fe20000010082 */
[----:B------:R-:W-:Y:S01]  /*1ba20*/  @P2 PRMT R73, R33, 0x7632, R73 ;  /* 0x0000763221492816 */ /* 0x000fe20000000049 */
[----:B------:R-:W-:-:S03]  /*1ba30*/  FMUL.FTZ R87, R87, R132 ;  /* 0x0000008457577220 */ /* 0x000fc60000410000 */
[----:B------:R-:W-:Y:S01]  /*1ba40*/  FSETP.GTU.FTZ.AND P3, PT, R72, R131, PT ;  /* 0x000000834800720b */ /* 0x000fe20003f7c000 */
[----:B0-----:R-:W-:Y:S02]  /*1ba50*/  @P2 IMAD.U32 R108, R73, 0x10000, RZ ;  /* 0x00010000496c2824 */ /* 0x001fe400078e00ff */
[----:B------:R-:W-:Y:S01]  /*1ba60*/  IMAD.MOV.U32 R73, RZ, RZ, R4 ;  /* 0x000000ffff497224 */ /* 0x000fe200078e0004 */
[----:B------:R-:W-:Y:S02]  /*1ba70*/  FSEL R86, R87, RZ, !P3 ;  /* 0x000000ff57567208 */ /* 0x000fe40005800000 */
[----:B------:R-:W-:Y:S02]  /*1ba80*/  SEL R72, RZ, 0x1, P3 ;  /* 0x00000001ff487807 */ /* 0x000fe40001800000 */
[----:B------:R-:W-:Y:S01]  /*1ba90*/  ISETP.NE.AND P3, PT, R88, 0x1, PT ;  /* 0x000000015800780c */ /* 0x000fe20003f65270 */
[----:B------:R-:W-:Y:S01]  /*1baa0*/  FADD.FTZ R85, R85, R86 ;  /* 0x0000005655557221 */ /* 0x000fe20000010000 */
[----:B------:R-:W-:-:S03]  /*1bab0*/  IMAD.MOV.U32 R86, RZ, RZ, 0x2 ;  /* 0x00000002ff567424 */ /* 0x000fc600078e00ff */
        /* <DEDUP_REMOVED lines=13> */
.L_x_1632:
        /* <DEDUP_REMOVED lines=13> */
.L_x_1634:
[----:B------:R-:W-:Y:S05]  /*1bc60*/  BSYNC.RECONVERGENT B3 ;  /* 0x0000000000037941 */ /* 0x000fea0003800200 */
.L_x_1633:
        /* <DEDUP_REMOVED lines=43> */
.L_x_1631:
[----:B------:R-:W-:Y:S05]  /*1bf20*/  BSYNC.RECONVERGENT B2 ;  /* 0x0000000000027941 */ /* 0x000fea0003800200 */
.L_x_1630:
        /* <DEDUP_REMOVED lines=23> */
.L_x_1637:
        /* <DEDUP_REMOVED lines=13> */
.L_x_1639:
[----:B------:R-:W-:Y:S05]  /*1c170*/  BSYNC.RECONVERGENT B3 ;  /* 0x0000000000037941 */ /* 0x000fea0003800200 */
.L_x_1638:
        /* <DEDUP_REMOVED lines=43> */
.L_x_1636:
[----:B------:R-:W-:Y:S05]  /*1c430*/  BSYNC.RECONVERGENT B2 ;  /* 0x0000000000027941 */ /* 0x000fea0003800200 */
.L_x_1635:
[----:B------:R-:W-:Y:S01]  /*1c440*/  I2FP.F32.U32 R73, R73 ;  /* 0x0000004900497245 */ /* 0x000fe20000201000 */
[----:B------:R-:W-:Y:S01]  /*1c450*/  @P2 IMAD.U32 R109, R34, 0x10000, RZ ;  /* 0x00010000226d2824 */ /* 0x000fe200078e00ff */
[----:B------:R-:W-:Y:S01]  /*1c460*/  SHF.L.U32 R87, R38, 0x10, RZ ;  /* 0x0000001026577819 */ /* 0x000fe200000006ff */
[----:B------:R-:W-:Y:S02]  /*1c470*/  BSSY.RECONVERGENT B2, `(.L_x_1640) ;  /* 0x000004f000027945 */ /* 0x000fe40003800200 */
[----:B------:R-:W-:Y:S02]  /*1c480*/  FFMA.FTZ R72, R73, R130, 1.1641532182693481445e-10 ;  /* 0x2f00000049487423 */ /* 0x000fe40000010082 */
[----:B------:R-:W-:-:S03]  /*1c490*/  FMUL.FTZ R73, R87, R132 ;  /* 0x0000008457497220 */ /* 0x000fc60000410000 */
        /* <DEDUP_REMOVED lines=8> */
[----:B------:R-:W-:-:S03]  /*1c520*/  HFMA2 R88, -RZ, RZ, 0, 1.1920928955078125e-07 ;  /* 0x00000002ff587431 */ /* 0x000fc600000001ff */
        /* <DEDUP_REMOVED lines=10> */
.L_x_1642:
        /* <DEDUP_REMOVED lines=13> */
.L_x_1644:
[----:B------:R-:W-:Y:S05]  /*1c6a0*/  BSYNC.RECONVERGENT B3 ;  /* 0x0000000000037941 */ /* 0x000fea0003800200 */
.L_x_1643:
        /* <DEDUP_REMOVED lines=43> */
.L_x_1641:
[----:B------:R-:W-:Y:S05]  /*1c960*/  BSYNC.RECONVERGENT B2 ;  /* 0x0000000000027941 */ /* 0x000fea0003800200 */
.L_x_1640:
        /* <DEDUP_REMOVED lines=20> */
.L_x_1647:
        /* <DEDUP_REMOVED lines=13> */
.L_x_1649:
[----:B------:R-:W-:Y:S05]  /*1cb80*/  BSYNC.RECONVERGENT B3 ;  /* 0x0000000000037941 */ /* 0x000fea0003800200 */
.L_x_1648:
        /* <DEDUP_REMOVED lines=43> */
.L_x_1646:
[----:B------:R-:W-:Y:S05]  /*1ce40*/  BSYNC.RECONVERGENT B2 ;  /* 0x0000000000027941 */ /* 0x000fea0003800200 */
.L_x_1645:
[----:B------:R-:W-:Y:S01]  /*1ce50*/  PRMT R72, R38, 0x7632, R72 ;  /* 0x0000763226487816 */ /* 0x000fe20000000048 */
[----:B------:R-:W-:Y:S01]  /*1ce60*/  BSSY.RECONVERGENT B2, `(.L_x_1650) ;  /* 0x0000053000027945 */ /* 0x000fe20003800200 */
[----:B------:R-:W-:-:S03]  /*1ce70*/  I2FP.F32.U32 R73, R73 ;  /* 0x0000004900497245 */ /* 0x000fc60000201000 */
[----:B------:R-:W-:Y:S02]  /*1ce80*/  IMAD.U32 R87, R72, 0x10000, RZ ;  /* 0x0001000048577824 */ /* 0x000fe400078e00ff */
[----:B------:R-:W-:Y:S02]  /*1ce90*/  FFMA.FTZ R72, R73, R130, 1.1641532182693481445e-10 ;  /* 0x2f00000049487423 */ /* 0x000fe40000010082 */
[----:B------:R-:W-:-:S03]  /*1cea0*/  FMUL.FTZ R87, R87, R132 ;  /* 0x0000008457577220 */ /* 0x000fc60000410000 */
[----:B------:R-:W-:Y:S02]  /*1ceb0*/  FSETP.GTU.FTZ.AND P4, PT, R72, R131, PT ;  /* 0x000000834800720b */ /* 0x000fe40003f9c000 */
[----:B------:R-:W-:Y:S02]  /*1cec0*/  @P2 PRMT R72, R34, 0x7632, R72 ;  /* 0x0000763222482816 */ /* 0x000fe40000000048 */
[----:B------:R-:W-:Y:S02]  /*1ced0*/  FSEL R107, R87, RZ, !P4 ;  /* 0x000000ff576b7208 */ /* 0x000fe40006000000 */
[----:B------:R-:W-:Y:S02]  /*1cee0*/  SEL R87, RZ, 0x1, P4 ;  /* 0x00000001ff577807 */ /* 0x000fe40002000000 */
[----:B------:R-:W-:Y:S01]  /*1cef0*/  ISETP.NE.AND P4, PT, R117, 0x1, PT ;  /* 0x000000017500780c */ /* 0x000fe20003f85270 */
[----:B------:R-:W-:Y:S01]  /*1cf00*/  FADD.FTZ R74, R74, R107 ;  /* 0x0000006b4a4a7221 */ /* 0x000fe20000010000 */
[----:B------:R-:W-:-:S05]  /*1cf10*/  @P2 SHF.L.U32 R73, R72, 0x10, RZ ;  /* 0x0000001048492819 */ /* 0x000fca00000006ff */
[----:B------:R-:W-:Y:S01]  /*1cf20*/  @P2 FADD.FTZ R116, R74, R73 ;  /* 0x000000494a742221 */ /* 0x000fe20000010000 */
[----:B------:R-:W-:Y:S01]  /*1cf30*/  @!P2 IMAD.MOV.U32 R116, RZ, RZ, R74 ;  /* 0x000000ffff74a224 */ /* 0x000fe200078e004a */
[----:B------:R-:W-:Y:S01]  /*1cf40*/  MOV R73, R4 ;  /* 0x0000000400497202 */ /* 0x000fe20000000f00 */
[----:B------:R-:W-:-:S03]  /*1cf50*/  IMAD.MOV.U32 R74, RZ, RZ, 0x2 ;  /* 0x00000002ff4a7424 */ /* 0x000fc600078e00ff */
        /* <DEDUP_REMOVED lines=10> */
.L_x_1652:
        /* <DEDUP_REMOVED lines=13> */
.L_x_1654:
[----:B------:R-:W-:Y:S05]  /*1d0d0*/  BSYNC.RECONVERGENT B3 ;  /* 0x0000000000037941 */ /* 0x000fea0003800200 */
.L_x_1653:
        /* <DEDUP_REMOVED lines=43> */
.L_x_1651:
[----:B------:R-:W-:Y:S05]  /*1d390*/  BSYNC.RECONVERGENT B2 ;  /* 0x0000000000027941 */ /* 0x000fea0003800200 */
.L_x_1650:
        /* <DEDUP_REMOVED lines=21> */
.L_x_1657:
        /* <DEDUP_REMOVED lines=13> */
.L_x_1659:
[----:B------:R-:W-:Y:S05]  /*1d5c0*/  BSYNC.RECONVERGENT B3 ;  /* 0x0000000000037941 */ /* 0x000fea0003800200 */
.L_x_1658:
        /* <DEDUP_REMOVED lines=43> */
.L_x_1656:
[----:B------:R-:W-:Y:S05]  /*1d880*/  BSYNC.RECONVERGENT B2 ;  /* 0x0000000000027941 */ /* 0x000fea0003800200 */
.L_x_1655:
        /* <DEDUP_REMOVED lines=26> */
.L_x_1662:
        /* <DEDUP_REMOVED lines=13> */
.L_x_1664:
[----:B------:R-:W-:Y:S05]  /*1db00*/  BSYNC.RECONVERGENT B3 ;  /* 0x0000000000037941 */ /* 0x000fea0003800200 */
.L_x_1663:
        /* <DEDUP_REMOVED lines=43> */
.L_x_1661:
[----:B------:R-:W-:Y:S05]  /*1ddc0*/  BSYNC.RECONVERGENT B2 ;  /* 0x0000000000027941 */ /* 0x000fea0003800200 */
.L_x_1660:
[----:B------:R-:W-:Y:S01]  /*1ddd0*/  I2FP.F32.U32 R73, R73 ;  /* 0x0000004900497245 */ /* 0x000fe20000201000 */
[----:B------:R-:W-:Y:S01]  /*1dde0*/  BSSY.RECONVERGENT B2, `(.L_x_1665) ;  /* 0x000004e000027945 */ /* 0x000fe20003800200 */
[----:B------:R-:W-:Y:S02]  /*1ddf0*/  ISETP.NE.AND P6, PT, R74, 0x1, PT ;  /* 0x000000014a00780c */ /* 0x000fe40003fc5270 */
[----:B------:R-:W-:Y:S01]  /*1de00*/  SHF.L.U32 R75, R107, 0x10, RZ ;  /* 0x000000106b4b7819 */ /* 0x000fe200000006ff */
[----:B------:R-:W-:Y:S01]  /*1de10*/  FFMA.FTZ R72, R73, R130, 1.1641532182693481445e-10 ;  /* 0x2f00000049487423 */ /* 0x000fe20000010082 */
[----:B------:R-:W-:Y:S02]  /*1de20*/  IMAD.MOV.U32 R107, RZ, RZ, 0x2 ;  /* 0x00000002ff6b7424 */ /* 0x000fe400078e00ff */
        /* <DEDUP_REMOVED lines=14> */
.L_x_1667:
        /* <DEDUP_REMOVED lines=15> */
.L_x_1669:
[----:B------:R-:W-:Y:S05]  /*1e000*/  BSYNC.RECONVERGENT B3 ;  /* 0x0000000000037941 */ /* 0x000fea0003800200 */
.L_x_1668:
        /* <DEDUP_REMOVED lines=43> */
.L_x_1666:
[----:B------:R-:W-:Y:S05]  /*1e2c0*/  BSYNC.RECONVERGENT B2 ;  /* 0x0000000000027941 */ /* 0x000fea0003800200 */
.L_x_1665:
[----:B------:R-:W-:Y:S02]  /*1e2d0*/  I2FP.F32.U32 R73, R73 ;  /* 0x0000004900497245 */ /* 0x000fe40000201000 */
[----:B------:R-:W-:Y:S02]  /*1e2e0*/  PRMT R72, R39, 0x7632, R72 ;  /* 0x0000763227487816 */ /* 0x000fe40000000048 */
[----:B------:R-:W-:Y:S01]  /*1e2f0*/  MOV R123, R126 ;  /* 0x0000007e007b7202 */ /* 0x000fe20000000f00 */
[----:B------:R-:W-:Y:S01]  /*1e300*/  FFMA.FTZ R130, R73, R130, 1.1641532182693481445e-10 ;  /* 0x2f00000049827423 */ /* 0x000fe20000010082 */
[----:B------:R-:W-:Y:S02]  /*1e310*/  SHF.L.U32 R75, R72, 0x10, RZ ;  /* 0x00000010484b7819 */ /* 0x000fe400000006ff */
[----:B------:R-:W-:Y:S02]  /*1e320*/  @P2 PRMT R72, R35, 0x7632, R72 ;  /* 0x0000763223482816 */ /* 0x000fe40000000048 */
[----:B------:R-:W-:Y:S01]  /*1e330*/  FSETP.GTU.FTZ.AND P6, PT, R130, R131, PT ;  /* 0x000000838200720b */ /* 0x000fe20003fdc000 */
[----:B------:R-:W-:Y:S01]  /*1e340*/  FMUL.FTZ R75, R75, R132 ;  /* 0x000000844b4b7220 */ /* 0x000fe20000410000 */
[----:B------:R-:W-:Y:S01]  /*1e350*/  PRMT R73, R129, 0x5410, R89 ;  /* 0x0000541081497816 */ /* 0x000fe20000000059 */
[----:B------:R-:W-:-:S03]  /*1e360*/  @P2 IMAD.U32 R72, R72, 0x10000, RZ ;  /* 0x0001000048482824 */ /* 0x000fc600078e00ff */
        /* <DEDUP_REMOVED lines=11> */
.L_x_1589:
[----:B------:R-:W-:Y:S01]  /*1e420*/  ISETP.NE.AND P3, PT, R107, 0x1, PT ;  /* 0x000000016b00780c */ /* 0x000fe20003f65270 */
[----:B------:R-:W-:Y:S01]  /*1e430*/  BSSY.RECONVERGENT B2, `(.L_x_1671) ;  /* 0x0000047000027945 */ /* 0x000fe20003800200 */
[----:B0-----:R-:W-:Y:S01]  /*1e440*/  IMAD.MOV.U32 R108, RZ, RZ, 0x2 ;  /* 0x00000002ff6c7424 */ /* 0x001fe200078e00ff */
        /* <DEDUP_REMOVED lines=13> */
.L_x_1673:
        /* <DEDUP_REMOVED lines=13> */
.L_x_1675:
[----:B------:R-:W-:Y:S05]  /*1e5f0*/  BSYNC.RECONVERGENT B3 ;  /* 0x0000000000037941 */ /* 0x000fea0003800200 */
.L_x_1674:
        /* <DEDUP_REMOVED lines=42> */
.L_x_1672:
[----:B------:R-:W-:Y:S05]  /*1e8a0*/  BSYNC.RECONVERGENT B2 ;  /* 0x0000000000027941 */ /* 0x000fea0003800200 */
.L_x_1671:
        /* <DEDUP_REMOVED lines=29> */
.L_x_1678:
        /* <DEDUP_REMOVED lines=13> */
.L_x_1680:
[----:B------:R-:W-:Y:S05]  /*1eb50*/  BSYNC.RECONVERGENT B3 ;  /* 0x0000000000037941 */ /* 0x000fea0003800200 */
.L_x_1679:
        /* <DEDUP_REMOVED lines=43> */
.L_x_1677:
[----:B------:R-:W-:Y:S05]  /*1ee10*/  BSYNC.RECONVERGENT B2 ;  /* 0x0000000000027941 */ /* 0x000fea0003800200 */
.L_x_1676:
[----:B------:R-:W-:Y:S01]  /*1ee20*/  I2FP.F32.U32 R100, R99 ;  /* 0x0000006300647245 */ /* 0x000fe20000201000 */
[----:B------:R-:W-:Y:S01]  /*1ee30*/  IMAD.U32 R72, R72, 0x10000, RZ ;  /* 0x0001000048487824 */ /* 0x000fe200078e00ff */
[----:B------:R-:W-:Y:S01]  /*1ee40*/  LOP3.LUT R0, R0, 0xffffffef, RZ, 0xc0, !PT ;  /* 0xffffffef00007812 */ /* 0x000fe200078ec0ff */
[----:B------:R-:W-:Y:S01]  /*1ee50*/  BSSY.RECONVERGENT B2, `(.L_x_1681) ;  /* 0x0000050000027945 */ /* 0x000fe20003800200 */
[----:B------:R-:W-:Y:S01]  /*1ee60*/  MOV R108, 0x2 ;  /* 0x00000002006c7802 */ /* 0x000fe20000000f00 */
[----:B------:R-:W-:Y:S01]  /*1ee70*/  FFMA.FTZ R99, R100, R133, 1.1641532182693481445e-10 ;  /* 0x2f00000064637423 */ /* 0x000fe20000010085 */
[----:B------:R-:W-:Y:S01]  /*1ee80*/  FMUL.FTZ R72, R72, R131 ;  /* 0x0000008348487220 */ /* 0x000fe20000410000 */
[----:B------:R-:W-:-:S03]  /*1ee90*/  @P2 PRMT R100, R32, 0x7632, R100 ;  /* 0x0000763220642816 */ /* 0x000fc60000000064 */
[----:B------:R-:W-:Y:S02]  /*1eea0*/  FSETP.GTU.FTZ.AND P3, PT, R99, R132, PT ;  /* 0x000000846300720b */ /* 0x000fe40003f7c000 */
[----:B------:R-:W-:Y:S02]  /*1eeb0*/  @P2 IMAD.U32 R100, R100, 0x10000, RZ ;  /* 0x0001000064642824 */ /* 0x000fe400078e00ff */
[----:B------:R-:W-:Y:S01]  /*1eec0*/  FSEL R99, R72, RZ, !P3 ;  /* 0x000000ff48637208 */ /* 0x000fe20005800000 */
[----:B------:R-:W-:Y:S01]  /*1eed0*/  IMAD.MOV.U32 R72, RZ, RZ, R4 ;  /* 0x000000ffff487224 */ /* 0x000fe200078e0004 */
        /* <DEDUP_REMOVED lines=14> */
.L_x_1683:
        /* <DEDUP_REMOVED lines=13> */
.L_x_1685:
[----:B------:R-:W-:Y:S05]  /*1f090*/  BSYNC.RECONVERGENT B3 ;  /* 0x0000000000037941 */ /* 0x000fea0003800200 */
.L_x_1684:
        /* <DEDUP_REMOVED lines=43> */
.L_x_1682:
[----:B------:R-:W-:Y:S05]  /*1f350*/  BSYNC.RECONVERGENT B2 ;  /* 0x0000000000027941 */ /* 0x000fea0003800200 */
.L_x_1681:
[----:B------:R-:W-:Y:S01]  /*1f360*/  I2FP.F32.U32 R72, R72 ;  /* 0x0000004800487245 */ /* 0x000fe20000201000 */
[----:B------:R-:W-:Y:S01]  /*1f370*/  IMAD.U32 R100, R73, 0x10000, RZ ;  /* 0x0001000049647824 */ /* 0x000fe200078e00ff */
[----:B------:R-:W-:Y:S01]  /*1f380*/  @P2 SHF.L.U32 R109, R33, 0x10, RZ ;  /* 0x00000010216d2819 */ /* 0x000fe200000006ff */
[----:B------:R-:W-:Y:S01]  /*1f390*/  BSSY.RECONVERGENT B2, `(.L_x_1686) ;  /* 0x0000050000027945 */ /* 0x000fe20003800200 */
[----:B------:R-:W-:Y:S01]  /*1f3a0*/  LOP3.LUT R0, R0, 0xfffffff7, RZ, 0xc0, !PT ;  /* 0xfffffff700007812 */ /* 0x000fe200078ec0ff */
[----:B------:R-:W-:Y:S01]  /*1f3b0*/  FFMA.FTZ R107, R72, R133, 1.1641532182693481445e-10 ;  /* 0x2f000000486b7423 */ /* 0x000fe20000010085 */
[----:B------:R-:W-:-:S04]  /*1f3c0*/  FMUL.FTZ R100, R100, R131 ;  /* 0x0000008364647220 */ /* 0x000fc80000410000 */
[----:B------:R-:W-:Y:S02]  /*1f3d0*/  FSETP.GTU.FTZ.AND P3, PT, R107, R132, PT ;  /* 0x000000846b00720b */ /* 0x000fe40003f7c000 */
[----:B------:R-:W-:Y:S01]  /*1f3e0*/  PRMT R107, R73, 0x7632, R107 ;  /* 0x00007632496b7816 */ /* 0x000fe2000000006b */
[----:B------:R-:W-:Y:S01]  /*1f3f0*/  IMAD.MOV.U32 R73, RZ, RZ, R4 ;  /* 0x000000ffff497224 */ /* 0x000fe200078e0004 */
        /* <DEDUP_REMOVED lines=16> */
.L_x_1688:
        /* <DEDUP_REMOVED lines=13> */
.L_x_1690:
[----:B------:R-:W-:Y:S05]  /*1f5d0*/  BSYNC.RECONVERGENT B3 ;  /* 0x0000000000037941 */ /* 0x000fea0003800200 */
.L_x_1689:
        /* <DEDUP_REMOVED lines=43> */
.L_x_1687:
[----:B------:R-:W-:Y:S05]  /*1f890*/  BSYNC.RECONVERGENT B2 ;  /* 0x0000000000027941 */ /* 0x000fea0003800200 */
.L_x_1686:
[----:B------:R-:W-:Y:S01]  /*1f8a0*/  I2FP.F32.U32 R72, R73 ;  /* 0x0000004900487245 */ /* 0x000fe20000201000 */
[----:B------:R-:W-:Y:S01]  /*1f8b0*/  BSSY.RECONVERGENT B2, `(.L_x_1691) ;  /* 0x0000052000027945 */ /* 0x000fe20003800200 */
[----:B------:R-:W-:Y:S02]  /*1f8c0*/  SHF.L.U32 R108, R107, 0x10, RZ ;  /* 0x000000106b6c7819 */ /* 0x000fe400000006ff */
[----:B------:R-:W-:Y:S01]  /*1f8d0*/  @P2 PRMT R107, R33, 0x7632, R107 ;  /* 0x00007632216b2816 */ /* 0x000fe2000000006b */
[----:B------:R-:W-:Y:S01]  /*1f8e0*/  FFMA.FTZ R73, R72, R133, 1.1641532182693481445e-10 ;  /* 0x2f00000048497423 */ /* 0x000fe20000010085 */
[----:B------:R-:W-:Y:S01]  /*1f8f0*/  LOP3.LUT R0, R0, 0xfffffffb, RZ, 0xc0, !PT ;  /* 0xfffffffb00007812 */ /* 0x000fe200078ec0ff */
[----:B------:R-:W-:Y:S02]  /*1f900*/  FMUL.FTZ R108, R108, R131 ;  /* 0x000000836c6c7220 */ /* 0x000fe40000410000 */
[----:B------:R-:W-:Y:S01]  /*1f910*/  @P2 IMAD.U32 R107, R107, 0x10000, RZ ;  /* 0x000100006b6b2824 */ /* 0x000fe200078e00ff */
[----:B------:R-:W-:-:S02]  /*1f920*/  FSETP.GTU.FTZ.AND P3, PT, R73, R132, PT ;  /* 0x000000844900720b */ /* 0x000fc40003f7c000 */
[----:B------:R-:W-:Y:S02]  /*1f930*/  MOV R73, R4 ;  /* 0x0000000400497202 */ /* 0x000fe40000000f00 */
        /* <DEDUP_REMOVED lines=16> */
.L_x_1693:
        /* <DEDUP_REMOVED lines=13> */
.L_x_1695:
[----:B------:R-:W-:Y:S05]  /*1fb10*/  BSYNC.RECONVERGENT B3 ;  /* 0x0000000000037941 */ /* 0x000fea0003800200 */
.L_x_1694:
        /* <DEDUP_REMOVED lines=43> */
.L_x_1692:
[----:B------:R-:W-:Y:S05]  /*1fdd0*/  BSYNC.RECONVERGENT B2 ;  /* 0x0000000000027941 */ /* 0x000fea0003800200 */
.L_x_1691:
        /* <DEDUP_REMOVED lines=26> */
.L_x_1698:
        /* <DEDUP_REMOVED lines=13> */
.L_x_1700:
[----:B------:R-:W-:Y:S05]  /*20050*/  BSYNC.RECONVERGENT B3 ;  /* 0x0000000000037941 */ /* 0x000fea0003800200 */
.L_x_1699:
        /* <DEDUP_REMOVED lines=43> */
.L_x_1697:
[----:B------:R-:W-:Y:S05]  /*20310*/  BSYNC.RECONVERGENT B2 ;  /* 0x0000000000027941 */ /* 0x000fea0003800200 */
.L_x_1696:
        /* <DEDUP_REMOVED lines=24> */
.L_x_1703:
        /* <DEDUP_REMOVED lines=13> */
.L_x_1705:
[----:B------:R-:W-:Y:S05]  /*20570*/  BSYNC.RECONVERGENT B3 ;  /* 0x0000000000037941 */ /* 0x000fea0003800200 */
.L_x_1704:
        /* <DEDUP_REMOVED lines=43> */
.L_x_1702:
[----:B------:R-:W-:Y:S05]  /*20830*/  BSYNC.RECONVERGENT B2 ;  /* 0x0000000000027941 */ /* 0x000fea0003800200 */
.L_x_1701:
        /* <DEDUP_REMOVED lines=9> */
[----:B------:R-:W-:-:S02]  /*208d0*/  FSETP.GTU.FTZ.AND P4, PT, R73, R132, PT ;  /* 0x000000844900720b */ /* 0x000fc40003f9c000 */
        /* <DEDUP_REMOVED lines=14> */
.L_x_1708:
        /* <DEDUP_REMOVED lines=13> */
.L_x_1710:
[----:B------:R-:W-:Y:S05]  /*20a90*/  BSYNC.RECONVERGENT B3 ;  /* 0x0000000000037941 */ /* 0x000fea0003800200 */
.L_x_1709:
        /* <DEDUP_REMOVED lines=43> */
.L_x_1707:
[----:B------:R-:W-:Y:S05]  /*20d50*/  BSYNC.RECONVERGENT B2 ;  /* 0x0000000000027941 */ /* 0x000fea0003800200 */
.L_x_1706:
[----:B------:R-:W-:Y:S01]  /*20d60*/  I2FP.F32.U32 R72, R73 ;  /* 0x0000004900487245 */ /* 0x000fe20000201000 */
[----:B------:R-:W-:Y:S01]  /*20d70*/  IMAD.U32 R136, R136, 0x10000, RZ ;  /* 0x0001000088887824 */ /* 0x000fe200078e00ff */
[----:B------:R-:W-:Y:S02]  /*20d80*/  @P2 PRMT R73, R35, 0x7632, R73 ;  /* 0x0000763223492816 */ /* 0x000fe40000000049 */
[----:B------:R-:W-:Y:S01]  /*20d90*/  MOV R123, R128 ;  /* 0x00000080007b7202 */ /* 0x000fe20000000f00 */
[----:B------:R-:W-:Y:S01]  /*20da0*/  FFMA.FTZ R133, R72, R133, 1.1641532182693481445e-10 ;  /* 0x2f00000048857423 */ /* 0x000fe20000010085 */
[----:B------:R-:W-:Y:S01]  /*20db0*/  FMUL.FTZ R136, R136, R131 ;  /* 0x0000008388887220 */ /* 0x000fe20000410000 */
[----:B------:R-:W-:Y:S01]  /*20dc0*/  @P2 IMAD.U32 R73, R73, 0x10000, RZ ;  /* 0x0001000049492824 */ /* 0x000fe200078e00ff */
[----:B------:R-:W-:Y:S02]  /*20dd0*/  PRMT R74, R134, 0x5410, R135 ;  /* 0x00005410864a7816 */ /* 0x000fe40000000087 */
        /* <DEDUP_REMOVED lines=8> */
.L_x_1670:
        /* <DEDUP_REMOVED lines=8> */
[----:B------:R-:W-:Y:S02]  /*20ee0*/  SEL R130, RZ, 0x10000, !P4 ;  /* 0x00010000ff827807 */ /* 0x000fe40006000000 */
[----:B------:R-:W-:Y:S02]  /*20ef0*/  SEL R131, RZ, 0x1000000, !P3 ;  /* 0x01000000ff837807 */ /* 0x000fe40005800000 */
[----:B------:R-:W-:Y:S02]  /*20f00*/  SEL R125, RZ, 0x100, !P5 ;  /* 0x00000100ff7d7807 */ /* 0x000fe40006800000 */
[C---:B------:R-:W-:Y:S02]  /*20f10*/  LOP3.LUT P6, RZ, R0.reuse, 0x2, RZ, 0xc0, !PT ;  /* 0x0000000200ff7812 */ /* 0x040fe400078cc0ff */
[----:B------:R-:W-:Y:S02]  /*20f20*/  LOP3.LUT P2, RZ, R0, 0x20, RZ, 0xc0, !PT ;  /* 0x0000002000ff7812 */ /* 0x000fe4000784c0ff */
[----:B------:R-:W-:Y:S01]  /*20f30*/  LOP3.LUT R133, R133, R134, R132, 0xfe, !PT ;  /* 0x0000008685857212 */ /* 0x000fe200078efe84 */
[----:B0-----:R-:W-:Y:S01]  /*20f40*/  IMAD.WIDE.U32 R128, R124, 0x10, R128 ;  /* 0x000000107c807825 */ /* 0x001fe200078e0080 */
[----:B------:R-:W-:-:S02]  /*20f50*/  LOP3.LUT R125, R125, R131, R130, 0xfe, !PT ;  /* 0x000000837d7d7212 */ /* 0x000fc400078efe82 */
[----:B------:R-:W-:Y:S02]  /*20f60*/  SEL R132, RZ, 0x1, !P6 ;  /* 0x00000001ff847807 */ /* 0x000fe40007000000 */
        /* <DEDUP_REMOVED lines=27> */
.L_x_1588:
[----:B------:R-:W-:Y:S05]  /*21120*/  BSYNC.RECONVERGENT B1 ;  /* 0x0000000000017941 */ /* 0x000fea0003800200 */
.L_x_1587:
        /* <DEDUP_REMOVED lines=126> */
.L_x_1732:
[----:B-1----:R-:W-:Y:S01]  /*21910*/  FADD.FTZ R129, R126, R127 ;  /* 0x0000007f7e817221 */ /* 0x002fe20000010000 */
[----:B0-----:R-:W-:Y:S01]  /*21920*/  FMUL.FTZ R126, R125, R125 ;  /* 0x0000007d7d7e7220 */ /* 0x001fe20000410000 */
[----:B------:R-:W-:Y:S01]  /*21930*/  ISETP.NE.AND P2, PT, RZ, UR12, PT ;  /* 0x0000000cff007c0c */ /* 0x000fe2000bf45270 */
[----:B------:R-:W0:Y:S01]  /*21940*/  @!P5 LDC.64 R74, c[0x0][0x3c0] ;  /* 0x0000f000ff4adb82 */ /* 0x000e220000000a00 */
[----:B------:R-:W-:Y:S01]  /*21950*/  FFMA.FTZ R124, R129, R124, UR13 ;  /* 0x0000000d817c7e23 */ /* 0x000fe2000801007c */
[----:B------:R-:W-:Y:S01]  /*21960*/  BSSY.RECONVERGENT B1, `(.L_x_1712) ;  /* 0x000003b000017945 */ /* 0x000fe20003800200 */
[----:B------:R-:W-:Y:S02]  /*21970*/  FSEL R127, R126, RZ, P2 ;  /* 0x000000ff7e7f7208 */ /* 0x000fe40001000000 */
[----:B------:R-:W-:-:S03]  /*21980*/  FSEL R129, R125, RZ, !P2 ;  /* 0x000000ff7d817208 */ /* 0x000fc60005000000 */
[----:B------:R-:W1:Y:S01]  /*21990*/  @!P5 LDC.64 R72, c[0x0][0x3c8] ;  /* 0x0000f200ff48db82 */ /* 0x000e620000000a00 */
[----:B------:R-:W-:-:S06]  /*219a0*/  FADD.FTZ R127, R124, R127 ;  /* 0x0000007f7c7f7221 */ /* 0x000fcc0000010000 */
[----:B------:R-:W2:Y:S01]  /*219b0*/  MUFU.RSQ R127, R127 ;  /* 0x0000007f007f7308 */ /* 0x000ea20000001400 */
[----:B0-----:R-:W-:-:S05]  /*219c0*/  @!P5 IMAD.WIDE R74, R78, 0x4, R74 ;  /* 0x000000044e4ad825 */ /* 0x001fca00078e024a */
[----:B------:R0:W-:Y:S01]  /*219d0*/  @!P5 STG.E desc[UR8][R74.64], R125 ;  /* 0x0000007d4a00d986 */ /* 0x0001e2000c101908 */
[----:B-1----:R-:W-:-:S05]  /*219e0*/  @!P5 IMAD.WIDE R72, R78, 0x4, R72 ;  /* 0x000000044e48d825 */ /* 0x002fca00078e0248 */
[----:B--2---:R0:W-:Y:S01]  /*219f0*/  @!P5 STG.E desc[UR8][R72.64], R127 ;  /* 0x0000007f4800d986 */ /* 0x0041e2000c101908 */
[----:B------:R-:W-:Y:S05]  /*21a00*/  @!P1 BRA `(.L_x_1713) ;  /* 0x0000000000c09947 */ /* 0x000fea0003800000 */
[--C-:B------:R-:W-:Y:S01]  /*21a10*/  FADD.FTZ R124, R105, -R129.reuse ;  /* 0x80000081697c7221 */ /* 0x100fe20000010000 */
[--C-:B0-----:R-:W-:Y:S01]  /*21a20*/  FADD.FTZ R74, R95, -R129.reuse ;  /* 0x800000815f4a7221 */ /* 0x101fe20000010000 */
[----:B------:R-:W-:Y:S01]  /*21a30*/  IMAD.U32 R125, R69, 0x10000, RZ ;  /* 0x00010000457d7824 */ /* 0x000fe200078e00ff */
[----:B------:R-:W-:Y:S01]  /*21a40*/  SHF.L.U32 R133, R70, 0x10, RZ ;  /* 0x0000001046857819 */ /* 0x000fe200000006ff */
[----:B------:R-:W-:Y:S01]  /*21a50*/  FADD.FTZ R126, R111, -R129 ;  /* 0x800000816f7e7221 */ /* 0x000fe20000010000 */
[----:B------:R-:W-:Y:S01]  /*21a60*/  FMUL.FTZ R124, R127, R124 ;  /* 0x0000007c7f7c7220 */ /* 0x000fe20000410000 */
[----:B------:R-:W-:Y:S02]  /*21a70*/  IMAD.U32 R131, R65, 0x10000, RZ ;  /* 0x0001000041837824 */ /* 0x000fe400078e00ff */
[C---:B------:R-:W-:Y:S01]  /*21a80*/  FMUL.FTZ R74, R127.reuse, R74 ;  /* 0x0000004a7f4a7220 */ /* 0x040fe20000410000 */
[----:B------:R-:W-:Y:S02]  /*21a90*/  IMAD.U32 R135, R66, 0x10000, RZ ;  /* 0x0001000042877824 */ /* 0x000fe400078e00ff */
[----:B------:R-:W-:Y:S01]  /*21aa0*/  FMUL.FTZ R128, R127, R126 ;  /* 0x0000007e7f807220 */ /* 0x000fe20000410000 */
[----:B------:R-:W-:Y:S01]  /*21ab0*/  SHF.L.U32 R139, R67, 0x10, RZ ;  /* 0x00000010438b7819 */ /* 0x000fe200000006ff */
[----:B------:R-:W-:Y:S01]  /*21ac0*/  FFMA.FTZ R126, R74, R125, R131 ;  /* 0x0000007d4a7e7223 */ /* 0x000fe20000010083 */
[----:B------:R-:W-:Y:S01]  /*21ad0*/  FFMA.FTZ R135, R124, R133, R135 ;  /* 0x000000857c877223 */ /* 0x000fe20000010087 */
[----:B------:R-:W-:Y:S01]  /*21ae0*/  IMAD.U32 R137, R71, 0x10000, RZ ;  /* 0x0001000047897824 */ /* 0x000fe200078e00ff */
[----:B------:R-:W0:Y:S01]  /*21af0*/  LDC.64 R124, c[0x0][0x428] ;  /* 0x00010a00ff7c7b82 */ /* 0x000e220000000a00 */
[----:B------:R-:W-:Y:S01]  /*21b00*/  FADD.FTZ R72, R2, -R129 ;  /* 0x8000008102487221 */ /* 0x000fe20000010000 */
[----:B------:R-:W-:Y:S01]  /*21b10*/  SHF.L.U32 R75, R64, 0x10, RZ ;  /* 0x00000010404b7819 */ /* 0x000fe200000006ff */
[----:B------:R-:W-:Y:S01]  /*21b20*/  FFMA.FTZ R132, R128, R137, R139 ;  /* 0x0000008980847223 */ /* 0x000fe2000001008b */
[----:B------:R-:W-:-:S02]  /*21b30*/  IMAD.U32 R73, R68, 0x10000, RZ ;  /* 0x0001000044497824 */ /* 0x000fc400078e00ff */
[----:B------:R-:W-:Y:S01]  /*21b40*/  FMUL.FTZ R72, R127, R72 ;  /* 0x000000487f487220 */ /* 0x000fe20000410000 */
[--C-:B------:R-:W-:Y:S01]  /*21b50*/  FADD.FTZ R128, R106, -R129.reuse ;  /* 0x800000816a807221 */ /* 0x100fe20000010000 */
[--C-:B------:R-:W-:Y:S01]  /*21b60*/  FADD.FTZ R74, R96, -R129.reuse ;  /* 0x80000081604a7221 */ /* 0x100fe20000010000 */
[--C-:B------:R-:W-:Y:S01]  /*21b70*/  FADD.FTZ R130, R110, -R129.reuse ;  /* 0x800000816e827221 */ /* 0x100fe20000010000 */
[----:B------:R-:W-:Y:S01]  /*21b80*/  FADD.FTZ R134, R118, -R129 ;  /* 0x8000008176867221 */ /* 0x000fe20000010000 */
[----:B------:R-:W-:Y:S01]  /*21b90*/  SHF.L.U32 R131, R7, 0x10, RZ ;  /* 0x0000001007837819 */ /* 0x000fe200000006ff */
[----:B------:R-:W-:Y:S01]  /*21ba0*/  FFMA.FTZ R72, R72, R73, R75 ;  /* 0x0000004948487223 */ /* 0x000fe2000001004b */
[----:B------:R-:W-:Y:S01]  /*21bb0*/  IMAD.U32 R133, R8, 0x10000, RZ ;  /* 0x0001000008857824 */ /* 0x000fe200078e00ff */
[----:B------:R-:W-:Y:S01]  /*21bc0*/  SHF.L.U32 R139, R10, 0x10, RZ ;  /* 0x000000100a8b7819 */ /* 0x000fe200000006ff */
[----:B------:R-:W-:Y:S01]  /*21bd0*/  FMUL.FTZ R128, R127, R128 ;  /* 0x000000807f807220 */ /* 0x000fe20000410000 */
[----:B------:R-:W-:-:S02]  /*21be0*/  IMAD.U32 R73, R5, 0x10000, RZ ;  /* 0x0001000005497824 */ /* 0x000fc400078e00ff */
[C---:B------:R-:W-:Y:S01]  /*21bf0*/  FMUL.FTZ R134, R127.reuse, R134 ;  /* 0x000000867f867220 */ /* 0x040fe20000410000 */
[----:B------:R-:W-:Y:S02]  /*21c00*/  IMAD.U32 R75, R6, 0x10000, RZ ;  /* 0x00010000064b7824 */ /* 0x000fe400078e00ff */
[----:B------:R-:W-:Y:S01]  /*21c10*/  FMUL.FTZ R130, R127, R130 ;  /* 0x000000827f827220 */ /* 0x000fe20000410000 */
[----:B------:R-:W-:Y:S02]  /*21c20*/  IMAD.U32 R137, R9, 0x10000, RZ ;  /* 0x0001000009897824 */ /* 0x000fe400078e00ff */
[----:B------:R-:W-:Y:S01]  /*21c30*/  FMUL.FTZ R74, R127, R74 ;  /* 0x0000004a7f4a7220 */ /* 0x000fe20000410000 */
[----:B------:R-:W-:Y:S02]  /*21c40*/  IMAD.U32 R141, R11, 0x10000, RZ ;  /* 0x000100000b8d7824 */ /* 0x000fe400078e00ff */
[----:B------:R-:W-:Y:S01]  /*21c50*/  FFMA.FTZ R133, R128, R131, R133 ;  /* 0x0000008380857223 */ /* 0x000fe20000010085 */
[----:B------:R-:W-:-:S02]  /*21c60*/  IMAD.U32 R143, R12, 0x10000, RZ ;  /* 0x000100000c8f7824 */ /* 0x000fc400078e00ff */
[----:B------:R-:W-:Y:S01]  /*21c70*/  FFMA.FTZ R130, R130, R137, R139 ;  /* 0x0000008982827223 */ /* 0x000fe2000001008b */
[----:B------:R-:W-:Y:S01]  /*21c80*/  FFMA.FTZ R131, R74, R73, R75 ;  /* 0x000000494a837223 */ /* 0x000fe2000001004b */
[----:B0-----:R-:W-:-:S04]  /*21c90*/  IMAD.WIDE.U32 R124, R121, 0x10, R124 ;  /* 0x00000010797c7825 */ /* 0x001fc800078e007c */
[----:B------:R-:W-:Y:S01]  /*21ca0*/  FFMA.FTZ R141, R134, R141, R143 ;  /* 0x0000008d868d7223 */ /* 0x000fe2000001008f */
[----:B------:R-:W-:Y:S02]  /*21cb0*/  F2FP.BF16.F32.PACK_AB R73, R133, R126 ;  /* 0x0000007e8549723e */ /* 0x000fe400000010ff */
[----:B------:R-:W-:Y:S02]  /*21cc0*/  F2FP.BF16.F32.PACK_AB R74, R130, R135 ;  /* 0x00000087824a723e */ /* 0x000fe400000010ff */
[----:B------:R-:W-:Y:S02]  /*21cd0*/  F2FP.BF16.F32.PACK_AB R75, R141, R132 ;  /* 0x000000848d4b723e */ /* 0x000fe400000010ff */
[----:B------:R-:W-:Y:S02]  /*21ce0*/  F2FP.BF16.F32.PACK_AB R72, R131, R72 ;  /* 0x000000488348723e */ /* 0x000fe400000010ff */
[----:B------:R-:W-:-:S03]  /*21cf0*/  IADD3 R121, PT, PT, R121, 0x20, RZ ;  /* 0x0000002079797810 */ /* 0x000fc60007ffe0ff */
[----:B------:R1:W-:Y:S04]  /*21d00*/  STG.E.128 desc[UR8][R124.64], R72 ;  /* 0x000000487c007986 */ /* 0x0003e8000c101d08 */
.L_x_1713:
[----:B------:R-:W-:Y:S05]  /*21d10*/  BSYNC.RECONVERGENT B1 ;  /* 0x0000000000017941 */ /* 0x000fea0003800200 */
.L_x_1712:
[----:B------:R-:W-:Y:S01]  /*21d20*/  ISETP.GE.U32.AND P2, PT, R81, 0x40, PT ;  /* 0x000000405100780c */ /* 0x000fe20003f46070 */
[----:B------:R-:W-:-:S12]  /*21d30*/  BSSY.RECONVERGENT B1, `(.L_x_1714) ;  /* 0x0000032000017945 */ /* 0x000fd80003800200 */
[----:B------:R-:W-:Y:S05]  /*21d40*/  @!P2 BRA `(.L_x_1715) ;  /* 0x0000000000c0a947 */ /* 0x000fea0003800000 */
[--C-:B-1----:R-:W-:Y:S01]  /*21d50*/  FADD.FTZ R124, R103, -R129.reuse ;  /* 0x80000081677c7221 */ /* 0x102fe20000010000 */
[--C-:B0-----:R-:W-:Y:S01]  /*21d60*/  FADD.FTZ R74, R93, -R129.reuse ;  /* 0x800000815d4a7221 */ /* 0x101fe20000010000 */
[----:B------:R-:W-:Y:S01]  /*21d70*/  SHF.L.U32 R125, R61, 0x10, RZ ;  /* 0x000000103d7d7819 */ /* 0x000fe200000006ff */
[--C-:B------:R-:W-:Y:S01]  /*21d80*/  FADD.FTZ R126, R113, -R129.reuse ;  /* 0x80000081717e7221 */ /* 0x100fe20000010000 */
[----:B------:R-:W-:Y:S01]  /*21d90*/  SHF.L.U32 R135, R58, 0x10, RZ ;  /* 0x000000103a877819 */ /* 0x000fe200000006ff */
[----:B------:R-:W-:Y:S01]  /*21da0*/  FMUL.FTZ R124, R127, R124 ;  /* 0x0000007c7f7c7220 */ /* 0x000fe20000410000 */
[----:B------:R-:W-:Y:S02]  /*21db0*/  IMAD.U32 R131, R57, 0x10000, RZ ;  /* 0x0001000039837824 */ /* 0x000fe400078e00ff */
[C---:B------:R-:W-:Y:S01]  /*21dc0*/  FMUL.FTZ R74, R127.reuse, R74 ;  /* 0x0000004a7f4a7220 */ /* 0x040fe20000410000 */
[----:B------:R-:W-:Y:S02]  /*21dd0*/  IMAD.U32 R133, R62, 0x10000, RZ ;  /* 0x000100003e857824 */ /* 0x000fe400078e00ff */
[----:B------:R-:W-:Y:S01]  /*21de0*/  FMUL.FTZ R128, R127, R126 ;  /* 0x0000007e7f807220 */ /* 0x000fe20000410000 */
[----:B------:R-:W-:Y:S01]  /*21df0*/  FADD.FTZ R72, R90, -R129 ;  /* 0x800000815a487221 */ /* 0x000fe20000010000 */
[----:B------:R-:W-:Y:S01]  /*21e00*/  FFMA.FTZ R126, R74, R125, R131 ;  /* 0x0000007d4a7e7223 */ /* 0x000fe20000010083 */
[----:B------:R-:W-:Y:S01]  /*21e10*/  FFMA.FTZ R135, R124, R133, R135 ;  /* 0x000000857c877223 */ /* 0x000fe20000010087 */
[----:B------:R-:W-:Y:S01]  /*21e20*/  IMAD.U32 R137, R63, 0x10000, RZ ;  /* 0x000100003f897824 */ /* 0x000fe200078e00ff */
[----:B------:R-:W0:Y:S01]  /*21e30*/  LDC.64 R124, c[0x0][0x428] ;  /* 0x00010a00ff7c7b82 */ /* 0x000e220000000a00 */
[----:B------:R-:W-:-:S02]  /*21e40*/  IMAD.U32 R139, R59, 0x10000, RZ ;  /* 0x000100003b8b7824 */ /* 0x000fc400078e00ff */
[----:B------:R-:W-:Y:S01]  /*21e50*/  FMUL.FTZ R72, R127, R72 ;  /* 0x000000487f487220 */ /* 0x000fe20000410000 */
[----:B------:R-:W-:Y:S02]  /*21e60*/  IMAD.U32 R73, R60, 0x10000, RZ ;  /* 0x000100003c497824 */ /* 0x000fe400078e00ff */
[----:B------:R-:W-:Y:S01]  /*21e70*/  FADD.FTZ R74, R94, -R129 ;  /* 0x800000815e4a7221 */ /* 0x000fe20000010000 */
[----:B------:R-:W-:Y:S02]  /*21e80*/  IMAD.U32 R75, R56, 0x10000, RZ ;  /* 0x00010000384b7824 */ /* 0x000fe400078e00ff */
[----:B------:R-:W-:Y:S01]  /*21e90*/  FFMA.FTZ R132, R128, R137, R139 ;  /* 0x0000008980847223 */ /* 0x000fe2000001008b */
[--C-:B------:R-:W-:Y:S01]  /*21ea0*/  FADD.FTZ R128, R104, -R129.reuse ;  /* 0x8000008168807221 */ /* 0x100fe20000010000 */
[--C-:B------:R-:W-:Y:S01]  /*21eb0*/  FADD.FTZ R130, R112, -R129.reuse ;  /* 0x8000008170827221 */ /* 0x100fe20000010000 */
[----:B------:R-:W-:Y:S01]  /*21ec0*/  FADD.FTZ R134, R119, -R129 ;  /* 0x8000008177867221 */ /* 0x000fe20000010000 */
[----:B------:R-:W-:Y:S01]  /*21ed0*/  FFMA.FTZ R72, R72, R73, R75 ;  /* 0x0000004948487223 */ /* 0x000fe2000001004b */
[----:B------:R-:W-:Y:S01]  /*21ee0*/  SHF.L.U32 R133, R16, 0x10, RZ ;  /* 0x0000001010857819 */ /* 0x000fe200000006ff */
[----:B------:R-:W-:Y:S01]  /*21ef0*/  IMAD.U32 R131, R15, 0x10000, RZ ;  /* 0x000100000f837824 */ /* 0x000fe200078e00ff */
[----:B------:R-:W-:Y:S01]  /*21f00*/  SHF.L.U32 R73, R13, 0x10, RZ ;  /* 0x000000100d497819 */ /* 0x000fe200000006ff */
[----:B------:R-:W-:Y:S01]  /*21f10*/  FMUL.FTZ R128, R127, R128 ;  /* 0x000000807f807220 */ /* 0x000fe20000410000 */
[----:B------:R-:W-:Y:S01]  /*21f20*/  SHF.L.U32 R141, R19, 0x10, RZ ;  /* 0x00000010138d7819 */ /* 0x000fe200000006ff */
[----:B------:R-:W-:-:S02]  /*21f30*/  IMAD.U32 R75, R14, 0x10000, RZ ;  /* 0x000100000e4b7824 */ /* 0x000fc400078e00ff */
[----:B------:R-:W-:Y:S01]  /*21f40*/  FMUL.FTZ R134, R127, R134 ;  /* 0x000000867f867220 */ /* 0x000fe20000410000 */
[----:B------:R-:W-:Y:S02]  /*21f50*/  IMAD.U32 R137, R17, 0x10000, RZ ;  /* 0x0001000011897824 */ /* 0x000fe400078e00ff */
[C---:B------:R-:W-:Y:S01]  /*21f60*/  FMUL.FTZ R130, R127.reuse, R130 ;  /* 0x000000827f827220 */ /* 0x040fe20000410000 */
[----:B------:R-:W-:Y:S02]  /*21f70*/  IMAD.U32 R139, R18, 0x10000, RZ ;  /* 0x00010000128b7824 */ /* 0x000fe400078e00ff */
[----:B------:R-:W-:Y:S01]  /*21f80*/  FMUL.FTZ R74, R127, R74 ;  /* 0x0000004a7f4a7220 */ /* 0x000fe20000410000 */
[----:B------:R-:W-:Y:S02]  /*21f90*/  IMAD.U32 R143, R20, 0x10000, RZ ;  /* 0x00010000148f7824 */ /* 0x000fe400078e00ff */
[----:B------:R-:W-:Y:S01]  /*21fa0*/  FFMA.FTZ R133, R128, R131, R133 ;  /* 0x0000008380857223 */ /* 0x000fe20000010085 */
[----:B------:R-:W-:Y:S01]  /*21fb0*/  FFMA.FTZ R130, R130, R137, R139 ;  /* 0x0000008982827223 */ /* 0x000fe2000001008b */
[----:B------:R-:W-:Y:S01]  /*21fc0*/  FFMA.FTZ R131, R74, R73, R75 ;  /* 0x000000494a837223 */ /* 0x000fe2000001004b */
[----:B------:R-:W-:Y:S01]  /*21fd0*/  FFMA.FTZ R141, R134, R141, R143 ;  /* 0x0000008d868d7223 */ /* 0x000fe2000001008f */
[----:B0-----:R-:W-:Y:S01]  /*21fe0*/  IMAD.WIDE.U32 R124, R121, 0x10, R124 ;  /* 0x00000010797c7825 */ /* 0x001fe200078e007c */
[----:B------:R-:W-:-:S02]  /*21ff0*/  F2FP.BF16.F32.PACK_AB R73, R133, R126 ;  /* 0x0000007e8549723e */ /* 0x000fc400000010ff */
[----:B------:R-:W-:Y:S01]  /*22000*/  F2FP.BF16.F32.PACK_AB R74, R130, R135 ;  /* 0x00000087824a723e */ /* 0x000fe200000010ff */
[----:B------:R-:W-:Y:S01]  /*22010*/  VIADD R121, R121, 0x20 ;  /* 0x0000002079797836 */ /* 0x000fe20000000000 */
[----:B------:R-:W-:Y:S02]  /*22020*/  F2FP.BF16.F32.PACK_AB R75, R141, R132 ;  /* 0x000000848d4b723e */ /* 0x000fe400000010ff */
[----:B------:R-:W-:-:S05]  /*22030*/  F2FP.BF16.F32.PACK_AB R72, R131, R72 ;  /* 0x000000488348723e */ /* 0x000fca00000010ff */
[----:B------:R2:W-:Y:S02]  /*22040*/  STG.E.128 desc[UR8][R124.64], R72 ;  /* 0x000000487c007986 */ /* 0x0005e4000c101d08 */
.L_x_1715:
[----:B------:R-:W-:Y:S05]  /*22050*/  BSYNC.RECONVERGENT B1 ;  /* 0x0000000000017941 */ /* 0x000fea0003800200 */
.L_x_1714:
[----:B------:R-:W-:Y:S01]  /*22060*/  ISETP.GE.U32.AND P2, PT, R81, 0x60, PT ;  /* 0x000000605100780c */ /* 0x000fe20003f46070 */
[----:B------:R-:W-:-:S12]  /*22070*/  BSSY.RECONVERGENT B1, `(.L_x_1716) ;  /* 0x0000032000017945 */ /* 0x000fd80003800200 */
[----:B------:R-:W-:Y:S05]  /*22080*/  @!P2 BRA `(.L_x_1717) ;  /* 0x0000000000c0a947 */ /* 0x000fea0003800000 */
[--C-:B-12---:R-:W-:Y:S01]  /*22090*/  FADD.FTZ R124, R101, -R129.reuse ;  /* 0x80000081657c7221 */ /* 0x106fe20000010000 */
[--C-:B0-----:R-:W-:Y:S01]  /*220a0*/  FADD.FTZ R74, R98, -R129.reuse ;  /* 0x80000081624a7221 */ /* 0x101fe20000010000 */
[----:B------:R-:W-:Y:S01]  /*220b0*/  IMAD.U32 R125, R53, 0x10000, RZ ;  /* 0x00010000357d7824 */ /* 0x000fe200078e00ff */
[----:B------:R-:W-:Y:S01]  /*220c0*/  SHF.L.U32 R131, R49, 0x10, RZ ;  /* 0x0000001031837819 */ /* 0x000fe200000006ff */
[----:B------:R-:W-:Y:S01]  /*220d0*/  FADD.FTZ R126, R115, -R129 ;  /* 0x80000081737e7221 */ /* 0x000fe20000010000 */
[C---:B------:R-:W-:Y:S01]  /*220e0*/  FMUL.FTZ R124, R127.reuse, R124 ;  /* 0x0000007c7f7c7220 */ /* 0x040fe20000410000 */
[----:B------:R-:W-:Y:S02]  /*220f0*/  IMAD.U32 R133, R54, 0x10000, RZ ;  /* 0x0001000036857824 */ /* 0x000fe400078e00ff */
[C---:B------:R-:W-:Y:S01]  /*22100*/  FMUL.FTZ R74, R127.reuse, R74 ;  /* 0x0000004a7f4a7220 */ /* 0x040fe20000410000 */
[----:B------:R-:W-:Y:S02]  /*22110*/  IMAD.U32 R135, R50, 0x10000, RZ ;  /* 0x0001000032877824 */ /* 0x000fe400078e00ff */
[----:B------:R-:W-:Y:S01]  /*22120*/  FMUL.FTZ R128, R127, R126 ;  /* 0x0000007e7f807220 */ /* 0x000fe20000410000 */
[----:B------:R-:W-:Y:S01]  /*22130*/  SHF.L.U32 R137, R55, 0x10, RZ ;  /* 0x0000001037897819 */ /* 0x000fe200000006ff */
[----:B------:R-:W-:Y:S01]  /*22140*/  FFMA.FTZ R126, R74, R125, R131 ;  /* 0x0000007d4a7e7223 */ /* 0x000fe20000010083 */
[----:B------:R-:W-:Y:S01]  /*22150*/  FFMA.FTZ R135, R124, R133, R135 ;  /* 0x000000857c877223 */ /* 0x000fe20000010087 */
[----:B------:R-:W-:Y:S01]  /*22160*/  FADD.FTZ R72, R91, -R129 ;  /* 0x800000815b487221 */ /* 0x000fe20000010000 */
[----:B------:R-:W0:Y:S01]  /*22170*/  LDC.64 R124, c[0x0][0x428] ;  /* 0x00010a00ff7c7b82 */ /* 0x000e220000000a00 */
[----:B------:R-:W-:Y:S01]  /*22180*/  IMAD.U32 R139, R51, 0x10000, RZ ;  /* 0x00010000338b7824 */ /* 0x000fe200078e00ff */
[----:B------:R-:W-:Y:S01]  /*22190*/  SHF.L.U32 R73, R52, 0x10, RZ ;  /* 0x0000001034497819 */ /* 0x000fe200000006ff */
[----:B------:R-:W-:-:S02]  /*221a0*/  IMAD.U32 R75, R48, 0x10000, RZ ;  /* 0x00010000304b7824 */ /* 0x000fc400078e00ff */
[----:B------:R-:W-:Y:S01]  /*221b0*/  FMUL.FTZ R72, R127, R72 ;  /* 0x000000487f487220 */ /* 0x000fe20000410000 */
[----:B------:R-:W-:Y:S01]  /*221c0*/  FFMA.FTZ R132, R128, R137, R139 ;  /* 0x0000008980847223 */ /* 0x000fe2000001008b */
[--C-:B------:R-:W-:Y:S01]  /*221d0*/  FADD.FTZ R128, R102, -R129.reuse ;  /* 0x8000008166807221 */ /* 0x100fe20000010000 */
[--C-:B------:R-:W-:Y:S01]  /*221e0*/  FADD.FTZ R74, R97, -R129.reuse ;  /* 0x80000081614a7221 */ /* 0x100fe20000010000 */
[--C-:B------:R-:W-:Y:S01]  /*221f0*/  FADD.FTZ R130, R114, -R129.reuse ;  /* 0x8000008172827221 */ /* 0x100fe20000010000 */
[----:B------:R-:W-:Y:S01]  /*22200*/  FADD.FTZ R134, R120, -R129 ;  /* 0x8000008178867221 */ /* 0x000fe20000010000 */
[----:B------:R-:W-:Y:S01]  /*22210*/  FFMA.FTZ R72, R72, R73, R75 ;  /* 0x0000004948487223 */ /* 0x000fe2000001004b */
[----:B------:R-:W-:Y:S01]  /*22220*/  SHF.L.U32 R75, R22, 0x10, RZ ;  /* 0x00000010164b7819 */ /* 0x000fe200000006ff */
[----:B------:R-:W-:Y:S01]  /*22230*/  IMAD.U32 R131, R23, 0x10000, RZ ;  /* 0x0001000017837824 */ /* 0x000fe200078e00ff */
[----:B------:R-:W-:Y:S01]  /*22240*/  SHF.L.U32 R137, R25, 0x10, RZ ;  /* 0x0000001019897819 */ /* 0x000fe200000006ff */
        /* <DEDUP_REMOVED lines=20> */
.L_x_1717:
[----:B------:R-:W-:Y:S05]  /*22390*/  BSYNC.RECONVERGENT B1 ;  /* 0x0000000000017941 */ /* 0x000fea0003800200 */
.L_x_1716:
[----:B------:R-:W-:Y:S04]  /*223a0*/  BSSY.RECONVERGENT B1, `(.L_x_1718) ;  /* 0x0000038000017945 */ /* 0x000fe80003800200 */
[----:B------:R-:W-:Y:S05]  /*223b0*/  @!P0 BRA `(.L_x_1719) ;  /* 0x0000000000d88947 */ /* 0x000fea0003800000 */
[--C-:B0123--:R-:W-:Y:S01]  /*223c0*/  FADD.FTZ R72, R92, -R129.reuse ;  /* 0x800000815c487221 */ /* 0x10ffe20000010000 */
[--C-:B------:R-:W-:Y:S01]  /*223d0*/  FADD.FTZ R128, R100, -R129.reuse ;  /* 0x8000008164807221 */ /* 0x100fe20000010000 */
[----:B------:R-:W-:Y:S01]  /*223e0*/  FADD.FTZ R126, R99, -R129 ;  /* 0x80000081637e7221 */ /* 0x000fe20000010000 */
[----:B------:R-:W-:Y:S01]  /*223f0*/  SHF.L.U32 R124, R40, 0x10, RZ ;  /* 0x00000010287c7819 */ /* 0x000fe200000006ff */
[----:B------:R-:W-:Y:S02]  /*22400*/  IMAD.U32 R125, R41, 0x10000, RZ ;  /* 0x00010000297d7824 */ /* 0x000fe400078e00ff */
[C---:B------:R-:W-:Y:S01]  /*22410*/  FMUL.FTZ R73, R127.reuse, R72 ;  /* 0x000000487f497220 */ /* 0x040fe20000410000 */
[----:B------:R-:W-:Y:S02]  /*22420*/  IMAD.U32 R74, R44, 0x10000, RZ ;  /* 0x000100002c4a7824 */ /* 0x000fe400078e00ff */
[----:B------:R-:W-:Y:S01]  /*22430*/  FMUL.FTZ R128, R127, R128 ;  /* 0x000000807f807220 */ /* 0x000fe20000410000 */
[----:B------:R-:W-:-:S02]  /*22440*/  IMAD.U32 R75, R45, 0x10000, RZ ;  /* 0x000100002d4b7824 */ /* 0x000fc400078e00ff */
[----:B------:R-:W-:Y:S01]  /*22450*/  FMUL.FTZ R72, R127, R126 ;  /* 0x0000007e7f487220 */ /* 0x000fe20000410000 */
[----:B------:R-:W-:Y:S01]  /*22460*/  FFMA.FTZ R126, R73, R74, R124 ;  /* 0x0000004a497e7223 */ /* 0x000fe2000001007c */
[----:B------:R-:W-:Y:S01]  /*22470*/  FADD.FTZ R132, R109, -R129 ;  /* 0x800000816d847221 */ /* 0x000fe20000010000 */
[----:B------:R-:W-:Y:S01]  /*22480*/  FFMA.FTZ R128, R128, R75, R125 ;  /* 0x0000004b80807223 */ /* 0x000fe2000001007d */
[--C-:B------:R-:W-:Y:S01]  /*22490*/  FADD.FTZ R130, R108, -R129.reuse ;  /* 0x800000816c827221 */ /* 0x100fe20000010000 */
[----:B------:R-:W0:Y:S01]  /*224a0*/  LDC.64 R124, c[0x0][0x428] ;  /* 0x00010a00ff7c7b82 */ /* 0x000e220000000a00 */
[--C-:B------:R-:W-:Y:S01]  /*224b0*/  FADD.FTZ R134, R116, -R129.reuse ;  /* 0x8000008174867221 */ /* 0x100fe20000010000 */
[--C-:B------:R-:W-:Y:S01]  /*224c0*/  FADD.FTZ R136, R117, -R129.reuse ;  /* 0x8000008175887221 */ /* 0x100fe20000010000 */
[----:B------:R-:W-:Y:S01]  /*224d0*/  FADD.FTZ R138, R122, -R129 ;  /* 0x800000817a8a7221 */ /* 0x000fe20000010000 */
[----:B------:R-:W-:Y:S01]  /*224e0*/  SHF.L.U32 R129, R46, 0x10, RZ ;  /* 0x000000102e817819 */ /* 0x000fe200000006ff */
[----:B------:R-:W-:-:S02]  /*224f0*/  IMAD.U32 R131, R42, 0x10000, RZ ;  /* 0x000100002a837824 */ /* 0x000fc400078e00ff */
[C---:B------:R-:W-:Y:S01]  /*22500*/  FMUL.FTZ R132, R127.reuse, R132 ;  /* 0x000000847f847220 */ /* 0x040fe20000410000 */
[C---:B------:R-:W-:Y:S01]  /*22510*/  FMUL.FTZ R130, R127.reuse, R130 ;  /* 0x000000827f827220 */ /* 0x040fe20000410000 */
[C---:B------:R-:W-:Y:S01]  /*22520*/  FMUL.FTZ R134, R127.reuse, R134 ;  /* 0x000000867f867220 */ /* 0x040fe20000410000 */
[C---:B------:R-:W-:Y:S01]  /*22530*/  FMUL.FTZ R136, R127.reuse, R136 ;  /* 0x000000887f887220 */ /* 0x040fe20000410000 */
[----:B------:R-:W-:Y:S01]  /*22540*/  FMUL.FTZ R138, R127, R138 ;  /* 0x0000008a7f8a7220 */ /* 0x000fe20000410000 */
[----:B------:R-:W-:Y:S01]  /*22550*/  FFMA.FTZ R74, R132, R129, R131 ;  /* 0x00000081844a7223 */ /* 0x000fe20000010083 */
[----:B------:R-:W-:Y:S01]  /*22560*/  PRMT R127, R45, 0x7632, R127 ;  /* 0x000076322d7f7816 */ /* 0x000fe2000000007f */
[----:B------:R-:W-:Y:S01]  /*22570*/  IMAD.U32 R73, R29, 0x10000, RZ ;  /* 0x000100001d497824 */ /* 0x000fe200078e00ff */
        /* <DEDUP_REMOVED lines=9> */
[----:B------:R-:W-:Y:S01]  /*22610*/  FFMA.FTZ R129, R130, R127, R129 ;  /* 0x0000007f82817223 */ /* 0x000fe20000010081 */
[----:B------:R-:W-:Y:S01]  /*22620*/  PRMT R141, R43, 0x7632, R141 ;  /* 0x000076322b8d7816 */ /* 0x000fe2000000008d */
[----:B------:R-:W-:Y:S01]  /*22630*/  FFMA.FTZ R127, R72, R73, R75 ;  /* 0x00000049487f7223 */ /* 0x000fe2000001004b */
[----:B------:R-:W-:Y:S01]  /*22640*/  SHF.L.U32 R135, R47, 0x10, RZ ;  /* 0x000000102f877819 */ /* 0x000fe200000006ff */
[----:B------:R-:W-:Y:S01]  /*22650*/  IMAD.U32 R139, R139, 0x10000, RZ ;  /* 0x000100008b8b7824 */ /* 0x000fe200078e00ff */
[----:B------:R-:W-:Y:S01]  /*22660*/  SHF.L.U32 R131, R131, 0x10, RZ ;  /* 0x0000001083837819 */ /* 0x000fe200000006ff */
[----:B------:R-:W-:Y:S01]  /*22670*/  IMAD.U32 R141, R141, 0x10000, RZ ;  /* 0x000100008d8d7824 */ /* 0x000fe200078e00ff */
[----:B------:R-:W-:Y:S01]  /*22680*/  SHF.L.U32 R133, R133, 0x10, RZ ;  /* 0x0000001085857819 */ /* 0x000fe200000006ff */
[----:B------:R-:W-:Y:S01]  /*22690*/  FFMA.FTZ R135, R136, R135, R137 ;  /* 0x0000008788877223 */ /* 0x000fe20000010089 */
[----:B0-----:R-:W-:-:S04]  /*226a0*/  IMAD.WIDE.U32 R124, R121, 0x10, R124 ;  /* 0x00000010797c7825 */ /* 0x001fc800078e007c */
[----:B------:R-:W-:Y:S01]  /*226b0*/  FFMA.FTZ R138, R138, R139, R141 ;  /* 0x0000008b8a8a7223 */ /* 0x000fe2000001008d */
[----:B------:R-:W-:Y:S01]  /*226c0*/  F2FP.BF16.F32.PACK_AB R73, R129, R128 ;  /* 0x000000808149723e */ /* 0x000fe200000010ff */
[----:B------:R-:W-:Y:S01]  /*226d0*/  FFMA.FTZ R131, R134, R131, R133 ;  /* 0x0000008386837223 */ /* 0x000fe20000010085 */
[----:B------:R-:W-:Y:S02]  /*226e0*/  F2FP.BF16.F32.PACK_AB R72, R127, R126 ;  /* 0x0000007e7f48723e */ /* 0x000fe400000010ff */
[----:B------:R-:W-:Y:S02]  /*226f0*/  F2FP.BF16.F32.PACK_AB R75, R138, R135 ;  /* 0x000000878a4b723e */ /* 0x000fe400000010ff */
[----:B------:R-:W-:-:S05]  /*22700*/  F2FP.BF16.F32.PACK_AB R74, R131, R74 ;  /* 0x0000004a834a723e */ /* 0x000fca00000010ff */
[----:B------:R4:W-:Y:S02]  /*22710*/  STG.E.128 desc[UR8][R124.64], R72 ;  /* 0x000000487c007986 */ /* 0x0009e4000c101d08 */
.L_x_1719:
[----:B------:R-:W-:Y:S05]  /*22720*/  BSYNC.RECONVERGENT B1 ;  /* 0x0000000000017941 */ /* 0x000fea0003800200 */
.L_x_1718:
[----:B01234-:R-:W0:Y:S02]  /*22730*/  LDC.64 R72, c[0x0][0x380] ;  /* 0x0000e000ff487b82 */ /* 0x01fe240000000a00 */
[----:B0-----:R-:W-:-:S04]  /*22740*/  LEA R78, R72, R78, 0x2 ;  /* 0x0000004e484e7211 */ /* 0x001fc800078e10ff */
[----:B------:R-:W-:-:S13]  /*22750*/  ISETP.GE.AND P0, PT, R78, R73, PT ;  /* 0x000000494e00720c */ /* 0x000fda0003f06270 */
[----:B------:R-:W-:Y:S05]  /*22760*/  @!P0 BRA `(.L_x_1720) ;  /* 0xfffffde4008c8947 */ /* 0x000fea000383ffff */
[----:B------:R-:W-:Y:S05]  /*22770*/  BSYNC B0 ;  /* 0x0000000000007941 */ /* 0x000fea0003800000 */
.L_x_1211:
[----:B------:R-:W-:Y:S05]  /*22780*/  EXIT ;  /* 0x000000000000794d */ /* 0x000fea0003800000 */
.L_x_1711:
[----:B------:R-:W-:Y:S01]  /*22790*/  HFMA2 R133, -RZ, RZ, 0, 1.847743988037109375e-06 ;  /* 0x0000001fff857431 */ /* 0x000fe200000001ff */
[----:B------:R-:W-:Y:S01]  /*227a0*/  BSSY B1, `(.L_x_1721) ;  /* 0x0000007000017945 */ /* 0x000fe20003800000 */
[----:B------:R-:W-:Y:S02]  /*227b0*/  IMAD.MOV.U32 R131, RZ, RZ, R73 ;  /* 0x000000ffff837224 */ /* 0x000fe400078e0049 */
[----:B------:R-:W-:Y:S02]  /*227c0*/  IMAD.MOV.U32 R130, RZ, RZ, 0x1 ;  /* 0x00000001ff827424 */ /* 0x000fe400078e00ff */
[----:B------:R-:W-:-:S07]  /*227d0*/  IMAD.MOV.U32 R128, RZ, RZ, -0x1 ;  /* 0xffffffffff807424 */ /* 0x000fce00078e00ff */
[----:B------:R-:W-:Y:S05]  /*227e0*/  WARPSYNC.COLLECTIVE R128, `(.L_x_1722) ;  /* 0x0000000080087348 */ /* 0x000fea0003c00000 */
[----:B------:R0:W1:Y:S02]  /*227f0*/  SHFL.BFLY P6, R129, R131, R130, R133 ;  /* 0x0c00008283817389 */ /* 0x00006400000c0085 */
[----:B01----:R-:W-:Y:S05]  /*22800*/  ENDCOLLECTIVE ;  /* 0x000000000000791b */ /* 0x003fea0003800000 */
.L_x_1722:
[----:B------:R-:W-:Y:S05]  /*22810*/  BSYNC B1 ;  /* 0x0000000000017941 */ /* 0x000fea0003800000 */
.L_x_1721:
[----:B------:R-:W-:Y:S01]  /*22820*/  IMAD.MOV.U32 R72, RZ, RZ, R129 ;  /* 0x000000ffff487224 */ /* 0x000fe200078e0081 */
[----:B------:R-:W-:Y:S01]  /*22830*/  MOV R128, 0xffffffff ;  /* 0xffffffff00807802 */ /* 0x000fe20000000f00 */
[----:B------:R-:W-:Y:S01]  /*22840*/  IMAD.MOV.U32 R130, RZ, RZ, 0x2 ;  /* 0x00000002ff827424 */ /* 0x000fe200078e00ff */
[----:B------:R-:W0:Y:S01]  /*22850*/  LDC R124, c[0x0][0x400] ;  /* 0x00010000ff7c7b82 */ /* 0x000e220000000800 */
[----:B------:R-:W-:Y:S01]  /*22860*/  FADD.FTZ R74, R73, R72 ;  /* 0x00000048494a7221 */ /* 0x000fe20000010000 */
[----:B------:R-:W-:-:S04]  /*22870*/  IMAD.MOV.U32 R133, RZ, RZ, 0x1f ;  /* 0x0000001fff857424 */ /* 0x000fc800078e00ff */
[----:B------:R-:W-:-:S07]  /*22880*/  MOV R131, R74 ;  /* 0x0000004a00837202 */ /* 0x000fce0000000f00 */
[----:B0-----:R-:W-:Y:S05]  /*22890*/  WARPSYNC.COLLECTIVE R128, `(.L_x_1723) ;  /* 0x0000000080087348 */ /* 0x001fea0003c00000 */
[----:B------:R1:W2:Y:S02]  /*228a0*/  SHFL.BFLY P6, R129, R131, R130, R133 ;  /* 0x0c00008283817389 */ /* 0x0002a400000c0085 */
[----:B012---:R-:W-:Y:S05]  /*228b0*/  ENDCOLLECTIVE ;  /* 0x000000000000791b */ /* 0x007fea0003800000 */
.L_x_1723:
[----:B------:R-:W-:Y:S02]  /*228c0*/  HFMA2 R130, -RZ, RZ, 0, 2.384185791015625e-07 ;  /* 0x00000004ff827431 */ /* 0x000fe400000001ff */
[----:B------:R-:W-:-:S04]  /*228d0*/  IMAD.MOV.U32 R75, RZ, RZ, R129 ;  /* 0x000000ffff4b7224 */ /* 0x000fc800078e0081 */
[----:B------:R-:W-:-:S04]  /*228e0*/  FADD.FTZ R75, R74, R75 ;  /* 0x0000004b4a4b7221 */ /* 0x000fc80000010000 */
[----:B------:R-:W-:-:S07]  /*228f0*/  IMAD.MOV.U32 R131, RZ, RZ, R75 ;  /* 0x000000ffff837224 */ /* 0x000fce00078e004b */
[----:B------:R-:W-:Y:S05]  /*22900*/  WARPSYNC.COLLECTIVE R128, `(.L_x_1724) ;  /* 0x0000000080087348 */ /* 0x000fea0003c00000 */
[----:B------:R0:W1:Y:S02]  /*22910*/  SHFL.BFLY P6, R129, R131, R130, R133 ;  /* 0x0c00008283817389 */ /* 0x00006400000c0085 */
[----:B01----:R-:W-:Y:S05]  /*22920*/  ENDCOLLECTIVE ;  /* 0x000000000000791b */ /* 0x003fea0003800000 */
.L_x_1724:
[----:B------:R-:W-:Y:S01]  /*22930*/  MOV R130, 0x8 ;  /* 0x0000000800827802 */ /* 0x000fe20000000f00 */
[----:B------:R-:W-:-:S04]  /*22940*/  IMAD.MOV.U32 R72, RZ, RZ, R129 ;  /* 0x000000ffff487224 */ /* 0x000fc800078e0081 */
[----:B------:R-:W-:-:S04]  /*22950*/  FADD.FTZ R126, R75, R72 ;  /* 0x000000484b7e7221 */ /* 0x000fc80000010000 */
[----:B------:R-:W-:-:S07]  /*22960*/  IMAD.MOV.U32 R131, RZ, RZ, R126 ;  /* 0x000000ffff837224 */ /* 0x000fce00078e007e */
[----:B------:R-:W-:Y:S05]  /*22970*/  WARPSYNC.COLLECTIVE R128, `(.L_x_1725) ;  /* 0x0000000080087348 */ /* 0x000fea0003c00000 */
[----:B------:R0:W1:Y:S02]  /*22980*/  SHFL.BFLY P6, R129, R131, R130, R133 ;  /* 0x0c00008283817389 */ /* 0x00006400000c0085 */
[----:B01----:R-:W-:Y:S05]  /*22990*/  ENDCOLLECTIVE ;  /* 0x000000000000791b */ /* 0x003fea0003800000 */
.L_x_1725:
[----:B------:R-:W-:Y:S02]  /*229a0*/  HFMA2 R130, -RZ, RZ, 0, 9.5367431640625e-07 ;  /* 0x00000010ff827431 */ /* 0x000fe400000001ff */
[----:B------:R-:W-:-:S04]  /*229b0*/  IMAD.MOV.U32 R125, RZ, RZ, R129 ;  /* 0x000000ffff7d7224 */ /* 0x000fc800078e0081 */
[----:B------:R-:W-:-:S04]  /*229c0*/  FADD.FTZ R127, R126, R125 ;  /* 0x0000007d7e7f7221 */ /* 0x000fc80000010000 */
[----:B------:R-:W-:-:S07]  /*229d0*/  IMAD.MOV.U32 R131, RZ, RZ, R127 ;  /* 0x000000ffff837224 */ /* 0x000fce00078e007f */
[----:B------:R-:W-:Y:S05]  /*229e0*/  WARPSYNC.COLLECTIVE R128, `(.L_x_1726) ;  /* 0x0000000080087348 */ /* 0x000fea0003c00000 */
[----:B------:R0:W1:Y:S02]  /*229f0*/  SHFL.BFLY P6, R129, R131, R130, R133 ;  /* 0x0c00008283817389 */ /* 0x00006400000c0085 */
[----:B01----:R-:W-:Y:S05]  /*22a00*/  ENDCOLLECTIVE ;  /* 0x000000000000791b */ /* 0x003fea0003800000 */
.L_x_1726:
[----:B------:R-:W-:Y:S01]  /*22a10*/  MOV R130, 0x1 ;  /* 0x0000000100827802 */ /* 0x000fe20000000f00 */
        /* <DEDUP_REMOVED lines=72> */
.L_x_1727:
[----:B------:R-:W-:Y:S02]  /*22ea0*/  HFMA2 R130, -RZ, RZ, 0, 1.1920928955078125e-07 ;  /* 0x00000002ff827431 */ /* 0x000fe400000001ff */
[----:B------:R-:W-:-:S04]  /*22eb0*/  IMAD.MOV.U32 R73, RZ, RZ, R129 ;  /* 0x000000ffff497224 */ /* 0x000fc800078e0081 */
[----:B------:R-:W-:-:S04]  /*22ec0*/  FADD.FTZ R73, R72, R73 ;  /* 0x0000004948497221 */ /* 0x000fc80000010000 */
[----:B------:R-:W-:-:S07]  /*22ed0*/  IMAD.MOV.U32 R131, RZ, RZ, R73 ;  /* 0x000000ffff837224 */ /* 0x000fce00078e0049 */
[----:B------:R-:W-:Y:S05]  /*22ee0*/  WARPSYNC.COLLECTIVE R128, `(.L_x_1728) ;  /* 0x0000000080087348 */ /* 0x000fea0003c00000 */
[----:B------:R0:W1:Y:S02]  /*22ef0*/  SHFL.BFLY P6, R129, R131, R130, R133 ;  /* 0x0c00008283817389 */ /* 0x00006400000c0085 */
[----:B01----:R-:W-:Y:S05]  /*22f00*/  ENDCOLLECTIVE ;  /* 0x000000000000791b */ /* 0x003fea0003800000 */
.L_x_1728:
[----:B------:R-:W-:Y:S01]  /*22f10*/  MOV R130, 0x4 ;  /* 0x0000000400827802 */ /* 0x000fe20000000f00 */
[----:B------:R-:W-:-:S04]  /*22f20*/  IMAD.MOV.U32 R74, RZ, RZ, R129 ;  /* 0x000000ffff4a7224 */ /* 0x000fc800078e0081 */
[----:B------:R-:W-:-:S04]  /*22f30*/  FADD.FTZ R74, R73, R74 ;  /* 0x0000004a494a7221 */ /* 0x000fc80000010000 */
[----:B------:R-:W-:-:S07]  /*22f40*/  IMAD.MOV.U32 R131, RZ, RZ, R74 ;  /* 0x000000ffff837224 */ /* 0x000fce00078e004a */
[----:B------:R-:W-:Y:S05]  /*22f50*/  WARPSYNC.COLLECTIVE R128, `(.L_x_1729) ;  /* 0x0000000080087348 */ /* 0x000fea0003c00000 */
[----:B------:R0:W1:Y:S02]  /*22f60*/  SHFL.BFLY P6, R129, R131, R130, R133 ;  /* 0x0c00008283817389 */ /* 0x00006400000c0085 */
[----:B01----:R-:W-:Y:S05]  /*22f70*/  ENDCOLLECTIVE ;  /* 0x000000000000791b */ /* 0x003fea0003800000 */
.L_x_1729:
[----:B------:R-:W-:Y:S02]  /*22f80*/  HFMA2 R130, -RZ, RZ, 0, 4.76837158203125e-07 ;  /* 0x00000008ff827431 */ /* 0x000fe400000001ff */
[----:B------:R-:W-:-:S04]  /*22f90*/  IMAD.MOV.U32 R75, RZ, RZ, R129 ;  /* 0x000000ffff4b7224 */ /* 0x000fc800078e0081 */
[----:B------:R-:W-:-:S04]  /*22fa0*/  FADD.FTZ R75, R74, R75 ;  /* 0x0000004b4a4b7221 */ /* 0x000fc80000010000 */
[----:B------:R-:W-:-:S07]  /*22fb0*/  IMAD.MOV.U32 R131, RZ, RZ, R75 ;  /* 0x000000ffff837224 */ /* 0x000fce00078e004b */
[----:B------:R-:W-:Y:S05]  /*22fc0*/  WARPSYNC.COLLECTIVE R128, `(.L_x_1730) ;  /* 0x0000000080087348 */ /* 0x000fea0003c00000 */
[----:B------:R0:W1:Y:S02]  /*22fd0*/  SHFL.BFLY P6, R129, R131, R130, R133 ;  /* 0x0c00008283817389 */ /* 0x00006400000c0085 */
[----:B01----:R-:W-:Y:S05]  /*22fe0*/  ENDCOLLECTIVE ;  /* 0x000000000000791b */ /* 0x003fea0003800000 */
.L_x_1730:
[----:B------:R-:W-:Y:S01]  /*22ff0*/  MOV R130, 0x10 ;  /* 0x0000001000827802 */ /* 0x000fe20000000f00 */
[----:B------:R-:W-:-:S04]  /*23000*/  IMAD.MOV.U32 R126, RZ, RZ, R129 ;  /* 0x000000ffff7e7224 */ /* 0x000fc800078e0081 */
[----:B------:R-:W-:-:S04]  /*23010*/  FADD.FTZ R126, R75, R126 ;  /* 0x0000007e4b7e7221 */ /* 0x000fc80000010000 */
[----:B------:R-:W-:-:S07]  /*23020*/  IMAD.MOV.U32 R131, RZ, RZ, R126 ;  /* 0x000000ffff837224 */ /* 0x000fce00078e007e */
[----:B------:R-:W-:Y:S05]  /*23030*/  WARPSYNC.COLLECTIVE R128, `(.L_x_1731) ;  /* 0x0000000080087348 */ /* 0x000fea0003c00000 */
[----:B------:R0:W1:Y:S02]  /*23040*/  SHFL.BFLY P6, R129, R131, R130, R133 ;  /* 0x0c00008283817389 */ /* 0x00006400000c0085 */
[----:B01----:R-:W-:Y:S05]  /*23050*/  ENDCOLLECTIVE ;  /* 0x000000000000791b */ /* 0x003fea0003800000 */
.L_x_1731:
[----:B------:R-:W-:Y:S01]  /*23060*/  IMAD.MOV.U32 R127, RZ, RZ, R129 ;  /* 0x000000ffff7f7224 */ /* 0x000fe200078e0081 */
[----:B------:R-:W-:Y:S06]  /*23070*/  BRA `(.L_x_1732) ;  /* 0xffffffe800247947 */ /* 0x000fec000383ffff */
.L_x_1733:
        /* <DEDUP_REMOVED lines=16> */
.L_x_22676:


//--------------------- .text._ZN10layer_norm31ln_parallel_residual_fwd_kernelINS_13Kernel_traitsI13__nv_bfloat16S2_S2_S2_fjLj1024ELj1ELj4ELj1ELj16ENS_18Kernel_traits_baseILj1024ES2_S2_S2_S2_fjLj128EEEEELb1ELb1ELb1EEEvNS_9FwdParamsE --------------------------
	.section	.text._ZN10layer_norm31ln_parallel_residual_fwd_kernelINS_13Kernel_traitsI13__nv_bfloat16S2_S2_S2_fjLj1024ELj1ELj4ELj1ELj16ENS_18Kernel_traits_baseILj1024ES2_S2_S2_S2_fjLj128EEEEELb1ELb1ELb1EEEvNS_9FwdParamsE,"ax",@progbits
	.align	128
        .global         _ZN10layer_norm31ln_parallel_residual_fwd_kernelINS_13Kernel_traitsI13__nv_bfloat16S2_S2_S2_fjLj1024ELj1ELj4ELj1ELj16ENS_18Kernel_traits_baseILj1024ES2_S2_S2_S2_fjLj128EEEEELb1ELb1ELb1EEEvNS_9FwdParamsE
        .type           _ZN10layer_norm31ln_parallel_residual_fwd_kernelINS_13Kernel_traitsI13__nv_bfloat16S2_S2_S2_fjLj1024ELj1ELj4ELj1ELj16ENS_18Kernel_traits_baseILj1024ES2_S2_S2_S2_fjLj128EEEEELb1ELb1ELb1EEEvNS_9FwdParamsE,@function
        .size           _ZN10layer_norm31ln_parallel_residual_fwd_kernelINS_13Kernel_traitsI13__nv_bfloat16S2_S2_S2_fjLj1024ELj1ELj4ELj1ELj16ENS_18Kernel_traits_baseILj1024ES2_S2_S2_S2_fjLj128EEEEELb1ELb1ELb1EEEvNS_9FwdParamsE,(.L_x_22677 - _ZN10layer_norm31ln_parallel_residual_fwd_kernelINS_13Kernel_traitsI13__nv_bfloat16S2_S2_S2_fjLj1024ELj1ELj4ELj1ELj16ENS_18Kernel_traits_baseILj1024ES2_S2_S2_S2_fjLj128EEEEELb1ELb1ELb1EEEvNS_9FwdParamsE)
        .other          _ZN10layer_norm31ln_parallel_residual_fwd_kernelINS_13Kernel_traitsI13__nv_bfloat16S2_S2_S2_fjLj1024ELj1ELj4ELj1ELj16ENS_18Kernel_traits_baseILj1024ES2_S2_S2_S2_fjLj128EEEEELb1ELb1ELb1EEEvNS_9FwdParamsE,@"STO_CUDA_ENTRY STV_DEFAULT"
_ZN10layer_norm31ln_parallel_residual_fwd_kernelINS_13Kernel_traitsI13__nv_bfloat16S2_S2_S2_fjLj1024ELj1ELj4ELj1ELj16ENS_18Kernel_traits_baseILj1024ES2_S2_S2_S2_fjLj128EEEEELb1ELb1ELb1EEEvNS_9FwdParamsE:
.text._ZN10layer_norm31ln_parallel_residual_fwd_kernelINS_13Kernel_traitsI13__nv_bfloat16S2_S2_S2_fjLj1024ELj1ELj4ELj1ELj16ENS_18Kernel_traits_baseILj1024ES2_S2_S2_S2_fjLj128EEEEELb1ELb1ELb1EEEvNS_9FwdParamsE:
[----:B------:R-:W-:Y:S01]  /*0000*/  LDC R1, c[0x0][0x37c] ;  /* 0x0000df00ff017b82 */ /* 0x000fe20000000800 */
[----:B------:R-:W0:Y:S01]  /*0010*/  LDCU.U8 UR4, c[0x0][0x464] ;  /* 0x00008c80ff0477ac */ /* 0x000e220008000000 */
[----:B------:R-:W1:Y:S06]  /*0020*/  S2R R10, SR_TID.X ;  /* 0x00000000000a7919 */ /* 0x000e6c0000002100 */
[----:B------:R-:W2:Y:S01]  /*0030*/  LDC R100, c[0x0][0x458] ;  /* 0x00011600ff647b82 */ /* 0x000ea20000000800 */
[----:B------:R-:W3:Y:S01]  /*0040*/  LDCU.64 UR6, c[0x0][0x450] ;  /* 0x00008a00ff0677ac */ /* 0x000ee20008000a00 */
[----:B------:R-:W4:Y:S06]  /*0050*/  LDCU.64 UR8, c[0x0][0x358] ;  /* 0x00006b00ff0877ac */ /* 0x000f2c0008000a00 */
[----:B------:R-:W1:Y:S01]  /*0060*/  LDC R101, c[0x0][0x45c] ;  /* 0x00011700ff657b82 */ /* 0x000e620000000800 */
[----:B------:R-:W1:Y:S01]  /*0070*/  LDCU UR10, c[0x0][0x384] ;  /* 0x00007080ff0a77ac */ /* 0x000e620008000800 */
[----:B0-----:R-:W-:Y:S01]  /*0080*/  ISETP.NE.AND P1, PT, RZ, UR4, PT ;  /* 0x00000004ff007c0c */ /* 0x001fe2000bf25270 */
[----:B------:R-:W0:Y:S05]  /*0090*/  LDCU.64 UR4, c[0x0][0x438] ;  /* 0x00008700ff0477ac */ /* 0x000e2a0008000a00 */
[----:B------:R-:W0:Y:S01]  /*00a0*/  LDC.64 R2, c[0x0][0x3d0] ;  /* 0x0000f400ff027b82 */ /* 0x000e220000000a00 */
[----:B---3--:R-:W-:-:S02]  /*00b0*/  IMAD.U32 R4, RZ, RZ, UR6 ;  /* 0x00000006ff047e24 */ /* 0x008fc4000f8e00ff */
[----:B------:R-:W-:-:S04]  /*00c0*/  IMAD.U32 R5, RZ, RZ, UR7 ;  /* 0x00000007ff057e24 */ /* 0x000fc8000f8e00ff */
[----:B--2---:R-:W-:Y:S02]  /*00d0*/  @P1 IMAD.MOV.U32 R6, RZ, RZ, R100 ;  /* 0x000000ffff061224 */ /* 0x004fe400078e0064 */
[----:B----4-:R-:W2:Y:S01]  /*00e0*/  @P1 LDG.E.64 R4, desc[UR8][R4.64] ;  /* 0x0000000804041981 */ /* 0x010ea2000c1e1b00 */
[----:B-1----:R-:W-:Y:S01]  /*00f0*/  LOP3.LUT R0, R10, 0x1f, RZ, 0xc0, !PT ;  /* 0x0000001f0a007812 */ /* 0x002fe200078ec0ff */
[----:B------:R-:W1:Y:S01]  /*0100*/  @P1 LDC R29, c[0x0][0x460] ;  /* 0x00011800ff1d1b82 */ /* 0x000e620000000800 */
[----:B------:R-:W-:Y:S02]  /*0110*/  @P1 MOV R7, R101 ;  /* 0x0000006500071202 */ /* 0x000fe40000000f00 */
[----:B0-----:R-:W-:-:S04]  /*0120*/  ISETP.NE.U32.AND P0, PT, RZ, UR4, PT ;  /* 0x00000004ff007c0c */ /* 0x001fc8000bf05070 */
[----:B------:R-:W-:Y:S01]  /*0130*/  ISETP.NE.AND.EX P0, PT, RZ, UR5, PT, P0 ;  /* 0x00000005ff007c0c */ /* 0x000fe2000bf05300 */
[----:B------:R-:W1:-:S12]  /*0140*/  @P1 LDG.E.64 R6, desc[UR8][R6.64] ;  /* 0x0000000806061981 */ /* 0x000e58000c1e1b00 */
[----:B------:R-:W0:Y:S02]  /*0150*/  @P0 LDC.64 R8, c[0x0][0x438] ;  /* 0x00010e00ff080b82 */ /* 0x000e240000000a00 */
[----:B0-----:R-:W-:-:S05]  /*0160*/  @P0 IMAD.WIDE.U32 R8, R0, 0x10, R8 ;  /* 0x0000001000080825 */ /* 0x001fca00078e0008 */
[----:B------:R-:W5:Y:S04]  /*0170*/  @P0 LDG.E.128 R32, desc[UR8][R8.64] ;  /* 0x0000000808200981 */ /* 0x000f68000c1e1d00 */
[----:B------:R-:W5:Y:S04]  /*0180*/  @P0 LDG.E.128 R36, desc[UR8][R8.64+0x200] ;  /* 0x0002000808240981 */ /* 0x000f68000c1e1d00 */
[----:B------:R-:W5:Y:S04]  /*0190*/  @P0 LDG.E.128 R40, desc[UR8][R8.64+0x400] ;  /* 0x0004000808280981 */ /* 0x000f68000c1e1d00 */
[----:B------:R-:W5:Y:S01]  /*01a0*/  @P0 LDG.E.128 R44, desc[UR8][R8.64+0x600] ;  /* 0x00060008082c0981 */ /* 0x000f62000c1e1d00 */
[----:B------:R-:W0:Y:S01]  /*01b0*/  S2UR UR5, SR_CTAID.X ;  /* 0x00000000000579c3 */ /* 0x000e220000002500 */
[----:B------:R-:W-:-:S05]  /*01c0*/  IMAD.WIDE.U32 R2, R0, 0x10, R2 ;  /* 0x0000001000027825 */ /* 0x000fca00078e0002 */
[----:B------:R-:W5:Y:S02]  /*01d0*/  LDG.E.128 R12, desc[UR8][R2.64] ;  /* 0x00000008020c7981 */ /* 0x000f64000c1e1d00 */
[----:B------:R-:W3:Y:S02]  /*01e0*/  LDC R11, c[0x0][0x360] ;  /* 0x0000d800ff0b7b82 */ /* 0x000ee40000000800 */
[----:B------:R-:W5:Y:S04]  /*01f0*/  LDG.E.128 R16, desc[UR8][R2.64+0x200] ;  /* 0x0002000802107981 */ /* 0x000f68000c1e1d00 */
[----:B------:R-:W5:Y:S04]  /*0200*/  LDG.E.128 R24, desc[UR8][R2.64+0x400] ;  /* 0x0004000802187981 */ /* 0x000f68000c1e1d00 */
[----:B------:R4:W5:Y:S01]  /*0210*/  LDG.E.128 R20, desc[UR8][R2.64+0x600] ;  /* 0x0006000802147981 */ /* 0x000962000c1e1d00 */
[----:B0-----:R-:W-:Y:S01]  /*0220*/  USHF.L.U32 UR4, UR5, 0x2, URZ ;  /* 0x0000000205047899 */ /* 0x001fe200080006ff */
[----:B----4-:R-:W-:-:S05]  /*0230*/  SHF.R.U32.HI R2, RZ, 0x5, R10 ;  /* 0x00000005ff027819 */ /* 0x010fca000001160a */
[----:B------:R-:W-:-:S04]  /*0240*/  LOP3.LUT R2, R2, UR4, RZ, 0xfc, !PT ;  /* 0x0000000402027c12 */ /* 0x000fc8000f8efcff */
[----:B------:R-:W-:Y:S02]  /*0250*/  ISETP.GE.AND P2, PT, R2, UR10, PT ;  /* 0x0000000a02007c0c */ /* 0x000fe4000bf46270 */
[----:B--2---:R-:W-:Y:S02]  /*0260*/  @P1 R2UR UR6, R4 ;  /* 0x00000000040612ca */ /* 0x004fe400000e0000 */
[----:B------:R-:W-:Y:S02]  /*0270*/  @P1 R2UR UR7, R5 ;  /* 0x00000000050712ca */ /* 0x000fe400000e0000 */
[----:B-1----:R-:W-:Y:S01]  /*0280*/  @P1 IADD3 R100, P3, PT, R6, R29, RZ ;  /* 0x0000001d06641210 */ /* 0x002fe20007f7e0ff */
[----:B---3--:R-:W-:-:S04]  /*0290*/  IMAD R6, R11, UR5, R10 ;  /* 0x000000050b067c24 */ /* 0x008fc8000f8e020a */
[----:B------:R-:W-:Y:S02]  /*02a0*/  @P1 IMAD.X R101, RZ, RZ, R7, P3 ;  /* 0x000000ffff651224 */ /* 0x000fe400018e0607 */
[----:B------:R-:W-:Y:S06]  /*02b0*/  @P2 EXIT ;  /* 0x000000000000294d */ /* 0x000fec0003800000 */
[--C-:B------:R-:W-:Y:S01]  /*02c0*/  SHF.R.U64 R3, R100, 0x2, R101.reuse ;  /* 0x0000000264037819 */ /* 0x100fe20000001265 */
[----:B------:R-:W-:Y:S01]  /*02d0*/  IMAD.MOV.U32 R4, RZ, RZ, R6 ;  /* 0x000000ffff047224 */ /* 0x000fe200078e0006 */
[----:B------:R-:W-:Y:S01]  /*02e0*/  SHF.R.U32.HI R5, RZ, 0x2, R101 ;  /* 0x00000002ff057819 */ /* 0x000fe20000011665 */
[----:B------:R-:W-:Y:S01]  /*02f0*/  UIADD3 UR13, UPT, UPT, UR6, -0x61c88647, URZ ;  /* 0x9e3779b9060d7890 */ /* 0x000fe2000fffe0ff */
[----:B-----5:R-:W-:Y:S01]  /*0300*/  @!P0 CS2R R34, SRZ ;  /* 0x0000000000228805 */ /* 0x020fe2000001ff00 */
[----:B------:R-:W-:Y:S01]  /*0310*/  IMAD.HI.U32 R7, R3, -0x2daee0ad, RZ ;  /* 0xd2511f5303077827 */ /* 0x000fe200078e00ff */
[----:B------:R-:W-:Y:S01]  /*0320*/  UIADD3 UR14, UPT, UPT, UR7, -0x4498517b, URZ ;  /* 0xbb67ae85070e7890 */ /* 0x000fe2000fffe0ff */
[----:B------:R-:W-:Y:S01]  /*0330*/  @!P0 CS2R R32, SRZ ;  /* 0x0000000000208805 */ /* 0x000fe2000001ff00 */
[----:B------:R-:W-:Y:S01]  /*0340*/  UIADD3 UR16, UPT, UPT, UR7, 0x76cf5d0a, URZ ;  /* 0x76cf5d0a07107890 */ /* 0x000fe2000fffe0ff */
[C---:B------:R-:W-:Y:S01]  /*0350*/  IMAD.HI.U32 R6, R4.reuse, -0x326172a9, RZ ;  /* 0xcd9e8d5704067827 */ /* 0x040fe200078e00ff */
[----:B------:R-:W-:Y:S01]  /*0360*/  LOP3.LUT R7, R7, UR7, RZ, 0x3c, !PT ;  /* 0x0000000707077c12 */ /* 0x000fe2000f8e3cff */
[----:B------:R-:W-:Y:S01]  /*0370*/  UIADD3 UR15, UPT, UPT, UR6, 0x3c6ef372, URZ ;  /* 0x3c6ef372060f7890 */ /* 0x000fe2000fffe0ff */
[----:B------:R-:W-:Y:S01]  /*0380*/  @!P0 CS2R R38, SRZ ;  /* 0x0000000000268805 */ /* 0x000fe2000001ff00 */
[----:B------:R-:W-:Y:S01]  /*0390*/  IMAD R9, R4, -0x326172a9, RZ ;  /* 0xcd9e8d5704097824 */ /* 0x000fe200078e02ff */
[----:B------:R-:W-:Y:S01]  /*03a0*/  LOP3.LUT R6, R5, UR6, R6, 0x96, !PT ;  /* 0x0000000605067c12 */ /* 0x000fe2000f8e9606 */
[----:B------:R-:W-:Y:S01]  /*03b0*/  IMAD.HI.U32 R8, R7, -0x326172a9, RZ ;  /* 0xcd9e8d5707087827 */ /* 0x000fe200078e00ff */
[----:B------:R-:W-:Y:S01]  /*03c0*/  UIADD3 UR17, UPT, UPT, UR6, -0x255992d5, URZ ;  /* 0xdaa66d2b06117890 */ /* 0x000fe2000fffe0ff */
[----:B------:R-:W-:Y:S01]  /*03d0*/  @!P0 CS2R R36, SRZ ;  /* 0x0000000000248805 */ /* 0x000fe2000001ff00 */
[----:B------:R-:W-:Y:S01]  /*03e0*/  UIADD3 UR18, UPT, UPT, UR7, 0x32370b8f, URZ ;  /* 0x32370b8f07127890 */ /* 0x000fe2000fffe0ff */
[----:B------:R-:W-:Y:S01]  /*03f0*/  IMAD R11, R3, -0x2daee0ad, RZ ;  /* 0xd2511f53030b7824 */ /* 0x000fe200078e02ff */
[----:B------:R-:W-:Y:S01]  /*0400*/  LOP3.LUT R8, R9, UR13, R8, 0x96, !PT ;  /* 0x0000000d09087c12 */ /* 0x000fe2000f8e9608 */
[C---:B------:R-:W-:Y:S01]  /*0410*/  IMAD.HI.U32 R10, R6.reuse, -0x2daee0ad, RZ ;  /* 0xd2511f53060a7827 */ /* 0x040fe200078e00ff */
[----:B------:R-:W-:Y:S01]  /*0420*/  UIADD3 UR19, UPT, UPT, UR6, 0x78dde6e4, URZ ;  /* 0x78dde6e406137890 */ /* 0x000fe2000fffe0ff */
[----:B------:R-:W-:Y:S01]  /*0430*/  @!P0 CS2R R42, SRZ ;  /* 0x00000000002a8805 */ /* 0x000fe2000001ff00 */
[----:B------:R-:W-:Y:S01]  /*0440*/  UIADD3 UR20, UPT, UPT, UR7, -0x126145ec, URZ ;  /* 0xed9eba1407147890 */ /* 0x000fe2000fffe0ff */
[----:B------:R-:W-:Y:S01]  /*0450*/  IMAD R28, R6, -0x2daee0ad, RZ ;  /* 0xd2511f53061c7824 */ /* 0x000fe200078e02ff */
[----:B------:R-:W-:Y:S01]  /*0460*/  LOP3.LUT R10, R11, UR14, R10, 0x96, !PT ;  /* 0x0000000e0b0a7c12 */ /* 0x000fe2000f8e960a */
[----:B------:R-:W-:Y:S01]  /*0470*/  IMAD.HI.U32 R9, R8, -0x2daee0ad, RZ ;  /* 0xd2511f5308097827 */ /* 0x000fe200078e00ff */
[----:B------:R-:W-:Y:S01]  /*0480*/  UIADD3 UR21, UPT, UPT, UR6, 0x1715609d, URZ ;  /* 0x1715609d06157890 */ /* 0x000fe2000fffe0ff */
[----:B------:R-:W-:Y:S01]  /*0490*/  @!P0 CS2R R40, SRZ ;  /* 0x0000000000288805 */ /* 0x000fe2000001ff00 */
[----:B------:R-:W-:Y:S01]  /*04a0*/  UIADD3 UR22, UPT, UPT, UR7, -0x56f99767, URZ ;  /* 0xa906689907167890 */ /* 0x000fe2000fffe0ff */
[----:B------:R-:W-:Y:S01]  /*04b0*/  IMAD R7, R7, -0x326172a9, RZ ;  /* 0xcd9e8d5707077824 */ /* 0x000fe200078e02ff */
[----:B------:R-:W-:Y:S01]  /*04c0*/  LOP3.LUT R28, R28, UR16, R9, 0x96, !PT ;  /* 0x000000101c1c7c12 */ /* 0x000fe2000f8e9609 */
[----:B------:R-:W-:Y:S01]  /*04d0*/  IMAD.HI.U32 R6, R10, -0x326172a9, RZ ;  /* 0xcd9e8d570a067827 */ /* 0x000fe200078e00ff */
[----:B------:R-:W-:Y:S01]  /*04e0*/  UIADD3 UR23, UPT, UPT, UR6, -0x4ab325aa, URZ ;  /* 0xb54cda5606177890 */ /* 0x000fe2000fffe0ff */
[----:B------:R-:W-:Y:S01]  /*04f0*/  BSSY B0, `(.L_x_1734) ;  /* 0x0002133000007945 */ /* 0x000fe20003800000 */
[----:B------:R-:W-:Y:S01]  /*0500*/  UIADD3 UR24, UPT, UPT, UR7, 0x646e171e, URZ ;  /* 0x646e171e07187890 */ /* 0x000fe2000fffe0ff */
[----:B------:R-:W-:Y:S01]  /*0510*/  IMAD R11, R8, -0x2daee0ad, RZ ;  /* 0xd2511f53080b7824 */ /* 0x000fe200078e02ff */
[----:B------:R-:W-:Y:S01]  /*0520*/  LOP3.LUT R9, R7, UR15, R6, 0x96, !PT ;  /* 0x0000000f07097c12 */ /* 0x000fe2000f8e9606 */
[----:B------:R-:W-:Y:S01]  /*0530*/  IMAD R7, R10, -0x326172a9, RZ ;  /* 0xcd9e8d570a077824 */ /* 0x000fe200078e02ff */
[----:B------:R-:W0:Y:S01]  /*0540*/  LDCU.64 UR4, c[0x0][0x398] ;  /* 0x00007300ff0477ac */ /* 0x000e220008000a00 */
[----:B------:R-:W-:Y:S01]  /*0550*/  IMAD.HI.U32 R6, R28, -0x326172a9, RZ ;  /* 0xcd9e8d571c067827 */ /* 0x000fe200078e00ff */
[----:B------:R-:W-:-:S02]  /*0560*/  @!P0 CS2R R46, SRZ ;  /* 0x00000000002e8805 */ /* 0x000fc4000001ff00 */
[----:B------:R-:W-:Y:S01]  /*0570*/  @!P0 CS2R R44, SRZ ;  /* 0x00000000002c8805 */ /* 0x000fe2000001ff00 */
[----:B------:R-:W-:Y:S01]  /*0580*/  UIADD3 UR25, UPT, UPT, UR6, 0x5384540f, URZ ;  /* 0x5384540f06197890 */ /* 0x000fe2000fffe0ff */
[----:B------:R-:W-:Y:S01]  /*0590*/  IMAD.HI.U32 R8, R9, -0x2daee0ad, RZ ;  /* 0xd2511f5309087827 */ /* 0x000fe200078e00ff */
[----:B------:R-:W-:Y:S01]  /*05a0*/  LOP3.LUT R29, R7, UR17, R6, 0x96, !PT ;  /* 0x00000011071d7c12 */ /* 0x000fe2000f8e9606 */
[----:B------:R-:W-:Y:S01]  /*05b0*/  UIADD3 UR26, UPT, UPT, UR7, 0x1fd5c5a3, URZ ;  /* 0x1fd5c5a3071a7890 */ /* 0x000fe2000fffe0ff */
[----:B------:R-:W-:Y:S01]  /*05c0*/  @P0 MOV R7, R13 ;  /* 0x0000000d00070202 */ /* 0x000fe20000000f00 */
[----:B------:R-:W-:Y:S01]  /*05d0*/  IMAD R28, R28, -0x326172a9, RZ ;  /* 0xcd9e8d571c1c7824 */ /* 0x000fe200078e02ff */
[----:B------:R-:W-:Y:S01]  /*05e0*/  LOP3.LUT R30, R11, UR18, R8, 0x96, !PT ;  /* 0x000000120b1e7c12 */ /* 0x000fe2000f8e9608 */
[----:B------:R-:W-:Y:S01]  /*05f0*/  IMAD R11, R9, -0x2daee0ad, RZ ;  /* 0xd2511f53090b7824 */ /* 0x000fe200078e02ff */
[----:B------:R-:W-:Y:S01]  /*0600*/  UIADD3 UR27, UPT, UPT, UR6, -0xe443238, URZ ;  /* 0xf1bbcdc8061b7890 */ /* 0x000fe2000fffe0ff */
[----:B------:R-:W-:Y:S01]  /*0610*/  IMAD.HI.U32 R10, R29, -0x2daee0ad, RZ ;  /* 0xd2511f531d0a7827 */ /* 0x000fe200078e00ff */
[----:B------:R-:W-:Y:S01]  /*0620*/  UIADD3 UR28, UPT, UPT, UR7, -0x24c28bd8, URZ ;  /* 0xdb3d7428071c7890 */ /* 0x000fe2000fffe0ff */
[----:B------:R-:W-:Y:S01]  /*0630*/  LOP3.LUT R100, R100, 0x3, RZ, 0xc0, !PT ;  /* 0x0000000364647812 */ /* 0x000fe200078ec0ff */
[----:B------:R-:W-:Y:S01]  /*0640*/  UIADD3 UR29, UPT, UPT, UR6, -0x700cb87f, URZ ;  /* 0x8ff34781061d7890 */ /* 0x000fe2000fffe0ff */
[----:B------:R-:W-:Y:S01]  /*0650*/  IMAD.HI.U32 R9, R30, -0x326172a9, RZ ;  /* 0xcd9e8d571e097827 */ /* 0x000fe200078e00ff */
[----:B------:R-:W-:Y:S01]  /*0660*/  LOP3.LUT R31, R11, UR20, R10, 0x96, !PT ;  /* 0x000000140b1f7c12 */ /* 0x000fe2000f8e960a */
[----:B0-----:R-:W-:Y:S01]  /*0670*/  UISETP.NE.U32.AND UP0, UPT, UR4, URZ, UPT ;  /* 0x000000ff0400728c */ /* 0x001fe2000bf05070 */
[----:B------:R-:W-:Y:S01]  /*0680*/  PRMT R73, R38, 0x7632, R73 ;  /* 0x0000763226497816 */ /* 0x000fe20000000049 */
[----:B------:R-:W-:Y:S01]  /*0690*/  @P0 IMAD.MOV.U32 R6, RZ, RZ, R12 ;  /* 0x000000ffff060224 */ /* 0x000fe200078e000c */
[----:B------:R-:W-:Y:S01]  /*06a0*/  LOP3.LUT R28, R28, UR19, R9, 0x96, !PT ;  /* 0x000000131c1c7c12 */ /* 0x000fe2000f8e9609 */
[----:B------:R-:W-:Y:S01]  /*06b0*/  @P0 IMAD.MOV.U32 R8, RZ, RZ, R14 ;  /* 0x000000ffff080224 */ /* 0x000fe200078e000e */
[----:B------:R-:W-:Y:S01]  /*06c0*/  @!P0 MOV R8, R14 ;  /* 0x0000000e00088202 */ /* 0x000fe20000000f00 */
[----:B------:R-:W-:Y:S01]  /*06d0*/  @!P0 IMAD.MOV.U32 R6, RZ, RZ, R12 ;  /* 0x000000ffff068224 */ /* 0x000fe200078e000c */
[----:B------:R-:W-:Y:S01]  /*06e0*/  UIADD3 UR30, UPT, UPT, UR7, -0x695add53, URZ ;  /* 0x96a522ad071e7890 */ /* 0x000fe2000fffe0ff */
[----:B------:R-:W-:Y:S01]  /*06f0*/  @!P0 IMAD.MOV.U32 R7, RZ, RZ, R13 ;  /* 0x000000ffff078224 */ /* 0x000fe200078e000d */
[----:B------:R-:W-:Y:S01]  /*0700*/  UISETP.NE.AND.EX UP0, UPT, UR5, URZ, UPT, UP0 ;  /* 0x000000ff0500728c */ /* 0x000fe2000bf05300 */
[----:B------:R-:W-:Y:S01]  /*0710*/  IMAD R13, R30, -0x326172a9, RZ ;  /* 0xcd9e8d571e0d7824 */ /* 0x000fe200078e02ff */
[----:B------:R-:W-:Y:S01]  /*0720*/  PRMT R75, R37, 0x7632, R75 ;  /* 0x00007632254b7816 */ /* 0x000fe2000000004b */
[----:B------:R-:W-:Y:S01]  /*0730*/  IMAD R29, R29, -0x2daee0ad, RZ ;  /* 0xd2511f531d1d7824 */ /* 0x000fe200078e02ff */
[----:B------:R-:W-:Y:S01]  /*0740*/  PRMT R77, R36, 0x7632, R77 ;  /* 0x00007632244d7816 */ /* 0x000fe2000000004d */
[----:B------:R-:W-:Y:S01]  /*0750*/  IMAD.HI.U32 R12, R31, -0x326172a9, RZ ;  /* 0xcd9e8d571f0c7827 */ /* 0x000fe200078e00ff */
[----:B------:R-:W-:Y:S01]  /*0760*/  PRMT R79, R35, 0x7632, R79 ;  /* 0x00007632234f7816 */ /* 0x000fe2000000004f */
[----:B------:R-:W0:Y:S01]  /*0770*/  LDCU UR31, c[0x0][0x404] ;  /* 0x00008080ff1f77ac */ /* 0x000e220008000800 */
[----:B------:R-:W-:Y:S01]  /*0780*/  PRMT R81, R34, 0x7632, R81 ;  /* 0x0000763222517816 */ /* 0x000fe20000000051 */
[----:B------:R-:W-:Y:S01]  /*0790*/  IMAD.HI.U32 R14, R28, -0x2daee0ad, RZ ;  /* 0xd2511f531c0e7827 */ /* 0x000fe200078e00ff */
[----:B------:R-:W-:Y:S01]  /*07a0*/  PRMT R82, R8, 0x7632, R82 ;  /* 0x0000763208527816 */ /* 0x000fe20000000052 */
[----:B------:R-:W1:Y:S01]  /*07b0*/  LDCU UR32, c[0x0][0x408] ;  /* 0x00008100ff2077ac */ /* 0x000e620008000800 */
[----:B------:R-:W-:Y:S01]  /*07c0*/  PRMT R83, R33, 0x7632, R83 ;  /* 0x0000763221537816 */ /* 0x000fe20000000053 */
[--C-:B------:R-:W-:Y:S01]  /*07d0*/  @P0 IMAD.MOV.U32 R11, RZ, RZ, R17.reuse ;  /* 0x000000ffff0b0224 */ /* 0x100fe200078e0011 */
[----:B------:R-:W-:Y:S01]  /*07e0*/  LOP3.LUT R29, R29, UR22, R14, 0x96, !PT ;  /* 0x000000161d1d7c12 */ /* 0x000fe2000f8e960e */
[----:B------:R-:W-:Y:S01]  /*07f0*/  @!P0 IMAD.MOV.U32 R11, RZ, RZ, R17 ;  /* 0x000000ffff0b8224 */ /* 0x000fe200078e0011 */
[----:B------:R-:W-:Y:S01]  /*0800*/  LOP3.LUT R17, R13, UR21, R12, 0x96, !PT ;  /* 0x000000150d117c12 */ /* 0x000fe2000f8e960c */
[--C-:B------:R-:W-:Y:S01]  /*0810*/  @P0 IMAD.MOV.U32 R10, RZ, RZ, R16.reuse ;  /* 0x000000ffff0a0224 */ /* 0x100fe200078e0010 */
[----:B------:R-:W-:Y:S01]  /*0820*/  @P0 MOV R13, R19 ;  /* 0x00000013000d0202 */ /* 0x000fe20000000f00 */
[----:B------:R-:W-:Y:S01]  /*0830*/  @!P0 IMAD.MOV.U32 R10, RZ, RZ, R16 ;  /* 0x000000ffff0a8224 */ /* 0x000fe200078e0010 */
[----:B------:R-:W-:Y:S01]  /*0840*/  PRMT R76, R11, 0x7632, R76 ;  /* 0x000076320b4c7816 */ /* 0x000fe2000000004c */
[----:B------:R-:W-:Y:S01]  /*0850*/  @P0 IMAD.MOV.U32 R9, RZ, RZ, R15 ;  /* 0x000000ffff090224 */ /* 0x000fe200078e000f */
[----:B------:R-:W-:Y:S01]  /*0860*/  @!P0 MOV R9, R15 ;  /* 0x0000000f00098202 */ /* 0x000fe20000000f00 */
[----:B------:R-:W-:Y:S01]  /*0870*/  IMAD R16, R31, -0x326172a9, RZ ;  /* 0xcd9e8d571f107824 */ /* 0x000fe200078e02ff */
[----:B------:R-:W-:Y:S01]  /*0880*/  PRMT R78, R10, 0x7632, R78 ;  /* 0x000076320a4e7816 */ /* 0x000fe2000000004e */
[----:B------:R-:W-:Y:S01]  /*0890*/  IMAD R31, R28, -0x2daee0ad, RZ ;  /* 0xd2511f531c1f7824 */ /* 0x000fe200078e02ff */
[----:B------:R-:W-:Y:S01]  /*08a0*/  PRMT R80, R9, 0x7632, R80 ;  /* 0x0000763209507816 */ /* 0x000fe20000000050 */
[----:B------:R-:W-:Y:S01]  /*08b0*/  IMAD.HI.U32 R15, R29, -0x326172a9, RZ ;  /* 0xcd9e8d571d0f7827 */ /* 0x000fe200078e00ff */
[----:B------:R-:W-:Y:S01]  /*08c0*/  PRMT R84, R7, 0x7632, R84 ;  /* 0x0000763207547816 */ /* 0x000fe20000000054 */
[----:B------:R-:W2:Y:S01]  /*08d0*/  LDCU UR4, c[0x0][0x388] ;  /* 0x00007100ff0477ac */ /* 0x000ea20008000800 */
[----:B------:R-:W-:Y:S01]  /*08e0*/  PRMT R85, R32, 0x7632, R85 ;  /* 0x0000763220557816 */ /* 0x000fe20000000055 */
[----:B------:R-:W-:Y:S01]  /*08f0*/  IMAD.HI.U32 R28, R17, -0x2daee0ad, RZ ;  /* 0xd2511f53111c7827 */ /* 0x000fe200078e00ff */
[----:B------:R-:W-:Y:S01]  /*0900*/  PRMT R86, R6, 0x7632, R86 ;  /* 0x0000763206567816 */ /* 0x000fe20000000056 */
[----:B------:R-:W3:Y:S02]  /*0910*/  LDCU.U8 UR5, c[0x0][0x410] ;  /* 0x00008200ff0577ac */ /* 0x000ee40008000000 */
[----:B------:R-:W-:Y:S01]  /*0920*/  @P0 IMAD.MOV.U32 R14, RZ, RZ, R24 ;  /* 0x000000ffff0e0224 */ /* 0x000fe200078e0018 */
[----:B------:R-:W-:Y:S01]  /*0930*/  @!P0 MOV R14, R24 ;  /* 0x00000018000e8202 */ /* 0x000fe20000000f00 */
[--C-:B------:R-:W-:Y:S01]  /*0940*/  @P0 IMAD.MOV.U32 R12, RZ, RZ, R18.reuse ;  /* 0x000000ffff0c0224 */ /* 0x100fe200078e0012 */
[----:B------:R-:W-:Y:S01]  /*0950*/  LOP3.LUT R24, R16, UR23, R15, 0x96, !PT ;  /* 0x0000001710187c12 */ /* 0x000fe2000f8e960f */
[----:B------:R-:W-:Y:S01]  /*0960*/  @!P0 IMAD.MOV.U32 R12, RZ, RZ, R18 ;  /* 0x000000ffff0c8224 */ /* 0x000fe200078e0012 */
[----:B------:R-:W-:Y:S01]  /*0970*/  LOP3.LUT R28, R31, UR24, R28, 0x96, !PT ;  /* 0x000000181f1c7c12 */ /* 0x000fe2000f8e961c */
[----:B------:R-:W-:Y:S01]  /*0980*/  IMAD R30, R17, -0x2daee0ad, RZ ;  /* 0xd2511f53111e7824 */ /* 0x000fe200078e02ff */
[----:B------:R-:W4:Y:S01]  /*0990*/  LDCU UR12, c[0x0][0x448] ;  /* 0x00008900ff0c77ac */ /* 0x000f220008000800 */
[----:B------:R-:W-:Y:S01]  /*09a0*/  IMAD R29, R29, -0x326172a9, RZ ;  /* 0xcd9e8d571d1d7824 */ /* 0x000fe200078e02ff */
[----:B------:R-:W-:Y:S01]  /*09b0*/  PRMT R74, R12, 0x7632, R74 ;  /* 0x000076320c4a7816 */ /* 0x000fe2000000004a */
[----:B------:R-:W-:Y:S01]  /*09c0*/  IMAD.HI.U32 R18, R28, -0x326172a9, RZ ;  /* 0xcd9e8d571c127827 */ /* 0x000fe200078e00ff */
[----:B------:R-:W0:Y:S03]  /*09d0*/  LDCU.64 UR10, c[0x0][0x3a0] ;  /* 0x00007400ff0a77ac */ /* 0x000e260008000a00 */
[----:B------:R-:W-:Y:S01]  /*09e0*/  IMAD.HI.U32 R17, R24, -0x2daee0ad, RZ ;  /* 0xd2511f5318117827 */ /* 0x000fe200078e00ff */
[----:B------:R-:W-:-:S03]  /*09f0*/  LOP3.LUT R29, R29, UR25, R18, 0x96, !PT ;  /* 0x000000191d1d7c12 */ /* 0x000fc6000f8e9612 */
[----:B------:R-:W-:Y:S01]  /*0a00*/  @P0 IMAD.MOV.U32 R15, RZ, RZ, R25 ;  /* 0x000000ffff0f0224 */ /* 0x000fe200078e0019 */
[----:B------:R-:W-:Y:S01]  /*0a10*/  LOP3.LUT R30, R30, UR26, R17, 0x96, !PT ;  /* 0x0000001a1e1e7c12 */ /* 0x000fe2000f8e9611 */
[----:B------:R-:W-:Y:S01]  /*0a20*/  @P0 IMAD.MOV.U32 R16, RZ, RZ, R26 ;  /* 0x000000ffff100224 */ /* 0x000fe200078e001a */
[----:B------:R-:W-:Y:S01]  /*0a30*/  @!P0 MOV R16, R26 ;  /* 0x0000001a00108202 */ /* 0x000fe20000000f00 */
[----:B------:R-:W-:Y:S02]  /*0a40*/  @!P0 IMAD.MOV.U32 R15, RZ, RZ, R25 ;  /* 0x000000ffff0f8224 */ /* 0x000fe400078e0019 */
[----:B------:R-:W-:Y:S02]  /*0a50*/  IMAD R31, R24, -0x2daee0ad, RZ ;  /* 0xd2511f53181f7824 */ /* 0x000fe400078e02ff */
[----:B------:R-:W-:Y:S01]  /*0a60*/  IMAD R25, R28, -0x326172a9, RZ ;  /* 0xcd9e8d571c197824 */ /* 0x000fe200078e02ff */
[----:B------:R-:W-:Y:S01]  /*0a70*/  PRMT R28, R15, 0x7632, R28 ;  /* 0x000076320f1c7816 */ /* 0x000fe2000000001c */
[----:B------:R-:W-:-:S04]  /*0a80*/  IMAD.HI.U32 R24, R30, -0x326172a9, RZ ;  /* 0xcd9e8d571e187827 */ /* 0x000fc800078e00ff */
[----:B------:R-:W-:Y:S01]  /*0a90*/  IMAD.HI.U32 R26, R29, -0x2daee0ad, RZ ;  /* 0xd2511f531d1a7827 */ /* 0x000fe200078e00ff */
[----:B------:R-:W-:Y:S02]  /*0aa0*/  LOP3.LUT R104, R25, UR27, R24, 0x96, !PT ;  /* 0x0000001b19687c12 */ /* 0x000fe4000f8e9618 */
[----:B------:R-:W-:Y:S01]  /*0ab0*/  PRMT R25, R42, 0x7632, R25 ;  /* 0x000076322a197816 */ /* 0x000fe20000000019 */
[----:B------:R-:W-:Y:S01]  /*0ac0*/  @P0 IMAD.MOV.U32 R18, RZ, RZ, R20 ;  /* 0x000000ffff120224 */ /* 0x000fe200078e0014 */
[--C-:B------:R-:W-:Y:S01]  /*0ad0*/  LOP3.LUT R98, R31, UR28, R26.reuse, 0x96, !PT ;  /* 0x0000001c1f627c12 */ /* 0x100fe2000f8e961a */
[----:B------:R-:W-:Y:S01]  /*0ae0*/  IMAD R30, R30, -0x326172a9, RZ ;  /* 0xcd9e8d571e1e7824 */ /* 0x000fe200078e02ff */
[----:B------:R-:W-:Y:S01]  /*0af0*/  PRMT R26, R16, 0x7632, R26 ;  /* 0x00007632101a7816 */ /* 0x000fe2000000001a */
[----:B------:R-:W-:Y:S01]  /*0b00*/  IMAD R24, R29, -0x2daee0ad, RZ ;  /* 0xd2511f531d187824 */ /* 0x000fe200078e02ff */
[----:B------:R-:W-:Y:S01]  /*0b10*/  PRMT R29, R40, 0x7632, R29 ;  /* 0x00007632281d7816 */ /* 0x000fe2000000001d */
[----:B------:R-:W-:Y:S01]  /*0b20*/  IMAD.HI.U32 R101, R104, -0x2daee0ad, RZ ;  /* 0xd2511f5368657827 */ /* 0x000fe200078e00ff */
[----:B------:R-:W-:-:S03]  /*0b30*/  PRMT R31, R39, 0x7632, R31 ;  /* 0x00007632271f7816 */ /* 0x000fc6000000001f */
[----:B------:R-:W-:Y:S01]  /*0b40*/  IMAD.HI.U32 R99, R98, -0x326172a9, RZ ;  /* 0xcd9e8d5762637827 */ /* 0x000fe200078e00ff */
[----:B------:R-:W-:-:S03]  /*0b50*/  LOP3.LUT R101, R24, UR30, R101, 0x96, !PT ;  /* 0x0000001e18657c12 */ /* 0x000fc6000f8e9665 */
[----:B------:R-:W-:Y:S01]  /*0b60*/  @!P0 IMAD.MOV.U32 R13, RZ, RZ, R19 ;  /* 0x000000ffff0d8224 */ /* 0x000fe200078e0013 */
[----:B------:R-:W-:Y:S01]  /*0b70*/  LOP3.LUT R99, R30, UR29, R99, 0x96, !PT ;  /* 0x0000001d1e637c12 */ /* 0x000fe2000f8e9663 */
[--C-:B------:R-:W-:Y:S01]  /*0b80*/  @P0 IMAD.MOV.U32 R17, RZ, RZ, R27.reuse ;  /* 0x000000ffff110224 */ /* 0x100fe200078e001b */
[----:B------:R-:W-:Y:S01]  /*0b90*/  @!P0 MOV R17, R27 ;  /* 0x0000001b00118202 */ /* 0x000fe20000000f00 */
[----:B------:R-:W-:Y:S01]  /*0ba0*/  @!P0 IMAD.MOV.U32 R18, RZ, RZ, R20 ;  /* 0x000000ffff128224 */ /* 0x000fe200078e0014 */
[----:B------:R-:W-:Y:S01]  /*0bb0*/  PRMT R27, R41, 0x7632, R27 ;  /* 0x00007632291b7816 */ /* 0x000fe2000000001b */
[--C-:B------:R-:W-:Y:S01]  /*0bc0*/  @P0 IMAD.MOV.U32 R19, RZ, RZ, R21.reuse ;  /* 0x000000ffff130224 */ /* 0x100fe200078e0015 */
[----:B------:R-:W-:Y:S01]  /*0bd0*/  PRMT R24, R17, 0x7632, R24 ;  /* 0x0000763211187816 */ /* 0x000fe20000000018 */
[----:B------:R-:W-:Y:S01]  /*0be0*/  @!P0 IMAD.MOV.U32 R19, RZ, RZ, R21 ;  /* 0x000000ffff138224 */ /* 0x000fe200078e0015 */
[----:B------:R-:W-:Y:S01]  /*0bf0*/  @P0 MOV R21, R23 ;  /* 0x0000001700150202 */ /* 0x000fe20000000f00 */
[----:B------:R-:W-:Y:S01]  /*0c00*/  @P0 IMAD.MOV.U32 R20, RZ, RZ, R22 ;  /* 0x000000ffff140224 */ /* 0x000fe200078e0016 */
[----:B------:R-:W-:Y:S01]  /*0c10*/  PRMT R30, R14, 0x7632, R30 ;  /* 0x000076320e1e7816 */ /* 0x000fe2000000001e */
[--C-:B------:R-:W-:Y:S01]  /*0c20*/  @!P0 IMAD.MOV.U32 R20, RZ, RZ, R22.reuse ;  /* 0x000000ffff148224 */ /* 0x100fe200078e0016 */
[----:B------:R-:W-:Y:S01]  /*0c30*/  PRMT R22, R18, 0x7632, R22 ;  /* 0x0000763212167816 */ /* 0x000fe20000000016 */
[--C-:B------:R-:W-:Y:S01]  /*0c40*/  @!P0 IMAD.MOV.U32 R21, RZ, RZ, R23.reuse ;  /* 0x000000ffff158224 */ /* 0x100fe200078e0017 */
[----:B------:R-:W-:Y:S01]  /*0c50*/  PRMT R23, R43, 0x7632, R23 ;  /* 0x000076322b177816 */ /* 0x000fe20000000017 */
[----:B------:R-:W-:Y:S01]  /*0c60*/  IMAD.MOV.U32 R87, RZ, RZ, RZ ;  /* 0x000000ffff577224 */ /* 0x000fe200078e00ff */
[----:B------:R-:W-:Y:S01]  /*0c70*/  PRMT R72, R13, 0x7632, R72 ;  /* 0x000076320d487816 */ /* 0x000fe20000000048 */
[----:B------:R-:W-:Y:S01]  /*0c80*/  IMAD R104, R104, -0x2daee0ad, RZ ;  /* 0xd2511f5368687824 */ /* 0x000fe200078e02ff */
[----:B------:R-:W-:Y:S01]  /*0c90*/  PLOP3.LUT P0, PT, PT, PT, UP0, 0x80, 0x8 ;  /* 0x000000000008781c */ /* 0x000fe20003f0f008 */
[----:B01234-:R-:W-:-:S12]  /*0ca0*/  IMAD R98, R98, -0x326172a9, RZ ;  /* 0xcd9e8d5762627824 */ /* 0x01ffd800078e02ff */
.L_x_2228:
[----:B------:R-:W-:Y:S01]  /*0cb0*/  ISETP.NE.U32.AND P1, PT, RZ, UR10, PT ;  /* 0x0000000aff007c0c */ /* 0x000fe2000bf25070 */
[----:B------:R-:W0:Y:S01]  /*0cc0*/  LDC.64 R124, c[0x0][0x390] ;  /* 0x0000e400ff7c7b82 */ /* 0x000e220000000a00 */
[----:B-1----:R-:W-:Y:S02]  /*0cd0*/  IMAD R56, R2, UR4, RZ ;  /* 0x0000000402387c24 */ /* 0x002fe4000f8e02ff */
[----:B------:R-:W-:-:S03]  /*0ce0*/  ISETP.NE.AND.EX P1, PT, RZ, UR11, PT, P1 ;  /* 0x0000000bff007c0c */ /* 0x000fc6000bf25310 */
[----:B------:R-:W-:Y:S02]  /*0cf0*/  SHF.R.S32.HI R57, RZ, 0x1f, R56 ;  /* 0x0000001fff397819 */ /* 0x000fe40000011438 */
[----:B------:R-:W1:Y:S02]  /*0d00*/  @P0 LDC.64 R60, c[0x0][0x398] ;  /* 0x0000e600ff3c0b82 */ /* 0x000e640000000a00 */
[----:B------:R-:W-:-:S04]  /*0d10*/  LEA.HI R57, R57, R56, RZ, 0x3 ;  /* 0x0000003839397211 */ /* 0x000fc800078f18ff */
[----:B------:R-:W-:Y:S02]  /*0d20*/  LEA.HI.SX32 R65, R57, R0, 0x1d ;  /* 0x0000000039417211 */ /* 0x000fe400078feaff */
[----:B------:R-:W2:Y:S03]  /*0d30*/  @P1 LDC.64 R66, c[0x0][0x3a0] ;  /* 0x0000e800ff421b82 */ /* 0x000ea60000000a00 */
[----:B0-----:R-:W-:-:S05]  /*0d40*/  IMAD.WIDE.U32 R56, R65, 0x10, R124 ;  /* 0x0000001041387825 */ /* 0x001fca00078e007c */
[----:B------:R-:W0:Y:S01]  /*0d50*/  LDC.64 R62, c[0x0][0x398] ;  /* 0x0000e600ff3e7b82 */ /* 0x000e220000000a00 */
[----:B------:R-:W5:Y:S01]  /*0d60*/  LDG.E.128 R56, desc[UR8][R56.64] ;  /* 0x0000000838387981 */ /* 0x000f62000c1e1d00 */
[----:B--2---:R-:W-:-:S05]  /*0d70*/  @P1 IMAD.WIDE.U32 R66, R65, 0x10, R66 ;  /* 0x0000001041421825 */ /* 0x004fca00078e0042 */
[----:B------:R-:W2:Y:S01]  /*0d80*/  @P1 LDG.E.128 R48, desc[UR8][R66.64] ;  /* 0x0000000842301981 */ /* 0x000ea2000c1e1d00 */
[----:B-1----:R-:W-:-:S05]  /*0d90*/  @P0 IMAD.WIDE.U32 R60, R65, 0x10, R60 ;  /* 0x00000010413c0825 */ /* 0x002fca00078e003c */
[----:B------:R1:W5:Y:S01]  /*0da0*/  @P0 LDG.E.128 R52, desc[UR8][R60.64] ;  /* 0x000000083c340981 */ /* 0x000362000c1e1d00 */
[----:B0-----:R-:W-:-:S04]  /*0db0*/  ISETP.NE.U32.AND P0, PT, R62, RZ, PT ;  /* 0x000000ff3e00720c */ /* 0x001fc80003f05070 */
[----:B------:R-:W-:Y:S01]  /*0dc0*/  ISETP.NE.AND.EX P0, PT, R63, RZ, PT, P0 ;  /* 0x000000ff3f00720c */ /* 0x000fe20003f05300 */
[----:B------:R-:W-:Y:S01]  /*0dd0*/  HFMA2 R103, -RZ, RZ, 0.1171875, 0 ;  /* 0x2f800000ff677431 */ /* 0x000fe200000001ff */
[----:B--2---:R-:W-:Y:S02]  /*0de0*/  PRMT R96, R51, 0x7632, R96 ;  /* 0x0000763233607816 */ /* 0x004fe40000000060 */
[----:B------:R-:W-:Y:S02]  /*0df0*/  PRMT R114, R50, 0x7632, R114 ;  /* 0x0000763232727816 */ /* 0x000fe40000000072 */
[----:B------:R-:W-:Y:S02]  /*0e00*/  PRMT R109, R49, 0x7632, R109 ;  /* 0x00007632316d7816 */ /* 0x000fe4000000006d */
[----:B------:R-:W-:-:S05]  /*0e10*/  PRMT R105, R48, 0x7632, R105 ;  /* 0x0000763230697816 */ /* 0x000fca0000000069 */
[----:B-1----:R-:W-:Y:S05]  /*0e20*/  @P0 BRA `(.L_x_1735) ;  /* 0x0000002800400947 */ /* 0x002fea0003800000 */
        /* <DEDUP_REMOVED lines=16> */
.L_x_1738:
        /* <DEDUP_REMOVED lines=13> */
.L_x_1740:
[----:B------:R-:W-:Y:S05]  /*1000*/  BSYNC.RECONVERGENT B2 ;  /* 0x0000000000027941 */ /* 0x000fea0003800200 */
.L_x_1739:
        /* <DEDUP_REMOVED lines=40> */
[----:B------:R-:W-:-:S07]  /*1290*/  IMAD.MOV.U32 R60, RZ, RZ, R104 ;  /* 0x000000ffff3c7224 */ /* 0x000fce00078e0068 */
.L_x_1737:
[----:B------:R-:W-:Y:S05]  /*12a0*/  BSYNC.RECONVERGENT B1 ;  /* 0x0000000000017941 */ /* 0x000fea0003800200 */
.L_x_1736:
[----:B------:R-:W-:Y:S01]  /*12b0*/  I2FP.F32.U32 R60, R60 ;  /* 0x0000003c003c7245 */ /* 0x000fe20000201000 */
[----:B-----5:R-:W-:Y:S01]  /*12c0*/  IMAD.U32 R61, R56, 0x10000, RZ ;  /* 0x00010000383d7824 */ /* 0x020fe200078e00ff */
[----:B------:R-:W-:Y:S01]  /*12d0*/  MOV R102, UR32 ;  /* 0x0000002000667c02 */ /* 0x000fe20008000f00 */
[----:B------:R-:W-:Y:S01]  /*12e0*/  IMAD.U32 R97, RZ, RZ, UR31 ;  /* 0x0000001fff617e24 */ /* 0x000fe2000f8e00ff */
[----:B------:R-:W-:Y:S01]  /*12f0*/  ISETP.NE.AND P2, PT, R66, 0x1, PT ;  /* 0x000000014200780c */ /* 0x000fe20003f45270 */
[----:B------:R-:W-:Y:S01]  /*1300*/  FFMA.FTZ R60, R60, R103, 1.1641532182693481445e-10 ;  /* 0x2f0000003c3c7423 */ /* 0x000fe20000010067 */
[----:B------:R-:W-:Y:S02]  /*1310*/  @P1 IMAD.U32 R67, R48, 0x10000, RZ ;  /* 0x0001000030431824 */ /* 0x000fe400078e00ff */
[----:B------:R-:W-:Y:S01]  /*1320*/  FMUL.FTZ R61, R61, R102 ;  /* 0x000000663d3d7220 */ /* 0x000fe20000410000 */
[----:B------:R-:W-:Y:S01]  /*1330*/  BSSY.RECONVERGENT B1, `(.L_x_1741) ;  /* 0x000004b000017945 */ /* 0x000fe20003800200 */
[----:B------:R-:W-:Y:S01]  /*1340*/  PRMT R56, R56, 0x7632, R56 ;  /* 0x0000763238387816 */ /* 0x000fe20000000038 */
[----:B------:R-:W-:Y:S01]  /*1350*/  IMAD.MOV.U32 R68, RZ, RZ, 0x2 ;  /* 0x00000002ff447424 */ /* 0x000fe200078e00ff */
        /* <DEDUP_REMOVED lines=16> */
.L_x_1743:
        /* <DEDUP_REMOVED lines=13> */
.L_x_1745:
[----:B------:R-:W-:Y:S05]  /*1530*/  BSYNC.RECONVERGENT B2 ;  /* 0x0000000000027941 */ /* 0x000fea0003800200 */
.L_x_1744:
        /* <DEDUP_REMOVED lines=39> */
[----:B------:R-:W-:Y:S02]  /*17b0*/  LOP3.LUT R101, R66, UR30, R61, 0x96, !PT ;  /* 0x0000001e42657c12 */ /* 0x000fe4000f8e963d */
[----:B------:R-:W-:Y:S01]  /*17c0*/  MOV R61, R106 ;  /* 0x0000006a003d7202 */ /* 0x000fe20000000f00 */
[----:B------:R-:W-:-:S07]  /*17d0*/  IMAD.MOV.U32 R106, RZ, RZ, R60 ;  /* 0x000000ffff6a7224 */ /* 0x000fce00078e003c */
.L_x_1742:
[----:B------:R-:W-:Y:S05]  /*17e0*/  BSYNC.RECONVERGENT B1 ;  /* 0x0000000000017941 */ /* 0x000fea0003800200 */
.L_x_1741:
[----:B------:R-:W-:Y:S01]  /*17f0*/  I2FP.F32.U32 R60, R61 ;  /* 0x0000003d003c7245 */ /* 0x000fe20000201000 */
[----:B------:R-:W-:Y:S01]  /*1800*/  IMAD.U32 R61, R56, 0x10000, RZ ;  /* 0x00010000383d7824 */ /* 0x000fe200078e00ff */
[----:B------:R-:W-:Y:S01]  /*1810*/  ISETP.NE.AND P2, PT, R68, 0x1, PT ;  /* 0x000000014400780c */ /* 0x000fe20003f45270 */
[----:B------:R-:W-:Y:S01]  /*1820*/  BSSY.RECONVERGENT B1, `(.L_x_1746) ;  /* 0x000004d000017945 */ /* 0x000fe20003800200 */
[----:B------:R-:W-:Y:S01]  /*1830*/  @P1 SHF.L.U32 R56, R105, 0x10, RZ ;  /* 0x0000001069381819 */ /* 0x000fe200000006ff */
[----:B------:R-:W-:Y:S01]  /*1840*/  FFMA.FTZ R60, R60, R103, 1.1641532182693481445e-10 ;  /* 0x2f0000003c3c7423 */ /* 0x000fe20000010067 */
[----:B------:R-:W-:-:S04]  /*1850*/  FMUL.FTZ R61, R61, R102 ;  /* 0x000000663d3d7220 */ /* 0x000fc80000410000 */
[----:B------:R-:W-:Y:S01]  /*1860*/  FSETP.GTU.FTZ.AND P0, PT, R60, R97, PT ;  /* 0x000000613c00720b */ /* 0x000fe20003f1c000 */
[----:B------:R-:W-:-:S03]  /*1870*/  IMAD.MOV.U32 R60, RZ, RZ, 0x2 ;  /* 0x00000002ff3c7424 */ /* 0x000fc600078e00ff */
[----:B------:R-:W-:Y:S02]  /*1880*/  FSEL R67, R61, RZ, !P0 ;  /* 0x000000ff3d437208 */ /* 0x000fe40004000000 */
        /* <DEDUP_REMOVED lines=14> */
.L_x_1748:
        /* <DEDUP_REMOVED lines=13> */
.L_x_1750:
[----:B------:R-:W-:Y:S05]  /*1a40*/  BSYNC.RECONVERGENT B2 ;  /* 0x0000000000027941 */ /* 0x000fea0003800200 */
.L_x_1749:
        /* <DEDUP_REMOVED lines=42> */
.L_x_1747:
[----:B------:R-:W-:Y:S05]  /*1cf0*/  BSYNC.RECONVERGENT B1 ;  /* 0x0000000000017941 */ /* 0x000fea0003800200 */
.L_x_1746:
[----:B------:R-:W-:Y:S01]  /*1d00*/  I2FP.F32.U32 R56, R56 ;  /* 0x0000003800387245 */ /* 0x000fe20000201000 */
[----:B------:R-:W-:Y:S01]  /*1d10*/  IMAD.U32 R61, R57, 0x10000, RZ ;  /* 0x00010000393d7824 */ /* 0x000fe200078e00ff */
[----:B------:R-:W-:Y:S01]  /*1d20*/  ISETP.NE.AND P2, PT, R60, 0x1, PT ;  /* 0x000000013c00780c */ /* 0x000fe20003f45270 */
[----:B------:R-:W-:Y:S01]  /*1d30*/  @P1 IMAD.U32 R69, R49, 0x10000, RZ ;  /* 0x0001000031451824 */ /* 0x000fe200078e00ff */
[----:B------:R-:W-:Y:S01]  /*1d40*/  BSSY.RECONVERGENT B1, `(.L_x_1751) ;  /* 0x000004d000017945 */ /* 0x000fe20003800200 */
[----:B------:R-:W-:Y:S01]  /*1d50*/  FFMA.FTZ R56, R56, R103, 1.1641532182693481445e-10 ;  /* 0x2f00000038387423 */ /* 0x000fe20000010067 */
[----:B------:R-:W-:Y:S01]  /*1d60*/  FMUL.FTZ R61, R61, R102 ;  /* 0x000000663d3d7220 */ /* 0x000fe20000410000 */
[----:B------:R-:W-:Y:S02]  /*1d70*/  PRMT R108, R57, 0x7632, R108 ;  /* 0x00007632396c7816 */ /* 0x000fe4000000006c */
[----:B------:R-:W-:Y:S02]  /*1d80*/  MOV R57, R98 ;  /* 0x0000006200397202 */ /* 0x000fe40000000f00 */
        /* <DEDUP_REMOVED lines=16> */
.L_x_1753:
        /* <DEDUP_REMOVED lines=13> */
.L_x_1755:
[----:B------:R-:W-:Y:S05]  /*1f60*/  BSYNC.RECONVERGENT B2 ;  /* 0x0000000000027941 */ /* 0x000fea0003800200 */
.L_x_1754:
        /* <DEDUP_REMOVED lines=39> */
[----:B------:R-:W-:Y:S02]  /*21e0*/  LOP3.LUT R101, R60, UR30, R57, 0x96, !PT ;  /* 0x0000001e3c657c12 */ /* 0x000fe4000f8e9639 */
[----:B------:R-:W-:Y:S01]  /*21f0*/  MOV R57, R106 ;  /* 0x0000006a00397202 */ /* 0x000fe20000000f00 */
[----:B------:R-:W-:-:S07]  /*2200*/  IMAD.MOV.U32 R106, RZ, RZ, R56 ;  /* 0x000000ffff6a7224 */ /* 0x000fce00078e0038 */
.L_x_1752:
[----:B------:R-:W-:Y:S05]  /*2210*/  BSYNC.RECONVERGENT B1 ;  /* 0x0000000000017941 */ /* 0x000fea0003800200 */
.L_x_1751:
        /* <DEDUP_REMOVED lines=23> */
.L_x_1758:
        /* <DEDUP_REMOVED lines=13> */
.L_x_1760:
[----:B------:R-:W-:Y:S05]  /*2460*/  BSYNC.RECONVERGENT B2 ;  /* 0x0000000000027941 */ /* 0x000fea0003800200 */
.L_x_1759:
        /* <DEDUP_REMOVED lines=39> */
[----:B------:R-:W-:Y:S02]  /*26e0*/  HFMA2 R60, -RZ, RZ, 0, 0 ;  /* 0x00000000ff3c7431 */ /* 0x000fe400000001ff */
[----:B------:R-:W-:Y:S02]  /*26f0*/  IMAD.MOV.U32 R57, RZ, RZ, R106 ;  /* 0x000000ffff397224 */ /* 0x000fe400078e006a */
[----:B------:R-:W-:-:S07]  /*2700*/  IMAD.MOV.U32 R106, RZ, RZ, R56 ;  /* 0x000000ffff6a7224 */ /* 0x000fce00078e0038 */
.L_x_1757:
[----:B------:R-:W-:Y:S05]  /*2710*/  BSYNC.RECONVERGENT B1 ;  /* 0x0000000000017941 */ /* 0x000fea0003800200 */
.L_x_1756:
        /* <DEDUP_REMOVED lines=10> */
[----:B------:R-:W-:Y:S02]  /*27c0*/  PLOP3.LUT P3, PT, P3, PT, PT, 0x8, 0x80 ;  /* 0x000000000080781c */ /* 0x000fe40001f6e170 */
[----:B------:R-:W-:Y:S01]  /*27d0*/  MOV R57, R98 ;  /* 0x0000006200397202 */ /* 0x000fe20000000f00 */
[----:B------:R-:W-:Y:S01]  /*27e0*/  @P1 FADD.FTZ R68, R68, R61 ;  /* 0x0000003d44441221 */ /* 0x000fe20000010000 */
[----:B------:R-:W-:-:S04]  /*27f0*/  IMAD.MOV.U32 R61, RZ, RZ, 0x2 ;  /* 0x00000002ff3d7424 */ /* 0x000fc800078e00ff */
        /* <DEDUP_REMOVED lines=10> */
.L_x_1763:
        /* <DEDUP_REMOVED lines=13> */
.L_x_1765:
[----:B------:R-:W-:Y:S05]  /*2970*/  BSYNC.RECONVERGENT B2 ;  /* 0x0000000000027941 */ /* 0x000fea0003800200 */
.L_x_1764:
        /* <DEDUP_REMOVED lines=42> */
.L_x_1762:
[----:B------:R-:W-:Y:S05]  /*2c20*/  BSYNC.RECONVERGENT B1 ;  /* 0x0000000000017941 */ /* 0x000fea0003800200 */
.L_x_1761:
        /* <DEDUP_REMOVED lines=23> */
.L_x_1768:
        /* <DEDUP_REMOVED lines=13> */
.L_x_1770:
[----:B------:R-:W-:Y:S05]  /*2e70*/  BSYNC.RECONVERGENT B2 ;  /* 0x0000000000027941 */ /* 0x000fea0003800200 */
.L_x_1769:
        /* <DEDUP_REMOVED lines=40> */
[----:B------:R-:W-:Y:S02]  /*3100*/  IMAD.MOV.U32 R57, RZ, RZ, R106 ;  /* 0x000000ffff397224 */ /* 0x000fe400078e006a */
[----:B------:R-:W-:-:S07]  /*3110*/  IMAD.MOV.U32 R106, RZ, RZ, R56 ;  /* 0x000000ffff6a7224 */ /* 0x000fce00078e0038 */
.L_x_1767:
[----:B------:R-:W-:Y:S05]  /*3120*/  BSYNC.RECONVERGENT B1 ;  /* 0x0000000000017941 */ /* 0x000fea0003800200 */
.L_x_1766:
[----:B------:R-:W-:Y:S01]  /*3130*/  I2FP.F32.U32 R56, R57 ;  /* 0x0000003900387245 */ /* 0x000fe20000201000 */
[----:B------:R-:W-:Y:S01]  /*3140*/  IMAD.U32 R57, R59, 0x10000, RZ ;  /* 0x000100003b397824 */ /* 0x000fe200078e00ff */
[----:B------:R-:W-:Y:S01]  /*3150*/  ISETP.NE.AND P5, PT, R58, 0x1, PT ;  /* 0x000000013a00780c */ /* 0x000fe20003fa5270 */
[----:B------:R-:W-:Y:S01]  /*3160*/  @P1 IMAD.U32 R61, R51, 0x10000, RZ ;  /* 0x00010000333d1824 */ /* 0x000fe200078e00ff */
[----:B------:R-:W-:Y:S01]  /*3170*/  BSSY.RECONVERGENT B1, `(.L_x_1771) ;  /* 0x000004c000017945 */ /* 0x000fe20003800200 */
[----:B------:R-:W-:Y:S01]  /*3180*/  FFMA.FTZ R56, R56, R103, 1.1641532182693481445e-10 ;  /* 0x2f00000038387423 */ /* 0x000fe20000010067 */
[----:B------:R-:W-:Y:S01]  /*3190*/  FMUL.FTZ R57, R57, R102 ;  /* 0x0000006639397220 */ /* 0x000fe20000410000 */
[----:B------:R-:W-:Y:S01]  /*31a0*/  PRMT R109, R59, 0x7632, R109 ;  /* 0x000076323b6d7816 */ /* 0x000fe2000000006d */
[----:B------:R-:W-:Y:S02]  /*31b0*/  IMAD.MOV.U32 R120, RZ, RZ, 0x2 ;  /* 0x00000002ff787424 */ /* 0x000fe400078e00ff */
[----:B------:R-:W-:-:S04]  /*31c0*/  FSETP.GTU.FTZ.AND P4, PT, R56, R97, PT ;  /* 0x000000613800720b */ /* 0x000fc80003f9c000 */
[----:B------:R-:W-:Y:S02]  /*31d0*/  FSEL R70, R57, RZ, !P4 ;  /* 0x000000ff39467208 */ /* 0x000fe40006000000 */
[----:B------:R-:W-:Y:S02]  /*31e0*/  MOV R57, R98 ;  /* 0x0000006200397202 */ /* 0x000fe40000000f00 */
[----:B------:R-:W-:Y:S01]  /*31f0*/  PLOP3.LUT P4, PT, P4, PT, PT, 0x8, 0x80 ;  /* 0x000000000080781c */ /* 0x000fe2000278e170 */
        /* <DEDUP_REMOVED lines=11> */
.L_x_1773:
        /* <DEDUP_REMOVED lines=13> */
.L_x_1775:
[----:B------:R-:W-:Y:S05]  /*3380*/  BSYNC.RECONVERGENT B2 ;  /* 0x0000000000027941 */ /* 0x000fea0003800200 */
.L_x_1774:
        /* <DEDUP_REMOVED lines=39> */
[----:B------:R-:W-:Y:S02]  /*3600*/  LOP3.LUT R101, R58, UR30, R57, 0x96, !PT ;  /* 0x0000001e3a657c12 */ /* 0x000fe4000f8e9639 */
[----:B------:R-:W-:Y:S01]  /*3610*/  MOV R57, R106 ;  /* 0x0000006a00397202 */ /* 0x000fe20000000f00 */
[----:B------:R-:W-:-:S07]  /*3620*/  IMAD.MOV.U32 R106, RZ, RZ, R56 ;  /* 0x000000ffff6a7224 */ /* 0x000fce00078e0038 */
.L_x_1772:
[----:B------:R-:W-:Y:S05]  /*3630*/  BSYNC.RECONVERGENT B1 ;  /* 0x0000000000017941 */ /* 0x000fea0003800200 */
.L_x_1771:
[----:B------:R-:W-:Y:S01]  /*3640*/  I2FP.F32.U32 R56, R57 ;  /* 0x0000003900387245 */ /* 0x000fe20000201000 */
[----:B------:R-:W-:Y:S01]  /*3650*/  IMAD.U32 R109, R109, 0x10000, RZ ;  /* 0x000100006d6d7824 */ /* 0x000fe200078e00ff */
[----:B------:R-:W-:Y:S02]  /*3660*/  @P1 SHF.L.U32 R57, R96, 0x10, RZ ;  /* 0x0000001060391819 */ /* 0x000fe400000006ff */
[----:B------:R-:W-:Y:S01]  /*3670*/  PRMT R58, R113, 0x5410, R114 ;  /* 0x00005410713a7816 */ /* 0x000fe20000000072 */
[----:B------:R-:W-:Y:S01]  /*3680*/  FFMA.FTZ R56, R56, R103, 1.1641532182693481445e-10 ;  /* 0x2f00000038387423 */ /* 0x000fe20000010067 */
[----:B------:R-:W-:-:S04]  /*3690*/  FMUL.FTZ R109, R109, R102 ;  /* 0x000000666d6d7220 */ /* 0x000fc80000410000 */
[----:B------:R-:W-:Y:S02]  /*36a0*/  FSETP.GTU.FTZ.AND P5, PT, R56, R97, PT ;  /* 0x000000613800720b */ /* 0x000fe40003fbc000 */
[----:B------:R-:W-:Y:S02]  /*36b0*/  PRMT R56, R107, 0x5410, R110 ;  /* 0x000054106b387816 */ /* 0x000fe4000000006e */
[----:B------:R-:W-:Y:S02]  /*36c0*/  FSEL R96, R109, RZ, !P5 ;  /* 0x000000ff6d607208 */ /* 0x000fe40006800000 */
[----:B------:R-:W-:-:S03]  /*36d0*/  PLOP3.LUT P5, PT, P5, PT, PT, 0x8, 0x80 ;  /* 0x000000000080781c */ /* 0x000fc60002fae170 */
[----:B------:R-:W-:Y:S01]  /*36e0*/  @P1 FADD.FTZ R96, R96, R57 ;  /* 0x0000003960601221 */ /* 0x000fe20000010000 */
[----:B------:R-:W-:-:S04]  /*36f0*/  PRMT R57, R111, 0x5410, R112 ;  /* 0x000054106f397816 */ /* 0x000fc80000000070 */
[----:B------:R-:W-:-:S04]  /*3700*/  F2FP.BF16.F32.PACK_AB R59, RZ, R96 ;  /* 0x00000060ff3b723e */ /* 0x000fc800000010ff */
[----:B------:R-:W-:Y:S01]  /*3710*/  PRMT R59, R108, 0x5410, R59 ;  /* 0x000054106c3b7816 */ /* 0x000fe2000000003b */
[----:B------:R-:W-:Y:S06]  /*3720*/  BRA `(.L_x_1776) ;  /* 0x0000005000387947 */ /* 0x000fec0003800000 */
.L_x_1735:
        /* <DEDUP_REMOVED lines=16> */
.L_x_1779:
        /* <DEDUP_REMOVED lines=13> */
.L_x_1781:
[----:B------:R-:W-:Y:S05]  /*3900*/  BSYNC.RECONVERGENT B2 ;  /* 0x0000000000027941 */ /* 0x000fea0003800200 */
.L_x_1780:
        /* <DEDUP_REMOVED lines=41> */
.L_x_1778:
[----:B------:R-:W-:Y:S05]  /*3ba0*/  BSYNC.RECONVERGENT B1 ;  /* 0x0000000000017941 */ /* 0x000fea0003800200 */
.L_x_1777:
[----:B------:R-:W-:Y:S01]  /*3bb0*/  I2FP.F32.U32 R60, R60 ;  /* 0x0000003c003c7245 */ /* 0x000fe20000201000 */
[----:B------:R-:W-:Y:S01]  /*3bc0*/  IMAD.U32 R97, RZ, RZ, UR31 ;  /* 0x0000001fff617e24 */ /* 0x000fe2000f8e00ff */
[----:B------:R-:W-:Y:S01]  /*3bd0*/  ISETP.NE.AND P2, PT, R66, 0x1, PT ;  /* 0x000000014200780c */ /* 0x000fe20003f45270 */
[----:B------:R-:W-:Y:S01]  /*3be0*/  IMAD.U32 R102, RZ, RZ, UR32 ;  /* 0x00000020ff667e24 */ /* 0x000fe2000f8e00ff */
[----:B-----5:R-:W-:Y:S01]  /*3bf0*/  SHF.L.U32 R61, R56, 0x10, RZ ;  /* 0x00000010383d7819 */ /* 0x020fe200000006ff */
[----:B------:R-:W-:Y:S01]  /*3c00*/  FFMA.FTZ R60, R60, R103, 1.1641532182693481445e-10 ;  /* 0x2f0000003c3c7423 */ /* 0x000fe20000010067 */
[----:B------:R-:W-:Y:S01]  /*3c10*/  BSSY.RECONVERGENT B1, `(.L_x_1782) ;  /* 0x000004a000017945 */ /* 0x000fe20003800200 */
[----:B------:R-:W-:Y:S01]  /*3c20*/  PRMT R56, R56, 0x7632, R56 ;  /* 0x0000763238387816 */ /* 0x000fe20000000038 */
[----:B------:R-:W-:Y:S02]  /*3c30*/  IMAD.MOV.U32 R68, RZ, RZ, 0x2 ;  /* 0x00000002ff447424 */ /* 0x000fe400078e00ff */
[----:B------:R-:W-:Y:S01]  /*3c40*/  FMUL.FTZ R61, R61, R102 ;  /* 0x000000663d3d7220 */ /* 0x000fe20000410000 */
[----:B------:R-:W-:Y:S01]  /*3c50*/  FSETP.GTU.FTZ.AND P0, PT, R60, R97, PT ;  /* 0x000000613c00720b */ /* 0x000fe20003f1c000 */
[----:B------:R-:W-:-:S03]  /*3c60*/  IMAD.MOV.U32 R60, RZ, RZ, R98 ;  /* 0x000000ffff3c7224 */ /* 0x000fc600078e0062 */
        /* <DEDUP_REMOVED lines=12> */
.L_x_1784:
        /* <DEDUP_REMOVED lines=13> */
.L_x_1786:
[----:B------:R-:W-:Y:S05]  /*3e00*/  BSYNC.RECONVERGENT B2 ;  /* 0x0000000000027941 */ /* 0x000fea0003800200 */
.L_x_1785:
        /* <DEDUP_REMOVED lines=40> */
[----:B------:R-:W-:Y:S01]  /*4090*/  IMAD.MOV.U32 R60, RZ, RZ, R106 ;  /* 0x000000ffff3c7224 */ /* 0x000fe200078e006a */
[----:B------:R-:W-:-:S07]  /*40a0*/  MOV R106, R66 ;  /* 0x00000042006a7202 */ /* 0x000fce0000000f00 */
.L_x_1783:
[----:B------:R-:W-:Y:S05]  /*40b0*/  BSYNC.RECONVERGENT B1 ;  /* 0x0000000000017941 */ /* 0x000fea0003800200 */
.L_x_1782:
        /* <DEDUP_REMOVED lines=25> */
.L_x_1789:
        /* <DEDUP_REMOVED lines=13> */
.L_x_1791:
[----:B------:R-:W-:Y:S05]  /*4320*/  BSYNC.RECONVERGENT B2 ;  /* 0x0000000000027941 */ /* 0x000fea0003800200 */
.L_x_1790:
        /* <DEDUP_REMOVED lines=40> */
[----:B------:R-:W-:Y:S02]  /*45b0*/  IMAD.MOV.U32 R106, RZ, RZ, R66 ;  /* 0x000000ffff6a7224 */ /* 0x000fe400078e0042 */
[----:B------:R-:W-:-:S07]  /*45c0*/  HFMA2 R66, -RZ, RZ, 0, 0 ;  /* 0x00000000ff427431 */ /* 0x000fce00000001ff */
.L_x_1788:
[----:B------:R-:W-:Y:S05]  /*45d0*/  BSYNC.RECONVERGENT B1 ;  /* 0x0000000000017941 */ /* 0x000fea0003800200 */
.L_x_1787:
        /* <DEDUP_REMOVED lines=21> */
.L_x_1794:
        /* <DEDUP_REMOVED lines=13> */
.L_x_1796:
[----:B------:R-:W-:Y:S05]  /*4800*/  BSYNC.RECONVERGENT B2 ;  /* 0x0000000000027941 */ /* 0x000fea0003800200 */
.L_x_1795:
        /* <DEDUP_REMOVED lines=41> */
[----:B------:R-:W-:-:S07]  /*4aa0*/  MOV R106, R66 ;  /* 0x00000042006a7202 */ /* 0x000fce0000000f00 */
.L_x_1793:
[----:B------:R-:W-:Y:S05]  /*4ab0*/  BSYNC.RECONVERGENT B1 ;  /* 0x0000000000017941 */ /* 0x000fea0003800200 */
.L_x_1792:
[----:B------:R-:W-:Y:S01]  /*4ac0*/  I2FP.F32.U32 R56, R56 ;  /* 0x0000003800387245 */ /* 0x000fe20000201000 */
[----:B------:R-:W-:Y:S01]  /*4ad0*/  @P1 IMAD.U32 R67, R105, 0x10000, RZ ;  /* 0x0001000069431824 */ /* 0x000fe200078e00ff */
[----:B------:R-:W-:Y:S01]  /*4ae0*/  PRMT R60, R52, 0x7632, R60 ;  /* 0x00007632343c7816 */ /* 0x000fe2000000003c */
[----:B------:R-:W-:Y:S01]  /*4af0*/  BSSY.RECONVERGENT B1, `(.L_x_1797) ;  /* 0x000004f000017945 */ /* 0x000fe20003800200 */
[----:B------:R-:W-:Y:S01]  /*4b00*/  ISETP.NE.AND P2, PT, R68, 0x1, PT ;  /* 0x000000014400780c */ /* 0x000fe20003f45270 */
[----:B------:R-:W-:Y:S02]  /*4b10*/  FFMA.FTZ R56, R56, R103, 1.1641532182693481445e-10 ;  /* 0x2f00000038387423 */ /* 0x000fe40000010067 */
[----:B------:R-:W-:Y:S02]  /*4b20*/  IMAD.U32 R61, R60, 0x10000, RZ ;  /* 0x000100003c3d7824 */ /* 0x000fe400078e00ff */
[----:B------:R-:W-:Y:S01]  /*4b30*/  IMAD.MOV.U32 R60, RZ, RZ, 0x2 ;  /* 0x00000002ff3c7424 */ /* 0x000fe200078e00ff */
[----:B------:R-:W-:Y:S01]  /*4b40*/  FSETP.GTU.FTZ.AND P0, PT, R56, R97, PT ;  /* 0x000000613800720b */ /* 0x000fe20003f1c000 */
[----:B------:R-:W-:-:S05]  /*4b50*/  FMUL.FTZ R61, R61, R102 ;  /* 0x000000663d3d7220 */ /* 0x000fca0000410000 */
[----:B------:R-:W-:-:S05]  /*4b60*/  FSEL R56, R61, RZ, !P0 ;  /* 0x000000ff3d387208 */ /* 0x000fca0004000000 */
[----:B------:R-:W-:Y:S01]  /*4b70*/  FADD.FTZ R56, R89, R56 ;  /* 0x0000003859387221 */ /* 0x000fe20000010000 */
[----:B------:R-:W-:-:S03]  /*4b80*/  SEL R89, RZ, 0x1, P0 ;  /* 0x00000001ff597807 */ /* 0x000fc60000000000 */
        /* <DEDUP_REMOVED lines=13> */
.L_x_1799:
        /* <DEDUP_REMOVED lines=13> */
.L_x_1801:
[----:B------:R-:W-:Y:S05]  /*4d30*/  BSYNC.RECONVERGENT B2 ;  /* 0x0000000000027941 */ /* 0x000fea0003800200 */
.L_x_1800:
        /* <DEDUP_REMOVED lines=42> */
.L_x_1798:
[----:B------:R-:W-:Y:S05]  /*4fe0*/  BSYNC.RECONVERGENT B1 ;  /* 0x0000000000017941 */ /* 0x000fea0003800200 */
.L_x_1797:
        /* <DEDUP_REMOVED lines=22> */
.L_x_1804:
        /* <DEDUP_REMOVED lines=13> */
.L_x_1806:
[----:B------:R-:W-:Y:S05]  /*5220*/  BSYNC.RECONVERGENT B2 ;  /* 0x0000000000027941 */ /* 0x000fea0003800200 */
.L_x_1805:
        /* <DEDUP_REMOVED lines=42> */
.L_x_1803:
[----:B------:R-:W-:Y:S05]  /*54d0*/  BSYNC.RECONVERGENT B1 ;  /* 0x0000000000017941 */ /* 0x000fea0003800200 */
.L_x_1802:
        /* <DEDUP_REMOVED lines=25> */
.L_x_1809:
        /* <DEDUP_REMOVED lines=13> */
.L_x_1811:
[----:B------:R-:W-:Y:S05]  /*5740*/  BSYNC.RECONVERGENT B2 ;  /* 0x0000000000027941 */ /* 0x000fea0003800200 */
.L_x_1810:
        /* <DEDUP_REMOVED lines=42> */
.L_x_1808:
[----:B------:R-:W-:Y:S05]  /*59f0*/  BSYNC.RECONVERGENT B1 ;  /* 0x0000000000017941 */ /* 0x000fea0003800200 */
.L_x_1807:
        /* <DEDUP_REMOVED lines=20> */
.L_x_1814:
        /* <DEDUP_REMOVED lines=13> */
.L_x_1816:
[----:B------:R-:W-:Y:S05]  /*5c10*/  BSYNC.RECONVERGENT B2 ;  /* 0x0000000000027941 */ /* 0x000fea0003800200 */
.L_x_1815:
        /* <DEDUP_REMOVED lines=40> */
[----:B------:R-:W-:Y:S01]  /*5ea0*/  IMAD.MOV.U32 R57, RZ, RZ, R106 ;  /* 0x000000ffff397224 */ /* 0x000fe200078e006a */
[----:B------:R-:W-:-:S07]  /*5eb0*/  MOV R106, R56 ;  /* 0x00000038006a7202 */ /* 0x000fce0000000f00 */
.L_x_1813:
[----:B------:R-:W-:Y:S05]  /*5ec0*/  BSYNC.RECONVERGENT B1 ;  /* 0x0000000000017941 */ /* 0x000fea0003800200 */
.L_x_1812:
[----:B------:R-:W-:Y:S01]  /*5ed0*/  I2FP.F32.U32 R56, R57 ;  /* 0x0000003900387245 */ /* 0x000fe20000201000 */
[----:B------:R-:W-:Y:S01]  /*5ee0*/  @P1 IMAD.U32 R60, R109, 0x10000, RZ ;  /* 0x000100006d3c1824 */ /* 0x000fe200078e00ff */
[----:B------:R-:W-:Y:S01]  /*5ef0*/  PRMT R57, R53, 0x7632, R57 ;  /* 0x0000763235397816 */ /* 0x000fe20000000039 */
[----:B------:R-:W-:Y:S01]  /*5f00*/  BSSY.RECONVERGENT B1, `(.L_x_1817) ;  /* 0x000004f000017945 */ /* 0x000fe20003800200 */
[----:B------:R-:W-:Y:S01]  /*5f10*/  ISETP.NE.AND P3, PT, R61, 0x1, PT ;  /* 0x000000013d00780c */ /* 0x000fe20003f65270 */
[----:B------:R-:W-:Y:S02]  /*5f20*/  FFMA.FTZ R56, R56, R103, 1.1641532182693481445e-10 ;  /* 0x2f00000038387423 */ /* 0x000fe40000010067 */
[----:B------:R-:W-:-:S03]  /*5f30*/  IMAD.U32 R57, R57, 0x10000, RZ ;  /* 0x0001000039397824 */ /* 0x000fc600078e00ff */
[----:B------:R-:W-:Y:S01]  /*5f40*/  FSETP.GTU.FTZ.AND P0, PT, R56, R97, PT ;  /* 0x000000613800720b */ /* 0x000fe20003f1c000 */
[----:B------:R-:W-:-:S05]  /*5f50*/  FMUL.FTZ R57, R57, R102 ;  /* 0x0000006639397220 */ /* 0x000fca0000410000 */
[----:B------:R-:W-:Y:S01]  /*5f60*/  FSEL R56, R57, RZ, !P0 ;  /* 0x000000ff39387208 */ /* 0x000fe20004000000 */
[----:B------:R-:W-:-:S04]  /*5f70*/  IMAD.MOV.U32 R57, RZ, RZ, R98 ;  /* 0x000000ffff397224 */ /* 0x000fc800078e0062 */
[----:B------:R-:W-:-:S04]  /*5f80*/  FADD.FTZ R91, R91, R56 ;  /* 0x000000385b5b7221 */ /* 0x000fc80000010000 */
[----:B------:R-:W-:Y:S01]  /*5f90*/  @P1 FADD.FTZ R69, R60, R91 ;  /* 0x0000005b3c451221 */ /* 0x000fe20000010000 */
[----:B------:R-:W-:Y:S01]  /*5fa0*/  @!P1 MOV R69, R91 ;  /* 0x0000005b00459202 */ /* 0x000fe20000000f00 */
[----:B------:R-:W-:Y:S01]  /*5fb0*/  IMAD.MOV.U32 R60, RZ, RZ, 0x2 ;  /* 0x00000002ff3c7424 */ /* 0x000fe200078e00ff */
[----:B------:R-:W-:Y:S02]  /*5fc0*/  SEL R91, RZ, 0x1, P0 ;  /* 0x00000001ff5b7807 */ /* 0x000fe40000000000 */
        /* <DEDUP_REMOVED lines=10> */
.L_x_1819:
        /* <DEDUP_REMOVED lines=13> */
.L_x_1821:
[----:B------:R-:W-:Y:S05]  /*6140*/  BSYNC.RECONVERGENT B2 ;  /* 0x0000000000027941 */ /* 0x000fea0003800200 */
.L_x_1820:
        /* <DEDUP_REMOVED lines=42> */
.L_x_1818:
[----:B------:R-:W-:Y:S05]  /*63f0*/  BSYNC.RECONVERGENT B1 ;  /* 0x0000000000017941 */ /* 0x000fea0003800200 */
.L_x_1817:
        /* <DEDUP_REMOVED lines=8> */
[----:B------:R-:W-:-:S04]  /*6480*/  FSETP.GTU.FTZ.AND P3, PT, R56, R97, PT ;  /* 0x000000613800720b */ /* 0x000fc80003f7c000 */
[----:B------:R-:W-:Y:S01]  /*6490*/  FSEL R68, R57, RZ, !P3 ;  /* 0x000000ff39447208 */ /* 0x000fe20005800000 */
[----:B------:R-:W-:Y:S01]  /*64a0*/  IMAD.MOV.U32 R57, RZ, RZ, R98 ;  /* 0x000000ffff397224 */ /* 0x000fe200078e0062 */
        /* <DEDUP_REMOVED lines=10> */
.L_x_1824:
        /* <DEDUP_REMOVED lines=13> */
.L_x_1826:
[----:B------:R-:W-:Y:S05]  /*6620*/  BSYNC.RECONVERGENT B2 ;  /* 0x0000000000027941 */ /* 0x000fea0003800200 */
.L_x_1825:
        /* <DEDUP_REMOVED lines=42> */
.L_x_1823:
[----:B------:R-:W-:Y:S05]  /*68d0*/  BSYNC.RECONVERGENT B1 ;  /* 0x0000000000017941 */ /* 0x000fea0003800200 */
.L_x_1822:
        /* <DEDUP_REMOVED lines=25> */
.L_x_1829:
        /* <DEDUP_REMOVED lines=13> */
.L_x_1831:
[----:B------:R-:W-:Y:S05]  /*6b40*/  BSYNC.RECONVERGENT B2 ;  /* 0x0000000000027941 */ /* 0x000fea0003800200 */
.L_x_1830:
        /* <DEDUP_REMOVED lines=40> */
[----:B------:R-:W-:Y:S02]  /*6dd0*/  IMAD.MOV.U32 R57, RZ, RZ, R106 ;  /* 0x000000ffff397224 */ /* 0x000fe400078e006a */
[----:B------:R-:W-:-:S07]  /*6de0*/  IMAD.MOV.U32 R106, RZ, RZ, R56 ;  /* 0x000000ffff6a7224 */ /* 0x000fce00078e0038 */
.L_x_1828:
[----:B------:R-:W-:Y:S05]  /*6df0*/  BSYNC.RECONVERGENT B1 ;  /* 0x0000000000017941 */ /* 0x000fea0003800200 */
.L_x_1827:
        /* <DEDUP_REMOVED lines=20> */
.L_x_1834:
        /* <DEDUP_REMOVED lines=13> */
.L_x_1836:
[----:B------:R-:W-:Y:S05]  /*7010*/  BSYNC.RECONVERGENT B2 ;  /* 0x0000000000027941 */ /* 0x000fea0003800200 */
.L_x_1835:
        /* <DEDUP_REMOVED lines=42> */
.L_x_1833:
[----:B------:R-:W-:Y:S05]  /*72c0*/  BSYNC.RECONVERGENT B1 ;  /* 0x0000000000017941 */ /* 0x000fea0003800200 */
.L_x_1832:
[----:B------:R-:W-:Y:S01]  /*72d0*/  I2FP.F32.U32 R56, R60 ;  /* 0x0000003c00387245 */ /* 0x000fe20000201000 */
[----:B------:R-:W-:Y:S01]  /*72e0*/  @P1 IMAD.U32 R71, R114, 0x10000, RZ ;  /* 0x0001000072471824 */ /* 0x000fe200078e00ff */
[----:B------:R-:W-:Y:S01]  /*72f0*/  PRMT R57, R54, 0x7632, R57 ;  /* 0x0000763236397816 */ /* 0x000fe20000000039 */
[----:B------:R-:W-:Y:S02]  /*7300*/  BSSY.RECONVERGENT B1, `(.L_x_1837) ;  /* 0x000004f000017945 */ /* 0x000fe40003800200 */
        /* <DEDUP_REMOVED lines=10> */
[----:B------:R-:W-:Y:S01]  /*73b0*/  @!P1 MOV R71, R58 ;  /* 0x0000003a00479202 */ /* 0x000fe20000000f00 */
[----:B------:R-:W-:-:S03]  /*73c0*/  IMAD.MOV.U32 R58, RZ, RZ, 0x2 ;  /* 0x00000002ff3a7424 */ /* 0x000fc600078e00ff */
        /* <DEDUP_REMOVED lines=10> */
.L_x_1839:
        /* <DEDUP_REMOVED lines=13> */
.L_x_1841:
[----:B------:R-:W-:Y:S05]  /*7540*/  BSYNC.RECONVERGENT B2 ;  /* 0x0000000000027941 */ /* 0x000fea0003800200 */
.L_x_1840:
        /* <DEDUP_REMOVED lines=42> */
.L_x_1838:
[----:B------:R-:W-:Y:S05]  /*77f0*/  BSYNC.RECONVERGENT B1 ;  /* 0x0000000000017941 */ /* 0x000fea0003800200 */
.L_x_1837:
        /* <DEDUP_REMOVED lines=21> */
.L_x_1844:
        /* <DEDUP_REMOVED lines=13> */
.L_x_1846:
[----:B------:R-:W-:Y:S05]  /*7a20*/  BSYNC.RECONVERGENT B2 ;  /* 0x0000000000027941 */ /* 0x000fea0003800200 */
.L_x_1845:
        /* <DEDUP_REMOVED lines=42> */
.L_x_1843:
[----:B------:R-:W-:Y:S05]  /*7cd0*/  BSYNC.RECONVERGENT B1 ;  /* 0x0000000000017941 */ /* 0x000fea0003800200 */
.L_x_1842:
        /* <DEDUP_REMOVED lines=25> */
.L_x_1849:
        /* <DEDUP_REMOVED lines=13> */
.L_x_1851:
[----:B------:R-:W-:Y:S05]  /*7f40*/  BSYNC.RECONVERGENT B2 ;  /* 0x0000000000027941 */ /* 0x000fea0003800200 */
.L_x_1850:
        /* <DEDUP_REMOVED lines=42> */
.L_x_1848:
[----:B------:R-:W-:Y:S05]  /*81f0*/  BSYNC.RECONVERGENT B1 ;  /* 0x0000000000017941 */ /* 0x000fea0003800200 */
.L_x_1847:
        /* <DEDUP_REMOVED lines=20> */
.L_x_1854:
        /* <DEDUP_REMOVED lines=15> */
.L_x_1856:
[----:B------:R-:W-:Y:S05]  /*8430*/  BSYNC.RECONVERGENT B2 ;  /* 0x0000000000027941 */ /* 0x000fea0003800200 */
.L_x_1855:
        /* <DEDUP_REMOVED lines=40> */
[----:B------:R-:W-:Y:S01]  /*86c0*/  IMAD.MOV.U32 R58, RZ, RZ, R106 ;  /* 0x000000ffff3a7224 */ /* 0x000fe200078e006a */
[----:B------:R-:W-:-:S07]  /*86d0*/  MOV R106, R56 ;  /* 0x00000038006a7202 */ /* 0x000fce0000000f00 */
.L_x_1853:
[----:B------:R-:W-:Y:S05]  /*86e0*/  BSYNC.RECONVERGENT B1 ;  /* 0x0000000000017941 */ /* 0x000fea0003800200 */
.L_x_1852:
[----:B------:R-:W-:Y:S01]  /*86f0*/  I2FP.F32.U32 R56, R58 ;  /* 0x0000003a00387245 */ /* 0x000fe20000201000 */
[----:B------:R-:W-:Y:S01]  /*8700*/  @P1 IMAD.U32 R96, R96, 0x10000, RZ ;  /* 0x0001000060601824 */ /* 0x000fe200078e00ff */
[----:B------:R-:W-:-:S03]  /*8710*/  PRMT R57, R55, 0x7632, R57 ;  /* 0x0000763237397816 */ /* 0x000fc60000000039 */
[----:B------:R-:W-:Y:S02]  /*8720*/  FFMA.FTZ R56, R56, R103, 1.1641532182693481445e-10 ;  /* 0x2f00000038387423 */ /* 0x000fe40000010067 */
[----:B------:R-:W-:-:S03]  /*8730*/  IMAD.U32 R57, R57, 0x10000, RZ ;  /* 0x0001000039397824 */ /* 0x000fc600078e00ff */
[----:B------:R-:W-:Y:S01]  /*8740*/  FSETP.GTU.FTZ.AND P6, PT, R56, R97, PT ;  /* 0x000000613800720b */ /* 0x000fe20003fdc000 */
[----:B------:R-:W-:-:S03]  /*8750*/  FMUL.FTZ R57, R57, R102 ;  /* 0x0000006639397220 */ /* 0x000fc60000410000 */
[----:B------:R-:W-:Y:S02]  /*8760*/  SEL R56, RZ, 0x1, P6 ;  /* 0x00000001ff387807 */ /* 0x000fe40003000000 */
[----:B------:R-:W-:Y:S02]  /*8770*/  FSEL R58, R57, RZ, !P6 ;  /* 0x000000ff393a7208 */ /* 0x000fe40007000000 */
[----:B------:R-:W-:-:S03]  /*8780*/  PRMT R57, R110, 0x5410, R109 ;  /* 0x000054106e397816 */ /* 0x000fc6000000006d */
[----:B------:R-:W-:Y:S01]  /*8790*/  FADD.FTZ R95, R95, R58 ;  /* 0x0000003a5f5f7221 */ /* 0x000fe20000010000 */
[----:B------:R-:W-:-:S03]  /*87a0*/  PRMT R58, R112, 0x5410, R113 ;  /* 0x00005410703a7816 */ /* 0x000fc60000000071 */
[--C-:B------:R-:W-:Y:S01]  /*87b0*/  @P1 FADD.FTZ R96, R96, R95.reuse ;  /* 0x0000005f60601221 */ /* 0x100fe20000010000 */
[----:B------:R-:W-:Y:S02]  /*87c0*/  @!P1 MOV R96, R95 ;  /* 0x0000005f00609202 */ /* 0x000fe40000000f00 */
[----:B------:R-:W-:Y:S02]  /*87d0*/  PRMT R95, R56, 0x7610, R95 ;  /* 0x00007610385f7816 */ /* 0x000fe4000000005f */
[----:B------:R-:W-:Y:S02]  /*87e0*/  F2FP.BF16.F32.PACK_AB R59, RZ, R96 ;  /* 0x00000060ff3b723e */ /* 0x000fe400000010ff */
[----:B------:R-:W-:Y:S02]  /*87f0*/  PRMT R56, R108, 0x5410, R107 ;  /* 0x000054106c387816 */ /* 0x000fe4000000006b */
[----:B------:R-:W-:-:S07]  /*8800*/  PRMT R59, R111, 0x5410, R59 ;  /* 0x000054106f3b7816 */ /* 0x000fce000000003b */
.L_x_1776:
[----:B------:R-:W-:Y:S01]  /*8810*/  SEL R113, RZ, 0x100, !P0 ;  /* 0x00000100ff717807 */ /* 0x000fe20004000000 */
[----:B------:R-:W0:Y:S01]  /*8820*/  LDC.64 R60, c[0x0][0x3a8] ;  /* 0x0000ea00ff3c7b82 */ /* 0x000e220000000a00 */
[----:B------:R-:W-:Y:S02]  /*8830*/  ISETP.NE.U32.AND P0, PT, R62, RZ, PT ;  /* 0x000000ff3e00720c */ /* 0x000fe40003f05070 */
        /* <DEDUP_REMOVED lines=13> */
[C---:B0-----:R-:W-:Y:S01]  /*8910*/  IMAD.WIDE.U32 R116, R65.reuse, 0x10, R60 ;  /* 0x0000001041747825 */ /* 0x041fe200078e003c */
[----:B------:R-:W-:Y:S01]  /*8920*/  LOP3.LUT R100, R100, R104, R105, 0xfe, !PT ;  /* 0x0000006864647212 */ /* 0x000fe200078efe69 */
[----:B------:R-:W0:Y:S01]  /*8930*/  @P0 LDC.64 R110, c[0x0][0x398] ;  /* 0x0000e600ff6e0b82 */ /* 0x000e220000000a00 */
[----:B------:R-:W-:Y:S01]  /*8940*/  SEL R107, RZ, 0x1, !P6 ;  /* 0x00000001ff6b7807 */ /* 0x000fe20007000000 */
[----:B------:R-:W-:Y:S01]  /*8950*/  VIADD R105, R65, 0x20 ;  /* 0x0000002041697836 */ /* 0x000fe20000000000 */
        /* <DEDUP_REMOVED lines=27> */
.L_x_1857:
[C---:B-1-3--:R-:W-:Y:S01]  /*8b10*/  IMAD.WIDE.U32 R56, R105.reuse, 0x10, R124 ;  /* 0x0000001069387825 */ /* 0x04afe200078e007c */
[----:B------:R-:W2:Y:S03]  /*8b20*/  @P1 LDG.E.128 R48, desc[UR8][R118.64] ;  /* 0x0000000876301981 */ /* 0x000ea6000c1e1d00 */
[----:B0-----:R-:W-:Y:S02]  /*8b30*/  @P0 IMAD.WIDE.U32 R110, R105, 0x10, R110 ;  /* 0x00000010696e0825 */ /* 0x001fe400078e006e */
[----:B------:R-:W5:Y:S04]  /*8b40*/  LDG.E.128 R56, desc[UR8][R56.64] ;  /* 0x0000000838387981 */ /* 0x000f68000c1e1d00 */
[----:B------:R0:W5:Y:S01]  /*8b50*/  @P0 LDG.E.128 R52, desc[UR8][R110.64] ;  /* 0x000000086e340981 */ /* 0x000162000c1e1d00 */
[----:B--2---:R-:W-:-:S02]  /*8b60*/  PRMT R109, R49, 0x7632, R109 ;  /* 0x00007632316d7816 */ /* 0x004fc4000000006d */
        /* <DEDUP_REMOVED lines=18> */
.L_x_1861:
        /* <DEDUP_REMOVED lines=13> */
.L_x_1863:
[----:B------:R-:W-:Y:S05]  /*8d60*/  BSYNC.RECONVERGENT B2 ;  /* 0x0000000000027941 */ /* 0x000fea0003800200 */
.L_x_1862:
        /* <DEDUP_REMOVED lines=42> */
.L_x_1860:
[----:B------:R-:W-:Y:S05]  /*9010*/  BSYNC.RECONVERGENT B1 ;  /* 0x0000000000017941 */ /* 0x000fea0003800200 */
.L_x_1859:
[----:B------:R-:W-:Y:S01]  /*9020*/  I2FP.F32.U32 R88, R88 ;  /* 0x0000005800587245 */ /* 0x000fe20000201000 */
[C---:B-----5:R-:W-:Y:S01]  /*9030*/  IMAD.U32 R89, R56.reuse, 0x10000, RZ ;  /* 0x0001000038597824 */ /* 0x060fe200078e00ff */
        /* <DEDUP_REMOVED lines=20> */
.L_x_1866:
        /* <DEDUP_REMOVED lines=13> */
.L_x_1868:
[----:B------:R-:W-:Y:S05]  /*9250*/  BSYNC.RECONVERGENT B2 ;  /* 0x0000000000027941 */ /* 0x000fea0003800200 */
.L_x_1867:
        /* <DEDUP_REMOVED lines=42> */
.L_x_1865:
[----:B------:R-:W-:Y:S05]  /*9500*/  BSYNC.RECONVERGENT B1 ;  /* 0x0000000000017941 */ /* 0x000fea0003800200 */
.L_x_1864:
        /* <DEDUP_REMOVED lines=25> */
.L_x_1871:
        /* <DEDUP_REMOVED lines=13> */
.L_x_1873:
[----:B------:R-:W-:Y:S05]  /*9770*/  BSYNC.RECONVERGENT B2 ;  /* 0x0000000000027941 */ /* 0x000fea0003800200 */
.L_x_1872:
        /* <DEDUP_REMOVED lines=40> */
[----:B------:R-:W-:Y:S01]  /*9a00*/  IMAD.MOV.U32 R91, RZ, RZ, RZ ;  /* 0x000000ffff5b7224 */ /* 0x000fe200078e00ff */
[----:B------:R-:W-:-:S07]  /*9a10*/  MOV R104, R90 ;  /* 0x0000005a00687202 */ /* 0x000fce0000000f00 */
.L_x_1870:
[----:B------:R-:W-:Y:S05]  /*9a20*/  BSYNC.RECONVERGENT B1 ;  /* 0x0000000000017941 */ /* 0x000fea0003800200 */
.L_x_1869:
        /* <DEDUP_REMOVED lines=21> */
.L_x_1876:
        /* <DEDUP_REMOVED lines=13> */
.L_x_1878:
[----:B------:R-:W-:Y:S05]  /*9c50*/  BSYNC.RECONVERGENT B2 ;  /* 0x0000000000027941 */ /* 0x000fea0003800200 */
.L_x_1877:
        /* <DEDUP_REMOVED lines=42> */
.L_x_1875:
[----:B------:R-:W-:Y:S05]  /*9f00*/  BSYNC.RECONVERGENT B1 ;  /* 0x0000000000017941 */ /* 0x000fea0003800200 */
.L_x_1874:
        /* <DEDUP_REMOVED lines=8> */
[----:B------:R-:W-:Y:S01]  /*9f90*/  FMUL.FTZ R89, R89, R102 ;  /* 0x0000006659597220 */ /* 0x000fe20000410000 */
[----:B------:R-:W-:-:S04]  /*9fa0*/  IMAD.MOV.U32 R90, RZ, RZ, 0x2 ;  /* 0x00000002ff5a7424 */ /* 0x000fc800078e00ff */
[----:B------:R-:W-:-:S05]  /*9fb0*/  FSEL R89, R89, RZ, !P2 ;  /* 0x000000ff59597208 */ /* 0x000fca0005000000 */
[----:B------:R-:W-:Y:S01]  /*9fc0*/  FADD.FTZ R56, R56, R89 ;  /* 0x0000005938387221 */ /* 0x000fe20000010000 */
[----:B------:R-:W-:-:S03]  /*9fd0*/  SEL R89, RZ, 0x1, P2 ;  /* 0x00000001ff597807 */ /* 0x000fc60001000000 */
        /* <DEDUP_REMOVED lines=13> */
.L_x_1881:
        /* <DEDUP_REMOVED lines=13> */
.L_x_1883:
[----:B------:R-:W-:Y:S05]  /*a180*/  BSYNC.RECONVERGENT B2 ;  /* 0x0000000000027941 */ /* 0x000fea0003800200 */
.L_x_1882:
        /* <DEDUP_REMOVED lines=40> */
[----:B------:R-:W-:Y:S01]  /*a410*/  IMAD.MOV.U32 R90, RZ, RZ, RZ ;  /* 0x000000ffff5a7224 */ /* 0x000fe200078e00ff */
[----:B------:R-:W-:-:S07]  /*a420*/  LOP3.LUT R101, R92, UR30, R91, 0x96, !PT ;  /* 0x0000001e5c657c12 */ /* 0x000fce000f8e965b */
.L_x_1880:
[----:B------:R-:W-:Y:S05]  /*a430*/  BSYNC.RECONVERGENT B1 ;  /* 0x0000000000017941 */ /* 0x000fea0003800200 */
.L_x_1879:
        /* <DEDUP_REMOVED lines=22> */
.L_x_1886:
        /* <DEDUP_REMOVED lines=13> */
.L_x_1888:
[----:B------:R-:W-:Y:S05]  /*a670*/  BSYNC.RECONVERGENT B2 ;  /* 0x0000000000027941 */ /* 0x000fea0003800200 */
.L_x_1887:
        /* <DEDUP_REMOVED lines=42> */
.L_x_1885:
[----:B------:R-:W-:Y:S05]  /*a920*/  BSYNC.RECONVERGENT B1 ;  /* 0x0000000000017941 */ /* 0x000fea0003800200 */
.L_x_1884:
[----:B------:R-:W-:Y:S01]  /*a930*/  I2FP.F32.U32 R56, R57 ;  /* 0x0000003900387245 */ /* 0x000fe20000201000 */
[----:B------:R-:W-:Y:S01]  /*a940*/  IMAD.U32 R57, R53, 0x10000, RZ ;  /* 0x0001000035397824 */ /* 0x000fe200078e00ff */
[----:B------:R-:W-:Y:S01]  /*a950*/  ISETP.NE.AND P3, PT, R92, 0x1, PT ;  /* 0x000000015c00780c */ /* 0x000fe20003f65270 */
[----:B------:R-:W-:Y:S01]  /*a960*/  BSSY.RECONVERGENT B1, `(.L_x_1889) ;  /* 0x000004e000017945 */ /* 0x000fe20003800200 */
[----:B------:R-:W-:Y:S02]  /*a970*/  IMAD.MOV.U32 R93, RZ, RZ, 0x2 ;  /* 0x00000002ff5d7424 */ /* 0x000fe400078e00ff */
[----:B------:R-:W-:Y:S01]  /*a980*/  FFMA.FTZ R56, R56, R103, 1.1641532182693481445e-10 ;  /* 0x2f00000038387423 */ /* 0x000fe20000010067 */
[----:B------:R-:W-:-:S04]  /*a990*/  FMUL.FTZ R57, R57, R102 ;  /* 0x0000006639397220 */ /* 0x000fc80000410000 */
[----:B------:R-:W-:-:S04]  /*a9a0*/  FSETP.GTU.FTZ.AND P2, PT, R56, R97, PT ;  /* 0x000000613800720b */ /* 0x000fc80003f5c000 */
[----:B------:R-:W-:Y:S02]  /*a9b0*/  FSEL R56, R57, RZ, !P2 ;  /* 0x000000ff39387208 */ /* 0x000fe40005000000 */
[----:B------:R-:W-:Y:S02]  /*a9c0*/  @P1 SHF.L.U32 R57, R49, 0x10, RZ ;  /* 0x0000001031391819 */ /* 0x000fe400000006ff */
[----:B------:R-:W-:Y:S01]  /*a9d0*/  SEL R90, RZ, 0x1, P2 ;  /* 0x00000001ff5a7807 */ /* 0x000fe20001000000 */
        /* <DEDUP_REMOVED lines=14> */
.L_x_1891:
        /* <DEDUP_REMOVED lines=13> */
.L_x_1893:
[----:B------:R-:W-:Y:S05]  /*ab90*/  BSYNC.RECONVERGENT B2 ;  /* 0x0000000000027941 */ /* 0x000fea0003800200 */
.L_x_1892:
        /* <DEDUP_REMOVED lines=42> */
.L_x_1890:
[----:B------:R-:W-:Y:S05]  /*ae40*/  BSYNC.RECONVERGENT B1 ;  /* 0x0000000000017941 */ /* 0x000fea0003800200 */
.L_x_1889:
        /* <DEDUP_REMOVED lines=9> */
[----:B------:R-:W-:Y:S02]  /*aee0*/  PLOP3.LUT P3, PT, P3, PT, PT, 0x8, 0x80 ;  /* 0x000000000080781c */ /* 0x000fe40001f6e170 */
[----:B------:R-:W-:Y:S02]  /*aef0*/  MOV R57, R98 ;  /* 0x0000006200397202 */ /* 0x000fe40000000f00 */
        /* <DEDUP_REMOVED lines=10> */
.L_x_1896:
        /* <DEDUP_REMOVED lines=13> */
.L_x_1898:
[----:B------:R-:W-:Y:S05]  /*b070*/  BSYNC.RECONVERGENT B2 ;  /* 0x0000000000027941 */ /* 0x000fea0003800200 */
.L_x_1897:
        /* <DEDUP_REMOVED lines=40> */
[----:B------:R-:W-:Y:S01]  /*b300*/  MOV R57, R104 ;  /* 0x0000006800397202 */ /* 0x000fe20000000f00 */
[----:B------:R-:W-:-:S07]  /*b310*/  IMAD.MOV.U32 R104, RZ, RZ, R56 ;  /* 0x000000ffff687224 */ /* 0x000fce00078e0038 */
.L_x_1895:
[----:B------:R-:W-:Y:S05]  /*b320*/  BSYNC.RECONVERGENT B1 ;  /* 0x0000000000017941 */ /* 0x000fea0003800200 */
.L_x_1894:
        /* <DEDUP_REMOVED lines=8> */
[----:B------:R-:W-:-:S05]  /*b3b0*/  FMUL.FTZ R57, R57, R102 ;  /* 0x0000006639397220 */ /* 0x000fca0000410000 */
[----:B------:R-:W-:Y:S02]  /*b3c0*/  FSEL R56, R57, RZ, !P2 ;  /* 0x000000ff39387208 */ /* 0x000fe40005000000 */
[----:B------:R-:W-:-:S03]  /*b3d0*/  MOV R57, R98 ;  /* 0x0000006200397202 */ /* 0x000fc60000000f00 */
[----:B------:R-:W-:Y:S01]  /*b3e0*/  FADD.FTZ R56, R91, R56 ;  /* 0x000000385b387221 */ /* 0x000fe20000010000 */
[----:B------:R-:W-:Y:S02]  /*b3f0*/  SEL R91, RZ, 0x1, P2 ;  /* 0x00000001ff5b7807 */ /* 0x000fe40001000000 */
[----:B------:R-:W-:Y:S01]  /*b400*/  ISETP.NE.AND P2, PT, R92, 0x1, PT ;  /* 0x000000015c00780c */ /* 0x000fe20003f45270 */
[----:B------:R-:W-:Y:S01]  /*b410*/  @P1 FADD.FTZ R110, R56, R109 ;  /* 0x0000006d386e1221 */ /* 0x000fe20000010000 */
[----:B------:R-:W-:-:S05]  /*b420*/  @!P1 IMAD.MOV.U32 R110, RZ, RZ, R56 ;  /* 0x000000ffff6e9224 */ /* 0x000fca00078e0038 */
        /* <DEDUP_REMOVED lines=10> */
.L_x_1901:
        /* <DEDUP_REMOVED lines=13> */
.L_x_1903:
[----:B------:R-:W-:Y:S05]  /*b5a0*/  BSYNC.RECONVERGENT B2 ;  /* 0x0000000000027941 */ /* 0x000fea0003800200 */
.L_x_1902:
        /* <DEDUP_REMOVED lines=42> */
.L_x_1900:
[----:B------:R-:W-:Y:S05]  /*b850*/  BSYNC.RECONVERGENT B1 ;  /* 0x0000000000017941 */ /* 0x000fea0003800200 */
.L_x_1899:
        /* <DEDUP_REMOVED lines=21> */
.L_x_1906:
        /* <DEDUP_REMOVED lines=13> */
.L_x_1908:
[----:B------:R-:W-:Y:S05]  /*ba80*/  BSYNC.RECONVERGENT B2 ;  /* 0x0000000000027941 */ /* 0x000fea0003800200 */
.L_x_1907:
        /* <DEDUP_REMOVED lines=42> */
.L_x_1905:
[----:B------:R-:W-:Y:S05]  /*bd30*/  BSYNC.RECONVERGENT B1 ;  /* 0x0000000000017941 */ /* 0x000fea0003800200 */
.L_x_1904:
        /* <DEDUP_REMOVED lines=25> */
.L_x_1911:
        /* <DEDUP_REMOVED lines=13> */
.L_x_1913:
[----:B------:R-:W-:Y:S05]  /*bfa0*/  BSYNC.RECONVERGENT B2 ;  /* 0x0000000000027941 */ /* 0x000fea0003800200 */
.L_x_1912:
        /* <DEDUP_REMOVED lines=42> */
.L_x_1910:
[----:B------:R-:W-:Y:S05]  /*c250*/  BSYNC.RECONVERGENT B1 ;  /* 0x0000000000017941 */ /* 0x000fea0003800200 */
.L_x_1909:
        /* <DEDUP_REMOVED lines=20> */
.L_x_1916:
        /* <DEDUP_REMOVED lines=13> */
.L_x_1918:
[----:B------:R-:W-:Y:S05]  /*c470*/  BSYNC.RECONVERGENT B2 ;  /* 0x0000000000027941 */ /* 0x000fea0003800200 */
.L_x_1917:
        /* <DEDUP_REMOVED lines=42> */
.L_x_1915:
[----:B------:R-:W-:Y:S05]  /*c720*/  BSYNC.RECONVERGENT B1 ;  /* 0x0000000000017941 */ /* 0x000fea0003800200 */
.L_x_1914:
        /* <DEDUP_REMOVED lines=27> */
.L_x_1921:
        /* <DEDUP_REMOVED lines=13> */
.L_x_1923:
[----:B------:R-:W-:Y:S05]  /*c9b0*/  BSYNC.RECONVERGENT B2 ;  /* 0x0000000000027941 */ /* 0x000fea0003800200 */
.L_x_1922:
        /* <DEDUP_REMOVED lines=42> */
.L_x_1920:
[----:B------:R-:W-:Y:S05]  /*cc60*/  BSYNC.RECONVERGENT B1 ;  /* 0x0000000000017941 */ /* 0x000fea0003800200 */
.L_x_1919:
[----:B------:R-:W-:Y:S01]  /*cc70*/  I2FP.F32.U32 R56, R57 ;  /* 0x0000003900387245 */ /* 0x000fe20000201000 */
[----:B------:R-:W-:Y:S01]  /*cc80*/  BSSY.RECONVERGENT B1, `(.L_x_1924) ;  /* 0x000004c000017945 */ /* 0x000fe20003800200 */
[----:B------:R-:W-:Y:S01]  /*cc90*/  ISETP.NE.AND P5, PT, R111, 0x1, PT ;  /* 0x000000016f00780c */ /* 0x000fe20003fa5270 */
[----:B------:R-:W-:Y:S01]  /*cca0*/  IMAD.MOV.U32 R58, RZ, RZ, R98 ;  /* 0x000000ffff3a7224 */ /* 0x000fe200078e0062 */
[C---:B------:R-:W-:Y:S01]  /*ccb0*/  SHF.L.U32 R57, R59.reuse, 0x10, RZ ;  /* 0x000000103b397819 */ /* 0x040fe200000006ff */
        /* <DEDUP_REMOVED lines=16> */
.L_x_1926:
        /* <DEDUP_REMOVED lines=13> */
.L_x_1928:
[----:B------:R-:W-:Y:S05]  /*ce90*/  BSYNC.RECONVERGENT B2 ;  /* 0x0000000000027941 */ /* 0x000fea0003800200 */
.L_x_1927:
        /* <DEDUP_REMOVED lines=42> */
.L_x_1925:
[----:B------:R-:W-:Y:S05]  /*d140*/  BSYNC.RECONVERGENT B1 ;  /* 0x0000000000017941 */ /* 0x000fea0003800200 */
.L_x_1924:
        /* <DEDUP_REMOVED lines=26> */
.L_x_1931:
        /* <DEDUP_REMOVED lines=13> */
.L_x_1933:
[----:B------:R-:W-:Y:S05]  /*d3c0*/  BSYNC.RECONVERGENT B2 ;  /* 0x0000000000027941 */ /* 0x000fea0003800200 */
.L_x_1932:
        /* <DEDUP_REMOVED lines=42> */
.L_x_1930:
[----:B------:R-:W-:Y:S05]  /*d670*/  BSYNC.RECONVERGENT B1 ;  /* 0x0000000000017941 */ /* 0x000fea0003800200 */
.L_x_1929:
        /* <DEDUP_REMOVED lines=20> */
.L_x_1936:
        /* <DEDUP_REMOVED lines=15> */
.L_x_1938:
[----:B------:R-:W-:Y:S05]  /*d8b0*/  BSYNC.RECONVERGENT B2 ;  /* 0x0000000000027941 */ /* 0x000fea0003800200 */
.L_x_1937:
        /* <DEDUP_REMOVED lines=42> */
.L_x_1935:
[----:B------:R-:W-:Y:S05]  /*db60*/  BSYNC.RECONVERGENT B1 ;  /* 0x0000000000017941 */ /* 0x000fea0003800200 */
.L_x_1934:
[----:B------:R-:W-:Y:S02]  /*db70*/  I2FP.F32.U32 R56, R58 ;  /* 0x0000003a00387245 */ /* 0x000fe40000201000 */
[----:B------:R-:W-:-:S03]  /*db80*/  PRMT R57, R55, 0x7632, R57 ;  /* 0x0000763237397816 */ /* 0x000fc60000000039 */
[----:B------:R-:W-:Y:S02]  /*db90*/  FFMA.FTZ R56, R56, R103, 1.1641532182693481445e-10 ;  /* 0x2f00000038387423 */ /* 0x000fe40000010067 */
[----:B------:R-:W-:-:S03]  /*dba0*/  IMAD.U32 R57, R57, 0x10000, RZ ;  /* 0x0001000039397824 */ /* 0x000fc600078e00ff */
[----:B------:R-:W-:Y:S01]  /*dbb0*/  FSETP.GTU.FTZ.AND P6, PT, R56, R97, PT ;  /* 0x000000613800720b */ /* 0x000fe20003fdc000 */
[----:B------:R-:W-:-:S03]  /*dbc0*/  FMUL.FTZ R57, R57, R102 ;  /* 0x0000006639397220 */ /* 0x000fc60000410000 */
[----:B------:R-:W-:Y:S02]  /*dbd0*/  SEL R56, RZ, 0x1, P6 ;  /* 0x00000001ff387807 */ /* 0x000fe40003000000 */
[----:B------:R-:W-:Y:S02]  /*dbe0*/  FSEL R59, R57, RZ, !P6 ;  /* 0x000000ff393b7208 */ /* 0x000fe40007000000 */
[----:B------:R-:W-:-:S04]  /*dbf0*/  @P1 PRMT R57, R51, 0x7632, R57 ;  /* 0x0000763233391816 */ /* 0x000fc80000000039 */
[----:B------:R-:W-:Y:S01]  /*dc00*/  @P1 SHF.L.U32 R58, R57, 0x10, RZ ;  /* 0x00000010393a1819 */ /* 0x000fe200000006ff */
[----:B------:R-:W-:-:S04]  /*dc10*/  FADD.FTZ R57, R114, R59 ;  /* 0x0000003b72397221 */ /* 0x000fc80000010000 */
[----:B------:R-:W-:Y:S01]  /*dc20*/  @P1 FADD.FTZ R114, R57, R58 ;  /* 0x0000003a39721221 */ /* 0x000fe20000010000 */
[----:B------:R-:W-:Y:S01]  /*dc30*/  @!P1 IMAD.MOV.U32 R114, RZ, RZ, R57 ;  /* 0x000000ffff729224 */ /* 0x000fe200078e0039 */
[--C-:B------:R-:W-:Y:S02]  /*dc40*/  PRMT R57, R121, 0x5410, R95.reuse ;  /* 0x0000541079397816 */ /* 0x100fe4000000005f */
[----:B------:R-:W-:Y:S02]  /*dc50*/  PRMT R95, R56, 0x7610, R95 ;  /* 0x00007610385f7816 */ /* 0x000fe4000000005f */
[----:B------:R-:W-:Y:S02]  /*dc60*/  F2FP.BF16.F32.PACK_AB R59, RZ, R114 ;  /* 0x00000072ff3b723e */ /* 0x000fe400000010ff */
[----:B------:R-:W-:Y:S02]  /*dc70*/  PRMT R58, R122, 0x5410, R123 ;  /* 0x000054107a3a7816 */ /* 0x000fe4000000007b */
[----:B------:R-:W-:-:S02]  /*dc80*/  PRMT R56, R119, 0x5410, R116 ;  /* 0x0000541077387816 */ /* 0x000fc40000000074 */
[----:B------:R-:W-:Y:S01]  /*dc90*/  PRMT R59, R120, 0x5410, R59 ;  /* 0x00005410783b7816 */ /* 0x000fe2000000003b */
[----:B------:R-:W-:Y:S06]  /*dca0*/  BRA `(.L_x_1939) ;  /* 0x0000002800447947 */ /* 0x000fec0003800000 */
.L_x_1858:
        /* <DEDUP_REMOVED lines=16> */
.L_x_1942:
        /* <DEDUP_REMOVED lines=13> */
.L_x_1944:
[----:B------:R-:W-:Y:S05]  /*de80*/  BSYNC.RECONVERGENT B2 ;  /* 0x0000000000027941 */ /* 0x000fea0003800200 */
.L_x_1943:
        /* <DEDUP_REMOVED lines=42> */
.L_x_1941:
[----:B------:R-:W-:Y:S05]  /*e130*/  BSYNC.RECONVERGENT B1 ;  /* 0x0000000000017941 */ /* 0x000fea0003800200 */
.L_x_1940:
[----:B------:R-:W-:Y:S01]  /*e140*/  I2FP.F32.U32 R100, R100 ;  /* 0x0000006400647245 */ /* 0x000fe20000201000 */
[----:B------:R-:W-:Y:S01]  /*e150*/  @P1 IMAD.U32 R113, R48, 0x10000, RZ ;  /* 0x0001000030711824 */ /* 0x000fe200078e00ff */
[----:B-----5:R-:W-:Y:S01]  /*e160*/  SHF.L.U32 R111, R56, 0x10, RZ ;  /* 0x00000010386f7819 */ /* 0x020fe200000006ff */
        /* <DEDUP_REMOVED lines=22> */
.L_x_1947:
        /* <DEDUP_REMOVED lines=13> */
.L_x_1949:
[----:B------:R-:W-:Y:S05]  /*e3a0*/  BSYNC.RECONVERGENT B2 ;  /* 0x0000000000027941 */ /* 0x000fea0003800200 */
.L_x_1948:
        /* <DEDUP_REMOVED lines=42> */
.L_x_1946:
[----:B------:R-:W-:Y:S05]  /*e650*/  BSYNC.RECONVERGENT B1 ;  /* 0x0000000000017941 */ /* 0x000fea0003800200 */
.L_x_1945:
[----:B------:R-:W-:Y:S01]  /*e660*/  I2FP.F32.U32 R100, R108 ;  /* 0x0000006c00647245 */ /* 0x000fe20000201000 */
[----:B------:R-:W-:Y:S01]  /*e670*/  @P1 IMAD.U32 R107, R107, 0x10000, RZ ;  /* 0x000100006b6b1824 */ /* 0x000fe200078e00ff */
[----:B------:R-:W-:Y:S01]  /*e680*/  SHF.L.U32 R111, R56, 0x10, RZ ;  /* 0x00000010386f7819 */ /* 0x000fe200000006ff */
[----:B------:R-:W-:Y:S01]  /*e690*/  BSSY.RECONVERGENT B1, `(.L_x_1950) ;  /* 0x000004d000017945 */ /* 0x000fe20003800200 */
[----:B------:R-:W-:Y:S01]  /*e6a0*/  ISETP.NE.AND P3, PT, R112, 0x1, PT ;  /* 0x000000017000780c */ /* 0x000fe20003f65270 */
[----:B------:R-:W-:Y:S01]  /*e6b0*/  FFMA.FTZ R100, R100, R103, 1.1641532182693481445e-10 ;  /* 0x2f00000064647423 */ /* 0x000fe20000010067 */
[----:B------:R-:W-:Y:S01]  /*e6c0*/  MOV R56, R98 ;  /* 0x0000006200387202 */ /* 0x000fe20000000f00 */
[----:B------:R-:W-:-:S03]  /*e6d0*/  FMUL.FTZ R111, R111, R102 ;  /* 0x000000666f6f7220 */ /* 0x000fc60000410000 */
[----:B------:R-:W-:Y:S01]  /*e6e0*/  FSETP.GTU.FTZ.AND P2, PT, R100, R97, PT ;  /* 0x000000616400720b */ /* 0x000fe20003f5c000 */
[----:B------:R-:W-:-:S03]  /*e6f0*/  IMAD.MOV.U32 R100, RZ, RZ, 0x2 ;  /* 0x00000002ff647424 */ /* 0x000fc600078e00ff */
        /* <DEDUP_REMOVED lines=14> */
.L_x_1952:
        /* <DEDUP_REMOVED lines=13> */
.L_x_1954:
[----:B------:R-:W-:Y:S05]  /*e8b0*/  BSYNC.RECONVERGENT B2 ;  /* 0x0000000000027941 */ /* 0x000fea0003800200 */
.L_x_1953:
        /* <DEDUP_REMOVED lines=42> */
.L_x_1951:
[----:B------:R-:W-:Y:S05]  /*eb60*/  BSYNC.RECONVERGENT B1 ;  /* 0x0000000000017941 */ /* 0x000fea0003800200 */
.L_x_1950:
[----:B------:R-:W-:Y:S01]  /*eb70*/  I2FP.F32.U32 R56, R56 ;  /* 0x0000003800387245 */ /* 0x000fe20000201000 */
[----:B------:R-:W-:Y:S01]  /*eb80*/  BSSY.RECONVERGENT B1, `(.L_x_1955) ;  /* 0x0000050000017945 */ /* 0x000fe20003800200 */
[C---:B------:R-:W-:Y:S01]  /*eb90*/  SHF.L.U32 R107, R57.reuse, 0x10, RZ ;  /* 0x00000010396b7819 */ /* 0x040fe200000006ff */
[----:B------:R-:W-:Y:S01]  /*eba0*/  IMAD.MOV.U32 R111, RZ, RZ, 0x2 ;  /* 0x00000002ff6f7424 */ /* 0x000fe200078e00ff */
[----:B------:R-:W-:Y:S01]  /*ebb0*/  ISETP.NE.AND P3, PT, R100, 0x1, PT ;  /* 0x000000016400780c */ /* 0x000fe20003f65270 */
[----:B------:R-:W-:Y:S01]  /*ebc0*/  FFMA.FTZ R56, R56, R103, 1.1641532182693481445e-10 ;  /* 0x2f00000038387423 */ /* 0x000fe20000010067 */
[----:B------:R-:W-:Y:S01]  /*ebd0*/  PRMT R112, R57, 0x7632, R112 ;  /* 0x0000763239707816 */ /* 0x000fe20000000070 */
[----:B------:R-:W-:Y:S01]  /*ebe0*/  FMUL.FTZ R107, R107, R102 ;  /* 0x000000666b6b7220 */ /* 0x000fe20000410000 */
[----:B------:R-:W-:Y:S02]  /*ebf0*/  MOV R57, R98 ;  /* 0x0000006200397202 */ /* 0x000fe40000000f00 */
[----:B------:R-:W-:Y:S01]  /*ec00*/  FSETP.GTU.FTZ.AND P2, PT, R56, R97, PT ;  /* 0x000000613800720b */ /* 0x000fe20003f5c000 */
[----:B------:R-:W-:-:S03]  /*ec10*/  @P1 IMAD.U32 R56, R49, 0x10000, RZ ;  /* 0x0001000031381824 */ /* 0x000fc600078e00ff */
        /* <DEDUP_REMOVED lines=14> */
.L_x_1957:
        /* <DEDUP_REMOVED lines=13> */
.L_x_1959:
[----:B------:R-:W-:Y:S05]  /*edd0*/  BSYNC.RECONVERGENT B2 ;  /* 0x0000000000027941 */ /* 0x000fea0003800200 */
.L_x_1958:
        /* <DEDUP_REMOVED lines=42> */
.L_x_1956:
[----:B------:R-:W-:Y:S05]  /*f080*/  BSYNC.RECONVERGENT B1 ;  /* 0x0000000000017941 */ /* 0x000fea0003800200 */
.L_x_1955:
        /* <DEDUP_REMOVED lines=24> */
.L_x_1962:
        /* <DEDUP_REMOVED lines=13> */
.L_x_1964:
[----:B------:R-:W-:Y:S05]  /*f2e0*/  BSYNC.RECONVERGENT B2 ;  /* 0x0000000000027941 */ /* 0x000fea0003800200 */
.L_x_1963:
        /* <DEDUP_REMOVED lines=42> */
.L_x_1961:
[----:B------:R-:W-:Y:S05]  /*f590*/  BSYNC.RECONVERGENT B1 ;  /* 0x0000000000017941 */ /* 0x000fea0003800200 */
.L_x_1960:
[----:B------:R-:W-:Y:S01]  /*f5a0*/  I2FP.F32.U32 R56, R57 ;  /* 0x0000003900387245 */ /* 0x000fe20000201000 */
[----:B------:R-:W-:Y:S01]  /*f5b0*/  BSSY.RECONVERGENT B1, `(.L_x_1965) ;  /* 0x000004f000017945 */ /* 0x000fe20003800200 */
[----:B------:R-:W-:Y:S01]  /*f5c0*/  SHF.L.U32 R57, R58, 0x10, RZ ;  /* 0x000000103a397819 */ /* 0x000fe200000006ff */
[----:B------:R-:W-:Y:S01]  /*f5d0*/  IMAD.MOV.U32 R114, RZ, RZ, 0x2 ;  /* 0x00000002ff727424 */ /* 0x000fe200078e00ff */
[----:B------:R-:W-:Y:S01]  /*f5e0*/  ISETP.NE.AND P3, PT, R100, 0x1, PT ;  /* 0x000000016400780c */ /* 0x000fe20003f65270 */
[----:B------:R-:W-:Y:S01]  /*f5f0*/  FFMA.FTZ R56, R56, R103, 1.1641532182693481445e-10 ;  /* 0x2f00000038387423 */ /* 0x000fe20000010067 */
[----:B------:R-:W-:Y:S01]  /*f600*/  PRMT R58, R58, 0x7632, R58 ;  /* 0x000076323a3a7816 */ /* 0x000fe2000000003a */
[----:B------:R-:W-:-:S03]  /*f610*/  FMUL.FTZ R57, R57, R102 ;  /* 0x0000006639397220 */ /* 0x000fc60000410000 */
[----:B------:R-:W-:Y:S01]  /*f620*/  FSETP.GTU.FTZ.AND P2, PT, R56, R97, PT ;  /* 0x000000613800720b */ /* 0x000fe20003f5c000 */
[----:B------:R-:W-:-:S03]  /*f630*/  @P1 IMAD.U32 R56, R50, 0x10000, RZ ;  /* 0x0001000032381824 */ /* 0x000fc600078e00ff */
        /* <DEDUP_REMOVED lines=14> */
.L_x_1967:
        /* <DEDUP_REMOVED lines=13> */
.L_x_1969:
[----:B------:R-:W-:Y:S05]  /*f7f0*/  BSYNC.RECONVERGENT B2 ;  /* 0x0000000000027941 */ /* 0x000fea0003800200 */
.L_x_1968:
        /* <DEDUP_REMOVED lines=42> */
.L_x_1966:
[----:B------:R-:W-:Y:S05]  /*faa0*/  BSYNC.RECONVERGENT B1 ;  /* 0x0000000000017941 */ /* 0x000fea0003800200 */
.L_x_1965:
[----:B------:R-:W-:Y:S01]  /*fab0*/  I2FP.F32.U32 R56, R57 ;  /* 0x0000003900387245 */ /* 0x000fe20000201000 */
[----:B------:R-:W-:Y:S01]  /*fac0*/  BSSY.RECONVERGENT B1, `(.L_x_1970) ;  /* 0x000004f000017945 */ /* 0x000fe20003800200 */
[----:B------:R-:W-:Y:S01]  /*fad0*/  SHF.L.U32 R57, R58, 0x10, RZ ;  /* 0x000000103a397819 */ /* 0x000fe200000006ff */
[----:B------:R-:W-:Y:S01]  /*fae0*/  IMAD.MOV.U32 R127, RZ, RZ, 0x2 ;  /* 0x00000002ff7f7424 */ /* 0x000fe200078e00ff */
[----:B------:R-:W-:Y:S01]  /*faf0*/  ISETP.NE.AND P4, PT, R114, 0x1, PT ;  /* 0x000000017200780c */ /* 0x000fe20003f85270 */
[----:B------:R-:W-:Y:S01]  /*fb00*/  FFMA.FTZ R56, R56, R103, 1.1641532182693481445e-10 ;  /* 0x2f00000038387423 */ /* 0x000fe20000010067 */
[----:B------:R-:W-:Y:S01]  /*fb10*/  @P1 PRMT R58, R50, 0x7632, R58 ;  /* 0x00007632323a1816 */ /* 0x000fe2000000003a */
        /* <DEDUP_REMOVED lines=17> */
.L_x_1972:
        /* <DEDUP_REMOVED lines=13> */
.L_x_1974:
[----:B------:R-:W-:Y:S05]  /*fd00*/  BSYNC.RECONVERGENT B2 ;  /* 0x0000000000027941 */ /* 0x000fea0003800200 */
.L_x_1973:
        /* <DEDUP_REMOVED lines=42> */
.L_x_1971:
[----:B------:R-:W-:Y:S05]  /*ffb0*/  BSYNC.RECONVERGENT B1 ;  /* 0x0000000000017941 */ /* 0x000fea0003800200 */
.L_x_1970:
        /* <DEDUP_REMOVED lines=24> */
.L_x_1977:
        /* <DEDUP_REMOVED lines=13> */
.L_x_1979:
[----:B------:R-:W-:Y:S05]  /*10210*/  BSYNC.RECONVERGENT B2 ;  /* 0x0000000000027941 */ /* 0x000fea0003800200 */
.L_x_1978:
        /* <DEDUP_REMOVED lines=42> */
.L_x_1976:
[----:B------:R-:W-:Y:S05]  /*104c0*/  BSYNC.RECONVERGENT B1 ;  /* 0x0000000000017941 */ /* 0x000fea0003800200 */
.L_x_1975:
        /* <DEDUP_REMOVED lines=15> */
.L_x_1939:
[----:B------:R-:W-:Y:S01]  /*105c0*/  SEL R126, RZ, 0x10000, !P4 ;  /* 0x00010000ff7e7807 */ /* 0x000fe20006000000 */
[----:B------:R-:W-:Y:S01]  /*105d0*/  IMAD.WIDE.U32 R128, R105, 0x10, R60 ;  /* 0x0000001069807825 */ /* 0x000fe200078e003c */
[----:B------:R-:W-:Y:S01]  /*105e0*/  ISETP.NE.AND P4, PT, R117, RZ, PT ;  /* 0x000000ff7500720c */ /* 0x000fe20003f85270 */
[----:B------:R-:W0:Y:S01]  /*105f0*/  @P0 LDC.64 R122, c[0x0][0x398] ;  /* 0x0000e600ff7a0b82 */ /* 0x000e220000000a00 */
[----:B------:R-:W-:Y:S02]  /*10600*/  SEL R119, RZ, 0x1000000, !P5 ;  /* 0x01000000ff777807 */ /* 0x000fe40006800000 */
[----:B------:R-:W-:Y:S01]  /*10610*/  SEL R117, RZ, 0x100, !P3 ;  /* 0x00000100ff757807 */ /* 0x000fe20005800000 */
[----:B------:R1:W-:Y:S01]  /*10620*/  STG.E.128 desc[UR8][R128.64], R56 ;  /* 0x0000003880007986 */ /* 0x0003e2000c101d08 */
[----:B------:R-:W-:Y:S02]  /*10630*/  ISETP.NE.AND P5, PT, R113, RZ, PT ;  /* 0x000000ff7100720c */ /* 0x000fe40003fa5270 */
[----:B------:R-:W-:Y:S01]  /*10640*/  ISETP.NE.AND P3, PT, R118, RZ, PT ;  /* 0x000000ff7600720c */ /* 0x000fe20003f65270 */
[----:B------:R-:W2:Y:S01]  /*10650*/  @P1 LDC.64 R120, c[0x0][0x3a0] ;  /* 0x0000e800ff781b82 */ /* 0x000ea20000000a00 */
[----:B------:R-:W-:-:S02]  /*10660*/  ISETP.NE.AND P6, PT, R115, RZ, PT ;  /* 0x000000ff7300720c */ /* 0x000fc40003fc5270 */
[----:B------:R-:W-:Y:S02]  /*10670*/  SEL R113, RZ, 0x1000000, !P3 ;  /* 0x01000000ff717807 */ /* 0x000fe40005800000 */
[----:B------:R-:W-:Y:S02]  /*10680*/  SEL R116, RZ, 0x10000, !P4 ;  /* 0x00010000ff747807 */ /* 0x000fe40006000000 */
[----:B------:R-:W-:Y:S02]  /*10690*/  SEL R115, RZ, 0x100, !P5 ;  /* 0x00000100ff737807 */ /* 0x000fe40006800000 */
[----:B------:R-:W-:Y:S02]  /*106a0*/  LOP3.LUT R118, R117, R119, R126, 0xfe, !PT ;  /* 0x0000007775767212 */ /* 0x000fe400078efe7e */
[----:B------:R-:W-:Y:S01]  /*106b0*/  LOP3.LUT R115, R115, R113, R116, 0xfe, !PT ;  /* 0x0000007173737212 */ /* 0x000fe200078efe74 */
[----:B------:R-:W-:Y:S01]  /*106c0*/  VIADD R113, R65, 0x40 ;  /* 0x0000004041717836 */ /* 0x000fe20000000000 */
[----:B------:R-:W-:-:S02]  /*106d0*/  SEL R117, RZ, 0x1, !P2 ;  /* 0x00000001ff757807 */ /* 0x000fc40005000000 */
[----:B------:R-:W-:Y:S01]  /*106e0*/  SEL R116, RZ, 0x1, !P6 ;  /* 0x00000001ff747807 */ /* 0x000fe20007000000 */
[----:B------:R-:W-:Y:S01]  /*106f0*/  IMAD.WIDE.U32 R126, R113, 0x10, R124 ;  /* 0x00000010717e7825 */ /* 0x000fe200078e007c */
[----:B------:R-:W-:Y:S02]  /*10700*/  LOP3.LUT R117, R118, R117, RZ, 0xfc, !PT ;  /* 0x0000007576757212 */ /* 0x000fe400078efcff */
[----:B------:R-:W-:Y:S01]  /*10710*/  LOP3.LUT R116, R115, R116, RZ, 0xfc, !PT ;  /* 0x0000007473747212 */ /* 0x000fe200078efcff */
[----:B------:R-:W-:-:S04]  /*10720*/  IMAD.WIDE.U32 R118, R105, 0x8, R62 ;  /* 0x0000000869767825 */ /* 0x000fc800078e003e */
[C---:B0-----:R-:W-:Y:S01]  /*10730*/  @P0 IMAD.WIDE.U32 R122, R113.reuse, 0x10, R122 ;  /* 0x00000010717a0825 */ /* 0x041fe200078e007a */
[----:B------:R1:W-:Y:S03]  /*10740*/  STG.E.64 desc[UR8][R118.64], R116 ;  /* 0x0000007476007986 */ /* 0x0003e6000c101b08 */
[----:B--2---:R-:W-:Y:S01]  /*10750*/  @P1 IMAD.WIDE.U32 R120, R113, 0x10, R120 ;  /* 0x0000001071781825 */ /* 0x004fe200078e0078 */
[----:B------:R-:W-:Y:S06]  /*10760*/  @!P0 BRA `(.L_x_1980) ;  /* 0x0000000000508947 */ /* 0x000fec0003800000 */
[----:B-1----:R-:W-:Y:S01]  /*10770*/  SHF.L.U32 R59, R94, 0x10, RZ ;  /* 0x000000105e3b7819 */ /* 0x002fe200000006ff */
        /* <DEDUP_REMOVED lines=19> */
.L_x_1980:
[----:B------:R2:W5:Y:S04]  /*108b0*/  @P0 LDG.E.128 R52, desc[UR8][R122.64] ;  /* 0x000000087a340981 */ /* 0x000568000c1e1d00 */
[----:B------:R2:W5:Y:S04]  /*108c0*/  @P1 LDG.E.128 R48, desc[UR8][R120.64] ;  /* 0x0000000878301981 */ /* 0x000568000c1e1d00 */
[----:B01----:R2:W5:Y:S01]  /*108d0*/  LDG.E.128 R56, desc[UR8][R126.64] ;  /* 0x000000087e387981 */ /* 0x003562000c1e1d00 */
[----:B------:R-:W-:Y:S05]  /*108e0*/  @!P0 BRA `(.L_x_1981) ;  /* 0x00000050004c8947 */ /* 0x000fea0003800000 */
[----:B------:R-:W-:Y:S01]  /*108f0*/  ISETP.NE.AND P2, PT, R100, 0x1, PT ;  /* 0x000000016400780c */ /* 0x000fe20003f45270 */
[----:B------:R-:W-:Y:S01]  /*10900*/  BSSY.RECONVERGENT B1, `(.L_x_1982) ;  /* 0x0000046000017945 */ /* 0x000fe20003800200 */
[----:B------:R-:W-:Y:S01]  /*10910*/  IMAD.MOV.U32 R91, RZ, RZ, 0x2 ;  /* 0x00000002ff5b7424 */ /* 0x000fe200078e00ff */
[----:B--2---:R-:W-:Y:S01]  /*10920*/  MOV R126, R104 ;  /* 0x00000068007e7202 */ /* 0x004fe20000000f00 */
        /* <DEDUP_REMOVED lines=12> */
.L_x_1984:
        /* <DEDUP_REMOVED lines=13> */
.L_x_1986:
[----:B------:R-:W-:Y:S05]  /*10ac0*/  BSYNC.RECONVERGENT B2 ;  /* 0x0000000000027941 */ /* 0x000fea0003800200 */
.L_x_1985:
        /* <DEDUP_REMOVED lines=36> */
[----:B------:R-:W-:Y:S02]  /*10d10*/  HFMA2 R91, -RZ, RZ, 0, 0 ;  /* 0x00000000ff5b7431 */ /* 0x000fe400000001ff */
[----:B------:R-:W-:Y:S01]  /*10d20*/  IMAD.WIDE.U32 R126, R126, -0x2daee0ad, RZ ;  /* 0xd2511f537e7e7825 */ /* 0x000fe200078e00ff */
[----:B------:R-:W-:-:S04]  /*10d30*/  LOP3.LUT R99, R90, UR29, R99, 0x96, !PT ;  /* 0x0000001d5a637c12 */ /* 0x000fc8000f8e9663 */
[----:B------:R-:W-:Y:S01]  /*10d40*/  LOP3.LUT R101, R88, UR30, R127, 0x96, !PT ;  /* 0x0000001e58657c12 */ /* 0x000fe2000f8e967f */
[----:B------:R-:W-:-:S07]  /*10d50*/  IMAD.MOV.U32 R88, RZ, RZ, R104 ;  /* 0x000000ffff587224 */ /* 0x000fce00078e0068 */
.L_x_1983:
[----:B------:R-:W-:Y:S05]  /*10d60*/  BSYNC.RECONVERGENT B1 ;  /* 0x0000000000017941 */ /* 0x000fea0003800200 */
.L_x_1982:
        /* <DEDUP_REMOVED lines=22> */
.L_x_1989:
        /* <DEDUP_REMOVED lines=13> */
.L_x_1991:
[----:B------:R-:W-:Y:S05]  /*10fa0*/  BSYNC.RECONVERGENT B2 ;  /* 0x0000000000027941 */ /* 0x000fea0003800200 */
.L_x_1990:
        /* <DEDUP_REMOVED lines=42> */
.L_x_1988:
[----:B------:R-:W-:Y:S05]  /*11250*/  BSYNC.RECONVERGENT B1 ;  /* 0x0000000000017941 */ /* 0x000fea0003800200 */
.L_x_1987:
[----:B------:R-:W-:Y:S01]  /*11260*/  I2FP.F32.U32 R88, R90 ;  /* 0x0000005a00587245 */ /* 0x000fe20000201000 */
[----:B------:R-:W-:Y:S01]  /*11270*/  @P1 IMAD.U32 R115, R48, 0x10000, RZ ;  /* 0x0001000030731824 */ /* 0x000fe200078e00ff */
[----:B------:R-:W-:Y:S01]  /*11280*/  SHF.L.U32 R89, R52, 0x10, RZ ;  /* 0x0000001034597819 */ /* 0x000fe200000006ff */
[----:B------:R-:W-:Y:S01]  /*11290*/  BSSY.RECONVERGENT B1, `(.L_x_1992) ;  /* 0x000004e000017945 */ /* 0x000fe20003800200 */
[----:B------:R-:W-:Y:S01]  /*112a0*/  ISETP.NE.AND P3, PT, R92, 0x1, PT ;  /* 0x000000015c00780c */ /* 0x000fe20003f65270 */
[----:B------:R-:W-:Y:S01]  /*112b0*/  FFMA.FTZ R88, R88, R103, 1.1641532182693481445e-10 ;  /* 0x2f00000058587423 */ /* 0x000fe20000010067 */
[----:B------:R-:W-:Y:S02]  /*112c0*/  HFMA2 R91, -RZ, RZ, 0, 1.1920928955078125e-07 ;  /* 0x00000002ff5b7431 */ /* 0x000fe400000001ff */
[----:B------:R-:W-:Y:S02]  /*112d0*/  FMUL.FTZ R89, R89, R102 ;  /* 0x0000006659597220 */ /* 0x000fe40000410000 */
        /* <DEDUP_REMOVED lines=17> */
.L_x_1994:
        /* <DEDUP_REMOVED lines=13> */
.L_x_1996:
[----:B------:R-:W-:Y:S05]  /*114c0*/  BSYNC.RECONVERGENT B2 ;  /* 0x0000000000027941 */ /* 0x000fea0003800200 */
.L_x_1995:
        /* <DEDUP_REMOVED lines=41> */
[----:B------:R-:W-:-:S07]  /*11760*/  HFMA2 R91, -RZ, RZ, 0, 0 ;  /* 0x00000000ff5b7431 */ /* 0x000fce00000001ff */
.L_x_1993:
[----:B------:R-:W-:Y:S05]  /*11770*/  BSYNC.RECONVERGENT B1 ;  /* 0x0000000000017941 */ /* 0x000fea0003800200 */
.L_x_1992:
        /* <DEDUP_REMOVED lines=21> */
.L_x_1999:
        /* <DEDUP_REMOVED lines=13> */
.L_x_2001:
[----:B------:R-:W-:Y:S05]  /*119a0*/  BSYNC.RECONVERGENT B2 ;  /* 0x0000000000027941 */ /* 0x000fea0003800200 */
.L_x_2000:
        /* <DEDUP_REMOVED lines=42> */
.L_x_1998:
[----:B------:R-:W-:Y:S05]  /*11c50*/  BSYNC.RECONVERGENT B1 ;  /* 0x0000000000017941 */ /* 0x000fea0003800200 */
.L_x_1997:
[----:B------:R-:W-:Y:S01]  /*11c60*/  I2FP.F32.U32 R90, R89 ;  /* 0x00000059005a7245 */ /* 0x000fe20000201000 */
[----:B------:R-:W-:Y:S01]  /*11c70*/  BSSY.RECONVERGENT B1, `(.L_x_2002) ;  /* 0x0000052000017945 */ /* 0x000fe20003800200 */
[----:B------:R-:W-:Y:S02]  /*11c80*/  PRMT R89, R52, 0x7632, R89 ;  /* 0x0000763234597816 */ /* 0x000fe40000000059 */
[----:B------:R-:W-:Y:S01]  /*11c90*/  ISETP.NE.AND P3, PT, R92, 0x1, PT ;  /* 0x000000015c00780c */ /* 0x000fe20003f65270 */
        /* <DEDUP_REMOVED lines=23> */
.L_x_2004:
        /* <DEDUP_REMOVED lines=13> */
.L_x_2006:
[----:B------:R-:W-:Y:S05]  /*11ee0*/  BSYNC.RECONVERGENT B2 ;  /* 0x0000000000027941 */ /* 0x000fea0003800200 */
.L_x_2005:
        /* <DEDUP_REMOVED lines=42> */
.L_x_2003:
[----:B------:R-:W-:Y:S05]  /*12190*/  BSYNC.RECONVERGENT B1 ;  /* 0x0000000000017941 */ /* 0x000fea0003800200 */
.L_x_2002:
        /* <DEDUP_REMOVED lines=22> */
.L_x_2009:
        /* <DEDUP_REMOVED lines=13> */
.L_x_2011:
[----:B------:R-:W-:Y:S05]  /*123d0*/  BSYNC.RECONVERGENT B2 ;  /* 0x0000000000027941 */ /* 0x000fea0003800200 */
.L_x_2010:
        /* <DEDUP_REMOVED lines=42> */
.L_x_2008:
[----:B------:R-:W-:Y:S05]  /*12680*/  BSYNC.RECONVERGENT B1 ;  /* 0x0000000000017941 */ /* 0x000fea0003800200 */
.L_x_2007:
        /* <DEDUP_REMOVED lines=25> */
.L_x_2014:
        /* <DEDUP_REMOVED lines=13> */
.L_x_2016:
[----:B------:R-:W-:Y:S05]  /*128f0*/  BSYNC.RECONVERGENT B2 ;  /* 0x0000000000027941 */ /* 0x000fea0003800200 */
.L_x_2015:
        /* <DEDUP_REMOVED lines=42> */
.L_x_2013:
[----:B------:R-:W-:Y:S05]  /*12ba0*/  BSYNC.RECONVERGENT B1 ;  /* 0x0000000000017941 */ /* 0x000fea0003800200 */
.L_x_2012:
        /* <DEDUP_REMOVED lines=21> */
.L_x_2019:
        /* <DEDUP_REMOVED lines=13> */
.L_x_2021:
[----:B------:R-:W-:Y:S05]  /*12dd0*/  BSYNC.RECONVERGENT B2 ;  /* 0x0000000000027941 */ /* 0x000fea0003800200 */
.L_x_2020:
        /* <DEDUP_REMOVED lines=42> */
.L_x_2018:
[----:B------:R-:W-:Y:S05]  /*13080*/  BSYNC.RECONVERGENT B1 ;  /* 0x0000000000017941 */ /* 0x000fea0003800200 */
.L_x_2017:
[----:B------:R-:W-:Y:S01]  /*13090*/  I2FP.F32.U32 R56, R57 ;  /* 0x0000003900387245 */ /* 0x000fe20000201000 */
[----:B------:R-:W-:Y:S01]  /*130a0*/  BSSY.RECONVERGENT B1, `(.L_x_2022) ;  /* 0x0000052000017945 */ /* 0x000fe20003800200 */
[----:B------:R-:W-:Y:S01]  /*130b0*/  PRMT R57, R53, 0x7632, R57 ;  /* 0x0000763235397816 */ /* 0x000fe20000000039 */
[----:B------:R-:W-:Y:S02]  /*130c0*/  HFMA2 R93, -RZ, RZ, 0, 1.1920928955078125e-07 ;  /* 0x00000002ff5d7431 */ /* 0x000fe400000001ff */
[----:B------:R-:W-:Y:S01]  /*130d0*/  FFMA.FTZ R56, R56, R103, 1.1641532182693481445e-10 ;  /* 0x2f00000038387423 */ /* 0x000fe20000010067 */
[----:B------:R-:W-:-:S04]  /*130e0*/  SHF.L.U32 R57, R57, 0x10, RZ ;  /* 0x0000001039397819 */ /* 0x000fc800000006ff */
[----:B------:R-:W-:Y:S01]  /*130f0*/  FSETP.GTU.FTZ.AND P2, PT, R56, R97, PT ;  /* 0x000000613800720b */ /* 0x000fe20003f5c000 */
[----:B------:R-:W-:Y:S01]  /*13100*/  FMUL.FTZ R57, R57, R102 ;  /* 0x0000006639397220 */ /* 0x000fe20000410000 */
[----:B------:R-:W-:-:S04]  /*13110*/  @P1 PRMT R56, R49, 0x7632, R56 ;  /* 0x0000763231381816 */ /* 0x000fc80000000038 */
[----:B------:R-:W-:Y:S01]  /*13120*/  FSEL R92, R57, RZ, !P2 ;  /* 0x000000ff395c7208 */ /* 0x000fe20005000000 */
[----:B------:R-:W-:Y:S02]  /*13130*/  @P1 IMAD.U32 R119, R56, 0x10000, RZ ;  /* 0x0001000038771824 */ /* 0x000fe400078e00ff */
[----:B------:R-:W-:Y:S02]  /*13140*/  IMAD.MOV.U32 R57, RZ, RZ, R98 ;  /* 0x000000ffff397224 */ /* 0x000fe400078e0062 */
        /* <DEDUP_REMOVED lines=15> */
.L_x_2024:
        /* <DEDUP_REMOVED lines=13> */
.L_x_2026:
[----:B------:R-:W-:Y:S05]  /*13310*/  BSYNC.RECONVERGENT B2 ;  /* 0x0000000000027941 */ /* 0x000fea0003800200 */
.L_x_2025:
        /* <DEDUP_REMOVED lines=42> */
.L_x_2023:
[----:B------:R-:W-:Y:S05]  /*135c0*/  BSYNC.RECONVERGENT B1 ;  /* 0x0000000000017941 */ /* 0x000fea0003800200 */
.L_x_2022:
        /* <DEDUP_REMOVED lines=21> */
.L_x_2029:
        /* <DEDUP_REMOVED lines=13> */
.L_x_2031:
[----:B------:R-:W-:Y:S05]  /*137f0*/  BSYNC.RECONVERGENT B2 ;  /* 0x0000000000027941 */ /* 0x000fea0003800200 */
.L_x_2030:
        /* <DEDUP_REMOVED lines=42> */
.L_x_2028:
[----:B------:R-:W-:Y:S05]  /*13aa0*/  BSYNC.RECONVERGENT B1 ;  /* 0x0000000000017941 */ /* 0x000fea0003800200 */
.L_x_2027:
        /* <DEDUP_REMOVED lines=25> */
.L_x_2034:
        /* <DEDUP_REMOVED lines=13> */
.L_x_2036:
[----:B------:R-:W-:Y:S05]  /*13d10*/  BSYNC.RECONVERGENT B2 ;  /* 0x0000000000027941 */ /* 0x000fea0003800200 */
.L_x_2035:
        /* <DEDUP_REMOVED lines=42> */
.L_x_2033:
[----:B------:R-:W-:Y:S05]  /*13fc0*/  BSYNC.RECONVERGENT B1 ;  /* 0x0000000000017941 */ /* 0x000fea0003800200 */
.L_x_2032:
        /* <DEDUP_REMOVED lines=20> */
.L_x_2039:
        /* <DEDUP_REMOVED lines=13> */
.L_x_2041:
[----:B------:R-:W-:Y:S05]  /*141e0*/  BSYNC.RECONVERGENT B2 ;  /* 0x0000000000027941 */ /* 0x000fea0003800200 */
.L_x_2040:
        /* <DEDUP_REMOVED lines=42> */
.L_x_2038:
[----:B------:R-:W-:Y:S05]  /*14490*/  BSYNC.RECONVERGENT B1 ;  /* 0x0000000000017941 */ /* 0x000fea0003800200 */
.L_x_2037:
        /* <DEDUP_REMOVED lines=8> */
[----:B------:R-:W-:Y:S02]  /*14520*/  @P1 PRMT R56, R50, 0x7632, R56 ;  /* 0x0000763232381816 */ /* 0x000fe40000000038 */
[----:B------:R-:W-:Y:S02]  /*14530*/  SEL R93, RZ, 0x1, P4 ;  /* 0x00000001ff5d7807 */ /* 0x000fe40002000000 */
[----:B------:R-:W-:Y:S01]  /*14540*/  FSEL R57, R57, RZ, !P4 ;  /* 0x000000ff39397208 */ /* 0x000fe20006000000 */
[----:B------:R-:W-:Y:S01]  /*14550*/  @P1 IMAD.U32 R121, R56, 0x10000, RZ ;  /* 0x0001000038791824 */ /* 0x000fe200078e00ff */
        /* <DEDUP_REMOVED lines=15> */
.L_x_2044:
        /* <DEDUP_REMOVED lines=13> */
.L_x_2046:
[----:B------:R-:W-:Y:S05]  /*14720*/  BSYNC.RECONVERGENT B2 ;  /* 0x0000000000027941 */ /* 0x000fea0003800200 */
.L_x_2045:
        /* <DEDUP_REMOVED lines=42> */
.L_x_2043:
[----:B------:R-:W-:Y:S05]  /*149d0*/  BSYNC.RECONVERGENT B1 ;  /* 0x0000000000017941 */ /* 0x000fea0003800200 */
.L_x_2042:
        /* <DEDUP_REMOVED lines=21> */
.L_x_2049:
        /* <DEDUP_REMOVED lines=13> */
.L_x_2051:
[----:B------:R-:W-:Y:S05]  /*14c00*/  BSYNC.RECONVERGENT B2 ;  /* 0x0000000000027941 */ /* 0x000fea0003800200 */
.L_x_2050:
        /* <DEDUP_REMOVED lines=42> */
.L_x_2048:
[----:B------:R-:W-:Y:S05]  /*14eb0*/  BSYNC.RECONVERGENT B1 ;  /* 0x0000000000017941 */ /* 0x000fea0003800200 */
.L_x_2047:
        /* <DEDUP_REMOVED lines=13> */
[--C-:B------:R-:W-:Y:S02]  /*14f90*/  @!P1 IMAD.MOV.U32 R120, RZ, RZ, R94.reuse ;  /* 0x000000ffff789224 */ /* 0x100fe400078e005e */
[----:B------:R-:W-:Y:S01]  /*14fa0*/  HFMA2 R59, -RZ, RZ, 0, 1.1920928955078125e-07 ;  /* 0x00000002ff3b7431 */ /* 0x000fe200000001ff */
[----:B------:R-:W-:Y:S02]  /*14fb0*/  PRMT R94, R56, 0x7610, R94 ;  /* 0x00007610385e7816 */ /* 0x000fe4000000005e */
        /* <DEDUP_REMOVED lines=10> */
.L_x_2054:
        /* <DEDUP_REMOVED lines=13> */
.L_x_2056:
[----:B------:R-:W-:Y:S05]  /*15130*/  BSYNC.RECONVERGENT B2 ;  /* 0x0000000000027941 */ /* 0x000fea0003800200 */
.L_x_2055:
        /* <DEDUP_REMOVED lines=42> */
.L_x_2053:
[----:B------:R-:W-:Y:S05]  /*153e0*/  BSYNC.RECONVERGENT B1 ;  /* 0x0000000000017941 */ /* 0x000fea0003800200 */
.L_x_2052:
        /* <DEDUP_REMOVED lines=20> */
.L_x_2059:
        /* <DEDUP_REMOVED lines=15> */
.L_x_2061:
[----:B------:R-:W-:Y:S05]  /*15620*/  BSYNC.RECONVERGENT B2 ;  /* 0x0000000000027941 */ /* 0x000fea0003800200 */
.L_x_2060:
        /* <DEDUP_REMOVED lines=42> */
.L_x_2058:
[----:B------:R-:W-:Y:S05]  /*158d0*/  BSYNC.RECONVERGENT B1 ;  /* 0x0000000000017941 */ /* 0x000fea0003800200 */
.L_x_2057:
[----:B------:R-:W-:Y:S02]  /*158e0*/  I2FP.F32.U32 R56, R58 ;  /* 0x0000003a00387245 */ /* 0x000fe40000201000 */
[----:B------:R-:W-:-:S03]  /*158f0*/  PRMT R57, R55, 0x7632, R57 ;  /* 0x0000763237397816 */ /* 0x000fc60000000039 */
[----:B------:R-:W-:Y:S01]  /*15900*/  FFMA.FTZ R56, R56, R103, 1.1641532182693481445e-10 ;  /* 0x2f00000038387423 */ /* 0x000fe20000010067 */
[----:B------:R-:W-:-:S04]  /*15910*/  SHF.L.U32 R57, R57, 0x10, RZ ;  /* 0x0000001039397819 */ /* 0x000fc800000006ff */
[----:B------:R-:W-:Y:S01]  /*15920*/  FSETP.GTU.FTZ.AND P6, PT, R56, R97, PT ;  /* 0x000000613800720b */ /* 0x000fe20003fdc000 */
[----:B------:R-:W-:-:S03]  /*15930*/  FMUL.FTZ R57, R57, R102 ;  /* 0x0000006639397220 */ /* 0x000fc60000410000 */
[----:B------:R-:W-:Y:S02]  /*15940*/  SEL R56, RZ, 0x1, P6 ;  /* 0x00000001ff387807 */ /* 0x000fe40003000000 */
[----:B------:R-:W-:Y:S02]  /*15950*/  FSEL R59, R57, RZ, !P6 ;  /* 0x000000ff393b7208 */ /* 0x000fe40007000000 */
[----:B------:R-:W-:-:S05]  /*15960*/  @P1 PRMT R57, R51, 0x7632, R57 ;  /* 0x0000763233391816 */ /* 0x000fca0000000039 */
[----:B------:R-:W-:Y:S02]  /*15970*/  @P1 IMAD.U32 R58, R57, 0x10000, RZ ;  /* 0x00010000393a1824 */ /* 0x000fe400078e00ff */
        /* <DEDUP_REMOVED lines=10> */
.L_x_1981:
[----:B------:R-:W-:Y:S01]  /*15a20*/  ISETP.NE.AND P2, PT, R100, 0x1, PT ;  /* 0x000000016400780c */ /* 0x000fe20003f45270 */
[----:B------:R-:W-:Y:S01]  /*15a30*/  BSSY.RECONVERGENT B1, `(.L_x_2063) ;  /* 0x0000046000017945 */ /* 0x000fe20003800200 */
[----:B------:R-:W-:Y:S02]  /*15a40*/  HFMA2 R117, -RZ, RZ, 0, 1.1920928955078125e-07 ;  /* 0x00000002ff757431 */ /* 0x000fe400000001ff */
[----:B------:R-:W-:Y:S02]  /*15a50*/  IMAD.MOV.U32 R115, RZ, RZ, R98 ;  /* 0x000000ffff737224 */ /* 0x000fe400078e0062 */
[----:B--2---:R-:W-:-:S07]  /*15a60*/  IMAD.MOV.U32 R126, RZ, RZ, R104 ;  /* 0x000000ffff7e7224 */ /* 0x004fce00078e0068 */
[----:B------:R-:W-:Y:S05]  /*15a70*/  @!P2 BRA `(.L_x_2064) ;  /* 0x000000040004a947 */ /* 0x000fea0003800000 */
[----:B------:R-:W-:-:S13]  /*15a80*/  ISETP.NE.AND P2, PT, R100, 0x3, PT ;  /* 0x000000036400780c */ /* 0x000fda0003f45270 */
[----:B------:R-:W-:Y:S05]  /*15a90*/  @!P2 BRA `(.L_x_2065) ;  /* 0x000000000020a947 */ /* 0x000fea0003800000 */
[----:B------:R-:W-:-:S13]  /*15aa0*/  ISETP.NE.AND P2, PT, R100, 0x2, PT ;  /* 0x000000026400780c */ /* 0x000fda0003f45270 */
[----:B------:R-:W-:Y:S01]  /*15ab0*/  @!P2 MOV R117, 0x3 ;  /* 0x000000030075a802 */ /* 0x000fe20000000f00 */
[--C-:B------:R-:W-:Y:S01]  /*15ac0*/  @!P2 IMAD.MOV.U32 R126, RZ, RZ, R104.reuse ;  /* 0x000000ffff7ea224 */ /* 0x100fe200078e0068 */
[----:B------:R-:W-:Y:S01]  /*15ad0*/  @P2 IADD3 R117, PT, PT, R100, 0x1, RZ ;  /* 0x0000000164752810 */ /* 0x000fe20007ffe0ff */
[----:B------:R-:W-:Y:S02]  /*15ae0*/  @!P2 IMAD.MOV.U32 R115, RZ, RZ, R101 ;  /* 0x000000ffff73a224 */ /* 0x000fe400078e0065 */
[----:B------:R-:W-:Y:S02]  /*15af0*/  @P2 IMAD.MOV.U32 R126, RZ, RZ, R104 ;  /* 0x000000ffff7e2224 */ /* 0x000fe400078e0068 */
[----:B------:R-:W-:Y:S01]  /*15b00*/  @P2 IMAD.MOV.U32 R115, RZ, RZ, R99 ;  /* 0x000000ffff732224 */ /* 0x000fe200078e0063 */
[----:B------:R-:W-:Y:S06]  /*15b10*/  BRA `(.L_x_2064) ;  /* 0x0000000000dc7947 */ /* 0x000fec0003800000 */
.L_x_2065:
        /* <DEDUP_REMOVED lines=13> */
.L_x_2067:
[----:B------:R-:W-:Y:S05]  /*15bf0*/  BSYNC.RECONVERGENT B2 ;  /* 0x0000000000027941 */ /* 0x000fea0003800200 */
.L_x_2066:
        /* <DEDUP_REMOVED lines=40> */
[----:B------:R-:W-:-:S07]  /*15e80*/  LOP3.LUT R101, R100, UR30, R127, 0x96, !PT ;  /* 0x0000001e64657c12 */ /* 0x000fce000f8e967f */
.L_x_2064:
[----:B------:R-:W-:Y:S05]  /*15e90*/  BSYNC.RECONVERGENT B1 ;  /* 0x0000000000017941 */ /* 0x000fea0003800200 */
.L_x_2063:
[----:B------:R-:W-:Y:S01]  /*15ea0*/  I2FP.F32.U32 R100, R115 ;  /* 0x0000007300647245 */ /* 0x000fe20000201000 */
[----:B------:R-:W-:Y:S01]  /*15eb0*/  BSSY.RECONVERGENT B1, `(.L_x_2068) ;  /* 0x0000050000017945 */ /* 0x000fe20003800200 */
[----:B-----5:R-:W-:Y:S01]  /*15ec0*/  SHF.L.U32 R115, R56, 0x10, RZ ;  /* 0x0000001038737819 */ /* 0x020fe200000006ff */
        /* <DEDUP_REMOVED lines=22> */
.L_x_2070:
        /* <DEDUP_REMOVED lines=13> */
.L_x_2072:
[----:B------:R-:W-:Y:S05]  /*16100*/  BSYNC.RECONVERGENT B2 ;  /* 0x0000000000027941 */ /* 0x000fea0003800200 */
.L_x_2071:
        /* <DEDUP_REMOVED lines=42> */
.L_x_2069:
[----:B------:R-:W-:Y:S05]  /*163b0*/  BSYNC.RECONVERGENT B1 ;  /* 0x0000000000017941 */ /* 0x000fea0003800200 */
.L_x_2068:
[----:B------:R-:W-:Y:S01]  /*163c0*/  I2FP.F32.U32 R100, R116 ;  /* 0x0000007400647245 */ /* 0x000fe20000201000 */
[----:B------:R-:W-:Y:S01]  /*163d0*/  BSSY.RECONVERGENT B1, `(.L_x_2073) ;  /* 0x0000050000017945 */ /* 0x000fe20003800200 */
[----:B------:R-:W-:Y:S02]  /*163e0*/  SHF.L.U32 R117, R56, 0x10, RZ ;  /* 0x0000001038757819 */ /* 0x000fe400000006ff */
[----:B------:R-:W-:Y:S01]  /*163f0*/  ISETP.NE.AND P3, PT, R118, 0x1, PT ;  /* 0x000000017600780c */ /* 0x000fe20003f65270 */
[----:B------:R-:W-:Y:S01]  /*16400*/  FFMA.FTZ R100, R100, R103, 1.1641532182693481445e-10 ;  /* 0x2f00000064647423 */ /* 0x000fe20000010067 */
[----:B------:R-:W-:Y:S01]  /*16410*/  @P1 PRMT R56, R48, 0x7632, R56 ;  /* 0x0000763230381816 */ /* 0x000fe20000000038 */
[----:B------:R-:W-:-:S03]  /*16420*/  FMUL.FTZ R117, R117, R102 ;  /* 0x0000006675757220 */ /* 0x000fc60000410000 */
[----:B------:R-:W-:Y:S01]  /*16430*/  FSETP.GTU.FTZ.AND P2, PT, R100, R97, PT ;  /* 0x000000616400720b */ /* 0x000fe20003f5c000 */
[----:B------:R-:W-:Y:S02]  /*16440*/  @P1 IMAD.U32 R56, R56, 0x10000, RZ ;  /* 0x0001000038381824 */ /* 0x000fe400078e00ff */
[----:B------:R-:W-:Y:S01]  /*16450*/  IMAD.MOV.U32 R100, RZ, RZ, 0x2 ;  /* 0x00000002ff647424 */ /* 0x000fe200078e00ff */
        /* <DEDUP_REMOVED lines=15> */
.L_x_2075:
        /* <DEDUP_REMOVED lines=13> */
.L_x_2077:
[----:B------:R-:W-:Y:S05]  /*16620*/  BSYNC.RECONVERGENT B2 ;  /* 0x0000000000027941 */ /* 0x000fea0003800200 */
.L_x_2076:
        /* <DEDUP_REMOVED lines=42> */
.L_x_2074:
[----:B------:R-:W-:Y:S05]  /*168d0*/  BSYNC.RECONVERGENT B1 ;  /* 0x0000000000017941 */ /* 0x000fea0003800200 */
.L_x_2073:
        /* <DEDUP_REMOVED lines=25> */
.L_x_2080:
        /* <DEDUP_REMOVED lines=13> */
.L_x_2082:
[----:B------:R-:W-:Y:S05]  /*16b40*/  BSYNC.RECONVERGENT B2 ;  /* 0x0000000000027941 */ /* 0x000fea0003800200 */
.L_x_2081:
        /* <DEDUP_REMOVED lines=42> */
.L_x_2079:
[----:B------:R-:W-:Y:S05]  /*16df0*/  BSYNC.RECONVERGENT B1 ;  /* 0x0000000000017941 */ /* 0x000fea0003800200 */
.L_x_2078:
        /* <DEDUP_REMOVED lines=8> */
[----:B------:R-:W-:-:S03]  /*16e80*/  @P1 IMAD.U32 R100, R100, 0x10000, RZ ;  /* 0x0001000064641824 */ /* 0x000fc600078e00ff */
[----:B------:R-:W-:Y:S02]  /*16e90*/  FSEL R119, R57, RZ, !P3 ;  /* 0x000000ff39777208 */ /* 0x000fe40005800000 */
[----:B------:R-:W-:Y:S02]  /*16ea0*/  PLOP3.LUT P3, PT, P3, PT, PT, 0x8, 0x80 ;  /* 0x000000000080781c */ /* 0x000fe40001f6e170 */
[----:B------:R-:W-:Y:S01]  /*16eb0*/  MOV R57, R98 ;  /* 0x0000006200397202 */ /* 0x000fe20000000f00 */
[----:B------:R-:W-:Y:S01]  /*16ec0*/  @P1 FADD.FTZ R119, R119, R100 ;  /* 0x0000006477771221 */ /* 0x000fe20000010000 */
[----:B------:R-:W-:Y:S01]  /*16ed0*/  IMAD.MOV.U32 R100, RZ, RZ, 0x2 ;  /* 0x00000002ff647424 */ /* 0x000fe200078e00ff */
[----:B------:R-:W-:-:S03]  /*16ee0*/  P2R R129, PR, RZ, 0x8 ;  /* 0x00000008ff817803 */ /* 0x000fc60000000000 */
        /* <DEDUP_REMOVED lines=10> */
.L_x_2085:
        /* <DEDUP_REMOVED lines=13> */
.L_x_2087:
[----:B------:R-:W-:Y:S05]  /*17060*/  BSYNC.RECONVERGENT B2 ;  /* 0x0000000000027941 */ /* 0x000fea0003800200 */
.L_x_2086:
        /* <DEDUP_REMOVED lines=42> */
.L_x_2084:
[----:B------:R-:W-:Y:S05]  /*17310*/  BSYNC.RECONVERGENT B1 ;  /* 0x0000000000017941 */ /* 0x000fea0003800200 */
.L_x_2083:
        /* <DEDUP_REMOVED lines=24> */
.L_x_2090:
        /* <DEDUP_REMOVED lines=13> */
.L_x_2092:
[----:B------:R-:W-:Y:S05]  /*17570*/  BSYNC.RECONVERGENT B2 ;  /* 0x0000000000027941 */ /* 0x000fea0003800200 */
.L_x_2091:
        /* <DEDUP_REMOVED lines=42> */
.L_x_2089:
[----:B------:R-:W-:Y:S05]  /*17820*/  BSYNC.RECONVERGENT B1 ;  /* 0x0000000000017941 */ /* 0x000fea0003800200 */
.L_x_2088:
        /* <DEDUP_REMOVED lines=24> */
.L_x_2095:
        /* <DEDUP_REMOVED lines=13> */
.L_x_2097:
[----:B------:R-:W-:Y:S05]  /*17a80*/  BSYNC.RECONVERGENT B2 ;  /* 0x0000000000027941 */ /* 0x000fea0003800200 */
.L_x_2096:
        /* <DEDUP_REMOVED lines=42> */
.L_x_2094:
[----:B------:R-:W-:Y:S05]  /*17d30*/  BSYNC.RECONVERGENT B1 ;  /* 0x0000000000017941 */ /* 0x000fea0003800200 */
.L_x_2093:
        /* <DEDUP_REMOVED lines=24> */
.L_x_2100:
        /* <DEDUP_REMOVED lines=13> */
.L_x_2102:
[----:B------:R-:W-:Y:S05]  /*17f90*/  BSYNC.RECONVERGENT B2 ;  /* 0x0000000000027941 */ /* 0x000fea0003800200 */
.L_x_2101:
        /* <DEDUP_REMOVED lines=42> */
.L_x_2099:
[----:B------:R-:W-:Y:S05]  /*18240*/  BSYNC.RECONVERGENT B1 ;  /* 0x0000000000017941 */ /* 0x000fea0003800200 */
.L_x_2098:
        /* <DEDUP_REMOVED lines=15> */
.L_x_2062:
[----:B------:R-:W-:Y:S01]  /*18340*/  SEL R134, RZ, 0x1000000, !P5 ;  /* 0x01000000ff867807 */ /* 0x000fe20006800000 */
[----:B------:R-:W-:Y:S01]  /*18350*/  IMAD.WIDE.U32 R136, R113, 0x10, R60 ;  /* 0x0000001071887825 */ /* 0x000fe200078e003c */
[----:B------:R-:W-:Y:S01]  /*18360*/  SEL R132, RZ, 0x10000, !P4 ;  /* 0x00010000ff847807 */ /* 0x000fe20006000000 */
[----:B------:R-:W0:Y:S01]  /*18370*/  @P0 LDC.64 R130, c[0x0][0x398] ;  /* 0x0000e600ff820b82 */ /* 0x000e220000000a00 */
[----:B------:R-:W-:Y:S02]  /*18380*/  SEL R133, RZ, 0x100, !P3 ;  /* 0x00000100ff857807 */ /* 0x000fe40005800000 */
[----:B------:R-:W-:Y:S01]  /*18390*/  ISETP.NE.AND P5, PT, R123, RZ, PT ;  /* 0x000000ff7b00720c */ /* 0x000fe20003fa5270 */
[----:B------:R1:W-:Y:S01]  /*183a0*/  STG.E.128 desc[UR8][R136.64], R56 ;  /* 0x0000003888007986 */ /* 0x0003e2000c101d08 */
[----:B------:R-:W-:Y:S02]  /*183b0*/  ISETP.NE.AND P4, PT, R128, RZ, PT ;  /* 0x000000ff8000720c */ /* 0x000fe40003f85270 */
[----:B------:R-:W-:-:S02]  /*183c0*/  ISETP.NE.AND P3, PT, R129, RZ, PT ;  /* 0x000000ff8100720c */ /* 0x000fc40003f65270 */
[----:B------:R-:W-:Y:S01]  /*183d0*/  ISETP.NE.AND P6, PT, R104, RZ, PT ;  /* 0x000000ff6800720c */ /* 0x000fe20003fc5270 */
[----:B------:R-:W2:Y:S01]  /*183e0*/  @P1 LDC.64 R128, c[0x0][0x3a0] ;  /* 0x0000e800ff801b82 */ /* 0x000ea20000000a00 */
[----:B------:R-:W-:Y:S02]  /*183f0*/  SEL R127, RZ, 0x1000000, !P3 ;  /* 0x01000000ff7f7807 */ /* 0x000fe40005800000 */
[----:B------:R-:W-:Y:S02]  /*18400*/  SEL R123, RZ, 0x10000, !P4 ;  /* 0x00010000ff7b7807 */ /* 0x000fe40006000000 */
[----:B------:R-:W-:Y:S02]  /*18410*/  SEL R104, RZ, 0x100, !P5 ;  /* 0x00000100ff687807 */ /* 0x000fe40006800000 */
[----:B------:R-:W-:Y:S01]  /*18420*/  LOP3.LUT R133, R133, R134, R132, 0xfe, !PT ;  /* 0x0000008685857212 */ /* 0x000fe200078efe84 */
[----:B------:R-:W-:Y:S01]  /*18430*/  IMAD.WIDE.U32 R134, R113, 0x8, R62 ;  /* 0x0000000871867825 */ /* 0x000fe200078e003e */
[----:B------:R-:W-:-:S02]  /*18440*/  LOP3.LUT R104, R104, R127, R123, 0xfe, !PT ;  /* 0x0000007f68687212 */ /* 0x000fc400078efe7b */
[----:B------:R-:W-:Y:S01]  /*18450*/  SEL R132, RZ, 0x1, !P2 ;  /* 0x00000001ff847807 */ /* 0x000fe20005000000 */
[----:B------:R-:W-:Y:S01]  /*18460*/  VIADD R123, R65, 0x60 ;  /* 0x00000060417b7836 */ /* 0x000fe20000000000 */
[----:B------:R-:W-:Y:S02]  /*18470*/  SEL R127, RZ, 0x1, !P6 ;  /* 0x00000001ff7f7807 */ /* 0x000fe40007000000 */
[----:B------:R-:W-:Y:S01]  /*18480*/  LOP3.LUT R133, R133, R132, RZ, 0xfc, !PT ;  /* 0x0000008485857212 */ /* 0x000fe200078efcff */
[----:B------:R-:W-:Y:S01]  /*18490*/  IMAD.WIDE.U32 R124, R123, 0x10, R124 ;  /* 0x000000107b7c7825 */ /* 0x000fe200078e007c */
[----:B------:R-:W-:-:S03]  /*184a0*/  LOP3.LUT R132, R104, R127, RZ, 0xfc, !PT ;  /* 0x0000007f68847212 */ /* 0x000fc600078efcff */
[C---:B0-----:R-:W-:Y:S02]  /*184b0*/  @P0 IMAD.WIDE.U32 R130, R123.reuse, 0x10, R130 ;  /* 0x000000107b820825 */ /* 0x041fe400078e0082 */
[----:B------:R1:W-:Y:S02]  /*184c0*/  STG.E.64 desc[UR8][R134.64], R132 ;  /* 0x0000008486007986 */ /* 0x0003e4000c101b08 */
        /* <DEDUP_REMOVED lines=22> */
.L_x_2103:
[----:B------:R2:W5:Y:S04]  /*18630*/  @P0 LDG.E.128 R52, desc[UR8][R130.64] ;  /* 0x0000000882340981 */ /* 0x000568000c1e1d00 */
[----:B------:R2:W5:Y:S04]  /*18640*/  @P1 LDG.E.128 R48, desc[UR8][R128.64] ;  /* 0x0000000880301981 */ /* 0x000568000c1e1d00 */
[----:B01----:R2:W5:Y:S01]  /*18650*/  LDG.E.128 R56, desc[UR8][R124.64] ;  /* 0x000000087c387981 */ /* 0x003562000c1e1d00 */
        /* <DEDUP_REMOVED lines=17> */
.L_x_2107:
        /* <DEDUP_REMOVED lines=13> */
.L_x_2109:
[----:B------:R-:W-:Y:S05]  /*18840*/  BSYNC.RECONVERGENT B2 ;  /* 0x0000000000027941 */ /* 0x000fea0003800200 */
.L_x_2108:
        /* <DEDUP_REMOVED lines=42> */
.L_x_2106:
[----:B------:R-:W-:Y:S05]  /*18af0*/  BSYNC.RECONVERGENT B1 ;  /* 0x0000000000017941 */ /* 0x000fea0003800200 */
.L_x_2105:
[----:B------:R-:W-:Y:S01]  /*18b00*/  I2FP.F32.U32 R88, R88 ;  /* 0x0000005800587245 */ /* 0x000fe20000201000 */
[----:B-----5:R-:W-:Y:S01]  /*18b10*/  IMAD.U32 R89, R56, 0x10000, RZ ;  /* 0x0001000038597824 */ /* 0x020fe200078e00ff */
        /* <DEDUP_REMOVED lines=10> */
[----:B--2---:R-:W-:Y:S01]  /*18bc0*/  P2R R128, PR, RZ, 0x10 ;  /* 0x00000010ff807803 */ /* 0x004fe20000000000 */
        /* <DEDUP_REMOVED lines=9> */
.L_x_2112:
        /* <DEDUP_REMOVED lines=13> */
.L_x_2114:
[----:B------:R-:W-:Y:S05]  /*18d30*/  BSYNC.RECONVERGENT B2 ;  /* 0x0000000000027941 */ /* 0x000fea0003800200 */
.L_x_2113:
        /* <DEDUP_REMOVED lines=40> */
[----:B------:R-:W-:Y:S02]  /*18fc0*/  IMAD.MOV.U32 R90, RZ, RZ, R104 ;  /* 0x000000ffff5a7224 */ /* 0x000fe400078e0068 */
[----:B------:R-:W-:-:S07]  /*18fd0*/  IMAD.MOV.U32 R104, RZ, RZ, R88 ;  /* 0x000000ffff687224 */ /* 0x000fce00078e0058 */
.L_x_2111:
[----:B------:R-:W-:Y:S05]  /*18fe0*/  BSYNC.RECONVERGENT B1 ;  /* 0x0000000000017941 */ /* 0x000fea0003800200 */
.L_x_2110:
        /* <DEDUP_REMOVED lines=9> */
[----:B------:R-:W-:-:S03]  /*19080*/  SEL R88, RZ, 0x1, P2 ;  /* 0x00000001ff587807 */ /* 0x000fc60001000000 */
        /* <DEDUP_REMOVED lines=15> */
.L_x_2117:
        /* <DEDUP_REMOVED lines=13> */
.L_x_2119:
[----:B------:R-:W-:Y:S05]  /*19250*/  BSYNC.RECONVERGENT B2 ;  /* 0x0000000000027941 */ /* 0x000fea0003800200 */
.L_x_2118:
        /* <DEDUP_REMOVED lines=42> */
.L_x_2116:
[----:B------:R-:W-:Y:S05]  /*19500*/  BSYNC.RECONVERGENT B1 ;  /* 0x0000000000017941 */ /* 0x000fea0003800200 */
.L_x_2115:
        /* <DEDUP_REMOVED lines=21> */
.L_x_2122:
        /* <DEDUP_REMOVED lines=13> */
.L_x_2124:
[----:B------:R-:W-:Y:S05]  /*19730*/  BSYNC.RECONVERGENT B2 ;  /* 0x0000000000027941 */ /* 0x000fea0003800200 */
.L_x_2123:
        /* <DEDUP_REMOVED lines=42> */
.L_x_2121:
[----:B------:R-:W-:Y:S05]  /*199e0*/  BSYNC.RECONVERGENT B1 ;  /* 0x0000000000017941 */ /* 0x000fea0003800200 */
.L_x_2120:
[----:B------:R-:W-:Y:S01]  /*199f0*/  I2FP.F32.U32 R90, R89 ;  /* 0x00000059005a7245 */ /* 0x000fe20000201000 */
[----:B------:R-:W-:Y:S01]  /*19a00*/  BSSY.RECONVERGENT B1, `(.L_x_2125) ;  /* 0x0000052000017945 */ /* 0x000fe20003800200 */
[----:B------:R-:W-:Y:S01]  /*19a10*/  PRMT R89, R52, 0x7632, R89 ;  /* 0x0000763234597816 */ /* 0x000fe20000000059 */
[----:B------:R-:W-:Y:S01]  /*19a20*/  IMAD.MOV.U32 R93, RZ, RZ, 0x2 ;  /* 0x00000002ff5d7424 */ /* 0x000fe200078e00ff */
[----:B------:R-:W-:Y:S01]  /*19a30*/  ISETP.NE.AND P3, PT, R92, 0x1, PT ;  /* 0x000000015c00780c */ /* 0x000fe20003f65270 */
[----:B------:R-:W-:Y:S02]  /*19a40*/  FFMA.FTZ R90, R90, R103, 1.1641532182693481445e-10 ;  /* 0x2f0000005a5a7423 */ /* 0x000fe40000010067 */
[----:B------:R-:W-:-:S03]  /*19a50*/  IMAD.U32 R89, R89, 0x10000, RZ ;  /* 0x0001000059597824 */ /* 0x000fc600078e00ff */
[----:B------:R-:W-:Y:S01]  /*19a60*/  FSETP.GTU.FTZ.AND P2, PT, R90, R97, PT ;  /* 0x000000615a00720b */ /* 0x000fe20003f5c000 */
[----:B------:R-:W-:Y:S01]  /*19a70*/  FMUL.FTZ R89, R89, R102 ;  /* 0x0000006659597220 */ /* 0x000fe20000410000 */
[----:B------:R-:W-:-:S04]  /*19a80*/  @P1 PRMT R90, R48, 0x7632, R90 ;  /* 0x00007632305a1816 */ /* 0x000fc8000000005a */
[----:B------:R-:W-:Y:S01]  /*19a90*/  FSEL R91, R89, RZ, !P2 ;  /* 0x000000ff595b7208 */ /* 0x000fe20005000000 */
[----:B------:R-:W-:-:S04]  /*19aa0*/  @P1 IMAD.U32 R89, R90, 0x10000, RZ ;  /* 0x000100005a591824 */ /* 0x000fc800078e00ff */
[----:B------:R-:W-:-:S04]  /*19ab0*/  FADD.FTZ R56, R56, R91 ;  /* 0x0000005b38387221 */ /* 0x000fc80000010000 */
[----:B------:R-:W-:Y:S01]  /*19ac0*/  @P1 FADD.FTZ R126, R56, R89 ;  /* 0x00000059387e1221 */ /* 0x000fe20000010000 */
[----:B------:R-:W-:Y:S01]  /*19ad0*/  @!P1 MOV R126, R56 ;  /* 0x00000038007e9202 */ /* 0x000fe20000000f00 */
[----:B------:R-:W-:Y:S01]  /*19ae0*/  IMAD.MOV.U32 R56, RZ, RZ, R98 ;  /* 0x000000ffff387224 */ /* 0x000fe200078e0062 */
        /* <DEDUP_REMOVED lines=11> */
.L_x_2127:
        /* <DEDUP_REMOVED lines=13> */
.L_x_2129:
[----:B------:R-:W-:Y:S05]  /*19c70*/  BSYNC.RECONVERGENT B2 ;  /* 0x0000000000027941 */ /* 0x000fea0003800200 */
.L_x_2128:
        /* <DEDUP_REMOVED lines=41> */
[----:B------:R-:W-:-:S07]  /*19f10*/  MOV R104, R90 ;  /* 0x0000005a00687202 */ /* 0x000fce0000000f00 */
.L_x_2126:
[----:B------:R-:W-:Y:S05]  /*19f20*/  BSYNC.RECONVERGENT B1 ;  /* 0x0000000000017941 */ /* 0x000fea0003800200 */
.L_x_2125:
        /* <DEDUP_REMOVED lines=22> */
.L_x_2132:
        /* <DEDUP_REMOVED lines=13> */
.L_x_2134:
[----:B------:R-:W-:Y:S05]  /*1a160*/  BSYNC.RECONVERGENT B2 ;  /* 0x0000000000027941 */ /* 0x000fea0003800200 */
.L_x_2133:
        /* <DEDUP_REMOVED lines=42> */
.L_x_2131:
[----:B------:R-:W-:Y:S05]  /*1a410*/  BSYNC.RECONVERGENT B1 ;  /* 0x0000000000017941 */ /* 0x000fea0003800200 */
.L_x_2130:
        /* <DEDUP_REMOVED lines=25> */
.L_x_2137:
        /* <DEDUP_REMOVED lines=13> */
.L_x_2139:
[----:B------:R-:W-:Y:S05]  /*1a680*/  BSYNC.RECONVERGENT B2 ;  /* 0x0000000000027941 */ /* 0x000fea0003800200 */
.L_x_2138:
        /* <DEDUP_REMOVED lines=42> */
.L_x_2136:
[----:B------:R-:W-:Y:S05]  /*1a930*/  BSYNC.RECONVERGENT B1 ;  /* 0x0000000000017941 */ /* 0x000fea0003800200 */
.L_x_2135:
        /* <DEDUP_REMOVED lines=21> */
.L_x_2142:
        /* <DEDUP_REMOVED lines=13> */
.L_x_2144:
[----:B------:R-:W-:Y:S05]  /*1ab60*/  BSYNC.RECONVERGENT B2 ;  /* 0x0000000000027941 */ /* 0x000fea0003800200 */
.L_x_2143:
        /* <DEDUP_REMOVED lines=42> */
.L_x_2141:
[----:B------:R-:W-:Y:S05]  /*1ae10*/  BSYNC.RECONVERGENT B1 ;  /* 0x0000000000017941 */ /* 0x000fea0003800200 */
.L_x_2140:
        /* <DEDUP_REMOVED lines=16> */
[----:B------:R-:W-:-:S04]  /*1af20*/  @!P1 MOV R131, R56 ;  /* 0x0000003800839202 */ /* 0x000fc80000000f00 */
        /* <DEDUP_REMOVED lines=10> */
.L_x_2147:
        /* <DEDUP_REMOVED lines=13> */
.L_x_2149:
[----:B------:R-:W-:Y:S05]  /*1b0a0*/  BSYNC.RECONVERGENT B2 ;  /* 0x0000000000027941 */ /* 0x000fea0003800200 */
.L_x_2148:
        /* <DEDUP_REMOVED lines=42> */
.L_x_2146:
[----:B------:R-:W-:Y:S05]  /*1b350*/  BSYNC.RECONVERGENT B1 ;  /* 0x0000000000017941 */ /* 0x000fea0003800200 */
.L_x_2145:
        /* <DEDUP_REMOVED lines=21> */
.L_x_2152:
        /* <DEDUP_REMOVED lines=13> */
.L_x_2154:
[----:B------:R-:W-:Y:S05]  /*1b580*/  BSYNC.RECONVERGENT B2 ;  /* 0x0000000000027941 */ /* 0x000fea0003800200 */
.L_x_2153:
        /* <DEDUP_REMOVED lines=42> */
.L_x_2151:
[----:B------:R-:W-:Y:S05]  /*1b830*/  BSYNC.RECONVERGENT B1 ;  /* 0x0000000000017941 */ /* 0x000fea0003800200 */
.L_x_2150:
        /* <DEDUP_REMOVED lines=25> */
.L_x_2157:
        /* <DEDUP_REMOVED lines=13> */
.L_x_2159:
[----:B------:R-:W-:Y:S05]  /*1baa0*/  BSYNC.RECONVERGENT B2 ;  /* 0x0000000000027941 */ /* 0x000fea0003800200 */
.L_x_2158:
        /* <DEDUP_REMOVED lines=42> */
.L_x_2156:
[----:B------:R-:W-:Y:S05]  /*1bd50*/  BSYNC.RECONVERGENT B1 ;  /* 0x0000000000017941 */ /* 0x000fea0003800200 */
.L_x_2155:
        /* <DEDUP_REMOVED lines=20> */
.L_x_2162:
        /* <DEDUP_REMOVED lines=13> */
.L_x_2164:
[----:B------:R-:W-:Y:S05]  /*1bf70*/  BSYNC.RECONVERGENT B2 ;  /* 0x0000000000027941 */ /* 0x000fea0003800200 */
.L_x_2163:
        /* <DEDUP_REMOVED lines=42> */
.L_x_2161:
[----:B------:R-:W-:Y:S05]  /*1c220*/  BSYNC.RECONVERGENT B1 ;  /* 0x0000000000017941 */ /* 0x000fea0003800200 */
.L_x_2160:
        /* <DEDUP_REMOVED lines=27> */
.L_x_2167:
        /* <DEDUP_REMOVED lines=13> */
.L_x_2169:
[----:B------:R-:W-:Y:S05]  /*1c4b0*/  BSYNC.RECONVERGENT B2 ;  /* 0x0000000000027941 */ /* 0x000fea0003800200 */
.L_x_2168:
        /* <DEDUP_REMOVED lines=42> */
.L_x_2166:
[----:B------:R-:W-:Y:S05]  /*1c760*/  BSYNC.RECONVERGENT B1 ;  /* 0x0000000000017941 */ /* 0x000fea0003800200 */
.L_x_2165:
[----:B------:R-:W-:Y:S01]  /*1c770*/  I2FP.F32.U32 R56, R57 ;  /* 0x0000003900387245 */ /* 0x000fe20000201000 */
[----:B------:R-:W-:Y:S01]  /*1c780*/  IMAD.U32 R57, R59, 0x10000, RZ ;  /* 0x000100003b397824 */ /* 0x000fe200078e00ff */
        /* <DEDUP_REMOVED lines=19> */
.L_x_2172:
        /* <DEDUP_REMOVED lines=13> */
.L_x_2174:
[----:B------:R-:W-:Y:S05]  /*1c990*/  BSYNC.RECONVERGENT B2 ;  /* 0x0000000000027941 */ /* 0x000fea0003800200 */
.L_x_2173:
        /* <DEDUP_REMOVED lines=42> */
.L_x_2171:
[----:B------:R-:W-:Y:S05]  /*1cc40*/  BSYNC.RECONVERGENT B1 ;  /* 0x0000000000017941 */ /* 0x000fea0003800200 */
.L_x_2170:
        /* <DEDUP_REMOVED lines=26> */
.L_x_2177:
        /* <DEDUP_REMOVED lines=13> */
.L_x_2179:
[----:B------:R-:W-:Y:S05]  /*1cec0*/  BSYNC.RECONVERGENT B2 ;  /* 0x0000000000027941 */ /* 0x000fea0003800200 */
.L_x_2178:
        /* <DEDUP_REMOVED lines=40> */
[----:B------:R-:W-:Y:S01]  /*1d150*/  MOV R104, R56 ;  /* 0x0000003800687202 */ /* 0x000fe20000000f00 */
[----:B------:R-:W-:-:S07]  /*1d160*/  IMAD.MOV.U32 R58, RZ, RZ, RZ ;  /* 0x000000ffff3a7224 */ /* 0x000fce00078e00ff */
.L_x_2176:
[----:B------:R-:W-:Y:S05]  /*1d170*/  BSYNC.RECONVERGENT B1 ;  /* 0x0000000000017941 */ /* 0x000fea0003800200 */
.L_x_2175:
        /* <DEDUP_REMOVED lines=20> */
.L_x_2182:
        /* <DEDUP_REMOVED lines=15> */
.L_x_2184:
[----:B------:R-:W-:Y:S05]  /*1d3b0*/  BSYNC.RECONVERGENT B2 ;  /* 0x0000000000027941 */ /* 0x000fea0003800200 */
.L_x_2183:
        /* <DEDUP_REMOVED lines=42> */
.L_x_2181:
[----:B------:R-:W-:Y:S05]  /*1d660*/  BSYNC.RECONVERGENT B1 ;  /* 0x0000000000017941 */ /* 0x000fea0003800200 */
.L_x_2180:
[----:B------:R-:W-:Y:S02]  /*1d670*/  I2FP.F32.U32 R56, R57 ;  /* 0x0000003900387245 */ /* 0x000fe40000201000 */
[----:B------:R-:W-:Y:S02]  /*1d680*/  PRMT R57, R55, 0x7632, R57 ;  /* 0x0000763237397816 */ /* 0x000fe40000000039 */
[----:B------:R-:W-:Y:S01]  /*1d690*/  @P1 PRMT R58, R51, 0x7632, R58 ;  /* 0x00007632333a1816 */ /* 0x000fe2000000003a */
[----:B------:R-:W-:Y:S02]  /*1d6a0*/  FFMA.FTZ R56, R56, R103, 1.1641532182693481445e-10 ;  /* 0x2f00000038387423 */ /* 0x000fe40000010067 */
[----:B------:R-:W-:Y:S02]  /*1d6b0*/  IMAD.U32 R57, R57, 0x10000, RZ ;  /* 0x0001000039397824 */ /* 0x000fe400078e00ff */
[----:B------:R-:W-:Y:S01]  /*1d6c0*/  @P1 IMAD.U32 R58, R58, 0x10000, RZ ;  /* 0x000100003a3a1824 */ /* 0x000fe200078e00ff */
[----:B------:R-:W-:Y:S01]  /*1d6d0*/  FSETP.GTU.FTZ.AND P6, PT, R56, R97, PT ;  /* 0x000000613800720b */ /* 0x000fe20003fdc000 */
[----:B------:R-:W-:-:S05]  /*1d6e0*/  FMUL.FTZ R57, R57, R102 ;  /* 0x0000006639397220 */ /* 0x000fca0000410000 */
[----:B------:R-:W-:Y:S02]  /*1d6f0*/  FSEL R56, R57, RZ, !P6 ;  /* 0x000000ff39387208 */ /* 0x000fe40007000000 */
[----:B------:R-:W-:-:S03]  /*1d700*/  PRMT R57, R138, 0x5410, R95 ;  /* 0x000054108a397816 */ /* 0x000fc6000000005f */
[----:B------:R-:W-:Y:S01]  /*1d710*/  FADD.FTZ R141, R141, R56 ;  /* 0x000000388d8d7221 */ /* 0x000fe20000010000 */
[----:B------:R-:W-:-:S03]  /*1d720*/  SEL R56, RZ, 0x1, P6 ;  /* 0x00000001ff387807 */ /* 0x000fc60003000000 */
[----:B------:R-:W-:Y:S01]  /*1d730*/  @P1 FADD.FTZ R97, R141, R58 ;  /* 0x0000003a8d611221 */ /* 0x000fe20000010000 */
[----:B------:R-:W-:Y:S02]  /*1d740*/  @!P1 MOV R97, R141 ;  /* 0x0000008d00619202 */ /* 0x000fe40000000f00 */
[----:B------:R-:W-:Y:S02]  /*1d750*/  PRMT R95, R56, 0x7610, R95 ;  /* 0x00007610385f7816 */ /* 0x000fe4000000005f */
[----:B------:R-:W-:Y:S02]  /*1d760*/  F2FP.BF16.F32.PACK_AB R59, RZ, R97 ;  /* 0x00000061ff3b723e */ /* 0x000fe400000010ff */
[----:B------:R-:W-:Y:S02]  /*1d770*/  PRMT R58, R140, 0x5410, R139 ;  /* 0x000054108c3a7816 */ /* 0x000fe4000000008b */
[----:B------:R-:W-:Y:S02]  /*1d780*/  PRMT R56, R134, 0x5410, R129 ;  /* 0x0000541086387816 */ /* 0x000fe40000000081 */
[----:B------:R-:W-:Y:S01]  /*1d790*/  PRMT R59, R137, 0x5410, R59 ;  /* 0x00005410893b7816 */ /* 0x000fe2000000003b */
[----:B------:R-:W-:Y:S06]  /*1d7a0*/  BRA `(.L_x_2185) ;  /* 0x00000028004c7947 */ /* 0x000fec0003800000 */
.L_x_2104:
[----:B------:R-:W-:Y:S01]  /*1d7b0*/  ISETP.NE.AND P2, PT, R100, 0x1, PT ;  /* 0x000000016400780c */ /* 0x000fe20003f45270 */
[----:B------:R-:W-:Y:S01]  /*1d7c0*/  BSSY.RECONVERGENT B1, `(.L_x_2186) ;  /* 0x0000047000017945 */ /* 0x000fe20003800200 */
[----:B--2---:R-:W-:Y:S01]  /*1d7d0*/  IMAD.MOV.U32 R130, RZ, RZ, 0x2 ;  /* 0x00000002ff827424 */ /* 0x004fe200078e00ff */
        /* <DEDUP_REMOVED lines=13> */
.L_x_2188:
        /* <DEDUP_REMOVED lines=13> */
.L_x_2190:
[----:B------:R-:W-:Y:S05]  /*1d980*/  BSYNC.RECONVERGENT B2 ;  /* 0x0000000000027941 */ /* 0x000fea0003800200 */
.L_x_2189:
        /* <DEDUP_REMOVED lines=42> */
.L_x_2187:
[----:B------:R-:W-:Y:S05]  /*1dc30*/  BSYNC.RECONVERGENT B1 ;  /* 0x0000000000017941 */ /* 0x000fea0003800200 */
.L_x_2186:
[----:B------:R-:W-:Y:S01]  /*1dc40*/  I2FP.F32.U32 R100, R124 ;  /* 0x0000007c00647245 */ /* 0x000fe20000201000 */
[----:B-----5:R-:W-:Y:S01]  /*1dc50*/  IMAD.U32 R125, R56, 0x10000, RZ ;  /* 0x00010000387d7824 */ /* 0x020fe200078e00ff */
        /* <DEDUP_REMOVED lines=23> */
.L_x_2193:
        /* <DEDUP_REMOVED lines=13> */
.L_x_2195:
[----:B------:R-:W-:Y:S05]  /*1dea0*/  BSYNC.RECONVERGENT B2 ;  /* 0x0000000000027941 */ /* 0x000fea0003800200 */
.L_x_2194:
        /* <DEDUP_REMOVED lines=42> */
.L_x_2192:
[----:B------:R-:W-:Y:S05]  /*1e150*/  BSYNC.RECONVERGENT B1 ;  /* 0x0000000000017941 */ /* 0x000fea0003800200 */
.L_x_2191:
[----:B------:R-:W-:Y:S01]  /*1e160*/  I2FP.F32.U32 R100, R125 ;  /* 0x0000007d00647245 */ /* 0x000fe20000201000 */
[----:B------:R-:W-:Y:S01]  /*1e170*/  IMAD.U32 R125, R56, 0x10000, RZ ;  /* 0x00010000387d7824 */ /* 0x000fe200078e00ff */
[----:B------:R-:W-:Y:S01]  /*1e180*/  ISETP.NE.AND P3, PT, R131, 0x1, PT ;  /* 0x000000018300780c */ /* 0x000fe20003f65270 */
[----:B------:R-:W-:Y:S01]  /*1e190*/  BSSY.RECONVERGENT B1, `(.L_x_2196) ;  /* 0x000004e000017945 */ /* 0x000fe20003800200 */
[----:B------:R-:W-:Y:S01]  /*1e1a0*/  @P1 PRMT R56, R48, 0x7632, R56 ;  /* 0x0000763230381816 */ /* 0x000fe20000000038 */
[----:B------:R-:W-:Y:S01]  /*1e1b0*/  FFMA.FTZ R100, R100, R103, 1.1641532182693481445e-10 ;  /* 0x2f00000064647423 */ /* 0x000fe20000010067 */
[----:B------:R-:W-:Y:S02]  /*1e1c0*/  FMUL.FTZ R125, R125, R102 ;  /* 0x000000667d7d7220 */ /* 0x000fe40000410000 */
[----:B------:R-:W-:Y:S01]  /*1e1d0*/  @P1 SHF.L.U32 R127, R56, 0x10, RZ ;  /* 0x00000010387f1819 */ /* 0x000fe200000006ff */
[----:B------:R-:W-:Y:S01]  /*1e1e0*/  IMAD.MOV.U32 R56, RZ, RZ, R98 ;  /* 0x000000ffff387224 */ /* 0x000fe200078e0062 */
        /* <DEDUP_REMOVED lines=16> */
.L_x_2198:
        /* <DEDUP_REMOVED lines=13> */
.L_x_2200:
[----:B------:R-:W-:Y:S05]  /*1e3c0*/  BSYNC.RECONVERGENT B2 ;  /* 0x0000000000027941 */ /* 0x000fea0003800200 */
.L_x_2199:
        /* <DEDUP_REMOVED lines=42> */
.L_x_2197:
[----:B------:R-:W-:Y:S05]  /*1e670*/  BSYNC.RECONVERGENT B1 ;  /* 0x0000000000017941 */ /* 0x000fea0003800200 */
.L_x_2196:
        /* <DEDUP_REMOVED lines=9> */
[----:B------:R-:W-:-:S02]  /*1e710*/  FSETP.GTU.FTZ.AND P2, PT, R56, R97, PT ;  /* 0x000000613800720b */ /* 0x000fc40003f5c000 */
[----:B------:R-:W-:Y:S02]  /*1e720*/  @P1 SHF.L.U32 R56, R49, 0x10, RZ ;  /* 0x0000001031381819 */ /* 0x000fe400000006ff */
        /* <DEDUP_REMOVED lines=14> */
.L_x_2203:
        /* <DEDUP_REMOVED lines=13> */
.L_x_2205:
[----:B------:R-:W-:Y:S05]  /*1e8e0*/  BSYNC.RECONVERGENT B2 ;  /* 0x0000000000027941 */ /* 0x000fea0003800200 */
.L_x_2204:
        /* <DEDUP_REMOVED lines=42> */
.L_x_2202:
[----:B------:R-:W-:Y:S05]  /*1eb90*/  BSYNC.RECONVERGENT B1 ;  /* 0x0000000000017941 */ /* 0x000fea0003800200 */
.L_x_2201:
[----:B------:R-:W-:Y:S01]  /*1eba0*/  I2FP.F32.U32 R56, R57 ;  /* 0x0000003900387245 */ /* 0x000fe20000201000 */
[----:B------:R-:W-:Y:S01]  /*1ebb0*/  IMAD.U32 R133, R133, 0x10000, RZ ;  /* 0x0001000085857824 */ /* 0x000fe200078e00ff */
[----:B------:R-:W-:Y:S01]  /*1ebc0*/  ISETP.NE.AND P2, PT, R130, 0x1, PT ;  /* 0x000000018200780c */ /* 0x000fe20003f45270 */
[----:B------:R-:W-:Y:S01]  /*1ebd0*/  BSSY.RECONVERGENT B1, `(.L_x_2206) ;  /* 0x000004e000017945 */ /* 0x000fe20003800200 */
[----:B------:R-:W-:Y:S01]  /*1ebe0*/  @P1 PRMT R57, R49, 0x7632, R57 ;  /* 0x0000763231391816 */ /* 0x000fe20000000039 */
[----:B------:R-:W-:Y:S01]  /*1ebf0*/  FFMA.FTZ R56, R56, R103, 1.1641532182693481445e-10 ;  /* 0x2f00000038387423 */ /* 0x000fe20000010067 */
[----:B------:R-:W-:Y:S01]  /*1ec00*/  FMUL.FTZ R133, R133, R102 ;  /* 0x0000006685857220 */ /* 0x000fe20000410000 */
[----:B------:R-:W-:-:S03]  /*1ec10*/  IMAD.MOV.U32 R100, RZ, RZ, 0x2 ;  /* 0x00000002ff647424 */ /* 0x000fc600078e00ff */
[----:B------:R-:W-:Y:S02]  /*1ec20*/  FSETP.GTU.FTZ.AND P3, PT, R56, R97, PT ;  /* 0x000000613800720b */ /* 0x000fe40003f7c000 */
[----:B------:R-:W-:Y:S01]  /*1ec30*/  @P1 SHF.L.U32 R56, R57, 0x10, RZ ;  /* 0x0000001039381819 */ /* 0x000fe200000006ff */
[----:B------:R-:W-:Y:S01]  /*1ec40*/  IMAD.MOV.U32 R57, RZ, RZ, R98 ;  /* 0x000000ffff397224 */ /* 0x000fe200078e0062 */
        /* <DEDUP_REMOVED lines=14> */
.L_x_2208:
        /* <DEDUP_REMOVED lines=13> */
.L_x_2210:
[----:B------:R-:W-:Y:S05]  /*1ee00*/  BSYNC.RECONVERGENT B2 ;  /* 0x0000000000027941 */ /* 0x000fea0003800200 */
.L_x_2209:
        /* <DEDUP_REMOVED lines=42> */
.L_x_2207:
[----:B------:R-:W-:Y:S05]  /*1f0b0*/  BSYNC.RECONVERGENT B1 ;  /* 0x0000000000017941 */ /* 0x000fea0003800200 */
.L_x_2206:
        /* <DEDUP_REMOVED lines=24> */
.L_x_2213:
        /* <DEDUP_REMOVED lines=13> */
.L_x_2215:
[----:B------:R-:W-:Y:S05]  /*1f310*/  BSYNC.RECONVERGENT B2 ;  /* 0x0000000000027941 */ /* 0x000fea0003800200 */
.L_x_2214:
        /* <DEDUP_REMOVED lines=42> */
.L_x_2212:
[----:B------:R-:W-:Y:S05]  /*1f5c0*/  BSYNC.RECONVERGENT B1 ;  /* 0x0000000000017941 */ /* 0x000fea0003800200 */
.L_x_2211:
        /* <DEDUP_REMOVED lines=24> */
.L_x_2218:
        /* <DEDUP_REMOVED lines=13> */
.L_x_2220:
[----:B------:R-:W-:Y:S05]  /*1f820*/  BSYNC.RECONVERGENT B2 ;  /* 0x0000000000027941 */ /* 0x000fea0003800200 */
.L_x_2219:
        /* <DEDUP_REMOVED lines=42> */
.L_x_2217:
[----:B------:R-:W-:Y:S05]  /*1fad0*/  BSYNC.RECONVERGENT B1 ;  /* 0x0000000000017941 */ /* 0x000fea0003800200 */
.L_x_2216:
        /* <DEDUP_REMOVED lines=24> */
.L_x_2223:
        /* <DEDUP_REMOVED lines=13> */
.L_x_2225:
[----:B------:R-:W-:Y:S05]  /*1fd30*/  BSYNC.RECONVERGENT B2 ;  /* 0x0000000000027941 */ /* 0x000fea0003800200 */
.L_x_2224:
        /* <DEDUP_REMOVED lines=42> */
.L_x_2222:
[----:B------:R-:W-:Y:S05]  /*1ffe0*/  BSYNC.RECONVERGENT B1 ;  /* 0x0000000000017941 */ /* 0x000fea0003800200 */
.L_x_2221:
[----:B------:R-:W-:Y:S01]  /*1fff0*/  I2FP.F32.U32 R56, R56 ;  /* 0x0000003800387245 */ /* 0x000fe20000201000 */
[----:B------:R-:W-:Y:S01]  /*20000*/  IMAD.U32 R57, R142, 0x10000, RZ ;  /* 0x000100008e397824 */ /* 0x000fe200078e00ff */
[----:B------:R-:W-:-:S03]  /*20010*/  @P1 PRMT R58, R51, 0x7632, R58 ;  /* 0x00007632333a1816 */ /* 0x000fc6000000003a */
[----:B------:R-:W-:Y:S01]  /*20020*/  FFMA.FTZ R56, R56, R103, 1.1641532182693481445e-10 ;  /* 0x2f00000038387423 */ /* 0x000fe20000010067 */
[----:B------:R-:W-:Y:S01]  /*20030*/  FMUL.FTZ R57, R57, R102 ;  /* 0x0000006639397220 */ /* 0x000fe20000410000 */
[----:B------:R-:W-:-:S03]  /*20040*/  @P1 SHF.L.U32 R58, R58, 0x10, RZ ;  /* 0x000000103a3a1819 */ /* 0x000fc600000006ff */
        /* <DEDUP_REMOVED lines=9> */
.L_x_2185:
[----:B------:R-:W-:Y:S01]  /*200e0*/  FADD.FTZ R102, RZ, R64 ;  /* 0x00000040ff667221 */ /* 0x000fe20000010000 */
[----:B------:R-:W-:Y:S01]  /*200f0*/  SEL R137, RZ, 0x1000000, !P5 ;  /* 0x01000000ff897807 */ /* 0x000fe20006800000 */
[----:B------:R-:W-:Y:S01]  /*20100*/  IMAD.WIDE.U32 R62, R123, 0x8, R62 ;  /* 0x000000087b3e7825 */ /* 0x000fe200078e003e */
[----:B------:R-:W-:-:S03]  /*20110*/  SEL R129, RZ, 0x10000, !P4 ;  /* 0x00010000ff817807 */ /* 0x000fc60006000000 */
[----:B------:R-:W-:Y:S01]  /*20120*/  FADD.FTZ R103, R102, R67 ;  /* 0x0000004366677221 */ /* 0x000fe20000010000 */
[----:B------:R-:W-:Y:S02]  /*20130*/  ISETP.NE.AND P6, PT, R127, RZ, PT ;  /* 0x000000ff7f00720c */ /* 0x000fe40003fc5270 */
[----:B------:R-:W-:Y:S01]  /*20140*/  ISETP.NE.AND P5, PT, R132, RZ, PT ;  /* 0x000000ff8400720c */ /* 0x000fe20003fa5270 */
[----:B------:R-:W-:Y:S01]  /*20150*/  FADD.FTZ R102, R103, R66 ;  /* 0x0000004267667221 */ /* 0x000fe20000010000 */
[----:B------:R-:W-:Y:S02]  /*20160*/  ISETP.NE.AND P4, PT, R133, RZ, PT ;  /* 0x000000ff8500720c */ /* 0x000fe40003f85270 */
[----:B------:R-:W-:Y:S01]  /*20170*/  ISETP.NE.AND P1, PT, R128, RZ, PT ;  /* 0x000000ff8000720c */ /* 0x000fe20003f25270 */
[----:B------:R-:W-:Y:S01]  /*20180*/  FADD.FTZ R103, R102, R69 ;  /* 0x0000004566677221 */ /* 0x000fe20000010000 */
[----:B------:R-:W-:Y:S01]  /*20190*/  SEL R134, RZ, 0x100, !P3 ;  /* 0x00000100ff867807 */ /* 0x000fe20005800000 */
[----:B------:R-:W0:Y:S01]  /*201a0*/  S2R R133, SR_TID.X ;  /* 0x0000000000857919 */ /* 0x000e220000002100 */
[----:B------:R-:W-:Y:S01]  /*201b0*/  SEL R128, RZ, 0x1000000, !P4 ;  /* 0x01000000ff807807 */ /* 0x000fe20006000000 */
[----:B------:R-:W-:Y:S01]  /*201c0*/  FADD.FTZ R102, R103, R68 ;  /* 0x0000004467667221 */ /* 0x000fe20000010000 */
[----:B------:R-:W-:-:S02]  /*201d0*/  SEL R127, RZ, 0x100, !P6 ;  /* 0x00000100ff7f7807 */ /* 0x000fc40007000000 */
[----:B------:R-:W-:Y:S01]  /*201e0*/  LOP3.LUT R134, R134, R137, R129, 0xfe, !PT ;  /* 0x0000008986867212 */ /* 0x000fe200078efe81 */
[----:B------:R-:W-:Y:S01]  /*201f0*/  FADD.FTZ R103, R102, R71 ;  /* 0x0000004766677221 */ /* 0x000fe20000010000 */
[----:B------:R-:W-:Y:S02]  /*20200*/  SEL R129, RZ, 0x1, !P2 ;  /* 0x00000001ff817807 */ /* 0x000fe40005000000 */
[----:B------:R-:W-:Y:S01]  /*20210*/  SEL R132, RZ, 0x1, !P1 ;  /* 0x00000001ff847807 */ /* 0x000fe20004800000 */
[----:B------:R-:W-:-:S04]  /*20220*/  FADD.FTZ R103, R103, R70 ;  /* 0x0000004667677221 */ /* 0x000fc80000010000 */
[----:B------:R-:W-:-:S04]  /*20230*/  FADD.FTZ R103, R103, R96 ;  /* 0x0000006067677221 */ /* 0x000fc80000010000 */
[----:B------:R-:W-:-:S04]  /*20240*/  FADD.FTZ R103, R103, R106 ;  /* 0x0000006a67677221 */ /* 0x000fc80000010000 */
[----:B------:R-:W-:-:S04]  /*20250*/  FADD.FTZ R102, R103, R108 ;  /* 0x0000006c67667221 */ /* 0x000fc80000010000 */
[----:B------:R-:W-:-:S04]  /*20260*/  FADD.FTZ R103, R102, R107 ;  /* 0x0000006b66677221 */ /* 0x000fc80000010000 */
[----:B------:R-:W-:Y:S01]  /*20270*/  FADD.FTZ R102, R103, R110 ;  /* 0x0000006e67667221 */ /* 0x000fe20000010000 */
[----:B0-----:R-:W-:-:S03]  /*20280*/  LOP3.LUT P1, RZ, R133, 0x1f, RZ, 0xc0, !PT ;  /* 0x0000001f85ff7812 */ /* 0x001fc6000782c0ff */
[----:B------:R-:W-:Y:S01]  /*20290*/  FADD.FTZ R103, R102, R109 ;  /* 0x0000006d66677221 */ /* 0x000fe20000010000 */
[----:B------:R-:W-:-:S03]  /*202a0*/  PRMT R133, R45, 0x7632, R133 ;  /* 0x000076322d857816 */ /* 0x000fc60000000085 */
        /* <DEDUP_REMOVED lines=9> */
[----:B------:R-:W-:-:S03]  /*20340*/  SEL R102, RZ, 0x10000, !P5 ;  /* 0x00010000ff667807 */ /* 0x000fc60006800000 */
[----:B------:R-:W-:Y:S01]  /*20350*/  FADD.FTZ R103, R103, R120 ;  /* 0x0000007867677221 */ /* 0x000fe20000010000 */
[----:B------:R-:W-:-:S03]  /*20360*/  LOP3.LUT R127, R127, R128, R102, 0xfe, !PT ;  /* 0x000000807f7f7212 */ /* 0x000fc600078efe66 */
[----:B------:R-:W-:-:S04]  /*20370*/  FADD.FTZ R103, R103, R122 ;  /* 0x0000007a67677221 */ /* 0x000fc80000010000 */
[----:B------:R-:W-:-:S04]  /*20380*/  FADD.FTZ R103, R103, R124 ;  /* 0x0000007c67677221 */ /* 0x000fc80000010000 */
[----:B------:R-:W-:Y:S01]  /*20390*/  FADD.FTZ R128, R103, R126 ;  /* 0x0000007e67807221 */ /* 0x000fe20000010000 */
[----:B------:R-:W-:Y:S01]  /*203a0*/  IMAD.WIDE.U32 R102, R123, 0x10, R60 ;  /* 0x000000107b667825 */ /* 0x000fe200078e003c */
[----:B------:R-:W-:Y:S02]  /*203b0*/  LOP3.LUT R61, R134, R129, RZ, 0xfc, !PT ;  /* 0x00000081863d7212 */ /* 0x000fe400078efcff */
[----:B------:R-:W-:Y:S01]  /*203c0*/  LOP3.LUT R60, R127, R132, RZ, 0xfc, !PT ;  /* 0x000000847f3c7212 */ /* 0x000fe200078efcff */
[----:B------:R-:W-:Y:S01]  /*203d0*/  FADD.FTZ R128, R128, R125 ;  /* 0x0000007d80807221 */ /* 0x000fe20000010000 */
[----:B------:R0:W-:Y:S01]  /*203e0*/  STG.E.128 desc[UR8][R102.64], R56 ;  /* 0x0000003866007986 */ /* 0x0001e2000c101d08 */
[----:B------:R-:W-:Y:S02]  /*203f0*/  PRMT R132, R47, 0x7632, R132 ;  /* 0x000076322f847816 */ /* 0x000fe40000000084 */
[----:B------:R-:W-:Y:S01]  /*20400*/  FADD.FTZ R127, R128, R131 ;  /* 0x00000083807f7221 */ /* 0x000fe20000010000 */
[----:B------:R1:W-:Y:S01]  /*20410*/  STG.E.64 desc[UR8][R62.64], R60 ;  /* 0x0000003c3e007986 */ /* 0x0003e2000c101b08 */
[----:B------:R-:W-:-:S02]  /*20420*/  PRMT R128, R21, 0x7632, R128 ;  /* 0x0000763215807816 */ /* 0x000fc40000000080 */
[----:B------:R-:W-:Y:S01]  /*20430*/  FADD.FTZ R127, R127, R130 ;  /* 0x000000827f7f7221 */ /* 0x000fe20000010000 */
[----:B------:R-:W-:-:S03]  /*20440*/  PRMT R129, R46, 0x7632, R129 ;  /* 0x000076322e817816 */ /* 0x000fc60000000081 */
[----:B------:R-:W-:Y:S01]  /*20450*/  FADD.FTZ R134, R127, R136 ;  /* 0x000000887f867221 */ /* 0x000fe20000010000 */
[----:B------:R-:W-:-:S03]  /*20460*/  PRMT R127, R20, 0x7632, R127 ;  /* 0x00007632147f7816 */ /* 0x000fc6000000007f */
[----:B------:R-:W-:Y:S01]  /*20470*/  FADD.FTZ R134, R134, R135 ;  /* 0x0000008786867221 */ /* 0x000fe20000010000 */
[----:B0-----:R-:W-:Y:S01]  /*20480*/  PRMT R102, R19, 0x7632, R102 ;  /* 0x0000763213667816 */ /* 0x001fe20000000066 */
        /* <DEDUP_REMOVED lines=21> */
.L_x_2226:
[----:B------:R-:W-:Y:S01]  /*205e0*/  UMOV UR33, 0xffffffff ;  /* 0xffffffff00217882 */ /* 0x000fe20000000000 */
[----:B0-----:R-:W-:Y:S01]  /*205f0*/  PRMT R57, R44, 0x7632, R57 ;  /* 0x000076322c397816 */ /* 0x001fe20000000039 */
        /* <DEDUP_REMOVED lines=87> */
.L_x_2240:
        /* <DEDUP_REMOVED lines=11> */
[----:B------:R-:W-:Y:S01]  /*20c20*/  SHF.L.U32 R141, R102, 0x10, RZ ;  /* 0x00000010668d7819 */ /* 0x000fe200000006ff */
[C---:B------:R-:W-:Y:S01]  /*20c30*/  FADD.FTZ R56, -R61.reuse, R115 ;  /* 0x000000733d387221 */ /* 0x040fe20000010100 */
[C---:B------:R-:W-:Y:S01]  /*20c40*/  FADD.FTZ R64, -R61.reuse, R64 ;  /* 0x000000403d407221 */ /* 0x040fe20000010100 */
[----:B------:R-:W1:Y:S01]  /*20c50*/  MUFU.RSQ R115, R59 ;  /* 0x0000003b00737308 */ /* 0x000e620000001400 */
        /* <DEDUP_REMOVED lines=30> */
[----:B------:R-:W-:Y:S01]  /*20e40*/  SHF.L.U32 R71, R83, 0x10, RZ ;  /* 0x0000001053477819 */ /* 0x000fe200000006ff */
[----:B-1----:R-:W-:Y:S01]  /*20e50*/  FMUL.FTZ R63, R115, R64 ;  /* 0x00000040733f7220 */ /* 0x002fe20000410000 */
        /* <DEDUP_REMOVED lines=9> */
[----:B------:R-:W-:Y:S01]  /*20ef0*/  IMAD.U32 R59, R8, 0x10000, RZ ;  /* 0x00010000083b7824 */ /* 0x000fe200078e00ff */
        /* <DEDUP_REMOVED lines=11> */
[----:B------:R-:W-:Y:S01]  /*20fb0*/  SHF.L.U32 R66, R10, 0x10, RZ ;  /* 0x000000100a427819 */ /* 0x000fe200000006ff */
[----:B------:R-:W-:Y:S01]  /*20fc0*/  FFMA.FTZ R134, R134, R97, R107 ;  /* 0x0000006186867223 */ /* 0x000fe2000001006b */
[----:B------:R-:W-:Y:S01]  /*20fd0*/  IMAD.U32 R144, R36, 0x10000, RZ ;  /* 0x0001000024907824 */ /* 0x000fe200078e00ff */
[----:B------:R-:W-:Y:S01]  /*20fe0*/  SHF.L.U32 R69, R77, 0x10, RZ ;  /* 0x000000104d457819 */ /* 0x000fe200000006ff */
[C---:B------:R-:W-:Y:S01]  /*20ff0*/  FMUL.FTZ R71, R115.reuse, R106 ;  /* 0x0000006a73477220 */ /* 0x040fe20000410000 */
[----:B------:R-:W-:Y:S01]  /*21000*/  IMAD.U32 R61, R78, 0x10000, RZ ;  /* 0x000100004e3d7824 */ /* 0x000fe200078e00ff */
[----:B------:R-:W-:Y:S01]  /*21010*/  SHF.L.U32 R97, R76, 0x10, RZ ;  /* 0x000000104c617819 */ /* 0x000fe200000006ff */
[----:B------:R-:W-:Y:S01]  /*21020*/  FMUL.FTZ R70, R115, R70 ;  /* 0x0000004673467220 */ /* 0x000fe20000410000 */
[----:B------:R-:W-:-:S02]  /*21030*/  IMAD.U32 R107, R75, 0x10000, RZ ;  /* 0x000100004b6b7824 */ /* 0x000fc400078e00ff */
[----:B------:R-:W-:Y:S01]  /*21040*/  FMUL.FTZ R148, R115, R148 ;  /* 0x0000009473947220 */ /* 0x000fe20000410000 */
[----:B------:R-:W-:Y:S01]  /*21050*/  FFMA.FTZ R71, R71, R66, R144 ;  /* 0x0000004247477223 */ /* 0x000fe20000010090 */
[----:B------:R-:W-:Y:S01]  /*21060*/  FFMA.FTZ R66, R70, R61, R69 ;  /* 0x0000003d46427223 */ /* 0x000fe20000010045 */
[----:B------:R-:W-:Y:S01]  /*21070*/  SHF.L.U32 R61, R38, 0x10, RZ ;  /* 0x00000010263d7819 */ /* 0x000fe200000006ff */
[----:B------:R-:W-:Y:S01]  /*21080*/  FFMA.FTZ R70, R148, R97, R107 ;  /* 0x0000006194467223 */ /* 0x000fe2000001006b */
[----:B------:R-:W-:Y:S01]  /*21090*/  FMUL.FTZ R117, R115, R142 ;  /* 0x0000008e73757220 */ /* 0x000fe20000410000 */
[----:B------:R-:W-:Y:S01]  /*210a0*/  IMAD.U32 R121, R12, 0x10000, RZ ;  /* 0x000100000c797824 */ /* 0x000fe200078e00ff */
[----:B------:R-:W-:Y:S01]  /*210b0*/  SHF.L.U32 R106, R13, 0x10, RZ ;  /* 0x000000100d6a7819 */ /* 0x000fe200000006ff */
[----:B------:R-:W-:Y:S02]  /*210c0*/  IMAD.U32 R69, R74, 0x10000, RZ ;  /* 0x000100004a457824 */ /* 0x000fe400078e00ff */
[----:B------:R-:W-:Y:S01]  /*210d0*/  FMUL.FTZ R108, R115, R108 ;  /* 0x0000006c736c7220 */ /* 0x000fe20000410000 */
[----:B------:R-:W-:-:S02]  /*210e0*/  IMAD.U32 R97, R73, 0x10000, RZ ;  /* 0x0001000049617824 */ /* 0x000fc400078e00ff */
[----:B------:R-:W-:Y:S01]  /*210f0*/  FMUL.FTZ R112, R115, R112 ;  /* 0x0000007073707220 */ /* 0x000fe20000410000 */
[----:B------:R-:W-:Y:S01]  /*21100*/  IMAD.U32 R142, R39, 0x10000, RZ ;  /* 0x00010000278e7824 */ /* 0x000fe200078e00ff */
[----:B------:R-:W-:Y:S01]  /*21110*/  SHF.L.U32 R109, R31, 0x10, RZ ;  /* 0x000000101f6d7819 */ /* 0x000fe200000006ff */
[C---:B------:R-:W-:Y:S01]  /*21120*/  FMUL.FTZ R125, R115.reuse, R138 ;  /* 0x0000008a737d7220 */ /* 0x040fe20000410000 */
[----:B------:R-:W-:Y:S02]  /*21130*/  IMAD.U32 R107, R72, 0x10000, RZ ;  /* 0x00010000486b7824 */ /* 0x000fe400078e00ff */
[----:B------:R-:W-:Y:S01]  /*21140*/  FMUL.FTZ R150, R115, R150 ;  /* 0x0000009673967220 */ /* 0x000fe20000410000 */
[----:B------:R-:W-:Y:S01]  /*21150*/  FFMA.FTZ R121, R108, R121, R61 ;  /* 0x000000796c797223 */ /* 0x000fe2000001003d */
[----:B------:R-:W-:Y:S01]  /*21160*/  FFMA.FTZ R138, R112, R69, R97 ;  /* 0x00000045708a7223 */ /* 0x000fe20000010061 */
[----:B------:R-:W-:Y:S01]  /*21170*/  FFMA.FTZ R125, R125, R106, R142 ;  /* 0x0000006a7d7d7223 */ /* 0x000fe2000001008e */
[----:B------:R-:W-:Y:S01]  /*21180*/  IMAD.U32 R119, R14, 0x10000, RZ ;  /* 0x000100000e777824 */ /* 0x000fe200078e00ff */
[----:B------:R-:W-:Y:S01]  /*21190*/  SHF.L.U32 R69, R30, 0x10, RZ ;  /* 0x000000101e457819 */ /* 0x000fe200000006ff */
[----:B------:R-:W-:-:S02]  /*211a0*/  IMAD.U32 R61, R40, 0x10000, RZ ;  /* 0x00010000283d7824 */ /* 0x000fc400078e00ff */
[----:B------:R-:W-:Y:S01]  /*211b0*/  FMUL.FTZ R56, R115, R56 ;  /* 0x0000003873387220 */ /* 0x000fe20000410000 */
[----:B------:R-:W-:Y:S01]  /*211c0*/  FFMA.FTZ R142, R150, R107, R109 ;  /* 0x0000006b968e7223 */ /* 0x000fe2000001006d */
[----:B------:R-:W-:Y:S01]  /*211d0*/  IMAD.U32 R97, R29, 0x10000, RZ ;  /* 0x000100001d617824 */ /* 0x000fe200078e00ff */
[----:B------:R-:W-:Y:S01]  /*211e0*/  SHF.L.U32 R108, R41, 0x10, RZ ;  /* 0x00000010296c7819 */ /* 0x000fe200000006ff */
[C---:B------:R-:W-:Y:S01]  /*211f0*/  FMUL.FTZ R110, R115.reuse, R110 ;  /* 0x0000006e736e7220 */ /* 0x040fe20000410000 */
[----:B------:R-:W-:Y:S01]  /*21200*/  FMUL.FTZ R131, R115, R140 ;  /* 0x0000008c73837220 */ /* 0x000fe20000410000 */
[----:B------:R-:W-:Y:S02]  /*21210*/  IMAD.U32 R106, R15, 0x10000, RZ ;  /* 0x000100000f6a7824 */ /* 0x000fe400078e00ff */
[----:B------:R-:W-:Y:S01]  /*21220*/  FMUL.FTZ R140, R115, R152 ;  /* 0x00000098738c7220 */ /* 0x000fe20000410000 */
[----:B------:R-:W-:Y:S02]  /*21230*/  IMAD.U32 R107, R28, 0x10000, RZ ;  /* 0x000100001c6b7824 */ /* 0x000fe400078e00ff */
[----:B------:R-:W-:Y:S01]  /*21240*/  FFMA.FTZ R119, R56, R119, R61 ;  /* 0x0000007738777223 */ /* 0x000fe2000001003d */
[----:B------:R-:W-:-:S02]  /*21250*/  IMAD.U32 R109, R27, 0x10000, RZ ;  /* 0x000100001b6d7824 */ /* 0x000fc400078e00ff */
[----:B------:R-:W-:Y:S01]  /*21260*/  FFMA.FTZ R112, R110, R69, R97 ;  /* 0x000000456e707223 */ /* 0x000fe20000010061 */
[----:B------:R-:W-:Y:S01]  /*21270*/  SHF.L.U32 R61, R16, 0x10, RZ ;  /* 0x00000010103d7819 */ /* 0x000fe200000006ff */
[----:B------:R-:W-:Y:S01]  /*21280*/  FFMA.FTZ R131, R131, R106, R108 ;  /* 0x0000006a83837223 */ /* 0x000fe2000001006c */
[----:B------:R-:W-:Y:S01]  /*21290*/  FFMA.FTZ R140, R140, R107, R109 ;  /* 0x0000006b8c8c7223 */ /* 0x000fe2000001006d */
[----:B------:R-:W-:Y:S02]  /*212a0*/  IMAD.U32 R69, R42, 0x10000, RZ ;  /* 0x000100002a457824 */ /* 0x000fe400078e00ff */
[----:B------:R-:W-:Y:S01]  /*212b0*/  FMUL.FTZ R118, R115, R118 ;  /* 0x0000007673767220 */ /* 0x000fe20000410000 */
[----:B------:R-:W-:Y:S01]  /*212c0*/  IMAD.U32 R56, R26, 0x10000, RZ ;  /* 0x000100001a387824 */ /* 0x000fe200078e00ff */
[----:B------:R-:W-:Y:S01]  /*212d0*/  SHF.L.U32 R106, R25, 0x10, RZ ;  /* 0x00000010196a7819 */ /* 0x000fe200000006ff */
[----:B------:R-:W-:Y:S02]  /*212e0*/  IMAD.U32 R97, R17, 0x10000, RZ ;  /* 0x0001000011617824 */ /* 0x000fe400078e00ff */
[----:B------:R-:W-:Y:S01]  /*212f0*/  FMUL.FTZ R120, R115, R120 ;  /* 0x0000007873787220 */ /* 0x000fe20000410000 */
[----:B------:R-:W-:-:S02]  /*21300*/  IMAD.U32 R107, R43, 0x10000, RZ ;  /* 0x000100002b6b7824 */ /* 0x000fc400078e00ff */
[----:B------:R-:W-:Y:S01]  /*21310*/  FMUL.FTZ R135, R115, R116 ;  /* 0x0000007473877220 */ /* 0x000fe20000410000 */
[----:B------:R-:W-:Y:S02]  /*21320*/  IMAD.U32 R109, R23, 0x10000, RZ ;  /* 0x00010000176d7824 */ /* 0x000fe400078e00ff */
[C---:B------:R-:W-:Y:S01]  /*21330*/  FMUL.FTZ R122, R115.reuse, R122 ;  /* 0x0000007a737a7220 */ /* 0x040fe20000410000 */
[----:B------:R-:W-:Y:S01]  /*21340*/  FFMA.FTZ R116, R118, R61, R69 ;  /* 0x0000003d76747223 */ /* 0x000fe20000010045 */
[----:B------:R-:W-:Y:S01]  /*21350*/  FFMA.FTZ R118, R120, R97, R107 ;  /* 0x0000006178767223 */ /* 0x000fe2000001006b */
[----:B------:R-:W-:Y:S01]  /*21360*/  SHF.L.U32 R69, R44, 0x10, RZ ;  /* 0x000000102c457819 */ /* 0x000fe200000006ff */
[----:B------:R-:W-:Y:S01]  /*21370*/  FMUL.FTZ R68, R115, R68 ;  /* 0x0000004473447220 */ /* 0x000fe20000410000 */
[----:B------:R-:W-:Y:S01]  /*21380*/  FFMA.FTZ R135, R135, R56, R106 ;  /* 0x0000003887877223 */ /* 0x000fe2000001006a */
[----:B------:R-:W-:Y:S02]  /*21390*/  IMAD.U32 R97, R57, 0x10000, RZ ;  /* 0x0001000039617824 */ /* 0x000fe400078e00ff */
[C---:B------:R-:W-:Y:S01]  /*213a0*/  FMUL.FTZ R120, R115.reuse, R124 ;  /* 0x0000007c73787220 */ /* 0x040fe20000410000 */
[----:B------:R-:W-:Y:S01]  /*213b0*/  IMAD.U32 R61, R18, 0x10000, RZ ;  /* 0x00010000123d7824 */ /* 0x000fe200078e00ff */
[----:B------:R-:W0:Y:S01]  /*213c0*/  @!P1 LDC.64 R56, c[0x0][0x3c0] ;  /* 0x0000f000ff389b82 */ /* 0x000e220000000a00 */
[----:B------:R-:W-:Y:S01]  /*213d0*/  FFMA.FTZ R139, R122, R139, R109 ;  /* 0x0000008b7a8b7223 */ /* 0x000fe2000001006d */
[----:B------:R-:W-:Y:S01]  /*213e0*/  FMUL.FTZ R67, R115, R146 ;  /* 0x0000009273437220 */ /* 0x000fe20000410000 */
[----:B------:R-:W-:Y:S01]  /*213f0*/  SHF.L.U32 R109, R45, 0x10, RZ ;  /* 0x000000102d6d7819 */ /* 0x000fe200000006ff */
[----:B------:R-:W-:Y:S01]  /*21400*/  IMAD.U32 R107, R19, 0x10000, RZ ;  /* 0x00010000136b7824 */ /* 0x000fe200078e00ff */
[----:B------:R-:W-:Y:S01]  /*21410*/  SHF.L.U32 R146, R82, 0x10, RZ ;  /* 0x0000001052927819 */ /* 0x000fe200000006ff */
[----:B------:R-:W-:Y:S01]  /*21420*/  FMUL.FTZ R60, R115, R60 ;  /* 0x0000003c733c7220 */ /* 0x000fe20000410000 */
[----:B------:R-:W-:Y:S01]  /*21430*/  FFMA.FTZ R120, R120, R61, R69 ;  /* 0x0000003d78787223 */ /* 0x000fe20000010045 */
[----:B------:R-:W1:Y:S01]  /*21440*/  LDC.64 R110, c[0x0][0x428] ;  /* 0x00010a00ff6e7b82 */ /* 0x000e620000000a00 */
[----:B------:R-:W-:Y:S01]  /*21450*/  FFMA.FTZ R141, R68, R141, R143 ;  /* 0x0000008d448d7223 */ /* 0x000fe2000001008f */
[----:B------:R-:W-:-:S02]  /*21460*/  IMAD.U32 R156, R81, 0x10000, RZ ;  /* 0x00010000519c7824 */ /* 0x000fc400078e00ff */
[----:B------:R-:W-:Y:S01]  /*21470*/  FFMA.FTZ R122, R60, R107, R109 ;  /* 0x0000006b3c7a7223 */ /* 0x000fe2000001006d */
[----:B------:R-:W-:Y:S02]  /*21480*/  IMAD.U32 R109, R21, 0x10000, RZ ;  /* 0x00010000156d7824 */ /* 0x000fe400078e00ff */
[----:B------:R-:W-:Y:S01]  /*21490*/  FMUL.FTZ R58, R115, R58 ;  /* 0x0000003a733a7220 */ /* 0x000fe20000410000 */
[----:B------:R-:W-:Y:S01]  /*214a0*/  FFMA.FTZ R103, R103, R146, R156 ;  /* 0x0000009267677223 */ /* 0x000fe2000001009c */
[----:B------:R-:W-:Y:S01]  /*214b0*/  IMAD.U32 R143, R47, 0x10000, RZ ;  /* 0x000100002f8f7824 */ /* 0x000fe200078e00ff */
[----:B------:R-:W2:Y:S01]  /*214c0*/  @!P1 LDC.64 R68, c[0x0][0x3c8] ;  /* 0x0000f200ff449b82 */ /* 0x000ea20000000a00 */
[----:B------:R-:W-:Y:S01]  /*214d0*/  SHF.L.U32 R160, R7, 0x10, RZ ;  /* 0x0000001007a07819 */ /* 0x000fe200000006ff */
[----:B------:R-:W-:Y:S02]  /*214e0*/  IMAD.U32 R133, R22, 0x10000, RZ ;  /* 0x0001000016857824 */ /* 0x000fe400078e00ff */
[----:B------:R-:W-:Y:S01]  /*214f0*/  FFMA.FTZ R143, R58, R109, R143 ;  /* 0x0000006d3a8f7223 */ /* 0x000fe2000001008f */
[----:B------:R-:W-:Y:S01]  /*21500*/  F2FP.BF16.F32.PACK_AB R58, R103, R114 ;  /* 0x00000072673a723e */ /* 0x000fe200000010ff */
[----:B------:R-:W-:Y:S01]  /*21510*/  FMUL.FTZ R126, R115, R126 ;  /* 0x0000007e737e7220 */ /* 0x000fe20000410000 */
[----:B------:R-:W-:Y:S01]  /*21520*/  FFMA.FTZ R67, R67, R160, R162 ;  /* 0x000000a043437223 */ /* 0x000fe200000100a2 */
[----:B------:R-:W-:Y:S01]  /*21530*/  IMAD.U32 R146, R11, 0x10000, RZ ;  /* 0x000100000b927824 */ /* 0x000fe200078e00ff */
[----:B------:R-:W3:Y:S01]  /*21540*/  LDC.64 R102, c[0x0][0x380] ;  /* 0x0000e000ff667b82 */ /* 0x000ee20000000a00 */
[----:B------:R-:W-:-:S02]  /*21550*/  IMAD.U32 R154, R37, 0x10000, RZ ;  /* 0x00010000259a7824 */ /* 0x000fc400078e00ff */
[----:B------:R-:W-:Y:S01]  /*21560*/  FFMA.FTZ R133, R126, R133, R97 ;  /* 0x000000857e857223 */ /* 0x000fe20000010061 */
[----:B------:R-:W-:Y:S01]  /*21570*/  SHF.L.U32 R145, R128, 0x10, RZ ;  /* 0x0000001080917819 */ /* 0x000fe200000006ff */
[----:B------:R-:W-:Y:S01]  /*21580*/  IMAD.U32 R127, R127, 0x10000, RZ ;  /* 0x000100007f7f7824 */ /* 0x000fe200078e00ff */
[----:B------:R-:W-:Y:S01]  /*21590*/  SHF.L.U32 R107, R46, 0x10, RZ ;  /* 0x000000102e6b7819 */ /* 0x000fe200000006ff */
[----:B------:R-:W-:Y:S02]  /*215a0*/  IMAD.U32 R129, R129, 0x10000, RZ ;  /* 0x0001000081817824 */ /* 0x000fe400078e00ff */
[C---:B------:R-:W-:Y:S01]  /*215b0*/  FMUL.FTZ R130, R115.reuse, R130 ;  /* 0x0000008273827220 */ /* 0x040fe20000410000 */
[----:B------:R-:W-:Y:S02]  /*215c0*/  IMAD.U32 R147, R132, 0x10000, RZ ;  /* 0x0001000084937824 */ /* 0x000fe400078e00ff */
[----:B------:R-:W-:Y:S01]  /*215d0*/  FMUL.FTZ R136, R115, R136 ;  /* 0x0000008873887220 */ /* 0x000fe20000410000 */
[----:B------:R-:W-:-:S02]  /*215e0*/  IMAD.U32 R97, R20, 0x10000, RZ ;  /* 0x0001000014617824 */ /* 0x000fc400078e00ff */
[----:B------:R-:W-:Y:S01]  /*215f0*/  FMUL.FTZ R96, R115, R96 ;  /* 0x0000006073607220 */ /* 0x000fe20000410000 */
[----:B0-----:R-:W-:-:S04]  /*21600*/  @!P1 IMAD.WIDE R60, R2, 0x4, R56 ;  /* 0x00000004023c9825 */ /* 0x001fc800078e0238 */
[----:B------:R-:W-:Y:S01]  /*21610*/  FFMA.FTZ R117, R117, R146, R154 ;  /* 0x0000009275757223 */ /* 0x000fe2000001009a */
[----:B------:R-:W-:Y:S01]  /*21620*/  F2FP.BF16.F32.PACK_AB R57, R64, R67 ;  /* 0x000000434039723e */ /* 0x000fe200000010ff */
[----:B------:R-:W-:Y:S01]  /*21630*/  FFMA.FTZ R130, R130, R97, R107 ;  /* 0x0000006182827223 */ /* 0x000fe2000001006b */
[----:B------:R-:W-:Y:S01]  /*21640*/  FFMA.FTZ R127, R136, R127, R129 ;  /* 0x0000007f887f7223 */ /* 0x000fe20000010081 */
[----:B------:R-:W-:Y:S01]  /*21650*/  FFMA.FTZ R124, R96, R145, R147 ;  /* 0x00000091607c7223 */ /* 0x000fe20000010093 */
[----:B-1----:R-:W-:Y:S01]  /*21660*/  IMAD.WIDE.U32 R108, R113, 0x10, R110 ;  /* 0x00000010716c7825 */ /* 0x002fe200078e006e */
[----:B------:R-:W-:Y:S01]  /*21670*/  F2FP.BF16.F32.PACK_AB R64, R112, R119 ;  /* 0x000000777040723e */ /* 0x000fe200000010ff */
[----:B------:R0:W-:Y:S01]  /*21680*/  @!P1 STG.E desc[UR8][R60.64], R137 ;  /* 0x000000893c009986 */ /* 0x0001e2000c101908 */
[----:B------:R-:W-:Y:S01]  /*21690*/  F2FP.BF16.F32.PACK_AB R59, R134, R59 ;  /* 0x0000003b863b723e */ /* 0x000fe200000010ff */
[----:B--2---:R-:W-:Y:S01]  /*216a0*/  @!P1 IMAD.WIDE R112, R2, 0x4, R68 ;  /* 0x0000000402709825 */ /* 0x004fe200078e0244 */
[----:B------:R-:W-:-:S02]  /*216b0*/  F2FP.BF16.F32.PACK_AB R56, R62, R63 ;  /* 0x0000003f3e38723e */ /* 0x000fc400000010ff */
[----:B------:R-:W-:Y:S01]  /*216c0*/  F2FP.BF16.F32.PACK_AB R63, R142, R125 ;  /* 0x0000007d8e3f723e */ /* 0x000fe200000010ff */
[--C-:B------:R-:W-:Y:S01]  /*216d0*/  IMAD.WIDE.U32 R96, R65, 0x10, R110.reuse ;  /* 0x0000001041607825 */ /* 0x100fe200078e006e */
[----:B------:R-:W-:Y:S01]  /*216e0*/  F2FP.BF16.F32.PACK_AB R62, R138, R121 ;  /* 0x000000798a3e723e */ /* 0x000fe200000010ff */
[----:B------:R1:W-:Y:S01]  /*216f0*/  @!P1 STG.E desc[UR8][R112.64], R115 ;  /* 0x0000007370009986 */ /* 0x0003e2000c101908 */
[----:B------:R-:W-:Y:S01]  /*21700*/  F2FP.BF16.F32.PACK_AB R67, R139, R118 ;  /* 0x000000768b43723e */ /* 0x000fe200000010ff */
[--C-:B------:R-:W-:Y:S01]  /*21710*/  IMAD.WIDE.U32 R106, R105, 0x10, R110.reuse ;  /* 0x00000010696a7825 */ /* 0x100fe200078e006e */
[----:B------:R-:W-:Y:S01]  /*21720*/  F2FP.BF16.F32.PACK_AB R65, R140, R131 ;  /* 0x000000838c41723e */ /* 0x000fe200000010ff */
[----:B------:R1:W-:Y:S01]  /*21730*/  STG.E.128 desc[UR8][R96.64], R56 ;  /* 0x0000003860007986 */ /* 0x0003e2000c101d08 */
[----:B0-----:R-:W-:Y:S01]  /*21740*/  F2FP.BF16.F32.PACK_AB R61, R70, R117 ;  /* 0x00000075463d723e */ /* 0x001fe200000010ff */
[----:B------:R-:W-:Y:S01]  /*21750*/  IMAD.WIDE.U32 R110, R123, 0x10, R110 ;  /* 0x000000107b6e7825 */ /* 0x000fe200078e006e */
[----:B------:R-:W-:-:S02]  /*21760*/  F2FP.BF16.F32.PACK_AB R60, R66, R71 ;  /* 0x00000047423c723e */ /* 0x000fc400000010ff */
[----:B------:R-:W-:Y:S02]  /*21770*/  F2FP.BF16.F32.PACK_AB R66, R135, R116 ;  /* 0x000000748742723e */ /* 0x000fe400000010ff */
[----:B------:R-:W-:Y:S01]  /*21780*/  F2FP.BF16.F32.PACK_AB R71, R124, R143 ;  /* 0x0000008f7c47723e */ /* 0x000fe200000010ff */
[----:B------:R1:W-:Y:S01]  /*21790*/  STG.E.128 desc[UR8][R106.64], R60 ;  /* 0x0000003c6a007986 */ /* 0x0003e2000c101d08 */
[----:B------:R-:W-:Y:S02]  /*217a0*/  F2FP.BF16.F32.PACK_AB R70, R127, R130 ;  /* 0x000000827f46723e */ /* 0x000fe400000010ff */
[----:B------:R-:W-:Y:S01]  /*217b0*/  F2FP.BF16.F32.PACK_AB R69, R141, R122 ;  /* 0x0000007a8d45723e */ /* 0x000fe200000010ff */
[----:B------:R1:W-:Y:S01]  /*217c0*/  STG.E.128 desc[UR8][R108.64], R64 ;  /* 0x000000406c007986 */ /* 0x0003e2000c101d08 */
[----:B------:R-:W-:Y:S02]  /*217d0*/  F2FP.BF16.F32.PACK_AB R68, R133, R120 ;  /* 0x000000788544723e */ /* 0x000fe400000010ff */
[----:B---3--:R-:W-:-:S03]  /*217e0*/  LEA R2, R102, R2, 0x2 ;  /* 0x0000000266027211 */ /* 0x008fc600078e10ff */
[----:B------:R1:W-:Y:S01]  /*217f0*/  STG.E.128 desc[UR8][R110.64], R68 ;  /* 0x000000446e007986 */ /* 0x0003e2000c101d08 */
[----:B------:R-:W-:-:S13]  /*21800*/  ISETP.GE.AND P1, PT, R2, R103, PT ;  /* 0x000000670200720c */ /* 0x000fda0003f26270 */
[----:B------:R-:W-:Y:S05]  /*21810*/  @!P1 BRA `(.L_x_2228) ;  /* 0xfffffdf400249947 */ /* 0x000fea000383ffff */
[----:B------:R-:W-:Y:S05]  /*21820*/  BSYNC B0 ;  /* 0x0000000000007941 */ /* 0x000fea0003800000 */
.L_x_1734:
[----:B------:R-:W-:Y:S05]  /*21830*/  EXIT ;  /* 0x000000000000794d */ /* 0x000fea0003800000 */
.L_x_2227:
[----:B------:R-:W-:Y:S01]  /*21840*/  BSSY B1, `(.L_x_2229) ;  /* 0x0000007000017945 */ /* 0x000fe20003800000 */
[----:B------:R-:W-:Y:S01]  /*21850*/  IMAD.MOV.U32 R138, RZ, RZ, 0x1 ;  /* 0x00000001ff8a7424 */ /* 0x000fe200078e00ff */
[----:B------:R-:W-:Y:S01]  /*21860*/  MOV R103, 0xffffffff ;  /* 0xffffffff00677802 */ /* 0x000fe20000000f00 */
[----:B------:R-:W-:-:S07]  /*21870*/  IMAD.MOV.U32 R139, RZ, RZ, 0x1f ;  /* 0x0000001fff8b7424 */ /* 0x000fce00078e00ff */
[----:B------:R-:W-:Y:S05]  /*21880*/  WARPSYNC.COLLECTIVE R103, `(.L_x_2230) ;  /* 0x0000000067087348 */ /* 0x000fea0003c00000 */
[----:B------:R0:W1:Y:S02]  /*21890*/  SHFL.BFLY P2, R63, R134, R138, R139 ;  /* 0x0c00008a863f7389 */ /* 0x000064000004008b */
[----:B01----:R-:W-:Y:S05]  /*218a0*/  ENDCOLLECTIVE ;  /* 0x000000000000791b */ /* 0x003fea0003800000 */
.L_x_2230:
[----:B------:R-:W-:Y:S05]  /*218b0*/  BSYNC B1 ;  /* 0x0000000000017941 */ /* 0x000fea0003800000 */
.L_x_2229:
[----:B------:R-:W-:Y:S02]  /*218c0*/  IMAD.MOV.U32 R59, RZ, RZ, R63 ;  /* 0x000000ffff3b7224 */ /* 0x000fe400078e003f */
[----:B------:R-:W-:Y:S02]  /*218d0*/  HFMA2 R138, -RZ, RZ, 0, 1.1920928955078125e-07 ;  /* 0x00000002ff8a7431 */ /* 0x000fe400000001ff */
[----:B------:R-:W-:Y:S01]  /*218e0*/  IMAD.MOV.U32 R139, RZ, RZ, 0x1f ;  /* 0x0000001fff8b7424 */ /* 0x000fe200078e00ff */
[----:B------:R-:W0:Y:S01]  /*218f0*/  LDC R58, c[0x0][0x400] ;  /* 0x00010000ff3a7b82 */ /* 0x000e220000000800 */
[----:B------:R-:W-:Y:S01]  /*21900*/  FADD.FTZ R59, R134, R59 ;  /* 0x0000003b863b7221 */ /* 0x000fe20000010000 */
[----:B------:R-:W-:-:S03]  /*21910*/  IMAD.MOV.U32 R103, RZ, RZ, -0x1 ;  /* 0xffffffffff677424 */ /* 0x000fc600078e00ff */
[----:B------:R-:W-:-:S07]  /*21920*/  IMAD.MOV.U32 R134, RZ, RZ, R59 ;  /* 0x000000ffff867224 */ /* 0x000fce00078e003b */
[----:B0-----:R-:W-:Y:S05]  /*21930*/  WARPSYNC.COLLECTIVE R103, `(.L_x_2231) ;  /* 0x0000000067087348 */ /* 0x001fea0003c00000 */
[----:B------:R1:W2:Y:S02]  /*21940*/  SHFL.BFLY P2, R63, R134, R138, R139 ;  /* 0x0c00008a863f7389 */ /* 0x0002a4000004008b */
[----:B012---:R-:W-:Y:S05]  /*21950*/  ENDCOLLECTIVE ;  /* 0x000000000000791b */ /* 0x007fea0003800000 */
.L_x_2231:
[----:B------:R-:W-:Y:S01]  /*21960*/  IMAD.MOV.U32 R138, RZ, RZ, 0x4 ;  /* 0x00000004ff8a7424 */ /* 0x000fe200078e00ff */
[----:B------:R-:W-:-:S05]  /*21970*/  MOV R56, R63 ;  /* 0x0000003f00387202 */ /* 0x000fca0000000f00 */
[----:B------:R-:W-:-:S04]  /*21980*/  FADD.FTZ R60, R59, R56 ;  /* 0x000000383b3c7221 */ /* 0x000fc80000010000 */
[----:B------:R-:W-:-:S07]  /*21990*/  IMAD.MOV.U32 R134, RZ, RZ, R60 ;  /* 0x000000ffff867224 */ /* 0x000fce00078e003c */
[----:B------:R-:W-:Y:S05]  /*219a0*/  WARPSYNC.COLLECTIVE R103, `(.L_x_2232) ;  /* 0x0000000067087348 */ /* 0x000fea0003c00000 */
[----:B------:R0:W1:Y:S02]  /*219b0*/  SHFL.BFLY P2, R63, R134, R138, R139 ;  /* 0x0c00008a863f7389 */ /* 0x000064000004008b */
[----:B01----:R-:W-:Y:S05]  /*219c0*/  ENDCOLLECTIVE ;  /* 0x000000000000791b */ /* 0x003fea0003800000 */
.L_x_2232:
[----:B------:R-:W-:Y:S01]  /*219d0*/  IMAD.MOV.U32 R138, RZ, RZ, 0x8 ;  /* 0x00000008ff8a7424 */ /* 0x000fe200078e00ff */
[----:B------:R-:W-:-:S05]  /*219e0*/  MOV R61, R63 ;  /* 0x0000003f003d7202 */ /* 0x000fca0000000f00 */
[----:B------:R-:W-:-:S04]  /*219f0*/  FADD.FTZ R61, R60, R61 ;  /* 0x0000003d3c3d7221 */ /* 0x000fc80000010000 */
[----:B------:R-:W-:-:S07]  /*21a00*/  IMAD.MOV.U32 R134, RZ, RZ, R61 ;  /* 0x000000ffff867224 */ /* 0x000fce00078e003d */
[----:B------:R-:W-:Y:S05]  /*21a10*/  WARPSYNC.COLLECTIVE R103, `(.L_x_2233) ;  /* 0x0000000067087348 */ /* 0x000fea0003c00000 */
[----:B------:R0:W1:Y:S02]  /*21a20*/  SHFL.BFLY P2, R63, R134, R138, R139 ;  /* 0x0c00008a863f7389 */ /* 0x000064000004008b */
[----:B01----:R-:W-:Y:S05]  /*21a30*/  ENDCOLLECTIVE ;  /* 0x000000000000791b */ /* 0x003fea0003800000 */
.L_x_2233:
[----:B------:R-:W-:Y:S01]  /*21a40*/  IMAD.MOV.U32 R138, RZ, RZ, 0x10 ;  /* 0x00000010ff8a7424 */ /* 0x000fe200078e00ff */
[----:B------:R-:W-:-:S05]  /*21a50*/  MOV R56, R63 ;  /* 0x0000003f00387202 */ /* 0x000fca0000000f00 */
[----:B------:R-:W-:-:S04]  /*21a60*/  FADD.FTZ R62, R61, R56 ;  /* 0x000000383d3e7221 */ /* 0x000fc80000010000 */
[----:B------:R-:W-:-:S07]  /*21a70*/  IMAD.MOV.U32 R134, RZ, RZ, R62 ;  /* 0x000000ffff867224 */ /* 0x000fce00078e003e */
[----:B------:R-:W-:Y:S05]  /*21a80*/  WARPSYNC.COLLECTIVE R103, `(.L_x_2234) ;  /* 0x0000000067087348 */ /* 0x000fea0003c00000 */
[----:B------:R0:W1:Y:S02]  /*21a90*/  SHFL.BFLY P2, R63, R134, R138, R139 ;  /* 0x0c00008a863f7389 */ /* 0x000064000004008b */
[----:B01----:R-:W-:Y:S05]  /*21aa0*/  ENDCOLLECTIVE ;  /* 0x000000000000791b */ /* 0x003fea0003800000 */
.L_x_2234:
[----:B------:R-:W-:Y:S02]  /*21ab0*/  IMAD.MOV.U32 R138, RZ, RZ, 0x1 ;  /* 0x00000001ff8a7424 */ /* 0x000fe400078e00ff */
[----:B------:R-:W-:-:S04]  /*21ac0*/  FADD.FTZ R63, R62, R63 ;  /* 0x0000003f3e3f7221 */ /* 0x000fc80000010000 */
[----:B------:R-:W-:-:S04]  /*21ad0*/  FMUL.FTZ R137, R63, R58 ;  /* 0x0000003a3f897220 */ /* 0x000fc80000410000 */
        /* <DEDUP_REMOVED lines=64> */
[----:B------:R-:W-:-:S07]  /*21ee0*/  MOV R134, R56 ;  /* 0x0000003800867202 */ /* 0x000fce0000000f00 */
[----:B------:R-:W-:Y:S05]  /*21ef0*/  WARPSYNC.COLLECTIVE R103, `(.L_x_2235) ;  /* 0x0000000067087348 */ /* 0x000fea0003c00000 */
[----:B------:R0:W1:Y:S02]  /*21f00*/  SHFL.BFLY P2, R63, R134, R138, R139 ;  /* 0x0c00008a863f7389 */ /* 0x000064000004008b */
[----:B01----:R-:W-:Y:S05]  /*21f10*/  ENDCOLLECTIVE ;  /* 0x000000000000791b */ /* 0x003fea0003800000 */
.L_x_2235:
[----:B------:R-:W-:Y:S02]  /*21f20*/  IMAD.MOV.U32 R138, RZ, RZ, 0x2 ;  /* 0x00000002ff8a7424 */ /* 0x000fe400078e00ff */
[----:B------:R-:W-:-:S04]  /*21f30*/  IMAD.MOV.U32 R59, RZ, RZ, R63 ;  /* 0x000000ffff3b7224 */ /* 0x000fc800078e003f */
[----:B------:R-:W-:-:S05]  /*21f40*/  FADD.FTZ R59, R56, R59 ;  /* 0x0000003b383b7221 */ /* 0x000fca0000010000 */
[----:B------:R-:W-:-:S07]  /*21f50*/  MOV R134, R59 ;  /* 0x0000003b00867202 */ /* 0x000fce0000000f00 */
[----:B------:R-:W-:Y:S05]  /*21f60*/  WARPSYNC.COLLECTIVE R103, `(.L_x_2236) ;  /* 0x0000000067087348 */ /* 0x000fea0003c00000 */
[----:B------:R0:W1:Y:S02]  /*21f70*/  SHFL.BFLY P2, R63, R134, R138, R139 ;  /* 0x0c00008a863f7389 */ /* 0x000064000004008b */
[----:B01----:R-:W-:Y:S05]  /*21f80*/  ENDCOLLECTIVE ;  /* 0x000000000000791b */ /* 0x003fea0003800000 */
.L_x_2236:
[----:B------:R-:W-:Y:S02]  /*21f90*/  IMAD.MOV.U32 R138, RZ, RZ, 0x4 ;  /* 0x00000004ff8a7424 */ /* 0x000fe400078e00ff */
[----:B------:R-:W-:-:S04]  /*21fa0*/  IMAD.MOV.U32 R60, RZ, RZ, R63 ;  /* 0x000000ffff3c7224 */ /* 0x000fc800078e003f */
[----:B------:R-:W-:-:S05]  /*21fb0*/  FADD.FTZ R60, R59, R60 ;  /* 0x0000003c3b3c7221 */ /* 0x000fca0000010000 */
[----:B------:R-:W-:-:S07]  /*21fc0*/  MOV R134, R60 ;  /* 0x0000003c00867202 */ /* 0x000fce0000000f00 */
[----:B------:R-:W-:Y:S05]  /*21fd0*/  WARPSYNC.COLLECTIVE R103, `(.L_x_2237) ;  /* 0x0000000067087348 */ /* 0x000fea0003c00000 */
[----:B------:R0:W1:Y:S02]  /*21fe0*/  SHFL.BFLY P2, R63, R134, R138, R139 ;  /* 0x0c00008a863f7389 */ /* 0x000064000004008b */
[----:B01----:R-:W-:Y:S05]  /*21ff0*/  ENDCOLLECTIVE ;  /* 0x000000000000791b */ /* 0x003fea0003800000 */
.L_x_2237:
[----:B------:R-:W-:Y:S02]  /*22000*/  IMAD.MOV.U32 R138, RZ, RZ, 0x8 ;  /* 0x00000008ff8a7424 */ /* 0x000fe400078e00ff */
[----:B------:R-:W-:-:S04]  /*22010*/  IMAD.MOV.U32 R61, RZ, RZ, R63 ;  /* 0x000000ffff3d7224 */ /* 0x000fc800078e003f */
[----:B------:R-:W-:-:S05]  /*22020*/  FADD.FTZ R61, R60, R61 ;  /* 0x0000003d3c3d7221 */ /* 0x000fca0000010000 */
[----:B------:R-:W-:-:S07]  /*22030*/  MOV R134, R61 ;  /* 0x0000003d00867202 */ /* 0x000fce0000000f00 */
[----:B------:R-:W-:Y:S05]  /*22040*/  WARPSYNC.COLLECTIVE R103, `(.L_x_2238) ;  /* 0x0000000067087348 */ /* 0x000fea0003c00000 */
[----:B------:R0:W1:Y:S02]  /*22050*/  SHFL.BFLY P2, R63, R134, R138, R139 ;  /* 0x0c00008a863f7389 */ /* 0x000064000004008b */
[----:B01----:R-:W-:Y:S05]  /*22060*/  ENDCOLLECTIVE ;  /* 0x000000000000791b */ /* 0x003fea0003800000 */
.L_x_2238:
[----:B------:R-:W-:Y:S02]  /*22070*/  IMAD.MOV.U32 R138, RZ, RZ, 0x10 ;  /* 0x00000010ff8a7424 */ /* 0x000fe400078e00ff */
[----:B------:R-:W-:-:S04]  /*22080*/  IMAD.MOV.U32 R62, RZ, RZ, R63 ;  /* 0x000000ffff3e7224 */ /* 0x000fc800078e003f */
[----:B------:R-:W-:-:S05]  /*22090*/  FADD.FTZ R62, R61, R62 ;  /* 0x0000003e3d3e7221 */ /* 0x000fca0000010000 */
[----:B------:R-:W-:-:S07]  /*220a0*/  MOV R134, R62 ;  /* 0x0000003e00867202 */ /* 0x000fce0000000f00 */
[----:B------:R-:W-:Y:S05]  /*220b0*/  WARPSYNC.COLLECTIVE R103, `(.L_x_2239) ;  /* 0x0000000067087348 */ /* 0x000fea0003c00000 */
[----:B------:R0:W1:Y:S02]  /*220c0*/  SHFL.BFLY P2, R63, R134, R138, R139 ;  /* 0x0c00008a863f7389 */ /* 0x000064000004008b */
[----:B01----:R-:W-:Y:S05]  /*220d0*/  ENDCOLLECTIVE ;  /* 0x000000000000791b */ /* 0x003fea0003800000 */
.L_x_2239:
[----:B------:R-:W-:Y:S05]  /*220e0*/  BRA `(.L_x_2240) ;  /* 0xffffffe800a07947 */ /* 0x000fea000383ffff */
.L_x_2241:
        /* <DEDUP_REMOVED lines=9> */
.L_x_22677:


//--------------------- .text._ZN10layer_norm31ln_parallel_residual_fwd_kernelINS_13Kernel_traitsI6__halfS2_S2_S2_fjLj1024ELj1ELj4ELj1ELj16ENS_18Kernel_traits_baseILj1024ES2_S2_S2_S2_fjLj128EEEEELb0ELb0ELb0EEEvNS_9FwdParamsE --------------------------
	.section	.text._ZN10layer_norm31ln_parallel_residual_fwd_kernelINS_13Kernel_traitsI6__halfS2_S2_S2_fjLj1024ELj1ELj4ELj1ELj16ENS_18Kernel_traits_baseILj1024ES2_S2_S2_S2_fjLj128EEEEELb0ELb0ELb0EEEvNS_9FwdParamsE,"ax",@progbits
	.align	128
        .global         _ZN10layer_norm31ln_parallel_residual_fwd_kernelINS_13Kernel_traitsI6__halfS2_S2_S2_fjLj1024ELj1ELj4ELj1ELj16ENS_18Kernel_traits_baseILj1024ES2_S2_S2_S2_fjLj128EEEEELb0ELb0ELb0EEEvNS_9FwdParamsE
        .type           _ZN10layer_norm31ln_parallel_residual_fwd_kernelINS_13Kernel_traitsI6__halfS2_S2_S2_fjLj1024ELj1ELj4ELj1ELj16ENS_18Kernel_traits_baseILj1024ES2_S2_S2_S2_fjLj128EEEEELb0ELb0ELb0EEEvNS_9FwdParamsE,@function
        .size           _ZN10layer_norm31ln_parallel_residual_fwd_kernelINS_13Kernel_traitsI6__halfS2_S2_S2_fjLj1024ELj1ELj4ELj1ELj16ENS_18Kernel_traits_baseILj1024ES2_S2_S2_S2_fjLj128EEEEELb0ELb0ELb0EEEvNS_9FwdParamsE,(.L_x_22678 - _ZN10layer_norm31ln_parallel_residual_fwd_kernelINS_13Kernel_traitsI6__halfS2_S2_S2_fjLj1024ELj1ELj4ELj1ELj16ENS_18Kernel_traits_baseILj1024ES2_S2_S2_S2_fjLj128EEEEELb0ELb0ELb0EEEvNS_9FwdParamsE)
        .other          _ZN10layer_norm31ln_parallel_residual_fwd_kernelINS_13Kernel_traitsI6__halfS2_S2_S2_fjLj1024ELj1ELj4ELj1ELj16ENS_18Kernel_traits_baseILj1024ES2_S2_S2_S2_fjLj128EEEEELb0ELb0ELb0EEEvNS_9FwdParamsE,@"STO_CUDA_ENTRY STV_DEFAULT"
_ZN10layer_norm31ln_parallel_residual_fwd_kernelINS_13Kernel_traitsI6__halfS2_S2_S2_fjLj1024ELj1ELj4ELj1ELj16ENS_18Kernel_traits_baseILj1024ES2_S2_S2_S2_fjLj128EEEEELb0ELb0ELb0EEEvNS_9FwdParamsE:
.text._ZN10layer_norm31ln_parallel_residual_fwd_kernelINS_13Kernel_traitsI6__halfS2_S2_S2_fjLj1024ELj1ELj4ELj1ELj16ENS_18Kernel_traits_baseILj1024ES2_S2_S2_S2_fjLj128EEEEELb0ELb0ELb0EEEvNS_9FwdParamsE:
        /* <DEDUP_REMOVED lines=43> */
[C---:B---3--:R-:W-:Y:S01]  /*02b0*/  @P2 IMAD.WIDE.U32 R10, R0.reuse, 0x10, R10 ;  /* 0x00000010000a2825 */ /* 0x048fe200078e000a */
[----:B------:R-:W-:-:S04]  /*02c0*/  @P2 IADD3 R0, PT, PT, R0, 0x20, RZ ;  /* 0x0000002000002810 */ /* 0x000fc80007ffe0ff */
[----:B------:R0:W5:Y:S01]  /*02d0*/  @P2 LDG.E.128 R60, desc[UR6][R10.64] ;  /* 0x000000060a3c2981 */ /* 0x000162000c1e1d00 */
[----:B----4-:R-:W-:-:S05]  /*02e0*/  @P3 IMAD.WIDE.U32 R12, R0, 0x10, R12 ;  /* 0x00000010000c3825 */ /* 0x010fca00078e000c */
[----:B------:R0:W5:Y:S01]  /*02f0*/  @P3 LDG.E.128 R56, desc[UR6][R12.64] ;  /* 0x000000060c383981 */ /* 0x000162000c1e1d00 */
[----:B-1----:R-:W-:-:S05]  /*0300*/  @P3 IMAD.WIDE.U32 R14, R0, 0x10, R14 ;  /* 0x00000010000e3825 */ /* 0x002fca00078e000e */
[----:B------:R0:W5:Y:S01]  /*0310*/  @P3 LDG.E.128 R52, desc[UR6][R14.64] ;  /* 0x000000060e343981 */ /* 0x000162000c1e1d00 */
[----:B------:R-:W-:Y:S01]  /*0320*/  ISETP.GE.U32.AND P4, PT, R3, 0x80, PT ;  /* 0x000000800300780c */ /* 0x000fe20003f86070 */
[----:B------:R-:W-:Y:S02]  /*0330*/  HFMA2 R50, -RZ, RZ, 0, 0 ;  /* 0x00000000ff327431 */ /* 0x000fe400000001ff */
[----:B------:R-:W-:Y:S01]  /*0340*/  HFMA2 R42, -RZ, RZ, 0, 0 ;  /* 0x00000000ff2a7431 */ /* 0x000fe200000001ff */
        /* <DEDUP_REMOVED lines=10> */
[----:B------:R-:W-:Y:S02]  /*03f0*/  @P0 MOV R43, RZ ;  /* 0x000000ff002b0202 */ /* 0x000fe40000000f00 */
[----:B------:R-:W-:Y:S02]  /*0400*/  @P2 MOV R47, RZ ;  /* 0x000000ff002f2202 */ /* 0x000fe40000000f00 */
[----:B------:R-:W-:Y:S02]  /*0410*/  @P3 MOV R51, RZ ;  /* 0x000000ff00333202 */ /* 0x000fe40000000f00 */
        /* <DEDUP_REMOVED lines=9> */
[----:B------:R-:W-:Y:S02]  /*04b0*/  CS2R R16, SRZ ;  /* 0x0000000000107805 */ /* 0x000fe4000001ff00 */
[----:B------:R-:W-:Y:S02]  /*04c0*/  MOV R50, RZ ;  /* 0x000000ff00327202 */ /* 0x000fe40000000f00 */
[----:B------:R-:W-:Y:S02]  /*04d0*/  CS2R R48, SRZ ;  /* 0x0000000000307805 */ /* 0x000fe4000001ff00 */
[----:B------:R-:W-:Y:S02]  /*04e0*/  MOV R46, RZ ;  /* 0x000000ff002e7202 */ /* 0x000fe40000000f00 */
[----:B------:R-:W-:-:S02]  /*04f0*/  CS2R R44, SRZ ;  /* 0x00000000002c7805 */ /* 0x000fc4000001ff00 */
[----:B------:R-:W-:Y:S02]  /*0500*/  MOV R42, RZ ;  /* 0x000000ff002a7202 */ /* 0x000fe40000000f00 */
        /* <DEDUP_REMOVED lines=8> */
[----:B------:R-:W-:Y:S01]  /*0590*/  CS2R R28, SRZ ;  /* 0x00000000001c7805 */ /* 0x000fe2000001ff00 */
[----:B------:R-:W-:Y:S06]  /*05a0*/  BRA `(.L_x_2245) ;  /* 0x0000000800c47947 */ /* 0x000fec0003800000 */
.L_x_2244:
        /* <DEDUP_REMOVED lines=34> */
[----:B------:R-:W-:Y:S01]  /*07d0*/  HFMA2 R42, -RZ, RZ, 0, 0 ;  /* 0x00000000ff2a7431 */ /* 0x000fe200000001ff */
[----:B------:R-:W-:Y:S02]  /*07e0*/  CS2R R48, SRZ ;  /* 0x0000000000307805 */ /* 0x000fe4000001ff00 */
[----:B------:R-:W-:Y:S02]  /*07f0*/  MOV R46, RZ ;  /* 0x000000ff002e7202 */ /* 0x000fe40000000f00 */
        /* <DEDUP_REMOVED lines=19> */
[----:B------:R-:W-:Y:S02]  /*0930*/  CS2R R48, SRZ ;  /* 0x0000000000307805 */ /* 0x000fe4000001ff00 */
[----:B------:R-:W-:Y:S02]  /*0940*/  MOV R46, RZ ;  /* 0x000000ff002e7202 */ /* 0x000fe40000000f00 */
[----:B------:R-:W-:-:S02]  /*0950*/  CS2R R44, SRZ ;  /* 0x00000000002c7805 */ /* 0x000fc4000001ff00 */
[----:B------:R-:W-:Y:S02]  /*0960*/  MOV R42, RZ ;  /* 0x000000ff002a7202 */ /* 0x000fe40000000f00 */
[----:B------:R-:W-:Y:S01]  /*0970*/  CS2R R40, SRZ ;  /* 0x0000000000287805 */ /* 0x000fe2000001ff00 */
[----:B------:R-:W-:Y:S06]  /*0980*/  BRA `(.L_x_2245) ;  /* 0x0000000400cc7947 */ /* 0x000fec0003800000 */
.L_x_2243:
        /* <DEDUP_REMOVED lines=34> */
[----:B------:R-:W-:Y:S01]  /*0bb0*/  @P2 IADD3 R0, PT, PT, R0, 0x20, RZ ;  /* 0x0000002000002810 */ /* 0x000fe20007ffe0ff */
[----:B------:R1:W5:Y:S04]  /*0bc0*/  @P2 LDG.E.128 R60, desc[UR6][R16.64] ;  /* 0x00000006103c2981 */ /* 0x000368000c1e1d00 */
[C---:B0-----:R-:W-:Y:S01]  /*0bd0*/  @P3 IMAD.WIDE.U32 R20, R0.reuse, 0x10, R20 ;  /* 0x0000001000143825 */ /* 0x041fe200078e0014 */
[----:B------:R1:W5:Y:S03]  /*0be0*/  @P2 LD.E.128 R32, desc[UR6][R18.64] ;  /* 0x0000000612202980 */ /* 0x000366000c101d00 */
        /* <DEDUP_REMOVED lines=23> */
.L_x_2246:
        /* <DEDUP_REMOVED lines=9> */
[----:B------:R-:W5:Y:S02]  /*0df0*/  @P0 LDG.E.128 R92, desc[UR6][R10.64] ;  /* 0x000000060a5c0981 */ /* 0x000f64000c1e1d00 */
[----:B------:R-:W0:Y:S01]  /*0e00*/  @P2 LDC.64 R74, c[0x0][0x438] ;  /* 0x00010e00ff4a2b82 */ /* 0x000e220000000a00 */
[----:B-1----:R-:W-:-:S07]  /*0e10*/  @P0 IMAD.WIDE.U32 R32, R0, 0x10, R8 ;  /* 0x0000001000200825 */ /* 0x002fce00078e0008 */
[----:B------:R-:W1:Y:S01]  /*0e20*/  LDC.64 R76, c[0x0][0x3d8] ;  /* 0x0000f600ff4c7b82 */ /* 0x000e620000000a00 */
[C---:B--2---:R-:W-:Y:S01]  /*0e30*/  @P0 IMAD.WIDE.U32 R28, R0.reuse, 0x10, R6 ;  /* 0x00000010001c0825 */ /* 0x044fe200078e0006 */
[----:B------:R-:W-:-:S06]  /*0e40*/  @P0 LOP3.LUT R0, R0, 0x20, RZ, 0xfc, !PT ;  /* 0x0000002000000812 */ /* 0x000fcc00078efcff */
[----:B------:R-:W2:Y:S01]  /*0e50*/  LDC.64 R78, c[0x0][0x3d0] ;  /* 0x0000f400ff4e7b82 */ /* 0x000ea20000000a00 */
[----:B---3--:R-:W-:-:S07]  /*0e60*/  @P2 IMAD.WIDE.U32 R72, R0, 0x10, R36 ;  /* 0x0000001000482825 */ /* 0x008fce00078e0024 */
[----:B------:R-:W3:Y:S01]  /*0e70*/  LDC.64 R82, c[0x0][0x3d8] ;  /* 0x0000f600ff527b82 */ /* 0x000ee20000000a00 */
[C---:B0-----:R-:W-:Y:S01]  /*0e80*/  @P2 IMAD.WIDE.U32 R74, R0.reuse, 0x10, R74 ;  /* 0x00000010004a2825 */ /* 0x041fe200078e004a */
[----:B------:R-:W5:Y:S04]  /*0e90*/  @P2 LDG.E.128 R64, desc[UR6][R72.64] ;  /* 0x0000000648402981 */ /* 0x000f68000c1e1d00 */
[----:B------:R-:W5:Y:S02]  /*0ea0*/  @P2 LD.E.128 R44, desc[UR6][R74.64] ;  /* 0x000000064a2c2980 */ /* 0x000f64000c101d00 */
[----:B------:R-:W0:Y:S01]  /*0eb0*/  @P3 LDC.64 R80, c[0x0][0x438] ;  /* 0x00010e00ff503b82 */ /* 0x000e220000000a00 */
[C---:B-1----:R-:W-:Y:S01]  /*0ec0*/  @P2 IMAD.WIDE.U32 R76, R0.reuse, 0x10, R76 ;  /* 0x00000010004c2825 */ /* 0x042fe200078e004c */
[----:B------:R-:W-:-:S06]  /*0ed0*/  @P2 IADD3 R0, PT, PT, R0, 0x20, RZ ;  /* 0x0000002000002810 */ /* 0x000fcc0007ffe0ff */
[----:B------:R-:W1:Y:S01]  /*0ee0*/  LDC.64 R86, c[0x0][0x3d0] ;  /* 0x0000f400ff567b82 */ /* 0x000e620000000a00 */
[C---:B--2---:R-:W-:Y:S01]  /*0ef0*/  @P3 IMAD.WIDE.U32 R78, R0.reuse, 0x10, R78 ;  /* 0x00000010004e3825 */ /* 0x044fe200078e004e */
[----:B------:R-:W5:Y:S04]  /*0f00*/  @P2 LDG.E.128 R60, desc[UR6][R76.64] ;  /* 0x000000064c3c2981 */ /* 0x000f68000c1e1d00 */
[----:B------:R-:W5:Y:S02]  /*0f10*/  @P3 LDG.E.128 R56, desc[UR6][R78.64] ;  /* 0x000000064e383981 */ /* 0x000f64000c1e1d00 */
[----:B------:R-:W2:Y:S01]  /*0f20*/  LDC.64 R90, c[0x0][0x3d8] ;  /* 0x0000f600ff5a7b82 */ /* 0x000ea20000000a00 */
[----:B---3--:R-:W-:-:S04]  /*0f30*/  @P3 IMAD.WIDE.U32 R82, R0, 0x10, R82 ;  /* 0x0000001000523825 */ /* 0x008fc800078e0052 */
[----:B------:R-:W-:Y:S01]  /*0f40*/  HFMA2 R38, -RZ, RZ, 0, 0 ;  /* 0x00000000ff267431 */ /* 0x000fe200000001ff */
[----:B------:R-:W5:Y:S04]  /*0f50*/  @P0 LD.E.128 R40, desc[UR6][R28.64] ;  /* 0x000000061c280980 */ /* 0x000f68000c101d00 */
[----:B------:R-:W5:Y:S01]  /*0f60*/  @P3 LDG.E.128 R52, desc[UR6][R82.64] ;  /* 0x0000000652343981 */ /* 0x000f62000c1e1d00 */
[----:B------:R-:W3:Y:S01]  /*0f70*/  @P4 LDC.64 R88, c[0x0][0x438] ;  /* 0x00010e00ff584b82 */ /* 0x000ee20000000a00 */
[C---:B0-----:R-:W-:Y:S01]  /*0f80*/  @P3 IMAD.WIDE.U32 R80, R0.reuse, 0x10, R80 ;  /* 0x0000001000503825 */ /* 0x041fe200078e0050 */
[----:B------:R-:W-:-:S03]  /*0f90*/  @P3 IADD3 R0, PT, PT, R0, 0x20, RZ ;  /* 0x0000002000003810 */ /* 0x000fc60007ffe0ff */
[----:B------:R-:W-:Y:S01]  /*0fa0*/  HFMA2 R30, -RZ, RZ, 0, 0 ;  /* 0x00000000ff1e7431 */ /* 0x000fe200000001ff */
[----:B------:R0:W5:Y:S01]  /*0fb0*/  @P0 LDG.E.128 R68, desc[UR6][R32.64] ;  /* 0x0000000620440981 */ /* 0x000162000c1e1d00 */
[----:B-1----:R-:W-:-:S03]  /*0fc0*/  @P4 IMAD.WIDE.U32 R4, R0, 0x10, R86 ;  /* 0x0000001000044825 */ /* 0x002fc600078e0056 */
[----:B------:R1:W5:Y:S04]  /*0fd0*/  @P3 LD.E.128 R48, desc[UR6][R80.64] ;  /* 0x0000000650303980 */ /* 0x000368000c101d00 */
[----:B------:R1:W5:Y:S01]  /*0fe0*/  @P4 LDG.E.128 R24, desc[UR6][R4.64] ;  /* 0x0000000604184981 */ /* 0x000362000c1e1d00 */
[----:B--2---:R-:W-:-:S05]  /*0ff0*/  @P4 IMAD.WIDE.U32 R8, R0, 0x10, R90 ;  /* 0x0000001000084825 */ /* 0x004fca00078e005a */
[----:B------:R1:W5:Y:S01]  /*1000*/  @P4 LDG.E.128 R20, desc[UR6][R8.64] ;  /* 0x0000000608144981 */ /* 0x000362000c1e1d00 */
[----:B---3--:R-:W-:-:S05]  /*1010*/  @P4 IMAD.WIDE.U32 R6, R0, 0x10, R88 ;  /* 0x0000001000064825 */ /* 0x008fca00078e0058 */
[----:B------:R1:W5:Y:S01]  /*1020*/  @P4 LD.E.128 R16, desc[UR6][R6.64] ;  /* 0x0000000606104980 */ /* 0x000362000c101d00 */
[----:B------:R-:W-:Y:S02]  /*1030*/  CS2R R36, SRZ ;  /* 0x0000000000247805 */ /* 0x000fe4000001ff00 */
[----:B------:R-:W-:Y:S02]  /*1040*/  MOV R34, RZ ;  /* 0x000000ff00227202 */ /* 0x000fe40000000f00 */
[----:B0-----:R-:W-:Y:S02]  /*1050*/  CS2R R32, SRZ ;  /* 0x0000000000207805 */ /* 0x001fe4000001ff00 */
[----:B------:R-:W-:Y:S02]  /*1060*/  CS2R R28, SRZ ;  /* 0x00000000001c7805 */ /* 0x000fe4000001ff00 */
[----:B------:R-:W-:Y:S02]  /*1070*/  @P0 MOV R31, RZ ;  /* 0x000000ff001f0202 */ /* 0x000fe40000000f00 */
[----:B------:R-:W-:-:S02]  /*1080*/  @P4 CS2R R14, SRZ ;  /* 0x00000000000e4805 */ /* 0x000fc4000001ff00 */
[----:B------:R-:W-:Y:S02]  /*1090*/  @P4 CS2R R12, SRZ ;  /* 0x00000000000c4805 */ /* 0x000fe4000001ff00 */
[----:B------:R-:W-:Y:S02]  /*10a0*/  @P2 MOV R35, RZ ;  /* 0x000000ff00232202 */ /* 0x000fe40000000f00 */
[----:B-1----:R-:W-:-:S07]  /*10b0*/  @P3 MOV R39, RZ ;  /* 0x000000ff00273202 */ /* 0x002fce0000000f00 */
.L_x_2245:
[----:B------:R-:W-:Y:S05]  /*10c0*/  BSYNC.RECONVERGENT B0 ;  /* 0x0000000000007941 */ /* 0x000fea0003800200 */
.L_x_2242:
[----:B------:R-:W0:Y:S01]  /*10d0*/  LDCU UR4, c[0x0][0x384] ;  /* 0x00007080ff0477ac */ /* 0x000e220008000800 */
[----:B------:R-:W1:Y:S01]  /*10e0*/  LDCU UR9, c[0x0][0x388] ;  /* 0x00007100ff0977ac */ /* 0x000e620008000800 */
[----:B------:R-:W2:Y:S01]  /*10f0*/  LDCU.U8 UR5, c[0x0][0x410] ;  /* 0x00008200ff0577ac */ /* 0x000ea20008000000 */
[----:B------:R-:W3:Y:S01]  /*1100*/  LDCU UR8, c[0x0][0x448] ;  /* 0x00008900ff0877ac */ /* 0x000ee20008000800 */
[----:B------:R-:W4:Y:S01]  /*1110*/  LDCU.64 UR10, c[0x0][0x398] ;  /* 0x00007300ff0a77ac */ /* 0x000f220008000a00 */
[----:B0-----:R-:W-:Y:S01]  /*1120*/  ISETP.GE.AND P2, PT, R84, UR4, PT ;  /* 0x0000000454007c0c */ /* 0x001fe2000bf46270 */
[----:B------:R-:W0:-:S12]  /*1130*/  LDCU.64 UR12, c[0x0][0x3a0] ;  /* 0x00007400ff0c77ac */ /* 0x000e180008000a00 */
[----:B01234-:R-:W-:Y:S05]  /*1140*/  @P2 EXIT ;  /* 0x000000000000294d */ /* 0x01ffea0003800000 */
.L_x_2280:
[----:B------:R-:W-:Y:S01]  /*1150*/  IMAD R0, R84, UR9, RZ ;  /* 0x0000000954007c24 */ /* 0x000fe2000f8e02ff */
[----:B------:R-:W-:Y:S04]  /*1160*/  BSSY.RECONVERGENT B0, `(.L_x_2247) ;  /* 0x0000089000007945 */ /* 0x000fe80003800200 */
[----:B------:R-:W-:-:S04]  /*1170*/  SHF.R.S32.HI R77, RZ, 0x1f, R0 ;  /* 0x0000001fff4d7819 */ /* 0x000fc80000011400 */
[----:B------:R-:W-:-:S04]  /*1180*/  LEA.HI R77, R77, R0, RZ, 0x3 ;  /* 0x000000004d4d7211 */ /* 0x000fc800078f18ff */
[----:B------:R-:W-:-:S04]  /*1190*/  LEA.HI.SX32 R121, R77, R2, 0x1d ;  /* 0x000000024d797211 */ /* 0x000fc800078feaff */
[----:B------:R-:W-:Y:S01]  /*11a0*/  MOV R0, R121 ;  /* 0x0000007900007202 */ /* 0x000fe20000000f00 */
        /* <DEDUP_REMOVED lines=16> */
[----:B-----5:R-:W-:Y:S02]  /*12b0*/  HADD2.F32 R0, -RZ, R76.H0_H0 ;  /* 0x2000004cff007230 */ /* 0x020fe40000004100 */
[----:B------:R-:W-:Y:S02]  /*12c0*/  HADD2.F32 R73, -RZ, R8.H0_H0 ;  /* 0x20000008ff497230 */ /* 0x000fe40000004100 */
[----:B------:R-:W-:Y:S02]  /*12d0*/  HADD2.F32 R72, -RZ, R77.H0_H0 ;  /* 0x2000004dff487230 */ /* 0x000fe40000004100 */
[----:B------:R-:W-:Y:S02]  /*12e0*/  HADD2.F32 R75, -RZ, R9.H0_H0 ;  /* 0x20000009ff4b7230 */ /* 0x000fe40000004100 */
[----:B------:R-:W-:Y:S01]  /*12f0*/  FADD.FTZ R0, R0, R73 ;  /* 0x0000004900007221 */ /* 0x000fe20000010000 */
[----:B------:R-:W-:Y:S02]  /*1300*/  HADD2.F32 R76, -RZ, R76.H1_H1 ;  /* 0x3000004cff4c7230 */ /* 0x000fe40000004100 */
[----:B------:R-:W-:-:S02]  /*1310*/  HADD2.F32 R73, -RZ, R8.H1_H1 ;  /* 0x30000008ff497230 */ /* 0x000fc40000004100 */
[----:B------:R-:W-:Y:S01]  /*1320*/  FADD.FTZ R72, R72, R75 ;  /* 0x0000004b48487221 */ /* 0x000fe20000010000 */
[----:B------:R-:W-:Y:S02]  /*1330*/  HADD2.F32 R77, -RZ, R77.H1_H1 ;  /* 0x3000004dff4d7230 */ /* 0x000fe40000004100 */
[----:B0-----:R-:W-:Y:S02]  /*1340*/  HADD2.F32 R82, -RZ, R79.H0_H0 ;  /* 0x2000004fff527230 */ /* 0x001fe40000004100 */
[----:B------:R-:W-:Y:S01]  /*1350*/  FADD.FTZ R73, R76, R73 ;  /* 0x000000494c497221 */ /* 0x000fe20000010000 */
[----:B------:R-:W-:Y:S02]  /*1360*/  HADD2.F32 R74, -RZ, R9.H1_H1 ;  /* 0x30000009ff4a7230 */ /* 0x000fe40000004100 */
[----:B------:R-:W-:Y:S02]  /*1370*/  HADD2.F32 R75, -RZ, R11.H0_H0 ;  /* 0x2000000bff4b7230 */ /* 0x000fe40000004100 */
[----:B------:R-:W-:-:S02]  /*1380*/  HADD2.F32 R80, -RZ, R78.H0_H0 ;  /* 0x2000004eff507230 */ /* 0x000fc40000004100 */
[----:B------:R-:W-:Y:S01]  /*1390*/  FADD.FTZ R74, R77, R74 ;  /* 0x0000004a4d4a7221 */ /* 0x000fe20000010000 */
[----:B------:R-:W-:Y:S02]  /*13a0*/  HADD2.F32 R83, -RZ, R79.H1_H1 ;  /* 0x3000004fff537230 */ /* 0x000fe40000004100 */
[----:B------:R-:W-:Y:S01]  /*13b0*/  FADD.FTZ R82, R82, R75 ;  /* 0x0000004b52527221 */ /* 0x000fe20000010000 */
[----:B------:R-:W-:Y:S02]  /*13c0*/  HADD2.F32 R78, -RZ, R78.H1_H1 ;  /* 0x3000004eff4e7230 */ /* 0x000fe40000004100 */
[--C-:B------:R-:W-:Y:S02]  /*13d0*/  HADD2.F32 R79, -RZ, R10.reuse.H0_H0 ;  /* 0x2000000aff4f7230 */ /* 0x100fe40000004100 */
[----:B------:R-:W-:Y:S02]  /*13e0*/  HADD2.F32 R81, -RZ, R10.H1_H1 ;  /* 0x3000000aff517230 */ /* 0x000fe40000004100 */
[----:B------:R-:W-:-:S02]  /*13f0*/  HADD2.F32 R76, -RZ, R11.H1_H1 ;  /* 0x3000000bff4c7230 */ /* 0x000fc40000004100 */
[----:B------:R-:W-:Y:S01]  /*1400*/  FADD.FTZ R79, R80, R79 ;  /* 0x0000004f504f7221 */ /* 0x000fe20000010000 */
[----:B------:R-:W-:Y:S02]  /*1410*/  HADD2.F32 R85, -RZ, R4.H0_H0 ;  /* 0x20000004ff557230 */ /* 0x000fe40000004100 */
[----:B------:R-:W-:Y:S01]  /*1420*/  FADD.FTZ R78, R78, R81 ;  /* 0x000000514e4e7221 */ /* 0x000fe20000010000 */
[----:B------:R-:W-:Y:S02]  /*1430*/  HADD2.F32 R89, -RZ, R5.H0_H0 ;  /* 0x20000005ff597230 */ /* 0x000fe40000004100 */
[----:B------:R-:W-:Y:S01]  /*1440*/  FADD.FTZ R76, R83, R76 ;  /* 0x0000004c534c7221 */ /* 0x000fe20000010000 */
[----:B------:R-:W-:Y:S02]  /*1450*/  HADD2.F32 R90, -RZ, R6.H0_H0 ;  /* 0x20000006ff5a7230 */ /* 0x000fe40000004100 */
[----:B------:R-:W-:Y:S01]  /*1460*/  FADD.FTZ R85, R0, R85 ;  /* 0x0000005500557221 */ /* 0x000fe20000010000 */
[----:B------:R-:W-:-:S02]  /*1470*/  HADD2.F32 R109, -RZ, R7.H0_H0 ;  /* 0x20000007ff6d7230 */ /* 0x000fc40000004100 */
[----:B------:R-:W-:Y:S01]  /*1480*/  FADD.FTZ R89, R72, R89 ;  /* 0x0000005948597221 */ /* 0x000fe20000010000 */
[----:B------:R-:W-:Y:S02]  /*1490*/  HADD2.F32 R77, -RZ, R7.H1_H1 ;  /* 0x30000007ff4d7230 */ /* 0x000fe40000004100 */
[----:B------:R-:W-:Y:S01]  /*14a0*/  FADD.FTZ R90, R79, R90 ;  /* 0x0000005a4f5a7221 */ /* 0x000fe20000010000 */
[----:B------:R-:W-:Y:S02]  /*14b0*/  HADD2.F32 R111, -RZ, R6.H1_H1 ;  /* 0x30000006ff6f7230 */ /* 0x000fe40000004100 */
[----:B------:R-:W-:Y:S01]  /*14c0*/  FADD.FTZ R109, R82, R109 ;  /* 0x0000006d526d7221 */ /* 0x000fe20000010000 */
[----:B------:R-:W-:Y:S02]  /*14d0*/  HADD2.F32 R75, -RZ, R5.H1_H1 ;  /* 0x30000005ff4b7230 */ /* 0x000fe40000004100 */
[----:B------:R-:W-:Y:S01]  /*14e0*/  FADD.FTZ R110, R76, R77 ;  /* 0x0000004d4c6e7221 */ /* 0x000fe20000010000 */
[----:B------:R-:W-:-:S02]  /*14f0*/  HADD2.F32 R98, -RZ, R4.H1_H1 ;  /* 0x30000004ff627230 */ /* 0x000fc40000004100 */
[----:B------:R-:W-:Y:S01]  /*1500*/  FADD.FTZ R111, R78, R111 ;  /* 0x0000006f4e6f7221 */ /* 0x000fe20000010000 */
[----:B------:R-:W-:Y:S01]  /*1510*/  FADD.FTZ R96, R74, R75 ;  /* 0x0000004b4a607221 */ /* 0x000fe20000010000 */
[----:B------:R-:W-:Y:S01]  /*1520*/  F2FP.F16.F32.PACK_AB R75, R110, R109 ;  /* 0x0000006d6e4b723e */ /* 0x000fe200000000ff */
[----:B------:R-:W-:Y:S02]  /*1530*/  FADD.FTZ R98, R73, R98 ;  /* 0x0000006249627221 */ /* 0x000fe40000010000 */
[----:B------:R-:W-:Y:S02]  /*1540*/  F2FP.F16.F32.PACK_AB R74, R111, R90 ;  /* 0x0000005a6f4a723e */ /* 0x000fe400000000ff */
[----:B------:R-:W-:Y:S02]  /*1550*/  F2FP.F16.F32.PACK_AB R73, R96, R89 ;  /* 0x000000596049723e */ /* 0x000fe400000000ff */
[----:B------:R-:W-:Y:S01]  /*1560*/  F2FP.F16.F32.PACK_AB R72, R98, R85 ;  /* 0x000000556248723e */ /* 0x000fe200000000ff */
[----:B------:R-:W-:Y:S06]  /*1570*/  BRA `(.L_x_2251) ;  /* 0x00000004000c7947 */ /* 0x000fec0003800000 */
.L_x_2250:
[----:B-----5:R-:W-:Y:S02]  /*1580*/  HADD2.F32 R85, -RZ, R76.H0_H0 ;  /* 0x2000004cff557230 */ /* 0x020fe40000004100 */
[----:B------:R-:W-:Y:S02]  /*1590*/  HADD2.F32 R90, -RZ, R78.H0_H0 ;  /* 0x2000004eff5a7230 */ /* 0x000fe40000004100 */
[----:B------:R-:W-:Y:S02]  /*15a0*/  HADD2.F32 R0, -RZ, R8.H0_H0 ;  /* 0x20000008ff007230 */ /* 0x000fe40000004100 */
[----:B------:R-:W-:Y:S02]  /*15b0*/  HADD2.F32 R73, -RZ, R10.H0_H0 ;  /* 0x2000000aff497230 */ /* 0x000fe40000004100 */
[----:B------:R-:W-:Y:S02]  /*15c0*/  HADD2.F32 R89, -RZ, R77.H0_H0 ;  /* 0x2000004dff597230 */ /* 0x000fe40000004100 */
[----:B------:R-:W-:Y:S01]  /*15d0*/  FADD.FTZ R85, R85, R0 ;  /* 0x0000000055557221 */ /* 0x000fe20000010000 */
[----:B------:R-:W-:-:S02]  /*15e0*/  HADD2.F32 R109, -RZ, R79.H0_H0 ;  /* 0x2000004fff6d7230 */ /* 0x000fc40000004100 */
[----:B------:R-:W-:Y:S01]  /*15f0*/  FADD.FTZ R90, R90, R73 ;  /* 0x000000495a5a7221 */ /* 0x000fe20000010000 */
[----:B------:R-:W-:Y:S02]  /*1600*/  HADD2.F32 R76, -RZ, R76.H1_H1 ;  /* 0x3000004cff4c7230 */ /* 0x000fe40000004100 */
[----:B------:R-:W-:Y:S02]  /*1610*/  HADD2.F32 R77, -RZ, R77.H1_H1 ;  /* 0x3000004dff4d7230 */ /* 0x000fe40000004100 */
[----:B------:R-:W-:Y:S02]  /*1620*/  HADD2.F32 R78, -RZ, R78.H1_H1 ;  /* 0x3000004eff4e7230 */ /* 0x000fe40000004100 */
[----:B------:R-:W-:Y:S02]  /*1630*/  HADD2.F32 R72, -RZ, R9.H0_H0 ;  /* 0x20000009ff487230 */ /* 0x000fe40000004100 */
[----:B------:R-:W-:Y:S02]  /*1640*/  HADD2.F32 R79, -RZ, R79.H1_H1 ;  /* 0x3000004fff4f7230 */ /* 0x000fe40000004100 */
[----:B------:R-:W-:-:S02]  /*1650*/  HADD2.F32 R0, -RZ, R11.H0_H0 ;  /* 0x2000000bff007230 */ /* 0x000fc40000004100 */
[----:B------:R-:W-:Y:S01]  /*1660*/  FADD.FTZ R89, R89, R72 ;  /* 0x0000004859597221 */ /* 0x000fe20000010000 */
[----:B------:R-:W-:Y:S02]  /*1670*/  HADD2.F32 R110, -RZ, R11.H1_H1 ;  /* 0x3000000bff6e7230 */ /* 0x000fe40000004100 */
[----:B------:R-:W-:Y:S02]  /*1680*/  HADD2.F32 R111, -RZ, R10.H1_H1 ;  /* 0x3000000aff6f7230 */ /* 0x000fe40000004100 */
[----:B------:R-:W-:Y:S01]  /*1690*/  FADD.FTZ R109, R109, R0 ;  /* 0x000000006d6d7221 */ /* 0x000fe20000010000 */
[----:B------:R-:W-:Y:S02]  /*16a0*/  HADD2.F32 R96, -RZ, R9.H1_H1 ;  /* 0x30000009ff607230 */ /* 0x000fe40000004100 */
[----:B------:R-:W-:Y:S01]  /*16b0*/  FADD.FTZ R110, R79, R110 ;  /* 0x0000006e4f6e7221 */ /* 0x000fe20000010000 */
[----:B------:R-:W-:Y:S02]  /*16c0*/  HADD2.F32 R73, -RZ, R8.H1_H1 ;  /* 0x30000008ff497230 */ /* 0x000fe40000004100 */
[----:B------:R-:W-:Y:S01]  /*16d0*/  FADD.FTZ R111, R78, R111 ;  /* 0x0000006f4e6f7221 */ /* 0x000fe20000010000 */
[----:B------:R-:W-:Y:S01]  /*16e0*/  FADD.FTZ R96, R77, R96 ;  /* 0x000000604d607221 */ /* 0x000fe20000010000 */
[----:B------:R-:W-:Y:S01]  /*16f0*/  F2FP.F16.F32.PACK_AB R75, R110, R109 ;  /* 0x0000006d6e4b723e */ /* 0x000fe200000000ff */
[----:B------:R-:W-:-:S02]  /*1700*/  FADD.FTZ R98, R76, R73 ;  /* 0x000000494c627221 */ /* 0x000fc40000010000 */
[----:B------:R-:W-:Y:S02]  /*1710*/  F2FP.F16.F32.PACK_AB R74, R111, R90 ;  /* 0x0000005a6f4a723e */ /* 0x000fe400000000ff */
[----:B------:R-:W-:Y:S02]  /*1720*/  F2FP.F16.F32.PACK_AB R73, R96, R89 ;  /* 0x000000596049723e */ /* 0x000fe400000000ff */
[----:B------:R-:W-:Y:S01]  /*1730*/  F2FP.F16.F32.PACK_AB R72, R98, R85 ;  /* 0x000000556248723e */ /* 0x000fe200000000ff */
[----:B------:R-:W-:Y:S06]  /*1740*/  BRA `(.L_x_2251) ;  /* 0x0000000000987947 */ /* 0x000fec0003800000 */
.L_x_2249:
[----:B------:R-:W-:Y:S05]  /*1750*/  @!P2 BRA `(.L_x_2252) ;  /* 0x000000000074a947 */ /* 0x000fea0003800000 */
        /* <DEDUP_REMOVED lines=29> */
.L_x_2252:
[--C-:B-----5:R-:W-:Y:S02]  /*1930*/  HADD2.F32 R85, -RZ, R76.reuse.H0_H0 ;  /* 0x2000004cff557230 */ /* 0x120fe40000004100 */
[----:B------:R-:W-:Y:S02]  /*1940*/  HADD2.F32 R98, -RZ, R76.H1_H1 ;  /* 0x3000004cff627230 */ /* 0x000fe40000004100 */
[--C-:B------:R-:W-:Y:S02]  /*1950*/  HADD2.F32 R89, -RZ, R77.reuse.H0_H0 ;  /* 0x2000004dff597230 */ /* 0x100fe40000004100 */
[----:B------:R-:W-:Y:S02]  /*1960*/  HADD2.F32 R96, -RZ, R77.H1_H1 ;  /* 0x3000004dff607230 */ /* 0x000fe40000004100 */
[--C-:B------:R-:W-:Y:S02]  /*1970*/  HADD2.F32 R90, -RZ, R78.reuse.H0_H0 ;  /* 0x2000004eff5a7230 */ /* 0x100fe40000004100 */
[----:B------:R-:W-:-:S02]  /*1980*/  HADD2.F32 R111, -RZ, R78.H1_H1 ;  /* 0x3000004eff6f7230 */ /* 0x000fc40000004100 */
[--C-:B------:R-:W-:Y:S02]  /*1990*/  HADD2.F32 R109, -RZ, R79.reuse.H0_H0 ;  /* 0x2000004fff6d7230 */ /* 0x100fe40000004100 */
[----:B------:R-:W-:-:S07]  /*19a0*/  HADD2.F32 R110, -RZ, R79.H1_H1 ;  /* 0x3000004fff6e7230 */ /* 0x000fce0000004100 */
.L_x_2251:
[----:B------:R-:W1:Y:S01]  /*19b0*/  @P1 LDC.64 R76, c[0x0][0x3a8] ;  /* 0x0000ea00ff4c1b82 */ /* 0x000e620000000a00 */
[C---:B------:R-:W-:Y:S01]  /*19c0*/  IADD3 R0, PT, PT, R121.reuse, 0x20, RZ ;  /* 0x0000002079007810 */ /* 0x040fe20007ffe0ff */
[----:B-1----:R-:W-:-:S05]  /*19d0*/  @P1 IMAD.WIDE.U32 R76, R121, 0x10, R76 ;  /* 0x00000010794c1825 */ /* 0x002fca00078e004c */
[----:B------:R1:W-:Y:S02]  /*19e0*/  @P1 STG.E.128 desc[UR6][R76.64], R72 ;  /* 0x000000484c001986 */ /* 0x0003e4000c101d06 */
.L_x_2248:
[----:B------:R-:W-:Y:S05]  /*19f0*/  BSYNC.RECONVERGENT B0 ;  /* 0x0000000000007941 */ /* 0x000fea0003800200 */
.L_x_2247:
        /* <DEDUP_REMOVED lines=23> */
[--C-:B-----5:R-:W-:Y:S02]  /*1b70*/  HADD2.F32 R86, -RZ, R76.reuse.H0_H0 ;  /* 0x2000004cff567230 */ /* 0x120fe40000004100 */
[----:B------:R-:W-:Y:S02]  /*1b80*/  HADD2.F32 R91, -RZ, R76.H1_H1 ;  /* 0x3000004cff5b7230 */ /* 0x000fe40000004100 */
[--C-:B------:R-:W-:Y:S02]  /*1b90*/  HADD2.F32 R97, -RZ, R77.reuse.H0_H0 ;  /* 0x2000004dff617230 */ /* 0x100fe40000004100 */
[----:B------:R-:W-:Y:S02]  /*1ba0*/  HADD2.F32 R100, -RZ, R77.H1_H1 ;  /* 0x3000004dff647230 */ /* 0x000fe40000004100 */
[--C-:B------:R-:W-:Y:S02]  /*1bb0*/  HADD2.F32 R99, -RZ, R78.reuse.H0_H0 ;  /* 0x2000004eff637230 */ /* 0x100fe40000004100 */
[----:B------:R-:W-:-:S02]  /*1bc0*/  HADD2.F32 R112, -RZ, R78.H1_H1 ;  /* 0x3000004eff707230 */ /* 0x000fc40000004100 */
[--C-:B------:R-:W-:Y:S02]  /*1bd0*/  HADD2.F32 R113, -RZ, R79.reuse.H0_H0 ;  /* 0x2000004fff717230 */ /* 0x100fe40000004100 */
[----:B------:R-:W-:Y:S01]  /*1be0*/  HADD2.F32 R114, -RZ, R79.H1_H1 ;  /* 0x3000004fff727230 */ /* 0x000fe20000004100 */
[----:B------:R-:W-:Y:S06]  /*1bf0*/  BRA `(.L_x_2257) ;  /* 0x0000000400a47947 */ /* 0x000fec0003800000 */
.L_x_2256:
        /* <DEDUP_REMOVED lines=29> */
.L_x_2255:
[----:B------:R-:W-:-:S04]  /*1dd0*/  UISETP.NE.U32.AND UP0, UPT, UR12, URZ, UPT ;  /* 0x000000ff0c00728c */ /* 0x000fc8000bf05070 */
[----:B------:R-:W-:-:S09]  /*1de0*/  UISETP.NE.AND.EX UP0, UPT, UR13, URZ, UPT, UP0 ;  /* 0x000000ff0d00728c */ /* 0x000fd2000bf05300 */
[----:B------:R-:W-:Y:S05]  /*1df0*/  BRA.U UP0, `(.L_x_2258) ;  /* 0x0000000100747547 */ /* 0x000fea000b800000 */
        /* <DEDUP_REMOVED lines=29> */
.L_x_2258:
[----:B-----5:R-:W-:Y:S02]  /*1fd0*/  HADD2.F32 R72, -RZ, R76.H0_H0 ;  /* 0x2000004cff487230 */ /* 0x020fe40000004100 */
[----:B------:R-:W-:Y:S02]  /*1fe0*/  HADD2.F32 R73, -RZ, R8.H0_H0 ;  /* 0x20000008ff497230 */ /* 0x000fe40000004100 */
[--C-:B------:R-:W-:Y:S02]  /*1ff0*/  HADD2.F32 R83, -RZ, R79.reuse.H0_H0 ;  /* 0x2000004fff537230 */ /* 0x100fe40000004100 */
[----:B------:R-:W-:Y:S02]  /*2000*/  HADD2.F32 R86, -RZ, R79.H1_H1 ;  /* 0x3000004fff567230 */ /* 0x000fe40000004100 */
[----:B------:R-:W-:Y:S01]  /*2010*/  FADD.FTZ R72, R73, R72 ;  /* 0x0000004849487221 */ /* 0x000fe20000010000 */
[----:B------:R-:W-:Y:S02]  /*2020*/  HADD2.F32 R74, -RZ, R77.H0_H0 ;  /* 0x2000004dff4a7230 */ /* 0x000fe40000004100 */
[----:B------:R-:W-:-:S02]  /*2030*/  HADD2.F32 R80, -RZ, R78.H0_H0 ;  /* 0x2000004eff507230 */ /* 0x000fc40000004100 */
[----:B------:R-:W-:Y:S02]  /*2040*/  HADD2.F32 R75, -RZ, R9.H0_H0 ;  /* 0x20000009ff4b7230 */ /* 0x000fe40000004100 */
[----:B------:R-:W-:Y:S02]  /*2050*/  HADD2.F32 R79, -RZ, R10.H0_H0 ;  /* 0x2000000aff4f7230 */ /* 0x000fe40000004100 */
[----:B------:R-:W-:Y:S02]  /*2060*/  HADD2.F32 R81, -RZ, R78.H1_H1 ;  /* 0x3000004eff517230 */ /* 0x000fe40000004100 */
[----:B------:R-:W-:Y:S01]  /*2070*/  FADD.FTZ R74, R75, R74 ;  /* 0x0000004a4b4a7221 */ /* 0x000fe20000010000 */
[----:B------:R-:W-:Y:S02]  /*2080*/  HADD2.F32 R76, -RZ, R76.H1_H1 ;  /* 0x3000004cff4c7230 */ /* 0x000fe40000004100 */
[----:B------:R-:W-:Y:S01]  /*2090*/  FADD.FTZ R79, R79, R80 ;  /* 0x000000504f4f7221 */ /* 0x000fe20000010000 */
[----:B------:R-:W-:-:S02]  /*20a0*/  HADD2.F32 R77, -RZ, R77.H1_H1 ;  /* 0x3000004dff4d7230 */ /* 0x000fc40000004100 */
[----:B------:R-:W-:Y:S02]  /*20b0*/  HADD2.F32 R73, -RZ, R8.H1_H1 ;  /* 0x30000008ff497230 */ /* 0x000fe40000004100 */
[----:B------:R-:W-:Y:S02]  /*20c0*/  HADD2.F32 R78, -RZ, R9.H1_H1 ;  /* 0x30000009ff4e7230 */ /* 0x000fe40000004100 */
[----:B------:R-:W-:Y:S02]  /*20d0*/  HADD2.F32 R82, -RZ, R10.H1_H1 ;  /* 0x3000000aff527230 */ /* 0x000fe40000004100 */
[----:B------:R-:W-:Y:S01]  /*20e0*/  FADD.FTZ R76, R73, R76 ;  /* 0x0000004c494c7221 */ /* 0x000fe20000010000 */
[--C-:B------:R-:W-:Y:S02]  /*20f0*/  HADD2.F32 R80, -RZ, R11.reuse.H0_H0 ;  /* 0x2000000bff507230 */ /* 0x100fe40000004100 */
[----:B------:R-:W-:Y:S01]  /*2100*/  FADD.FTZ R77, R78, R77 ;  /* 0x0000004d4e4d7221 */ /* 0x000fe20000010000 */
        /* <DEDUP_REMOVED lines=23> */
[----:B------:R-:W-:-:S07]  /*2280*/  F2FP.F16.F32.PACK_AB R72, R91, R86 ;  /* 0x000000565b48723e */ /* 0x000fce00000000ff */
.L_x_2257:
[----:B------:R-:W0:Y:S02]  /*2290*/  @P1 LDC.64 R76, c[0x0][0x3a8] ;  /* 0x0000ea00ff4c1b82 */ /* 0x000e240000000a00 */
[C---:B0-----:R-:W-:Y:S01]  /*22a0*/  @P1 IMAD.WIDE.U32 R76, R0.reuse, 0x10, R76 ;  /* 0x00000010004c1825 */ /* 0x041fe200078e004c */
[----:B------:R-:W-:-:S04]  /*22b0*/  IADD3 R0, PT, PT, R0, 0x20, RZ ;  /* 0x0000002000007810 */ /* 0x000fc80007ffe0ff */
[----:B------:R1:W-:Y:S03]  /*22c0*/  @P1 STG.E.128 desc[UR6][R76.64], R72 ;  /* 0x000000484c001986 */ /* 0x0003e6000c101d06 */
.L_x_2254:
[----:B------:R-:W-:Y:S05]  /*22d0*/  BSYNC.RECONVERGENT B0 ;  /* 0x0000000000007941 */ /* 0x000fea0003800200 */
.L_x_2253:
        /* <DEDUP_REMOVED lines=9> */
[----:B------:R-:W2:Y:S08]  /*2370*/  @P0 LDC.64 R78, c[0x0][0x398] ;  /* 0x0000e600ff4e0b82 */ /* 0x000eb00000000a00 */
[----:B0-----:R-:W0:Y:S01]  /*2380*/  @P2 LDC.64 R82, c[0x0][0x3a0] ;  /* 0x0000e800ff522b82 */ /* 0x001e220000000a00 */
[----:B-1----:R-:W-:-:S04]  /*2390*/  IMAD.WIDE.U32 R76, R0, 0x10, R76 ;  /* 0x00000010004c7825 */ /* 0x002fc800078e004c */
[C---:B--2---:R-:W-:Y:S02]  /*23a0*/  @P0 IMAD.WIDE.U32 R80, R0.reuse, 0x10, R78 ;  /* 0x0000001000500825 */ /* 0x044fe400078e004e */
[----:B------:R-:W5:Y:S04]  /*23b0*/  LDG.E.128 R76, desc[UR6][R76.64] ;  /* 0x000000064c4c7981 */ /* 0x000f68000c1e1d00 */
[----:B------:R1:W5:Y:S01]  /*23c0*/  @P0 LDG.E.128 R8, desc[UR6][R80.64] ;  /* 0x0000000650080981 */ /* 0x000362000c1e1d00 */
[----:B0-----:R-:W-:-:S05]  /*23d0*/  @P2 IMAD.WIDE.U32 R82, R0, 0x10, R82 ;  /* 0x0000001000522825 */ /* 0x001fca00078e0052 */
[----:B------:R1:W5:Y:S01]  /*23e0*/  @P2 LDG.E.128 R4, desc[UR6][R82.64] ;  /* 0x0000000652042981 */ /* 0x000362000c1e1d00 */
[----:B------:R-:W-:-:S04]  /*23f0*/  UISETP.NE.U32.AND UP0, UPT, UR10, URZ, UPT ;  /* 0x000000ff0a00728c */ /* 0x000fc8000bf05070 */
[----:B------:R-:W-:-:S09]  /*2400*/  UISETP.NE.AND.EX UP0, UPT, UR11, URZ, UPT, UP0 ;  /* 0x000000ff0b00728c */ /* 0x000fd2000bf05300 */
[----:B-1----:R-:W-:Y:S05]  /*2410*/  BRA.U UP0, `(.L_x_2261) ;  /* 0x0000000100a47547 */ /* 0x002fea000b800000 */
        /* <DEDUP_REMOVED lines=12> */
.L_x_2262:
[----:B-----5:R-:W-:Y:S02]  /*24e0*/  HADD2.F32 R87, -RZ, R76.H0_H0 ;  /* 0x2000004cff577230 */ /* 0x020fe40000004100 */
[----:B------:R-:W-:Y:S02]  /*24f0*/  HADD2.F32 R72, -RZ, R4.H0_H0 ;  /* 0x20000004ff487230 */ /* 0x000fe40000004100 */
[----:B------:R-:W-:Y:S02]  /*2500*/  HADD2.F32 R101, -RZ, R77.H0_H0 ;  /* 0x2000004dff657230 */ /* 0x000fe40000004100 */
[--C-:B------:R-:W-:Y:S02]  /*2510*/  HADD2.F32 R103, -RZ, R78.reuse.H0_H0 ;  /* 0x2000004eff677230 */ /* 0x100fe40000004100 */
[----:B------:R-:W-:Y:S01]  /*2520*/  FADD.FTZ R87, R72, R87 ;  /* 0x0000005748577221 */ /* 0x000fe20000010000 */
[----:B------:R-:W-:Y:S02]  /*2530*/  HADD2.F32 R116, -RZ, R78.H1_H1 ;  /* 0x3000004eff747230 */ /* 0x000fe40000004100 */
[----:B------:R-:W-:-:S02]  /*2540*/  HADD2.F32 R115, -RZ, R79.H0_H0 ;  /* 0x2000004fff737230 */ /* 0x000fc40000004100 */
[----:B------:R-:W-:Y:S02]  /*2550*/  HADD2.F32 R76, -RZ, R76.H1_H1 ;  /* 0x3000004cff4c7230 */ /* 0x000fe40000004100 */
[----:B------:R-:W-:Y:S02]  /*2560*/  HADD2.F32 R77, -RZ, R77.H1_H1 ;  /* 0x3000004dff4d7230 */ /* 0x000fe40000004100 */
[----:B------:R-:W-:Y:S02]  /*2570*/  HADD2.F32 R74, -RZ, R5.H0_H0 ;  /* 0x20000005ff4a7230 */ /* 0x000fe40000004100 */
[----:B------:R-:W-:Y:S02]  /*2580*/  HADD2.F32 R78, -RZ, R6.H0_H0 ;  /* 0x20000006ff4e7230 */ /* 0x000fe40000004100 */
[----:B------:R-:W-:Y:S02]  /*2590*/  HADD2.F32 R79, -RZ, R79.H1_H1 ;  /* 0x3000004fff4f7230 */ /* 0x000fe40000004100 */
[----:B------:R-:W-:Y:S01]  /*25a0*/  FADD.FTZ R101, R74, R101 ;  /* 0x000000654a657221 */ /* 0x000fe20000010000 */
        /* <DEDUP_REMOVED lines=16> */
.L_x_2261:
[----:B------:R-:W-:-:S04]  /*26b0*/  UISETP.NE.U32.AND UP0, UPT, UR12, URZ, UPT ;  /* 0x000000ff0c00728c */ /* 0x000fc8000bf05070 */
[----:B------:R-:W-:-:S09]  /*26c0*/  UISETP.NE.AND.EX UP0, UPT, UR13, URZ, UPT, UP0 ;  /* 0x000000ff0d00728c */ /* 0x000fd2000bf05300 */
[----:B------:R-:W-:Y:S05]  /*26d0*/  BRA.U UP0, `(.L_x_2264) ;  /* 0x0000000100747547 */ /* 0x000fea000b800000 */
        /* <DEDUP_REMOVED lines=29> */
.L_x_2264:
[----:B-----5:R-:W-:Y:S02]  /*28b0*/  HADD2.F32 R72, -RZ, R76.H0_H0 ;  /* 0x2000004cff487230 */ /* 0x020fe40000004100 */
[----:B------:R-:W-:Y:S02]  /*28c0*/  HADD2.F32 R74, -RZ, R77.H0_H0 ;  /* 0x2000004dff4a7230 */ /* 0x000fe40000004100 */
[----:B------:R-:W-:Y:S02]  /*28d0*/  HADD2.F32 R73, -RZ, R8.H0_H0 ;  /* 0x20000008ff497230 */ /* 0x000fe40000004100 */
[----:B------:R-:W-:Y:S02]  /*28e0*/  HADD2.F32 R75, -RZ, R9.H0_H0 ;  /* 0x20000009ff4b7230 */ /* 0x000fe40000004100 */
[--C-:B------:R-:W-:Y:S02]  /*28f0*/  HADD2.F32 R80, -RZ, R78.reuse.H0_H0 ;  /* 0x2000004eff507230 */ /* 0x100fe40000004100 */
[----:B------:R-:W-:Y:S01]  /*2900*/  FADD.FTZ R72, R73, R72 ;  /* 0x0000004849487221 */ /* 0x000fe20000010000 */
[----:B------:R-:W-:-:S02]  /*2910*/  HADD2.F32 R81, -RZ, R78.H1_H1 ;  /* 0x3000004eff517230 */ /* 0x000fc40000004100 */
[----:B------:R-:W-:Y:S01]  /*2920*/  FADD.FTZ R74, R75, R74 ;  /* 0x0000004a4b4a7221 */ /* 0x000fe20000010000 */
[----:B------:R-:W-:Y:S02]  /*2930*/  HADD2.F32 R77, -RZ, R77.H1_H1 ;  /* 0x3000004dff4d7230 */ /* 0x000fe40000004100 */
[----:B------:R-:W-:Y:S02]  /*2940*/  HADD2.F32 R78, -RZ, R9.H1_H1 ;  /* 0x30000009ff4e7230 */ /* 0x000fe40000004100 */
[----:B------:R-:W-:Y:S02]  /*2950*/  HADD2.F32 R76, -RZ, R76.H1_H1 ;  /* 0x3000004cff4c7230 */ /* 0x000fe40000004100 */
[----:B------:R-:W-:Y:S02]  /*2960*/  HADD2.F32 R102, -RZ, R79.H1_H1 ;  /* 0x3000004fff667230 */ /* 0x000fe40000004100 */
[----:B------:R-:W-:Y:S01]  /*2970*/  FADD.FTZ R77, R78, R77 ;  /* 0x0000004d4e4d7221 */ /* 0x000fe20000010000 */
[----:B------:R-:W-:-:S02]  /*2980*/  HADD2.F32 R73, -RZ, R8.H1_H1 ;  /* 0x30000008ff497230 */ /* 0x000fc40000004100 */
[----:B------:R-:W-:Y:S02]  /*2990*/  HADD2.F32 R75, -RZ, R11.H1_H1 ;  /* 0x3000000bff4b7230 */ /* 0x000fe40000004100 */
[----:B------:R-:W-:Y:S02]  /*29a0*/  HADD2.F32 R83, -RZ, R79.H0_H0 ;  /* 0x2000004fff537230 */ /* 0x000fe40000004100 */
[----:B------:R-:W-:Y:S01]  /*29b0*/  FADD.FTZ R73, R73, R76 ;  /* 0x0000004c49497221 */ /* 0x000fe20000010000 */
[--C-:B------:R-:W-:Y:S02]  /*29c0*/  HADD2.F32 R79, -RZ, R10.reuse.H0_H0 ;  /* 0x2000000aff4f7230 */ /* 0x100fe40000004100 */
[----:B------:R-:W-:Y:S01]  /*29d0*/  FADD.FTZ R75, R75, R102 ;  /* 0x000000664b4b7221 */ /* 0x000fe20000010000 */
[----:B------:R-:W-:Y:S02]  /*29e0*/  HADD2.F32 R82, -RZ, R10.H1_H1 ;  /* 0x3000000aff527230 */ /* 0x000fe40000004100 */
[----:B------:R-:W-:-:S02]  /*29f0*/  HADD2.F32 R78, -RZ, R11.H0_H0 ;  /* 0x2000000bff4e7230 */ /* 0x000fc40000004100 */
        /* <DEDUP_REMOVED lines=23> */
.L_x_2263:
[----:B------:R-:W0:Y:S02]  /*2b70*/  @P1 LDC.64 R76, c[0x0][0x3a8] ;  /* 0x0000ea00ff4c1b82 */ /* 0x000e240000000a00 */
[C---:B0-----:R-:W-:Y:S01]  /*2b80*/  @P1 IMAD.WIDE.U32 R76, R0.reuse, 0x10, R76 ;  /* 0x00000010004c1825 */ /* 0x041fe200078e004c */
[----:B------:R-:W-:-:S04]  /*2b90*/  IADD3 R0, PT, PT, R0, 0x20, RZ ;  /* 0x0000002000007810 */ /* 0x000fc80007ffe0ff */
[----:B------:R1:W-:Y:S03]  /*2ba0*/  @P1 STG.E.128 desc[UR6][R76.64], R72 ;  /* 0x000000484c001986 */ /* 0x0003e6000c101d06 */
.L_x_2260:
[----:B------:R-:W-:Y:S05]  /*2bb0*/  BSYNC.RECONVERGENT B0 ;  /* 0x0000000000007941 */ /* 0x000fea0003800200 */
.L_x_2259:
        /* <DEDUP_REMOVED lines=31> */
.L_x_2268:
[----:B-----5:R-:W-:Y:S02]  /*2db0*/  HADD2.F32 R88, -RZ, R76.H0_H0 ;  /* 0x2000004cff587230 */ /* 0x020fe40000004100 */
[----:B------:R-:W-:Y:S02]  /*2dc0*/  HADD2.F32 R106, -RZ, R77.H0_H0 ;  /* 0x2000004dff6a7230 */ /* 0x000fe40000004100 */
[----:B------:R-:W-:Y:S02]  /*2dd0*/  HADD2.F32 R108, -RZ, R78.H0_H0 ;  /* 0x2000004eff6c7230 */ /* 0x000fe40000004100 */
[----:B------:R-:W-:Y:S02]  /*2de0*/  HADD2.F32 R119, -RZ, R79.H0_H0 ;  /* 0x2000004fff777230 */ /* 0x000fe40000004100 */
[----:B------:R-:W-:Y:S02]  /*2df0*/  HADD2.F32 R76, -RZ, R76.H1_H1 ;  /* 0x3000004cff4c7230 */ /* 0x000fe40000004100 */
[----:B------:R-:W-:-:S02]  /*2e00*/  HADD2.F32 R77, -RZ, R77.H1_H1 ;  /* 0x3000004dff4d7230 */ /* 0x000fc40000004100 */
[----:B------:R-:W-:Y:S02]  /*2e10*/  HADD2.F32 R78, -RZ, R78.H1_H1 ;  /* 0x3000004eff4e7230 */ /* 0x000fe40000004100 */
[----:B------:R-:W-:Y:S02]  /*2e20*/  HADD2.F32 R73, -RZ, R4.H0_H0 ;  /* 0x20000004ff497230 */ /* 0x000fe40000004100 */
[----:B------:R-:W-:Y:S02]  /*2e30*/  HADD2.F32 R75, -RZ, R5.H0_H0 ;  /* 0x20000005ff4b7230 */ /* 0x000fe40000004100 */
[----:B------:R-:W-:Y:S02]  /*2e40*/  HADD2.F32 R81, -RZ, R6.H0_H0 ;  /* 0x20000006ff517230 */ /* 0x000fe40000004100 */
[----:B------:R-:W-:Y:S01]  /*2e50*/  FADD.FTZ R88, R73, R88 ;  /* 0x0000005849587221 */ /* 0x000fe20000010000 */
        /* <DEDUP_REMOVED lines=18> */
.L_x_2267:
[----:B------:R-:W-:-:S04]  /*2f80*/  UISETP.NE.U32.AND UP0, UPT, UR12, URZ, UPT ;  /* 0x000000ff0c00728c */ /* 0x000fc8000bf05070 */
[----:B------:R-:W-:-:S09]  /*2f90*/  UISETP.NE.AND.EX UP0, UPT, UR13, URZ, UPT, UP0 ;  /* 0x000000ff0d00728c */ /* 0x000fd2000bf05300 */
[----:B------:R-:W-:Y:S05]  /*2fa0*/  BRA.U UP0, `(.L_x_2270) ;  /* 0x0000000100747547 */ /* 0x000fea000b800000 */
        /* <DEDUP_REMOVED lines=29> */
.L_x_2270:
[----:B-----5:R-:W-:Y:S02]  /*3180*/  HADD2.F32 R72, -RZ, R76.H0_H0 ;  /* 0x2000004cff487230 */ /* 0x020fe40000004100 */
[----:B------:R-:W-:Y:S02]  /*3190*/  HADD2.F32 R73, -RZ, R8.H0_H0 ;  /* 0x20000008ff497230 */ /* 0x000fe40000004100 */
[----:B------:R-:W-:Y:S02]  /*31a0*/  HADD2.F32 R76, -RZ, R76.H1_H1 ;  /* 0x3000004cff4c7230 */ /* 0x000fe40000004100 */
[----:B------:R-:W-:Y:S02]  /*31b0*/  HADD2.F32 R74, -RZ, R77.H0_H0 ;  /* 0x2000004dff4a7230 */ /* 0x000fe40000004100 */
[----:B------:R-:W-:Y:S01]  /*31c0*/  FADD.FTZ R72, R73, R72 ;  /* 0x0000004849487221 */ /* 0x000fe20000010000 */
[----:B------:R-:W-:Y:S02]  /*31d0*/  HADD2.F32 R73, -RZ, R8.H1_H1 ;  /* 0x30000008ff497230 */ /* 0x000fe40000004100 */
[----:B------:R-:W-:-:S02]  /*31e0*/  HADD2.F32 R75, -RZ, R9.H0_H0 ;  /* 0x20000009ff4b7230 */ /* 0x000fc40000004100 */
[--C-:B------:R-:W-:Y:S02]  /*31f0*/  HADD2.F32 R80, -RZ, R78.reuse.H0_H0 ;  /* 0x2000004eff507230 */ /* 0x100fe40000004100 */
[----:B------:R-:W-:Y:S01]  /*3200*/  FADD.FTZ R76, R73, R76 ;  /* 0x0000004c494c7221 */ /* 0x000fe20000010000 */
[----:B------:R-:W-:Y:S02]  /*3210*/  HADD2.F32 R81, -RZ, R78.H1_H1 ;  /* 0x3000004eff517230 */ /* 0x000fe40000004100 */
[----:B------:R-:W-:Y:S01]  /*3220*/  FADD.FTZ R74, R75, R74 ;  /* 0x0000004a4b4a7221 */ /* 0x000fe20000010000 */
[----:B------:R-:W-:Y:S02]  /*3230*/  HADD2.F32 R77, -RZ, R77.H1_H1 ;  /* 0x3000004dff4d7230 */ /* 0x000fe40000004100 */
[----:B------:R-:W-:Y:S02]  /*3240*/  HADD2.F32 R78, -RZ, R9.H1_H1 ;  /* 0x30000009ff4e7230 */ /* 0x000fe40000004100 */
[----:B------:R-:W-:-:S02]  /*3250*/  HADD2.F32 R88, -RZ, R79.H1_H1 ;  /* 0x3000004fff587230 */ /* 0x000fc40000004100 */
[----:B------:R-:W-:Y:S02]  /*3260*/  HADD2.F32 R105, -RZ, R11.H1_H1 ;  /* 0x3000000bff697230 */ /* 0x000fe40000004100 */
[----:B------:R-:W-:Y:S01]  /*3270*/  FADD.FTZ R77, R78, R77 ;  /* 0x0000004d4e4d7221 */ /* 0x000fe20000010000 */
[----:B------:R-:W-:Y:S02]  /*3280*/  HADD2.F32 R73, -RZ, R4.H0_H0 ;  /* 0x20000004ff497230 */ /* 0x000fe40000004100 */
[----:B------:R-:W-:Y:S02]  /*3290*/  HADD2.F32 R75, -RZ, R5.H0_H0 ;  /* 0x20000005ff4b7230 */ /* 0x000fe40000004100 */
[----:B------:R-:W-:Y:S01]  /*32a0*/  FADD.FTZ R120, R105, R88 ;  /* 0x0000005869787221 */ /* 0x000fe20000010000 */
[----:B------:R-:W-:Y:S02]  /*32b0*/  HADD2.F32 R83, -RZ, R79.H0_H0 ;  /* 0x2000004fff537230 */ /* 0x000fe40000004100 */
[----:B------:R-:W-:Y:S01]  /*32c0*/  FADD.FTZ R88, R73, R72 ;  /* 0x0000004849587221 */ /* 0x000fe20000010000 */
[----:B------:R-:W-:-:S02]  /*32d0*/  HADD2.F32 R79, -RZ, R10.H0_H0 ;  /* 0x2000000aff4f7230 */ /* 0x000fc40000004100 */
[----:B------:R-:W-:Y:S01]  /*32e0*/  FADD.FTZ R106, R75, R74 ;  /* 0x0000004a4b6a7221 */ /* 0x000fe20000010000 */
[----:B------:R-:W-:Y:S02]  /*32f0*/  HADD2.F32 R82, -RZ, R10.H1_H1 ;  /* 0x3000000aff527230 */ /* 0x000fe40000004100 */
[----:B------:R-:W-:Y:S02]  /*3300*/  HADD2.F32 R78, -RZ, R11.H0_H0 ;  /* 0x2000000bff4e7230 */ /* 0x000fe40000004100 */
[----:B------:R-:W-:Y:S01]  /*3310*/  FADD.FTZ R79, R79, R80 ;  /* 0x000000504f4f7221 */ /* 0x000fe20000010000 */
[----:B------:R-:W-:Y:S02]  /*3320*/  HADD2.F32 R108, -RZ, R6.H0_H0 ;  /* 0x20000006ff6c7230 */ /* 0x000fe40000004100 */
[----:B------:R-:W-:Y:S01]  /*3330*/  FADD.FTZ R81, R82, R81 ;  /* 0x0000005152517221 */ /* 0x000fe20000010000 */
[--C-:B------:R-:W-:Y:S02]  /*3340*/  HADD2.F32 R119, -RZ, R7.reuse.H0_H0 ;  /* 0x20000007ff777230 */ /* 0x100fe40000004100 */
[----:B------:R-:W-:Y:S01]  /*3350*/  FADD.FTZ R78, R78, R83 ;  /* 0x000000534e4e7221 */ /* 0x000fe20000010000 */
[----:B------:R-:W-:-:S02]  /*3360*/  HADD2.F32 R73, -RZ, R7.H1_H1 ;  /* 0x30000007ff497230 */ /* 0x000fc40000004100 */
[----:B------:R-:W-:Y:S01]  /*3370*/  FADD.FTZ R108, R108, R79 ;  /* 0x0000004f6c6c7221 */ /* 0x000fe20000010000 */
        /* <DEDUP_REMOVED lines=11> */
[----:B------:R-:W-:-:S07]  /*3430*/  F2FP.F16.F32.PACK_AB R72, R105, R88 ;  /* 0x000000586948723e */ /* 0x000fce00000000ff */
.L_x_2269:
[----:B------:R-:W0:Y:S02]  /*3440*/  @P1 LDC.64 R76, c[0x0][0x3a8] ;  /* 0x0000ea00ff4c1b82 */ /* 0x000e240000000a00 */
[----:B0-----:R-:W-:-:S05]  /*3450*/  @P1 IMAD.WIDE.U32 R76, R0, 0x10, R76 ;  /* 0x00000010004c1825 */ /* 0x001fca00078e004c */
[----:B------:R2:W-:Y:S02]  /*3460*/  @P1 STG.E.128 desc[UR6][R76.64], R72 ;  /* 0x000000484c001986 */ /* 0x0005e4000c101d06 */
.L_x_2266:
[----:B------:R-:W-:Y:S05]  /*3470*/  BSYNC.RECONVERGENT B0 ;  /* 0x0000000000007941 */ /* 0x000fea0003800200 */
.L_x_2265:
[----:B-12---:R-:W-:Y:S01]  /*3480*/  FADD.FTZ R77, RZ, R85 ;  /* 0x00000055ff4d7221 */ /* 0x006fe20000010000 */
[C---:B------:R-:W-:Y:S01]  /*3490*/  ISETP.GE.U32.AND P0, PT, R3.reuse, 0x20, PT ;  /* 0x000000200300780c */ /* 0x040fe20003f06070 */
[----:B------:R-:W1:Y:S01]  /*34a0*/  S2R R122, SR_TID.X ;  /* 0x00000000007a7919 */ /* 0x000e620000002100 */
[C---:B------:R-:W-:Y:S01]  /*34b0*/  ISETP.GT.U32.AND P3, PT, R3.reuse, 0x3f, PT ;  /* 0x0000003f0300780c */ /* 0x040fe20003f64070 */
        /* <DEDUP_REMOVED lines=38> */
[----:B------:R-:W1:Y:S02]  /*3720*/  SHFL.BFLY PT, R0, R79, 0x1, 0x1f ;  /* 0x0c201f004f007f89 */ /* 0x000e6400000e0000 */
[----:B-1----:R-:W-:-:S05]  /*3730*/  FADD.FTZ R78, R79, R0 ;  /* 0x000000004f4e7221 */ /* 0x002fca0000010000 */
[----:B------:R-:W0:Y:S02]  /*3740*/  SHFL.BFLY PT, R77, R78, 0x2, 0x1f ;  /* 0x0c401f004e4d7f89 */ /* 0x000e2400000e0000 */
[----:B0-----:R-:W-:-:S05]  /*3750*/  FADD.FTZ R80, R78, R77 ;  /* 0x0000004d4e507221 */ /* 0x001fca0000010000 */
[----:B------:R-:W0:Y:S02]  /*3760*/  SHFL.BFLY PT, R77, R80, 0x4, 0x1f ;  /* 0x0c801f00504d7f89 */ /* 0x000e2400000e0000 */
[----:B0-----:R-:W-:Y:S02]  /*3770*/  FADD.FTZ R81, R80, R77 ;  /* 0x0000004d50517221 */ /* 0x001fe40000010000 */
[----:B------:R-:W0:Y:S03]  /*3780*/  LDC R77, c[0x0][0x400] ;  /* 0x00010000ff4d7b82 */ /* 0x000e260000000800 */
        /* <DEDUP_REMOVED lines=11> */
[----:B------:R-:W-:Y:S02]  /*3840*/  FADD.FTZ R80, R97, -R76 ;  /* 0x8000004c61507221 */ /* 0x000fe40000010000 */
        /* <DEDUP_REMOVED lines=67> */
.L_x_2292:
[----:B------:R-:W-:Y:S01]  /*3c80*/  LOP3.LUT P4, RZ, R122, 0x1f, RZ, 0xc0, !PT ;  /* 0x0000001f7aff7812 */ /* 0x000fe2000788c0ff */
[----:B------:R-:W-:Y:S01]  /*3c90*/  FMUL.FTZ R0, R76, R76 ;  /* 0x0000004c4c007220 */ /* 0x000fe20000410000 */
[----:B------:R-:W-:Y:S01]  /*3ca0*/  ISETP.NE.AND P3, PT, RZ, UR5, PT ;  /* 0x00000005ff007c0c */ /* 0x000fe2000bf65270 */
[----:B-1----:R-:W-:Y:S01]  /*3cb0*/  FADD.FTZ R82, R80, R83 ;  /* 0x0000005350527221 */ /* 0x002fe20000010000 */
[----:B------:R-:W-:Y:S02]  /*3cc0*/  BSSY.RECONVERGENT B0, `(.L_x_2272) ;  /* 0x000005c000007945 */ /* 0x000fe40003800200 */
[----:B------:R-:W-:Y:S01]  /*3cd0*/  FSEL R0, R0, RZ, P3 ;  /* 0x000000ff00007208 */ /* 0x000fe20001800000 */
[----:B------:R-:W-:Y:S01]  /*3ce0*/  FFMA.FTZ R77, R82, R77, UR8 ;  /* 0x00000008524d7e23 */ /* 0x000fe2000801004d */
[----:B------:R-:W-:-:S03]  /*3cf0*/  FSEL R126, R76, RZ, !P3 ;  /* 0x000000ff4c7e7208 */ /* 0x000fc60005800000 */
[----:B------:R-:W-:Y:S02]  /*3d00*/  FADD.FTZ R0, R77, R0 ;  /* 0x000000004d007221 */ /* 0x000fe40000010000 */
[----:B0-----:R-:W0:Y:S04]  /*3d10*/  @!P4 LDC.64 R80, c[0x0][0x3c0] ;  /* 0x0000f000ff50cb82 */ /* 0x001e280000000a00 */
[----:B------:R-:W1:Y:S04]  /*3d20*/  MUFU.RSQ R0, R0 ;  /* 0x0000000000007308 */ /* 0x000e680000001400 */
[----:B------:R-:W2:Y:S01]  /*3d30*/  @!P4 LDC.64 R78, c[0x0][0x3c8] ;  /* 0x0000f200ff4ecb82 */ /* 0x000ea20000000a00 */
[----:B0-----:R-:W-:-:S05]  /*3d40*/  @!P4 IMAD.WIDE R80, R84, 0x4, R80 ;  /* 0x000000045450c825 */ /* 0x001fca00078e0250 */
[----:B------:R0:W-:Y:S01]  /*3d50*/  @!P4 STG.E desc[UR6][R80.64], R76 ;  /* 0x0000004c5000c986 */ /* 0x0001e2000c101906 */
[----:B--2---:R-:W-:-:S05]  /*3d60*/  @!P4 IMAD.WIDE R78, R84, 0x4, R78 ;  /* 0x00000004544ec825 */ /* 0x004fca00078e024e */
[----:B-1----:R0:W-:Y:S01]  /*3d70*/  @!P4 STG.E desc[UR6][R78.64], R0 ;  /* 0x000000004e00c986 */ /* 0x0021e2000c101906 */
[----:B------:R-:W-:Y:S05]  /*3d80*/  @!P0 BRA `(.L_x_2273) ;  /* 0x00000004003c8947 */ /* 0x000fea0003800000 */
[--C-:B------:R-:W-:Y:S01]  /*3d90*/  FADD.FTZ R77, R109, -R126.reuse ;  /* 0x8000007e6d4d7221 */ /* 0x100fe20000010000 */
[----:B0----5:R-:W-:Y:S02]  /*3da0*/  HADD2.F32 R76, -RZ, R95.H0_H0 ;  /* 0x2000005fff4c7230 */ /* 0x021fe40000004100 */
[----:B------:R-:W-:Y:S01]  /*3db0*/  FADD.FTZ R79, R110, -R126 ;  /* 0x8000007e6e4f7221 */ /* 0x000fe20000010000 */
[----:B------:R-:W-:Y:S02]  /*3dc0*/  HADD2.F32 R78, -RZ, R43.H0_H0 ;  /* 0x2000002bff4e7230 */ /* 0x000fe40000004100 */
[C---:B------:R-:W-:Y:S01]  /*3dd0*/  FMUL.FTZ R77, R0.reuse, R77 ;  /* 0x0000004d004d7220 */ /* 0x040fe20000410000 */
[----:B------:R-:W-:Y:S02]  /*3de0*/  HADD2.F32 R80, -RZ, R71.H0_H0 ;  /* 0x20000047ff507230 */ /* 0x000fe40000004100 */
[----:B------:R-:W-:Y:S01]  /*3df0*/  FMUL.FTZ R127, R0, R79 ;  /* 0x0000004f007f7220 */ /* 0x000fe20000410000 */
[----:B------:R-:W-:-:S02]  /*3e00*/  HADD2.F32 R83, -RZ, R31.H0_H0 ;  /* 0x2000001fff537230 */ /* 0x000fc40000004100 */
[----:B------:R-:W-:Y:S01]  /*3e10*/  FFMA.FTZ R76, R77, R76, R78 ;  /* 0x0000004c4d4c7223 */ /* 0x000fe2000001004e */
[----:B------:R-:W-:Y:S02]  /*3e20*/  HADD2.F32 R82, -RZ, R95.H1_H1 ;  /* 0x3000005fff527230 */ /* 0x000fe40000004100 */
[--C-:B------:R-:W-:Y:S01]  /*3e30*/  FADD.FTZ R123, R111, -R126.reuse ;  /* 0x8000007e6f7b7221 */ /* 0x100fe20000010000 */
[----:B------:R-:W-:Y:S02]  /*3e40*/  HADD2.F32 R122, -RZ, R43.H1_H1 ;  /* 0x3000002bff7a7230 */ /* 0x000fe40000004100 */
[----:B------:R-:W-:Y:S01]  /*3e50*/  FFMA.FTZ R83, R77, R80, R83 ;  /* 0x000000504d537223 */ /* 0x000fe20000010053 */
[----:B------:R-:W-:Y:S01]  /*3e60*/  FADD.FTZ R77, R90, -R126 ;  /* 0x8000007e5a4d7221 */ /* 0x000fe20000010000 */
[----:B------:R-:W-:Y:S02]  /*3e70*/  HADD2.F32 R78, -RZ, R94.H0_H0 ;  /* 0x2000005eff4e7230 */ /* 0x000fe40000004100 */
[----:B------:R-:W-:Y:S01]  /*3e80*/  FMUL.FTZ R125, R0, R123 ;  /* 0x0000007b007d7220 */ /* 0x000fe20000410000 */
[----:B------:R-:W-:Y:S01]  /*3e90*/  FFMA.FTZ R79, R127, R82, R122 ;  /* 0x000000527f4f7223 */ /* 0x000fe2000001007a */
[----:B------:R-:W-:-:S02]  /*3ea0*/  HADD2.F32 R82, -RZ, R42.H0_H0 ;  /* 0x2000002aff527230 */ /* 0x000fc40000004100 */
[----:B------:R-:W-:Y:S01]  /*3eb0*/  FMUL.FTZ R77, R0, R77 ;  /* 0x0000004d004d7220 */ /* 0x000fe20000410000 */
[----:B------:R-:W-:Y:S02]  /*3ec0*/  HADD2.F32 R122, -RZ, R70.H0_H0 ;  /* 0x20000046ff7a7230 */ /* 0x000fe40000004100 */
[----:B------:R-:W-:Y:S01]  /*3ed0*/  FADD.FTZ R123, R96, -R126 ;  /* 0x8000007e607b7221 */ /* 0x000fe20000010000 */
[----:B------:R-:W-:Y:S02]  /*3ee0*/  HADD2.F32 R81, -RZ, R30.H0_H0 ;  /* 0x2000001eff517230 */ /* 0x000fe40000004100 */
[----:B------:R-:W-:Y:S01]  /*3ef0*/  FFMA.FTZ R78, R77, R78, R82 ;  /* 0x0000004e4d4e7223 */ /* 0x000fe20000010052 */
[----:B------:R-:W-:Y:S02]  /*3f00*/  HADD2.F32 R124, -RZ, R94.H1_H1 ;  /* 0x3000005eff7c7230 */ /* 0x000fe40000004100 */
[----:B------:R-:W-:Y:S01]  /*3f10*/  FMUL.FTZ R135, R0, R123 ;  /* 0x0000007b00877220 */ /* 0x000fe20000410000 */
[----:B------:R-:W-:-:S02]  /*3f20*/  HADD2.F32 R128, -RZ, R42.H1_H1 ;  /* 0x3000002aff807230 */ /* 0x000fc40000004100 */
[----:B------:R-:W-:Y:S01]  /*3f30*/  FFMA.FTZ R82, R77, R122, R81 ;  /* 0x0000007a4d527223 */ /* 0x000fe20000010051 */
[----:B------:R-:W-:Y:S01]  /*3f40*/  FADD.FTZ R77, R89, -R126 ;  /* 0x8000007e594d7221 */ /* 0x000fe20000010000 */
[----:B------:R-:W-:Y:S01]  /*3f50*/  HADD2.F32 R134, -RZ, R70.H1_H1 ;  /* 0x30000046ff867230 */ /* 0x000fe20000004100 */
[----:B------:R-:W-:Y:S01]  /*3f60*/  F2FP.F16.F32.PACK_AB R79, R79, R76 ;  /* 0x0000004c4f4f723e */ /* 0x000fe200000000ff */
[----:B------:R-:W-:Y:S01]  /*3f70*/  FFMA.FTZ R137, R125, R124, R128 ;  /* 0x0000007c7d897223 */ /* 0x000fe20000010080 */
[----:B------:R-:W-:Y:S02]  /*3f80*/  HADD2.F32 R136, -RZ, R30.H1_H1 ;  /* 0x3000001eff887230 */ /* 0x000fe40000004100 */
[----:B------:R-:W-:Y:S01]  /*3f90*/  FMUL.FTZ R77, R0, R77 ;  /* 0x0000004d004d7220 */ /* 0x000fe20000410000 */
[----:B------:R-:W-:Y:S02]  /*3fa0*/  HADD2.F32 R122, -RZ, R93.H0_H0 ;  /* 0x2000005dff7a7230 */ /* 0x000fe40000004100 */
[----:B------:R-:W-:-:S02]  /*3fb0*/  HADD2.F32 R124, -RZ, R41.H0_H0 ;  /* 0x20000029ff7c7230 */ /* 0x000fc40000004100 */
[----:B------:R-:W-:Y:S01]  /*3fc0*/  FFMA.FTZ R139, R125, R134, R136 ;  /* 0x000000867d8b7223 */ /* 0x000fe20000010088 */
[----:B------:R-:W-:Y:S01]  /*3fd0*/  HADD2.F32 R80, -RZ, R71.H1_H1 ;  /* 0x30000047ff507230 */ /* 0x000fe20000004100 */
[----:B------:R-:W-:Y:S01]  /*3fe0*/  F2FP.F16.F32.PACK_AB R78, R137, R78 ;  /* 0x0000004e894e723e */ /* 0x000fe200000000ff */
[----:B------:R-:W-:Y:S02]  /*3ff0*/  HADD2.F32 R130, -RZ, R31.H1_H1 ;  /* 0x3000001fff827230 */ /* 0x000fe40000004100 */
[----:B------:R-:W-:Y:S01]  /*4000*/  FFMA.FTZ R131, R77, R122, R124 ;  /* 0x0000007a4d837223 */ /* 0x000fe2000001007c */
[----:B------:R-:W-:Y:S01]  /*4010*/  HADD2.F32 R128, -RZ, R69.H0_H0 ;  /* 0x20000045ff807230 */ /* 0x000fe20000004100 */
[----:B------:R-:W0:Y:S01]  /*4020*/  LDC.64 R124, c[0x0][0x428] ;  /* 0x00010a00ff7c7b82 */ /* 0x000e220000000a00 */
[----:B------:R-:W-:Y:S02]  /*4030*/  HADD2.F32 R81, -RZ, R29.H0_H0 ;  /* 0x2000001dff517230 */ /* 0x000fe40000004100 */
[----:B------:R-:W-:Y:S01]  /*4040*/  FFMA.FTZ R80, R127, R80, R130 ;  /* 0x000000507f507223 */ /* 0x000fe20000010082 */
[----:B------:R-:W-:-:S02]  /*4050*/  HADD2.F32 R130, -RZ, R93.H1_H1 ;  /* 0x3000005dff827230 */ /* 0x000fc40000004100 */
[--C-:B------:R-:W-:Y:S01]  /*4060*/  FADD.FTZ R127, R98, -R126.reuse ;  /* 0x8000007e627f7221 */ /* 0x100fe20000010000 */
[----:B------:R-:W-:Y:S02]  /*4070*/  HADD2.F32 R132, -RZ, R41.H1_H1 ;  /* 0x30000029ff847230 */ /* 0x000fe40000004100 */
[----:B------:R-:W-:Y:S01]  /*4080*/  FFMA.FTZ R133, R77, R128, R81 ;  /* 0x000000804d857223 */ /* 0x000fe20000010051 */
[----:B------:R-:W-:Y:S01]  /*4090*/  FADD.FTZ R77, R85, -R126 ;  /* 0x8000007e554d7221 */ /* 0x000fe20000010000 */
[----:B------:R-:W1:Y:S01]  /*40a0*/  LDC.64 R122, c[0x0][0x430] ;  /* 0x00010c00ff7a7b82 */ /* 0x000e620000000a00 */
[----:B------:R-:W-:Y:S02]  /*40b0*/  HADD2.F32 R81, -RZ, R28.H0_H0 ;  /* 0x2000001cff517230 */ /* 0x000fe40000004100 */
[----:B------:R-:W-:Y:S01]  /*40c0*/  FFMA.FTZ R140, R135, R130, R132 ;  /* 0x00000082878c7223 */ /* 0x000fe20000010084 */
[----:B------:R-:W-:Y:S02]  /*40d0*/  HADD2.F32 R132, -RZ, R68.H0_H0 ;  /* 0x20000044ff847230 */ /* 0x000fe40000004100 */
[----:B------:R-:W-:Y:S01]  /*40e0*/  FMUL.FTZ R77, R0, R77 ;  /* 0x0000004d004d7220 */ /* 0x000fe20000410000 */
[----:B------:R-:W-:-:S02]  /*40f0*/  HADD2.F32 R128, -RZ, R92.H0_H0 ;  /* 0x2000005cff807230 */ /* 0x000fc40000004100 */
[----:B------:R-:W-:Y:S01]  /*4100*/  FMUL.FTZ R127, R0, R127 ;  /* 0x0000007f007f7220 */ /* 0x000fe20000410000 */
[----:B------:R-:W-:Y:S02]  /*4110*/  HADD2.F32 R130, -RZ, R40.H0_H0 ;  /* 0x20000028ff827230 */ /* 0x000fe40000004100 */
[C---:B------:R-:W-:Y:S01]  /*4120*/  FFMA.FTZ R132, R77.reuse, R132, R81 ;  /* 0x000000844d847223 */ /* 0x040fe20000010051 */
[----:B------:R-:W-:Y:S01]  /*4130*/  HADD2.F32 R134, -RZ, R92.H1_H1 ;  /* 0x3000005cff867230 */ /* 0x000fe20000004100 */
[----:B------:R-:W-:Y:S01]  /*4140*/  F2FP.F16.F32.PACK_AB R83, R80, R83 ;  /* 0x000000535053723e */ /* 0x000fe200000000ff */
[----:B------:R-:W-:Y:S02]  /*4150*/  HADD2.F32 R136, -RZ, R40.H1_H1 ;  /* 0x30000028ff887230 */ /* 0x000fe40000004100 */
[----:B------:R-:W-:Y:S01]  /*4160*/  FFMA.FTZ R128, R77, R128, R130 ;  /* 0x000000804d807223 */ /* 0x000fe20000010082 */
[----:B------:R-:W-:Y:S01]  /*4170*/  HADD2.F32 R142, -RZ, R69.H1_H1 ;  /* 0x30000045ff8e7230 */ /* 0x000fe20000004100 */
[----:B------:R-:W-:Y:S01]  /*4180*/  F2FP.F16.F32.PACK_AB R77, R140, R131 ;  /* 0x000000838c4d723e */ /* 0x000fe200000000ff */
[----:B------:R-:W-:-:S02]  /*4190*/  HADD2.F32 R144, -RZ, R29.H1_H1 ;  /* 0x3000001dff907230 */ /* 0x000fc40000004100 */
[----:B------:R-:W-:Y:S01]  /*41a0*/  FFMA.FTZ R81, R127, R134, R136 ;  /* 0x000000867f517223 */ /* 0x000fe20000010088 */
[----:B------:R-:W-:Y:S01]  /*41b0*/  HADD2.F32 R138, -RZ, R68.H1_H1 ;  /* 0x30000044ff8a7230 */ /* 0x000fe20000004100 */
[----:B------:R-:W-:Y:S01]  /*41c0*/  F2FP.F16.F32.PACK_AB R82, R139, R82 ;  /* 0x000000528b52723e */ /* 0x000fe200000000ff */
[----:B------:R-:W-:Y:S02]  /*41d0*/  HADD2.F32 R129, -RZ, R28.H1_H1 ;  /* 0x3000001cff817230 */ /* 0x000fe40000004100 */
[----:B------:R-:W-:Y:S01]  /*41e0*/  FFMA.FTZ R142, R135, R142, R144 ;  /* 0x0000008e878e7223 */ /* 0x000fe20000010090 */
[----:B------:R-:W-:Y:S01]  /*41f0*/  F2FP.F16.F32.PACK_AB R76, R81, R128 ;  /* 0x00000080514c723e */ /* 0x000fe200000000ff */
[----:B0-----:R-:W-:-:S04]  /*4200*/  IMAD.WIDE.U32 R124, R121, 0x10, R124 ;  /* 0x00000010797c7825 */ /* 0x001fc800078e007c */
[----:B------:R-:W-:Y:S01]  /*4210*/  FFMA.FTZ R129, R127, R138, R129 ;  /* 0x0000008a7f817223 */ /* 0x000fe20000010081 */
[----:B------:R-:W-:Y:S01]  /*4220*/  F2FP.F16.F32.PACK_AB R81, R142, R133 ;  /* 0x000000858e51723e */ /* 0x000fe200000000ff */
[C---:B-1----:R-:W-:Y:S01]  /*4230*/  IMAD.WIDE.U32 R122, R121.reuse, 0x10, R122 ;  /* 0x00000010797a7825 */ /* 0x042fe200078e007a */
[----:B------:R1:W-:Y:S01]  /*4240*/  STG.E.128 desc[UR6][R124.64], R76 ;  /* 0x0000004c7c007986 */ /* 0x0003e2000c101d06 */
[----:B------:R-:W-:Y:S02]  /*4250*/  IADD3 R121, PT, PT, R121, 0x20, RZ ;  /* 0x0000002079797810 */ /* 0x000fe40007ffe0ff */
[----:B------:R-:W-:-:S05]  /*4260*/  F2FP.F16.F32.PACK_AB R80, R129, R132 ;  /* 0x000000848150723e */ /* 0x000fca00000000ff */
[----:B------:R1:W-:Y:S02]  /*4270*/  STG.E.128 desc[UR6][R122.64], R80 ;  /* 0x000000507a007986 */ /* 0x0003e4000c101d06 */
.L_x_2273:
[----:B------:R-:W-:Y:S05]  /*4280*/  BSYNC.RECONVERGENT B0 ;  /* 0x0000000000007941 */ /* 0x000fea0003800200 */
.L_x_2272:
[----:B------:R-:W-:Y:S01]  /*4290*/  ISETP.GE.U32.AND P3, PT, R3, 0x40, PT ;  /* 0x000000400300780c */ /* 0x000fe20003f66070 */
[----:B------:R-:W-:-:S12]  /*42a0*/  BSSY.RECONVERGENT B0, `(.L_x_2274) ;  /* 0x0000051000007945 */ /* 0x000fd80003800200 */
[----:B------:R-:W-:Y:S05]  /*42b0*/  @!P3 BRA `(.L_x_2275) ;  /* 0x00000004003cb947 */ /* 0x000fea0003800000 */
[--C-:B-1----:R-:W-:Y:S01]  /*42c0*/  FADD.FTZ R77, R113, -R126.reuse ;  /* 0x8000007e714d7221 */ /* 0x102fe20000010000 */
[----:B0----5:R-:W-:Y:S02]  /*42d0*/  HADD2.F32 R76, -RZ, R67.H0_H0 ;  /* 0x20000043ff4c7230 */ /* 0x021fe40000004100 */
[----:B------:R-:W-:Y:S01]  /*42e0*/  FADD.FTZ R79, R114, -R126 ;  /* 0x8000007e724f7221 */ /* 0x000fe20000010000 */
[----:B------:R-:W-:Y:S02]  /*42f0*/  HADD2.F32 R78, -RZ, R47.H0_H0 ;  /* 0x2000002fff4e7230 */ /* 0x000fe40000004100 */
[C---:B------:R-:W-:Y:S01]  /*4300*/  FMUL.FTZ R77, R0.reuse, R77 ;  /* 0x0000004d004d7220 */ /* 0x040fe20000410000 */
[----:B------:R-:W-:Y:S02]  /*4310*/  HADD2.F32 R80, -RZ, R63.H0_H0 ;  /* 0x2000003fff507230 */ /* 0x000fe40000004100 */
[----:B------:R-:W-:Y:S01]  /*4320*/  FMUL.FTZ R127, R0, R79 ;  /* 0x0000004f007f7220 */ /* 0x000fe20000410000 */
[----:B------:R-:W-:-:S02]  /*4330*/  HADD2.F32 R83, -RZ, R35.H0_H0 ;  /* 0x20000023ff537230 */ /* 0x000fc40000004100 */
[C---:B------:R-:W-:Y:S01]  /*4340*/  FFMA.FTZ R76, R77.reuse, R76, R78 ;  /* 0x0000004c4d4c7223 */ /* 0x040fe2000001004e */
        /* <DEDUP_REMOVED lines=70> */
.L_x_2275:
[----:B------:R-:W-:Y:S05]  /*47b0*/  BSYNC.RECONVERGENT B0 ;  /* 0x0000000000007941 */ /* 0x000fea0003800200 */
.L_x_2274:
[----:B------:R-:W-:Y:S01]  /*47c0*/  ISETP.GE.U32.AND P3, PT, R3, 0x60, PT ;  /* 0x000000600300780c */ /* 0x000fe20003f66070 */
[----:B------:R-:W-:-:S12]  /*47d0*/  BSSY.RECONVERGENT B0, `(.L_x_2276) ;  /* 0x0000051000007945 */ /* 0x000fd80003800200 */
[----:B------:R-:W-:Y:S05]  /*47e0*/  @!P3 BRA `(.L_x_2277) ;  /* 0x00000004003cb947 */ /* 0x000fea0003800000 */
[--C-:B-12---:R-:W-:Y:S01]  /*47f0*/  FADD.FTZ R77, R115, -R126.reuse ;  /* 0x8000007e734d7221 */ /* 0x106fe20000010000 */
        /* <DEDUP_REMOVED lines=78> */
.L_x_2277:
[----:B------:R-:W-:Y:S05]  /*4ce0*/  BSYNC.RECONVERGENT B0 ;  /* 0x0000000000007941 */ /* 0x000fea0003800200 */
.L_x_2276:
[----:B------:R-:W-:Y:S04]  /*4cf0*/  BSSY.RECONVERGENT B0, `(.L_x_2278) ;  /* 0x0000050000007945 */ /* 0x000fe80003800200 */
[----:B------:R-:W-:Y:S05]  /*4d00*/  @!P2 BRA `(.L_x_2279) ;  /* 0x000000040038a947 */ /* 0x000fea0003800000 */
[--C-:B-123--:R-:W-:Y:S01]  /*4d10*/  FADD.FTZ R77, R88, -R126.reuse ;  /* 0x8000007e584d7221 */ /* 0x10efe20000010000 */
[--C-:B0-----:R-:W-:Y:S01]  /*4d20*/  FADD.FTZ R79, R105, -R126.reuse ;  /* 0x8000007e694f7221 */ /* 0x101fe20000010000 */
[--C-:B------:R-:W-:Y:S01]  /*4d30*/  FADD.FTZ R81, R106, -R126.reuse ;  /* 0x8000007e6a517221 */ /* 0x100fe20000010000 */
[--C-:B------:R-:W-:Y:S01]  /*4d40*/  FADD.FTZ R83, R107, -R126.reuse ;  /* 0x8000007e6b537221 */ /* 0x100fe20000010000 */
[--C-:B------:R-:W-:Y:S01]  /*4d50*/  FADD.FTZ R123, R108, -R126.reuse ;  /* 0x8000007e6c7b7221 */ /* 0x100fe20000010000 */
[--C-:B------:R-:W-:Y:S01]  /*4d60*/  FADD.FTZ R125, R117, -R126.reuse ;  /* 0x8000007e757d7221 */ /* 0x100fe20000010000 */
[--C-:B------:R-:W-:Y:S01]  /*4d70*/  FADD.FTZ R129, R119, -R126.reuse ;  /* 0x8000007e77817221 */ /* 0x100fe20000010000 */
[----:B------:R-:W-:Y:S01]  /*4d80*/  FADD.FTZ R131, R120, -R126 ;  /* 0x8000007e78837221 */ /* 0x000fe20000010000 */
[----:B-----5:R-:W-:Y:S02]  /*4d90*/  HADD2.F32 R76, -RZ, R24.H0_H0 ;  /* 0x20000018ff4c7230 */ /* 0x020fe40000004100 */
[----:B------:R-:W-:Y:S01]  /*4da0*/  FMUL.FTZ R77, R0, R77 ;  /* 0x0000004d004d7220 */ /* 0x000fe20000410000 */
[----:B------:R-:W-:-:S02]  /*4db0*/  HADD2.F32 R80, -RZ, R16.H0_H0 ;  /* 0x20000010ff507230 */ /* 0x000fc40000004100 */
[C---:B------:R-:W-:Y:S01]  /*4dc0*/  FMUL.FTZ R127, R0.reuse, R79 ;  /* 0x0000004f007f7220 */ /* 0x040fe20000410000 */
[C---:B------:R-:W-:Y:S01]  /*4dd0*/  FMUL.FTZ R126, R0.reuse, R81 ;  /* 0x00000051007e7220 */ /* 0x040fe20000410000 */
[C---:B------:R-:W-:Y:S01]  /*4de0*/  FMUL.FTZ R130, R0.reuse, R83 ;  /* 0x0000005300827220 */ /* 0x040fe20000410000 */
[C---:B------:R-:W-:Y:S01]  /*4df0*/  FMUL.FTZ R132, R0.reuse, R123 ;  /* 0x0000007b00847220 */ /* 0x040fe20000410000 */
[C---:B------:R-:W-:Y:S01]  /*4e00*/  FMUL.FTZ R81, R0.reuse, R125 ;  /* 0x0000007d00517220 */ /* 0x040fe20000410000 */
[C---:B------:R-:W-:Y:S01]  /*4e10*/  FMUL.FTZ R78, R0.reuse, R129 ;  /* 0x00000081004e7220 */ /* 0x040fe20000410000 */
[----:B------:R-:W-:Y:S01]  /*4e20*/  FMUL.FTZ R79, R0, R131 ;  /* 0x00000083004f7220 */ /* 0x000fe20000410000 */
[----:B------:R-:W-:Y:S01]  /*4e30*/  FFMA.FTZ R0, R77, R76, R80 ;  /* 0x0000004c4d007223 */ /* 0x000fe20000010050 */
[----:B------:R-:W-:Y:S02]  /*4e40*/  HADD2.F32 R80, -RZ, R20.H0_H0 ;  /* 0x20000014ff507230 */ /* 0x000fe40000004100 */
[----:B------:R-:W-:-:S02]  /*4e50*/  HADD2.F32 R76, -RZ, R12.H0_H0 ;  /* 0x2000000cff4c7230 */ /* 0x000fc40000004100 */
[----:B------:R-:W-:Y:S02]  /*4e60*/  HADD2.F32 R82, -RZ, R24.H1_H1 ;  /* 0x30000018ff527230 */ /* 0x000fe40000004100 */
[----:B------:R-:W-:Y:S02]  /*4e70*/  HADD2.F32 R122, -RZ, R16.H1_H1 ;  /* 0x30000010ff7a7230 */ /* 0x000fe40000004100 */
[----:B------:R-:W-:Y:S01]  /*4e80*/  FFMA.FTZ R80, R77, R80, R76 ;  /* 0x000000504d507223 */ /* 0x000fe2000001004c */
[----:B------:R-:W-:Y:S01]  /*4e90*/  HADD2.F32 R124, -RZ, R20.H1_H1 ;  /* 0x30000014ff7c7230 */ /* 0x000fe20000004100 */
[----:B------:R-:W0:Y:S01]  /*4ea0*/  LDC.64 R76, c[0x0][0x430] ;  /* 0x00010c00ff4c7b82 */ /* 0x000e220000000a00 */
[----:B------:R-:W-:Y:S02]  /*4eb0*/  HADD2.F32 R123, -RZ, R12.H1_H1 ;  /* 0x3000000cff7b7230 */ /* 0x000fe40000004100 */
[----:B------:R-:W-:Y:S01]  /*4ec0*/  FFMA.FTZ R83, R127, R82, R122 ;  /* 0x000000527f537223 */ /* 0x000fe2000001007a */
[----:B------:R-:W-:-:S02]  /*4ed0*/  HADD2.F32 R125, -RZ, R25.H0_H0 ;  /* 0x20000019ff7d7230 */ /* 0x000fc40000004100 */
[----:B------:R-:W-:Y:S02]  /*4ee0*/  HADD2.F32 R129, -RZ, R17.H0_H0 ;  /* 0x20000011ff817230 */ /* 0x000fe40000004100 */
[----:B------:R-:W-:Y:S01]  /*4ef0*/  FFMA.FTZ R127, R127, R124, R123 ;  /* 0x0000007c7f7f7223 */ /* 0x000fe2000001007b */
[----:B------:R-:W-:Y:S01]  /*4f00*/  HADD2.F32 R131, -RZ, R21.H0_H0 ;  /* 0x20000015ff837230 */ /* 0x000fe20000004100 */
[----:B------:R-:W1:Y:S01]  /*4f10*/  LDC.64 R122, c[0x0][0x428] ;  /* 0x00010a00ff7a7b82 */ /* 0x000e620000000a00 */
[----:B------:R-:W-:Y:S02]  /*4f20*/  HADD2.F32 R128, -RZ, R13.H0_H0 ;  /* 0x2000000dff807230 */ /* 0x000fe40000004100 */
[----:B------:R-:W-:Y:S01]  /*4f30*/  FFMA.FTZ R129, R126, R125, R129 ;  /* 0x0000007d7e817223 */ /* 0x000fe20000010081 */
[----:B------:R-:W-:Y:S01]  /*4f40*/  HADD2.F32 R125, -RZ, R25.H1_H1 ;  /* 0x30000019ff7d7230 */ /* 0x000fe20000004100 */
[----:B------:R-:W-:Y:S01]  /*4f50*/  F2FP.F16.F32.PACK_AB R80, R127, R80 ;  /* 0x000000507f50723e */ /* 0x000fe200000000ff */
[----:B------:R-:W-:-:S02]  /*4f60*/  HADD2.F32 R133, -RZ, R21.H1_H1 ;  /* 0x30000015ff857230 */ /* 0x000fc40000004100 */
[----:B------:R-:W-:Y:S01]  /*4f70*/  FFMA.FTZ R126, R126, R131, R128 ;  /* 0x000000837e7e7223 */ /* 0x000fe20000010080 */
[----:B------:R-:W-:Y:S02]  /*4f80*/  HADD2.F32 R131, -RZ, R17.H1_H1 ;  /* 0x30000011ff837230 */ /* 0x000fe40000004100 */
[----:B------:R-:W-:Y:S02]  /*4f90*/  HADD2.F32 R124, -RZ, R13.H1_H1 ;  /* 0x3000000dff7c7230 */ /* 0x000fe40000004100 */
[----:B------:R-:W-:Y:S02]  /*4fa0*/  HADD2.F32 R134, -RZ, R26.H1_H1 ;  /* 0x3000001aff867230 */ /* 0x000fe40000004100 */
[C---:B------:R-:W-:Y:S01]  /*4fb0*/  FFMA.FTZ R82, R130.reuse, R125, R131 ;  /* 0x0000007d82527223 */ /* 0x040fe20000010083 */
[----:B------:R-:W-:Y:S02]  /*4fc0*/  HADD2.F32 R136, -RZ, R18.H1_H1 ;  /* 0x30000012ff887230 */ /* 0x000fe40000004100 */
[----:B------:R-:W-:Y:S01]  /*4fd0*/  FFMA.FTZ R133, R130, R133, R124 ;  /* 0x0000008582857223 */ /* 0x000fe2000001007c */
[----:B------:R-:W-:-:S02]  /*4fe0*/  HADD2.F32 R135, -RZ, R26.H0_H0 ;  /* 0x2000001aff877230 */ /* 0x000fc40000004100 */
[----:B------:R-:W-:Y:S02]  /*4ff0*/  HADD2.F32 R137, -RZ, R18.H0_H0 ;  /* 0x20000012ff897230 */ /* 0x000fe40000004100 */
[----:B------:R-:W-:Y:S01]  /*5000*/  FFMA.FTZ R134, R81, R134, R136 ;  /* 0x0000008651867223 */ /* 0x000fe20000010088 */
[----:B------:R-:W-:Y:S02]  /*5010*/  HADD2.F32 R139, -RZ, R22.H0_H0 ;  /* 0x20000016ff8b7230 */ /* 0x000fe40000004100 */
[----:B------:R-:W-:Y:S02]  /*5020*/  HADD2.F32 R128, -RZ, R14.H0_H0 ;  /* 0x2000000eff807230 */ /* 0x000fe40000004100 */
[----:B------:R-:W-:Y:S01]  /*5030*/  FFMA.FTZ R135, R132, R135, R137 ;  /* 0x0000008784877223 */ /* 0x000fe20000010089 */
[----:B------:R-:W-:Y:S02]  /*5040*/  HADD2.F32 R124, -RZ, R22.H1_H1 ;  /* 0x30000016ff7c7230 */ /* 0x000fe40000004100 */
[----:B------:R-:W-:-:S02]  /*5050*/  HADD2.F32 R130, -RZ, R14.H1_H1 ;  /* 0x3000000eff827230 */ /* 0x000fc40000004100 */
[----:B------:R-:W-:Y:S01]  /*5060*/  FFMA.FTZ R128, R132, R139, R128 ;  /* 0x0000008b84807223 */ /* 0x000fe20000010080 */
[----:B------:R-:W-:Y:S02]  /*5070*/  HADD2.F32 R125, -RZ, R27.H0_H0 ;  /* 0x2000001bff7d7230 */ /* 0x000fe40000004100 */
[----:B------:R-:W-:Y:S02]  /*5080*/  HADD2.F32 R131, -RZ, R19.H0_H0 ;  /* 0x20000013ff837230 */ /* 0x000fe40000004100 */
[----:B------:R-:W-:Y:S01]  /*5090*/  FFMA.FTZ R81, R81, R124, R130 ;  /* 0x0000007c51517223 */ /* 0x000fe20000010082 */
[----:B------:R-:W-:Y:S02]  /*50a0*/  HADD2.F32 R136, -RZ, R27.H1_H1 ;  /* 0x3000001bff887230 */ /* 0x000fe40000004100 */
[----:B------:R-:W-:Y:S02]  /*50b0*/  HADD2.F32 R138, -RZ, R19.H1_H1 ;  /* 0x30000013ff8a7230 */ /* 0x000fe40000004100 */
[----:B------:R-:W-:Y:S01]  /*50c0*/  FFMA.FTZ R131, R78, R125, R131 ;  /* 0x0000007d4e837223 */ /* 0x000fe20000010083 */
[----:B------:R-:W-:-:S02]  /*50d0*/  HADD2.F32 R137, -RZ, R23.H0_H0 ;  /* 0x20000017ff897230 */ /* 0x000fc40000004100 */
[----:B------:R-:W-:Y:S02]  /*50e0*/  HADD2.F32 R132, -RZ, R15.H0_H0 ;  /* 0x2000000fff847230 */ /* 0x000fe40000004100 */
[----:B------:R-:W-:Y:S01]  /*50f0*/  FFMA.FTZ R136, R79, R136, R138 ;  /* 0x000000884f887223 */ /* 0x000fe2000001008a */
[----:B------:R-:W-:Y:S02]  /*5100*/  HADD2.F32 R140, -RZ, R23.H1_H1 ;  /* 0x30000017ff8c7230 */ /* 0x000fe40000004100 */
[----:B------:R-:W-:Y:S02]  /*5110*/  HADD2.F32 R139, -RZ, R15.H1_H1 ;  /* 0x3000000fff8b7230 */ /* 0x000fe40000004100 */
[----:B------:R-:W-:Y:S01]  /*5120*/  FFMA.FTZ R132, R78, R137, R132 ;  /* 0x000000894e847223 */ /* 0x000fe20000010084 */
[----:B0-----:R-:W-:Y:S01]  /*5130*/  IMAD.WIDE.U32 R124, R121, 0x10, R76 ;  /* 0x00000010797c7825 */ /* 0x001fe200078e004c */
[----:B------:R-:W-:-:S03]  /*5140*/  F2FP.F16.F32.PACK_AB R77, R82, R129 ;  /* 0x00000081524d723e */ /* 0x000fc600000000ff */
[----:B------:R-:W-:Y:S01]  /*5150*/  FFMA.FTZ R139, R79, R140, R139 ;  /* 0x0000008c4f8b7223 */ /* 0x000fe2000001008b */
[----:B-1----:R-:W-:Y:S01]  /*5160*/  IMAD.WIDE.U32 R122, R121, 0x10, R122 ;  /* 0x00000010797a7825 */ /* 0x002fe200078e007a */
[----:B------:R-:W-:Y:S02]  /*5170*/  F2FP.F16.F32.PACK_AB R78, R134, R135 ;  /* 0x00000087864e723e */ /* 0x000fe400000000ff */
[----:B------:R-:W-:Y:S02]  /*5180*/  F2FP.F16.F32.PACK_AB R76, R83, R0 ;  /* 0x00000000534c723e */ /* 0x000fe400000000ff */
[----:B------:R-:W-:Y:S02]  /*5190*/  F2FP.F16.F32.PACK_AB R79, R136, R131 ;  /* 0x00000083884f723e */ /* 0x000fe400000000ff */
[----:B------:R-:W-:Y:S02]  /*51a0*/  F2FP.F16.F32.PACK_AB R82, R81, R128 ;  /* 0x000000805152723e */ /* 0x000fe400000000ff */
[----:B------:R-:W-:Y:S01]  /*51b0*/  F2FP.F16.F32.PACK_AB R83, R139, R132 ;  /* 0x000000848b53723e */ /* 0x000fe200000000ff */
[----:B------:R4:W-:Y:S01]  /*51c0*/  STG.E.128 desc[UR6][R122.64], R76 ;  /* 0x0000004c7a007986 */ /* 0x0009e2000c101d06 */
[----:B------:R-:W-:-:S05]  /*51d0*/  F2FP.F16.F32.PACK_AB R81, R133, R126 ;  /* 0x0000007e8551723e */ /* 0x000fca00000000ff */
[----:B------:R4:W-:Y:S02]  /*51e0*/  STG.E.128 desc[UR6][R124.64], R80 ;  /* 0x000000507c007986 */ /* 0x0009e4000c101d06 */
.L_x_2279:
[----:B------:R-:W-:Y:S05]  /*51f0*/  BSYNC.RECONVERGENT B0 ;  /* 0x0000000000007941 */ /* 0x000fea0003800200 */
.L_x_2278:
[----:B01234-:R-:W0:Y:S02]  /*5200*/  LDC.64 R76, c[0x0][0x380] ;  /* 0x0000e000ff4c7b82 */ /* 0x01fe240000000a00 */
[----:B0-----:R-:W-:-:S04]  /*5210*/  LEA R84, R76, R84, 0x2 ;  /* 0x000000544c547211 */ /* 0x001fc800078e10ff */
[----:B------:R-:W-:-:S13]  /*5220*/  ISETP.GE.AND P2, PT, R84, R77, PT ;  /* 0x0000004d5400720c */ /* 0x000fda0003f46270 */
[----:B------:R-:W-:Y:S05]  /*5230*/  @!P2 BRA `(.L_x_2280) ;  /* 0xffffffbc00c4a947 */ /* 0x000fea000383ffff */
[----:B------:R-:W-:Y:S05]  /*5240*/  EXIT ;  /* 0x000000000000794d */ /* 0x000fea0003800000 */
.L_x_2271:
[----:B------:R-:W-:Y:S01]  /*5250*/  HFMA2 R125, -RZ, RZ, 0, 5.9604644775390625e-08 ;  /* 0x00000001ff7d7431 */ /* 0x000fe200000001ff */
[----:B------:R-:W-:Y:S01]  /*5260*/  BSSY B0, `(.L_x_2281) ;  /* 0x0000007000007945 */ /* 0x000fe20003800000 */
[----:B------:R-:W-:Y:S02]  /*5270*/  MOV R124, R79 ;  /* 0x0000004f007c7202 */ /* 0x000fe40000000f00 */
[----:B------:R-:W-:Y:S02]  /*5280*/  MOV R126, 0x1f ;  /* 0x0000001f007e7802 */ /* 0x000fe40000000f00 */
[----:B------:R-:W-:-:S07]  /*5290*/  MOV R123, 0xffffffff ;  /* 0xffffffff007b7802 */ /* 0x000fce0000000f00 */
[----:B0----5:R-:W-:Y:S05]  /*52a0*/  WARPSYNC.COLLECTIVE R123, `(.L_x_2282) ;  /* 0x000000007b087348 */ /* 0x021fea0003c00000 */
[----:B0-----:R0:W1:Y:S02]  /*52b0*/  SHFL.BFLY P6, R83, R124, R125, R126 ;  /* 0x0c00007d7c537389 */ /* 0x00106400000c007e */
[----:B01---5:R-:W-:Y:S05]  /*52c0*/  ENDCOLLECTIVE ;  /* 0x000000000000791b */ /* 0x023fea0003800000 */
.L_x_2282:
[----:B------:R-:W-:Y:S05]  /*52d0*/  BSYNC B0 ;  /* 0x0000000000007941 */ /* 0x000fea0003800000 */
.L_x_2281:
[----:B------:R-:W-:Y:S01]  /*52e0*/  MOV R0, R83 ;  /* 0x0000005300007202 */ /* 0x000fe20000000f00 */
[----:B------:R-:W-:Y:S01]  /*52f0*/  HFMA2 R125, -RZ, RZ, 0, 1.1920928955078125e-07 ;  /* 0x00000002ff7d7431 */ /* 0x000fe200000001ff */
[----:B------:R-:W-:Y:S02]  /*5300*/  MOV R126, 0x1f ;  /* 0x0000001f007e7802 */ /* 0x000fe40000000f00 */
[----:B------:R-:W-:Y:S01]  /*5310*/  MOV R123, 0xffffffff ;  /* 0xffffffff007b7802 */ /* 0x000fe20000000f00 */
[----:B------:R-:W-:-:S05]  /*5320*/  FADD.FTZ R78, R79, R0 ;  /* 0x000000004f4e7221 */ /* 0x000fca0000010000 */
[----:B------:R-:W-:-:S07]  /*5330*/  MOV R124, R78 ;  /* 0x0000004e007c7202 */ /* 0x000fce0000000f00 */
[----:B------:R-:W-:Y:S05]  /*5340*/  WARPSYNC.COLLECTIVE R123, `(.L_x_2283) ;  /* 0x000000007b087348 */ /* 0x000fea0003c00000 */
[----:B------:R0:W1:Y:S02]  /*5350*/  SHFL.BFLY P6, R83, R124, R125, R126 ;  /* 0x0c00007d7c537389 */ /* 0x00006400000c007e */
[----:B01----:R-:W-:Y:S05]  /*5360*/  ENDCOLLECTIVE ;  /* 0x000000000000791b */ /* 0x003fea0003800000 */
.L_x_2283:
[----:B------:R-:W-:Y:S01]  /*5370*/  HFMA2 R125, -RZ, RZ, 0, 2.384185791015625e-07 ;  /* 0x00000004ff7d7431 */ /* 0x000fe200000001ff */
[----:B------:R-:W-:-:S05]  /*5380*/  MOV R77, R83 ;  /* 0x00000053004d7202 */ /* 0x000fca0000000f00 */
[----:B------:R-:W-:-:S05]  /*5390*/  FADD.FTZ R80, R78, R77 ;  /* 0x0000004d4e507221 */ /* 0x000fca0000010000 */
[----:B------:R-:W-:-:S07]  /*53a0*/  MOV R124, R80 ;  /* 0x00000050007c7202 */ /* 0x000fce0000000f00 */
[----:B------:R-:W-:Y:S05]  /*53b0*/  WARPSYNC.COLLECTIVE R123, `(.L_x_2284) ;  /* 0x000000007b087348 */ /* 0x000fea0003c00000 */
[----:B------:R0:W1:Y:S02]  /*53c0*/  SHFL.BFLY P6, R83, R124, R125, R126 ;  /* 0x0c00007d7c537389 */ /* 0x00006400000c007e */
[----:B01----:R-:W-:Y:S05]  /*53d0*/  ENDCOLLECTIVE ;  /* 0x000000000000791b */ /* 0x003fea0003800000 */
.L_x_2284:
[----:B------:R-:W-:Y:S01]  /*53e0*/  HFMA2 R125, -RZ, RZ, 0, 4.76837158203125e-07 ;  /* 0x00000008ff7d7431 */ /* 0x000fe200000001ff */
[----:B------:R-:W-:-:S05]  /*53f0*/  MOV R77, R83 ;  /* 0x00000053004d7202 */ /* 0x000fca0000000f00 */
[----:B------:R-:W-:Y:S02]  /*5400*/  FADD.FTZ R81, R80, R77 ;  /* 0x0000004d50517221 */ /* 0x000fe40000010000 */
[----:B------:R-:W0:Y:S03]  /*5410*/  LDC R77, c[0x0][0x400] ;  /* 0x00010000ff4d7b82 */ /* 0x000e260000000800 */
[----:B------:R-:W-:-:S07]  /*5420*/  MOV R124, R81 ;  /* 0x00000051007c7202 */ /* 0x000fce0000000f00 */
[----:B0-----:R-:W-:Y:S05]  /*5430*/  WARPSYNC.COLLECTIVE R123, `(.L_x_2285) ;  /* 0x000000007b087348 */ /* 0x001fea0003c00000 */
[----:B------:R1:W2:Y:S02]  /*5440*/  SHFL.BFLY P6, R83, R124, R125, R126 ;  /* 0x0c00007d7c537389 */ /* 0x0002a400000c007e */
[----:B012---:R-:W-:Y:S05]  /*5450*/  ENDCOLLECTIVE ;  /* 0x000000000000791b */ /* 0x007fea0003800000 */
.L_x_2285:
[----:B------:R-:W-:Y:S01]  /*5460*/  HFMA2 R125, -RZ, RZ, 0, 9.5367431640625e-07 ;  /* 0x00000010ff7d7431 */ /* 0x000fe200000001ff */
[----:B------:R-:W-:-:S05]  /*5470*/  MOV R0, R83 ;  /* 0x0000005300007202 */ /* 0x000fca0000000f00 */
[----:B------:R-:W-:-:S05]  /*5480*/  FADD.FTZ R82, R81, R0 ;  /* 0x0000000051527221 */ /* 0x000fca0000010000 */
[----:B------:R-:W-:-:S07]  /*5490*/  MOV R124, R82 ;  /* 0x00000052007c7202 */ /* 0x000fce0000000f00 */
[----:B------:R-:W-:Y:S05]  /*54a0*/  WARPSYNC.COLLECTIVE R123, `(.L_x_2286) ;  /* 0x000000007b087348 */ /* 0x000fea0003c00000 */
[----:B------:R0:W1:Y:S02]  /*54b0*/  SHFL.BFLY P6, R83, R124, R125, R126 ;  /* 0x0c00007d7c537389 */ /* 0x00006400000c007e */
[----:B01----:R-:W-:Y:S05]  /*54c0*/  ENDCOLLECTIVE ;  /* 0x000000000000791b */ /* 0x003fea0003800000 */
.L_x_2286:
[----:B------:R-:W-:Y:S02]  /*54d0*/  HFMA2 R125, -RZ, RZ, 0, 5.9604644775390625e-08 ;  /* 0x00000001ff7d7431 */ /* 0x000fe400000001ff */
        /* <DEDUP_REMOVED lines=71> */
.L_x_2287:
[----:B------:R-:W-:Y:S01]  /*5950*/  HFMA2 R125, -RZ, RZ, 0, 1.1920928955078125e-07 ;  /* 0x00000002ff7d7431 */ /* 0x000fe200000001ff */
[----:B------:R-:W-:-:S05]  /*5960*/  MOV R79, R83 ;  /* 0x00000053004f7202 */ /* 0x000fca0000000f00 */
[----:B------:R-:W-:-:S05]  /*5970*/  FADD.FTZ R79, R0, R79 ;  /* 0x0000004f004f7221 */ /* 0x000fca0000010000 */
[----:B------:R-:W-:-:S07]  /*5980*/  MOV R124, R79 ;  /* 0x0000004f007c7202 */ /* 0x000fce0000000f00 */
[----:B------:R-:W-:Y:S05]  /*5990*/  WARPSYNC.COLLECTIVE R123, `(.L_x_2288) ;  /* 0x000000007b087348 */ /* 0x000fea0003c00000 */
[----:B------:R0:W1:Y:S02]  /*59a0*/  SHFL.BFLY P6, R83, R124, R125, R126 ;  /* 0x0c00007d7c537389 */ /* 0x00006400000c007e */
[----:B01----:R-:W-:Y:S05]  /*59b0*/  ENDCOLLECTIVE ;  /* 0x000000000000791b */ /* 0x003fea0003800000 */
.L_x_2288:
[----:B------:R-:W-:Y:S01]  /*59c0*/  HFMA2 R125, -RZ, RZ, 0, 2.384185791015625e-07 ;  /* 0x00000004ff7d7431 */ /* 0x000fe200000001ff */
[----:B------:R-:W-:-:S05]  /*59d0*/  MOV R78, R83 ;  /* 0x00000053004e7202 */ /* 0x000fca0000000f00 */
[----:B------:R-:W-:-:S05]  /*59e0*/  FADD.FTZ R78, R79, R78 ;  /* 0x0000004e4f4e7221 */ /* 0x000fca0000010000 */
[----:B------:R-:W-:-:S07]  /*59f0*/  MOV R124, R78 ;  /* 0x0000004e007c7202 */ /* 0x000fce0000000f00 */
[----:B------:R-:W-:Y:S05]  /*5a00*/  WARPSYNC.COLLECTIVE R123, `(.L_x_2289) ;  /* 0x000000007b087348 */ /* 0x000fea0003c00000 */
[----:B------:R0:W1:Y:S02]  /*5a10*/  SHFL.BFLY P6, R83, R124, R125, R126 ;  /* 0x0c00007d7c537389 */ /* 0x00006400000c007e */
[----:B01----:R-:W-:Y:S05]  /*5a20*/  ENDCOLLECTIVE ;  /* 0x000000000000791b */ /* 0x003fea0003800000 */
.L_x_2289:
[----:B------:R-:W-:Y:S01]  /*5a30*/  HFMA2 R125, -RZ, RZ, 0, 4.76837158203125e-07 ;  /* 0x00000008ff7d7431 */ /* 0x000fe200000001ff */
[----:B------:R-:W-:-:S05]  /*5a40*/  MOV R81, R83 ;  /* 0x0000005300517202 */ /* 0x000fca0000000f00 */
[----:B------:R-:W-:-:S05]  /*5a50*/  FADD.FTZ R81, R78, R81 ;  /* 0x000000514e517221 */ /* 0x000fca0000010000 */
[----:B------:R-:W-:-:S07]  /*5a60*/  MOV R124, R81 ;  /* 0x00000051007c7202 */ /* 0x000fce0000000f00 */
[----:B------:R-:W-:Y:S05]  /*5a70*/  WARPSYNC.COLLECTIVE R123, `(.L_x_2290) ;  /* 0x000000007b087348 */ /* 0x000fea0003c00000 */
[----:B------:R0:W1:Y:S02]  /*5a80*/  SHFL.BFLY P6, R83, R124, R125, R126 ;  /* 0x0c00007d7c537389 */ /* 0x00006400000c007e */
[----:B01----:R-:W-:Y:S05]  /*5a90*/  ENDCOLLECTIVE ;  /* 0x000000000000791b */ /* 0x003fea0003800000 */
.L_x_2290:
[----:B------:R-:W-:Y:S01]  /*5aa0*/  HFMA2 R125, -RZ, RZ, 0, 9.5367431640625e-07 ;  /* 0x00000010ff7d7431 */ /* 0x000fe200000001ff */
[----:B------:R-:W-:-:S05]  /*5ab0*/  MOV R80, R83 ;  /* 0x0000005300507202 */ /* 0x000fca0000000f00 */
[----:B------:R-:W-:-:S05]  /*5ac0*/  FADD.FTZ R80, R81, R80 ;  /* 0x0000005051507221 */ /* 0x000fca0000010000 */
[----:B------:R-:W-:-:S07]  /*5ad0*/  MOV R124, R80 ;  /* 0x00000050007c7202 */ /* 0x000fce0000000f00 */
[----:B------:R-:W-:Y:S05]  /*5ae0*/  WARPSYNC.COLLECTIVE R123, `(.L_x_2291) ;  /* 0x000000007b087348 */ /* 0x000fea0003c00000 */
[----:B------:R0:W1:Y:S02]  /*5af0*/  SHFL.BFLY P6, R83, R124, R125, R126 ;  /* 0x0c00007d7c537389 */ /* 0x00006400000c007e */
[----:B01----:R-:W-:Y:S05]  /*5b00*/  ENDCOLLECTIVE ;  /* 0x000000000000791b */ /* 0x003fea0003800000 */
.L_x_2291:
[----:B------:R-:W-:Y:S05]  /*5b10*/  BRA `(.L_x_2292) ;  /* 0xffffffe000587947 */ /* 0x000fea000383ffff */
.L_x_2293:
        /* <DEDUP_REMOVED lines=14> */
.L_x_22678:


//--------------------- .text._ZN10layer_norm31ln_parallel_residual_fwd_kernelINS_13Kernel_traitsI6__halfS2_S2_S2_fjLj1024ELj1ELj4ELj1ELj16ENS_18Kernel_traits_baseILj1024ES2_S2_S2_S2_fjLj128EEEEELb0ELb0ELb1EEEvNS_9FwdParamsE --------------------------
	.section	.text._ZN10layer_norm31ln_parallel_residual_fwd_kernelINS_13Kernel_traitsI6__halfS2_S2_S2_fjLj1024ELj1ELj4ELj1ELj16ENS_18Kernel_traits_baseILj1024ES2_S2_S2_S2_fjLj128EEEEELb0ELb0ELb1EEEvNS_9FwdParamsE,"ax",@progbits
	.align	128
        .global         _ZN10layer_norm31ln_parallel_residual_fwd_kernelINS_13Kernel_traitsI6__halfS2_S2_S2_fjLj1024ELj1ELj4ELj1ELj16ENS_18Kernel_traits_baseILj1024ES2_S2_S2_S2_fjLj128EEEEELb0ELb0ELb1EEEvNS_9FwdParamsE
        .type           _ZN10layer_norm31ln_parallel_residual_fwd_kernelINS_13Kernel_traitsI6__halfS2_S2_S2_fjLj1024ELj1ELj4ELj1ELj16ENS_18Kernel_traits_baseILj1024ES2_S2_S2_S2_fjLj128EEEEELb0ELb0ELb1EEEvNS_9FwdParamsE,@function
        .size           _ZN10layer_norm31ln_parallel_residual_fwd_kernelINS_13Kernel_traitsI6__halfS2_S2_S2_fjLj1024ELj1ELj4ELj1ELj16ENS_18Kernel_traits_baseILj1024ES2_S2_S2_S2_fjLj128EEEEELb0ELb0ELb1EEEvNS_9FwdParamsE,(.L_x_22679 - _ZN10layer_norm31ln_parallel_residual_fwd_kernelINS_13Kernel_traitsI6__halfS2_S2_S2_fjLj1024ELj1ELj4ELj1ELj16ENS_18Kernel_traits_baseILj1024ES2_S2_S2_S2_fjLj128EEEEELb0ELb0ELb1EEEvNS_9FwdParamsE)
        .other          _ZN10layer_norm31ln_parallel_residual_fwd_kernelINS_13Kernel_traitsI6__halfS2_S2_S2_fjLj1024ELj1ELj4ELj1ELj16ENS_18Kernel_traits_baseILj1024ES2_S2_S2_S2_fjLj128EEEEELb0ELb0ELb1EEEvNS_9FwdParamsE,@"STO_CUDA_ENTRY STV_DEFAULT"
_ZN10layer_norm31ln_parallel_residual_fwd_kernelINS_13Kernel_traitsI6__halfS2_S2_S2_fjLj1024ELj1ELj4ELj1ELj16ENS_18Kernel_traits_baseILj1024ES2_S2_S2_S2_fjLj128EEEEELb0ELb0ELb1EEEvNS_9FwdParamsE:
.text._ZN10layer_norm31ln_parallel_residual_fwd_kernelINS_13Kernel_traitsI6__halfS2_S2_S2_fjLj1024ELj1ELj4ELj1ELj16ENS_18Kernel_traits_baseILj1024ES2_S2_S2_S2_fjLj128EEEEELb0ELb0ELb1EEEvNS_9FwdParamsE:
        /* <DEDUP_REMOVED lines=49> */
.L_x_2295:
        /* <DEDUP_REMOVED lines=27> */
.L_x_2294:
        /* <DEDUP_REMOVED lines=29> */
.L_x_2297:
        /* <DEDUP_REMOVED lines=26> */
.L_x_2296:
[----:B------:R-:W1:Y:S02]  /*0830*/  LDCU UR4, c[0x0][0x384] ;  /* 0x00007080ff0477ac */ /* 0x000e640008000800 */
[----:B-1----:R-:W-:-:S13]  /*0840*/  ISETP.GE.AND P1, PT, R105, UR4, PT ;  /* 0x0000000469007c0c */ /* 0x002fda000bf26270 */
[----:B------:R-:W-:Y:S05]  /*0850*/  @P1 EXIT ;  /* 0x000000000000194d */ /* 0x000fea0003800000 */
[----:B------:R-:W-:Y:S01]  /*0860*/  ISETP.NE.U32.AND P1, PT, R68, RZ, PT ;  /* 0x000000ff4400720c */ /* 0x000fe20003f25070 */
[----:B------:R-:W1:Y:S03]  /*0870*/  LDCU UR4, c[0x0][0x388] ;  /* 0x00007100ff0477ac */ /* 0x000e660008000800 */
[----:B------:R-:W-:Y:S01]  /*0880*/  ISETP.NE.AND.EX P1, PT, R69, RZ, PT, P1 ;  /* 0x000000ff4500720c */ /* 0x000fe20003f25310 */
[----:B------:R-:W2:Y:S01]  /*0890*/  LDCU.U8 UR5, c[0x0][0x410] ;  /* 0x00008200ff0577ac */ /* 0x000ea20008000000 */
[----:B------:R-:W3:Y:S01]  /*08a0*/  LDCU UR8, c[0x0][0x448] ;  /* 0x00008900ff0877ac */ /* 0x000ee20008000800 */
[----:B------:R-:W4:Y:S01]  /*08b0*/  LDCU.64 UR10, c[0x0][0x3a0] ;  /* 0x00007400ff0a77ac */ /* 0x000f220008000a00 */
[----:B------:R-:W0:Y:S09]  /*08c0*/  LDCU.64 UR12, c[0x0][0x398] ;  /* 0x00007300ff0c77ac */ /* 0x000e320008000a00 */
.L_x_2315:
[----:B----4-:R-:W-:Y:S01]  /*08d0*/  ISETP.NE.U32.AND P2, PT, RZ, UR10, PT ;  /* 0x0000000aff007c0c */ /* 0x010fe2000bf45070 */
[----:B0--3--:R-:W0:Y:S01]  /*08e0*/  LDC.64 R2, c[0x0][0x390] ;  /* 0x0000e400ff027b82 */ /* 0x009e220000000a00 */
[----:B-1----:R-:W-:Y:S02]  /*08f0*/  IMAD R0, R105, UR4, RZ ;  /* 0x0000000469007c24 */ /* 0x002fe4000f8e02ff */
[----:B------:R-:W-:-:S03]  /*0900*/  ISETP.NE.AND.EX P2, PT, RZ, UR11, PT, P2 ;  /* 0x0000000bff007c0c */ /* 0x000fc6000bf45320 */
[----:B------:R-:W-:Y:S02]  /*0910*/  SHF.R.S32.HI R81, RZ, 0x1f, R0 ;  /* 0x0000001fff517819 */ /* 0x000fe40000011400 */
[----:B------:R-:W1:Y:S02]  /*0920*/  @P1 LDC.64 R76, c[0x0][0x398] ;  /* 0x0000e600ff4c1b82 */ /* 0x000e640000000a00 */
[----:B------:R-:W-:-:S04]  /*0930*/  LEA.HI R81, R81, R0, RZ, 0x3 ;  /* 0x0000000051517211 */ /* 0x000fc800078f18ff */
[----:B------:R-:W-:Y:S02]  /*0940*/  LEA.HI.SX32 R103, R81, R104, 0x1d ;  /* 0x0000006851677211 */ /* 0x000fe400078feaff */
[----:B------:R-:W4:Y:S03]  /*0950*/  @P2 LDC.64 R78, c[0x0][0x3a0] ;  /* 0x0000e800ff4e2b82 */ /* 0x000f260000000a00 */
[----:B0-----:R-:W-:-:S06]  /*0960*/  IMAD.WIDE.U32 R80, R103, 0x10, R2 ;  /* 0x0000001067507825 */ /* 0x001fcc00078e0002 */
[----:B-----5:R-:W5:Y:S01]  /*0970*/  LDG.E.128 R80, desc[UR6][R80.64] ;  /* 0x0000000650507981 */ /* 0x020f62000c1e1d00 */
[----:B------:R-:W-:Y:S01]  /*0980*/  UISETP.NE.U32.AND UP0, UPT, UR12, URZ, UPT ;  /* 0x000000ff0c00728c */ /* 0x000fe2000bf05070 */
[----:B-1----:R-:W-:-:S04]  /*0990*/  @P1 IMAD.WIDE.U32 R76, R103, 0x10, R76 ;  /* 0x00000010674c1825 */ /* 0x002fc800078e004c */
[----:B----4-:R-:W-:Y:S01]  /*09a0*/  @P2 IMAD.WIDE.U32 R78, R103, 0x10, R78 ;  /* 0x00000010674e2825 */ /* 0x010fe200078e004e */
[----:B------:R-:W-:Y:S01]  /*09b0*/  UISETP.NE.AND.EX UP0, UPT, UR13, URZ, UPT, UP0 ;  /* 0x000000ff0d00728c */ /* 0x000fe2000bf05300 */
[----:B------:R0:W5:Y:S04]  /*09c0*/  @P1 LDG.E.128 R64, desc[UR6][R76.64] ;  /* 0x000000064c401981 */ /* 0x000168000c1e1d00 */
[----:B------:R0:W5:Y:S01]  /*09d0*/  @P2 LDG.E.128 R68, desc[UR6][R78.64] ;  /* 0x000000064e442981 */ /* 0x000162000c1e1d00 */
[----:B------:R-:W-:-:S13]  /*09e0*/  PLOP3.LUT P1, PT, PT, PT, UP0, 0x80, 0x8 ;  /* 0x000000000008781c */ /* 0x000fda0003f2f008 */
[----:B0-----:R-:W-:Y:S05]  /*09f0*/  @!P1 BRA `(.L_x_2298) ;  /* 0x00000004002c9947 */ /* 0x001fea0003800000 */
[----:B------:R-:W-:Y:S05]  /*0a00*/  @!P2 BRA `(.L_x_2299) ;  /* 0x0000000000b4a947 */ /* 0x000fea0003800000 */
[----:B-----5:R-:W-:Y:S02]  /*0a10*/  HADD2.F32 R0, -RZ, R80.H0_H0 ;  /* 0x20000050ff007230 */ /* 0x020fe40000004100 */
[----:B------:R-:W-:Y:S02]  /*0a20*/  HADD2.F32 R73, -RZ, R64.H0_H0 ;  /* 0x20000040ff497230 */ /* 0x000fe40000004100 */
[----:B------:R-:W-:Y:S02]  /*0a30*/  HADD2.F32 R80, -RZ, R80.H1_H1 ;  /* 0x30000050ff507230 */ /* 0x000fe40000004100 */
[----:B------:R-:W-:Y:S02]  /*0a40*/  HADD2.F32 R72, -RZ, R81.H0_H0 ;  /* 0x20000051ff487230 */ /* 0x000fe40000004100 */
[----:B------:R-:W-:Y:S01]  /*0a50*/  FADD.FTZ R0, R0, R73 ;  /* 0x0000004900007221 */ /* 0x000fe20000010000 */
[----:B------:R-:W-:Y:S02]  /*0a60*/  HADD2.F32 R73, -RZ, R64.H1_H1 ;  /* 0x30000040ff497230 */ /* 0x000fe40000004100 */
[----:B------:R-:W-:-:S02]  /*0a70*/  HADD2.F32 R75, -RZ, R65.H0_H0 ;  /* 0x20000041ff4b7230 */ /* 0x000fc40000004100 */
[----:B------:R-:W-:Y:S02]  /*0a80*/  HADD2.F32 R76, -RZ, R82.H0_H0 ;  /* 0x20000052ff4c7230 */ /* 0x000fe40000004100 */
[----:B------:R-:W-:Y:S01]  /*0a90*/  FADD.FTZ R87, R80, R73 ;  /* 0x0000004950577221 */ /* 0x000fe20000010000 */
[----:B------:R-:W-:Y:S02]  /*0aa0*/  HADD2.F32 R77, -RZ, R66.H0_H0 ;  /* 0x20000042ff4d7230 */ /* 0x000fe40000004100 */
[----:B------:R-:W-:Y:S01]  /*0ab0*/  FADD.FTZ R72, R72, R75 ;  /* 0x0000004b48487221 */ /* 0x000fe20000010000 */
[----:B------:R-:W-:Y:S02]  /*0ac0*/  HADD2.F32 R82, -RZ, R82.H1_H1 ;  /* 0x30000052ff527230 */ /* 0x000fe40000004100 */
[----:B------:R-:W-:Y:S02]  /*0ad0*/  HADD2.F32 R79, -RZ, R66.H1_H1 ;  /* 0x30000042ff4f7230 */ /* 0x000fe40000004100 */
[----:B------:R-:W-:Y:S01]  /*0ae0*/  FADD.FTZ R76, R76, R77 ;  /* 0x0000004d4c4c7221 */ /* 0x000fe20000010000 */
[----:B------:R-:W-:-:S02]  /*0af0*/  HADD2.F32 R73, -RZ, R68.H0_H0 ;  /* 0x20000044ff497230 */ /* 0x000fc40000004100 */
[----:B------:R-:W-:Y:S02]  /*0b00*/  HADD2.F32 R85, -RZ, R69.H0_H0 ;  /* 0x20000045ff557230 */ /* 0x000fe40000004100 */
[----:B------:R-:W-:Y:S01]  /*0b10*/  FADD.FTZ R82, R82, R79 ;  /* 0x0000004f52527221 */ /* 0x000fe20000010000 */
[----:B------:R-:W-:Y:S02]  /*0b20*/  HADD2.F32 R75, -RZ, R70.H0_H0 ;  /* 0x20000046ff4b7230 */ /* 0x000fe40000004100 */
[----:B------:R-:W-:Y:S01]  /*0b30*/  FADD.FTZ R84, R0, R73 ;  /* 0x0000004900547221 */ /* 0x000fe20000010000 */
[----:B------:R-:W-:Y:S02]  /*0b40*/  HADD2.F32 R78, -RZ, R83.H0_H0 ;  /* 0x20000053ff4e7230 */ /* 0x000fe40000004100 */
[----:B------:R-:W-:Y:S01]  /*0b50*/  FADD.FTZ R85, R72, R85 ;  /* 0x0000005548557221 */ /* 0x000fe20000010000 */
[----:B------:R-:W-:Y:S02]  /*0b60*/  HADD2.F32 R81, -RZ, R81.H1_H1 ;  /* 0x30000051ff517230 */ /* 0x000fe40000004100 */
[----:B------:R-:W-:Y:S01]  /*0b70*/  FADD.FTZ R86, R76, R75 ;  /* 0x0000004b4c567221 */ /* 0x000fe20000010000 */
[----:B------:R-:W-:-:S02]  /*0b80*/  HADD2.F32 R83, -RZ, R83.H1_H1 ;  /* 0x30000053ff537230 */ /* 0x000fc40000004100 */
[----:B------:R-:W-:Y:S02]  /*0b90*/  HADD2.F32 R74, -RZ, R65.H1_H1 ;  /* 0x30000041ff4a7230 */ /* 0x000fe40000004100 */
[--C-:B------:R-:W-:Y:S02]  /*0ba0*/  HADD2.F32 R77, -RZ, R67.reuse.H0_H0 ;  /* 0x20000043ff4d7230 */ /* 0x100fe40000004100 */
[----:B------:R-:W-:Y:S02]  /*0bb0*/  HADD2.F32 R80, -RZ, R67.H1_H1 ;  /* 0x30000043ff507230 */ /* 0x000fe40000004100 */
        /* <DEDUP_REMOVED lines=18> */
.L_x_2299:
[----:B-----5:R-:W-:Y:S02]  /*0ce0*/  HADD2.F32 R84, -RZ, R80.H0_H0 ;  /* 0x20000050ff547230 */ /* 0x020fe40000004100 */
[----:B------:R-:W-:Y:S02]  /*0cf0*/  HADD2.F32 R85, -RZ, R81.H0_H0 ;  /* 0x20000051ff557230 */ /* 0x000fe40000004100 */
[----:B------:R-:W-:Y:S02]  /*0d00*/  HADD2.F32 R86, -RZ, R82.H0_H0 ;  /* 0x20000052ff567230 */ /* 0x000fe40000004100 */
[----:B------:R-:W-:Y:S02]  /*0d10*/  HADD2.F32 R73, -RZ, R64.H0_H0 ;  /* 0x20000040ff497230 */ /* 0x000fe40000004100 */
[----:B------:R-:W-:Y:S02]  /*0d20*/  HADD2.F32 R0, -RZ, R65.H0_H0 ;  /* 0x20000041ff007230 */ /* 0x000fe40000004100 */
[----:B------:R-:W-:-:S02]  /*0d30*/  HADD2.F32 R75, -RZ, R66.H0_H0 ;  /* 0x20000042ff4b7230 */ /* 0x000fc40000004100 */
[----:B------:R-:W-:Y:S01]  /*0d40*/  FADD.FTZ R84, R84, R73 ;  /* 0x0000004954547221 */ /* 0x000fe20000010000 */
[----:B------:R-:W-:Y:S02]  /*0d50*/  HADD2.F32 R87, -RZ, R80.H1_H1 ;  /* 0x30000050ff577230 */ /* 0x000fe40000004100 */
[----:B------:R-:W-:Y:S01]  /*0d60*/  FADD.FTZ R85, R85, R0 ;  /* 0x0000000055557221 */ /* 0x000fe20000010000 */
[----:B------:R-:W-:Y:S02]  /*0d70*/  HADD2.F32 R88, -RZ, R81.H1_H1 ;  /* 0x30000051ff587230 */ /* 0x000fe40000004100 */
[----:B------:R-:W-:Y:S01]  /*0d80*/  FADD.FTZ R86, R86, R75 ;  /* 0x0000004b56567221 */ /* 0x000fe20000010000 */
[----:B------:R-:W-:Y:S02]  /*0d90*/  HADD2.F32 R82, -RZ, R82.H1_H1 ;  /* 0x30000052ff527230 */ /* 0x000fe40000004100 */
[--C-:B------:R-:W-:Y:S02]  /*0da0*/  HADD2.F32 R81, -RZ, R83.reuse.H0_H0 ;  /* 0x20000053ff517230 */ /* 0x100fe40000004100 */
[----:B------:R-:W-:-:S02]  /*0db0*/  HADD2.F32 R80, -RZ, R83.H1_H1 ;  /* 0x30000053ff507230 */ /* 0x000fc40000004100 */
[--C-:B------:R-:W-:Y:S02]  /*0dc0*/  HADD2.F32 R72, -RZ, R67.reuse.H0_H0 ;  /* 0x20000043ff487230 */ /* 0x100fe40000004100 */
[----:B------:R-:W-:Y:S02]  /*0dd0*/  HADD2.F32 R77, -RZ, R67.H1_H1 ;  /* 0x30000043ff4d7230 */ /* 0x000fe40000004100 */
        /* <DEDUP_REMOVED lines=13> */
.L_x_2298:
[----:B------:R-:W-:Y:S05]  /*0eb0*/  @!P2 BRA `(.L_x_2301) ;  /* 0x000000000074a947 */ /* 0x000fea0003800000 */
        /* <DEDUP_REMOVED lines=29> */
.L_x_2301:
        /* <DEDUP_REMOVED lines=8> */
.L_x_2300:
[----:B------:R-:W0:Y:S01]  /*1110*/  @P0 LDC.64 R76, c[0x0][0x3a8] ;  /* 0x0000ea00ff4c0b82 */ /* 0x000e220000000a00 */
[----:B------:R-:W-:-:S05]  /*1120*/  IADD3 R95, PT, PT, R103, 0x20, RZ ;  /* 0x00000020675f7810 */ /* 0x000fca0007ffe0ff */
[----:B------:R-:W-:Y:S02]  /*1130*/  IMAD.WIDE.U32 R120, R95, 0x10, R2 ;  /* 0x000000105f787825 */ /* 0x000fe400078e0002 */
[----:B------:R-:W1:Y:S08]  /*1140*/  @P1 LDC.64 R78, c[0x0][0x398] ;  /* 0x0000e600ff4e1b82 */ /* 0x000e700000000a00 */
[----:B------:R-:W4:Y:S01]  /*1150*/  @P2 LDC.64 R90, c[0x0][0x3a0] ;  /* 0x0000e800ff5a2b82 */ /* 0x000f220000000a00 */
[----:B0-----:R-:W-:-:S05]  /*1160*/  @P0 IMAD.WIDE.U32 R76, R103, 0x10, R76 ;  /* 0x00000010674c0825 */ /* 0x001fca00078e004c */
[----:B------:R0:W-:Y:S01]  /*1170*/  @P0 STG.E.128 desc[UR6][R76.64], R72 ;  /* 0x000000484c000986 */ /* 0x0001e2000c101d06 */
[----:B-1----:R-:W-:-:S03]  /*1180*/  @P1 IMAD.WIDE.U32 R78, R95, 0x10, R78 ;  /* 0x000000105f4e1825 */ /* 0x002fc600078e004e */
[----:B------:R-:W5:Y:S04]  /*1190*/  LDG.E.128 R120, desc[UR6][R120.64] ;  /* 0x0000000678787981 */ /* 0x000f68000c1e1d00 */
[----:B------:R0:W5:Y:S01]  /*11a0*/  @P1 LDG.E.128 R64, desc[UR6][R78.64] ;  /* 0x000000064e401981 */ /* 0x000162000c1e1d00 */
[----:B----4-:R-:W-:-:S05]  /*11b0*/  @P2 IMAD.WIDE.U32 R90, R95, 0x10, R90 ;  /* 0x000000105f5a2825 */ /* 0x010fca00078e005a */
        /* <DEDUP_REMOVED lines=16> */
.L_x_2303:
[----:B-----5:R-:W-:Y:S02]  /*12c0*/  HADD2.F32 R98, -RZ, R120.H0_H0 ;  /* 0x20000078ff627230 */ /* 0x020fe40000004100 */
[----:B------:R-:W-:Y:S02]  /*12d0*/  HADD2.F32 R101, -RZ, R121.H0_H0 ;  /* 0x20000079ff657230 */ /* 0x000fe40000004100 */
[----:B------:R-:W-:Y:S02]  /*12e0*/  HADD2.F32 R73, -RZ, R68.H0_H0 ;  /* 0x20000044ff497230 */ /* 0x000fe40000004100 */
[----:B------:R-:W-:Y:S02]  /*12f0*/  HADD2.F32 R0, -RZ, R69.H0_H0 ;  /* 0x20000045ff007230 */ /* 0x000fe40000004100 */
[----:B------:R-:W-:Y:S02]  /*1300*/  HADD2.F32 R120, -RZ, R120.H1_H1 ;  /* 0x30000078ff787230 */ /* 0x000fe40000004100 */
[----:B------:R-:W-:Y:S01]  /*1310*/  FADD.FTZ R98, R73, R98 ;  /* 0x0000006249627221 */ /* 0x000fe20000010000 */
[----:B------:R-:W-:-:S02]  /*1320*/  HADD2.F32 R94, -RZ, R121.H1_H1 ;  /* 0x30000079ff5e7230 */ /* 0x000fc40000004100 */
[----:B------:R-:W-:Y:S01]  /*1330*/  FADD.FTZ R101, R0, R101 ;  /* 0x0000006500657221 */ /* 0x000fe20000010000 */
[--C-:B------:R-:W-:Y:S02]  /*1340*/  HADD2.F32 R119, -RZ, R122.reuse.H0_H0 ;  /* 0x2000007aff777230 */ /* 0x100fe40000004100 */
[----:B------:R-:W-:Y:S02]  /*1350*/  HADD2.F32 R116, -RZ, R122.H1_H1 ;  /* 0x3000007aff747230 */ /* 0x000fe40000004100 */
[----:B------:R-:W-:Y:S02]  /*1360*/  HADD2.F32 R72, -RZ, R70.H0_H0 ;  /* 0x20000046ff487230 */ /* 0x000fe40000004100 */
[--C-:B------:R-:W-:Y:S02]  /*1370*/  HADD2.F32 R83, -RZ, R123.reuse.H0_H0 ;  /* 0x2000007bff537230 */ /* 0x100fe40000004100 */
[----:B------:R-:W-:Y:S02]  /*1380*/  HADD2.F32 R96, -RZ, R123.H1_H1 ;  /* 0x3000007bff607230 */ /* 0x000fe40000004100 */
[----:B------:R-:W-:Y:S01]  /*1390*/  FADD.FTZ R119, R72, R119 ;  /* 0x0000007748777221 */ /* 0x000fe20000010000 */
[----:B------:R-:W-:-:S02]  /*13a0*/  HADD2.F32 R0, -RZ, R71.H0_H0 ;  /* 0x20000047ff007230 */ /* 0x000fc40000004100 */
        /* <DEDUP_REMOVED lines=14> */
.L_x_2302:
        /* <DEDUP_REMOVED lines=32> */
.L_x_2305:
        /* <DEDUP_REMOVED lines=44> */
.L_x_2304:
        /* <DEDUP_REMOVED lines=12> */
[----:B------:R-:W-:Y:S05]  /*1a10*/  BRA.U UP0, `(.L_x_2306) ;  /* 0x00000001009c7547 */ /* 0x000fea000b800000 */
[----:B------:R-:W-:Y:S05]  /*1a20*/  BRA.U UP1, `(.L_x_2307) ;  /* 0x0000000101247547 */ /* 0x000fea000b800000 */
[--C-:B-----5:R-:W-:Y:S02]  /*1a30*/  HADD2.F32 R121, -RZ, R76.reuse.H0_H0 ;  /* 0x2000004cff797230 */ /* 0x120fe40000004100 */
[----:B------:R-:W-:Y:S02]  /*1a40*/  HADD2.F32 R118, -RZ, R76.H1_H1 ;  /* 0x3000004cff767230 */ /* 0x000fe40000004100 */
[--C-:B------:R-:W-:Y:S02]  /*1a50*/  HADD2.F32 R117, -RZ, R77.reuse.H0_H0 ;  /* 0x2000004dff757230 */ /* 0x100fe40000004100 */
[----:B0-----:R-:W-:Y:S02]  /*1a60*/  HADD2.F32 R90, -RZ, R77.H1_H1 ;  /* 0x3000004dff5a7230 */ /* 0x001fe40000004100 */
[--C-:B------:R-:W-:Y:S02]  /*1a70*/  HADD2.F32 R113, -RZ, R78.reuse.H0_H0 ;  /* 0x2000004eff717230 */ /* 0x100fe40000004100 */
[----:B------:R-:W-:-:S02]  /*1a80*/  HADD2.F32 R114, -RZ, R78.H1_H1 ;  /* 0x3000004eff727230 */ /* 0x000fc40000004100 */
[--C-:B------:R-:W-:Y:S02]  /*1a90*/  HADD2.F32 R91, -RZ, R79.reuse.H0_H0 ;  /* 0x2000004fff5b7230 */ /* 0x100fe40000004100 */
[----:B------:R-:W-:Y:S01]  /*1aa0*/  HADD2.F32 R112, -RZ, R79.H1_H1 ;  /* 0x3000004fff707230 */ /* 0x000fe20000004100 */
[----:B------:R-:W-:Y:S06]  /*1ab0*/  BRA `(.L_x_2308) ;  /* 0x00000004009c7947 */ /* 0x000fec0003800000 */
.L_x_2307:
[----:B-----5:R-:W-:Y:S02]  /*1ac0*/  HADD2.F32 R121, -RZ, R76.H0_H0 ;  /* 0x2000004cff797230 */ /* 0x020fe40000004100 */
[----:B------:R-:W-:Y:S02]  /*1ad0*/  HADD2.F32 R0, -RZ, R68.H0_H0 ;  /* 0x20000044ff007230 */ /* 0x000fe40000004100 */
[----:B------:R-:W-:Y:S02]  /*1ae0*/  HADD2.F32 R117, -RZ, R77.H0_H0 ;  /* 0x2000004dff757230 */ /* 0x000fe40000004100 */
[----:B------:R-:W-:Y:S02]  /*1af0*/  HADD2.F32 R113, -RZ, R78.H0_H0 ;  /* 0x2000004eff717230 */ /* 0x000fe40000004100 */
[----:B------:R-:W-:Y:S01]  /*1b00*/  FADD.FTZ R121, R0, R121 ;  /* 0x0000007900797221 */ /* 0x000fe20000010000 */
[----:B0-----:R-:W-:Y:S02]  /*1b10*/  HADD2.F32 R91, -RZ, R79.H0_H0 ;  /* 0x2000004fff5b7230 */ /* 0x001fe40000004100 */
[----:B------:R-:W-:-:S02]  /*1b20*/  HADD2.F32 R76, -RZ, R76.H1_H1 ;  /* 0x3000004cff4c7230 */ /* 0x000fc40000004100 */
        /* <DEDUP_REMOVED lines=22> */
.L_x_2306:
[----:B------:R-:W-:Y:S05]  /*1c90*/  BRA.U UP1, `(.L_x_2309) ;  /* 0x0000000101747547 */ /* 0x000fea000b800000 */
        /* <DEDUP_REMOVED lines=29> */
.L_x_2309:
[----:B-----5:R-:W-:Y:S02]  /*1e70*/  HADD2.F32 R0, -RZ, R76.H0_H0 ;  /* 0x2000004cff007230 */ /* 0x020fe40000004100 */
[----:B0-----:R-:W-:Y:S02]  /*1e80*/  HADD2.F32 R73, -RZ, R64.H0_H0 ;  /* 0x20000040ff497230 */ /* 0x001fe40000004100 */
[----:B------:R-:W-:Y:S02]  /*1e90*/  HADD2.F32 R72, -RZ, R77.H0_H0 ;  /* 0x2000004dff487230 */ /* 0x000fe40000004100 */
[----:B------:R-:W-:Y:S02]  /*1ea0*/  HADD2.F32 R75, -RZ, R65.H0_H0 ;  /* 0x20000041ff4b7230 */ /* 0x000fe40000004100 */
[----:B------:R-:W-:Y:S01]  /*1eb0*/  FADD.FTZ R0, R73, R0 ;  /* 0x0000000049007221 */ /* 0x000fe20000010000 */
[----:B------:R-:W-:Y:S02]  /*1ec0*/  HADD2.F32 R76, -RZ, R76.H1_H1 ;  /* 0x3000004cff4c7230 */ /* 0x000fe40000004100 */
[----:B------:R-:W-:-:S02]  /*1ed0*/  HADD2.F32 R73, -RZ, R64.H1_H1 ;  /* 0x30000040ff497230 */ /* 0x000fc40000004100 */
[----:B------:R-:W-:Y:S01]  /*1ee0*/  FADD.FTZ R72, R75, R72 ;  /* 0x000000484b487221 */ /* 0x000fe20000010000 */
[----:B------:R-:W-:Y:S02]  /*1ef0*/  HADD2.F32 R77, -RZ, R77.H1_H1 ;  /* 0x3000004dff4d7230 */ /* 0x000fe40000004100 */
[----:B------:R-:W-:Y:S02]  /*1f00*/  HADD2.F32 R92, -RZ, R79.H1_H1 ;  /* 0x3000004fff5c7230 */ /* 0x000fe40000004100 */
[----:B------:R-:W-:Y:S01]  /*1f10*/  FADD.FTZ R73, R73, R76 ;  /* 0x0000004c49497221 */ /* 0x000fe20000010000 */
[----:B------:R-:W-:Y:S02]  /*1f20*/  HADD2.F32 R74, -RZ, R65.H1_H1 ;  /* 0x30000041ff4a7230 */ /* 0x000fe40000004100 */
[----:B------:R-:W-:Y:S02]  /*1f30*/  HADD2.F32 R75, -RZ, R67.H1_H1 ;  /* 0x30000043ff4b7230 */ /* 0x000fe40000004100 */
[----:B------:R-:W-:-:S02]  /*1f40*/  HADD2.F32 R121, -RZ, R68.H0_H0 ;  /* 0x20000044ff797230 */ /* 0x000fc40000004100 */
[----:B------:R-:W-:Y:S01]  /*1f50*/  FADD.FTZ R74, R74, R77 ;  /* 0x0000004d4a4a7221 */ /* 0x000fe20000010000 */
[--C-:B------:R-:W-:Y:S02]  /*1f60*/  HADD2.F32 R89, -RZ, R78.reuse.H0_H0 ;  /* 0x2000004eff597230 */ /* 0x100fe40000004100 */
[----:B------:R-:W-:Y:S01]  /*1f70*/  FADD.FTZ R92, R75, R92 ;  /* 0x0000005c4b5c7221 */ /* 0x000fe20000010000 */
[----:B------:R-:W-:Y:S02]  /*1f80*/  HADD2.F32 R90, -RZ, R78.H1_H1 ;  /* 0x3000004eff5a7230 */ /* 0x000fe40000004100 */
[----:B------:R-:W-:Y:S01]  /*1f90*/  FADD.FTZ R121, R121, R0 ;  /* 0x0000000079797221 */ /* 0x000fe20000010000 */
[----:B------:R-:W-:Y:S02]  /*1fa0*/  HADD2.F32 R91, -RZ, R79.H0_H0 ;  /* 0x2000004fff5b7230 */ /* 0x000fe40000004100 */
[--C-:B------:R-:W-:Y:S02]  /*1fb0*/  HADD2.F32 R78, -RZ, R66.reuse.H0_H0 ;  /* 0x20000042ff4e7230 */ /* 0x100fe40000004100 */
[----:B------:R-:W-:-:S02]  /*1fc0*/  HADD2.F32 R79, -RZ, R66.H1_H1 ;  /* 0x30000042ff4f7230 */ /* 0x000fc40000004100 */
[----:B------:R-:W-:Y:S02]  /*1fd0*/  HADD2.F32 R76, -RZ, R67.H0_H0 ;  /* 0x20000043ff4c7230 */ /* 0x000fe40000004100 */
        /* <DEDUP_REMOVED lines=21> */
.L_x_2308:
        /* <DEDUP_REMOVED lines=14> */
[--C-:B0----5:R-:W-:Y:S02]  /*2210*/  HADD2.F32 R107, -RZ, R76.reuse.H0_H0 ;  /* 0x2000004cff6b7230 */ /* 0x121fe40000004100 */
        /* <DEDUP_REMOVED lines=8> */
.L_x_2311:
[----:B-----5:R-:W-:Y:S02]  /*22a0*/  HADD2.F32 R3, -RZ, R77.H0_H0 ;  /* 0x2000004dff037230 */ /* 0x020fe40000004100 */
[----:B------:R-:W-:Y:S02]  /*22b0*/  HADD2.F32 R2, -RZ, R69.H0_H0 ;  /* 0x20000045ff027230 */ /* 0x000fe40000004100 */
[----:B0-----:R-:W-:Y:S02]  /*22c0*/  HADD2.F32 R107, -RZ, R76.H0_H0 ;  /* 0x2000004cff6b7230 */ /* 0x001fe40000004100 */
[----:B------:R-:W-:Y:S02]  /*22d0*/  HADD2.F32 R72, -RZ, R78.H0_H0 ;  /* 0x2000004eff487230 */ /* 0x000fe40000004100 */
[----:B------:R-:W-:Y:S01]  /*22e0*/  FADD.FTZ R3, R2, R3 ;  /* 0x0000000302037221 */ /* 0x000fe20000010000 */
[----:B------:R-:W-:Y:S02]  /*22f0*/  HADD2.F32 R0, -RZ, R68.H0_H0 ;  /* 0x20000044ff007230 */ /* 0x000fe40000004100 */
[----:B------:R-:W-:-:S02]  /*2300*/  HADD2.F32 R73, -RZ, R70.H0_H0 ;  /* 0x20000046ff497230 */ /* 0x000fc40000004100 */
[----:B------:R-:W-:Y:S02]  /*2310*/  HADD2.F32 R106, -RZ, R76.H1_H1 ;  /* 0x3000004cff6a7230 */ /* 0x000fe40000004100 */
[----:B------:R-:W-:Y:S01]  /*2320*/  FADD.FTZ R107, R0, R107 ;  /* 0x0000006b006b7221 */ /* 0x000fe20000010000 */
[----:B------:R-:W-:Y:S02]  /*2330*/  HADD2.F32 R76, -RZ, R77.H1_H1 ;  /* 0x3000004dff4c7230 */ /* 0x000fe40000004100 */
[----:B------:R-:W-:Y:S01]  /*2340*/  FADD.FTZ R2, R73, R72 ;  /* 0x0000004849027221 */ /* 0x000fe20000010000 */
[--C-:B------:R-:W-:Y:S02]  /*2350*/  HADD2.F32 R93, -RZ, R79.reuse.H0_H0 ;  /* 0x2000004fff5d7230 */ /* 0x100fe40000004100 */
[----:B------:R-:W-:Y:S02]  /*2360*/  HADD2.F32 R78, -RZ, R78.H1_H1 ;  /* 0x3000004eff4e7230 */ /* 0x000fe40000004100 */
        /* <DEDUP_REMOVED lines=16> */
.L_x_2310:
[----:B------:R-:W-:Y:S05]  /*2470*/  BRA.U UP1, `(.L_x_2313) ;  /* 0x0000000101747547 */ /* 0x000fea000b800000 */
        /* <DEDUP_REMOVED lines=29> */
.L_x_2313:
[----:B-----5:R-:W-:Y:S02]  /*2650*/  HADD2.F32 R0, -RZ, R76.H0_H0 ;  /* 0x2000004cff007230 */ /* 0x020fe40000004100 */
[----:B------:R-:W-:Y:S02]  /*2660*/  HADD2.F32 R3, -RZ, R64.H0_H0 ;  /* 0x20000040ff037230 */ /* 0x000fe40000004100 */
[----:B------:R-:W-:Y:S02]  /*2670*/  HADD2.F32 R76, -RZ, R76.H1_H1 ;  /* 0x3000004cff4c7230 */ /* 0x000fe40000004100 */
[----:B------:R-:W-:Y:S02]  /*2680*/  HADD2.F32 R2, -RZ, R77.H0_H0 ;  /* 0x2000004dff027230 */ /* 0x000fe40000004100 */
[----:B------:R-:W-:Y:S01]  /*2690*/  FADD.FTZ R0, R3, R0 ;  /* 0x0000000003007221 */ /* 0x000fe20000010000 */
[----:B------:R-:W-:Y:S02]  /*26a0*/  HADD2.F32 R3, -RZ, R64.H1_H1 ;  /* 0x30000040ff037230 */ /* 0x000fe40000004100 */
[----:B0-----:R-:W-:-:S02]  /*26b0*/  HADD2.F32 R74, -RZ, R78.H0_H0 ;  /* 0x2000004eff4a7230 */ /* 0x001fc40000004100 */
[----:B------:R-:W-:Y:S02]  /*26c0*/  HADD2.F32 R73, -RZ, R65.H0_H0 ;  /* 0x20000041ff497230 */ /* 0x000fe40000004100 */
[----:B------:R-:W-:Y:S01]  /*26d0*/  FADD.FTZ R106, R3, R76 ;  /* 0x0000004c036a7221 */ /* 0x000fe20000010000 */
[----:B------:R-:W-:Y:S02]  /*26e0*/  HADD2.F32 R75, -RZ, R66.H0_H0 ;  /* 0x20000042ff4b7230 */ /* 0x000fe40000004100 */
[--C-:B------:R-:W-:Y:S02]  /*26f0*/  HADD2.F32 R89, -RZ, R79.reuse.H0_H0 ;  /* 0x2000004fff597230 */ /* 0x100fe40000004100 */
[----:B------:R-:W-:Y:S01]  /*2700*/  FADD.FTZ R2, R73, R2 ;  /* 0x0000000249027221 */ /* 0x000fe20000010000 */
[----:B------:R-:W-:Y:S02]  /*2710*/  HADD2.F32 R92, -RZ, R79.H1_H1 ;  /* 0x3000004fff5c7230 */ /* 0x000fe40000004100 */
[----:B------:R-:W-:Y:S01]  /*2720*/  FADD.FTZ R74, R75, R74 ;  /* 0x0000004a4b4a7221 */ /* 0x000fe20000010000 */
[----:B------:R-:W-:-:S02]  /*2730*/  HADD2.F32 R78, -RZ, R78.H1_H1 ;  /* 0x3000004eff4e7230 */ /* 0x000fc40000004100 */
[----:B------:R-:W-:Y:S02]  /*2740*/  HADD2.F32 R79, -RZ, R66.H1_H1 ;  /* 0x30000042ff4f7230 */ /* 0x000fe40000004100 */
[----:B------:R-:W-:Y:S02]  /*2750*/  HADD2.F32 R3, -RZ, R69.H0_H0 ;  /* 0x20000045ff037230 */ /* 0x000fe40000004100 */
[----:B------:R-:W-:Y:S02]  /*2760*/  HADD2.F32 R77, -RZ, R77.H1_H1 ;  /* 0x3000004dff4d7230 */ /* 0x000fe40000004100 */
[----:B------:R-:W-:Y:S01]  /*2770*/  FADD.FTZ R78, R79, R78 ;  /* 0x0000004e4f4e7221 */ /* 0x000fe20000010000 */
[----:B------:R-:W-:Y:S02]  /*2780*/  HADD2.F32 R72, -RZ, R65.H1_H1 ;  /* 0x30000041ff487230 */ /* 0x000fe40000004100 */
[----:B------:R-:W-:Y:S01]  /*2790*/  FADD.FTZ R3, R3, R2 ;  /* 0x0000000203037221 */ /* 0x000fe20000010000 */
[----:B------:R-:W-:-:S02]  /*27a0*/  HADD2.F32 R75, -RZ, R67.H1_H1 ;  /* 0x30000043ff4b7230 */ /* 0x000fc40000004100 */
[----:B------:R-:W-:Y:S02]  /*27b0*/  HADD2.F32 R73, -RZ, R70.H0_H0 ;  /* 0x20000046ff497230 */ /* 0x000fe40000004100 */
[----:B------:R-:W-:Y:S01]  /*27c0*/  FADD.FTZ R72, R72, R77 ;  /* 0x0000004d48487221 */ /* 0x000fe20000010000 */
[----:B------:R-:W-:Y:S02]  /*27d0*/  HADD2.F32 R76, -RZ, R67.H0_H0 ;  /* 0x20000043ff4c7230 */ /* 0x000fe40000004100 */
[----:B------:R-:W-:Y:S01]  /*27e0*/  FADD.FTZ R92, R75, R92 ;  /* 0x0000005c4b5c7221 */ /* 0x000fe20000010000 */
[--C-:B------:R-:W-:Y:S02]  /*27f0*/  HADD2.F32 R93, -RZ, R71.reuse.H0_H0 ;  /* 0x20000047ff5d7230 */ /* 0x100fe40000004100 */
[----:B------:R-:W-:Y:S01]  /*2800*/  FADD.FTZ R2, R73, R74 ;  /* 0x0000004a49027221 */ /* 0x000fe20000010000 */
[----:B------:R-:W-:Y:S02]  /*2810*/  HADD2.F32 R79, -RZ, R71.H1_H1 ;  /* 0x30000047ff4f7230 */ /* 0x000fe40000004100 */
[----:B------:R-:W-:Y:S01]  /*2820*/  FADD.FTZ R76, R76, R89 ;  /* 0x000000594c4c7221 */ /* 0x000fe20000010000 */
[----:B------:R-:W-:-:S02]  /*2830*/  HADD2.F32 R107, -RZ, R68.H0_H0 ;  /* 0x20000044ff6b7230 */ /* 0x000fc40000004100 */
[----:B------:R-:W-:Y:S02]  /*2840*/  HADD2.F32 R77, -RZ, R70.H1_H1 ;  /* 0x30000046ff4d7230 */ /* 0x000fe40000004100 */
[----:B------:R-:W-:Y:S01]  /*2850*/  FADD.FTZ R93, R93, R76 ;  /* 0x0000004c5d5d7221 */ /* 0x000fe20000010000 */
[----:B------:R-:W-:Y:S02]  /*2860*/  HADD2.F32 R75, -RZ, R69.H1_H1 ;  /* 0x30000045ff4b7230 */ /* 0x000fe40000004100 */
[----:B------:R-:W-:Y:S01]  /*2870*/  FADD.FTZ R128, R79, R92 ;  /* 0x0000005c4f807221 */ /* 0x000fe20000010000 */
[----:B------:R-:W-:Y:S02]  /*2880*/  HADD2.F32 R73, -RZ, R68.H1_H1 ;  /* 0x30000044ff497230 */ /* 0x000fe40000004100 */
[----:B------:R-:W-:Y:S01]  /*2890*/  FADD.FTZ R107, R107, R0 ;  /* 0x000000006b6b7221 */ /* 0x000fe20000010000 */
[----:B------:R-:W-:Y:S01]  /*28a0*/  FADD.FTZ R92, R77, R78 ;  /* 0x0000004e4d5c7221 */ /* 0x000fe20000010000 */
[----:B------:R-:W-:Y:S01]  /*28b0*/  FADD.FTZ R76, R75, R72 ;  /* 0x000000484b4c7221 */ /* 0x000fe20000010000 */
[----:B------:R-:W-:Y:S01]  /*28c0*/  F2FP.F16.F32.PACK_AB R75, R128, R93 ;  /* 0x0000005d804b723e */ /* 0x000fe200000000ff */
[----:B------:R-:W-:-:S02]  /*28d0*/  FADD.FTZ R106, R73, R106 ;  /* 0x0000006a496a7221 */ /* 0x000fc40000010000 */
[----:B------:R-:W-:Y:S02]  /*28e0*/  F2FP.F16.F32.PACK_AB R74, R92, R2 ;  /* 0x000000025c4a723e */ /* 0x000fe400000000ff */
[----:B------:R-:W-:Y:S02]  /*28f0*/  F2FP.F16.F32.PACK_AB R73, R76, R3 ;  /* 0x000000034c49723e */ /* 0x000fe400000000ff */
[----:B------:R-:W-:-:S07]  /*2900*/  F2FP.F16.F32.PACK_AB R72, R106, R107 ;  /* 0x0000006b6a48723e */ /* 0x000fce00000000ff */
.L_x_2312:
[----:B------:R-:W-:Y:S01]  /*2910*/  FADD.FTZ R0, RZ, R84 ;  /* 0x00000054ff007221 */ /* 0x000fe20000010000 */
[----:B------:R-:W0:Y:S01]  /*2920*/  @P0 LDC.64 R78, c[0x0][0x3a8] ;  /* 0x0000ea00ff4e0b82 */ /* 0x000e220000000a00 */
[----:B------:R-:W1:Y:S01]  /*2930*/  S2R R89, SR_TID.X ;  /* 0x0000000000597919 */ /* 0x000e620000002100 */
[----:B------:R-:W-:Y:S01]  /*2940*/  UMOV UR9, 0xffffffff ;  /* 0xffffffff00097882 */ /* 0x000fe20000000000 */
        /* <DEDUP_REMOVED lines=9> */
[----:B------:R-:W-:Y:S01]  /*29e0*/  FADD.FTZ R77, R77, R98 ;  /* 0x000000624d4d7221 */ /* 0x000fe20000010000 */
        /* <DEDUP_REMOVED lines=110> */
.L_x_2327:
[C---:B------:R-:W-:Y:S01]  /*30d0*/  FMUL.FTZ R0, R99.reuse, R99 ;  /* 0x0000006363007220 */ /* 0x040fe20000410000 */
[----:B--2---:R-:W-:Y:S01]  /*30e0*/  ISETP.NE.AND P3, PT, RZ, UR5, PT ;  /* 0x00000005ff007c0c */ /* 0x004fe2000bf65270 */
[----:B01----:R-:W-:Y:S01]  /*30f0*/  FADD.FTZ R100, R100, R115 ;  /* 0x0000007364647221 */ /* 0x003fe20000010000 */
[----:B------:R-:W-:Y:S02]  /*3100*/  HADD2.F32 R78, -RZ, R108.H0_H0 ;  /* 0x2000006cff4e7230 */ /* 0x000fe40000004100 */
[----:B------:R-:W-:Y:S01]  /*3110*/  FSEL R0, R0, RZ, P3 ;  /* 0x000000ff00007208 */ /* 0x000fe20001800000 */
[----:B---3--:R-:W-:Y:S01]  /*3120*/  FFMA.FTZ R77, R100, R77, UR8 ;  /* 0x00000008644d7e23 */ /* 0x008fe2000801004d */
[----:B------:R-:W-:Y:S01]  /*3130*/  FSEL R115, R99, RZ, !P3 ;  /* 0x000000ff63737208 */ /* 0x000fe20005800000 */
[----:B------:R-:W-:Y:S02]  /*3140*/  HADD2.F32 R100, -RZ, R44.H0_H0 ;  /* 0x2000002cff647230 */ /* 0x000fe40000004100 */
[----:B------:R-:W-:Y:S01]  /*3150*/  FADD.FTZ R0, R77, R0 ;  /* 0x000000004d007221 */ /* 0x000fe20000010000 */
[----:B------:R-:W-:-:S02]  /*3160*/  HADD2.F32 R102, -RZ, R16.H0_H0 ;  /* 0x20000010ff667230 */ /* 0x000fc40000004100 */
[C---:B------:R-:W-:Y:S01]  /*3170*/  FADD.FTZ R84, -R115.reuse, R84 ;  /* 0x0000005473547221 */ /* 0x040fe20000010100 */
[----:B------:R-:W-:Y:S01]  /*3180*/  HADD2.F32 R122, -RZ, R60.H0_H0 ;  /* 0x2000003cff7a7230 */ /* 0x000fe20000004100 */
[----:B------:R0:W1:Y:S01]  /*3190*/  MUFU.RSQ R139, R0 ;  /* 0x00000000008b7308 */ /* 0x0000620000001400 */
[----:B------:R-:W-:Y:S02]  /*31a0*/  HADD2.F32 R89, -RZ, R108.H1_H1 ;  /* 0x3000006cff597230 */ /* 0x000fe40000004100 */
[C---:B------:R-:W-:Y:S01]  /*31b0*/  FADD.FTZ R88, -R115.reuse, R88 ;  /* 0x0000005873587221 */ /* 0x040fe20000010100 */
[----:B------:R-:W-:Y:S02]  /*31c0*/  HADD2.F32 R77, -RZ, R44.H1_H1 ;  /* 0x3000002cff4d7230 */ /* 0x000fe40000004100 */
[C---:B------:R-:W-:Y:S01]  /*31d0*/  FADD.FTZ R86, -R115.reuse, R86 ;  /* 0x0000005673567221 */ /* 0x040fe20000010100 */
[----:B------:R-:W-:Y:S02]  /*31e0*/  HADD2.F32 R79, -RZ, R16.H1_H1 ;  /* 0x30000010ff4f7230 */ /* 0x000fe40000004100 */
[----:B------:R-:W-:Y:S01]  /*31f0*/  FADD.FTZ R82, -R115, R82 ;  /* 0x0000005273527221 */ /* 0x000fe20000010100 */
[----:B------:R-:W-:-:S02]  /*3200*/  HADD2.F32 R124, -RZ, R17.H1_H1 ;  /* 0x30000011ff7c7230 */ /* 0x000fc40000004100 */
[C---:B------:R-:W-:Y:S01]  /*3210*/  FADD.FTZ R80, -R115.reuse, R80 ;  /* 0x0000005073507221 */ /* 0x040fe20000010100 */
[C---:B0-----:R-:W-:Y:S01]  /*3220*/  FADD.FTZ R0, -R115.reuse, R87 ;  /* 0x0000005773007221 */ /* 0x041fe20000010100 */
[----:B------:R-:W-:Y:S02]  /*3230*/  HADD2.F32 R87, -RZ, R45.H0_H0 ;  /* 0x2000002dff577230 */ /* 0x000fe40000004100 */
[C---:B------:R-:W-:Y:S01]  /*3240*/  FADD.FTZ R98, -R115.reuse, R98 ;  /* 0x0000006273627221 */ /* 0x040fe20000010100 */
[----:B------:R-:W-:Y:S02]  /*3250*/  HADD2.F32 R126, -RZ, R110.H0_H0 ;  /* 0x2000006eff7e7230 */ /* 0x000fe40000004100 */
[C---:B------:R-:W-:Y:S01]  /*3260*/  FADD.FTZ R120, -R115.reuse, R120 ;  /* 0x0000007873787221 */ /* 0x040fe20000010100 */
[----:B------:R-:W-:Y:S02]  /*3270*/  HADD2.F32 R130, -RZ, R46.H0_H0 ;  /* 0x2000002eff827230 */ /* 0x000fe40000004100 */
[----:B------:R-:W-:Y:S01]  /*3280*/  FADD.FTZ R94, -R115, R94 ;  /* 0x0000005e735e7221 */ /* 0x000fe20000010100 */
[----:B------:R-:W-:-:S02]  /*3290*/  HADD2.F32 R131, -RZ, R110.H1_H1 ;  /* 0x3000006eff837230 */ /* 0x000fc40000004100 */
[C---:B-1----:R-:W-:Y:S01]  /*32a0*/  FMUL.FTZ R153, R139.reuse, R84 ;  /* 0x000000548b997220 */ /* 0x042fe20000410000 */
[C---:B------:R-:W-:Y:S01]  /*32b0*/  FMUL.FTZ R0, R139.reuse, R0 ;  /* 0x000000008b007220 */ /* 0x040fe20000410000 */
[C---:B------:R-:W-:Y:S01]  /*32c0*/  FMUL.FTZ R155, R139.reuse, R88 ;  /* 0x000000588b9b7220 */ /* 0x040fe20000410000 */
[----:B------:R-:W-:Y:S01]  /*32d0*/  FMUL.FTZ R123, R139, R86 ;  /* 0x000000568b7b7220 */ /* 0x000fe20000410000 */
[----:B------:R-:W-:Y:S01]  /*32e0*/  FFMA.FTZ R84, R153, R78, R100 ;  /* 0x0000004e99547223 */ /* 0x000fe20000010064 */
[----:B------:R-:W-:Y:S01]  /*32f0*/  FADD.FTZ R78, -R115, R85 ;  /* 0x00000055734e7221 */ /* 0x000fe20000010100 */
[----:B------:R-:W-:Y:S02]  /*3300*/  HADD2.F32 R100, -RZ, R60.H1_H1 ;  /* 0x3000003cff647230 */ /* 0x000fe40000004100 */
[----:B------:R-:W-:Y:S01]  /*3310*/  FFMA.FTZ R153, R153, R102, R122 ;  /* 0x0000006699997223 */ /* 0x000fe2000001007a */
[--C-:B------:R-:W-:Y:S02]  /*3320*/  HADD2.F32 R85, -RZ, R109.reuse.H0_H0 ;  /* 0x2000006dff557230 */ /* 0x100fe40000004100 */
[----:B------:R-:W-:Y:S01]  /*3330*/  FMUL.FTZ R78, R139, R78 ;  /* 0x0000004e8b4e7220 */ /* 0x000fe20000410000 */
[C---:B------:R-:W-:Y:S01]  /*3340*/  FFMA.FTZ R89, R0.reuse, R89, R77 ;  /* 0x0000005900597223 */ /* 0x040fe2000001004d */
[----:B------:R-:W-:Y:S01]  /*3350*/  FFMA.FTZ R100, R0, R79, R100 ;  /* 0x0000004f00647223 */ /* 0x000fe20000010064 */
[----:B------:R-:W-:-:S02]  /*3360*/  HADD2.F32 R0, -RZ, R109.H1_H1 ;  /* 0x3000006dff007230 */ /* 0x000fc40000004100 */
[----:B------:R-:W-:Y:S01]  /*3370*/  FFMA.FTZ R85, R78, R85, R87 ;  /* 0x000000554e557223 */ /* 0x000fe20000010057 */
[----:B------:R-:W-:Y:S02]  /*3380*/  HADD2.F32 R122, -RZ, R45.H1_H1 ;  /* 0x3000002dff7a7230 */ /* 0x000fe40000004100 */
[----:B------:R-:W-:Y:S01]  /*3390*/  FMUL.FTZ R82, R139, R82 ;  /* 0x000000528b527220 */ /* 0x000fe20000410000 */
[----:B------:R-:W-:Y:S02]  /*33a0*/  HADD2.F32 R87, -RZ, R61.H1_H1 ;  /* 0x3000003dff577230 */ /* 0x000fe40000004100 */
[----:B------:R-:W-:Y:S01]  /*33b0*/  FFMA.FTZ R86, R123, R126, R130 ;  /* 0x0000007e7b567223 */ /* 0x000fe20000010082 */
[----:B------:R-:W-:Y:S02]  /*33c0*/  HADD2.F32 R77, -RZ, R17.H0_H0 ;  /* 0x20000011ff4d7230 */ /* 0x000fe40000004100 */
[----:B------:R-:W-:Y:S01]  /*33d0*/  FFMA.FTZ R88, R155, R0, R122 ;  /* 0x000000009b587223 */ /* 0x000fe2000001007a */
[----:B------:R-:W-:-:S02]  /*33e0*/  HADD2.F32 R79, -RZ, R61.H0_H0 ;  /* 0x2000003dff4f7230 */ /* 0x000fc40000004100 */
[----:B------:R-:W-:Y:S01]  /*33f0*/  FFMA.FTZ R155, R155, R124, R87 ;  /* 0x0000007c9b9b7223 */ /* 0x000fe20000010057 */
[----:B------:R-:W-:Y:S01]  /*3400*/  FADD.FTZ R124, -R115, R81 ;  /* 0x00000051737c7221 */ /* 0x000fe20000010100 */
[----:B------:R-:W-:Y:S02]  /*3410*/  HADD2.F32 R0, -RZ, R62.H0_H0 ;  /* 0x2000003eff007230 */ /* 0x000fe40000004100 */
[C---:B------:R-:W-:Y:S01]  /*3420*/  FMUL.FTZ R80, R139.reuse, R80 ;  /* 0x000000508b507220 */ /* 0x040fe20000410000 */
[----:B------:R-:W-:Y:S01]  /*3430*/  FFMA.FTZ R102, R78, R77, R79 ;  /* 0x0000004d4e667223 */ /* 0x000fe2000001004f */
[----:B------:R-:W-:Y:S02]  /*3440*/  HADD2.F32 R78, -RZ, R18.H0_H0 ;  /* 0x20000012ff4e7230 */ /* 0x000fe40000004100 */
[C---:B------:R-:W-:Y:S01]  /*3450*/  FMUL.FTZ R124, R139.reuse, R124 ;  /* 0x0000007c8b7c7220 */ /* 0x040fe20000410000 */
[----:B------:R-:W-:Y:S02]  /*3460*/  HADD2.F32 R77, -RZ, R46.H1_H1 ;  /* 0x3000002eff4d7230 */ /* 0x000fe40000004100 */
[----:B------:R-:W-:Y:S01]  /*3470*/  FMUL.FTZ R138, R139, R98 ;  /* 0x000000628b8a7220 */ /* 0x000fe20000410000 */
[----:B------:R-:W-:-:S02]  /*3480*/  HADD2.F32 R87, -RZ, R111.H0_H0 ;  /* 0x2000006fff577230 */ /* 0x000fc40000004100 */
[----:B------:R-:W-:Y:S01]  /*3490*/  FFMA.FTZ R78, R123, R78, R0 ;  /* 0x0000004e7b4e7223 */ /* 0x000fe20000010000 */
[----:B------:R-:W-:Y:S02]  /*34a0*/  HADD2.F32 R79, -RZ, R47.H0_H0 ;  /* 0x2000002fff4f7230 */ /* 0x000fe40000004100 */
[----:B------:R-:W-:Y:S01]  /*34b0*/  FFMA.FTZ R131, R82, R131, R77 ;  /* 0x0000008352837223 */ /* 0x000fe2000001004d */
[----:B------:R-:W-:Y:S02]  /*34c0*/  HADD2.F32 R157, -RZ, R18.H1_H1 ;  /* 0x30000012ff9d7230 */ /* 0x000fe40000004100 */
[----:B------:R-:W-:Y:S01]  /*34d0*/  FMUL.FTZ R120, R139, R120 ;  /* 0x000000788b787220 */ /* 0x000fe20000410000 */
[----:B------:R-:W-:Y:S02]  /*34e0*/  HADD2.F32 R122, -RZ, R62.H1_H1 ;  /* 0x3000003eff7a7230 */ /* 0x000fe40000004100 */
[----:B------:R-:W-:Y:S01]  /*34f0*/  FFMA.FTZ R87, R124, R87, R79 ;  /* 0x000000577c577223 */ /* 0x000fe2000001004f */
[----:B------:R-:W-:-:S02]  /*3500*/  HADD2.F32 R79, -RZ, R19.H0_H0 ;  /* 0x20000013ff4f7230 */ /* 0x000fc40000004100 */
[----:B------:R-:W-:Y:S01]  /*3510*/  FMUL.FTZ R143, R139, R94 ;  /* 0x0000005e8b8f7220 */ /* 0x000fe20000410000 */
[----:B------:R-:W-:Y:S02]  /*3520*/  HADD2.F32 R77, -RZ, R63.H0_H0 ;  /* 0x2000003fff4d7230 */ /* 0x000fe40000004100 */
[----:B------:R-:W-:Y:S01]  /*3530*/  FFMA.FTZ R157, R82, R157, R122 ;  /* 0x0000009d529d7223 */ /* 0x000fe2000001007a */
[----:B------:R-:W-:Y:S02]  /*3540*/  HADD2.F32 R81, -RZ, R111.H1_H1 ;  /* 0x3000006fff517230 */ /* 0x000fe40000004100 */
[----:B------:R-:W-:Y:S01]  /*3550*/  FADD.FTZ R82, -R115, R101 ;  /* 0x0000006573527221 */ /* 0x000fe20000010100 */
[----:B------:R-:W-:Y:S02]  /*3560*/  HADD2.F32 R123, -RZ, R47.H1_H1 ;  /* 0x3000002fff7b7230 */ /* 0x000fe40000004100 */
[----:B------:R-:W-:Y:S01]  /*3570*/  FFMA.FTZ R79, R124, R79, R77 ;  /* 0x0000004f7c4f7223 */ /* 0x000fe2000001004d */
[----:B------:R-:W-:-:S02]  /*3580*/  HADD2.F32 R125, -RZ, R19.H1_H1 ;  /* 0x30000013ff7d7230 */ /* 0x000fc40000004100 */
[----:B------:R-:W-:Y:S01]  /*3590*/  FMUL.FTZ R82, R139, R82 ;  /* 0x000000528b527220 */ /* 0x000fe20000410000 */
[----:B------:R-:W-:Y:S02]  /*35a0*/  HADD2.F32 R146, -RZ, R63.H1_H1 ;  /* 0x3000003fff927230 */ /* 0x000fe40000004100 */
[C---:B------:R-:W-:Y:S01]  /*35b0*/  FFMA.FTZ R98, R80.reuse, R81, R123 ;  /* 0x0000005150627223 */ /* 0x040fe2000001007b */
[----:B------:R-:W-:Y:S02]  /*35c0*/  HADD2.F32 R127, -RZ, R4.H0_H0 ;  /* 0x20000004ff7f7230 */ /* 0x000fe40000004100 */
[----:B------:R-:W-:Y:S01]  /*35d0*/  FADD.FTZ R124, -R115, R119 ;  /* 0x00000077737c7221 */ /* 0x000fe20000010100 */
[----:B------:R-:W-:Y:S02]  /*35e0*/  HADD2.F32 R129, -RZ, R40.H0_H0 ;  /* 0x20000028ff817230 */ /* 0x000fe40000004100 */
[----:B------:R-:W-:Y:S01]  /*35f0*/  FFMA.FTZ R146, R80, R125, R146 ;  /* 0x0000007d50927223 */ /* 0x000fe20000010092 */
[----:B------:R-:W-:-:S02]  /*3600*/  HADD2.F32 R77, -RZ, R20.H0_H0 ;  /* 0x20000014ff4d7230 */ /* 0x000fc40000004100 */
[----:B------:R-:W-:Y:S01]  /*3610*/  FMUL.FTZ R124, R139, R124 ;  /* 0x0000007c8b7c7220 */ /* 0x000fe20000410000 */
[----:B------:R-:W-:Y:S02]  /*3620*/  HADD2.F32 R81, -RZ, R56.H0_H0 ;  /* 0x20000038ff517230 */ /* 0x000fe40000004100 */
[C---:B------:R-:W-:Y:S01]  /*3630*/  FFMA.FTZ R80, R138.reuse, R127, R129 ;  /* 0x0000007f8a507223 */ /* 0x040fe20000010081 */
        /* <DEDUP_REMOVED lines=37> */
[----:B------:R-:W-:Y:S01]  /*3890*/  FADD.FTZ R124, -R115, R121 ;  /* 0x00000079737c7221 */ /* 0x000fe20000010100 */
[----:B------:R-:W-:Y:S02]  /*38a0*/  HADD2.F32 R0, -RZ, R58.H1_H1 ;  /* 0x3000003aff007230 */ /* 0x000fe40000004100 */
[C---:B------:R-:W-:Y:S01]  /*38b0*/  FFMA.FTZ R151, R116.reuse, R151, R123 ;  /* 0x0000009774977223 */ /* 0x040fe2000001007b */
[----:B------:R-:W-:Y:S02]  /*38c0*/  HADD2.F32 R83, -RZ, R7.H0_H0 ;  /* 0x20000007ff537230 */ /* 0x000fe40000004100 */
[----:B------:R-:W-:Y:S01]  /*38d0*/  FMUL.FTZ R124, R139, R124 ;  /* 0x0000007c8b7c7220 */ /* 0x000fe20000410000 */
        /* <DEDUP_REMOVED lines=30> */
[----:B------:R-:W-:Y:S02]  /*3ac0*/  HADD2.F32 R117, -RZ, R9.H0_H0 ;  /* 0x20000009ff757230 */ /* 0x000fe40000004100 */
[----:B------:R-:W-:Y:S01]  /*3ad0*/  FADD.FTZ R118, -R115, R113 ;  /* 0x0000007173767221 */ /* 0x000fe20000010100 */
[----:B------:R-:W-:Y:S02]  /*3ae0*/  HADD2.F32 R125, -RZ, R37.H0_H0 ;  /* 0x20000025ff7d7230 */ /* 0x000fe40000004100 */
        /* <DEDUP_REMOVED lines=26> */
[C---:B------:R-:W-:Y:S01]  /*3c90*/  FADD.FTZ R2, -R115.reuse, R2 ;  /* 0x0000000273027221 */ /* 0x040fe20000010100 */
[----:B------:R-:W-:Y:S02]  /*3ca0*/  HADD2.F32 R113, -RZ, R54.H0_H0 ;  /* 0x20000036ff717230 */ /* 0x000fe40000004100 */
[----:B------:R-:W-:Y:S01]  /*3cb0*/  FFMA.FTZ R125, R114, R125, R0 ;  /* 0x0000007d727d7223 */ /* 0x000fe20000010000 */
[----:B------:R-:W-:Y:S02]  /*3cc0*/  HADD2.F32 R91, -RZ, R11.H0_H0 ;  /* 0x2000000bff5b7230 */ /* 0x000fe40000004100 */
[----:B------:R-:W-:Y:S01]  /*3cd0*/  FADD.FTZ R114, -R115, R107 ;  /* 0x0000006b73727221 */ /* 0x000fe20000010100 */
[----:B------:R-:W-:Y:S02]  /*3ce0*/  HADD2.F32 R119, -RZ, R39.H0_H0 ;  /* 0x20000027ff777230 */ /* 0x000fe40000004100 */
        /* <DEDUP_REMOVED lines=18> */
[----:B------:R-:W-:Y:S01]  /*3e10*/  FADD.FTZ R148, -R115, R128 ;  /* 0x0000008073947221 */ /* 0x000fe20000010100 */
        /* <DEDUP_REMOVED lines=10> */
[----:B------:R-:W-:Y:S01]  /*3ec0*/  HADD2.F32 R117, -RZ, R12.H1_H1 ;  /* 0x3000000cff757230 */ /* 0x000fe20000004100 */
[----:B------:R-:W-:Y:S01]  /*3ed0*/  F2FP.F16.F32.PACK_AB R87, R98, R87 ;  /* 0x000000576257723e */ /* 0x000fe200000000ff */
[----:B------:R-:W-:Y:S02]  /*3ee0*/  HADD2.F32 R77, -RZ, R32.H1_H1 ;  /* 0x30000020ff4d7230 */ /* 0x000fe40000004100 */
[----:B------:R-:W-:Y:S01]  /*3ef0*/  FFMA.FTZ R116, R118, R3, R119 ;  /* 0x0000000376747223 */ /* 0x000fe20000010077 */
[----:B------:R-:W-:Y:S01]  /*3f00*/  HADD2.F32 R3, -RZ, R29.H0_H0 ;  /* 0x2000001dff037230 */ /* 0x000fe20000004100 */
[----:B------:R-:W-:Y:S01]  /*3f10*/  F2FP.F16.F32.PACK_AB R85, R88, R85 ;  /* 0x000000555855723e */ /* 0x000fe200000000ff */
[----:B------:R-:W-:-:S02]  /*3f20*/  HADD2.F32 R113, -RZ, R49.H0_H0 ;  /* 0x20000031ff717230 */ /* 0x000fc40000004100 */
[----:B------:R-:W-:Y:S01]  /*3f30*/  FFMA.FTZ R117, R106, R117, R77 ;  /* 0x000000756a757223 */ /* 0x000fe2000001004d */
[----:B------:R-:W-:Y:S01]  /*3f40*/  HADD2.F32 R119, -RZ, R13.H1_H1 ;  /* 0x3000000dff777230 */ /* 0x000fe20000004100 */
[----:B------:R-:W0:Y:S01]  /*3f50*/  @!P2 LDC.64 R76, c[0x0][0x3c0] ;  /* 0x0000f000ff4cab82 */ /* 0x000e220000000a00 */
[----:B------:R-:W-:Y:S02]  /*3f60*/  HADD2.F32 R127, -RZ, R33.H1_H1 ;  /* 0x30000021ff7f7230 */ /* 0x000fe40000004100 */
[----:B------:R-:W-:Y:S01]  /*3f70*/  FFMA.FTZ R106, R118, R3, R113 ;  /* 0x00000003766a7223 */ /* 0x000fe20000010071 */
[----:B------:R-:W-:Y:S01]  /*3f80*/  HADD2.F32 R113, -RZ, R29.H1_H1 ;  /* 0x3000001dff717230 */ /* 0x000fe20000004100 */
[----:B------:R-:W-:Y:S01]  /*3f90*/  F2FP.F16.F32.PACK_AB R84, R89, R84 ;  /* 0x000000545954723e */ /* 0x000fe200000000ff */
[----:B------:R-:W-:Y:S02]  /*3fa0*/  HADD2.F32 R3, -RZ, R49.H1_H1 ;  /* 0x30000031ff037230 */ /* 0x000fe40000004100 */
[C---:B------:R-:W-:Y:S01]  /*3fb0*/  FFMA.FTZ R119, R112.reuse, R119, R127 ;  /* 0x0000007770777223 */ /* 0x040fe2000001007f */
[----:B------:R-:W-:Y:S01]  /*3fc0*/  FMUL.FTZ R127, R139, R2 ;  /* 0x000000028b7f7220 */ /* 0x000fe20000410000 */
[----:B------:R-:W-:Y:S01]  /*3fd0*/  HADD2.F32 R136, -RZ, R50.H0_H0 ;  /* 0x20000032ff887230 */ /* 0x000fe20000004100 */
[----:B------:R-:W-:Y:S01]  /*3fe0*/  F2FP.F16.F32.PACK_AB R86, R131, R86 ;  /* 0x000000568356723e */ /* 0x000fe200000000ff */
[----:B------:R-:W-:Y:S01]  /*3ff0*/  FFMA.FTZ R113, R112, R113, R3 ;  /* 0x0000007170717223 */ /* 0x000fe20000010003 */
[----:B------:R-:W-:Y:S01]  /*4000*/  HADD2.F32 R112, -RZ, R30.H0_H0 ;  /* 0x2000001eff707230 */ /* 0x000fe20000004100 */
[----:B------:R-:W-:Y:S01]  /*4010*/  F2FP.F16.F32.PACK_AB R79, R146, R79 ;  /* 0x0000004f924f723e */ /* 0x000fe200000000ff */
[----:B------:R-:W-:Y:S01]  /*4020*/  HADD2.F32 R118, -RZ, R14.H0_H0 ;  /* 0x2000000eff767230 */ /* 0x000fe20000004100 */
[----:B------:R-:W-:Y:S01]  /*4030*/  F2FP.F16.F32.PACK_AB R78, R157, R78 ;  /* 0x0000004e9d4e723e */ /* 0x000fe200000000ff */
[----:B------:R-:W-:-:S02]  /*4040*/  HADD2.F32 R2, -RZ, R34.H0_H0 ;  /* 0x20000022ff027230 */ /* 0x000fc40000004100 */
[----:B------:R-:W-:Y:S01]  /*4050*/  FFMA.FTZ R112, R127, R112, R136 ;  /* 0x000000707f707223 */ /* 0x000fe20000010088 */
[----:B------:R-:W-:Y:S01]  /*4060*/  FADD.FTZ R136, -R115, R93 ;  /* 0x0000005d73887221 */ /* 0x000fe20000010100 */
[----:B------:R-:W-:Y:S01]  /*4070*/  HADD2.F32 R93, -RZ, R34.H1_H1 ;  /* 0x30000022ff5d7230 */ /* 0x000fe20000004100 */
[----:B------:R-:W-:Y:S01]  /*4080*/  F2FP.F16.F32.PACK_AB R80, R101, R80 ;  /* 0x000000506550723e */ /* 0x000fe200000000ff */
[----:B------:R-:W-:Y:S01]  /*4090*/  FFMA.FTZ R118, R127, R118, R2 ;  /* 0x000000767f767223 */ /* 0x000fe20000010002 */
[----:B------:R-:W-:Y:S01]  /*40a0*/  HADD2.F32 R127, -RZ, R14.H1_H1 ;  /* 0x3000000eff7f7230 */ /* 0x000fe20000004100 */
[----:B------:R-:W1:Y:S01]  /*40b0*/  @!P2 LDC.64 R2, c[0x0][0x3c8] ;  /* 0x0000f200ff02ab82 */ /* 0x000e620000000a00 */
[----:B------:R-:W-:Y:S01]  /*40c0*/  HADD2.F32 R115, -RZ, R30.H1_H1 ;  /* 0x3000001eff737230 */ /* 0x000fe20000004100 */
[----:B------:R-:W-:Y:S01]  /*40d0*/  F2FP.F16.F32.PACK_AB R83, R96, R83 ;  /* 0x000000536053723e */ /* 0x000fe200000000ff */
[----:B------:R-:W-:Y:S02]  /*40e0*/  HADD2.F32 R128, -RZ, R50.H1_H1 ;  /* 0x30000032ff807230 */ /* 0x000fe40000004100 */
[----:B------:R-:W-:Y:S01]  /*40f0*/  FFMA.FTZ R127, R92, R127, R93 ;  /* 0x0000007f5c7f7223 */ /* 0x000fe2000001005d */
[----:B0-----:R-:W-:Y:S01]  /*4100*/  @!P2 IMAD.WIDE R76, R105, 0x4, R76 ;  /* 0x00000004694ca825 */ /* 0x001fe200078e024c */
[----:B------:R-:W-:-:S03]  /*4110*/  F2FP.F16.F32.PACK_AB R82, R151, R82 ;  /* 0x000000529752723e */ /* 0x000fc600000000ff */
[----:B------:R-:W-:Y:S01]  /*4120*/  FFMA.FTZ R115, R92, R115, R128 ;  /* 0x000000735c737223 */ /* 0x000fe20000010080 */
[----:B------:R-:W-:Y:S01]  /*4130*/  FMUL.FTZ R128, R139, R136 ;  /* 0x000000888b807220 */ /* 0x000fe20000410000 */
[----:B------:R-:W0:Y:S01]  /*4140*/  LDC.64 R92, c[0x0][0x428] ;  /* 0x00010a00ff5c7b82 */ /* 0x000e220000000a00 */
[----:B------:R2:W-:Y:S01]  /*4150*/  @!P2 STG.E desc[UR6][R76.64], R99 ;  /* 0x000000634c00a986 */ /* 0x0005e2000c101906 */
[--C-:B------:R-:W-:Y:S01]  /*4160*/  HADD2.F32 R131, -RZ, R31.reuse.H1_H1 ;  /* 0x3000001fff837230 */ /* 0x100fe20000004100 */
[----:B------:R-:W-:Y:S01]  /*4170*/  F2FP.F16.F32.PACK_AB R81, R94, R81 ;  /* 0x000000515e51723e */ /* 0x000fe200000000ff */
[----:B------:R-:W-:Y:S01]  /*4180*/  HADD2.F32 R159, -RZ, R31.H0_H0 ;  /* 0x2000001fff9f7230 */ /* 0x000fe20000004100 */
[----:B------:R-:W-:Y:S02]  /*4190*/  F2FP.F16.F32.PACK_AB R91, R134, R91 ;  /* 0x0000005b865b723e */ /* 0x000fe400000000ff */
[----:B------:R-:W-:Y:S01]  /*41a0*/  F2FP.F16.F32.PACK_AB R90, R137, R90 ;  /* 0x0000005a895a723e */ /* 0x000fe200000000ff */
[----:B--2---:R-:W-:-:S02]  /*41b0*/  HADD2.F32 R77, -RZ, R15.H0_H0 ;  /* 0x2000000fff4d7230 */ /* 0x004fc40000004100 */
[----:B------:R-:W-:Y:S01]  /*41c0*/  FMUL.FTZ R76, R139, R148 ;  /* 0x000000948b4c7220 */ /* 0x000fe20000410000 */
[----:B------:R-:W-:Y:S02]  /*41d0*/  HADD2.F32 R99, -RZ, R35.H0_H0 ;  /* 0x20000023ff637230 */ /* 0x000fe40000004100 */
[----:B-1----:R-:W-:-:S04]  /*41e0*/  @!P2 IMAD.WIDE R2, R105, 0x4, R2 ;  /* 0x000000046902a825 */ /* 0x002fc800078e0202 */
[----:B------:R-:W-:Y:S01]  /*41f0*/  FFMA.FTZ R136, R128, R77, R99 ;  /* 0x0000004d80887223 */ /* 0x000fe20000010063 */
[----:B------:R-:W-:Y:S01]  /*4200*/  HADD2.F32 R148, -RZ, R51.H0_H0 ;  /* 0x20000033ff947230 */ /* 0x000fe20000004100 */
[----:B------:R-:W1:Y:S01]  /*4210*/  LDC.64 R98, c[0x0][0x430] ;  /* 0x00010c00ff627b82 */ /* 0x000e620000000a00 */
[----:B------:R2:W-:Y:S01]  /*4220*/  @!P2 STG.E desc[UR6][R2.64], R139 ;  /* 0x0000008b0200a986 */ /* 0x0005e2000c101906 */
[----:B0-----:R-:W-:Y:S01]  /*4230*/  IMAD.WIDE.U32 R88, R103, 0x10, R92 ;  /* 0x0000001067587825 */ /* 0x001fe200078e005c */
[----:B------:R-:W-:-:S03]  /*4240*/  F2FP.F16.F32.PACK_AB R77, R155, R102 ;  /* 0x000000669b4d723e */ /* 0x000fc600000000ff */
[----:B------:R-:W-:Y:S01]  /*4250*/  FFMA.FTZ R128, R128, R159, R148 ;  /* 0x0000009f80807223 */ /* 0x000fe20000010094 */
[----:B------:R0:W-:Y:S01]  /*4260*/  STG.E.128 desc[UR6][R88.64], R84 ;  /* 0x0000005458007986 */ /* 0x0001e2000c101d06 */
[----:B--2---:R-:W-:Y:S02]  /*4270*/  HADD2.F32 R139, -RZ, R15.H1_H1 ;  /* 0x3000000fff8b7230 */ /* 0x004fe40000004100 */
[----:B------:R-:W-:Y:S02]  /*4280*/  HADD2.F32 R3, -RZ, R35.H1_H1 ;  /* 0x30000023ff037230 */ /* 0x000fe40000004100 */
[----:B------:R-:W-:-:S03]  /*4290*/  HADD2.F32 R2, -RZ, R51.H1_H1 ;  /* 0x30000033ff027230 */ /* 0x000fc60000004100 */
[C---:B------:R-:W-:Y:S02]  /*42a0*/  FFMA.FTZ R139, R76.reuse, R139, R3 ;  /* 0x0000008b4c8b7223 */ /* 0x040fe40000010003 */
[----:B------:R-:W-:Y:S01]  /*42b0*/  FFMA.FTZ R131, R76, R131, R2 ;  /* 0x000000834c837223 */ /* 0x000fe20000010002 */
[----:B------:R-:W-:Y:S01]  /*42c0*/  F2FP.F16.F32.PACK_AB R76, R100, R153 ;  /* 0x00000099644c723e */ /* 0x000fe200000000ff */
[----:B-1----:R-:W-:Y:S01]  /*42d0*/  IMAD.WIDE.U32 R102, R103, 0x10, R98 ;  /* 0x0000001067667825 */ /* 0x002fe200078e0062 */
[----:B0-----:R-:W-:Y:S02]  /*42e0*/  F2FP.F16.F32.PACK_AB R89, R135, R132 ;  /* 0x000000848759723e */ /* 0x001fe400000000ff */
[----:B------:R-:W-:Y:S01]  /*42f0*/  F2FP.F16.F32.PACK_AB R88, R133, R130 ;  /* 0x000000828558723e */ /* 0x000fe200000000ff */
[----:B------:R-:W-:Y:S01]  /*4300*/  IMAD.WIDE.U32 R100, R95, 0x10, R92 ;  /* 0x000000105f647825 */ /* 0x000fe200078e005c */
[----:B------:R-:W0:Y:S01]  /*4310*/  LDC.64 R132, c[0x0][0x380] ;  /* 0x0000e000ff847b82 */ /* 0x000e220000000a00 */
[----:B------:R-:W-:Y:S01]  /*4320*/  F2FP.F16.F32.PACK_AB R87, R149, R144 ;  /* 0x000000909557723e */ /* 0x000fe200000000ff */
[----:B------:R1:W-:Y:S01]  /*4330*/  STG.E.128 desc[UR6][R102.64], R76 ;  /* 0x0000004c66007986 */ /* 0x0003e2000c101d06 */
[----:B------:R-:W-:Y:S01]  /*4340*/  IMAD.WIDE.U32 R94, R95, 0x10, R98 ;  /* 0x000000105f5e7825 */ /* 0x000fe200078e0062 */
[----:B------:R-:W-:-:S02]  /*4350*/  F2FP.F16.F32.PACK_AB R86, R145, R142 ;  /* 0x0000008e9156723e */ /* 0x000fc400000000ff */
[----:B------:R-:W-:Y:S01]  /*4360*/  F2FP.F16.F32.PACK_AB R85, R143, R140 ;  /* 0x0000008c8f55723e */ /* 0x000fe200000000ff */
[----:B------:R-:W-:Y:S01]  /*4370*/  IMAD.WIDE.U32 R2, R97, 0x10, R92 ;  /* 0x0000001061027825 */ /* 0x000fe200078e005c */
[----:B------:R-:W-:Y:S01]  /*4380*/  F2FP.F16.F32.PACK_AB R84, R141, R138 ;  /* 0x0000008a8d54723e */ /* 0x000fe200000000ff */
[----:B------:R2:W-:Y:S01]  /*4390*/  STG.E.128 desc[UR6][R100.64], R80 ;  /* 0x0000005064007986 */ /* 0x0005e2000c101d06 */
[----:B------:R-:W-:Y:S01]  /*43a0*/  F2FP.F16.F32.PACK_AB R131, R131, R128 ;  /* 0x000000808383723e */ /* 0x000fe200000000ff */
[----:B------:R-:W-:Y:S01]  /*43b0*/  IMAD.WIDE.U32 R96, R97, 0x10, R98 ;  /* 0x0000001061607825 */ /* 0x000fe200078e0062 */
[----:B------:R-:W-:Y:S01]  /*43c0*/  F2FP.F16.F32.PACK_AB R130, R115, R112 ;  /* 0x000000707382723e */ /* 0x000fe200000000ff */
[----:B------:R3:W-:Y:S01]  /*43d0*/  STG.E.128 desc[UR6][R94.64], R84 ;  /* 0x000000545e007986 */ /* 0x0007e2000c101d06 */
[----:B------:R-:W-:Y:S01]  /*43e0*/  F2FP.F16.F32.PACK_AB R128, R107, R0 ;  /* 0x000000006b80723e */ /* 0x000fe200000000ff */
[C---:B------:R-:W-:Y:S02]  /*43f0*/  IMAD.WIDE.U32 R92, R147.reuse, 0x10, R92 ;  /* 0x00000010935c7825 */ /* 0x040fe400078e005c */
[----:B------:R3:W-:Y:S02]  /*4400*/  STG.E.128 desc[UR6][R2.64], R88 ;  /* 0x0000005802007986 */ /* 0x0007e4000c101d06 */
[----:B------:R-:W-:Y:S01]  /*4410*/  IMAD.WIDE.U32 R98, R147, 0x10, R98 ;  /* 0x0000001093627825 */ /* 0x000fe200078e0062 */
[----:B-1----:R-:W-:-:S02]  /*4420*/  F2FP.F16.F32.PACK_AB R79, R129, R126 ;  /* 0x0000007e814f723e */ /* 0x002fc400000000ff */
[----:B------:R-:W-:Y:S02]  /*4430*/  F2FP.F16.F32.PACK_AB R78, R125, R124 ;  /* 0x0000007c7d4e723e */ /* 0x000fe400000000ff */
[----:B------:R-:W-:Y:S02]  /*4440*/  F2FP.F16.F32.PACK_AB R77, R121, R122 ;  /* 0x0000007a794d723e */ /* 0x000fe400000000ff */
[----:B------:R-:W-:Y:S02]  /*4450*/  F2FP.F16.F32.PACK_AB R76, R120, R123 ;  /* 0x0000007b784c723e */ /* 0x000fe400000000ff */
[----:B--2---:R-:W-:Y:S02]  /*4460*/  F2FP.F16.F32.PACK_AB R83, R139, R136 ;  /* 0x000000888b53723e */ /* 0x004fe400000000ff */
[----:B------:R-:W-:Y:S01]  /*4470*/  F2FP.F16.F32.PACK_AB R82, R127, R118 ;  /* 0x000000767f52723e */ /* 0x000fe200000000ff */
[----:B------:R3:W-:Y:S01]  /*4480*/  STG.E.128 desc[UR6][R96.64], R76 ;  /* 0x0000004c60007986 */ /* 0x0007e2000c101d06 */
[----:B------:R-:W-:-:S02]  /*4490*/  F2FP.F16.F32.PACK_AB R81, R119, R116 ;  /* 0x000000747751723e */ /* 0x000fc400000000ff */
[----:B------:R-:W-:Y:S02]  /*44a0*/  F2FP.F16.F32.PACK_AB R80, R117, R114 ;  /* 0x000000727550723e */ /* 0x000fe400000000ff */
[----:B------:R-:W-:Y:S02]  /*44b0*/  F2FP.F16.F32.PACK_AB R129, R113, R106 ;  /* 0x0000006a7181723e */ /* 0x000fe400000000ff */
[----:B0-----:R-:W-:Y:S01]  /*44c0*/  LEA R105, R132, R105, 0x2 ;  /* 0x0000006984697211 */ /* 0x001fe200078e10ff */
[----:B------:R3:W-:Y:S03]  /*44d0*/  STG.E.128 desc[UR6][R92.64], R80 ;  /* 0x000000505c007986 */ /* 0x0007e6000c101d06 */
[----:B------:R-:W-:Y:S01]  /*44e0*/  ISETP.GE.AND P2, PT, R105, R133, PT ;  /* 0x000000856900720c */ /* 0x000fe20003f46270 */
[----:B------:R3:W-:-:S12]  /*44f0*/  STG.E.128 desc[UR6][R98.64], R128 ;  /* 0x0000008062007986 */ /* 0x0007d8000c101d06 */
[----:B------:R-:W-:Y:S05]  /*4500*/  @!P2 BRA `(.L_x_2315) ;  /* 0xffffffc000f0a947 */ /* 0x000fea000383ffff */
[----:B------:R-:W-:Y:S05]  /*4510*/  EXIT ;  /* 0x000000000000794d */ /* 0x000fea0003800000 */
.L_x_2314:
[----:B------:R-:W-:Y:S01]  /*4520*/  HFMA2 R124, -RZ, RZ, 0, 5.9604644775390625e-08 ;  /* 0x00000001ff7c7431 */ /* 0x000fe200000001ff */
[----:B------:R-:W-:Y:S01]  /*4530*/  BSSY B0, `(.L_x_2316) ;  /* 0x0000007000007945 */ /* 0x000fe20003800000 */
[----:B------:R-:W-:Y:S02]  /*4540*/  MOV R123, R0 ;  /* 0x00000000007b7202 */ /* 0x000fe40000000f00 */
[----:B------:R-:W-:Y:S02]  /*4550*/  MOV R125, 0x1f ;  /* 0x0000001f007d7802 */ /* 0x000fe40000000f00 */
[----:B------:R-:W-:-:S07]  /*4560*/  MOV R122, 0xffffffff ;  /* 0xffffffff007a7802 */ /* 0x000fce0000000f00 */
[----:B--23--:R-:W-:Y:S05]  /*4570*/  WARPSYNC.COLLECTIVE R122, `(.L_x_2317) ;  /* 0x000000007a087348 */ /* 0x00cfea0003c00000 */
[----:B------:R0:W1:Y:S02]  /*4580*/  SHFL.BFLY P3, R102, R123, R124, R125 ;  /* 0x0c00007c7b667389 */ /* 0x000064000006007d */
[----:B0123--:R-:W-:Y:S05]  /*4590*/  ENDCOLLECTIVE ;  /* 0x000000000000791b */ /* 0x00ffea0003800000 */
.L_x_2317:
[----:B------:R-:W-:Y:S05]  /*45a0*/  BSYNC B0 ;  /* 0x0000000000007941 */ /* 0x000fea0003800000 */
.L_x_2316:
        /* <DEDUP_REMOVED lines=9> */
.L_x_2318:
[----:B------:R-:W-:Y:S01]  /*4640*/  HFMA2 R124, -RZ, RZ, 0, 2.384185791015625e-07 ;  /* 0x00000004ff7c7431 */ /* 0x000fe200000001ff */
[----:B------:R-:W-:-:S05]  /*4650*/  MOV R77, R102 ;  /* 0x00000066004d7202 */ /* 0x000fca0000000f00 */
[----:B------:R-:W-:-:S05]  /*4660*/  FADD.FTZ R79, R78, R77 ;  /* 0x0000004d4e4f7221 */ /* 0x000fca0000010000 */
[----:B------:R-:W-:-:S07]  /*4670*/  MOV R123, R79 ;  /* 0x0000004f007b7202 */ /* 0x000fce0000000f00 */
[----:B------:R-:W-:Y:S05]  /*4680*/  WARPSYNC.COLLECTIVE R122, `(.L_x_2319) ;  /* 0x000000007a087348 */ /* 0x000fea0003c00000 */
[----:B------:R0:W1:Y:S02]  /*4690*/  SHFL.BFLY P3, R102, R123, R124, R125 ;  /* 0x0c00007c7b667389 */ /* 0x000064000006007d */
[----:B01----:R-:W-:Y:S05]  /*46a0*/  ENDCOLLECTIVE ;  /* 0x000000000000791b */ /* 0x003fea0003800000 */
.L_x_2319:
[----:B------:R-:W-:Y:S01]  /*46b0*/  HFMA2 R124, -RZ, RZ, 0, 4.76837158203125e-07 ;  /* 0x00000008ff7c7431 */ /* 0x000fe200000001ff */
[----:B------:R-:W-:-:S05]  /*46c0*/  MOV R100, R102 ;  /* 0x0000006600647202 */ /* 0x000fca0000000f00 */
[----:B------:R-:W-:-:S05]  /*46d0*/  FADD.FTZ R100, R79, R100 ;  /* 0x000000644f647221 */ /* 0x000fca0000010000 */
[----:B------:R-:W-:-:S07]  /*46e0*/  MOV R123, R100 ;  /* 0x00000064007b7202 */ /* 0x000fce0000000f00 */
[----:B------:R-:W-:Y:S05]  /*46f0*/  WARPSYNC.COLLECTIVE R122, `(.L_x_2320) ;  /* 0x000000007a087348 */ /* 0x000fea0003c00000 */
[----:B------:R0:W1:Y:S02]  /*4700*/  SHFL.BFLY P3, R102, R123, R124, R125 ;  /* 0x0c00007c7b667389 */ /* 0x000064000006007d */
[----:B01----:R-:W-:Y:S05]  /*4710*/  ENDCOLLECTIVE ;  /* 0x000000000000791b */ /* 0x003fea0003800000 */
.L_x_2320:
[----:B------:R-:W-:Y:S01]  /*4720*/  HFMA2 R124, -RZ, RZ, 0, 9.5367431640625e-07 ;  /* 0x00000010ff7c7431 */ /* 0x000fe200000001ff */
[----:B------:R-:W-:-:S05]  /*4730*/  MOV R77, R102 ;  /* 0x00000066004d7202 */ /* 0x000fca0000000f00 */
[----:B------:R-:W-:Y:S02]  /*4740*/  FADD.FTZ R89, R100, R77 ;  /* 0x0000004d64597221 */ /* 0x000fe40000010000 */
[----:B------:R-:W0:Y:S03]  /*4750*/  LDC R77, c[0x0][0x400] ;  /* 0x00010000ff4d7b82 */ /* 0x000e260000000800 */
[----:B------:R-:W-:-:S07]  /*4760*/  MOV R123, R89 ;  /* 0x00000059007b7202 */ /* 0x000fce0000000f00 */
[----:B0-----:R-:W-:Y:S05]  /*4770*/  WARPSYNC.COLLECTIVE R122, `(.L_x_2321) ;  /* 0x000000007a087348 */ /* 0x001fea0003c00000 */
[----:B------:R1:W2:Y:S02]  /*4780*/  SHFL.BFLY P3, R102, R123, R124, R125 ;  /* 0x0c00007c7b667389 */ /* 0x0002a4000006007d */
[----:B012---:R-:W-:Y:S05]  /*4790*/  ENDCOLLECTIVE ;  /* 0x000000000000791b */ /* 0x007fea0003800000 */
.L_x_2321:
        /* <DEDUP_REMOVED lines=71> */
.L_x_2322:
[----:B------:R-:W-:Y:S01]  /*4c10*/  HFMA2 R124, -RZ, RZ, 0, 1.1920928955078125e-07 ;  /* 0x00000002ff7c7431 */ /* 0x000fe200000001ff */
[----:B------:R-:W-:-:S05]  /*4c20*/  MOV R79, R102 ;  /* 0x00000066004f7202 */ /* 0x000fca0000000f00 */
[----:B------:R-:W-:-:S05]  /*4c30*/  FADD.FTZ R79, R0, R79 ;  /* 0x0000004f004f7221 */ /* 0x000fca0000010000 */
[----:B------:R-:W-:-:S07]  /*4c40*/  MOV R123, R79 ;  /* 0x0000004f007b7202 */ /* 0x000fce0000000f00 */
[----:B------:R-:W-:Y:S05]  /*4c50*/  WARPSYNC.COLLECTIVE R122, `(.L_x_2323) ;  /* 0x000000007a087348 */ /* 0x000fea0003c00000 */
[----:B------:R0:W1:Y:S02]  /*4c60*/  SHFL.BFLY P3, R102, R123, R124, R125 ;  /* 0x0c00007c7b667389 */ /* 0x000064000006007d */
[----:B01----:R-:W-:Y:S05]  /*4c70*/  ENDCOLLECTIVE ;  /* 0x000000000000791b */ /* 0x003fea0003800000 */
.L_x_2323:
[----:B------:R-:W-:Y:S01]  /*4c80*/  HFMA2 R124, -RZ, RZ, 0, 2.384185791015625e-07 ;  /* 0x00000004ff7c7431 */ /* 0x000fe200000001ff */
[----:B------:R-:W-:-:S05]  /*4c90*/  MOV R78, R102 ;  /* 0x00000066004e7202 */ /* 0x000fca0000000f00 */
[----:B------:R-:W-:-:S05]  /*4ca0*/  FADD.FTZ R78, R79, R78 ;  /* 0x0000004e4f4e7221 */ /* 0x000fca0000010000 */
[----:B------:R-:W-:-:S07]  /*4cb0*/  MOV R123, R78 ;  /* 0x0000004e007b7202 */ /* 0x000fce0000000f00 */
[----:B------:R-:W-:Y:S05]  /*4cc0*/  WARPSYNC.COLLECTIVE R122, `(.L_x_2324) ;  /* 0x000000007a087348 */ /* 0x000fea0003c00000 */
[----:B------:R0:W1:Y:S02]  /*4cd0*/  SHFL.BFLY P3, R102, R123, R124, R125 ;  /* 0x0c00007c7b667389 */ /* 0x000064000006007d */
[----:B01----:R-:W-:Y:S05]  /*4ce0*/  ENDCOLLECTIVE ;  /* 0x000000000000791b */ /* 0x003fea0003800000 */
.L_x_2324:
[----:B------:R-:W-:Y:S01]  /*4cf0*/  HFMA2 R124, -RZ, RZ, 0, 4.76837158203125e-07 ;  /* 0x00000008ff7c7431 */ /* 0x000fe200000001ff */
[----:B------:R-:W-:-:S05]  /*4d00*/  MOV R89, R102 ;  /* 0x0000006600597202 */ /* 0x000fca0000000f00 */
[----:B------:R-:W-:-:S05]  /*4d10*/  FADD.FTZ R89, R78, R89 ;  /* 0x000000594e597221 */ /* 0x000fca0000010000 */
[----:B------:R-:W-:-:S07]  /*4d20*/  MOV R123, R89 ;  /* 0x00000059007b7202 */ /* 0x000fce0000000f00 */
[----:B------:R-:W-:Y:S05]  /*4d30*/  WARPSYNC.COLLECTIVE R122, `(.L_x_2325) ;  /* 0x000000007a087348 */ /* 0x000fea0003c00000 */
[----:B------:R0:W1:Y:S02]  /*4d40*/  SHFL.BFLY P3, R102, R123, R124, R125 ;  /* 0x0c00007c7b667389 */ /* 0x000064000006007d */
[----:B01----:R-:W-:Y:S05]  /*4d50*/  ENDCOLLECTIVE ;  /* 0x000000000000791b */ /* 0x003fea0003800000 */
.L_x_2325:
[----:B------:R-:W-:Y:S01]  /*4d60*/  HFMA2 R124, -RZ, RZ, 0, 9.5367431640625e-07 ;  /* 0x00000010ff7c7431 */ /* 0x000fe200000001ff */
[----:B------:R-:W-:-:S05]  /*4d70*/  MOV R100, R102 ;  /* 0x0000006600647202 */ /* 0x000fca0000000f00 */
[----:B------:R-:W-:-:S05]  /*4d80*/  FADD.FTZ R100, R89, R100 ;  /* 0x0000006459647221 */ /* 0x000fca0000010000 */
[----:B------:R-:W-:-:S07]  /*4d90*/  MOV R123, R100 ;  /* 0x00000064007b7202 */ /* 0x000fce0000000f00 */
[----:B------:R-:W-:Y:S05]  /*4da0*/  WARPSYNC.COLLECTIVE R122, `(.L_x_2326) ;  /* 0x000000007a087348 */ /* 0x000fea0003c00000 */
[----:B------:R0:W1:Y:S02]  /*4db0*/  SHFL.BFLY P3, R102, R123, R124, R125 ;  /* 0x0c00007c7b667389 */ /* 0x000064000006007d */
[----:B01----:R-:W-:Y:S05]  /*4dc0*/  ENDCOLLECTIVE ;  /* 0x000000000000791b */ /* 0x003fea0003800000 */
.L_x_2326:
[----:B------:R-:W-:Y:S01]  /*4dd0*/  MOV R115, R102 ;  /* 0x0000006600737202 */ /* 0x000fe20000000f00 */
[----:B------:R-:W-:Y:S06]  /*4de0*/  BRA `(.L_x_2327) ;  /* 0xffffffe000b87947 */ /* 0x000fec000383ffff */
.L_x_2328:
        /* <DEDUP_REMOVED lines=9> */
.L_x_22679:


//--------------------- .text._ZN10layer_norm31ln_parallel_residual_fwd_kernelINS_13Kernel_traitsI6__halfS2_S2_S2_fjLj1024ELj1ELj4ELj1ELj16ENS_18Kernel_traits_baseILj1024ES2_S2_S2_S2_fjLj128EEEEELb0ELb1ELb0EEEvNS_9FwdParamsE --------------------------
	.section	.text._ZN10layer_norm31ln_parallel_residual_fwd_kernelINS_13Kernel_traitsI6__halfS2_S2_S2_fjLj1024ELj1ELj4ELj1ELj16ENS_18Kernel_traits_baseILj1024ES2_S2_S2_S2_fjLj128EEEEELb0ELb1ELb0EEEvNS_9FwdParamsE,"ax",@progbits
	.align	128
        .global         _ZN10layer_norm31ln_parallel_residual_fwd_kernelINS_13Kernel_traitsI6__halfS2_S2_S2_fjLj1024ELj1ELj4ELj1ELj16ENS_18Kernel_traits_baseILj1024ES2_S2_S2_S2_fjLj128EEEEELb0ELb1ELb0EEEvNS_9FwdParamsE
        .type           _ZN10layer_norm31ln_parallel_residual_fwd_kernelINS_13Kernel_traitsI6__halfS2_S2_S2_fjLj1024ELj1ELj4ELj1ELj16ENS_18Kernel_traits_baseILj1024ES2_S2_S2_S2_fjLj128EEEEELb0ELb1ELb0EEEvNS_9FwdParamsE,@function
        .size           _ZN10layer_norm31ln_parallel_residual_fwd_kernelINS_13Kernel_traitsI6__halfS2_S2_S2_fjLj1024ELj1ELj4ELj1ELj16ENS_18Kernel_traits_baseILj1024ES2_S2_S2_S2_fjLj128EEEEELb0ELb1ELb0EEEvNS_9FwdParamsE,(.L_x_22680 - _ZN10layer_norm31ln_parallel_residual_fwd_kernelINS_13Kernel_traitsI6__halfS2_S2_S2_fjLj1024ELj1ELj4ELj1ELj16ENS_18Kernel_traits_baseILj1024ES2_S2_S2_S2_fjLj128EEEEELb0ELb1ELb0EEEvNS_9FwdParamsE)
        .other          _ZN10layer_norm31ln_parallel_residual_fwd_kernelINS_13Kernel_traitsI6__halfS2_S2_S2_fjLj1024ELj1ELj4ELj1ELj16ENS_18Kernel_traits_baseILj1024ES2_S2_S2_S2_fjLj128EEEEELb0ELb1ELb0EEEvNS_9FwdParamsE,@"STO_CUDA_ENTRY STV_DEFAULT"
_ZN10layer_norm31ln_parallel_residual_fwd_kernelINS_13Kernel_traitsI6__halfS2_S2_S2_fjLj1024ELj1ELj4ELj1ELj16ENS_18Kernel_traits_baseILj1024ES2_S2_S2_S2_fjLj128EEEEELb0ELb1ELb0EEEvNS_9FwdParamsE:
.text._ZN10layer_norm31ln_parallel_residual_fwd_kernelINS_13Kernel_traitsI6__halfS2_S2_S2_fjLj1024ELj1ELj4ELj1ELj16ENS_18Kernel_traits_baseILj1024ES2_S2_S2_S2_fjLj128EEEEELb0ELb1ELb0EEEvNS_9FwdParamsE:
        /* <DEDUP_REMOVED lines=56> */
.L_x_2330:
        /* <DEDUP_REMOVED lines=20> */
[----:B------:R-:W-:Y:S01]  /*04c0*/  HFMA2 R38, -RZ, RZ, 0, 0 ;  /* 0x00000000ff267431 */ /* 0x000fe200000001ff */
[----:B------:R-:W-:Y:S02]  /*04d0*/  CS2R R20, SRZ ;  /* 0x0000000000147805 */ /* 0x000fe4000001ff00 */
[----:B------:R-:W-:Y:S02]  /*04e0*/  MOV R30, RZ ;  /* 0x000000ff001e7202 */ /* 0x000fe40000000f00 */
[----:B------:R-:W-:Y:S02]  /*04f0*/  CS2R R28, SRZ ;  /* 0x00000000001c7805 */ /* 0x000fe4000001ff00 */
[----:B------:R-:W-:-:S02]  /*0500*/  CS2R R36, SRZ ;  /* 0x0000000000247805 */ /* 0x000fc4000001ff00 */
[----:B------:R-:W-:Y:S02]  /*0510*/  @P0 MOV R39, RZ ;  /* 0x000000ff00270202 */ /* 0x000fe40000000f00 */
[----:B------:R-:W-:Y:S02]  /*0520*/  @P3 CS2R R14, SRZ ;  /* 0x00000000000e3805 */ /* 0x000fe4000001ff00 */
[----:B------:R-:W-:Y:S02]  /*0530*/  @P3 CS2R R12, SRZ ;  /* 0x00000000000c3805 */ /* 0x000fe4000001ff00 */
[----:B------:R-:W-:Y:S02]  /*0540*/  @P1 MOV R31, RZ ;  /* 0x000000ff001f1202 */ /* 0x000fe40000000f00 */
[----:B0-----:R-:W-:-:S07]  /*0550*/  @P2 MOV R23, RZ ;  /* 0x000000ff00172202 */ /* 0x001fce0000000f00 */
.L_x_2331:
[----:B------:R-:W-:Y:S05]  /*0560*/  BSYNC.RECONVERGENT B0 ;  /* 0x0000000000007941 */ /* 0x000fea0003800200 */
.L_x_2329:
        /* <DEDUP_REMOVED lines=8> */
.L_x_2365:
        /* <DEDUP_REMOVED lines=24> */
[----:B0-----:R-:W-:Y:S02]  /*0770*/  HADD2.F32 R66, -RZ, R57.H1_H1 ;  /* 0x30000039ff427230 */ /* 0x001fe40000004100 */
[----:B------:R-:W-:Y:S02]  /*0780*/  HADD2.F32 R55, -RZ, R45.H1_H1 ;  /* 0x3000002dff377230 */ /* 0x000fe40000004100 */
[----:B------:R-:W-:Y:S01]  /*0790*/  FADD.FTZ R9, R9, R52 ;  /* 0x0000003409097221 */ /* 0x000fe20000010000 */
[----:B------:R-:W-:Y:S02]  /*07a0*/  HADD2.F32 R11, -RZ, R56.H1_H1 ;  /* 0x30000038ff0b7230 */ /* 0x000fe40000004100 */
[----:B------:R-:W-:-:S02]  /*07b0*/  HADD2.F32 R52, -RZ, R44.H1_H1 ;  /* 0x3000002cff347230 */ /* 0x000fc40000004100 */
[----:B------:R-:W-:Y:S01]  /*07c0*/  FADD.FTZ R66, R66, R55 ;  /* 0x0000003742427221 */ /* 0x000fe20000010000 */
[----:B------:R-:W-:Y:S02]  /*07d0*/  HADD2.F32 R53, -RZ, R57.H0_H0 ;  /* 0x20000039ff357230 */ /* 0x000fe40000004100 */
[----:B------:R-:W-:Y:S02]  /*07e0*/  HADD2.F32 R54, -RZ, R45.H0_H0 ;  /* 0x2000002dff367230 */ /* 0x000fe40000004100 */
[----:B------:R-:W-:Y:S01]  /*07f0*/  FADD.FTZ R11, R11, R52 ;  /* 0x000000340b0b7221 */ /* 0x000fe20000010000 */
[----:B------:R-:W-:Y:S02]  /*0800*/  HADD2.F32 R0, -RZ, R59.H0_H0 ;  /* 0x2000003bff007230 */ /* 0x000fe40000004100 */
[----:B------:R-:W-:Y:S02]  /*0810*/  HADD2.F32 R55, -RZ, R47.H0_H0 ;  /* 0x2000002fff377230 */ /* 0x000fe40000004100 */
[----:B------:R-:W-:Y:S01]  /*0820*/  FADD.FTZ R53, R53, R54 ;  /* 0x0000003635357221 */ /* 0x000fe20000010000 */
[----:B------:R-:W-:-:S02]  /*0830*/  HADD2.F32 R56, -RZ, R58.H0_H0 ;  /* 0x2000003aff387230 */ /* 0x000fc40000004100 */
[----:B------:R-:W-:Y:S02]  /*0840*/  HADD2.F32 R52, -RZ, R48.H0_H0 ;  /* 0x20000030ff347230 */ /* 0x000fe40000004100 */
[----:B------:R-:W-:Y:S01]  /*0850*/  FADD.FTZ R73, R0, R55 ;  /* 0x0000003700497221 */ /* 0x000fe20000010000 */
[----:B------:R-:W-:Y:S02]  /*0860*/  HADD2.F32 R58, -RZ, R58.H1_H1 ;  /* 0x3000003aff3a7230 */ /* 0x000fe40000004100 */
[----:B------:R-:W-:Y:S02]  /*0870*/  HADD2.F32 R67, -RZ, R46.H1_H1 ;  /* 0x3000002eff437230 */ /* 0x000fe40000004100 */
[----:B------:R-:W-:Y:S01]  /*0880*/  FADD.FTZ R0, R9, R52 ;  /* 0x0000003409007221 */ /* 0x000fe20000010000 */
[----:B------:R-:W-:Y:S02]  /*0890*/  HADD2.F32 R54, -RZ, R49.H0_H0 ;  /* 0x20000031ff367230 */ /* 0x000fe40000004100 */
[----:B------:R-:W-:-:S02]  /*08a0*/  HADD2.F32 R59, -RZ, R59.H1_H1 ;  /* 0x3000003bff3b7230 */ /* 0x000fc40000004100 */
[----:B------:R-:W-:Y:S01]  /*08b0*/  FADD.FTZ R58, R58, R67 ;  /* 0x000000433a3a7221 */ /* 0x000fe20000010000 */
[----:B------:R-:W-:Y:S02]  /*08c0*/  HADD2.F32 R57, -RZ, R46.H0_H0 ;  /* 0x2000002eff397230 */ /* 0x000fe40000004100 */
[----:B------:R-:W-:Y:S01]  /*08d0*/  FADD.FTZ R9, R53, R54 ;  /* 0x0000003635097221 */ /* 0x000fe20000010000 */
[----:B------:R-:W-:Y:S02]  /*08e0*/  HADD2.F32 R74, -RZ, R47.H1_H1 ;  /* 0x3000002fff4a7230 */ /* 0x000fe40000004100 */
        /* <DEDUP_REMOVED lines=19> */
.L_x_2335:
[----:B-----5:R-:W-:Y:S02]  /*0a20*/  HADD2.F32 R0, -RZ, R56.H0_H0 ;  /* 0x20000038ff007230 */ /* 0x020fe40000004100 */
[----:B------:R-:W-:Y:S02]  /*0a30*/  HADD2.F32 R9, -RZ, R44.H0_H0 ;  /* 0x2000002cff097230 */ /* 0x000fe40000004100 */
[----:B------:R-:W-:Y:S02]  /*0a40*/  HADD2.F32 R52, -RZ, R57.H0_H0 ;  /* 0x20000039ff347230 */ /* 0x000fe40000004100 */
[----:B0-----:R-:W-:Y:S02]  /*0a50*/  HADD2.F32 R67, -RZ, R58.H0_H0 ;  /* 0x2000003aff437230 */ /* 0x001fe40000004100 */
[----:B------:R-:W-:Y:S01]  /*0a60*/  FADD.FTZ R0, R0, R9 ;  /* 0x0000000900007221 */ /* 0x000fe20000010000 */
[----:B------:R-:W-:Y:S02]  /*0a70*/  HADD2.F32 R53, -RZ, R45.H0_H0 ;  /* 0x2000002dff357230 */ /* 0x000fe40000004100 */
[----:B------:R-:W-:-:S02]  /*0a80*/  HADD2.F32 R54, -RZ, R46.H0_H0 ;  /* 0x2000002eff367230 */ /* 0x000fc40000004100 */
[----:B------:R-:W-:Y:S02]  /*0a90*/  HADD2.F32 R73, -RZ, R59.H0_H0 ;  /* 0x2000003bff497230 */ /* 0x000fe40000004100 */
[----:B------:R-:W-:Y:S01]  /*0aa0*/  FADD.FTZ R9, R52, R53 ;  /* 0x0000003534097221 */ /* 0x000fe20000010000 */
[----:B------:R-:W-:Y:S02]  /*0ab0*/  HADD2.F32 R11, -RZ, R56.H1_H1 ;  /* 0x30000038ff0b7230 */ /* 0x000fe40000004100 */
[----:B------:R-:W-:Y:S01]  /*0ac0*/  FADD.FTZ R67, R67, R54 ;  /* 0x0000003643437221 */ /* 0x000fe20000010000 */
[----:B------:R-:W-:Y:S02]  /*0ad0*/  HADD2.F32 R57, -RZ, R57.H1_H1 ;  /* 0x30000039ff397230 */ /* 0x000fe40000004100 */
        /* <DEDUP_REMOVED lines=17> */
.L_x_2334:
[----:B------:R-:W-:Y:S05]  /*0bf0*/  @!P1 BRA `(.L_x_2337) ;  /* 0x0000000000749947 */ /* 0x000fea0003800000 */
        /* <DEDUP_REMOVED lines=29> */
.L_x_2337:
[--C-:B-----5:R-:W-:Y:S02]  /*0dd0*/  HADD2.F32 R0, -RZ, R56.reuse.H0_H0 ;  /* 0x20000038ff007230 */ /* 0x120fe40000004100 */
[----:B------:R-:W-:Y:S02]  /*0de0*/  HADD2.F32 R11, -RZ, R56.H1_H1 ;  /* 0x30000038ff0b7230 */ /* 0x000fe40000004100 */
[--C-:B------:R-:W-:Y:S02]  /*0df0*/  HADD2.F32 R9, -RZ, R57.reuse.H0_H0 ;  /* 0x20000039ff097230 */ /* 0x100fe40000004100 */
[----:B0-----:R-:W-:Y:S02]  /*0e00*/  HADD2.F32 R66, -RZ, R57.H1_H1 ;  /* 0x30000039ff427230 */ /* 0x001fe40000004100 */
[--C-:B------:R-:W-:Y:S02]  /*0e10*/  HADD2.F32 R67, -RZ, R58.reuse.H0_H0 ;  /* 0x2000003aff437230 */ /* 0x100fe40000004100 */
[----:B------:R-:W-:-:S02]  /*0e20*/  HADD2.F32 R74, -RZ, R58.H1_H1 ;  /* 0x3000003aff4a7230 */ /* 0x000fc40000004100 */
[--C-:B------:R-:W-:Y:S02]  /*0e30*/  HADD2.F32 R73, -RZ, R59.reuse.H0_H0 ;  /* 0x2000003bff497230 */ /* 0x100fe40000004100 */
[----:B------:R-:W-:-:S07]  /*0e40*/  HADD2.F32 R82, -RZ, R59.H1_H1 ;  /* 0x3000003bff527230 */ /* 0x000fce0000004100 */
.L_x_2336:
[----:B------:R-:W0:Y:S01]  /*0e50*/  @UP0 LDCU.64 UR4, c[0x0][0x3a8] ;  /* 0x00007500ff0407ac */ /* 0x000e220008000a00 */
[----:B------:R-:W-:Y:S01]  /*0e60*/  PLOP3.LUT P0, PT, PT, PT, UP0, 0x80, 0x8 ;  /* 0x000000000008781c */ /* 0x000fe20003f0f008 */
[----:B------:R-:W-:Y:S01]  /*0e70*/  HFMA2 R57, -RZ, RZ, 0, 9.5367431640625e-07 ;  /* 0x00000010ff397431 */ /* 0x000fe200000001ff */
[----:B------:R-:W-:Y:S02]  /*0e80*/  PLOP3.LUT P1, PT, PT, PT, UP0, 0x80, 0x8 ;  /* 0x000000000008781c */ /* 0x000fe40003f2f008 */
[----:B------:R-:W-:-:S09]  /*0e90*/  IADD3 R84, PT, PT, R2, 0x20, RZ ;  /* 0x0000002002547810 */ /* 0x000fd20007ffe0ff */
[----:B0-----:R-:W-:-:S05]  /*0ea0*/  @P0 IMAD.WIDE.U32 R56, R2, R57, UR4 ;  /* 0x0000000402380e25 */ /* 0x001fca000f8e0039 */
[----:B------:R0:W-:Y:S02]  /*0eb0*/  @P1 STG.E.128 desc[UR6][R56.64], R52 ;  /* 0x0000003438001986 */ /* 0x0001e4000c101d06 */
.L_x_2333:
[----:B------:R-:W-:Y:S05]  /*0ec0*/  BSYNC.RECONVERGENT B0 ;  /* 0x0000000000007941 */ /* 0x000fea0003800200 */
.L_x_2332:
        /* <DEDUP_REMOVED lines=32> */
.L_x_2341:
        /* <DEDUP_REMOVED lines=29> */
.L_x_2340:
        /* <DEDUP_REMOVED lines=32> */
.L_x_2343:
        /* <DEDUP_REMOVED lines=9> */
[----:B------:R-:W-:Y:S01]  /*1530*/  FADD.FTZ R54, R53, R54 ;  /* 0x0000003635367221 */ /* 0x000fe20000010000 */
[----:B------:R-:W-:Y:S02]  /*1540*/  HADD2.F32 R58, -RZ, R46.H0_H0 ;  /* 0x2000002eff3a7230 */ /* 0x000fe40000004100 */
[----:B------:R-:W-:Y:S02]  /*1550*/  HADD2.F32 R6, -RZ, R59.H0_H0 ;  /* 0x2000003bff067230 */ /* 0x000fe40000004100 */
[----:B------:R-:W-:Y:S01]  /*1560*/  FADD.FTZ R61, R52, R61 ;  /* 0x0000003d343d7221 */ /* 0x000fe20000010000 */
[----:B------:R-:W-:-:S02]  /*1570*/  HADD2.F32 R81, -RZ, R47.H0_H0 ;  /* 0x2000002fff517230 */ /* 0x000fc40000004100 */
[----:B------:R-:W-:Y:S01]  /*1580*/  FADD.FTZ R58, R58, R55 ;  /* 0x000000373a3a7221 */ /* 0x000fe20000010000 */
[----:B------:R-:W-:Y:S02]  /*1590*/  HADD2.F32 R65, -RZ, R57.H1_H1 ;  /* 0x30000039ff417230 */ /* 0x000fe40000004100 */
[----:B------:R-:W-:Y:S02]  /*15a0*/  HADD2.F32 R68, -RZ, R46.H1_H1 ;  /* 0x3000002eff447230 */ /* 0x000fe40000004100 */
[----:B------:R-:W-:Y:S01]  /*15b0*/  FADD.FTZ R81, R81, R6 ;  /* 0x0000000651517221 */ /* 0x000fe20000010000 */
[----:B------:R-:W-:Y:S02]  /*15c0*/  HADD2.F32 R53, -RZ, R48.H0_H0 ;  /* 0x20000030ff357230 */ /* 0x000fe40000004100 */
[----:B------:R-:W-:Y:S02]  /*15d0*/  HADD2.F32 R59, -RZ, R59.H1_H1 ;  /* 0x3000003bff3b7230 */ /* 0x000fe40000004100 */
[----:B------:R-:W-:Y:S01]  /*15e0*/  FADD.FTZ R75, R68, R75 ;  /* 0x0000004b444b7221 */ /* 0x000fe20000010000 */
[----:B------:R-:W-:-:S02]  /*15f0*/  HADD2.F32 R56, -RZ, R45.H1_H1 ;  /* 0x3000002dff387230 */ /* 0x000fc40000004100 */
[----:B------:R-:W-:Y:S01]  /*1600*/  FADD.FTZ R6, R53, R10 ;  /* 0x0000000a35067221 */ /* 0x000fe20000010000 */
[----:B------:R-:W-:Y:S02]  /*1610*/  HADD2.F32 R52, -RZ, R47.H1_H1 ;  /* 0x3000002fff347230 */ /* 0x000fe40000004100 */
[----:B------:R-:W-:Y:S02]  /*1620*/  HADD2.F32 R55, -RZ, R49.H0_H0 ;  /* 0x20000031ff377230 */ /* 0x000fe40000004100 */
[----:B------:R-:W-:Y:S01]  /*1630*/  FADD.FTZ R65, R56, R65 ;  /* 0x0000004138417221 */ /* 0x000fe20000010000 */
[--C-:B------:R-:W-:Y:S02]  /*1640*/  HADD2.F32 R57, -RZ, R50.reuse.H0_H0 ;  /* 0x20000032ff397230 */ /* 0x100fe40000004100 */
[----:B------:R-:W-:Y:S01]  /*1650*/  FADD.FTZ R59, R52, R59 ;  /* 0x0000003b343b7221 */ /* 0x000fe20000010000 */
[----:B------:R-:W-:Y:S02]  /*1660*/  HADD2.F32 R76, -RZ, R51.H0_H0 ;  /* 0x20000033ff4c7230 */ /* 0x000fe40000004100 */
        /* <DEDUP_REMOVED lines=15> */
.L_x_2342:
[----:B------:R-:W0:Y:S01]  /*1760*/  @UP0 LDCU.64 UR4, c[0x0][0x3a8] ;  /* 0x00007500ff0407ac */ /* 0x000e220008000a00 */
[----:B------:R-:W-:Y:S02]  /*1770*/  PLOP3.LUT P0, PT, PT, PT, UP0, 0x80, 0x8 ;  /* 0x000000000008781c */ /* 0x000fe40003f0f008 */
[----:B------:R-:W-:Y:S02]  /*1780*/  PLOP3.LUT P1, PT, PT, PT, UP0, 0x80, 0x8 ;  /* 0x000000000008781c */ /* 0x000fe40003f2f008 */
[----:B------:R-:W-:-:S09]  /*1790*/  MOV R57, 0x10 ;  /* 0x0000001000397802 */ /* 0x000fd20000000f00 */
[C---:B0-----:R-:W-:Y:S01]  /*17a0*/  @P0 IMAD.WIDE.U32 R56, R84.reuse, R57, UR4 ;  /* 0x0000000454380e25 */ /* 0x041fe2000f8e0039 */
[----:B------:R-:W-:-:S04]  /*17b0*/  IADD3 R84, PT, PT, R84, 0x20, RZ ;  /* 0x0000002054547810 */ /* 0x000fc80007ffe0ff */
[----:B------:R0:W-:Y:S03]  /*17c0*/  @P1 STG.E.128 desc[UR6][R56.64], R52 ;  /* 0x0000003438001986 */ /* 0x0001e6000c101d06 */
.L_x_2339:
[----:B------:R-:W-:Y:S05]  /*17d0*/  BSYNC.RECONVERGENT B0 ;  /* 0x0000000000007941 */ /* 0x000fea0003800200 */
.L_x_2338:
        /* <DEDUP_REMOVED lines=31> */
.L_x_2347:
[----:B-----5:R-:W-:Y:S02]  /*19d0*/  HADD2.F32 R7, -RZ, R56.H0_H0 ;  /* 0x20000038ff077230 */ /* 0x020fe40000004100 */
[----:B------:R-:W-:Y:S02]  /*19e0*/  HADD2.F32 R62, -RZ, R57.H0_H0 ;  /* 0x20000039ff3e7230 */ /* 0x000fe40000004100 */
[----:B------:R-:W-:Y:S02]  /*19f0*/  HADD2.F32 R70, -RZ, R58.H0_H0 ;  /* 0x2000003aff467230 */ /* 0x000fe40000004100 */
[----:B------:R-:W-:Y:S02]  /*1a00*/  HADD2.F32 R52, -RZ, R48.H0_H0 ;  /* 0x20000030ff347230 */ /* 0x000fe40000004100 */
[----:B------:R-:W-:Y:S02]  /*1a10*/  HADD2.F32 R53, -RZ, R49.H0_H0 ;  /* 0x20000031ff357230 */ /* 0x000fe40000004100 */
[----:B------:R-:W-:-:S02]  /*1a20*/  HADD2.F32 R55, -RZ, R50.H0_H0 ;  /* 0x20000032ff377230 */ /* 0x000fc40000004100 */
[----:B------:R-:W-:Y:S01]  /*1a30*/  FADD.FTZ R7, R52, R7 ;  /* 0x0000000734077221 */ /* 0x000fe20000010000 */
        /* <DEDUP_REMOVED lines=22> */
.L_x_2346:
        /* <DEDUP_REMOVED lines=32> */
.L_x_2349:
[----:B-----5:R-:W-:Y:S02]  /*1da0*/  HADD2.F32 R52, -RZ, R56.H0_H0 ;  /* 0x20000038ff347230 */ /* 0x020fe40000004100 */
[----:B------:R-:W-:Y:S02]  /*1db0*/  HADD2.F32 R53, -RZ, R44.H0_H0 ;  /* 0x2000002cff357230 */ /* 0x000fe40000004100 */
[----:B------:R-:W-:Y:S02]  /*1dc0*/  HADD2.F32 R60, -RZ, R56.H1_H1 ;  /* 0x30000038ff3c7230 */ /* 0x000fe40000004100 */
[----:B------:R-:W-:Y:S02]  /*1dd0*/  HADD2.F32 R69, -RZ, R57.H1_H1 ;  /* 0x30000039ff457230 */ /* 0x000fe40000004100 */
[----:B------:R-:W-:Y:S01]  /*1de0*/  FADD.FTZ R52, R53, R52 ;  /* 0x0000003435347221 */ /* 0x000fe20000010000 */
[----:B------:R-:W-:Y:S02]  /*1df0*/  HADD2.F32 R56, -RZ, R45.H1_H1 ;  /* 0x3000002dff387230 */ /* 0x000fe40000004100 */
[----:B------:R-:W-:-:S02]  /*1e00*/  HADD2.F32 R54, -RZ, R57.H0_H0 ;  /* 0x20000039ff367230 */ /* 0x000fc40000004100 */
[----:B------:R-:W-:Y:S02]  /*1e10*/  HADD2.F32 R53, -RZ, R44.H1_H1 ;  /* 0x3000002cff357230 */ /* 0x000fe40000004100 */
[----:B------:R-:W-:Y:S01]  /*1e20*/  FADD.FTZ R69, R56, R69 ;  /* 0x0000004538457221 */ /* 0x000fe20000010000 */
[----:B------:R-:W-:Y:S02]  /*1e30*/  HADD2.F32 R55, -RZ, R45.H0_H0 ;  /* 0x2000002dff377230 */ /* 0x000fe40000004100 */
[--C-:B------:R-:W-:Y:S02]  /*1e40*/  HADD2.F32 R57, -RZ, R58.reuse.H0_H0 ;  /* 0x2000003aff397230 */ /* 0x100fe40000004100 */
[----:B------:R-:W-:Y:S01]  /*1e50*/  FADD.FTZ R60, R53, R60 ;  /* 0x0000003c353c7221 */ /* 0x000fe20000010000 */
[----:B------:R-:W-:Y:S02]  /*1e60*/  HADD2.F32 R77, -RZ, R58.H1_H1 ;  /* 0x3000003aff4d7230 */ /* 0x000fe40000004100 */
[----:B------:R-:W-:Y:S01]  /*1e70*/  FADD.FTZ R54, R55, R54 ;  /* 0x0000003637367221 */ /* 0x000fe20000010000 */
[----:B------:R-:W-:-:S02]  /*1e80*/  HADD2.F32 R58, -RZ, R46.H0_H0 ;  /* 0x2000002eff3a7230 */ /* 0x000fc40000004100 */
[----:B------:R-:W-:Y:S02]  /*1e90*/  HADD2.F32 R7, -RZ, R59.H0_H0 ;  /* 0x2000003bff077230 */ /* 0x000fe40000004100 */
        /* <DEDUP_REMOVED lines=11> */
[----:B------:R-:W-:Y:S02]  /*1f50*/  HADD2.F32 R70, -RZ, R50.H0_H0 ;  /* 0x20000032ff467230 */ /* 0x000fe40000004100 */
        /* <DEDUP_REMOVED lines=16> */
.L_x_2348:
[----:B------:R-:W0:Y:S01]  /*2060*/  @UP0 LDCU.64 UR4, c[0x0][0x3a8] ;  /* 0x00007500ff0407ac */ /* 0x000e220008000a00 */
[----:B------:R-:W-:Y:S01]  /*2070*/  PLOP3.LUT P0, PT, PT, PT, UP0, 0x80, 0x8 ;  /* 0x000000000008781c */ /* 0x000fe20003f0f008 */
[----:B------:R-:W-:Y:S01]  /*2080*/  HFMA2 R57, -RZ, RZ, 0, 9.5367431640625e-07 ;  /* 0x00000010ff397431 */ /* 0x000fe200000001ff */
[----:B------:R-:W-:-:S11]  /*2090*/  PLOP3.LUT P2, PT, PT, PT, UP0, 0x80, 0x8 ;  /* 0x000000000008781c */ /* 0x000fd60003f4f008 */
[C---:B0-----:R-:W-:Y:S01]  /*20a0*/  @P0 IMAD.WIDE.U32 R56, R84.reuse, R57, UR4 ;  /* 0x0000000454380e25 */ /* 0x041fe2000f8e0039 */
[----:B------:R-:W-:-:S04]  /*20b0*/  IADD3 R84, PT, PT, R84, 0x20, RZ ;  /* 0x0000002054547810 */ /* 0x000fc80007ffe0ff */
[----:B------:R1:W-:Y:S03]  /*20c0*/  @P2 STG.E.128 desc[UR6][R56.64], R52 ;  /* 0x0000003438002986 */ /* 0x0003e6000c101d06 */
.L_x_2345:
[----:B------:R-:W-:Y:S05]  /*20d0*/  BSYNC.RECONVERGENT B0 ;  /* 0x0000000000007941 */ /* 0x000fea0003800200 */
.L_x_2344:
        /* <DEDUP_REMOVED lines=31> */
.L_x_2353:
        /* <DEDUP_REMOVED lines=29> */
.L_x_2352:
        /* <DEDUP_REMOVED lines=32> */
.L_x_2355:
[--C-:B-----5:R-:W-:Y:S02]  /*26a0*/  HADD2.F32 R52, -RZ, R56.reuse.H0_H0 ;  /* 0x20000038ff347230 */ /* 0x120fe40000004100 */
[----:B------:R-:W-:Y:S02]  /*26b0*/  HADD2.F32 R63, -RZ, R56.H1_H1 ;  /* 0x30000038ff3f7230 */ /* 0x000fe40000004100 */
[--C-:B------:R-:W-:Y:S02]  /*26c0*/  HADD2.F32 R53, -RZ, R44.reuse.H0_H0 ;  /* 0x2000002cff357230 */ /* 0x100fe40000004100 */
[----:B------:R-:W-:Y:S02]  /*26d0*/  HADD2.F32 R54, -RZ, R44.H1_H1 ;  /* 0x3000002cff367230 */ /* 0x000fe40000004100 */
[--C-:B------:R-:W-:Y:S02]  /*26e0*/  HADD2.F32 R55, -RZ, R57.reuse.H0_H0 ;  /* 0x20000039ff377230 */ /* 0x100fe40000004100 */
[----:B------:R-:W-:Y:S01]  /*26f0*/  FADD.FTZ R52, R53, R52 ;  /* 0x0000003435347221 */ /* 0x000fe20000010000 */
[----:B------:R-:W-:-:S02]  /*2700*/  HADD2.F32 R71, -RZ, R57.H1_H1 ;  /* 0x30000039ff477230 */ /* 0x000fc40000004100 */
[----:B------:R-:W-:Y:S01]  /*2710*/  FADD.FTZ R63, R54, R63 ;  /* 0x0000003f363f7221 */ /* 0x000fe20000010000 */
[--C-:B------:R-:W-:Y:S02]  /*2720*/  HADD2.F32 R57, -RZ, R58.reuse.H0_H0 ;  /* 0x2000003aff397230 */ /* 0x100fe40000004100 */
[----:B------:R-:W-:Y:S02]  /*2730*/  HADD2.F32 R79, -RZ, R58.H1_H1 ;  /* 0x3000003aff4f7230 */ /* 0x000fe40000004100 */
[----:B------:R-:W-:Y:S02]  /*2740*/  HADD2.F32 R8, -RZ, R59.H0_H0 ;  /* 0x2000003bff087230 */ /* 0x000fe40000004100 */
[----:B------:R-:W-:Y:S02]  /*2750*/  HADD2.F32 R85, -RZ, R47.H0_H0 ;  /* 0x2000002fff557230 */ /* 0x000fe40000004100 */
[----:B------:R-:W-:Y:S02]  /*2760*/  HADD2.F32 R59, -RZ, R59.H1_H1 ;  /* 0x3000003bff3b7230 */ /* 0x000fe40000004100 */
[----:B------:R-:W-:-:S02]  /*2770*/  HADD2.F32 R56, -RZ, R45.H0_H0 ;  /* 0x2000002dff387230 */ /* 0x000fc40000004100 */
[----:B------:R-:W-:Y:S01]  /*2780*/  FADD.FTZ R85, R85, R8 ;  /* 0x0000000855557221 */ /* 0x000fe20000010000 */
[----:B------:R-:W-:Y:S02]  /*2790*/  HADD2.F32 R58, -RZ, R45.H1_H1 ;  /* 0x3000002dff3a7230 */ /* 0x000fe40000004100 */
[--C-:B------:R-:W-:Y:S02]  /*27a0*/  HADD2.F32 R64, -RZ, R46.reuse.H0_H0 ;  /* 0x2000002eff407230 */ /* 0x100fe40000004100 */
[----:B------:R-:W-:Y:S01]  /*27b0*/  FADD.FTZ R55, R56, R55 ;  /* 0x0000003738377221 */ /* 0x000fe20000010000 */
[----:B------:R-:W-:Y:S02]  /*27c0*/  HADD2.F32 R72, -RZ, R46.H1_H1 ;  /* 0x3000002eff487230 */ /* 0x000fe40000004100 */
[----:B------:R-:W-:Y:S01]  /*27d0*/  FADD.FTZ R71, R58, R71 ;  /* 0x000000473a477221 */ /* 0x000fe20000010000 */
[----:B------:R-:W-:Y:S02]  /*27e0*/  HADD2.F32 R54, -RZ, R47.H1_H1 ;  /* 0x3000002fff367230 */ /* 0x000fe40000004100 */
[----:B------:R-:W-:Y:S01]  /*27f0*/  FADD.FTZ R57, R64, R57 ;  /* 0x0000003940397221 */ /* 0x000fe20000010000 */
        /* <DEDUP_REMOVED lines=22> */
.L_x_2354:
[----:B------:R-:W0:Y:S01]  /*2960*/  @UP0 LDCU.64 UR4, c[0x0][0x3a8] ;  /* 0x00007500ff0407ac */ /* 0x000e220008000a00 */
[----:B------:R-:W-:Y:S02]  /*2970*/  PLOP3.LUT P0, PT, PT, PT, UP0, 0x80, 0x8 ;  /* 0x000000000008781c */ /* 0x000fe40003f0f008 */
[----:B------:R-:W-:Y:S02]  /*2980*/  PLOP3.LUT P3, PT, PT, PT, UP0, 0x80, 0x8 ;  /* 0x000000000008781c */ /* 0x000fe40003f6f008 */
[----:B------:R-:W-:-:S09]  /*2990*/  MOV R57, 0x10 ;  /* 0x0000001000397802 */ /* 0x000fd20000000f00 */
[----:B0-----:R-:W-:-:S05]  /*29a0*/  @P0 IMAD.WIDE.U32 R56, R84, R57, UR4 ;  /* 0x0000000454380e25 */ /* 0x001fca000f8e0039 */
[----:B------:R2:W-:Y:S02]  /*29b0*/  @P3 STG.E.128 desc[UR6][R56.64], R52 ;  /* 0x0000003438003986 */ /* 0x0005e4000c101d06 */
.L_x_2351:
[----:B------:R-:W-:Y:S05]  /*29c0*/  BSYNC.RECONVERGENT B0 ;  /* 0x0000000000007941 */ /* 0x000fea0003800200 */
.L_x_2350:
[----:B012---:R-:W-:Y:S01]  /*29d0*/  FADD.FTZ R56, RZ, R0 ;  /* 0x00000000ff387221 */ /* 0x007fe20000010000 */
[C---:B------:R-:W-:Y:S01]  /*29e0*/  ISETP.GE.U32.AND P0, PT, R4.reuse, 0x20, PT ;  /* 0x000000200400780c */ /* 0x040fe20003f06070 */
[----:B------:R-:W0:Y:S01]  /*29f0*/  S2R R89, SR_TID.X ;  /* 0x0000000000597919 */ /* 0x000e220000002100 */
        /* <DEDUP_REMOVED lines=37> */
[----:B------:R-:W-:Y:S01]  /*2c50*/  P2R R56, PR, RZ, 0x40 ;  /* 0x00000040ff387803 */ /* 0x000fe20000000000 */
        /* <DEDUP_REMOVED lines=87> */
.L_x_2377:
        /* <DEDUP_REMOVED lines=9> */
[----:B------:R-:W-:-:S04]  /*3260*/  FSEL R84, R87, RZ, !P3 ;  /* 0x000000ff57547208 */ /* 0x000fc80005800000 */
[----:B------:R-:W2:Y:S03]  /*3270*/  MUFU.RSQ R86, R86 ;  /* 0x0000005600567308 */ /* 0x000ea60000001400 */
[----:B------:R-:W3:Y:S01]  /*3280*/  @!P4 LDC.64 R56, c[0x0][0x3c8] ;  /* 0x0000f200ff38cb82 */ /* 0x000ee20000000a00 */
[----:B-1----:R-:W-:-:S05]  /*3290*/  @!P4 IMAD.WIDE R58, R3, 0x4, R58 ;  /* 0x00000004033ac825 */ /* 0x002fca00078e023a */
[----:B------:R1:W-:Y:S01]  /*32a0*/  @!P4 STG.E desc[UR6][R58.64], R87 ;  /* 0x000000573a00c986 */ /* 0x0003e2000c101906 */
[----:B---3--:R-:W-:-:S05]  /*32b0*/  @!P4 IMAD.WIDE R56, R3, 0x4, R56 ;  /* 0x000000040338c825 */ /* 0x008fca00078e0238 */
[----:B--2---:R1:W-:Y:S01]  /*32c0*/  @!P4 STG.E desc[UR6][R56.64], R86 ;  /* 0x000000563800c986 */ /* 0x0043e2000c101906 */
[----:B------:R-:W-:Y:S05]  /*32d0*/  @!P0 BRA `(.L_x_2358) ;  /* 0x0000000000c08947 */ /* 0x000fea0003800000 */
[--C-:B-1----:R-:W-:Y:S01]  /*32e0*/  FADD.FTZ R57, R0, -R84.reuse ;  /* 0x8000005400397221 */ /* 0x102fe20000010000 */
[----:B-----5:R-:W-:Y:S02]  /*32f0*/  HADD2.F32 R56, -RZ, R40.H0_H0 ;  /* 0x20000028ff387230 */ /* 0x020fe40000004100 */
[----:B------:R-:W-:Y:S01]  /*3300*/  FADD.FTZ R91, R82, -R84 ;  /* 0x80000054525b7221 */ /* 0x000fe20000010000 */
[--C-:B------:R-:W-:Y:S02]  /*3310*/  HADD2.F32 R58, -RZ, R36.reuse.H0_H0 ;  /* 0x20000024ff3a7230 */ /* 0x100fe40000004100 */
[C---:B------:R-:W-:Y:S01]  /*3320*/  FMUL.FTZ R57, R86.reuse, R57 ;  /* 0x0000003956397220 */ /* 0x040fe20000410000 */
[----:B------:R-:W-:Y:S02]  /*3330*/  HADD2.F32 R59, -RZ, R36.H1_H1 ;  /* 0x30000024ff3b7230 */ /* 0x000fe40000004100 */
[----:B------:R-:W-:Y:S01]  /*3340*/  FMUL.FTZ R91, R86, R91 ;  /* 0x0000005b565b7220 */ /* 0x000fe20000410000 */
[----:B------:R-:W-:-:S02]  /*3350*/  HADD2.F32 R88, -RZ, R37.H0_H0 ;  /* 0x20000025ff587230 */ /* 0x000fc40000004100 */
[----:B------:R-:W-:Y:S01]  /*3360*/  FFMA.FTZ R87, R57, R56, R58 ;  /* 0x0000003839577223 */ /* 0x000fe2000001003a */
[----:B------:R-:W-:Y:S01]  /*3370*/  FADD.FTZ R57, R11, -R84 ;  /* 0x800000540b397221 */ /* 0x000fe20000010000 */
[----:B------:R-:W-:Y:S02]  /*3380*/  HADD2.F32 R58, -RZ, R41.H0_H0 ;  /* 0x20000029ff3a7230 */ /* 0x000fe40000004100 */
[----:B------:R-:W-:Y:S02]  /*3390*/  HADD2.F32 R89, -RZ, R38.H0_H0 ;  /* 0x20000026ff597230 */ /* 0x000fe40000004100 */
[----:B------:R-:W-:Y:S01]  /*33a0*/  FMUL.FTZ R56, R86, R57 ;  /* 0x0000003956387220 */ /* 0x000fe20000410000 */
[----:B------:R-:W-:Y:S02]  /*33b0*/  HADD2.F32 R57, -RZ, R40.H1_H1 ;  /* 0x30000028ff397230 */ /* 0x000fe40000004100 */
[----:B------:R-:W-:Y:S02]  /*33c0*/  HADD2.F32 R90, -RZ, R42.H1_H1 ;  /* 0x3000002aff5a7230 */ /* 0x000fe40000004100 */
[----:B0-----:R-:W-:-:S02]  /*33d0*/  HADD2.F32 R92, -RZ, R38.H1_H1 ;  /* 0x30000026ff5c7230 */ /* 0x001fc40000004100 */
[----:B------:R-:W-:Y:S01]  /*33e0*/  FFMA.FTZ R56, R56, R57, R59 ;  /* 0x0000003938387223 */ /* 0x000fe2000001003b */
[--C-:B------:R-:W-:Y:S01]  /*33f0*/  FADD.FTZ R57, R9, -R84.reuse ;  /* 0x8000005409397221 */ /* 0x100fe20000010000 */
[----:B------:R-:W-:-:S03]  /*3400*/  FADD.FTZ R59, R66, -R84 ;  /* 0x80000054423b7221 */ /* 0x000fc60000010000 */
[C---:B------:R-:W-:Y:S01]  /*3410*/  FMUL.FTZ R57, R86.reuse, R57 ;  /* 0x0000003956397220 */ /* 0x040fe20000410000 */
[----:B------:R-:W-:Y:S01]  /*3420*/  FMUL.FTZ R59, R86, R59 ;  /* 0x0000003b563b7220 */ /* 0x000fe20000410000 */
[----:B------:R-:W-:Y:S02]  /*3430*/  F2FP.F16.F32.PACK_AB R56, R56, R87 ;  /* 0x000000573838723e */ /* 0x000fe400000000ff */
[----:B------:R-:W-:Y:S01]  /*3440*/  FFMA.FTZ R57, R57, R58, R88 ;  /* 0x0000003a39397223 */ /* 0x000fe20000010058 */
[----:B------:R-:W-:Y:S02]  /*3450*/  HADD2.F32 R88, -RZ, R41.H1_H1 ;  /* 0x30000029ff587230 */ /* 0x000fe40000004100 */
[----:B------:R-:W-:-:S05]  /*3460*/  HADD2.F32 R58, -RZ, R37.H1_H1 ;  /* 0x30000025ff3a7230 */ /* 0x000fca0000004100 */
[----:B------:R-:W-:Y:S01]  /*3470*/  FFMA.FTZ R88, R59, R88, R58 ;  /* 0x000000583b587223 */ /* 0x000fe2000001003a */
[----:B------:R-:W-:-:S04]  /*3480*/  FADD.FTZ R59, R67, -R84 ;  /* 0x80000054433b7221 */ /* 0x000fc80000010000 */
[----:B------:R-:W-:Y:S01]  /*3490*/  FMUL.FTZ R58, R86, R59 ;  /* 0x0000003b563a7220 */ /* 0x000fe20000410000 */
[----:B------:R-:W-:Y:S01]  /*34a0*/  HADD2.F32 R59, -RZ, R42.H0_H0 ;  /* 0x2000002aff3b7230 */ /* 0x000fe20000004100 */
[----:B------:R-:W-:-:S04]  /*34b0*/  F2FP.F16.F32.PACK_AB R57, R88, R57 ;  /* 0x000000395839723e */ /* 0x000fc800000000ff */
[----:B------:R-:W-:Y:S01]  /*34c0*/  FFMA.FTZ R58, R58, R59, R89 ;  /* 0x0000003b3a3a7223 */ /* 0x000fe20000010059 */
[----:B------:R-:W-:-:S04]  /*34d0*/  FADD.FTZ R59, R74, -R84 ;  /* 0x800000544a3b7221 */ /* 0x000fc80000010000 */
[----:B------:R-:W-:-:S04]  /*34e0*/  FMUL.FTZ R59, R86, R59 ;  /* 0x0000003b563b7220 */ /* 0x000fc80000410000 */
[----:B------:R-:W-:Y:S01]  /*34f0*/  FFMA.FTZ R89, R59, R90, R92 ;  /* 0x0000005a3b597223 */ /* 0x000fe2000001005c */
[----:B------:R-:W-:Y:S01]  /*3500*/  FADD.FTZ R59, R73, -R84 ;  /* 0x80000054493b7221 */ /* 0x000fe20000010000 */
[----:B------:R-:W-:Y:S02]  /*3510*/  HADD2.F32 R90, -RZ, R43.H0_H0 ;  /* 0x2000002bff5a7230 */ /* 0x000fe40000004100 */
[----:B------:R-:W-:Y:S01]  /*3520*/  HADD2.F32 R92, -RZ, R39.H0_H0 ;  /* 0x20000027ff5c7230 */ /* 0x000fe20000004100 */
[----:B------:R-:W-:Y:S01]  /*3530*/  F2FP.F16.F32.PACK_AB R58, R89, R58 ;  /* 0x0000003a593a723e */ /* 0x000fe200000000ff */
[----:B------:R-:W-:Y:S01]  /*3540*/  FMUL.FTZ R59, R86, R59 ;  /* 0x0000003b563b7220 */ /* 0x000fe20000410000 */
[----:B------:R-:W0:Y:S03]  /*3550*/  LDC.64 R88, c[0x0][0x428] ;  /* 0x00010a00ff587b82 */ /* 0x000e260000000a00 */
[----:B------:R-:W-:Y:S01]  /*3560*/  FFMA.FTZ R59, R59, R90, R92 ;  /* 0x0000005a3b3b7223 */ /* 0x000fe2000001005c */
[----:B------:R-:W-:-:S02]  /*3570*/  HADD2.F32 R90, -RZ, R43.H1_H1 ;  /* 0x3000002bff5a7230 */ /* 0x000fc40000004100 */
[----:B------:R-:W-:-:S05]  /*3580*/  HADD2.F32 R92, -RZ, R39.H1_H1 ;  /* 0x30000027ff5c7230 */ /* 0x000fca0000004100 */
[----:B------:R-:W-:-:S05]  /*3590*/  FFMA.FTZ R90, R91, R90, R92 ;  /* 0x0000005a5b5a7223 */ /* 0x000fca000001005c */
[----:B------:R-:W-:Y:S01]  /*35a0*/  F2FP.F16.F32.PACK_AB R59, R90, R59 ;  /* 0x0000003b5a3b723e */ /* 0x000fe200000000ff */
[C---:B0-----:R-:W-:Y:S01]  /*35b0*/  IMAD.WIDE.U32 R88, R2.reuse, 0x10, R88 ;  /* 0x0000001002587825 */ /* 0x041fe200078e0058 */
[----:B------:R-:W-:-:S04]  /*35c0*/  IADD3 R2, PT, PT, R2, 0x20, RZ ;  /* 0x0000002002027810 */ /* 0x000fc80007ffe0ff */
[----:B------:R2:W-:Y:S03]  /*35d0*/  STG.E.128 desc[UR6][R88.64], R56 ;  /* 0x0000003858007986 */ /* 0x0005e6000c101d06 */
.L_x_2358:
[----:B------:R-:W-:Y:S05]  /*35e0*/  BSYNC.RECONVERGENT B0 ;  /* 0x0000000000007941 */ /* 0x000fea0003800200 */
.L_x_2357:
[----:B------:R-:W-:Y:S01]  /*35f0*/  ISETP.GE.U32.AND P3, PT, R4, 0x40, PT ;  /* 0x000000400400780c */ /* 0x000fe20003f66070 */
[----:B------:R-:W-:-:S12]  /*3600*/  BSSY.RECONVERGENT B0, `(.L_x_2359) ;  /* 0x0000032000007945 */ /* 0x000fd80003800200 */
[----:B------:R-:W-:Y:S05]  /*3610*/  @!P3 BRA `(.L_x_2360) ;  /* 0x0000000000c0b947 */ /* 0x000fea0003800000 */
[--C-:B-12---:R-:W-:Y:S01]  /*3620*/  FADD.FTZ R57, R6, -R84.reuse ;  /* 0x8000005406397221 */ /* 0x106fe20000010000 */
        /* <DEDUP_REMOVED lines=47> */
.L_x_2360:
[----:B------:R-:W-:Y:S05]  /*3920*/  BSYNC.RECONVERGENT B0 ;  /* 0x0000000000007941 */ /* 0x000fea0003800200 */
.L_x_2359:
[----:B------:R-:W-:Y:S04]  /*3930*/  BSSY.RECONVERGENT B0, `(.L_x_2361) ;  /* 0x0000032000007945 */ /* 0x000fe80003800200 */
[----:B------:R-:W-:Y:S05]  /*3940*/  @!P1 BRA `(.L_x_2362) ;  /* 0x0000000000c09947 */ /* 0x000fea0003800000 */
[--C-:B-123--:R-:W-:Y:S01]  /*3950*/  FADD.FTZ R57, R7, -R84.reuse ;  /* 0x8000005407397221 */ /* 0x10efe20000010000 */
        /* <DEDUP_REMOVED lines=47> */
.L_x_2362:
[----:B------:R-:W-:Y:S05]  /*3c50*/  BSYNC.RECONVERGENT B0 ;  /* 0x0000000000007941 */ /* 0x000fea0003800200 */
.L_x_2361:
[----:B------:R-:W-:Y:S04]  /*3c60*/  BSSY.RECONVERGENT B0, `(.L_x_2363) ;  /* 0x0000031000007945 */ /* 0x000fe80003800200 */
[----:B------:R-:W-:Y:S05]  /*3c70*/  @!P2 BRA `(.L_x_2364) ;  /* 0x0000000000bca947 */ /* 0x000fea0003800000 */
[----:B-1234-:R-:W-:Y:S01]  /*3c80*/  FADD.FTZ R57, R8, -R84 ;  /* 0x8000005408397221 */ /* 0x01efe20000010000 */
[----:B-----5:R-:W-:Y:S02]  /*3c90*/  HADD2.F32 R56, -RZ, R16.H0_H0 ;  /* 0x20000010ff387230 */ /* 0x020fe40000004100 */
[--C-:B------:R-:W-:Y:S02]  /*3ca0*/  HADD2.F32 R58, -RZ, R12.reuse.H0_H0 ;  /* 0x2000000cff3a7230 */ /* 0x100fe40000004100 */
[----:B------:R-:W-:Y:S01]  /*3cb0*/  FMUL.FTZ R57, R86, R57 ;  /* 0x0000003956397220 */ /* 0x000fe20000410000 */
[----:B------:R-:W-:Y:S02]  /*3cc0*/  HADD2.F32 R59, -RZ, R12.H1_H1 ;  /* 0x3000000cff3b7230 */ /* 0x000fe40000004100 */
[----:B------:R-:W-:Y:S02]  /*3cd0*/  HADD2.F32 R88, -RZ, R13.H0_H0 ;  /* 0x2000000dff587230 */ /* 0x000fe40000004100 */
[----:B------:R-:W-:Y:S01]  /*3ce0*/  FFMA.FTZ R89, R57, R56, R58 ;  /* 0x0000003839597223 */ /* 0x000fe2000001003a */
[----:B------:R-:W-:Y:S01]  /*3cf0*/  FADD.FTZ R57, R63, -R84 ;  /* 0x800000543f397221 */ /* 0x000fe20000010000 */
[----:B------:R-:W-:-:S02]  /*3d00*/  HADD2.F32 R58, -RZ, R17.H0_H0 ;  /* 0x20000011ff3a7230 */ /* 0x000fc40000004100 */
[----:B------:R-:W-:Y:S02]  /*3d10*/  HADD2.F32 R87, -RZ, R14.H0_H0 ;  /* 0x2000000eff577230 */ /* 0x000fe40000004100 */
[----:B------:R-:W-:Y:S01]  /*3d20*/  FMUL.FTZ R56, R86, R57 ;  /* 0x0000003956387220 */ /* 0x000fe20000410000 */
[----:B------:R-:W-:Y:S02]  /*3d30*/  HADD2.F32 R57, -RZ, R16.H1_H1 ;  /* 0x30000010ff397230 */ /* 0x000fe40000004100 */
[----:B------:R-:W-:Y:S02]  /*3d40*/  HADD2.F32 R90, -RZ, R18.H1_H1 ;  /* 0x30000012ff5a7230 */ /* 0x000fe40000004100 */
[----:B0-----:R-:W-:Y:S02]  /*3d50*/  HADD2.F32 R92, -RZ, R14.H1_H1 ;  /* 0x3000000eff5c7230 */ /* 0x001fe40000004100 */
        /* <DEDUP_REMOVED lines=15> */
[--C-:B------:R-:W-:Y:S01]  /*3e50*/  FADD.FTZ R59, R79, -R84.reuse ;  /* 0x800000544f3b7221 */ /* 0x100fe20000010000 */
[----:B------:R-:W-:-:S03]  /*3e60*/  FADD.FTZ R87, R85, -R84 ;  /* 0x8000005455577221 */ /* 0x000fc60000010000 */
[C---:B------:R-:W-:Y:S01]  /*3e70*/  FMUL.FTZ R59, R86.reuse, R59 ;  /* 0x0000003b563b7220 */ /* 0x040fe20000410000 */
[----:B------:R-:W-:-:S03]  /*3e80*/  FMUL.FTZ R87, R86, R87 ;  /* 0x0000005756577220 */ /* 0x000fc60000410000 */
[----:B------:R-:W-:Y:S01]  /*3e90*/  FFMA.FTZ R91, R59, R90, R92 ;  /* 0x0000005a3b5b7223 */ /* 0x000fe2000001005c */
[----:B------:R-:W-:Y:S01]  /*3ea0*/  FADD.FTZ R59, R80, -R84 ;  /* 0x80000054503b7221 */ /* 0x000fe20000010000 */
[--C-:B------:R-:W-:Y:S02]  /*3eb0*/  HADD2.F32 R84, -RZ, R19.reuse.H1_H1 ;  /* 0x30000013ff547230 */ /* 0x100fe40000004100 */
[----:B------:R-:W-:Y:S02]  /*3ec0*/  HADD2.F32 R90, -RZ, R19.H0_H0 ;  /* 0x20000013ff5a7230 */ /* 0x000fe40000004100 */
[----:B------:R-:W-:Y:S01]  /*3ed0*/  FMUL.FTZ R59, R86, R59 ;  /* 0x0000003b563b7220 */ /* 0x000fe20000410000 */
[--C-:B------:R-:W-:Y:S01]  /*3ee0*/  HADD2.F32 R86, -RZ, R15.reuse.H1_H1 ;  /* 0x3000000fff567230 */ /* 0x100fe20000004100 */
[----:B------:R-:W-:Y:S01]  /*3ef0*/  F2FP.F16.F32.PACK_AB R58, R91, R58 ;  /* 0x0000003a5b3a723e */ /* 0x000fe200000000ff */
[----:B------:R-:W-:-:S03]  /*3f00*/  HADD2.F32 R92, -RZ, R15.H0_H0 ;  /* 0x2000000fff5c7230 */ /* 0x000fc60000004100 */
[----:B------:R-:W-:Y:S02]  /*3f10*/  FFMA.FTZ R84, R87, R84, R86 ;  /* 0x0000005457547223 */ /* 0x000fe40000010056 */
[----:B------:R-:W0:Y:S01]  /*3f20*/  LDC.64 R86, c[0x0][0x428] ;  /* 0x00010a00ff567b82 */ /* 0x000e220000000a00 */
[----:B------:R-:W-:-:S05]  /*3f30*/  FFMA.FTZ R59, R59, R90, R92 ;  /* 0x0000005a3b3b7223 */ /* 0x000fca000001005c */
[----:B------:R-:W-:Y:S01]  /*3f40*/  F2FP.F16.F32.PACK_AB R59, R84, R59 ;  /* 0x0000003b543b723e */ /* 0x000fe200000000ff */
[----:B0-----:R-:W-:-:S05]  /*3f50*/  IMAD.WIDE.U32 R86, R2, 0x10, R86 ;  /* 0x0000001002567825 */ /* 0x001fca00078e0056 */
[----:B------:R0:W-:Y:S02]  /*3f60*/  STG.E.128 desc[UR6][R86.64], R56 ;  /* 0x0000003856007986 */ /* 0x0001e4000c101d06 */
.L_x_2364:
[----:B------:R-:W-:Y:S05]  /*3f70*/  BSYNC.RECONVERGENT B0 ;  /* 0x0000000000007941 */ /* 0x000fea0003800200 */
.L_x_2363:
[----:B01234-:R-:W0:Y:S02]  /*3f80*/  LDC.64 R56, c[0x0][0x380] ;  /* 0x0000e000ff387b82 */ /* 0x01fe240000000a00 */
[----:B0-----:R-:W-:-:S04]  /*3f90*/  LEA R3, R56, R3, 0x2 ;  /* 0x0000000338037211 */ /* 0x001fc800078e10ff */
[----:B------:R-:W-:-:S13]  /*3fa0*/  ISETP.GE.AND P1, PT, R3, R57, PT ;  /* 0x000000390300720c */ /* 0x000fda0003f26270 */
[----:B------:R-:W-:Y:S05]  /*3fb0*/  @!P1 BRA `(.L_x_2365) ;  /* 0xffffffc4008c9947 */ /* 0x000fea000383ffff */
[----:B------:R-:W-:Y:S05]  /*3fc0*/  EXIT ;  /* 0x000000000000794d */ /* 0x000fea0003800000 */
.L_x_2356:
[----:B------:R-:W-:Y:S01]  /*3fd0*/  HFMA2 R86, -RZ, RZ, 0, 5.9604644775390625e-08 ;  /* 0x00000001ff567431 */ /* 0x000fe200000001ff */
[----:B------:R-:W-:Y:S01]  /*3fe0*/  BSSY B0, `(.L_x_2366) ;  /* 0x0000007000007945 */ /* 0x000fe20003800000 */
[----:B------:R-:W-:Y:S02]  /*3ff0*/  MOV R93, R57 ;  /* 0x00000039005d7202 */ /* 0x000fe40000000f00 */
[----:B------:R-:W-:Y:S02]  /*4000*/  MOV R84, 0x1f ;  /* 0x0000001f00547802 */ /* 0x000fe40000000f00 */
[----:B------:R-:W-:-:S07]  /*4010*/  MOV R59, 0xffffffff ;  /* 0xffffffff003b7802 */ /* 0x000fce0000000f00 */
[----:B-----5:R-:W-:Y:S05]  /*4020*/  WARPSYNC.COLLECTIVE R59, `(.L_x_2367) ;  /* 0x000000003b087348 */ /* 0x020fea0003c00000 */
[----:B------:R0:W1:Y:S02]  /*4030*/  SHFL.BFLY P6, R88, R93, R86, R84 ;  /* 0x0c0000565d587389 */ /* 0x00006400000c0054 */
[----:B01---5:R-:W-:Y:S05]  /*4040*/  ENDCOLLECTIVE ;  /* 0x000000000000791b */ /* 0x023fea0003800000 */
.L_x_2367:
[----:B------:R-:W-:Y:S05]  /*4050*/  BSYNC B0 ;  /* 0x0000000000007941 */ /* 0x000fea0003800000 */
.L_x_2366:
[----:B------:R-:W-:Y:S01]  /*4060*/  FADD.FTZ R90, R57, R88 ;  /* 0x00000058395a7221 */ /* 0x000fe20000010000 */
[----:B------:R-:W-:Y:S01]  /*4070*/  HFMA2 R86, -RZ, RZ, 0, 1.1920928955078125e-07 ;  /* 0x00000002ff567431 */ /* 0x000fe200000001ff */
[----:B------:R-:W-:Y:S01]  /*4080*/  MOV R84, 0x1f ;  /* 0x0000001f00547802 */ /* 0x000fe20000000f00 */
[----:B------:R-:W0:Y:S01]  /*4090*/  LDC R58, c[0x0][0x400] ;  /* 0x00010000ff3a7b82 */ /* 0x000e220000000800 */
[----:B------:R-:W-:Y:S02]  /*40a0*/  MOV R59, 0xffffffff ;  /* 0xffffffff003b7802 */ /* 0x000fe40000000f00 */
[----:B------:R-:W-:-:S07]  /*40b0*/  MOV R93, R90 ;  /* 0x0000005a005d7202 */ /* 0x000fce0000000f00 */
[----:B0-----:R-:W-:Y:S05]  /*40c0*/  WARPSYNC.COLLECTIVE R59, `(.L_x_2368) ;  /* 0x000000003b087348 */ /* 0x001fea0003c00000 */
[----:B------:R1:W2:Y:S02]  /*40d0*/  SHFL.BFLY P6, R88, R93, R86, R84 ;  /* 0x0c0000565d587389 */ /* 0x0002a400000c0054 */
[----:B012---:R-:W-:Y:S05]  /*40e0*/  ENDCOLLECTIVE ;  /* 0x000000000000791b */ /* 0x007fea0003800000 */
.L_x_2368:
[----:B------:R-:W-:Y:S02]  /*40f0*/  HFMA2 R86, -RZ, RZ, 0, 2.384185791015625e-07 ;  /* 0x00000004ff567431 */ /* 0x000fe400000001ff */
[----:B------:R-:W-:-:S05]  /*4100*/  FADD.FTZ R91, R90, R88 ;  /* 0x000000585a5b7221 */ /* 0x000fca0000010000 */
[----:B------:R-:W-:-:S07]  /*4110*/  MOV R93, R91 ;  /* 0x0000005b005d7202 */ /* 0x000fce0000000f00 */
[----:B------:R-:W-:Y:S05]  /*4120*/  WARPSYNC.COLLECTIVE R59, `(.L_x_2369) ;  /* 0x000000003b087348 */ /* 0x000fea0003c00000 */
[----:B------:R0:W1:Y:S02]  /*4130*/  SHFL.BFLY P6, R88, R93, R86, R84 ;  /* 0x0c0000565d587389 */ /* 0x00006400000c0054 */
[----:B01----:R-:W-:Y:S05]  /*4140*/  ENDCOLLECTIVE ;  /* 0x000000000000791b */ /* 0x003fea0003800000 */
.L_x_2369:
[----:B------:R-:W-:Y:S02]  /*4150*/  HFMA2 R86, -RZ, RZ, 0, 4.76837158203125e-07 ;  /* 0x00000008ff567431 */ /* 0x000fe400000001ff */
[----:B------:R-:W-:-:S05]  /*4160*/  FADD.FTZ R92, R91, R88 ;  /* 0x000000585b5c7221 */ /* 0x000fca0000010000 */
[----:B------:R-:W-:-:S07]  /*4170*/  MOV R93, R92 ;  /* 0x0000005c005d7202 */ /* 0x000fce0000000f00 */
[----:B------:R-:W-:Y:S05]  /*4180*/  WARPSYNC.COLLECTIVE R59, `(.L_x_2370) ;  /* 0x000000003b087348 */ /* 0x000fea0003c00000 */
[----:B------:R0:W1:Y:S02]  /*4190*/  SHFL.BFLY P6, R88, R93, R86, R84 ;  /* 0x0c0000565d587389 */ /* 0x00006400000c0054 */
[----:B01----:R-:W-:Y:S05]  /*41a0*/  ENDCOLLECTIVE ;  /* 0x000000000000791b */ /* 0x003fea0003800000 */
.L_x_2370:
[----:B------:R-:W-:Y:S01]  /*41b0*/  MOV R86, 0x10 ;  /* 0x0000001000567802 */ /* 0x000fe20000000f00 */
[----:B------:R-:W-:-:S07]  /*41c0*/  FADD.FTZ R93, R92, R88 ;  /* 0x000000585c5d7221 */ /* 0x000fce0000010000 */
[----:B------:R-:W-:Y:S05]  /*41d0*/  WARPSYNC.COLLECTIVE R59, `(.L_x_2371) ;  /* 0x000000003b087348 */ /* 0x000fea0003c00000 */
[----:B------:R0:W1:Y:S02]  /*41e0*/  SHFL.BFLY P6, R88, R93, R86, R84 ;  /* 0x0c0000565d587389 */ /* 0x00006400000c0054 */
[----:B01----:R-:W-:Y:S05]  /*41f0*/  ENDCOLLECTIVE ;  /* 0x000000000000791b */ /* 0x003fea0003800000 */
.L_x_2371:
[----:B------:R-:W-:Y:S02]  /*4200*/  HFMA2 R86, -RZ, RZ, 0, 5.9604644775390625e-08 ;  /* 0x00000001ff567431 */ /* 0x000fe400000001ff */
        /* <DEDUP_REMOVED lines=67> */
[----:B------:R-:W-:-:S04]  /*4640*/  MOV R84, 0x1f ;  /* 0x0000001f00547802 */ /* 0x000fc80000000f00 */
[----:B------:R-:W-:-:S07]  /*4650*/  MOV R93, R56 ;  /* 0x00000038005d7202 */ /* 0x000fce0000000f00 */
[----:B------:R-:W-:Y:S05]  /*4660*/  WARPSYNC.COLLECTIVE R59, `(.L_x_2372) ;  /* 0x000000003b087348 */ /* 0x000fea0003c00000 */
[----:B------:R0:W1:Y:S02]  /*4670*/  SHFL.BFLY P6, R88, R93, R86, R84 ;  /* 0x0c0000565d587389 */ /* 0x00006400000c0054 */
[----:B01----:R-:W-:Y:S05]  /*4680*/  ENDCOLLECTIVE ;  /* 0x000000000000791b */ /* 0x003fea0003800000 */
.L_x_2372:
[----:B------:R-:W-:Y:S02]  /*4690*/  HFMA2 R86, -RZ, RZ, 0, 1.1920928955078125e-07 ;  /* 0x00000002ff567431 */ /* 0x000fe400000001ff */
[----:B------:R-:W-:-:S05]  /*46a0*/  FADD.FTZ R57, R56, R88 ;  /* 0x0000005838397221 */ /* 0x000fca0000010000 */
[----:B------:R-:W-:-:S07]  /*46b0*/  MOV R93, R57 ;  /* 0x00000039005d7202 */ /* 0x000fce0000000f00 */
[----:B------:R-:W-:Y:S05]  /*46c0*/  WARPSYNC.COLLECTIVE R59, `(.L_x_2373) ;  /* 0x000000003b087348 */ /* 0x000fea0003c00000 */
[----:B------:R0:W1:Y:S02]  /*46d0*/  SHFL.BFLY P6, R88, R93, R86, R84 ;  /* 0x0c0000565d587389 */ /* 0x00006400000c0054 */
[----:B01----:R-:W-:Y:S05]  /*46e0*/  ENDCOLLECTIVE ;  /* 0x000000000000791b */ /* 0x003fea0003800000 */
.L_x_2373:
[----:B------:R-:W-:Y:S02]  /*46f0*/  HFMA2 R86, -RZ, RZ, 0, 2.384185791015625e-07 ;  /* 0x00000004ff567431 */ /* 0x000fe400000001ff */
[----:B------:R-:W-:-:S05]  /*4700*/  FADD.FTZ R90, R57, R88 ;  /* 0x00000058395a7221 */ /* 0x000fca0000010000 */
[----:B------:R-:W-:-:S07]  /*4710*/  MOV R93, R90 ;  /* 0x0000005a005d7202 */ /* 0x000fce0000000f00 */
[----:B------:R-:W-:Y:S05]  /*4720*/  WARPSYNC.COLLECTIVE R59, `(.L_x_2374) ;  /* 0x000000003b087348 */ /* 0x000fea0003c00000 */
[----:B------:R0:W1:Y:S02]  /*4730*/  SHFL.BFLY P6, R88, R93, R86, R84 ;  /* 0x0c0000565d587389 */ /* 0x00006400000c0054 */
[----:B01----:R-:W-:Y:S05]  /*4740*/  ENDCOLLECTIVE ;  /* 0x000000000000791b */ /* 0x003fea0003800000 */
.L_x_2374:
[----:B------:R-:W-:Y:S02]  /*4750*/  HFMA2 R86, -RZ, RZ, 0, 4.76837158203125e-07 ;  /* 0x00000008ff567431 */ /* 0x000fe400000001ff */
[----:B------:R-:W-:-:S05]  /*4760*/  FADD.FTZ R91, R90, R88 ;  /* 0x000000585a5b7221 */ /* 0x000fca0000010000 */
[----:B------:R-:W-:-:S07]  /*4770*/  MOV R93, R91 ;  /* 0x0000005b005d7202 */ /* 0x000fce0000000f00 */
[----:B------:R-:W-:Y:S05]  /*4780*/  WARPSYNC.COLLECTIVE R59, `(.L_x_2375) ;  /* 0x000000003b087348 */ /* 0x000fea0003c00000 */
[----:B------:R0:W1:Y:S02]  /*4790*/  SHFL.BFLY P6, R88, R93, R86, R84 ;  /* 0x0c0000565d587389 */ /* 0x00006400000c0054 */
[----:B01----:R-:W-:Y:S05]  /*47a0*/  ENDCOLLECTIVE ;  /* 0x000000000000791b */ /* 0x003fea0003800000 */
.L_x_2375:
[----:B------:R-:W-:Y:S02]  /*47b0*/  HFMA2 R86, -RZ, RZ, 0, 9.5367431640625e-07 ;  /* 0x00000010ff567431 */ /* 0x000fe400000001ff */
[----:B------:R-:W-:-:S05]  /*47c0*/  FADD.FTZ R92, R91, R88 ;  /* 0x000000585b5c7221 */ /* 0x000fca0000010000 */
[----:B------:R-:W-:-:S07]  /*47d0*/  MOV R93, R92 ;  /* 0x0000005c005d7202 */ /* 0x000fce0000000f00 */
[----:B------:R-:W-:Y:S05]  /*47e0*/  WARPSYNC.COLLECTIVE R59, `(.L_x_2376) ;  /* 0x000000003b087348 */ /* 0x000fea0003c00000 */
[----:B------:R0:W1:Y:S02]  /*47f0*/  SHFL.BFLY P6, R88, R93, R86, R84 ;  /* 0x0c0000565d587389 */ /* 0x00006400000c0054 */
[----:B01----:R-:W-:Y:S05]  /*4800*/  ENDCOLLECTIVE ;  /* 0x000000000000791b */ /* 0x003fea0003800000 */
.L_x_2376:
[----:B------:R-:W-:Y:S05]  /*4810*/  BRA `(.L_x_2377) ;  /* 0xffffffe8006c7947 */ /* 0x000fea000383ffff */
.L_x_2378:
        /* <DEDUP_REMOVED lines=14> */
.L_x_22680:


//--------------------- .text._ZN10layer_norm31ln_parallel_residual_fwd_kernelINS_13Kernel_traitsI6__halfS2_S2_S2_fjLj1024ELj1ELj4ELj1ELj16ENS_18Kernel_traits_baseILj1024ES2_S2_S2_S2_fjLj128EEEEELb0ELb1ELb1EEEvNS_9FwdParamsE --------------------------
	.section	.text._ZN10layer_norm31ln_parallel_residual_fwd_kernelINS_13Kernel_traitsI6__halfS2_S2_S2_fjLj1024ELj1ELj4ELj1ELj16ENS_18Kernel_traits_baseILj1024ES2_S2_S2_S2_fjLj128EEEEELb0ELb1ELb1EEEvNS_9FwdParamsE,"ax",@progbits
	.align	128
        .global         _ZN10layer_norm31ln_parallel_residual_fwd_kernelINS_13Kernel_traitsI6__halfS2_S2_S2_fjLj1024ELj1ELj4ELj1ELj16ENS_18Kernel_traits_baseILj1024ES2_S2_S2_S2_fjLj128EEEEELb0ELb1ELb1EEEvNS_9FwdParamsE
        .type           _ZN10layer_norm31ln_parallel_residual_fwd_kernelINS_13Kernel_traitsI6__halfS2_S2_S2_fjLj1024ELj1ELj4ELj1ELj16ENS_18Kernel_traits_baseILj1024ES2_S2_S2_S2_fjLj128EEEEELb0ELb1ELb1EEEvNS_9FwdParamsE,@function
        .size           _ZN10layer_norm31ln_parallel_residual_fwd_kernelINS_13Kernel_traitsI6__halfS2_S2_S2_fjLj1024ELj1ELj4ELj1ELj16ENS_18Kernel_traits_baseILj1024ES2_S2_S2_S2_fjLj128EEEEELb0ELb1ELb1EEEvNS_9FwdParamsE,(.L_x_22681 - _ZN10layer_norm31ln_parallel_residual_fwd_kernelINS_13Kernel_traitsI6__halfS2_S2_S2_fjLj1024ELj1ELj4ELj1ELj16ENS_18Kernel_traits_baseILj1024ES2_S2_S2_S2_fjLj128EEEEELb0ELb1ELb1EEEvNS_9FwdParamsE)
        .other          _ZN10layer_norm31ln_parallel_residual_fwd_kernelINS_13Kernel_traitsI6__halfS2_S2_S2_fjLj1024ELj1ELj4ELj1ELj16ENS_18Kernel_traits_baseILj1024ES2_S2_S2_S2_fjLj128EEEEELb0ELb1ELb1EEEvNS_9FwdParamsE,@"STO_CUDA_ENTRY STV_DEFAULT"
_ZN10layer_norm31ln_parallel_residual_fwd_kernelINS_13Kernel_traitsI6__halfS2_S2_S2_fjLj1024ELj1ELj4ELj1ELj16ENS_18Kernel_traits_baseILj1024ES2_S2_S2_S2_fjLj128EEEEELb0ELb1ELb1EEEvNS_9FwdParamsE:
.text._ZN10layer_norm31ln_parallel_residual_fwd_kernelINS_13Kernel_traitsI6__halfS2_S2_S2_fjLj1024ELj1ELj4ELj1ELj16ENS_18Kernel_traits_baseILj1024ES2_S2_S2_S2_fjLj128EEEEELb0ELb1ELb1EEEvNS_9FwdParamsE:
[----:B------:R-:W-:Y:S01]  /*0000*/  LDC R1, c[0x0][0x37c] ;  /* 0x0000df00ff017b82 */ /* 0x000fe20000000800 */
[----:B------:R-:W0:Y:S07]  /*0010*/  S2R R0, SR_TID.X ;  /* 0x0000000000007919 */ /* 0x000e2e0000002100 */
[----:B------:R-:W1:Y:S01]  /*0020*/  LDC.64 R2, c[0x0][0x3d0] ;  /* 0x0000f400ff027b82 */ /* 0x000e620000000a00 */
[----:B------:R-:W2:Y:S01]  /*0030*/  LDCU.64 UR6, c[0x0][0x358] ;  /* 0x00006b00ff0677ac */ /* 0x000ea20008000a00 */
[----:B------:R-:W3:Y:S01]  /*0040*/  LDCU.64 UR4, c[0x0][0x438] ;  /* 0x00008700ff0477ac */ /* 0x000ee20008000a00 */
[----:B------:R-:W4:Y:S01]  /*0050*/  LDCU.64 UR8, c[0x0][0x3a0] ;  /* 0x00007400ff0877ac */ /* 0x000f220008000a00 */
[----:B0-----:R-:W-:-:S05]  /*0060*/  LOP3.LUT R58, R0, 0x1f, RZ, 0xc0, !PT ;  /* 0x0000001f003a7812 */ /* 0x001fca00078ec0ff */
[----:B-1----:R-:W-:-:S05]  /*0070*/  IMAD.WIDE.U32 R2, R58, 0x10, R2 ;  /* 0x000000103a027825 */ /* 0x002fca00078e0002 */
[----:B--2---:R-:W2:Y:S01]  /*0080*/  LDG.E.128 R40, desc[UR6][R2.64] ;  /* 0x0000000602287981 */ /* 0x004ea2000c1e1d00 */
[----:B---3--:R-:W-:-:S03]  /*0090*/  ISETP.NE.U32.AND P1, PT, RZ, UR4, PT ;  /* 0x00000004ff007c0c */ /* 0x008fc6000bf25070 */
[----:B------:R-:W3:Y:S04]  /*00a0*/  LDG.E.128 R36, desc[UR6][R2.64+0x200] ;  /* 0x0002000602247981 */ /* 0x000ee8000c1e1d00 */
[----:B------:R-:W4:Y:S04]  /*00b0*/  LDG.E.128 R32, desc[UR6][R2.64+0x400] ;  /* 0x0004000602207981 */ /* 0x000f28000c1e1d00 */
[----:B------:R0:W4:Y:S01]  /*00c0*/  LDG.E.128 R28, desc[UR6][R2.64+0x600] ;  /* 0x00060006021c7981 */ /* 0x000122000c1e1d00 */
[----:B------:R-:W1:Y:S01]  /*00d0*/  S2UR UR4, SR_CTAID.X ;  /* 0x00000000000479c3 */ /* 0x000e620000002500 */
[----:B------:R-:W-:Y:S01]  /*00e0*/  ISETP.NE.AND.EX P1, PT, RZ, UR5, PT, P1 ;  /* 0x00000005ff007c0c */ /* 0x000fe2000bf25310 */
[----:B------:R-:W1:-:S12]  /*00f0*/  LDCU UR5, c[0x0][0x384] ;  /* 0x00007080ff0577ac */ /* 0x000e580008000800 */
[----:B------:R-:W1:Y:S01]  /*0100*/  @P1 LDC.64 R4, c[0x0][0x438] ;  /* 0x00010e00ff041b82 */ /* 0x000e620000000a00 */
[----:B0-----:R-:W-:Y:S01]  /*0110*/  SHF.R.U32.HI R3, RZ, 0x5, R0 ;  /* 0x00000005ff037819 */ /* 0x001fe20000011600 */
[----:B-1----:R-:W-:-:S06]  /*0120*/  USHF.L.U32 UR4, UR4, 0x2, URZ ;  /* 0x0000000204047899 */ /* 0x002fcc00080006ff */
[----:B------:R-:W-:-:S04]  /*0130*/  LOP3.LUT R3, R3, UR4, RZ, 0xfc, !PT ;  /* 0x0000000403037c12 */ /* 0x000fc8000f8efcff */
[----:B------:R-:W-:Y:S01]  /*0140*/  ISETP.GE.AND P2, PT, R3, UR5, PT ;  /* 0x0000000503007c0c */ /* 0x000fe2000bf46270 */
[----:B------:R-:W-:-:S05]  /*0150*/  @P1 IMAD.WIDE.U32 R4, R58, 0x10, R4 ;  /* 0x000000103a041825 */ /* 0x000fca00078e0004 */
[----:B------:R-:W5:Y:S04]  /*0160*/  @P1 LDG.E.128 R24, desc[UR6][R4.64] ;  /* 0x0000000604181981 */ /* 0x000f68000c1e1d00 */
[----:B------:R-:W5:Y:S04]  /*0170*/  @P1 LDG.E.128 R20, desc[UR6][R4.64+0x200] ;  /* 0x0002000604141981 */ /* 0x000f68000c1e1d00 */
[----:B------:R-:W5:Y:S04]  /*0180*/  @P1 LDG.E.128 R16, desc[UR6][R4.64+0x400] ;  /* 0x0004000604101981 */ /* 0x000f68000c1e1d00 */
[----:B------:R4:W5:Y:S01]  /*0190*/  @P1 LDG.E.128 R12, desc[UR6][R4.64+0x600] ;  /* 0x00060006040c1981 */ /* 0x000962000c1e1d00 */
[----:B--2---:R-:W-:-:S02]  /*01a0*/  @P1 MOV R57, R40 ;  /* 0x0000002800391202 */ /* 0x004fc40000000f00 */
[-C--:B------:R-:W-:Y:S02]  /*01b0*/  @P1 MOV R56, R41.reuse ;  /* 0x0000002900381202 */ /* 0x080fe40000000f00 */
[----:B------:R-:W-:Y:S02]  /*01c0*/  @!P1 MOV R57, R40 ;  /* 0x0000002800399202 */ /* 0x000fe40000000f00 */
[----:B------:R-:W-:Y:S02]  /*01d0*/  @!P1 MOV R56, R41 ;  /* 0x0000002900389202 */ /* 0x000fe40000000f00 */
[----:B------:R-:W0:Y:S01]  /*01e0*/  LDC.64 R40, c[0x0][0x398] ;  /* 0x0000e600ff287b82 */ /* 0x000e220000000a00 */
[----:B------:R-:W-:Y:S02]  /*01f0*/  @P1 MOV R11, R42 ;  /* 0x0000002a000b1202 */ /* 0x000fe40000000f00 */
[----:B------:R-:W-:Y:S02]  /*0200*/  @P1 MOV R10, R43 ;  /* 0x0000002b000a1202 */ /* 0x000fe40000000f00 */
[----:B---3--:R-:W-:-:S02]  /*0210*/  @P1 MOV R9, R36 ;  /* 0x0000002400091202 */ /* 0x008fc40000000f00 */
[----:B------:R-:W-:Y:S02]  /*0220*/  @P1 MOV R8, R37 ;  /* 0x0000002500081202 */ /* 0x000fe40000000f00 */
[----:B------:R-:W-:Y:S02]  /*0230*/  @P1 MOV R7, R38 ;  /* 0x0000002600071202 */ /* 0x000fe40000000f00 */
[----:B------:R-:W-:Y:S02]  /*0240*/  @P1 MOV R6, R39 ;  /* 0x0000002700061202 */ /* 0x000fe40000000f00 */
[----:B----4-:R-:W-:Y:S02]  /*0250*/  @P1 MOV R5, R32 ;  /* 0x0000002000051202 */ /* 0x010fe40000000f00 */
[----:B------:R-:W-:Y:S02]  /*0260*/  @P1 MOV R4, R33 ;  /* 0x0000002100041202 */ /* 0x000fe40000000f00 */
[----:B------:R-:W-:-:S02]  /*0270*/  @P1 MOV R2, R34 ;  /* 0x0000002200021202 */ /* 0x000fc40000000f00 */
[----:B0-----:R-:W-:Y:S02]  /*0280*/  LOP3.LUT P0, RZ, R40, UR8, RZ, 0xfc, !PT ;  /* 0x0000000828ff7c12 */ /* 0x001fe4000f80fcff */
[----:B------:R-:W-:Y:S02]  /*0290*/  @P1 MOV R0, R35 ;  /* 0x0000002300001202 */ /* 0x000fe40000000f00 */
[----:B------:R-:W-:Y:S02]  /*02a0*/  LOP3.LUT P0, RZ, R41, UR9, RZ, 0xfc, P0 ;  /* 0x0000000929ff7c12 */ /* 0x000fe4000800fcff */
[----:B------:R-:W-:Y:S02]  /*02b0*/  @P1 MOV R59, R28 ;  /* 0x0000001c003b1202 */ /* 0x000fe40000000f00 */
[----:B------:R-:W-:Y:S02]  /*02c0*/  @!P1 MOV R11, R42 ;  /* 0x0000002a000b9202 */ /* 0x000fe40000000f00 */
[----:B------:R-:W-:-:S02]  /*02d0*/  @!P1 MOV R10, R43 ;  /* 0x0000002b000a9202 */ /* 0x000fc40000000f00 */
[----:B------:R-:W-:Y:S02]  /*02e0*/  @!P1 MOV R9, R36 ;  /* 0x0000002400099202 */ /* 0x000fe40000000f00 */
[----:B------:R-:W-:Y:S02]  /*02f0*/  @!P1 MOV R8, R37 ;  /* 0x0000002500089202 */ /* 0x000fe40000000f00 */
[----:B------:R-:W-:Y:S02]  /*0300*/  @!P1 MOV R7, R38 ;  /* 0x0000002600079202 */ /* 0x000fe40000000f00 */
[----:B------:R-:W-:Y:S02]  /*0310*/  @!P1 MOV R6, R39 ;  /* 0x0000002700069202 */ /* 0x000fe40000000f00 */
[----:B------:R-:W-:Y:S02]  /*0320*/  @!P1 MOV R5, R32 ;  /* 0x0000002000059202 */ /* 0x000fe40000000f00 */
[----:B------:R-:W-:-:S02]  /*0330*/  @!P1 MOV R4, R33 ;  /* 0x0000002100049202 */ /* 0x000fc40000000f00 */
[----:B------:R-:W-:Y:S02]  /*0340*/  @!P1 MOV R2, R34 ;  /* 0x0000002200029202 */ /* 0x000fe40000000f00 */
[----:B------:R-:W-:Y:S02]  /*0350*/  @!P1 MOV R0, R35 ;  /* 0x0000002300009202 */ /* 0x000fe40000000f00 */
[----:B------:R-:W-:Y:S02]  /*0360*/  @!P1 MOV R59, R28 ;  /* 0x0000001c003b9202 */ /* 0x000fe40000000f00 */
[----:B------:R-:W-:Y:S01]  /*0370*/  @P1 MOV R60, R29 ;  /* 0x0000001d003c1202 */ /* 0x000fe20000000f00 */
[----:B------:R-:W-:Y:S06]  /*0380*/  @P2 EXIT ;  /* 0x000000000000294d */ /* 0x000fec0003800000 */
[----:B------:R-:W-:Y:S02]  /*0390*/  ISETP.NE.U32.AND P2, PT, R40, RZ, PT ;  /* 0x000000ff2800720c */ /* 0x000fe40003f45070 */
[----:B-----5:R-:W-:Y:S02]  /*03a0*/  @!P1 CS2R R26, SRZ ;  /* 0x00000000001a9805 */ /* 0x020fe4000001ff00 */
[----:B------:R-:W-:Y:S02]  /*03b0*/  @P1 MOV R62, R30 ;  /* 0x0000001e003e1202 */ /* 0x000fe40000000f00 */
[----:B------:R-:W-:Y:S02]  /*03c0*/  @!P1 CS2R R24, SRZ ;  /* 0x0000000000189805 */ /* 0x000fe4000001ff00 */
[----:B------:R-:W-:Y:S02]  /*03d0*/  @P1 MOV R61, R31 ;  /* 0x0000001f003d1202 */ /* 0x000fe40000000f00 */
[----:B------:R-:W-:-:S02]  /*03e0*/  @!P1 CS2R R22, SRZ ;  /* 0x0000000000169805 */ /* 0x000fc4000001ff00 */
[----:B------:R-:W-:Y:S02]  /*03f0*/  @!P1 MOV R60, R29 ;  /* 0x0000001d003c9202 */ /* 0x000fe40000000f00 */
[----:B------:R-:W-:Y:S02]  /*0400*/  @!P1 CS2R R20, SRZ ;  /* 0x0000000000149805 */ /* 0x000fe4000001ff00 */
[----:B------:R-:W-:Y:S02]  /*0410*/  @!P1 MOV R62, R30 ;  /* 0x0000001e003e9202 */ /* 0x000fe40000000f00 */
[----:B------:R-:W-:Y:S02]  /*0420*/  @!P1 CS2R R18, SRZ ;  /* 0x0000000000129805 */ /* 0x000fe4000001ff00 */
[----:B------:R-:W-:Y:S02]  /*0430*/  @!P1 MOV R61, R31 ;  /* 0x0000001f003d9202 */ /* 0x000fe40000000f00 */
[----:B------:R-:W-:-:S02]  /*0440*/  @!P1 CS2R R16, SRZ ;  /* 0x0000000000109805 */ /* 0x000fc4000001ff00 */
[----:B------:R-:W-:Y:S02]  /*0450*/  ISETP.NE.AND.EX P2, PT, R41, RZ, PT, P2 ;  /* 0x000000ff2900720c */ /* 0x000fe40003f45320 */
[----:B------:R-:W-:Y:S02]  /*0460*/  @!P1 CS2R R14, SRZ ;  /* 0x00000000000e9805 */ /* 0x000fe4000001ff00 */
[----:B------:R-:W-:Y:S01]  /*0470*/  @!P1 CS2R R12, SRZ ;  /* 0x00000000000c9805 */ /* 0x000fe2000001ff00 */
[----:B------:R-:W0:Y:S01]  /*0480*/  LDCU UR4, c[0x0][0x388] ;  /* 0x00007100ff0477ac */ /* 0x000e220008000800 */
[----:B------:R-:W1:Y:S01]  /*0490*/  LDCU.U8 UR5, c[0x0][0x410] ;  /* 0x00008200ff0577ac */ /* 0x000e620008000000 */
[----:B------:R-:W2:Y:S01]  /*04a0*/  LDCU UR8, c[0x0][0x448] ;  /* 0x00008900ff0877ac */ /* 0x000ea20008000800 */
[----:B------:R-:W3:Y:S01]  /*04b0*/  LDCU.64 UR10, c[0x0][0x3a0] ;  /* 0x00007400ff0a77ac */ /* 0x000ee20008000a00 */
[----:B------:R-:W4:Y:S04]  /*04c0*/  LDCU.64 UR12, c[0x0][0x398] ;  /* 0x00007300ff0c77ac */ /* 0x000f280008000a00 */
.L_x_2396:
[----:B---3--:R-:W-:Y:S01]  /*04d0*/  ISETP.NE.U32.AND P1, PT, RZ, UR10, PT ;  /* 0x0000000aff007c0c */ /* 0x008fe2000bf25070 */
[----:B------:R-:W3:Y:S01]  /*04e0*/  LDC.64 R82, c[0x0][0x390] ;  /* 0x0000e400ff527b82 */ /* 0x000ee20000000a00 */
[----:B0-----:R-:W-:Y:S02]  /*04f0*/  IMAD R40, R3, UR4, RZ ;  /* 0x0000000403287c24 */ /* 0x001fe4000f8e02ff */
[----:B------:R-:W-:-:S03]  /*0500*/  ISETP.NE.AND.EX P1, PT, RZ, UR11, PT, P1 ;  /* 0x0000000bff007c0c */ /* 0x000fc6000bf25310 */
[----:B------:R-:W-:Y:S02]  /*0510*/  SHF.R.S32.HI R41, RZ, 0x1f, R40 ;  /* 0x0000001fff297819 */ /* 0x000fe40000011428 */
[----:B------:R-:W0:Y:S02]  /*0520*/  @P2 LDC.64 R46, c[0x0][0x398] ;  /* 0x0000e600ff2e2b82 */ /* 0x000e240000000a00 */
[----:B------:R-:W-:-:S04]  /*0530*/  LEA.HI R41, R41, R40, RZ, 0x3 ;  /* 0x0000002829297211 */ /* 0x000fc800078f18ff */
[----:B------:R-:W-:Y:S02]  /*0540*/  LEA.HI.SX32 R45, R41, R58, 0x1d ;  /* 0x0000003a292d7211 */ /* 0x000fe400078feaff */
[----:B------:R-:W1:Y:S03]  /*0550*/  @P1 LDC.64 R48, c[0x0][0x3a0] ;  /* 0x0000e800ff301b82 */ /* 0x000e660000000a00 */
[----:B---3--:R-:W-:-:S06]  /*0560*/  IMAD.WIDE.U32 R40, R45, 0x10, R82 ;  /* 0x000000102d287825 */ /* 0x008fcc00078e0052 */
[----:B------:R-:W5:Y:S01]  /*0570*/  LDG.E.128 R40, desc[UR6][R40.64] ;  /* 0x0000000628287981 */ /* 0x000f62000c1e1d00 */
[----:B0-----:R-:W-:-:S05]  /*0580*/  @P2 IMAD.WIDE.U32 R46, R45, 0x10, R46 ;  /* 0x000000102d2e2825 */ /* 0x001fca00078e002e */
[----:B------:R0:W5:Y:S01]  /*0590*/  @P2 LDG.E.128 R28, desc[UR6][R46.64] ;  /* 0x000000062e1c2981 */ /* 0x000162000c1e1d00 */
[----:B-1----:R-:W-:-:S05]  /*05a0*/  @P1 IMAD.WIDE.U32 R48, R45, 0x10, R48 ;  /* 0x000000102d301825 */ /* 0x002fca00078e0030 */
[----:B------:R0:W5:Y:S01]  /*05b0*/  @P1 LDG.E.128 R32, desc[UR6][R48.64] ;  /* 0x0000000630201981 */ /* 0x000162000c1e1d00 */
[----:B------:R-:W-:Y:S05]  /*05c0*/  @!P2 BRA `(.L_x_2379) ;  /* 0x00000004002ca947 */ /* 0x000fea0003800000 */
[----:B------:R-:W-:Y:S05]  /*05d0*/  @!P1 BRA `(.L_x_2380) ;  /* 0x0000000000b49947 */ /* 0x000fea0003800000 */
[----:B-----5:R-:W-:Y:S02]  /*05e0*/  HADD2.F32 R36, -RZ, R40.H0_H0 ;  /* 0x20000028ff247230 */ /* 0x020fe40000004100 */
[----:B------:R-:W-:Y:S02]  /*05f0*/  HADD2.F32 R37, -RZ, R28.H0_H0 ;  /* 0x2000001cff257230 */ /* 0x000fe40000004100 */
[----:B------:R-:W-:Y:S02]  /*0600*/  HADD2.F32 R40, -RZ, R40.H1_H1 ;  /* 0x30000028ff287230 */ /* 0x000fe40000004100 */
[----:B------:R-:W-:Y:S02]  /*0610*/  HADD2.F32 R38, -RZ, R41.H0_H0 ;  /* 0x20000029ff267230 */ /* 0x000fe40000004100 */
[----:B------:R-:W-:Y:S01]  /*0620*/  FADD.FTZ R36, R36, R37 ;  /* 0x0000002524247221 */ /* 0x000fe20000010000 */
[----:B0-----:R-:W-:Y:S02]  /*0630*/  HADD2.F32 R46, -RZ, R42.H1_H1 ;  /* 0x3000002aff2e7230 */ /* 0x001fe40000004100 */
[----:B------:R-:W-:-:S02]  /*0640*/  HADD2.F32 R37, -RZ, R28.H1_H1 ;  /* 0x3000001cff257230 */ /* 0x000fc40000004100 */
[----:B------:R-:W-:Y:S02]  /*0650*/  HADD2.F32 R39, -RZ, R29.H0_H0 ;  /* 0x2000001dff277230 */ /* 0x000fe40000004100 */
[----:B------:R-:W-:Y:S02]  /*0660*/  HADD2.F32 R47, -RZ, R30.H1_H1 ;  /* 0x3000001eff2f7230 */ /* 0x000fe40000004100 */
[----:B------:R-:W-:Y:S01]  /*0670*/  FADD.FTZ R40, R40, R37 ;  /* 0x0000002528287221 */ /* 0x000fe20000010000 */
[----:B------:R-:W-:Y:S02]  /*0680*/  HADD2.F32 R44, -RZ, R42.H0_H0 ;  /* 0x2000002aff2c7230 */ /* 0x000fe40000004100 */
[----:B------:R-:W-:Y:S01]  /*0690*/  FADD.FTZ R38, R38, R39 ;  /* 0x0000002726267221 */ /* 0x000fe20000010000 */
[----:B------:R-:W-:Y:S02]  /*06a0*/  HADD2.F32 R41, -RZ, R41.H1_H1 ;  /* 0x30000029ff297230 */ /* 0x000fe40000004100 */
[----:B------:R-:W-:Y:S01]  /*06b0*/  FADD.FTZ R51, R46, R47 ;  /* 0x0000002f2e337221 */ /* 0x000fe20000010000 */
[----:B------:R-:W-:-:S02]  /*06c0*/  HADD2.F32 R42, -RZ, R29.H1_H1 ;  /* 0x3000001dff2a7230 */ /* 0x000fc40000004100 */
[--C-:B------:R-:W-:Y:S02]  /*06d0*/  HADD2.F32 R49, -RZ, R43.reuse.H0_H0 ;  /* 0x2000002bff317230 */ /* 0x100fe40000004100 */
[----:B------:R-:W-:Y:S02]  /*06e0*/  HADD2.F32 R50, -RZ, R43.H1_H1 ;  /* 0x3000002bff327230 */ /* 0x000fe40000004100 */
[----:B------:R-:W-:Y:S01]  /*06f0*/  FADD.FTZ R41, R41, R42 ;  /* 0x0000002a29297221 */ /* 0x000fe20000010000 */
[----:B------:R-:W-:Y:S02]  /*0700*/  HADD2.F32 R43, -RZ, R30.H0_H0 ;  /* 0x2000001eff2b7230 */ /* 0x000fe40000004100 */
[----:B------:R-:W-:Y:S02]  /*0710*/  HADD2.F32 R47, -RZ, R31.H1_H1 ;  /* 0x3000001fff2f7230 */ /* 0x000fe40000004100 */
[----:B------:R-:W-:Y:S02]  /*0720*/  HADD2.F32 R37, -RZ, R32.H0_H0 ;  /* 0x20000020ff257230 */ /* 0x000fe40000004100 */
[----:B------:R-:W-:Y:S01]  /*0730*/  FADD.FTZ R43, R44, R43 ;  /* 0x0000002b2c2b7221 */ /* 0x000fe20000010000 */
[----:B------:R-:W-:-:S02]  /*0740*/  HADD2.F32 R39, -RZ, R33.H0_H0 ;  /* 0x20000021ff277230 */ /* 0x000fc40000004100 */
        /* <DEDUP_REMOVED lines=22> */
.L_x_2380:
[----:B-----5:R-:W-:Y:S02]  /*08b0*/  HADD2.F32 R44, -RZ, R40.H0_H0 ;  /* 0x20000028ff2c7230 */ /* 0x020fe40000004100 */
[----:B0-----:R-:W-:Y:S02]  /*08c0*/  HADD2.F32 R48, -RZ, R42.H0_H0 ;  /* 0x2000002aff307230 */ /* 0x001fe40000004100 */
        /* <DEDUP_REMOVED lines=27> */
.L_x_2379:
[----:B------:R-:W-:Y:S05]  /*0a80*/  @!P1 BRA `(.L_x_2382) ;  /* 0x0000000000749947 */ /* 0x000fea0003800000 */
        /* <DEDUP_REMOVED lines=29> */
.L_x_2382:
[--C-:B-----5:R-:W-:Y:S02]  /*0c60*/  HADD2.F32 R44, -RZ, R40.reuse.H0_H0 ;  /* 0x20000028ff2c7230 */ /* 0x120fe40000004100 */
[----:B0-----:R-:W-:Y:S02]  /*0c70*/  HADD2.F32 R47, -RZ, R40.H1_H1 ;  /* 0x30000028ff2f7230 */ /* 0x001fe40000004100 */
[--C-:B------:R-:W-:Y:S02]  /*0c80*/  HADD2.F32 R46, -RZ, R41.reuse.H0_H0 ;  /* 0x20000029ff2e7230 */ /* 0x100fe40000004100 */
[----:B------:R-:W-:Y:S02]  /*0c90*/  HADD2.F32 R49, -RZ, R41.H1_H1 ;  /* 0x30000029ff317230 */ /* 0x000fe40000004100 */
[--C-:B------:R-:W-:Y:S02]  /*0ca0*/  HADD2.F32 R48, -RZ, R42.reuse.H0_H0 ;  /* 0x2000002aff307230 */ /* 0x100fe40000004100 */
[----:B------:R-:W-:-:S02]  /*0cb0*/  HADD2.F32 R51, -RZ, R42.H1_H1 ;  /* 0x3000002aff337230 */ /* 0x000fc40000004100 */
[--C-:B------:R-:W-:Y:S02]  /*0cc0*/  HADD2.F32 R50, -RZ, R43.reuse.H0_H0 ;  /* 0x2000002bff327230 */ /* 0x100fe40000004100 */
[----:B------:R-:W-:-:S07]  /*0cd0*/  HADD2.F32 R55, -RZ, R43.H1_H1 ;  /* 0x3000002bff377230 */ /* 0x000fce0000004100 */
.L_x_2381:
[----:B------:R-:W0:Y:S01]  /*0ce0*/  @P0 LDC.64 R68, c[0x0][0x3a8] ;  /* 0x0000ea00ff440b82 */ /* 0x000e220000000a00 */
[----:B------:R-:W-:-:S05]  /*0cf0*/  IADD3 R53, PT, PT, R45, 0x20, RZ ;  /* 0x000000202d357810 */ /* 0x000fca0007ffe0ff */
[----:B------:R-:W-:Y:S02]  /*0d00*/  IMAD.WIDE.U32 R40, R53, 0x10, R82 ;  /* 0x0000001035287825 */ /* 0x000fe400078e0052 */
[----:B------:R-:W1:Y:S08]  /*0d10*/  @P2 LDC.64 R64, c[0x0][0x398] ;  /* 0x0000e600ff402b82 */ /* 0x000e700000000a00 */
[----:B------:R-:W3:Y:S01]  /*0d20*/  @P1 LDC.64 R66, c[0x0][0x3a0] ;  /* 0x0000e800ff421b82 */ /* 0x000ee20000000a00 */
[----:B0-----:R-:W-:-:S05]  /*0d30*/  @P0 IMAD.WIDE.U32 R68, R45, 0x10, R68 ;  /* 0x000000102d440825 */ /* 0x001fca00078e0044 */
[----:B------:R0:W-:Y:S01]  /*0d40*/  @P0 STG.E.128 desc[UR6][R68.64], R36 ;  /* 0x0000002444000986 */ /* 0x0001e2000c101d06 */
[----:B-1----:R-:W-:-:S03]  /*0d50*/  @P2 IMAD.WIDE.U32 R64, R53, 0x10, R64 ;  /* 0x0000001035402825 */ /* 0x002fc600078e0040 */
[----:B------:R-:W5:Y:S04]  /*0d60*/  LDG.E.128 R40, desc[UR6][R40.64] ;  /* 0x0000000628287981 */ /* 0x000f68000c1e1d00 */
[----:B------:R0:W5:Y:S01]  /*0d70*/  @P2 LDG.E.128 R28, desc[UR6][R64.64] ;  /* 0x00000006401c2981 */ /* 0x000162000c1e1d00 */
[----:B---3--:R-:W-:-:S05]  /*0d80*/  @P1 IMAD.WIDE.U32 R66, R53, 0x10, R66 ;  /* 0x0000001035421825 */ /* 0x008fca00078e0042 */
[----:B------:R0:W5:Y:S01]  /*0d90*/  @P1 LDG.E.128 R32, desc[UR6][R66.64] ;  /* 0x0000000642201981 */ /* 0x000162000c1e1d00 */
[----:B----4-:R-:W-:-:S04]  /*0da0*/  UISETP.NE.U32.AND UP0, UPT, UR12, URZ, UPT ;  /* 0x000000ff0c00728c */ /* 0x010fc8000bf05070 */
        /* <DEDUP_REMOVED lines=14> */
.L_x_2384:
[----:B-----5:R-:W-:Y:S02]  /*0e90*/  HADD2.F32 R52, -RZ, R40.H0_H0 ;  /* 0x20000028ff347230 */ /* 0x020fe40000004100 */
[----:B------:R-:W-:Y:S02]  /*0ea0*/  HADD2.F32 R37, -RZ, R32.H0_H0 ;  /* 0x20000020ff257230 */ /* 0x000fe40000004100 */
[----:B------:R-:W-:Y:S02]  /*0eb0*/  HADD2.F32 R54, -RZ, R41.H0_H0 ;  /* 0x20000029ff367230 */ /* 0x000fe40000004100 */
[----:B------:R-:W-:Y:S02]  /*0ec0*/  HADD2.F32 R64, -RZ, R42.H0_H0 ;  /* 0x2000002aff407230 */ /* 0x000fe40000004100 */
[----:B------:R-:W-:Y:S01]  /*0ed0*/  FADD.FTZ R52, R37, R52 ;  /* 0x0000003425347221 */ /* 0x000fe20000010000 */
[----:B------:R-:W-:Y:S02]  /*0ee0*/  HADD2.F32 R66, -RZ, R43.H0_H0 ;  /* 0x2000002bff427230 */ /* 0x000fe40000004100 */
        /* <DEDUP_REMOVED lines=23> */
.L_x_2383:
[----:B------:R-:W-:-:S04]  /*1060*/  UISETP.NE.U32.AND UP1, UPT, UR10, URZ, UPT ;  /* 0x000000ff0a00728c */ /* 0x000fc8000bf25070 */
[----:B------:R-:W-:-:S09]  /*1070*/  UISETP.NE.AND.EX UP1, UPT, UR11, URZ, UPT, UP1 ;  /* 0x000000ff0b00728c */ /* 0x000fd2000bf25310 */
[----:B------:R-:W-:Y:S05]  /*1080*/  BRA.U UP1, `(.L_x_2386) ;  /* 0x0000000101747547 */ /* 0x000fea000b800000 */
        /* <DEDUP_REMOVED lines=29> */
.L_x_2386:
[----:B-----5:R-:W-:Y:S02]  /*1260*/  HADD2.F32 R36, -RZ, R40.H0_H0 ;  /* 0x20000028ff247230 */ /* 0x020fe40000004100 */
[----:B------:R-:W-:Y:S02]  /*1270*/  HADD2.F32 R37, -RZ, R28.H0_H0 ;  /* 0x2000001cff257230 */ /* 0x000fe40000004100 */
[----:B------:R-:W-:Y:S02]  /*1280*/  HADD2.F32 R38, -RZ, R41.H0_H0 ;  /* 0x20000029ff267230 */ /* 0x000fe40000004100 */
[--C-:B------:R-:W-:Y:S02]  /*1290*/  HADD2.F32 R52, -RZ, R42.reuse.H0_H0 ;  /* 0x2000002aff347230 */ /* 0x100fe40000004100 */
[----:B------:R-:W-:Y:S01]  /*12a0*/  FADD.FTZ R36, R37, R36 ;  /* 0x0000002425247221 */ /* 0x000fe20000010000 */
[----:B------:R-:W-:Y:S02]  /*12b0*/  HADD2.F32 R54, -RZ, R42.H1_H1 ;  /* 0x3000002aff367230 */ /* 0x000fe40000004100 */
[----:B------:R-:W-:-:S02]  /*12c0*/  HADD2.F32 R40, -RZ, R40.H1_H1 ;  /* 0x30000028ff287230 */ /* 0x000fc40000004100 */
[----:B------:R-:W-:Y:S02]  /*12d0*/  HADD2.F32 R41, -RZ, R41.H1_H1 ;  /* 0x30000029ff297230 */ /* 0x000fe40000004100 */
        /* <DEDUP_REMOVED lines=8> */
[--C-:B------:R-:W-:Y:S02]  /*1360*/  HADD2.F32 R43, -RZ, R30.reuse.H0_H0 ;  /* 0x2000001eff2b7230 */ /* 0x100fe40000004100 */
[----:B------:R-:W-:Y:S02]  /*1370*/  HADD2.F32 R63, -RZ, R30.H1_H1 ;  /* 0x3000001eff3f7230 */ /* 0x000fe40000004100 */
        /* <DEDUP_REMOVED lines=8> */
[--C-:B------:R-:W-:Y:S02]  /*1400*/  HADD2.F32 R68, -RZ, R35.reuse.H1_H1 ;  /* 0x30000023ff447230 */ /* 0x100fe40000004100 */
[----:B------:R-:W-:Y:S01]  /*1410*/  FADD.FTZ R54, R39, R38 ;  /* 0x0000002627367221 */ /* 0x000fe20000010000 */
[----:B------:R-:W-:Y:S02]  /*1420*/  HADD2.F32 R64, -RZ, R34.H0_H0 ;  /* 0x20000022ff407230 */ /* 0x000fe40000004100 */
        /* <DEDUP_REMOVED lines=10> */
[----:B------:R-:W-:-:S02]  /*14d0*/  FADD.FTZ R65, R65, R40 ;  /* 0x0000002841417221 */ /* 0x000fc40000010000 */
[----:B------:R-:W-:Y:S02]  /*14e0*/  F2FP.F16.F32.PACK_AB R39, R71, R66 ;  /* 0x000000424727723e */ /* 0x000fe400000000ff */
[----:B------:R-:W-:Y:S02]  /*14f0*/  F2FP.F16.F32.PACK_AB R38, R69, R64 ;  /* 0x000000404526723e */ /* 0x000fe400000000ff */
[----:B------:R-:W-:Y:S02]  /*1500*/  F2FP.F16.F32.PACK_AB R37, R67, R54 ;  /* 0x000000364325723e */ /* 0x000fe400000000ff */
[----:B------:R-:W-:-:S07]  /*1510*/  F2FP.F16.F32.PACK_AB R36, R65, R52 ;  /* 0x000000344124723e */ /* 0x000fce00000000ff */
.L_x_2385:
        /* <DEDUP_REMOVED lines=12> */
[----:B------:R-:W-:Y:S05]  /*15e0*/  BRA.U UP0, `(.L_x_2387) ;  /* 0x00000001009c7547 */ /* 0x000fea000b800000 */
[----:B------:R-:W-:Y:S05]  /*15f0*/  BRA.U UP1, `(.L_x_2388) ;  /* 0x0000000101247547 */ /* 0x000fea000b800000 */
[--C-:B-----5:R-:W-:Y:S02]  /*1600*/  HADD2.F32 R70, -RZ, R40.reuse.H0_H0 ;  /* 0x20000028ff467230 */ /* 0x120fe40000004100 */
[----:B0-----:R-:W-:Y:S02]  /*1610*/  HADD2.F32 R73, -RZ, R40.H1_H1 ;  /* 0x30000028ff497230 */ /* 0x001fe40000004100 */
[--C-:B------:R-:W-:Y:S02]  /*1620*/  HADD2.F32 R72, -RZ, R41.reuse.H0_H0 ;  /* 0x20000029ff487230 */ /* 0x100fe40000004100 */
[----:B------:R-:W-:Y:S02]  /*1630*/  HADD2.F32 R75, -RZ, R41.H1_H1 ;  /* 0x30000029ff4b7230 */ /* 0x000fe40000004100 */
[--C-:B------:R-:W-:Y:S02]  /*1640*/  HADD2.F32 R74, -RZ, R42.reuse.H0_H0 ;  /* 0x2000002aff4a7230 */ /* 0x100fe40000004100 */
[----:B------:R-:W-:-:S02]  /*1650*/  HADD2.F32 R77, -RZ, R42.H1_H1 ;  /* 0x3000002aff4d7230 */ /* 0x000fc40000004100 */
[--C-:B------:R-:W-:Y:S02]  /*1660*/  HADD2.F32 R76, -RZ, R43.reuse.H0_H0 ;  /* 0x2000002bff4c7230 */ /* 0x100fe40000004100 */
[----:B------:R-:W-:Y:S01]  /*1670*/  HADD2.F32 R81, -RZ, R43.H1_H1 ;  /* 0x3000002bff517230 */ /* 0x000fe20000004100 */
[----:B------:R-:W-:Y:S06]  /*1680*/  BRA `(.L_x_2389) ;  /* 0x00000004009c7947 */ /* 0x000fec0003800000 */
.L_x_2388:
[----:B-----5:R-:W-:Y:S02]  /*1690*/  HADD2.F32 R70, -RZ, R40.H0_H0 ;  /* 0x20000028ff467230 */ /* 0x020fe40000004100 */
[----:B0-----:R-:W-:Y:S02]  /*16a0*/  HADD2.F32 R37, -RZ, R32.H0_H0 ;  /* 0x20000020ff257230 */ /* 0x001fe40000004100 */
        /* <DEDUP_REMOVED lines=27> */
.L_x_2387:
[----:B------:R-:W-:Y:S05]  /*1860*/  BRA.U UP1, `(.L_x_2390) ;  /* 0x0000000101747547 */ /* 0x000fea000b800000 */
        /* <DEDUP_REMOVED lines=29> */
.L_x_2390:
[----:B0----5:R-:W-:Y:S02]  /*1a40*/  HADD2.F32 R36, -RZ, R40.H0_H0 ;  /* 0x20000028ff247230 */ /* 0x021fe40000004100 */
[----:B------:R-:W-:Y:S02]  /*1a50*/  HADD2.F32 R37, -RZ, R28.H0_H0 ;  /* 0x2000001cff257230 */ /* 0x000fe40000004100 */
[----:B------:R-:W-:Y:S02]  /*1a60*/  HADD2.F32 R73, -RZ, R40.H1_H1 ;  /* 0x30000028ff497230 */ /* 0x000fe40000004100 */
[----:B------:R-:W-:Y:S02]  /*1a70*/  HADD2.F32 R39, -RZ, R41.H0_H0 ;  /* 0x20000029ff277230 */ /* 0x000fe40000004100 */
[----:B------:R-:W-:Y:S01]  /*1a80*/  FADD.FTZ R36, R37, R36 ;  /* 0x0000002425247221 */ /* 0x000fe20000010000 */
[----:B------:R-:W-:Y:S02]  /*1a90*/  HADD2.F32 R72, -RZ, R42.H1_H1 ;  /* 0x3000002aff487230 */ /* 0x000fe40000004100 */
[----:B------:R-:W-:-:S02]  /*1aa0*/  HADD2.F32 R38, -RZ, R28.H1_H1 ;  /* 0x3000001cff267230 */ /* 0x000fc40000004100 */
[----:B------:R-:W-:Y:S02]  /*1ab0*/  HADD2.F32 R40, -RZ, R29.H0_H0 ;  /* 0x2000001dff287230 */ /* 0x000fe40000004100 */
[----:B------:R-:W-:Y:S02]  /*1ac0*/  HADD2.F32 R37, -RZ, R30.H1_H1 ;  /* 0x3000001eff257230 */ /* 0x000fe40000004100 */
[----:B------:R-:W-:Y:S01]  /*1ad0*/  FADD.FTZ R73, R38, R73 ;  /* 0x0000004926497221 */ /* 0x000fe20000010000 */
[----:B------:R-:W-:Y:S02]  /*1ae0*/  HADD2.F32 R63, -RZ, R42.H0_H0 ;  /* 0x2000002aff3f7230 */ /* 0x000fe40000004100 */
[----:B------:R-:W-:Y:S01]  /*1af0*/  FADD.FTZ R39, R40, R39 ;  /* 0x0000002728277221 */ /* 0x000fe20000010000 */
[----:B------:R-:W-:Y:S02]  /*1b00*/  HADD2.F32 R75, -RZ, R43.H0_H0 ;  /* 0x2000002bff4b7230 */ /* 0x000fe40000004100 */
[----:B------:R-:W-:Y:S01]  /*1b10*/  FADD.FTZ R77, R37, R72 ;  /* 0x00000048254d7221 */ /* 0x000fe20000010000 */
[----:B------:R-:W-:-:S02]  /*1b20*/  HADD2.F32 R70, -RZ, R30.H0_H0 ;  /* 0x2000001eff467230 */ /* 0x000fc40000004100 */
[----:B------:R-:W-:Y:S02]  /*1b30*/  HADD2.F32 R41, -RZ, R41.H1_H1 ;  /* 0x30000029ff297230 */ /* 0x000fe40000004100 */
[----:B------:R-:W-:Y:S02]  /*1b40*/  HADD2.F32 R43, -RZ, R43.H1_H1 ;  /* 0x3000002bff2b7230 */ /* 0x000fe40000004100 */
[----:B------:R-:W-:Y:S01]  /*1b50*/  FADD.FTZ R63, R70, R63 ;  /* 0x0000003f463f7221 */ /* 0x000fe20000010000 */
[----:B------:R-:W-:Y:S02]  /*1b60*/  HADD2.F32 R42, -RZ, R29.H1_H1 ;  /* 0x3000001dff2a7230 */ /* 0x000fe40000004100 */
[--C-:B------:R-:W-:Y:S02]  /*1b70*/  HADD2.F32 R38, -RZ, R31.reuse.H0_H0 ;  /* 0x2000001fff267230 */ /* 0x100fe40000004100 */
        /* <DEDUP_REMOVED lines=24> */
.L_x_2389:
[----:B------:R-:W0:Y:S01]  /*1d00*/  @P1 LDC.64 R40, c[0x0][0x3a0] ;  /* 0x0000e800ff281b82 */ /* 0x000e220000000a00 */
[----:B------:R-:W-:-:S07]  /*1d10*/  IADD3 R78, PT, PT, R45, 0x60, RZ ;  /* 0x000000602d4e7810 */ /* 0x000fce0007ffe0ff */
[----:B------:R-:W1:Y:S08]  /*1d20*/  @P0 LDC.64 R84, c[0x0][0x3a8] ;  /* 0x0000ea00ff540b82 */ /* 0x000e700000000a00 */
[----:B------:R-:W3:Y:S01]  /*1d30*/  @P2 LDC.64 R42, c[0x0][0x398] ;  /* 0x0000e600ff2a2b82 */ /* 0x000ee20000000a00 */
[----:B0-----:R-:W-:-:S04]  /*1d40*/  @P1 IMAD.WIDE.U32 R88, R78, 0x10, R40 ;  /* 0x000000104e581825 */ /* 0x001fc800078e0028 */
[----:B------:R-:W-:-:S04]  /*1d50*/  IMAD.WIDE.U32 R40, R78, 0x10, R82 ;  /* 0x000000104e287825 */ /* 0x000fc800078e0052 */
[----:B-1----:R-:W-:-:S05]  /*1d60*/  @P0 IMAD.WIDE.U32 R84, R68, 0x10, R84 ;  /* 0x0000001044540825 */ /* 0x002fca00078e0054 */
[----:B------:R0:W-:Y:S01]  /*1d70*/  @P0 STG.E.128 desc[UR6][R84.64], R36 ;  /* 0x0000002454000986 */ /* 0x0001e2000c101d06 */
[----:B---3--:R-:W-:-:S03]  /*1d80*/  @P2 IMAD.WIDE.U32 R86, R78, 0x10, R42 ;  /* 0x000000104e562825 */ /* 0x008fc600078e002a */
[----:B------:R0:W5:Y:S04]  /*1d90*/  @P1 LDG.E.128 R32, desc[UR6][R88.64] ;  /* 0x0000000658201981 */ /* 0x000168000c1e1d00 */
[----:B------:R0:W5:Y:S04]  /*1da0*/  @P2 LDG.E.128 R28, desc[UR6][R86.64] ;  /* 0x00000006561c2981 */ /* 0x000168000c1e1d00 */
[----:B------:R-:W5:Y:S01]  /*1db0*/  LDG.E.128 R40, desc[UR6][R40.64] ;  /* 0x0000000628287981 */ /* 0x000f62000c1e1d00 */
[----:B------:R-:W-:Y:S05]  /*1dc0*/  BRA.U UP0, `(.L_x_2391) ;  /* 0x00000001009c7547 */ /* 0x000fea000b800000 */
        /* <DEDUP_REMOVED lines=10> */
.L_x_2392:
[--C-:B-----5:R-:W-:Y:S02]  /*1e70*/  HADD2.F32 R79, -RZ, R40.reuse.H0_H0 ;  /* 0x20000028ff4f7230 */ /* 0x120fe40000004100 */
[----:B------:R-:W-:Y:S02]  /*1e80*/  HADD2.F32 R80, -RZ, R40.H1_H1 ;  /* 0x30000028ff507230 */ /* 0x000fe40000004100 */
[--C-:B------:R-:W-:Y:S02]  /*1e90*/  HADD2.F32 R40, -RZ, R41.reuse.H0_H0 ;  /* 0x20000029ff287230 */ /* 0x100fe40000004100 */
[----:B------:R-:W-:Y:S02]  /*1ea0*/  HADD2.F32 R83, -RZ, R41.H1_H1 ;  /* 0x30000029ff537230 */ /* 0x000fe40000004100 */
[----:B------:R-:W-:Y:S02]  /*1eb0*/  HADD2.F32 R41, -RZ, R42.H0_H0 ;  /* 0x2000002aff297230 */ /* 0x000fe40000004100 */
[----:B0-----:R-:W-:-:S02]  /*1ec0*/  HADD2.F32 R36, -RZ, R32.H0_H0 ;  /* 0x20000020ff247230 */ /* 0x001fc40000004100 */
[----:B------:R-:W-:Y:S02]  /*1ed0*/  HADD2.F32 R37, -RZ, R33.H0_H0 ;  /* 0x20000021ff257230 */ /* 0x000fe40000004100 */
[----:B------:R-:W-:Y:S02]  /*1ee0*/  HADD2.F32 R38, -RZ, R34.H0_H0 ;  /* 0x20000022ff267230 */ /* 0x000fe40000004100 */
[----:B------:R-:W-:Y:S01]  /*1ef0*/  FADD.FTZ R79, R36, R79 ;  /* 0x0000004f244f7221 */ /* 0x000fe20000010000 */
[----:B------:R-:W-:Y:S02]  /*1f00*/  HADD2.F32 R82, -RZ, R42.H1_H1 ;  /* 0x3000002aff527230 */ /* 0x000fe40000004100 */
[----:B------:R-:W-:Y:S01]  /*1f10*/  FADD.FTZ R40, R37, R40 ;  /* 0x0000002825287221 */ /* 0x000fe20000010000 */
[--C-:B------:R-:W-:Y:S02]  /*1f20*/  HADD2.F32 R42, -RZ, R43.reuse.H0_H0 ;  /* 0x2000002bff2a7230 */ /* 0x100fe40000004100 */
[----:B------:R-:W-:Y:S01]  /*1f30*/  FADD.FTZ R41, R38, R41 ;  /* 0x0000002926297221 */ /* 0x000fe20000010000 */
        /* <DEDUP_REMOVED lines=16> */
.L_x_2391:
[----:B------:R-:W-:Y:S05]  /*2040*/  BRA.U UP1, `(.L_x_2394) ;  /* 0x0000000101747547 */ /* 0x000fea000b800000 */
        /* <DEDUP_REMOVED lines=29> */
.L_x_2394:
[----:B-----5:R-:W-:Y:S02]  /*2220*/  HADD2.F32 R79, -RZ, R40.H0_H0 ;  /* 0x20000028ff4f7230 */ /* 0x020fe40000004100 */
[----:B0-----:R-:W-:Y:S02]  /*2230*/  HADD2.F32 R38, -RZ, R28.H0_H0 ;  /* 0x2000001cff267230 */ /* 0x001fe40000004100 */
[--C-:B------:R-:W-:Y:S02]  /*2240*/  HADD2.F32 R39, -RZ, R41.reuse.H0_H0 ;  /* 0x20000029ff277230 */ /* 0x100fe40000004100 */
[----:B------:R-:W-:Y:S02]  /*2250*/  HADD2.F32 R83, -RZ, R41.H1_H1 ;  /* 0x30000029ff537230 */ /* 0x000fe40000004100 */
[----:B------:R-:W-:Y:S01]  /*2260*/  FADD.FTZ R79, R38, R79 ;  /* 0x0000004f264f7221 */ /* 0x000fe20000010000 */
[----:B------:R-:W-:Y:S02]  /*2270*/  HADD2.F32 R80, -RZ, R40.H1_H1 ;  /* 0x30000028ff507230 */ /* 0x000fe40000004100 */
[----:B------:R-:W-:-:S02]  /*2280*/  HADD2.F32 R41, -RZ, R42.H0_H0 ;  /* 0x2000002aff297230 */ /* 0x000fc40000004100 */
        /* <DEDUP_REMOVED lines=22> */
[--C-:B------:R-:W-:Y:S02]  /*23f0*/  HADD2.F32 R42, -RZ, R35.reuse.H0_H0 ;  /* 0x20000023ff2a7230 */ /* 0x100fe40000004100 */
[----:B------:R-:W-:Y:S02]  /*2400*/  HADD2.F32 R38, -RZ, R35.H1_H1 ;  /* 0x30000023ff267230 */ /* 0x000fe40000004100 */
[----:B------:R-:W-:Y:S01]  /*2410*/  FADD.FTZ R43, R84, R43 ;  /* 0x0000002b542b7221 */ /* 0x000fe20000010000 */
[----:B------:R-:W-:-:S02]  /*2420*/  HADD2.F32 R39, -RZ, R34.H1_H1 ;  /* 0x30000022ff277230 */ /* 0x000fc40000004100 */
[----:B------:R-:W-:Y:S01]  /*2430*/  FADD.FTZ R42, R42, R63 ;  /* 0x0000003f2a2a7221 */ /* 0x000fe20000010000 */
[----:B------:R-:W-:Y:S02]  /*2440*/  HADD2.F32 R36, -RZ, R33.H1_H1 ;  /* 0x30000021ff247230 */ /* 0x000fe40000004100 */
[----:B------:R-:W-:Y:S01]  /*2450*/  FADD.FTZ R43, R38, R43 ;  /* 0x0000002b262b7221 */ /* 0x000fe20000010000 */
[----:B------:R-:W-:Y:S02]  /*2460*/  HADD2.F32 R37, -RZ, R32.H1_H1 ;  /* 0x30000020ff257230 */ /* 0x000fe40000004100 */
[----:B------:R-:W-:Y:S01]  /*2470*/  FADD.FTZ R82, R39, R82 ;  /* 0x0000005227527221 */ /* 0x000fe20000010000 */
[----:B------:R-:W-:Y:S01]  /*2480*/  FADD.FTZ R83, R36, R83 ;  /* 0x0000005324537221 */ /* 0x000fe20000010000 */
[----:B------:R-:W-:Y:S01]  /*2490*/  F2FP.F16.F32.PACK_AB R39, R43, R42 ;  /* 0x0000002a2b27723e */ /* 0x000fe200000000ff */
[----:B------:R-:W-:Y:S02]  /*24a0*/  FADD.FTZ R80, R37, R80 ;  /* 0x0000005025507221 */ /* 0x000fe40000010000 */
[----:B------:R-:W-:-:S02]  /*24b0*/  F2FP.F16.F32.PACK_AB R38, R82, R41 ;  /* 0x000000295226723e */ /* 0x000fc400000000ff */
[----:B------:R-:W-:Y:S02]  /*24c0*/  F2FP.F16.F32.PACK_AB R37, R83, R40 ;  /* 0x000000285325723e */ /* 0x000fe400000000ff */
[----:B------:R-:W-:-:S07]  /*24d0*/  F2FP.F16.F32.PACK_AB R36, R80, R79 ;  /* 0x0000004f5024723e */ /* 0x000fce00000000ff */
.L_x_2393:
[----:B0-----:R-:W-:Y:S01]  /*24e0*/  FADD.FTZ R86, RZ, R44 ;  /* 0x0000002cff567221 */ /* 0x001fe20000010000 */
        /* <DEDUP_REMOVED lines=13> */
[----:B0-----:R-:W-:Y:S01]  /*25c0*/  FADD.FTZ R84, R63, R54 ;  /* 0x000000363f547221 */ /* 0x001fe20000010000 */
[----:B------:R-:W0:Y:S03]  /*25d0*/  S2R R85, SR_TID.X ;  /* 0x0000000000557919 */ /* 0x000e260000002100 */
        /* <DEDUP_REMOVED lines=108> */
.L_x_2408:
[----:B-1----:R-:W-:Y:S01]  /*2ca0*/  FADD.FTZ R63, R93, R63 ;  /* 0x0000003f5d3f7221 */ /* 0x002fe20000010000 */
[----:B------:R-:W-:Y:S01]  /*2cb0*/  FMUL.FTZ R86, R89, R89 ;  /* 0x0000005959567220 */ /* 0x000fe20000410000 */
[----:B------:R-:W-:Y:S01]  /*2cc0*/  ISETP.NE.AND P3, PT, RZ, UR5, PT ;  /* 0x00000005ff007c0c */ /* 0x000fe2000bf65270 */
[--C-:B------:R-:W-:Y:S02]  /*2cd0*/  HADD2.F32 R91, -RZ, R24.reuse.H0_H0 ;  /* 0x20000018ff5b7230 */ /* 0x100fe40000004100 */
[----:B--2---:R-:W-:Y:S01]  /*2ce0*/  FFMA.FTZ R63, R63, R84, UR8 ;  /* 0x000000083f3f7e23 */ /* 0x004fe20008010054 */
[----:B------:R-:W-:Y:S01]  /*2cf0*/  HADD2.F32 R90, -RZ, R24.H1_H1 ;  /* 0x30000018ff5a7230 */ /* 0x000fe20000004100 */
[----:B------:R-:W1:Y:S01]  /*2d00*/  @!P1 LDC.64 R84, c[0x0][0x3c0] ;  /* 0x0000f000ff549b82 */ /* 0x000e620000000a00 */
[----:B------:R-:W-:-:S05]  /*2d10*/  FSEL R86, R86, RZ, P3 ;  /* 0x000000ff56567208 */ /* 0x000fca0001800000 */
[----:B------:R-:W-:Y:S02]  /*2d20*/  FADD.FTZ R63, R63, R86 ;  /* 0x000000563f3f7221 */ /* 0x000fe40000010000 */
[----:B0-----:R-:W0:Y:S04]  /*2d30*/  @!P1 LDC.64 R92, c[0x0][0x3c8] ;  /* 0x0000f200ff5c9b82 */ /* 0x001e280000000a00 */
[----:B------:R-:W2:Y:S04]  /*2d40*/  MUFU.RSQ R63, R63 ;  /* 0x0000003f003f7308 */ /* 0x000ea80000001400 */
[----:B------:R-:W3:Y:S01]  /*2d50*/  LDC.64 R98, c[0x0][0x428] ;  /* 0x00010a00ff627b82 */ /* 0x000ee20000000a00 */
[----:B-1----:R-:W-:Y:S01]  /*2d60*/  @!P1 IMAD.WIDE R86, R3, 0x4, R84 ;  /* 0x0000000403569825 */ /* 0x002fe200078e0254 */
[----:B------:R-:W-:-:S03]  /*2d70*/  FSEL R84, R89, RZ, !P3 ;  /* 0x000000ff59547208 */ /* 0x000fc60005800000 */
[----:B------:R-:W-:Y:S01]  /*2d80*/  HADD2.F32 R85, -RZ, R57.H0_H0 ;  /* 0x20000039ff557230 */ /* 0x000fe20000004100 */
[----:B------:R1:W-:Y:S01]  /*2d90*/  @!P1 STG.E desc[UR6][R86.64], R89 ;  /* 0x0000005956009986 */ /* 0x0003e2000c101906 */
[C---:B------:R-:W-:Y:S01]  /*2da0*/  FADD.FTZ R44, -R84.reuse, R44 ;  /* 0x0000002c542c7221 */ /* 0x040fe20000010100 */
[C---:B------:R-:W-:Y:S01]  /*2db0*/  FADD.FTZ R46, -R84.reuse, R46 ;  /* 0x0000002e542e7221 */ /* 0x040fe20000010100 */
[C---:B------:R-:W-:Y:S01]  /*2dc0*/  FADD.FTZ R88, -R84.reuse, R47 ;  /* 0x0000002f54587221 */ /* 0x040fe20000010100 */
[----:B------:R-:W-:Y:S01]  /*2dd0*/  FADD.FTZ R48, -R84, R48 ;  /* 0x0000003054307221 */ /* 0x000fe20000010100 */
[C---:B--2---:R-:W-:Y:S01]  /*2de0*/  FMUL.FTZ R44, R63.reuse, R44 ;  /* 0x0000002c3f2c7220 */ /* 0x044fe20000410000 */
[C---:B------:R-:W-:Y:S01]  /*2df0*/  FMUL.FTZ R46, R63.reuse, R46 ;  /* 0x0000002e3f2e7220 */ /* 0x040fe20000410000 */
[C---:B------:R-:W-:Y:S01]  /*2e00*/  FMUL.FTZ R47, R63.reuse, R88 ;  /* 0x000000583f2f7220 */ /* 0x040fe20000410000 */
[----:B------:R-:W-:Y:S01]  /*2e10*/  FMUL.FTZ R48, R63, R48 ;  /* 0x000000303f307220 */ /* 0x000fe20000410000 */
[----:B------:R-:W-:Y:S01]  /*2e20*/  FFMA.FTZ R44, R44, R85, R91 ;  /* 0x000000552c2c7223 */ /* 0x000fe2000001005b */
[----:B------:R-:W-:-:S02]  /*2e30*/  HADD2.F32 R85, -RZ, R56.H0_H0 ;  /* 0x20000038ff557230 */ /* 0x000fc40000004100 */
[C---:B------:R-:W-:Y:S01]  /*2e40*/  FADD.FTZ R50, -R84.reuse, R50 ;  /* 0x0000003254327221 */ /* 0x040fe20000010100 */
[----:B-1----:R-:W-:Y:S02]  /*2e50*/  HADD2.F32 R87, -RZ, R25.H0_H0 ;  /* 0x20000019ff577230 */ /* 0x002fe40000004100 */
[C---:B------:R-:W-:Y:S01]  /*2e60*/  FADD.FTZ R86, -R84.reuse, R49 ;  /* 0x0000003154567221 */ /* 0x040fe20000010100 */
[----:B------:R-:W-:Y:S02]  /*2e70*/  HADD2.F32 R88, -RZ, R57.H1_H1 ;  /* 0x30000039ff587230 */ /* 0x000fe40000004100 */
[----:B------:R-:W-:Y:S01]  /*2e80*/  FMUL.FTZ R50, R63, R50 ;  /* 0x000000323f327220 */ /* 0x000fe20000410000 */
[----:B------:R-:W-:Y:S01]  /*2e90*/  FADD.FTZ R52, -R84, R52 ;  /* 0x0000003454347221 */ /* 0x000fe20000010100 */
[----:B------:R-:W-:Y:S01]  /*2ea0*/  FFMA.FTZ R46, R46, R85, R87 ;  /* 0x000000552e2e7223 */ /* 0x000fe20000010057 */
[----:B------:R-:W-:Y:S02]  /*2eb0*/  HADD2.F32 R85, -RZ, R11.H0_H0 ;  /* 0x2000000bff557230 */ /* 0x000fe40000004100 */
[----:B------:R-:W-:Y:S01]  /*2ec0*/  FFMA.FTZ R47, R47, R88, R90 ;  /* 0x000000582f2f7223 */ /* 0x000fe2000001005a */
[----:B------:R-:W-:-:S02]  /*2ed0*/  HADD2.F32 R87, -RZ, R26.H0_H0 ;  /* 0x2000001aff577230 */ /* 0x000fc40000004100 */
[----:B------:R-:W-:Y:S01]  /*2ee0*/  FMUL.FTZ R49, R63, R86 ;  /* 0x000000563f317220 */ /* 0x000fe20000410000 */
[----:B------:R-:W-:Y:S02]  /*2ef0*/  HADD2.F32 R86, -RZ, R56.H1_H1 ;  /* 0x30000038ff567230 */ /* 0x000fe40000004100 */
[----:B------:R-:W-:Y:S01]  /*2f00*/  FADD.FTZ R54, -R84, R54 ;  /* 0x0000003654367221 */ /* 0x000fe20000010100 */
[----:B------:R-:W-:Y:S02]  /*2f10*/  HADD2.F32 R88, -RZ, R25.H1_H1 ;  /* 0x30000019ff587230 */ /* 0x000fe40000004100 */
[----:B------:R-:W-:Y:S01]  /*2f20*/  FFMA.FTZ R85, R48, R85, R87 ;  /* 0x0000005530557223 */ /* 0x000fe20000010057 */
[C---:B------:R-:W-:Y:S01]  /*2f30*/  FADD.FTZ R48, -R84.reuse, R51 ;  /* 0x0000003354307221 */ /* 0x040fe20000010100 */
[----:B------:R-:W-:Y:S02]  /*2f40*/  HADD2.F32 R51, -RZ, R11.H1_H1 ;  /* 0x3000000bff337230 */ /* 0x000fe40000004100 */
[----:B------:R-:W-:Y:S01]  /*2f50*/  FADD.FTZ R64, -R84, R64 ;  /* 0x0000004054407221 */ /* 0x000fe20000010100 */
[----:B------:R-:W-:-:S02]  /*2f60*/  HADD2.F32 R87, -RZ, R26.H1_H1 ;  /* 0x3000001aff577230 */ /* 0x000fc40000004100 */
[----:B------:R-:W-:Y:S01]  /*2f70*/  FMUL.FTZ R48, R63, R48 ;  /* 0x000000303f307220 */ /* 0x000fe20000410000 */
[----:B------:R-:W-:Y:S01]  /*2f80*/  FFMA.FTZ R49, R49, R86, R88 ;  /* 0x0000005631317223 */ /* 0x000fe20000010058 */
[C---:B------:R-:W-:Y:S01]  /*2f90*/  FMUL.FTZ R64, R63.reuse, R64 ;  /* 0x000000403f407220 */ /* 0x040fe20000410000 */
[----:B------:R-:W-:Y:S01]  /*2fa0*/  FADD.FTZ R66, -R84, R66 ;  /* 0x0000004254427221 */ /* 0x000fe20000010100 */
[----:B------:R-:W-:Y:S01]  /*2fb0*/  FFMA.FTZ R86, R48, R51, R87 ;  /* 0x0000003330567223 */ /* 0x000fe20000010057 */
[----:B------:R-:W-:Y:S02]  /*2fc0*/  HADD2.F32 R87, -RZ, R10.H0_H0 ;  /* 0x2000000aff577230 */ /* 0x000fe40000004100 */
[----:B------:R-:W-:Y:S01]  /*2fd0*/  FADD.FTZ R48, -R84, R55 ;  /* 0x0000003754307221 */ /* 0x000fe20000010100 */
[--C-:B------:R-:W-:Y:S02]  /*2fe0*/  HADD2.F32 R51, -RZ, R27.reuse.H0_H0 ;  /* 0x2000001bff337230 */ /* 0x100fe40000004100 */
[----:B------:R-:W-:Y:S01]  /*2ff0*/  FMUL.FTZ R66, R63, R66 ;  /* 0x000000423f427220 */ /* 0x000fe20000410000 */
[----:B------:R-:W-:-:S02]  /*3000*/  HADD2.F32 R55, -RZ, R27.H1_H1 ;  /* 0x3000001bff377230 */ /* 0x000fc40000004100 */
[----:B------:R-:W-:Y:S01]  /*3010*/  FMUL.FTZ R48, R63, R48 ;  /* 0x000000303f307220 */ /* 0x000fe20000410000 */
[----:B------:R-:W-:Y:S02]  /*3020*/  HADD2.F32 R89, -RZ, R6.H1_H1 ;  /* 0x30000006ff597230 */ /* 0x000fe40000004100 */
[----:B------:R-:W-:Y:S01]  /*3030*/  FFMA.FTZ R87, R50, R87, R51 ;  /* 0x0000005732577223 */ /* 0x000fe20000010033 */
[----:B------:R-:W-:Y:S02]  /*3040*/  HADD2.F32 R51, -RZ, R10.H1_H1 ;  /* 0x3000000aff337230 */ /* 0x000fe40000004100 */
[C---:B------:R-:W-:Y:S01]  /*3050*/  FADD.FTZ R50, -R84.reuse, R65 ;  /* 0x0000004154327221 */ /* 0x040fe20000010100 */
[----:B------:R-:W-:Y:S02]  /*3060*/  HADD2.F32 R65, -RZ, R21.H0_H0 ;  /* 0x20000015ff417230 */ /* 0x000fe40000004100 */
[C---:B------:R-:W-:Y:S01]  /*3070*/  FADD.FTZ R70, -R84.reuse, R70 ;  /* 0x0000004654467221 */ /* 0x040fe20000010100 */
[----:B------:R-:W-:Y:S01]  /*3080*/  FADD.FTZ R72, -R84, R72 ;  /* 0x0000004854487221 */ /* 0x000fe20000010100 */
[----:B------:R-:W-:Y:S01]  /*3090*/  FFMA.FTZ R88, R48, R51, R55 ;  /* 0x0000003330587223 */ /* 0x000fe20000010037 */
[----:B------:R-:W-:-:S02]  /*30a0*/  HADD2.F32 R51, -RZ, R9.H0_H0 ;  /* 0x20000009ff337230 */ /* 0x000fc40000004100 */
[C---:B------:R-:W-:Y:S01]  /*30b0*/  FMUL.FTZ R48, R63.reuse, R52 ;  /* 0x000000343f307220 */ /* 0x040fe20000410000 */
[----:B------:R-:W-:Y:S02]  /*30c0*/  HADD2.F32 R55, -RZ, R20.H0_H0 ;  /* 0x20000014ff377230 */ /* 0x000fe40000004100 */
[C---:B------:R-:W-:Y:S01]  /*30d0*/  FMUL.FTZ R50, R63.reuse, R50 ;  /* 0x000000323f327220 */ /* 0x040fe20000410000 */
[C---:B------:R-:W-:Y:S01]  /*30e0*/  FADD.FTZ R52, -R84.reuse, R67 ;  /* 0x0000004354347221 */ /* 0x040fe20000010100 */
[----:B------:R-:W-:Y:S02]  /*30f0*/  HADD2.F32 R67, -RZ, R22.H0_H0 ;  /* 0x20000016ff437230 */ /* 0x000fe40000004100 */
[----:B------:R-:W-:Y:S01]  /*3100*/  FADD.FTZ R74, -R84, R74 ;  /* 0x0000004a544a7221 */ /* 0x000fe20000010100 */
[----:B------:R-:W-:Y:S01]  /*3110*/  FFMA.FTZ R48, R48, R51, R55 ;  /* 0x0000003330307223 */ /* 0x000fe20000010037 */
[----:B------:R-:W-:Y:S02]  /*3120*/  HADD2.F32 R51, -RZ, R9.H1_H1 ;  /* 0x30000009ff337230 */ /* 0x000fe40000004100 */
[----:B------:R-:W-:Y:S01]  /*3130*/  FMUL.FTZ R52, R63, R52 ;  /* 0x000000343f347220 */ /* 0x000fe20000410000 */
[----:B------:R-:W-:-:S02]  /*3140*/  HADD2.F32 R55, -RZ, R20.H1_H1 ;  /* 0x30000014ff377230 */ /* 0x000fc40000004100 */
[C---:B------:R-:W-:Y:S01]  /*3150*/  FADD.FTZ R76, -R84.reuse, R76 ;  /* 0x0000004c544c7221 */ /* 0x040fe20000010100 */
[C---:B------:R-:W-:Y:S01]  /*3160*/  FADD.FTZ R40, -R84.reuse, R40 ;  /* 0x0000002854287221 */ /* 0x040fe20000010100 */
[C---:B------:R-:W-:Y:S01]  /*3170*/  FADD.FTZ R80, -R84.reuse, R80 ;  /* 0x0000005054507221 */ /* 0x040fe20000010100 */
[----:B------:R-:W-:Y:S01]  /*3180*/  FADD.FTZ R82, -R84, R82 ;  /* 0x0000005254527221 */ /* 0x000fe20000010100 */
[----:B------:R-:W-:Y:S01]  /*3190*/  FFMA.FTZ R51, R50, R51, R55 ;  /* 0x0000003332337223 */ /* 0x000fe20000010037 */
[----:B------:R-:W-:Y:S02]  /*31a0*/  HADD2.F32 R55, -RZ, R8.H0_H0 ;  /* 0x20000008ff377230 */ /* 0x000fe40000004100 */
[C---:B------:R-:W-:Y:S01]  /*31b0*/  FMUL.FTZ R50, R63.reuse, R54 ;  /* 0x000000363f327220 */ /* 0x040fe20000410000 */
[----:B------:R-:W-:Y:S01]  /*31c0*/  FADD.FTZ R54, -R84, R73 ;  /* 0x0000004954367221 */ /* 0x000fe20000010100 */
[----:B------:R-:W-:Y:S02]  /*31d0*/  HADD2.F32 R73, -RZ, R18.H0_H0 ;  /* 0x20000012ff497230 */ /* 0x000fe40000004100 */
[----:B------:R-:W-:Y:S01]  /*31e0*/  FMUL.FTZ R76, R63, R76 ;  /* 0x0000004c3f4c7220 */ /* 0x000fe20000410000 */
[----:B------:R-:W-:Y:S01]  /*31f0*/  FFMA.FTZ R50, R50, R55, R65 ;  /* 0x0000003732327223 */ /* 0x000fe20000010041 */
[----:B------:R-:W-:-:S02]  /*3200*/  HADD2.F32 R55, -RZ, R8.H1_H1 ;  /* 0x30000008ff377230 */ /* 0x000fc40000004100 */
[C---:B------:R-:W-:Y:S01]  /*3210*/  FMUL.FTZ R54, R63.reuse, R54 ;  /* 0x000000363f367220 */ /* 0x040fe20000410000 */
[----:B------:R-:W-:Y:S02]  /*3220*/  HADD2.F32 R65, -RZ, R21.H1_H1 ;  /* 0x30000015ff417230 */ /* 0x000fe40000004100 */
[----:B------:R-:W-:Y:S01]  /*3230*/  FMUL.FTZ R40, R63, R40 ;  /* 0x000000283f287220 */ /* 0x000fe20000410000 */
[----:B------:R-:W-:Y:S01]  /*3240*/  FADD.FTZ R42, -R84, R42 ;  /* 0x0000002a542a7221 */ /* 0x000fe20000010100 */
[----:B0-----:R-:W-:-:S04]  /*3250*/  @!P1 IMAD.WIDE R92, R3, 0x4, R92 ;  /* 0x00000004035c9825 */ /* 0x001fc800078e025c */
[----:B------:R-:W-:Y:S01]  /*3260*/  FFMA.FTZ R55, R52, R55, R65 ;  /* 0x0000003734377223 */ /* 0x000fe20000010041 */
[----:B------:R-:W-:Y:S01]  /*3270*/  FADD.FTZ R52, -R84, R69 ;  /* 0x0000004554347221 */ /* 0x000fe20000010100 */
[----:B------:R-:W-:Y:S02]  /*3280*/  HADD2.F32 R65, -RZ, R7.H0_H0 ;  /* 0x20000007ff417230 */ /* 0x000fe40000004100 */
[C---:B------:R-:W-:Y:S01]  /*3290*/  FMUL.FTZ R42, R63.reuse, R42 ;  /* 0x0000002a3f2a7220 */ /* 0x040fe20000410000 */
[----:B------:R-:W-:Y:S02]  /*32a0*/  HADD2.F32 R69, -RZ, R23.H0_H0 ;  /* 0x20000017ff457230 */ /* 0x000fe40000004100 */
[----:B------:R-:W-:Y:S01]  /*32b0*/  FMUL.FTZ R52, R63, R52 ;  /* 0x000000343f347220 */ /* 0x000fe20000410000 */
[----:B---3--:R-:W-:-:S04]  /*32c0*/  IMAD.WIDE.U32 R90, R45, 0x10, R98 ;  /* 0x000000102d5a7825 */ /* 0x008fc800078e0062 */
[----:B------:R-:W-:Y:S01]  /*32d0*/  FFMA.FTZ R64, R64, R65, R67 ;  /* 0x0000004140407223 */ /* 0x000fe20000010043 */
[----:B------:R-:W-:Y:S01]  /*32e0*/  F2FP.F16.F32.PACK_AB R45, R55, R50 ;  /* 0x00000032372d723e */ /* 0x000fe200000000ff */
[----:B------:R0:W-:Y:S01]  /*32f0*/  @!P1 STG.E desc[UR6][R92.64], R63 ;  /* 0x0000003f5c009986 */ /* 0x0001e2000c101906 */
[----:B------:R-:W-:Y:S02]  /*3300*/  HADD2.F32 R67, -RZ, R7.H1_H1 ;  /* 0x30000007ff437230 */ /* 0x000fe40000004100 */
[----:B------:R-:W-:Y:S02]  /*3310*/  HADD2.F32 R65, -RZ, R22.H1_H1 ;  /* 0x30000016ff417230 */ /* 0x000fe40000004100 */
[----:B------:R-:W-:-:S04]  /*3320*/  IMAD.WIDE.U32 R94, R53, 0x10, R98 ;  /* 0x00000010355e7825 */ /* 0x000fc800078e0062 */
[----:B------:R-:W-:Y:S01]  /*3330*/  FFMA.FTZ R67, R52, R67, R65 ;  /* 0x0000004334437223 */ /* 0x000fe20000010041 */
[----:B------:R-:W-:Y:S02]  /*3340*/  HADD2.F32 R65, -RZ, R6.H0_H0 ;  /* 0x20000006ff417230 */ /* 0x000fe40000004100 */
[----:B------:R-:W-:Y:S01]  /*3350*/  FADD.FTZ R52, -R84, R71 ;  /* 0x0000004754347221 */ /* 0x000fe20000010100 */
[----:B------:R-:W-:Y:S02]  /*3360*/  HADD2.F32 R71, -RZ, R17.H0_H0 ;  /* 0x20000011ff477230 */ /* 0x000fe40000004100 */
[----:B------:R-:W-:-:S04]  /*3370*/  IMAD.WIDE.U32 R96, R68, 0x10, R98 ;  /* 0x0000001044607825 */ /* 0x000fc800078e0062 */
[----:B------:R-:W-:Y:S01]  /*3380*/  FFMA.FTZ R66, R66, R65, R69 ;  /* 0x0000004142427223 */ /* 0x000fe20000010045 */
[----:B------:R-:W-:Y:S01]  /*3390*/  FMUL.FTZ R52, R63, R52 ;  /* 0x000000343f347220 */ /* 0x000fe20000410000 */
[----:B------:R-:W-:Y:S02]  /*33a0*/  HADD2.F32 R65, -RZ, R23.H1_H1 ;  /* 0x30000017ff417230 */ /* 0x000fe40000004100 */
[----:B------:R-:W-:Y:S02]  /*33b0*/  HADD2.F32 R69, -RZ, R16.H0_H0 ;  /* 0x20000010ff457230 */ /* 0x000fe40000004100 */
[----:B------:R-:W-:-:S04]  /*33c0*/  IMAD.WIDE.U32 R98, R78, 0x10, R98 ;  /* 0x000000104e627825 */ /* 0x000fc800078e0062 */
[----:B------:R-:W-:Y:S01]  /*33d0*/  FFMA.FTZ R89, R52, R89, R65 ;  /* 0x0000005934597223 */ /* 0x000fe20000010041 */
[----:B------:R-:W-:Y:S01]  /*33e0*/  FMUL.FTZ R52, R63, R70 ;  /* 0x000000463f347220 */ /* 0x000fe20000410000 */
[----:B------:R-:W-:Y:S01]  /*33f0*/  FADD.FTZ R70, -R84, R75 ;  /* 0x0000004b54467221 */ /* 0x000fe20000010100 */
[----:B------:R-:W-:Y:S02]  /*3400*/  HADD2.F32 R65, -RZ, R5.H0_H0 ;  /* 0x20000005ff417230 */ /* 0x000fe40000004100 */
[----:B------:R-:W-:-:S03]  /*3410*/  HADD2.F32 R75, -RZ, R2.H1_H1 ;  /* 0x30000002ff4b7230 */ /* 0x000fc60000004100 */
[----:B------:R-:W-:Y:S01]  /*3420*/  FFMA.FTZ R52, R52, R65, R69 ;  /* 0x0000004134347223 */ /* 0x000fe20000010045 */
[----:B------:R-:W-:Y:S02]  /*3430*/  HADD2.F32 R65, -RZ, R5.H1_H1 ;  /* 0x30000005ff417230 */ /* 0x000fe40000004100 */
[----:B------:R-:W-:-:S05]  /*3440*/  HADD2.F32 R69, -RZ, R16.H1_H1 ;  /* 0x30000010ff457230 */ /* 0x000fca0000004100 */
[----:B------:R-:W-:Y:S01]  /*3450*/  FFMA.FTZ R65, R54, R65, R69 ;  /* 0x0000004136417223 */ /* 0x000fe20000010045 */
[----:B------:R-:W-:Y:S02]  /*3460*/  HADD2.F32 R69, -RZ, R4.H0_H0 ;  /* 0x20000004ff457230 */ /* 0x000fe40000004100 */
[----:B------:R-:W-:Y:S01]  /*3470*/  FMUL.FTZ R54, R63, R72 ;  /* 0x000000483f367220 */ /* 0x000fe20000410000 */
[----:B------:R-:W-:-:S03]  /*3480*/  HADD2.F32 R72, -RZ, R17.H1_H1 ;  /* 0x30000011ff487230 */ /* 0x000fc60000004100 */
[----:B------:R-:W-:Y:S01]  /*3490*/  FFMA.FTZ R54, R54, R69, R71 ;  /* 0x0000004536367223 */ /* 0x000fe20000010047 */
[----:B------:R-:W-:Y:S01]  /*34a0*/  FMUL.FTZ R69, R63, R70 ;  /* 0x000000463f457220 */ /* 0x000fe20000410000 */
[----:B------:R-:W-:Y:S02]  /*34b0*/  HADD2.F32 R70, -RZ, R4.H1_H1 ;  /* 0x30000004ff467230 */ /* 0x000fe40000004100 */
[----:B------:R-:W-:-:S03]  /*34c0*/  HADD2.F32 R71, -RZ, R2.H0_H0 ;  /* 0x20000002ff477230 */ /* 0x000fc60000004100 */
[----:B------:R-:W-:Y:S01]  /*34d0*/  FFMA.FTZ R69, R69, R70, R72 ;  /* 0x0000004645457223 */ /* 0x000fe20000010048 */
[C---:B------:R-:W-:Y:S01]  /*34e0*/  FMUL.FTZ R72, R63.reuse, R74 ;  /* 0x0000004a3f487220 */ /* 0x040fe20000410000 */
[----:B------:R-:W-:Y:S01]  /*34f0*/  FADD.FTZ R70, -R84, R77 ;  /* 0x0000004d54467221 */ /* 0x000fe20000010100 */
[----:B------:R-:W-:Y:S02]  /*3500*/  HADD2.F32 R77, -RZ, R13.H0_H0 ;  /* 0x2000000dff4d7230 */ /* 0x000fe40000004100 */
[----:B------:R-:W-:Y:S01]  /*3510*/  FFMA.FTZ R72, R72, R71, R73 ;  /* 0x0000004748487223 */ /* 0x000fe20000010049 */
[----:B------:R-:W-:Y:S02]  /*3520*/  HADD2.F32 R71, -RZ, R18.H1_H1 ;  /* 0x30000012ff477230 */ /* 0x000fe40000004100 */
[----:B------:R-:W-:Y:S01]  /*3530*/  FMUL.FTZ R70, R63, R70 ;  /* 0x000000463f467220 */ /* 0x000fe20000410000 */
[----:B------:R-:W-:Y:S02]  /*3540*/  HADD2.F32 R73, -RZ, R19.H0_H0 ;  /* 0x20000013ff497230 */ /* 0x000fe40000004100 */
[----:B------:R-:W-:-:S02]  /*3550*/  HADD2.F32 R74, -RZ, R59.H1_H1 ;  /* 0x3000003bff4a7230 */ /* 0x000fc40000004100 */
[----:B------:R-:W-:Y:S01]  /*3560*/  FFMA.FTZ R75, R70, R75, R71 ;  /* 0x0000004b464b7223 */ /* 0x000fe20000010047 */
[--C-:B------:R-:W-:Y:S02]  /*3570*/  HADD2.F32 R71, -RZ, R0.reuse.H0_H0 ;  /* 0x20000000ff477230 */ /* 0x100fe40000004100 */
[----:B------:R-:W-:Y:S01]  /*3580*/  FADD.FTZ R70, -R84, R81 ;  /* 0x0000005154467221 */ /* 0x000fe20000010100 */
[----:B------:R-:W-:Y:S01]  /*3590*/  HADD2.F32 R81, -RZ, R0.H1_H1 ;  /* 0x30000000ff517230 */ /* 0x000fe20000004100 */
[----:B------:R-:W-:Y:S01]  /*35a0*/  F2FP.F16.F32.PACK_AB R50, R75, R72 ;  /* 0x000000484b32723e */ /* 0x000fe200000000ff */
[----:B------:R-:W-:Y:S01]  /*35b0*/  FFMA.FTZ R76, R76, R71, R73 ;  /* 0x000000474c4c7223 */ /* 0x000fe20000010049 */
[----:B------:R-:W-:Y:S02]  /*35c0*/  HADD2.F32 R71, -RZ, R19.H1_H1 ;  /* 0x30000013ff477230 */ /* 0x000fe40000004100 */
[----:B------:R-:W-:Y:S01]  /*35d0*/  FMUL.FTZ R70, R63, R70 ;  /* 0x000000463f467220 */ /* 0x000fe20000410000 */
[----:B------:R-:W-:-:S03]  /*35e0*/  HADD2.F32 R73, -RZ, R12.H0_H0 ;  /* 0x2000000cff497230 */ /* 0x000fc60000004100 */
[----:B------:R-:W-:Y:S01]  /*35f0*/  FFMA.FTZ R81, R70, R81, R71 ;  /* 0x0000005146517223 */ /* 0x000fe20000010047 */
[----:B------:R-:W-:Y:S01]  /*3600*/  FADD.FTZ R70, -R84, R79 ;  /* 0x0000004f54467221 */ /* 0x000fe20000010100 */
[----:B------:R-:W-:Y:S02]  /*3610*/  HADD2.F32 R71, -RZ, R59.H0_H0 ;  /* 0x2000003bff477230 */ /* 0x000fe40000004100 */
[----:B------:R-:W-:Y:S02]  /*3620*/  HADD2.F32 R79, -RZ, R13.H1_H1 ;  /* 0x3000000dff4f7230 */ /* 0x000fe40000004100 */
[----:B------:R-:W-:-:S04]  /*3630*/  FMUL.FTZ R70, R63, R70 ;  /* 0x000000463f467220 */ /* 0x000fc80000410000 */
[----:B------:R-:W-:Y:S01]  /*3640*/  FFMA.FTZ R70, R70, R71, R73 ;  /* 0x0000004746467223 */ /* 0x000fe20000010049 */
[----:B------:R-:W-:Y:S02]  /*3650*/  HADD2.F32 R73, -RZ, R60.H0_H0 ;  /* 0x2000003cff497230 */ /* 0x000fe40000004100 */
[----:B------:R-:W-:Y:S01]  /*3660*/  FMUL.FTZ R71, R63, R80 ;  /* 0x000000503f477220 */ /* 0x000fe20000410000 */
[----:B------:R-:W-:Y:S02]  /*3670*/  HADD2.F32 R80, -RZ, R12.H1_H1 ;  /* 0x3000000cff507230 */ /* 0x000fe40000004100 */
[----:B------:R-:W-:Y:S01]  /*3680*/  FFMA.FTZ R73, R40, R73, R77 ;  /* 0x0000004928497223 */ /* 0x000fe2000001004d */
[----:B------:R-:W-:Y:S01]  /*3690*/  FADD.FTZ R40, -R84, R83 ;  /* 0x0000005354287221 */ /* 0x000fe20000010100 */
[----:B------:R-:W-:Y:S02]  /*36a0*/  HADD2.F32 R77, -RZ, R60.H1_H1 ;  /* 0x3000003cff4d7230 */ /* 0x000fe40000004100 */
[----:B------:R-:W-:Y:S01]  /*36b0*/  FFMA.FTZ R71, R71, R74, R80 ;  /* 0x0000004a47477223 */ /* 0x000fe20000010050 */
[C---:B------:R-:W-:Y:S01]  /*36c0*/  FMUL.FTZ R80, R63.reuse, R82 ;  /* 0x000000523f507220 */ /* 0x040fe20000410000 */
[----:B------:R-:W-:-:S04]  /*36d0*/  FMUL.FTZ R40, R63, R40 ;  /* 0x000000283f287220 */ /* 0x000fc80000410000 */
[----:B------:R-:W-:Y:S01]  /*36e0*/  FFMA.FTZ R74, R40, R77, R79 ;  /* 0x0000004d284a7223 */ /* 0x000fe2000001004f */
[C---:B------:R-:W-:Y:S01]  /*36f0*/  FADD.FTZ R40, -R84.reuse, R41 ;  /* 0x0000002954287221 */ /* 0x040fe20000010100 */
[----:B------:R-:W-:Y:S02]  /*3700*/  HADD2.F32 R77, -RZ, R62.H0_H0 ;  /* 0x2000003eff4d7230 */ /* 0x000fe40000004100 */
[----:B------:R-:W-:Y:S01]  /*3710*/  FADD.FTZ R84, -R84, R43 ;  /* 0x0000002b54547221 */ /* 0x000fe20000010100 */
[--C-:B------:R-:W-:Y:S02]  /*3720*/  HADD2.F32 R41, -RZ, R14.reuse.H0_H0 ;  /* 0x2000000eff297230 */ /* 0x100fe40000004100 */
[----:B------:R-:W-:Y:S01]  /*3730*/  FMUL.FTZ R40, R63, R40 ;  /* 0x000000283f287220 */ /* 0x000fe20000410000 */
[----:B------:R-:W-:Y:S01]  /*3740*/  HADD2.F32 R79, -RZ, R14.H1_H1 ;  /* 0x3000000eff4f7230 */ /* 0x000fe20000004100 */
[----:B------:R-:W-:Y:S01]  /*3750*/  F2FP.F16.F32.PACK_AB R53, R74, R73 ;  /* 0x000000494a35723e */ /* 0x000fe200000000ff */
[----:B------:R-:W-:-:S02]  /*3760*/  HADD2.F32 R43, -RZ, R15.H0_H0 ;  /* 0x2000000fff2b7230 */ /* 0x000fc40000004100 */
[----:B------:R-:W-:Y:S01]  /*3770*/  FFMA.FTZ R77, R40, R77, R41 ;  /* 0x0000004d284d7223 */ /* 0x000fe20000010029 */
[----:B------:R-:W-:Y:S02]  /*3780*/  HADD2.F32 R41, -RZ, R62.H1_H1 ;  /* 0x3000003eff297230 */ /* 0x000fe40000004100 */
[----:B------:R-:W-:-:S03]  /*3790*/  HADD2.F32 R40, -RZ, R61.H1_H1 ;  /* 0x3000003dff287230 */ /* 0x000fc60000004100 */
[----:B------:R-:W-:Y:S01]  /*37a0*/  FFMA.FTZ R80, R80, R41, R79 ;  /* 0x0000002950507223 */ /* 0x000fe2000001004f */
[----:B------:R-:W-:Y:S02]  /*37b0*/  HADD2.F32 R41, -RZ, R61.H0_H0 ;  /* 0x2000003dff297230 */ /* 0x000fe40000004100 */
[----:B------:R-:W-:-:S03]  /*37c0*/  FMUL.FTZ R79, R63, R84 ;  /* 0x000000543f4f7220 */ /* 0x000fc60000410000 */
[----:B------:R-:W-:Y:S01]  /*37d0*/  FFMA.FTZ R82, R42, R41, R43 ;  /* 0x000000292a527223 */ /* 0x000fe2000001002b */
[----:B------:R-:W-:Y:S01]  /*37e0*/  HADD2.F32 R42, -RZ, R15.H1_H1 ;  /* 0x3000000fff2a7230 */ /* 0x000fe20000004100 */
[----:B------:R-:W-:Y:S02]  /*37f0*/  F2FP.F16.F32.PACK_AB R41, R49, R46 ;  /* 0x0000002e3129723e */ /* 0x000fe400000000ff */
[----:B------:R-:W-:Y:S02]  /*3800*/  F2FP.F16.F32.PACK_AB R46, R67, R64 ;  /* 0x00000040432e723e */ /* 0x000fe400000000ff */
[----:B------:R-:W-:Y:S01]  /*3810*/  FFMA.FTZ R79, R79, R40, R42 ;  /* 0x000000284f4f7223 */ /* 0x000fe2000001002a */
[----:B------:R-:W-:Y:S02]  /*3820*/  F2FP.F16.F32.PACK_AB R40, R47, R44 ;  /* 0x0000002c2f28723e */ /* 0x000fe400000000ff */
[----:B------:R-:W-:Y:S02]  /*3830*/  F2FP.F16.F32.PACK_AB R47, R89, R66 ;  /* 0x00000042592f723e */ /* 0x000fe400000000ff */
[----:B------:R-:W1:Y:S01]  /*3840*/  LDC.64 R66, c[0x0][0x380] ;  /* 0x0000e000ff427b82 */ /* 0x000e620000000a00 */
[----:B------:R-:W-:-:S02]  /*3850*/  F2FP.F16.F32.PACK_AB R43, R88, R87 ;  /* 0x00000057582b723e */ /* 0x000fc400000000ff */
[----:B------:R-:W-:Y:S02]  /*3860*/  F2FP.F16.F32.PACK_AB R42, R86, R85 ;  /* 0x00000055562a723e */ /* 0x000fe400000000ff */
[----:B------:R-:W-:Y:S02]  /*3870*/  F2FP.F16.F32.PACK_AB R44, R51, R48 ;  /* 0x00000030332c723e */ /* 0x000fe400000000ff */
[----:B------:R-:W-:Y:S01]  /*3880*/  F2FP.F16.F32.PACK_AB R51, R81, R76 ;  /* 0x0000004c5133723e */ /* 0x000fe200000000ff */
[----:B------:R0:W-:Y:S01]  /*3890*/  STG.E.128 desc[UR6][R90.64], R40 ;  /* 0x000000285a007986 */ /* 0x0001e2000c101d06 */
[----:B------:R-:W-:Y:S02]  /*38a0*/  F2FP.F16.F32.PACK_AB R49, R69, R54 ;  /* 0x000000364531723e */ /* 0x000fe400000000ff */
[----:B------:R-:W-:Y:S01]  /*38b0*/  F2FP.F16.F32.PACK_AB R48, R65, R52 ;  /* 0x000000344130723e */ /* 0x000fe200000000ff */
[----:B------:R0:W-:Y:S01]  /*38c0*/  STG.E.128 desc[UR6][R94.64], R44 ;  /* 0x0000002c5e007986 */ /* 0x0001e2000c101d06 */
[----:B------:R-:W-:-:S02]  /*38d0*/  F2FP.F16.F32.PACK_AB R55, R79, R82 ;  /* 0x000000524f37723e */ /* 0x000fc400000000ff */
[----:B------:R-:W-:Y:S01]  /*38e0*/  F2FP.F16.F32.PACK_AB R54, R80, R77 ;  /* 0x0000004d5036723e */ /* 0x000fe200000000ff */
[----:B------:R0:W-:Y:S01]  /*38f0*/  STG.E.128 desc[UR6][R96.64], R48 ;  /* 0x0000003060007986 */ /* 0x0001e2000c101d06 */
[----:B------:R-:W-:-:S05]  /*3900*/  F2FP.F16.F32.PACK_AB R52, R71, R70 ;  /* 0x000000464734723e */ /* 0x000fca00000000ff */
[----:B------:R0:W-:Y:S01]  /*3910*/  STG.E.128 desc[UR6][R98.64], R52 ;  /* 0x0000003462007986 */ /* 0x0001e2000c101d06 */
[----:B-1----:R-:W-:-:S04]  /*3920*/  LEA R3, R66, R3, 0x2 ;  /* 0x0000000342037211 */ /* 0x002fc800078e10ff */
[----:B------:R-:W-:-:S13]  /*3930*/  ISETP.GE.AND P1, PT, R3, R67, PT ;  /* 0x000000430300720c */ /* 0x000fda0003f26270 */
[----:B0-----:R-:W-:Y:S05]  /*3940*/  @!P1 BRA `(.L_x_2396) ;  /* 0xffffffc800e09947 */ /* 0x001fea000383ffff */
[----:B------:R-:W-:Y:S05]  /*3950*/  EXIT ;  /* 0x000000000000794d */ /* 0x000fea0003800000 */
.L_x_2395:
[----:B------:R-:W-:Y:S01]  /*3960*/  HFMA2 R87, -RZ, RZ, 0, 5.9604644775390625e-08 ;  /* 0x00000001ff577431 */ /* 0x000fe200000001ff */
[----:B------:R-:W-:Y:S01]  /*3970*/  BSSY B0, `(.L_x_2397) ;  /* 0x0000007000007945 */ /* 0x000fe20003800000 */
[----:B------:R-:W-:Y:S02]  /*3980*/  MOV R90, R88 ;  /* 0x00000058005a7202 */ /* 0x000fe40000000f00 */
[----:B------:R-:W-:Y:S02]  /*3990*/  MOV R86, 0x1f ;  /* 0x0000001f00567802 */ /* 0x000fe40000000f00 */
[----:B------:R-:W-:-:S07]  /*39a0*/  MOV R85, 0xffffffff ;  /* 0xffffffff00557802 */ /* 0x000fce0000000f00 */
[----:B--2---:R-:W-:Y:S05]  /*39b0*/  WARPSYNC.COLLECTIVE R85, `(.L_x_2398) ;  /* 0x0000000055087348 */ /* 0x004fea0003c00000 */
[----:B------:R0:W1:Y:S02]  /*39c0*/  SHFL.BFLY P3, R63, R90, R87, R86 ;  /* 0x0c0000575a3f7389 */ /* 0x0000640000060056 */
[----:B012---:R-:W-:Y:S05]  /*39d0*/  ENDCOLLECTIVE ;  /* 0x000000000000791b */ /* 0x007fea0003800000 */
.L_x_2398:
[----:B------:R-:W-:Y:S05]  /*39e0*/  BSYNC B0 ;  /* 0x0000000000007941 */ /* 0x000fea0003800000 */
.L_x_2397:
        /* <DEDUP_REMOVED lines=8> */
.L_x_2399:
[----:B------:R-:W-:Y:S02]  /*3a70*/  HFMA2 R87, -RZ, RZ, 0, 2.384185791015625e-07 ;  /* 0x00000004ff577431 */ /* 0x000fe400000001ff */
[----:B------:R-:W-:-:S05]  /*3a80*/  FADD.FTZ R91, R90, R63 ;  /* 0x0000003f5a5b7221 */ /* 0x000fca0000010000 */
[----:B------:R-:W-:-:S07]  /*3a90*/  MOV R90, R91 ;  /* 0x0000005b005a7202 */ /* 0x000fce0000000f00 */
[----:B------:R-:W-:Y:S05]  /*3aa0*/  WARPSYNC.COLLECTIVE R85, `(.L_x_2400) ;  /* 0x0000000055087348 */ /* 0x000fea0003c00000 */
[----:B------:R0:W1:Y:S02]  /*3ab0*/  SHFL.BFLY P3, R63, R90, R87, R86 ;  /* 0x0c0000575a3f7389 */ /* 0x0000640000060056 */
[----:B01----:R-:W-:Y:S05]  /*3ac0*/  ENDCOLLECTIVE ;  /* 0x000000000000791b */ /* 0x003fea0003800000 */
.L_x_2400:
[----:B------:R-:W-:Y:S02]  /*3ad0*/  HFMA2 R87, -RZ, RZ, 0, 4.76837158203125e-07 ;  /* 0x00000008ff577431 */ /* 0x000fe400000001ff */
[----:B------:R-:W-:-:S05]  /*3ae0*/  FADD.FTZ R92, R91, R63 ;  /* 0x0000003f5b5c7221 */ /* 0x000fca0000010000 */
[----:B------:R-:W-:-:S07]  /*3af0*/  MOV R90, R92 ;  /* 0x0000005c005a7202 */ /* 0x000fce0000000f00 */
[----:B------:R-:W-:Y:S05]  /*3b00*/  WARPSYNC.COLLECTIVE R85, `(.L_x_2401) ;  /* 0x0000000055087348 */ /* 0x000fea0003c00000 */
[----:B------:R0:W1:Y:S02]  /*3b10*/  SHFL.BFLY P3, R63, R90, R87, R86 ;  /* 0x0c0000575a3f7389 */ /* 0x0000640000060056 */
[----:B01----:R-:W-:Y:S05]  /*3b20*/  ENDCOLLECTIVE ;  /* 0x000000000000791b */ /* 0x003fea0003800000 */
.L_x_2401:
[----:B------:R-:W-:Y:S02]  /*3b30*/  HFMA2 R87, -RZ, RZ, 0, 9.5367431640625e-07 ;  /* 0x00000010ff577431 */ /* 0x000fe400000001ff */
[----:B------:R-:W-:-:S05]  /*3b40*/  FADD.FTZ R93, R92, R63 ;  /* 0x0000003f5c5d7221 */ /* 0x000fca0000010000 */
[----:B------:R-:W-:-:S07]  /*3b50*/  MOV R90, R93 ;  /* 0x0000005d005a7202 */ /* 0x000fce0000000f00 */
[----:B------:R-:W-:Y:S05]  /*3b60*/  WARPSYNC.COLLECTIVE R85, `(.L_x_2402) ;  /* 0x0000000055087348 */ /* 0x000fea0003c00000 */
[----:B------:R0:W1:Y:S02]  /*3b70*/  SHFL.BFLY P3, R63, R90, R87, R86 ;  /* 0x0c0000575a3f7389 */ /* 0x0000640000060056 */
[----:B01----:R-:W-:Y:S05]  /*3b80*/  ENDCOLLECTIVE ;  /* 0x000000000000791b */ /* 0x003fea0003800000 */
.L_x_2402:
        /* <DEDUP_REMOVED lines=9> */
[----:B------:R-:W-:Y:S01]  /*3c20*/  FFMA.FTZ R63, R88, R88, R63 ;  /* 0x00000058583f7223 */ /* 0x000fe2000001003f */
[----:B------:R-:W-:-:S03]  /*3c30*/  FADD.FTZ R88, -R89, R43 ;  /* 0x0000002b59587221 */ /* 0x000fc60000010100 */
        /* <DEDUP_REMOVED lines=55> */
[----:B------:R-:W-:-:S03]  /*3fb0*/  MOV R86, 0x1f ;  /* 0x0000001f00567802 */ /* 0x000fc60000000f00 */
[----:B------:R-:W-:-:S05]  /*3fc0*/  FFMA.FTZ R88, R88, R88, R63 ;  /* 0x0000005858587223 */ /* 0x000fca000001003f */
[----:B------:R-:W-:-:S07]  /*3fd0*/  MOV R90, R88 ;  /* 0x00000058005a7202 */ /* 0x000fce0000000f00 */
[----:B------:R-:W-:Y:S05]  /*3fe0*/  WARPSYNC.COLLECTIVE R85, `(.L_x_2403) ;  /* 0x0000000055087348 */ /* 0x000fea0003c00000 */
[----:B------:R0:W1:Y:S02]  /*3ff0*/  SHFL.BFLY P3, R63, R90, R87, R86 ;  /* 0x0c0000575a3f7389 */ /* 0x0000640000060056 */
[----:B01----:R-:W-:Y:S05]  /*4000*/  ENDCOLLECTIVE ;  /* 0x000000000000791b */ /* 0x003fea0003800000 */
.L_x_2403:
[----:B------:R-:W-:Y:S02]  /*4010*/  HFMA2 R87, -RZ, RZ, 0, 1.1920928955078125e-07 ;  /* 0x00000002ff577431 */ /* 0x000fe400000001ff */
[----:B------:R-:W-:-:S07]  /*4020*/  FADD.FTZ R90, R88, R63 ;  /* 0x0000003f585a7221 */ /* 0x000fce0000010000 */
[----:B------:R-:W-:Y:S05]  /*4030*/  WARPSYNC.COLLECTIVE R85, `(.L_x_2404) ;  /* 0x0000000055087348 */ /* 0x000fea0003c00000 */
[----:B------:R0:W1:Y:S02]  /*4040*/  SHFL.BFLY P3, R63, R90, R87, R86 ;  /* 0x0c0000575a3f7389 */ /* 0x0000640000060056 */
[----:B01----:R-:W-:Y:S05]  /*4050*/  ENDCOLLECTIVE ;  /* 0x000000000000791b */ /* 0x003fea0003800000 */
.L_x_2404:
[----:B------:R-:W-:Y:S02]  /*4060*/  HFMA2 R87, -RZ, RZ, 0, 2.384185791015625e-07 ;  /* 0x00000004ff577431 */ /* 0x000fe400000001ff */
[----:B------:R-:W-:-:S05]  /*4070*/  FADD.FTZ R91, R90, R63 ;  /* 0x0000003f5a5b7221 */ /* 0x000fca0000010000 */
[----:B------:R-:W-:-:S07]  /*4080*/  MOV R90, R91 ;  /* 0x0000005b005a7202 */ /* 0x000fce0000000f00 */
[----:B------:R-:W-:Y:S05]  /*4090*/  WARPSYNC.COLLECTIVE R85, `(.L_x_2405) ;  /* 0x0000000055087348 */ /* 0x000fea0003c00000 */
[----:B------:R0:W1:Y:S02]  /*40a0*/  SHFL.BFLY P3, R63, R90, R87, R86 ;  /* 0x0c0000575a3f7389 */ /* 0x0000640000060056 */
[----:B01----:R-:W-:Y:S05]  /*40b0*/  ENDCOLLECTIVE ;  /* 0x000000000000791b */ /* 0x003fea0003800000 */
.L_x_2405:
[----:B------:R-:W-:Y:S02]  /*40c0*/  HFMA2 R87, -RZ, RZ, 0, 4.76837158203125e-07 ;  /* 0x00000008ff577431 */ /* 0x000fe400000001ff */
[----:B------:R-:W-:-:S05]  /*40d0*/  FADD.FTZ R92, R91, R63 ;  /* 0x0000003f5b5c7221 */ /* 0x000fca0000010000 */
[----:B------:R-:W-:-:S07]  /*40e0*/  MOV R90, R92 ;  /* 0x0000005c005a7202 */ /* 0x000fce0000000f00 */
[----:B------:R-:W-:Y:S05]  /*40f0*/  WARPSYNC.COLLECTIVE R85, `(.L_x_2406) ;  /* 0x0000000055087348 */ /* 0x000fea0003c00000 */
[----:B------:R0:W1:Y:S02]  /*4100*/  SHFL.BFLY P3, R63, R90, R87, R86 ;  /* 0x0c0000575a3f7389 */ /* 0x0000640000060056 */
[----:B01----:R-:W-:Y:S05]  /*4110*/  ENDCOLLECTIVE ;  /* 0x000000000000791b */ /* 0x003fea0003800000 */
.L_x_2406:
[----:B------:R-:W-:Y:S02]  /*4120*/  HFMA2 R87, -RZ, RZ, 0, 9.5367431640625e-07 ;  /* 0x00000010ff577431 */ /* 0x000fe400000001ff */
[----:B------:R-:W-:-:S05]  /*4130*/  FADD.FTZ R93, R92, R63 ;  /* 0x0000003f5c5d7221 */ /* 0x000fca0000010000 */
[----:B------:R-:W-:-:S07]  /*4140*/  MOV R90, R93 ;  /* 0x0000005d005a7202 */ /* 0x000fce0000000f00 */
[----:B------:R-:W-:Y:S05]  /*4150*/  WARPSYNC.COLLECTIVE R85, `(.L_x_2407) ;  /* 0x0000000055087348 */ /* 0x000fea0003c00000 */
[----:B------:R0:W1:Y:S02]  /*4160*/  SHFL.BFLY P3, R63, R90, R87, R86 ;  /* 0x0c0000575a3f7389 */ /* 0x0000640000060056 */
[----:B01----:R-:W-:Y:S05]  /*4170*/  ENDCOLLECTIVE ;  /* 0x000000000000791b */ /* 0x003fea0003800000 */
.L_x_2407:
[----:B------:R-:W-:Y:S05]  /*4180*/  BRA `(.L_x_2408) ;  /* 0xffffffe800c47947 */ /* 0x000fea000383ffff */
.L_x_2409:
        /* <DEDUP_REMOVED lines=15> */
.L_x_22681:


//--------------------- .text._ZN10layer_norm31ln_parallel_residual_fwd_kernelINS_13Kernel_traitsI6__halfS2_S2_S2_fjLj1024ELj1ELj4ELj1ELj16ENS_18Kernel_traits_baseILj1024ES2_S2_S2_S2_fjLj128EEEEELb1ELb0ELb0EEEvNS_9FwdParamsE --------------------------
	.section	.text._ZN10layer_norm31ln_parallel_residual_fwd_kernelINS_13Kernel_traitsI6__halfS2_S2_S2_fjLj1024ELj1ELj4ELj1ELj16ENS_18Kernel_traits_baseILj1024ES2_S2_S2_S2_fjLj128EEEEELb1ELb0ELb0EEEvNS_9FwdParamsE,"ax",@progbits
	.align	128
        .global         _ZN10layer_norm31ln_parallel_residual_fwd_kernelINS_13Kernel_traitsI6__halfS2_S2_S2_fjLj1024ELj1ELj4ELj1ELj16ENS_18Kernel_traits_baseILj1024ES2_S2_S2_S2_fjLj128EEEEELb1ELb0ELb0EEEvNS_9FwdParamsE
        .type           _ZN10layer_norm31ln_parallel_residual_fwd_kernelINS_13Kernel_traitsI6__halfS2_S2_S2_fjLj1024ELj1ELj4ELj1ELj16ENS_18Kernel_traits_baseILj1024ES2_S2_S2_S2_fjLj128EEEEELb1ELb0ELb0EEEvNS_9FwdParamsE,@function
        .size           _ZN10layer_norm31ln_parallel_residual_fwd_kernelINS_13Kernel_traitsI6__halfS2_S2_S2_fjLj1024ELj1ELj4ELj1ELj16ENS_18Kernel_traits_baseILj1024ES2_S2_S2_S2_fjLj128EEEEELb1ELb0ELb0EEEvNS_9FwdParamsE,(.L_x_22682 - _ZN10layer_norm31ln_parallel_residual_fwd_kernelINS_13Kernel_traitsI6__halfS2_S2_S2_fjLj1024ELj1ELj4ELj1ELj16ENS_18Kernel_traits_baseILj1024ES2_S2_S2_S2_fjLj128EEEEELb1ELb0ELb0EEEvNS_9FwdParamsE)
        .other          _ZN10layer_norm31ln_parallel_residual_fwd_kernelINS_13Kernel_traitsI6__halfS2_S2_S2_fjLj1024ELj1ELj4ELj1ELj16ENS_18Kernel_traits_baseILj1024ES2_S2_S2_S2_fjLj128EEEEELb1ELb0ELb0EEEvNS_9FwdParamsE,@"STO_CUDA_ENTRY STV_DEFAULT"
_ZN10layer_norm31ln_parallel_residual_fwd_kernelINS_13Kernel_traitsI6__halfS2_S2_S2_fjLj1024ELj1ELj4ELj1ELj16ENS_18Kernel_traits_baseILj1024ES2_S2_S2_S2_fjLj128EEEEELb1ELb0ELb0EEEvNS_9FwdParamsE:
.text._ZN10layer_norm31ln_parallel_residual_fwd_kernelINS_13Kernel_traitsI6__halfS2_S2_S2_fjLj1024ELj1ELj4ELj1ELj16ENS_18Kernel_traits_baseILj1024ES2_S2_S2_S2_fjLj128EEEEELb1ELb0ELb0EEEvNS_9FwdParamsE:
        /* <DEDUP_REMOVED lines=19> */
[----:B----4-:R-:W-:-:S04]  /*0130*/  SHF.R.S32.HI R0, RZ, 0x1f, R13 ;  /* 0x0000001fff007819 */ /* 0x010fc8000001140d */
[----:B------:R-:W-:Y:S02]  /*0140*/  LEA.HI R0, R0, R13, RZ, 0x3 ;  /* 0x0000000d00007211 */ /* 0x000fe400078f18ff */
[----:B------:R-:W3:Y:S01]  /*0150*/  LDC R11, c[0x0][0x360] ;  /* 0x0000d800ff0b7b82 */ /* 0x000ee20000000800 */
[----:B-1----:R-:W-:Y:S02]  /*0160*/  USHF.L.U32 UR4, UR5, 0x2, URZ ;  /* 0x0000000205047899 */ /* 0x002fe400080006ff */
[----:B---3--:R-:W-:Y:S01]  /*0170*/  IMAD R11, R11, UR5, R10 ;  /* 0x000000050b0b7c24 */ /* 0x008fe2000f8e020a */
[----:B--2---:R-:W-:Y:S02]  /*0180*/  @P0 R2UR UR6, R2 ;  /* 0x00000000020602ca */ /* 0x004fe400000e0000 */
[----:B------:R-:W-:Y:S02]  /*0190*/  @P0 R2UR UR7, R3 ;  /* 0x00000000030702ca */ /* 0x000fe400000e0000 */
[----:B0-----:R-:W-:-:S02]  /*01a0*/  @P0 IADD3 R4, P1, PT, R6, R9, RZ ;  /* 0x0000000906040210 */ /* 0x001fc40007f3e0ff */
[----:B------:R-:W-:Y:S02]  /*01b0*/  LOP3.LUT R3, R10, 0x1f, RZ, 0xc, !PT ;  /* 0x0000001f0a037812 */ /* 0x000fe400078e0cff */
[----:B------:R-:W-:Y:S02]  /*01c0*/  @P0 IADD3.X R5, PT, PT, RZ, R7, RZ, P1, !PT ;  /* 0x00000007ff050210 */ /* 0x000fe40000ffe4ff */
[----:B------:R-:W-:Y:S02]  /*01d0*/  SHF.R.U32.HI R9, RZ, 0x5, R10 ;  /* 0x00000005ff097819 */ /* 0x000fe4000001160a */
[----:B------:R-:W-:Y:S01]  /*01e0*/  LEA.HI.SX32 R12, R0, R3, 0x1d ;  /* 0x00000003000c7211 */ /* 0x000fe200078feaff */
[----:B------:R-:W-:Y:S01]  /*01f0*/  UIADD3 UR14, UPT, UPT, UR6, -0x61c88647, URZ ;  /* 0x9e3779b9060e7890 */ /* 0x000fe2000fffe0ff */
[----:B------:R-:W-:Y:S01]  /*0200*/  LOP3.LUT R10, R10, 0x1f, RZ, 0xc0, !PT ;  /* 0x0000001f0a0a7812 */ /* 0x000fe200078ec0ff */
[----:B------:R-:W-:Y:S01]  /*0210*/  UIADD3 UR15, UPT, UPT, UR7, -0x4498517b, URZ ;  /* 0xbb67ae85070f7890 */ /* 0x000fe2000fffe0ff */
[----:B------:R-:W-:Y:S01]  /*0220*/  LOP3.LUT R9, R9, UR4, RZ, 0xfc, !PT ;  /* 0x0000000409097c12 */ /* 0x000fe2000f8efcff */
[----:B------:R-:W-:Y:S01]  /*0230*/  UIADD3 UR16, UPT, UPT, UR6, 0x3c6ef372, URZ ;  /* 0x3c6ef37206107890 */ /* 0x000fe2000fffe0ff */
[--C-:B------:R-:W-:Y:S01]  /*0240*/  SHF.R.U64 R8, R4, 0x2, R5.reuse ;  /* 0x0000000204087819 */ /* 0x100fe20000001205 */
[----:B------:R-:W-:Y:S01]  /*0250*/  UIADD3 UR17, UPT, UPT, UR7, 0x76cf5d0a, URZ ;  /* 0x76cf5d0a07117890 */ /* 0x000fe2000fffe0ff */
[----:B------:R-:W-:Y:S01]  /*0260*/  SHF.R.U32.HI R7, RZ, 0x2, R5 ;  /* 0x00000002ff077819 */ /* 0x000fe20000011605 */
[----:B------:R-:W-:-:S02]  /*0270*/  UIADD3 UR18, UPT, UPT, UR6, -0x255992d5, URZ ;  /* 0xdaa66d2b06127890 */ /* 0x000fc4000fffe0ff */
[----:B------:R-:W-:Y:S02]  /*0280*/  UIADD3 UR19, UPT, UPT, UR7, 0x32370b8f, URZ ;  /* 0x32370b8f07137890 */ /* 0x000fe4000fffe0ff */
[----:B------:R-:W-:Y:S02]  /*0290*/  UIADD3 UR20, UPT, UPT, UR6, 0x78dde6e4, URZ ;  /* 0x78dde6e406147890 */ /* 0x000fe4000fffe0ff */
[----:B------:R-:W-:Y:S02]  /*02a0*/  UIADD3 UR21, UPT, UPT, UR7, -0x126145ec, URZ ;  /* 0xed9eba1407157890 */ /* 0x000fe4000fffe0ff */
[----:B------:R-:W-:Y:S02]  /*02b0*/  UIADD3 UR22, UPT, UPT, UR6, 0x1715609d, URZ ;  /* 0x1715609d06167890 */ /* 0x000fe4000fffe0ff */
[----:B------:R-:W-:Y:S02]  /*02c0*/  UIADD3 UR23, UPT, UPT, UR7, -0x56f99767, URZ ;  /* 0xa906689907177890 */ /* 0x000fe4000fffe0ff */
[----:B------:R-:W-:-:S02]  /*02d0*/  UIADD3 UR24, UPT, UPT, UR6, -0x4ab325aa, URZ ;  /* 0xb54cda5606187890 */ /* 0x000fc4000fffe0ff */
[----:B------:R-:W-:Y:S02]  /*02e0*/  UIADD3 UR25, UPT, UPT, UR7, 0x646e171e, URZ ;  /* 0x646e171e07197890 */ /* 0x000fe4000fffe0ff */
[----:B------:R-:W-:Y:S02]  /*02f0*/  UIADD3 UR26, UPT, UPT, UR6, 0x5384540f, URZ ;  /* 0x5384540f061a7890 */ /* 0x000fe4000fffe0ff */
[----:B------:R-:W-:Y:S02]  /*0300*/  UIADD3 UR27, UPT, UPT, UR7, 0x1fd5c5a3, URZ ;  /* 0x1fd5c5a3071b7890 */ /* 0x000fe4000fffe0ff */
[----:B------:R-:W-:Y:S02]  /*0310*/  UIADD3 UR28, UPT, UPT, UR6, -0xe443238, URZ ;  /* 0xf1bbcdc8061c7890 */ /* 0x000fe4000fffe0ff */
[----:B------:R-:W-:Y:S02]  /*0320*/  UIADD3 UR29, UPT, UPT, UR7, -0x24c28bd8, URZ ;  /* 0xdb3d7428071d7890 */ /* 0x000fe4000fffe0ff */
[----:B------:R-:W-:-:S02]  /*0330*/  UIADD3 UR30, UPT, UPT, UR6, -0x700cb87f, URZ ;  /* 0x8ff34781061e7890 */ /* 0x000fc4000fffe0ff */
[----:B------:R-:W-:Y:S01]  /*0340*/  UIADD3 UR31, UPT, UPT, UR7, -0x695add53, URZ ;  /* 0x96a522ad071f7890 */ /* 0x000fe2000fffe0ff */
[----:B------:R-:W-:Y:S11]  /*0350*/  BRA.U UP0, `(.L_x_2411) ;  /* 0x0000000900107547 */ /* 0x000ff6000b800000 */
[----:B------:R-:W0:Y:S02]  /*0360*/  LDCU.64 UR4, c[0x0][0x440] ;  /* 0x00008800ff0477ac */ /* 0x000e240008000a00 */
[----:B0-----:R-:W-:-:S04]  /*0370*/  UISETP.NE.U32.AND UP0, UPT, UR4, URZ, UPT ;  /* 0x000000ff0400728c */ /* 0x001fc8000bf05070 */
[----:B------:R-:W-:-:S09]  /*0380*/  UISETP.NE.AND.EX UP0, UPT, UR5, URZ, UPT, UP0 ;  /* 0x000000ff0500728c */ /* 0x000fd2000bf05300 */
[----:B------:R-:W-:Y:S05]  /*0390*/  BRA.U UP0, `(.L_x_2412) ;  /* 0x0000000500047547 */ /* 0x000fea000b800000 */
[----:B------:R-:W0:Y:S01]  /*03a0*/  LDC.64 R16, c[0x0][0x3d0] ;  /* 0x0000f400ff107b82 */ /* 0x000e220000000a00 */
[C---:B------:R-:W-:Y:S01]  /*03b0*/  ISETP.GE.U32.AND P1, PT, R12.reuse, 0x20, PT ;  /* 0x000000200c00780c */ /* 0x040fe20003f26070 */
[----:B------:R-:W-:Y:S01]  /*03c0*/  IMAD.MOV.U32 R5, RZ, RZ, R10 ;  /* 0x000000ffff057224 */ /* 0x000fe200078e000a */
[C---:B------:R-:W-:Y:S02]  /*03d0*/  ISETP.GE.U32.AND P0, PT, R12.reuse, 0x40, PT ;  /* 0x000000400c00780c */ /* 0x040fe40003f06070 */
[----:B------:R-:W-:-:S03]  /*03e0*/  ISETP.GE.U32.AND P2, PT, R12, 0x60, PT ;  /* 0x000000600c00780c */ /* 0x000fc60003f46070 */
[----:B------:R-:W1:Y:S06]  /*03f0*/  LDC.64 R18, c[0x0][0x3d8] ;  /* 0x0000f600ff127b82 */ /* 0x000e6c0000000a00 */
[----:B------:R-:W-:Y:S02]  /*0400*/  @P1 LOP3.LUT R5, R10, 0x20, RZ, 0xfc, !PT ;  /* 0x000000200a051812 */ /* 0x000fe400078efcff */
        /* <DEDUP_REMOVED lines=30> */
[----:B------:R-:W-:Y:S01]  /*05f0*/  @P1 MOV R59, RZ ;  /* 0x000000ff003b1202 */ /* 0x000fe20000000f00 */
[----:B------:R-:W-:Y:S01]  /*0600*/  @P0 IMAD.MOV.U32 R55, RZ, RZ, RZ ;  /* 0x000000ffff370224 */ /* 0x000fe200078e00ff */
[----:B------:R-:W-:Y:S01]  /*0610*/  @P2 IADD3 R5, PT, PT, R5, 0x20, RZ ;  /* 0x0000002005052810 */ /* 0x000fe20007ffe0ff */
        /* <DEDUP_REMOVED lines=13> */
[----:B------:R-:W-:Y:S02]  /*06f0*/  CS2R R52, SRZ ;  /* 0x0000000000347805 */ /* 0x000fe4000001ff00 */
[----:B------:R-:W-:Y:S02]  /*0700*/  MOV R58, RZ ;  /* 0x000000ff003a7202 */ /* 0x000fe40000000f00 */
        /* <DEDUP_REMOVED lines=10> */
.L_x_2412:
[C---:B------:R-:W-:Y:S01]  /*07b0*/  ISETP.GE.U32.AND P0, PT, R12.reuse, 0x40, PT ;  /* 0x000000400c00780c */ /* 0x040fe20003f06070 */
[----:B------:R-:W0:Y:S01]  /*07c0*/  LDC.64 R14, c[0x0][0x3d0] ;  /* 0x0000f400ff0e7b82 */ /* 0x000e220000000a00 */
[C---:B------:R-:W-:Y:S01]  /*07d0*/  ISETP.GE.U32.AND P1, PT, R12.reuse, 0x20, PT ;  /* 0x000000200c00780c */ /* 0x040fe20003f26070 */
[----:B------:R-:W-:Y:S01]  /*07e0*/  IMAD.MOV.U32 R5, RZ, RZ, R10 ;  /* 0x000000ffff057224 */ /* 0x000fe200078e000a */
[----:B------:R-:W-:-:S05]  /*07f0*/  ISETP.GE.U32.AND P2, PT, R12, 0x60, PT ;  /* 0x000000600c00780c */ /* 0x000fca0003f46070 */
[----:B------:R-:W1:Y:S06]  /*0800*/  LDC.64 R16, c[0x0][0x3d8] ;  /* 0x0000f600ff107b82 */ /* 0x000e6c0000000a00 */
[C---:B------:R-:W-:Y:S02]  /*0810*/  @P1 LOP3.LUT R5, R10.reuse, 0x20, RZ, 0xfc, !PT ;  /* 0x000000200a051812 */ /* 0x040fe400078efcff */
[----:B------:R-:W2:Y:S08]  /*0820*/  LDC.64 R18, c[0x0][0x3d0] ;  /* 0x0000f400ff127b82 */ /* 0x000eb00000000a00 */
[----:B------:R-:W3:Y:S01]  /*0830*/  LDC.64 R48, c[0x0][0x3d8] ;  /* 0x0000f600ff307b82 */ /* 0x000ee20000000a00 */
[----:B0-----:R-:W-:-:S05]  /*0840*/  @P1 IMAD.WIDE.U32 R20, R10, 0x10, R14 ;  /* 0x000000100a141825 */ /* 0x001fca00078e000e */
[----:B------:R-:W5:Y:S02]  /*0850*/  @P1 LDG.E.128 R24, desc[UR8][R20.64] ;  /* 0x0000000814181981 */ /* 0x000f64000c1e1d00 */
[----:B------:R-:W0:Y:S01]  /*0860*/  @P0 LDC.64 R52, c[0x0][0x440] ;  /* 0x00011000ff340b82 */ /* 0x000e220000000a00 */
[----:B-1----:R-:W-:-:S05]  /*0870*/  @P1 IMAD.WIDE.U32 R22, R10, 0x10, R16 ;  /* 0x000000100a161825 */ /* 0x002fca00078e0010 */
[----:B------:R-:W5:Y:S02]  /*0880*/  @P1 LDG.E.128 R28, desc[UR8][R22.64] ;  /* 0x00000008161c1981 */ /* 0x000f64000c1e1d00 */
[----:B------:R-:W1:Y:S01]  /*0890*/  @P1 LDC.64 R2, c[0x0][0x440] ;  /* 0x00011000ff021b82 */ /* 0x000e620000000a00 */
[----:B--2---:R-:W-:-:S05]  /*08a0*/  @P0 IMAD.WIDE.U32 R14, R5, 0x10, R18 ;  /* 0x00000010050e0825 */ /* 0x004fca00078e0012 */
[----:B------:R-:W5:Y:S02]  /*08b0*/  @P0 LDG.E.128 R32, desc[UR8][R14.64] ;  /* 0x000000080e200981 */ /* 0x000f64000c1e1d00 */
[----:B------:R-:W2:Y:S01]  /*08c0*/  LDC.64 R72, c[0x0][0x3d8] ;  /* 0x0000f600ff487b82 */ /* 0x000ea20000000a00 */
[----:B---3--:R-:W-:-:S05]  /*08d0*/  @P0 IMAD.WIDE.U32 R16, R5, 0x10, R48 ;  /* 0x0000001005100825 */ /* 0x008fca00078e0030 */
[----:B------:R-:W5:Y:S02]  /*08e0*/  @P0 LDG.E.128 R36, desc[UR8][R16.64] ;  /* 0x0000000810240981 */ /* 0x000f64000c1e1d00 */
[----:B------:R-:W3:Y:S01]  /*08f0*/  @P2 LDC.64 R74, c[0x0][0x440] ;  /* 0x00011000ff4a2b82 */ /* 0x000ee20000000a00 */
[----:B0-----:R-:W-:-:S04]  /*0900*/  @P0 IMAD.WIDE.U32 R18, R5, 0x10, R52 ;  /* 0x0000001005120825 */ /* 0x001fc800078e0034 */
[----:B------:R-:W-:Y:S01]  /*0910*/  @P0 VIADD R5, R5, 0x20 ;  /* 0x0000002005050836 */ /* 0x000fe20000000000 */
[----:B------:R-:W5:Y:S01]  /*0920*/  @P0 LD.E.128 R64, desc[UR8][R18.64] ;  /* 0x0000000812400980 */ /* 0x000f62000c101d00 */
[----:B-1----:R-:W-:Y:S01]  /*0930*/  @P1 IMAD.WIDE.U32 R2, R10, 0x10, R2 ;  /* 0x000000100a021825 */ /* 0x002fe200078e0002 */
[----:B------:R-:W0:Y:S04]  /*0940*/  LDC.64 R56, c[0x0][0x3d0] ;  /* 0x0000f400ff387b82 */ /* 0x000e280000000a00 */
[----:B------:R-:W5:Y:S01]  /*0950*/  @P1 LD.E.128 R68, desc[UR8][R2.64] ;  /* 0x0000000802441980 */ /* 0x000f62000c101d00 */
[----:B--2---:R-:W-:-:S05]  /*0960*/  @P2 IMAD.WIDE.U32 R72, R5, 0x10, R72 ;  /* 0x0000001005482825 */ /* 0x004fca00078e0048 */
[----:B------:R-:W5:Y:S01]  /*0970*/  @P2 LDG.E.128 R44, desc[UR8][R72.64] ;  /* 0x00000008482c2981 */ /* 0x000f62000c1e1d00 */
[----:B---3--:R-:W-:-:S05]  /*0980*/  @P2 IMAD.WIDE.U32 R74, R5, 0x10, R74 ;  /* 0x00000010054a2825 */ /* 0x008fca00078e004a */
[----:B------:R-:W5:Y:S01]  /*0990*/  @P2 LD.E.128 R60, desc[UR8][R74.64] ;  /* 0x000000084a3c2980 */ /* 0x000f62000c101d00 */
[----:B------:R-:W-:Y:S01]  /*09a0*/  ISETP.GE.U32.AND P3, PT, R12, 0x80, PT ;  /* 0x000000800c00780c */ /* 0x000fe20003f66070 */
[----:B0-----:R-:W-:-:S04]  /*09b0*/  @P2 IMAD.WIDE.U32 R56, R5, 0x10, R56 ;  /* 0x0000001005382825 */ /* 0x001fc800078e0038 */
[----:B------:R-:W-:Y:S01]  /*09c0*/  HFMA2 R50, -RZ, RZ, 0, 0 ;  /* 0x00000000ff327431 */ /* 0x000fe200000001ff */
[----:B------:R-:W-:Y:S02]  /*09d0*/  CS2R R48, SRZ ;  /* 0x0000000000307805 */ /* 0x000fe4000001ff00 */
[----:B------:R-:W-:Y:S01]  /*09e0*/  CS2R R52, SRZ ;  /* 0x0000000000347805 */ /* 0x000fe2000001ff00 */
[----:B------:R-:W-:Y:S01]  /*09f0*/  IMAD.MOV.U32 R54, RZ, RZ, RZ ;  /* 0x000000ffff367224 */ /* 0x000fe200078e00ff */
[----:B------:R0:W5:Y:S01]  /*0a00*/  @P2 LDG.E.128 R40, desc[UR8][R56.64] ;  /* 0x0000000838282981 */ /* 0x000162000c1e1d00 */
[----:B------:R-:W-:Y:S01]  /*0a10*/  IMAD.MOV.U32 R58, RZ, RZ, RZ ;  /* 0x000000ffff3a7224 */ /* 0x000fe200078e00ff */
[----:B------:R-:W-:Y:S01]  /*0a20*/  @P1 MOV R59, RZ ;  /* 0x000000ff003b1202 */ /* 0x000fe20000000f00 */
[----:B------:R-:W-:Y:S01]  /*0a30*/  @P0 IMAD.MOV.U32 R55, RZ, RZ, RZ ;  /* 0x000000ffff370224 */ /* 0x000fe200078e00ff */
[----:B------:R-:W-:Y:S01]  /*0a40*/  @P2 IADD3 R5, PT, PT, R5, 0x20, RZ ;  /* 0x0000002005052810 */ /* 0x000fe20007ffe0ff */
[----:B------:R-:W-:Y:S01]  /*0a50*/  @P2 IMAD.MOV.U32 R51, RZ, RZ, RZ ;  /* 0x000000ffff332224 */ /* 0x000fe200078e00ff */
[----:B0-----:R-:W-:Y:S01]  /*0a60*/  CS2R R56, SRZ ;  /* 0x0000000000387805 */ /* 0x001fe2000001ff00 */
[----:B------:R-:W-:Y:S06]  /*0a70*/  @!P3 BRA `(.L_x_2413) ;  /* 0x00000008001cb947 */ /* 0x000fec0003800000 */
        /* <DEDUP_REMOVED lines=14> */
[----:B------:R-:W-:Y:S02]  /*0b60*/  CS2R R52, SRZ ;  /* 0x0000000000347805 */ /* 0x000fe4000001ff00 */
[----:B------:R-:W-:Y:S02]  /*0b70*/  MOV R58, RZ ;  /* 0x000000ff003a7202 */ /* 0x000fe40000000f00 */
[----:B------:R-:W-:Y:S01]  /*0b80*/  CS2R R56, SRZ ;  /* 0x0000000000387805 */ /* 0x000fe2000001ff00 */
[----:B------:R-:W-:Y:S06]  /*0b90*/  BRA `(.L_x_2413) ;  /* 0x0000000400d47947 */ /* 0x000fec0003800000 */
.L_x_2411:
[----:B------:R-:W0:Y:S02]  /*0ba0*/  LDCU.64 UR4, c[0x0][0x440] ;  /* 0x00008800ff0477ac */ /* 0x000e240008000a00 */
[----:B0-----:R-:W-:-:S04]  /*0bb0*/  UISETP.NE.U32.AND UP0, UPT, UR4, URZ, UPT ;  /* 0x000000ff0400728c */ /* 0x001fc8000bf05070 */
[----:B------:R-:W-:-:S09]  /*0bc0*/  UISETP.NE.AND.EX UP0, UPT, UR5, URZ, UPT, UP0 ;  /* 0x000000ff0500728c */ /* 0x000fd2000bf05300 */
[----:B------:R-:W-:Y:S05]  /*0bd0*/  BRA.U !UP0, `(.L_x_2414) ;  /* 0x0000000108e87547 */ /* 0x000fea000b800000 */
[C---:B------:R-:W-:Y:S01]  /*0be0*/  ISETP.GE.U32.AND P1, PT, R12.reuse, 0x20, PT ;  /* 0x000000200c00780c */ /* 0x040fe20003f26070 */
[----:B------:R-:W0:Y:S01]  /*0bf0*/  LDC.64 R14, c[0x0][0x3d0] ;  /* 0x0000f400ff0e7b82 */ /* 0x000e220000000a00 */
[C---:B------:R-:W-:Y:S01]  /*0c00*/  ISETP.GE.U32.AND P0, PT, R12.reuse, 0x40, PT ;  /* 0x000000400c00780c */ /* 0x040fe20003f06070 */
[----:B------:R-:W-:Y:S01]  /*0c10*/  IMAD.MOV.U32 R5, RZ, RZ, R10 ;  /* 0x000000ffff057224 */ /* 0x000fe200078e000a */
[----:B------:R-:W-:-:S05]  /*0c20*/  ISETP.GE.U32.AND P2, PT, R12, 0x60, PT ;  /* 0x000000600c00780c */ /* 0x000fca0003f46070 */
        /* <DEDUP_REMOVED lines=53> */
.L_x_2414:
        /* <DEDUP_REMOVED lines=16> */
[----:B--2---:R-:W-:-:S04]  /*1080*/  @P0 IMAD.WIDE.U32 R14, R5, 0x10, R14 ;  /* 0x00000010050e0825 */ /* 0x004fc800078e000e */
[----:B------:R-:W-:Y:S01]  /*1090*/  @P0 VIADD R5, R5, 0x20 ;  /* 0x0000002005050836 */ /* 0x000fe20000000000 */
        /* <DEDUP_REMOVED lines=8> */
[C---:B-1----:R-:W-:Y:S01]  /*1120*/  @P2 IMAD.WIDE.U32 R98, R5.reuse, 0x10, R22 ;  /* 0x0000001005622825 */ /* 0x042fe200078e0016 */
[----:B------:R-:W-:-:S04]  /*1130*/  @P2 IADD3 R5, PT, PT, R5, 0x20, RZ ;  /* 0x0000002005052810 */ /* 0x000fc80007ffe0ff */
        /* <DEDUP_REMOVED lines=25> */
[----:B------:R-:W-:Y:S01]  /*12d0*/  @P0 IMAD.MOV.U32 R67, RZ, RZ, RZ ;  /* 0x000000ffff430224 */ /* 0x000fe200078e00ff */
[----:B0-----:R-:W-:-:S07]  /*12e0*/  @P2 MOV R63, RZ ;  /* 0x000000ff003f2202 */ /* 0x001fce0000000f00 */
.L_x_2413:
[----:B------:R-:W-:Y:S05]  /*12f0*/  BSYNC.RECONVERGENT B0 ;  /* 0x0000000000007941 */ /* 0x000fea0003800200 */
.L_x_2410:
[----:B------:R-:W0:Y:S02]  /*1300*/  LDCU UR4, c[0x0][0x384] ;  /* 0x00007080ff0477ac */ /* 0x000e240008000800 */
[----:B0-----:R-:W-:-:S13]  /*1310*/  ISETP.GE.AND P0, PT, R9, UR4, PT ;  /* 0x0000000409007c0c */ /* 0x001fda000bf06270 */
[----:B------:R-:W-:Y:S05]  /*1320*/  @P0 EXIT ;  /* 0x000000000000094d */ /* 0x000fea0003800000 */
[----:B------:R-:W-:Y:S01]  /*1330*/  IMAD.HI.U32 R0, R11, -0x326172a9, RZ ;  /* 0xcd9e8d570b007827 */ /* 0x000fe200078e00ff */
[----:B------:R-:W0:Y:S01]  /*1340*/  LDCU.U8 UR4, c[0x0][0x410] ;  /* 0x00008200ff0477ac */ /* 0x000e220008000000 */
[----:B------:R-:W-:Y:S01]  /*1350*/  BSSY B0, `(.L_x_2415) ;  /* 0x000220b000007945 */ /* 0x000fe20003800000 */
[----:B------:R-:W-:Y:S01]  /*1360*/  LOP3.LUT R4, R4, 0x3, RZ, 0xc0, !PT ;  /* 0x0000000304047812 */ /* 0x000fe200078ec0ff */
[C---:B------:R-:W-:Y:S01]  /*1370*/  IMAD.HI.U32 R2, R8.reuse, -0x2daee0ad, RZ ;  /* 0xd2511f5308027827 */ /* 0x040fe200078e00ff */
[----:B------:R-:W-:Y:S01]  /*1380*/  LOP3.LUT R0, R7, UR6, R0, 0x96, !PT ;  /* 0x0000000607007c12 */ /* 0x000fe2000f8e9600 */
[----:B------:R-:W1:Y:S02]  /*1390*/  LDCU UR32, c[0x0][0x388] ;  /* 0x00007100ff2077ac */ /* 0x000e640008000800 */
[----:B------:R-:W-:Y:S01]  /*13a0*/  IMAD R14, R8, -0x2daee0ad, RZ ;  /* 0xd2511f53080e7824 */ /* 0x000fe200078e02ff */
[----:B------:R-:W-:Y:S01]  /*13b0*/  LOP3.LUT R2, R2, UR7, RZ, 0x3c, !PT ;  /* 0x0000000702027c12 */ /* 0x000fe2000f8e3cff */
[----:B------:R-:W-:Y:S01]  /*13c0*/  IMAD.HI.U32 R5, R0, -0x2daee0ad, RZ ;  /* 0xd2511f5300057827 */ /* 0x000fe200078e00ff */
[----:B------:R-:W2:Y:S03]  /*13d0*/  LDCU UR5, c[0x0][0x448] ;  /* 0x00008900ff0577ac */ /* 0x000ea60008000800 */
[----:B------:R-:W-:Y:S01]  /*13e0*/  IMAD R6, R11, -0x326172a9, RZ ;  /* 0xcd9e8d570b067824 */ /* 0x000fe200078e02ff */
[----:B------:R-:W-:Y:S01]  /*13f0*/  LOP3.LUT R5, R14, UR15, R5, 0x96, !PT ;  /* 0x0000000f0e057c12 */ /* 0x000fe2000f8e9605 */
[----:B------:R-:W-:Y:S01]  /*1400*/  IMAD.HI.U32 R3, R2, -0x326172a9, RZ ;  /* 0xcd9e8d5702037827 */ /* 0x000fe200078e00ff */
[----:B------:R-:W3:Y:S03]  /*1410*/  LDCU.64 UR10, c[0x0][0x398] ;  /* 0x00007300ff0a77ac */ /* 0x000ee60008000a00 */
[----:B------:R-:W-:Y:S01]  /*1420*/  IMAD R15, R0, -0x2daee0ad, RZ ;  /* 0xd2511f53000f7824 */ /* 0x000fe200078e02ff */
[----:B------:R-:W-:Y:S01]  /*1430*/  LOP3.LUT R3, R6, UR14, R3, 0x96, !PT ;  /* 0x0000000e06037c12 */ /* 0x000fe2000f8e9603 */
[----:B------:R-:W-:Y:S01]  /*1440*/  IMAD R13, R2, -0x326172a9, RZ ;  /* 0xcd9e8d57020d7824 */ /* 0x000fe200078e02ff */
[----:B------:R-:W4:Y:S01]  /*1450*/  LDCU.64 UR12, c[0x0][0x3a0] ;  /* 0x00007400ff0c77ac */ /* 0x000f220008000a00 */
[----:B------:R-:W-:Y:S01]  /*1460*/  IMAD.HI.U32 R0, R5, -0x326172a9, RZ ;  /* 0xcd9e8d5705007827 */ /* 0x000fe200078e00ff */
[----:B0-----:R-:W-:-:S03]  /*1470*/  UISETP.NE.AND UP1, UPT, UR4, URZ, UPT ;  /* 0x000000ff0400728c */ /* 0x001fc6000bf25270 */
[----:B------:R-:W-:Y:S01]  /*1480*/  IMAD.HI.U32 R2, R3, -0x2daee0ad, RZ ;  /* 0xd2511f5303027827 */ /* 0x000fe200078e00ff */
[----:B------:R-:W-:-:S03]  /*1490*/  LOP3.LUT R0, R13, UR16, R0, 0x96, !PT ;  /* 0x000000100d007c12 */ /* 0x000fc6000f8e9600 */
        /* <DEDUP_REMOVED lines=42> */
[----:B------:R-:W-:Y:S01]  /*1740*/  IMAD.MOV.U32 R3, RZ, RZ, RZ ;  /* 0x000000ffff037224 */ /* 0x000fe200078e00ff */
[----:B------:R-:W-:Y:S01]  /*1750*/  LOP3.LUT R5, R14, UR30, R5, 0x96, !PT ;  /* 0x0000001e0e057c12 */ /* 0x000fe2000f8e9605 */
[----:B------:R-:W-:Y:S02]  /*1760*/  IMAD R134, R0, -0x2daee0ad, RZ ;  /* 0xd2511f5300867824 */ /* 0x000fe400078e02ff */
[----:B-1234-:R-:W-:-:S07]  /*1770*/  IMAD R2, R2, -0x326172a9, RZ ;  /* 0xcd9e8d5702027824 */ /* 0x01efce00078e02ff */
.L_x_2924:
        /* <DEDUP_REMOVED lines=39> */
.L_x_2421:
        /* <DEDUP_REMOVED lines=13> */
.L_x_2423:
[----:B------:R-:W-:Y:S05]  /*1ac0*/  BSYNC.RECONVERGENT B3 ;  /* 0x0000000000037941 */ /* 0x000fea0003800200 */
.L_x_2422:
        /* <DEDUP_REMOVED lines=42> */
.L_x_2420:
[----:B------:R-:W-:Y:S05]  /*1d70*/  BSYNC.RECONVERGENT B2 ;  /* 0x0000000000027941 */ /* 0x000fea0003800200 */
.L_x_2419:
[----:B------:R-:W0:Y:S01]  /*1d80*/  LDC R141, c[0x0][0x408] ;  /* 0x00010200ff8d7b82 */ /* 0x000e220000000800 */
[----:B------:R-:W-:Y:S01]  /*1d90*/  I2FP.F32.U32 R0, R0 ;  /* 0x0000000000007245 */ /* 0x000fe20000201000 */
[----:B------:R-:W-:Y:S01]  /*1da0*/  IMAD.MOV.U32 R129, RZ, RZ, 0x2f800000 ;  /* 0x2f800000ff817424 */ /* 0x000fe200078e00ff */
[----:B------:R-:W-:Y:S01]  /*1db0*/  ISETP.NE.AND P3, PT, R100, 0x1, PT ;  /* 0x000000016400780c */ /* 0x000fe20003f65270 */
[----:B-----5:R-:W-:Y:S01]  /*1dc0*/  HADD2.F32 R4, -RZ, R96.H0_H0 ;  /* 0x20000060ff047230 */ /* 0x020fe20000004100 */
[----:B------:R-:W-:Y:S01]  /*1dd0*/  LOP3.LUT R13, R13, 0xffffffef, RZ, 0xc0, !PT ;  /* 0xffffffef0d0d7812 */ /* 0x000fe200078ec0ff */
[----:B------:R-:W-:Y:S01]  /*1de0*/  FFMA.FTZ R101, R0, R129, 1.1641532182693481445e-10 ;  /* 0x2f00000000657423 */ /* 0x000fe20000010081 */
[----:B------:R-:W-:Y:S01]  /*1df0*/  BSSY.RECONVERGENT B2, `(.L_x_2424) ;  /* 0x000004e000027945 */ /* 0x000fe20003800200 */
[----:B------:R-:W1:Y:S01]  /*1e00*/  LDC R140, c[0x0][0x404] ;  /* 0x00010100ff8c7b82 */ /* 0x000e620000000800 */
[----:B------:R-:W-:Y:S02]  /*1e10*/  IMAD.MOV.U32 R102, RZ, RZ, 0x2 ;  /* 0x00000002ff667424 */ /* 0x000fe400078e00ff */
[----:B0-----:R-:W-:Y:S01]  /*1e20*/  FMUL.FTZ R4, R4, R141 ;  /* 0x0000008d04047220 */ /* 0x001fe20000410000 */
[----:B-1----:R-:W-:Y:S01]  /*1e30*/  FSETP.GTU.FTZ.AND P2, PT, R101, R140, PT ;  /* 0x0000008c6500720b */ /* 0x002fe20003f5c000 */
[----:B------:R-:W-:-:S03]  /*1e40*/  @P1 HADD2.F32 R101, -RZ, R92.H0_H0 ;  /* 0x2000005cff651230 */ /* 0x000fc60000004100 */
[----:B------:R-:W-:Y:S02]  /*1e50*/  FSEL R0, R4, RZ, !P2 ;  /* 0x000000ff04007208 */ /* 0x000fe40005000000 */
[----:B------:R-:W-:Y:S02]  /*1e60*/  PLOP3.LUT P2, PT, P2, PT, PT, 0x8, 0x80 ;  /* 0x000000000080781c */ /* 0x000fe4000174e170 */
[----:B------:R-:W-:Y:S01]  /*1e70*/  MOV R4, R2 ;  /* 0x0000000200047202 */ /* 0x000fe20000000f00 */
[----:B------:R-:W-:-:S05]  /*1e80*/  @P1 FADD.FTZ R0, R101, R0 ;  /* 0x0000000065001221 */ /* 0x000fca0000010000 */
[----:B------:R-:W-:-:S05]  /*1e90*/  F2FP.F16.F32.PACK_AB R134, RZ, R0 ;  /* 0x00000000ff86723e */ /* 0x000fca00000000ff */
        /* <DEDUP_REMOVED lines=10> */
.L_x_2426:
        /* <DEDUP_REMOVED lines=13> */
.L_x_2428:
[----:B------:R-:W-:Y:S05]  /*2010*/  BSYNC.RECONVERGENT B3 ;  /* 0x0000000000037941 */ /* 0x000fea0003800200 */
.L_x_2427:
        /* <DEDUP_REMOVED lines=43> */
.L_x_2425:
[----:B------:R-:W-:Y:S05]  /*22d0*/  BSYNC.RECONVERGENT B2 ;  /* 0x0000000000027941 */ /* 0x000fea0003800200 */
.L_x_2424:
[----:B------:R-:W-:Y:S01]  /*22e0*/  I2FP.F32.U32 R4, R4 ;  /* 0x0000000400047245 */ /* 0x000fe20000201000 */
[----:B------:R-:W-:Y:S01]  /*22f0*/  HADD2.F32 R96, -RZ, R96.H1_H1 ;  /* 0x30000060ff607230 */ /* 0x000fe20000004100 */
[----:B------:R-:W-:Y:S01]  /*2300*/  ISETP.NE.AND P3, PT, R102, 0x1, PT ;  /* 0x000000016600780c */ /* 0x000fe20003f65270 */
[----:B------:R-:W-:Y:S01]  /*2310*/  BSSY.RECONVERGENT B2, `(.L_x_2429) ;  /* 0x000004f000027945 */ /* 0x000fe20003800200 */
[----:B------:R-:W-:Y:S01]  /*2320*/  LOP3.LUT R13, R13, 0xfffffff7, RZ, 0xc0, !PT ;  /* 0xfffffff70d0d7812 */ /* 0x000fe200078ec0ff */
[----:B------:R-:W-:Y:S01]  /*2330*/  FFMA.FTZ R101, R4, R129, 1.1641532182693481445e-10 ;  /* 0x2f00000004657423 */ /* 0x000fe20000010081 */
[----:B------:R-:W-:Y:S01]  /*2340*/  FMUL.FTZ R96, R96, R141 ;  /* 0x0000008d60607220 */ /* 0x000fe20000410000 */
[----:B------:R-:W-:Y:S02]  /*2350*/  IMAD.MOV.U32 R100, RZ, RZ, 0x2 ;  /* 0x00000002ff647424 */ /* 0x000fe400078e00ff */
[----:B------:R-:W-:Y:S01]  /*2360*/  IMAD.MOV.U32 R4, RZ, RZ, R2 ;  /* 0x000000ffff047224 */ /* 0x000fe200078e0002 */
[----:B------:R-:W-:Y:S01]  /*2370*/  FSETP.GTU.FTZ.AND P2, PT, R101, R140, PT ;  /* 0x0000008c6500720b */ /* 0x000fe20003f5c000 */
[----:B------:R-:W-:-:S03]  /*2380*/  @P1 HADD2.F32 R101, -RZ, R92.H1_H1 ;  /* 0x3000005cff651230 */ /* 0x000fc60000004100 */
[----:B------:R-:W-:Y:S02]  /*2390*/  FSEL R110, R96, RZ, !P2 ;  /* 0x000000ff606e7208 */ /* 0x000fe40005000000 */
[----:B------:R-:W-:-:S03]  /*23a0*/  PLOP3.LUT P2, PT, P2, PT, PT, 0x8, 0x80 ;  /* 0x000000000080781c */ /* 0x000fc6000174e170 */
[----:B------:R-:W-:-:S05]  /*23b0*/  @P1 FADD.FTZ R110, R101, R110 ;  /* 0x0000006e656e1221 */ /* 0x000fca0000010000 */
[----:B------:R-:W-:-:S05]  /*23c0*/  F2FP.F16.F32.PACK_AB R135, RZ, R110 ;  /* 0x0000006eff87723e */ /* 0x000fca00000000ff */
        /* <DEDUP_REMOVED lines=10> */
.L_x_2431:
        /* <DEDUP_REMOVED lines=13> */
.L_x_2433:
[----:B------:R-:W-:Y:S05]  /*2540*/  BSYNC.RECONVERGENT B3 ;  /* 0x0000000000037941 */ /* 0x000fea0003800200 */
.L_x_2432:
        /* <DEDUP_REMOVED lines=43> */
.L_x_2430:
[----:B------:R-:W-:Y:S05]  /*2800*/  BSYNC.RECONVERGENT B2 ;  /* 0x0000000000027941 */ /* 0x000fea0003800200 */
.L_x_2429:
[----:B------:R-:W-:Y:S01]  /*2810*/  I2FP.F32.U32 R4, R4 ;  /* 0x0000000400047245 */ /* 0x000fe20000201000 */
[----:B------:R-:W-:Y:S01]  /*2820*/  HADD2.F32 R96, -RZ, R97.H0_H0 ;  /* 0x20000061ff607230 */ /* 0x000fe20000004100 */
[----:B------:R-:W-:Y:S01]  /*2830*/  ISETP.NE.AND P3, PT, R100, 0x1, PT ;  /* 0x000000016400780c */ /* 0x000fe20003f65270 */
[----:B------:R-:W-:Y:S01]  /*2840*/  BSSY.RECONVERGENT B2, `(.L_x_2434) ;  /* 0x000004f000027945 */ /* 0x000fe20003800200 */
[----:B------:R-:W-:Y:S01]  /*2850*/  LOP3.LUT R13, R13, 0xfffffffb, RZ, 0xc0, !PT ;  /* 0xfffffffb0d0d7812 */ /* 0x000fe200078ec0ff */
[----:B------:R-:W-:Y:S01]  /*2860*/  FFMA.FTZ R101, R4, R129, 1.1641532182693481445e-10 ;  /* 0x2f00000004657423 */ /* 0x000fe20000010081 */
[----:B------:R-:W-:Y:S01]  /*2870*/  FMUL.FTZ R96, R96, R141 ;  /* 0x0000008d60607220 */ /* 0x000fe20000410000 */
[----:B------:R-:W-:-:S03]  /*2880*/  @P1 HADD2.F32 R4, -RZ, R93.H0_H0 ;  /* 0x2000005dff041230 */ /* 0x000fc60000004100 */
[----:B------:R-:W-:Y:S01]  /*2890*/  FSETP.GTU.FTZ.AND P2, PT, R101, R140, PT ;  /* 0x0000008c6500720b */ /* 0x000fe20003f5c000 */
[----:B------:R-:W-:-:S03]  /*28a0*/  HFMA2 R101, -RZ, RZ, 0, 1.1920928955078125e-07 ;  /* 0x00000002ff657431 */ /* 0x000fc600000001ff */
[----:B------:R-:W-:Y:S02]  /*28b0*/  FSEL R109, R96, RZ, !P2 ;  /* 0x000000ff606d7208 */ /* 0x000fe40005000000 */
[----:B------:R-:W-:-:S03]  /*28c0*/  PLOP3.LUT P2, PT, P2, PT, PT, 0x8, 0x80 ;  /* 0x000000000080781c */ /* 0x000fc6000174e170 */
[----:B------:R-:W-:Y:S01]  /*28d0*/  @P1 FADD.FTZ R109, R4, R109 ;  /* 0x0000006d046d1221 */ /* 0x000fe20000010000 */
[----:B------:R-:W-:-:S04]  /*28e0*/  IMAD.MOV.U32 R4, RZ, RZ, R2 ;  /* 0x000000ffff047224 */ /* 0x000fc800078e0002 */
[----:B------:R-:W-:-:S05]  /*28f0*/  F2FP.F16.F32.PACK_AB R137, RZ, R109 ;  /* 0x0000006dff89723e */ /* 0x000fca00000000ff */
        /* <DEDUP_REMOVED lines=10> */
.L_x_2436:
        /* <DEDUP_REMOVED lines=13> */
.L_x_2438:
[----:B------:R-:W-:Y:S05]  /*2a70*/  BSYNC.RECONVERGENT B3 ;  /* 0x0000000000037941 */ /* 0x000fea0003800200 */
.L_x_2437:
        /* <DEDUP_REMOVED lines=43> */
.L_x_2435:
[----:B------:R-:W-:Y:S05]  /*2d30*/  BSYNC.RECONVERGENT B2 ;  /* 0x0000000000027941 */ /* 0x000fea0003800200 */
.L_x_2434:
[----:B------:R-:W-:Y:S01]  /*2d40*/  I2FP.F32.U32 R4, R4 ;  /* 0x0000000400047245 */ /* 0x000fe20000201000 */
[----:B------:R-:W-:Y:S01]  /*2d50*/  HADD2.F32 R96, -RZ, R97.H1_H1 ;  /* 0x30000061ff607230 */ /* 0x000fe20000004100 */
[----:B------:R-:W-:Y:S01]  /*2d60*/  ISETP.NE.AND P2, PT, R101, 0x1, PT ;  /* 0x000000016500780c */ /* 0x000fe20003f45270 */
[----:B------:R-:W-:Y:S01]  /*2d70*/  BSSY.RECONVERGENT B2, `(.L_x_2439) ;  /* 0x000004f000027945 */ /* 0x000fe20003800200 */
[----:B------:R-:W-:Y:S01]  /*2d80*/  LOP3.LUT R13, R13, 0xfffffffd, RZ, 0xc0, !PT ;  /* 0xfffffffd0d0d7812 */ /* 0x000fe200078ec0ff */
[----:B------:R-:W-:Y:S01]  /*2d90*/  FFMA.FTZ R97, R4, R129, 1.1641532182693481445e-10 ;  /* 0x2f00000004617423 */ /* 0x000fe20000010081 */
[----:B------:R-:W-:Y:S01]  /*2da0*/  FMUL.FTZ R96, R96, R141 ;  /* 0x0000008d60607220 */ /* 0x000fe20000410000 */
[----:B------:R-:W-:Y:S02]  /*2db0*/  @P1 HADD2.F32 R4, -RZ, R93.H1_H1 ;  /* 0x3000005dff041230 */ /* 0x000fe40000004100 */
[----:B------:R-:W-:Y:S01]  /*2dc0*/  IMAD.MOV.U32 R100, RZ, RZ, 0x2 ;  /* 0x00000002ff647424 */ /* 0x000fe200078e00ff */
[----:B------:R-:W-:-:S04]  /*2dd0*/  FSETP.GTU.FTZ.AND P3, PT, R97, R140, PT ;  /* 0x0000008c6100720b */ /* 0x000fc80003f7c000 */
[----:B------:R-:W-:Y:S02]  /*2de0*/  FSEL R113, R96, RZ, !P3 ;  /* 0x000000ff60717208 */ /* 0x000fe40005800000 */
[----:B------:R-:W-:-:S03]  /*2df0*/  PLOP3.LUT P3, PT, P3, PT, PT, 0x8, 0x80 ;  /* 0x000000000080781c */ /* 0x000fc60001f6e170 */
[----:B------:R-:W-:Y:S01]  /*2e00*/  @P1 FADD.FTZ R113, R4, R113 ;  /* 0x0000007104711221 */ /* 0x000fe20000010000 */
[----:B------:R-:W-:-:S04]  /*2e10*/  MOV R4, R2 ;  /* 0x0000000200047202 */ /* 0x000fc80000000f00 */
        /* <DEDUP_REMOVED lines=11> */
.L_x_2441:
        /* <DEDUP_REMOVED lines=13> */
.L_x_2443:
[----:B------:R-:W-:Y:S05]  /*2fa0*/  BSYNC.RECONVERGENT B3 ;  /* 0x0000000000037941 */ /* 0x000fea0003800200 */
.L_x_2442:
        /* <DEDUP_REMOVED lines=43> */
.L_x_2440:
[----:B------:R-:W-:Y:S05]  /*3260*/  BSYNC.RECONVERGENT B2 ;  /* 0x0000000000027941 */ /* 0x000fea0003800200 */
.L_x_2439:
[----:B------:R-:W-:Y:S01]  /*3270*/  I2FP.F32.U32 R4, R4 ;  /* 0x0000000400047245 */ /* 0x000fe20000201000 */
[----:B------:R-:W-:Y:S01]  /*3280*/  HADD2.F32 R96, -RZ, R98.H0_H0 ;  /* 0x20000062ff607230 */ /* 0x000fe20000004100 */
[----:B------:R-:W-:Y:S01]  /*3290*/  ISETP.NE.AND P3, PT, R100, 0x1, PT ;  /* 0x000000016400780c */ /* 0x000fe20003f65270 */
[----:B------:R-:W-:Y:S02]  /*32a0*/  BSSY.RECONVERGENT B2, `(.L_x_2444) ;  /* 0x000004d000027945 */ /* 0x000fe40003800200 */
[----:B------:R-:W-:Y:S01]  /*32b0*/  FFMA.FTZ R97, R4, R129, 1.1641532182693481445e-10 ;  /* 0x2f00000004617423 */ /* 0x000fe20000010081 */
[----:B------:R-:W-:Y:S01]  /*32c0*/  FMUL.FTZ R96, R96, R141 ;  /* 0x0000008d60607220 */ /* 0x000fe20000410000 */
[----:B------:R-:W-:-:S03]  /*32d0*/  IMAD.MOV.U32 R4, RZ, RZ, R2 ;  /* 0x000000ffff047224 */ /* 0x000fc600078e0002 */
[----:B------:R-:W-:Y:S01]  /*32e0*/  FSETP.GTU.FTZ.AND P2, PT, R97, R140, PT ;  /* 0x0000008c6100720b */ /* 0x000fe20003f5c000 */
[----:B------:R-:W-:-:S03]  /*32f0*/  @P1 HADD2.F32 R97, -RZ, R94.H0_H0 ;  /* 0x2000005eff611230 */ /* 0x000fc60000004100 */
[----:B------:R-:W-:Y:S01]  /*3300*/  FSEL R114, R96, RZ, !P2 ;  /* 0x000000ff60727208 */ /* 0x000fe20005000000 */
[----:B------:R-:W-:Y:S01]  /*3310*/  IMAD.MOV.U32 R96, RZ, RZ, 0x2 ;  /* 0x00000002ff607424 */ /* 0x000fe200078e00ff */
[----:B------:R-:W-:-:S03]  /*3320*/  PLOP3.LUT P2, PT, P2, PT, PT, 0x8, 0x80 ;  /* 0x000000000080781c */ /* 0x000fc6000174e170 */
[----:B------:R-:W-:-:S05]  /*3330*/  @P1 FADD.FTZ R114, R97, R114 ;  /* 0x0000007261721221 */ /* 0x000fca0000010000 */
[----:B------:R-:W-:Y:S01]  /*3340*/  F2FP.F16.F32.PACK_AB R142, RZ, R114 ;  /* 0x00000072ff8e723e */ /* 0x000fe200000000ff */
        /* <DEDUP_REMOVED lines=9> */
.L_x_2446:
        /* <DEDUP_REMOVED lines=13> */
.L_x_2448:
[----:B------:R-:W-:Y:S05]  /*34b0*/  BSYNC.RECONVERGENT B3 ;  /* 0x0000000000037941 */ /* 0x000fea0003800200 */
.L_x_2447:
        /* <DEDUP_REMOVED lines=43> */
.L_x_2445:
[----:B------:R-:W-:Y:S05]  /*3770*/  BSYNC.RECONVERGENT B2 ;  /* 0x0000000000027941 */ /* 0x000fea0003800200 */
.L_x_2444:
[----:B------:R-:W-:Y:S01]  /*3780*/  I2FP.F32.U32 R4, R4 ;  /* 0x0000000400047245 */ /* 0x000fe20000201000 */
[----:B------:R-:W-:Y:S01]  /*3790*/  HADD2.F32 R98, -RZ, R98.H1_H1 ;  /* 0x30000062ff627230 */ /* 0x000fe20000004100 */
[----:B------:R-:W-:Y:S01]  /*37a0*/  ISETP.NE.AND P4, PT, R96, 0x1, PT ;  /* 0x000000016000780c */ /* 0x000fe20003f85270 */
[----:B------:R-:W-:Y:S01]  /*37b0*/  BSSY.RECONVERGENT B2, `(.L_x_2449) ;  /* 0x000004d000027945 */ /* 0x000fe20003800200 */
[----:B------:R-:W-:Y:S02]  /*37c0*/  HFMA2 R100, -RZ, RZ, 0, 1.1920928955078125e-07 ;  /* 0x00000002ff647431 */ /* 0x000fe400000001ff */
[----:B------:R-:W-:Y:S01]  /*37d0*/  FFMA.FTZ R97, R4, R129, 1.1641532182693481445e-10 ;  /* 0x2f00000004617423 */ /* 0x000fe20000010081 */
[----:B------:R-:W-:Y:S01]  /*37e0*/  FMUL.FTZ R98, R98, R141 ;  /* 0x0000008d62627220 */ /* 0x000fe20000410000 */
[----:B------:R-:W-:-:S03]  /*37f0*/  @P1 HADD2.F32 R4, -RZ, R94.H1_H1 ;  /* 0x3000005eff041230 */ /* 0x000fc60000004100 */
[----:B------:R-:W-:-:S04]  /*3800*/  FSETP.GTU.FTZ.AND P3, PT, R97, R140, PT ;  /* 0x0000008c6100720b */ /* 0x000fc80003f7c000 */
[----:B------:R-:W-:Y:S02]  /*3810*/  FSEL R121, R98, RZ, !P3 ;  /* 0x000000ff62797208 */ /* 0x000fe40005800000 */
[----:B------:R-:W-:-:S03]  /*3820*/  PLOP3.LUT P3, PT, P3, PT, PT, 0x8, 0x80 ;  /* 0x000000000080781c */ /* 0x000fc60001f6e170 */
[----:B------:R-:W-:Y:S01]  /*3830*/  @P1 FADD.FTZ R121, R4, R121 ;  /* 0x0000007904791221 */ /* 0x000fe20000010000 */
[----:B------:R-:W-:-:S04]  /*3840*/  IMAD.MOV.U32 R4, RZ, RZ, R2 ;  /* 0x000000ffff047224 */ /* 0x000fc800078e0002 */
[----:B------:R-:W-:Y:S01]  /*3850*/  F2FP.F16.F32.PACK_AB R98, RZ, R121 ;  /* 0x00000079ff62723e */ /* 0x000fe200000000ff */
        /* <DEDUP_REMOVED lines=9> */
.L_x_2451:
        /* <DEDUP_REMOVED lines=13> */
.L_x_2453:
[----:B------:R-:W-:Y:S05]  /*39c0*/  BSYNC.RECONVERGENT B3 ;  /* 0x0000000000037941 */ /* 0x000fea0003800200 */
.L_x_2452:
        /* <DEDUP_REMOVED lines=43> */
.L_x_2450:
[----:B------:R-:W-:Y:S05]  /*3c80*/  BSYNC.RECONVERGENT B2 ;  /* 0x0000000000027941 */ /* 0x000fea0003800200 */
.L_x_2449:
[----:B------:R-:W-:Y:S01]  /*3c90*/  I2FP.F32.U32 R4, R4 ;  /* 0x0000000400047245 */ /* 0x000fe20000201000 */
[----:B------:R-:W-:Y:S01]  /*3ca0*/  HADD2.F32 R96, -RZ, R99.H0_H0 ;  /* 0x20000063ff607230 */ /* 0x000fe20000004100 */
[----:B------:R-:W-:Y:S01]  /*3cb0*/  ISETP.NE.AND P5, PT, R100, 0x1, PT ;  /* 0x000000016400780c */ /* 0x000fe20003fa5270 */
[----:B------:R-:W-:Y:S01]  /*3cc0*/  @P1 HADD2.F32 R101, -RZ, R95.H0_H0 ;  /* 0x2000005fff651230 */ /* 0x000fe20000004100 */
[----:B------:R-:W-:Y:S01]  /*3cd0*/  BSSY.RECONVERGENT B2, `(.L_x_2454) ;  /* 0x000004c000027945 */ /* 0x000fe20003800200 */
[----:B------:R-:W-:Y:S01]  /*3ce0*/  FFMA.FTZ R97, R4, R129, 1.1641532182693481445e-10 ;  /* 0x2f00000004617423 */ /* 0x000fe20000010081 */
[----:B------:R-:W-:Y:S01]  /*3cf0*/  FMUL.FTZ R96, R96, R141 ;  /* 0x0000008d60607220 */ /* 0x000fe20000410000 */
[----:B------:R-:W-:-:S03]  /*3d00*/  IMAD.MOV.U32 R4, RZ, RZ, 0x2 ;  /* 0x00000002ff047424 */ /* 0x000fc600078e00ff */
[----:B------:R-:W-:Y:S02]  /*3d10*/  FSETP.GTU.FTZ.AND P4, PT, R97, R140, PT ;  /* 0x0000008c6100720b */ /* 0x000fe40003f9c000 */
[----:B------:R-:W-:Y:S02]  /*3d20*/  MOV R97, R2 ;  /* 0x0000000200617202 */ /* 0x000fe40000000f00 */
[----:B------:R-:W-:Y:S02]  /*3d30*/  FSEL R122, R96, RZ, !P4 ;  /* 0x000000ff607a7208 */ /* 0x000fe40006000000 */
[----:B------:R-:W-:-:S03]  /*3d40*/  PLOP3.LUT P4, PT, P4, PT, PT, 0x8, 0x80 ;  /* 0x000000000080781c */ /* 0x000fc6000278e170 */
[----:B------:R-:W-:-:S05]  /*3d50*/  @P1 FADD.FTZ R122, R101, R122 ;  /* 0x0000007a657a1221 */ /* 0x000fca0000010000 */
[----:B------:R-:W-:Y:S01]  /*3d60*/  F2FP.F16.F32.PACK_AB R138, RZ, R122 ;  /* 0x0000007aff8a723e */ /* 0x000fe200000000ff */
        /* <DEDUP_REMOVED lines=9> */
.L_x_2456:
        /* <DEDUP_REMOVED lines=13> */
.L_x_2458:
[----:B------:R-:W-:Y:S05]  /*3ed0*/  BSYNC.RECONVERGENT B3 ;  /* 0x0000000000037941 */ /* 0x000fea0003800200 */
.L_x_2457:
        /* <DEDUP_REMOVED lines=43> */
.L_x_2455:
[----:B------:R-:W-:Y:S05]  /*4190*/  BSYNC.RECONVERGENT B2 ;  /* 0x0000000000027941 */ /* 0x000fea0003800200 */
.L_x_2454:
[----:B------:R-:W-:Y:S01]  /*41a0*/  I2FP.F32.U32 R96, R97 ;  /* 0x0000006100607245 */ /* 0x000fe20000201000 */
[----:B------:R-:W-:Y:S01]  /*41b0*/  HADD2.F32 R100, -RZ, R99.H1_H1 ;  /* 0x30000063ff647230 */ /* 0x000fe20000004100 */
[----:B------:R-:W-:Y:S02]  /*41c0*/  PRMT R98, R142, 0x5410, R98 ;  /* 0x000054108e627816 */ /* 0x000fe40000000062 */
[----:B------:R-:W-:Y:S01]  /*41d0*/  PRMT R97, R137, 0x5410, R139 ;  /* 0x0000541089617816 */ /* 0x000fe2000000008b */
[----:B------:R-:W-:Y:S01]  /*41e0*/  FFMA.FTZ R129, R96, R129, 1.1641532182693481445e-10 ;  /* 0x2f00000060817423 */ /* 0x000fe20000010081 */
[----:B------:R-:W-:Y:S01]  /*41f0*/  FMUL.FTZ R100, R100, R141 ;  /* 0x0000008d64647220 */ /* 0x000fe20000410000 */
[----:B------:R-:W-:-:S03]  /*4200*/  @P1 HADD2.F32 R96, -RZ, R95.H1_H1 ;  /* 0x3000005fff601230 */ /* 0x000fc60000004100 */
[----:B------:R-:W-:-:S04]  /*4210*/  FSETP.GTU.FTZ.AND P5, PT, R129, R140, PT ;  /* 0x0000008c8100720b */ /* 0x000fc80003fbc000 */
[----:B------:R-:W-:Y:S02]  /*4220*/  FSEL R129, R100, RZ, !P5 ;  /* 0x000000ff64817208 */ /* 0x000fe40006800000 */
[----:B------:R-:W-:-:S03]  /*4230*/  PLOP3.LUT P5, PT, P5, PT, PT, 0x8, 0x80 ;  /* 0x000000000080781c */ /* 0x000fc60002fae170 */
[----:B------:R-:W-:Y:S01]  /*4240*/  @P1 FADD.FTZ R129, R96, R129 ;  /* 0x0000008160811221 */ /* 0x000fe20000010000 */
[----:B------:R-:W-:-:S04]  /*4250*/  PRMT R96, R134, 0x5410, R135 ;  /* 0x0000541086607816 */ /* 0x000fc80000000087 */
[----:B------:R-:W-:-:S04]  /*4260*/  F2FP.F16.F32.PACK_AB R99, RZ, R129 ;  /* 0x00000081ff63723e */ /* 0x000fc800000000ff */
[----:B------:R-:W-:Y:S01]  /*4270*/  PRMT R99, R138, 0x5410, R99 ;  /* 0x000054108a637816 */ /* 0x000fe20000000063 */
[----:B------:R-:W-:Y:S06]  /*4280*/  BRA `(.L_x_2459) ;  /* 0x0000005000747947 */ /* 0x000fec0003800000 */
.L_x_2418:
        /* <DEDUP_REMOVED lines=16> */
.L_x_2462:
        /* <DEDUP_REMOVED lines=13> */
.L_x_2464:
[----:B------:R-:W-:Y:S05]  /*4460*/  BSYNC.RECONVERGENT B3 ;  /* 0x0000000000037941 */ /* 0x000fea0003800200 */
.L_x_2463:
        /* <DEDUP_REMOVED lines=42> */
.L_x_2461:
[----:B------:R-:W-:Y:S05]  /*4710*/  BSYNC.RECONVERGENT B2 ;  /* 0x0000000000027941 */ /* 0x000fea0003800200 */
.L_x_2460:
        /* <DEDUP_REMOVED lines=9> */
[----:B------:R-:W-:Y:S02]  /*47b0*/  HFMA2 R16, -RZ, RZ, 0, 1.1920928955078125e-07 ;  /* 0x00000002ff107431 */ /* 0x000fe400000001ff */
        /* <DEDUP_REMOVED lines=15> */
.L_x_2467:
        /* <DEDUP_REMOVED lines=13> */
.L_x_2469:
[----:B------:R-:W-:Y:S05]  /*4980*/  BSYNC.RECONVERGENT B3 ;  /* 0x0000000000037941 */ /* 0x000fea0003800200 */
.L_x_2468:
        /* <DEDUP_REMOVED lines=43> */
.L_x_2466:
[----:B------:R-:W-:Y:S05]  /*4c40*/  BSYNC.RECONVERGENT B2 ;  /* 0x0000000000027941 */ /* 0x000fea0003800200 */
.L_x_2465:
[----:B------:R-:W-:Y:S01]  /*4c50*/  I2FP.F32.U32 R4, R4 ;  /* 0x0000000400047245 */ /* 0x000fe20000201000 */
[----:B------:R-:W-:Y:S01]  /*4c60*/  HADD2.F32 R14, -RZ, R88.H0_H0 ;  /* 0x20000058ff0e7230 */ /* 0x000fe20000004100 */
[----:B------:R-:W-:Y:S01]  /*4c70*/  ISETP.NE.AND P3, PT, R16, 0x1, PT ;  /* 0x000000011000780c */ /* 0x000fe20003f65270 */
[----:B------:R-:W-:Y:S01]  /*4c80*/  @P1 HADD2.F32 R17, -RZ, R92.H0_H0 ;  /* 0x2000005cff111230 */ /* 0x000fe20000004100 */
[----:B------:R-:W-:Y:S01]  /*4c90*/  BSSY.RECONVERGENT B2, `(.L_x_2470) ;  /* 0x000004e000027945 */ /* 0x000fe20003800200 */
[----:B------:R-:W-:Y:S01]  /*4ca0*/  FFMA.FTZ R4, R4, R21, 1.1641532182693481445e-10 ;  /* 0x2f00000004047423 */ /* 0x000fe20000010015 */
[----:B------:R-:W-:-:S04]  /*4cb0*/  FMUL.FTZ R14, R14, R129 ;  /* 0x000000810e0e7220 */ /* 0x000fc80000410000 */
[----:B------:R-:W-:-:S04]  /*4cc0*/  FSETP.GTU.FTZ.AND P2, PT, R4, R139, PT ;  /* 0x0000008b0400720b */ /* 0x000fc80003f5c000 */
[----:B------:R-:W-:Y:S02]  /*4cd0*/  FSEL R15, R14, RZ, !P2 ;  /* 0x000000ff0e0f7208 */ /* 0x000fe40005000000 */
[----:B------:R-:W-:-:S03]  /*4ce0*/  SEL R14, RZ, 0x1, P2 ;  /* 0x00000001ff0e7807 */ /* 0x000fc60001000000 */
[----:B------:R-:W-:-:S04]  /*4cf0*/  FADD.FTZ R4, R0, R15 ;  /* 0x0000000f00047221 */ /* 0x000fc80000010000 */
[--C-:B------:R-:W-:Y:S01]  /*4d00*/  @P1 FADD.FTZ R0, R17, R4.reuse ;  /* 0x0000000411001221 */ /* 0x100fe20000010000 */
[----:B------:R-:W-:Y:S02]  /*4d10*/  @!P1 IMAD.MOV.U32 R0, RZ, RZ, R4 ;  /* 0x000000ffff009224 */ /* 0x000fe400078e0004 */
[----:B------:R-:W-:Y:S02]  /*4d20*/  HFMA2 R17, -RZ, RZ, 0, 1.1920928955078125e-07 ;  /* 0x00000002ff117431 */ /* 0x000fe400000001ff */
[----:B------:R-:W-:Y:S01]  /*4d30*/  IMAD.MOV.U32 R4, RZ, RZ, R2 ;  /* 0x000000ffff047224 */ /* 0x000fe200078e0002 */
        /* <DEDUP_REMOVED lines=10> */
.L_x_2472:
        /* <DEDUP_REMOVED lines=13> */
.L_x_2474:
[----:B------:R-:W-:Y:S05]  /*4eb0*/  BSYNC.RECONVERGENT B3 ;  /* 0x0000000000037941 */ /* 0x000fea0003800200 */
.L_x_2473:
        /* <DEDUP_REMOVED lines=43> */
.L_x_2471:
[----:B------:R-:W-:Y:S05]  /*5170*/  BSYNC.RECONVERGENT B2 ;  /* 0x0000000000027941 */ /* 0x000fea0003800200 */
.L_x_2470:
[----:B------:R-:W-:Y:S01]  /*5180*/  I2FP.F32.U32 R4, R4 ;  /* 0x0000000400047245 */ /* 0x000fe20000201000 */
[----:B------:R-:W-:Y:S01]  /*5190*/  HADD2.F32 R96, -RZ, R96.H1_H1 ;  /* 0x30000060ff607230 */ /* 0x000fe20000004100 */
[----:B------:R-:W-:Y:S01]  /*51a0*/  ISETP.NE.AND P3, PT, R17, 0x1, PT ;  /* 0x000000011100780c */ /* 0x000fe20003f65270 */
[----:B------:R-:W-:Y:S01]  /*51b0*/  BSSY.RECONVERGENT B2, `(.L_x_2475) ;  /* 0x000004c000027945 */ /* 0x000fe20003800200 */
[----:B------:R-:W-:Y:S01]  /*51c0*/  LOP3.LUT R13, R13, 0xfffffff7, RZ, 0xc0, !PT ;  /* 0xfffffff70d0d7812 */ /* 0x000fe200078ec0ff */
[----:B------:R-:W-:Y:S01]  /*51d0*/  FFMA.FTZ R4, R4, R21, 1.1641532182693481445e-10 ;  /* 0x2f00000004047423 */ /* 0x000fe20000010015 */
[----:B------:R-:W-:Y:S01]  /*51e0*/  FMUL.FTZ R15, R96, R129 ;  /* 0x00000081600f7220 */ /* 0x000fe20000410000 */
[----:B------:R-:W-:-:S03]  /*51f0*/  IMAD.MOV.U32 R18, RZ, RZ, 0x2 ;  /* 0x00000002ff127424 */ /* 0x000fc600078e00ff */
[----:B------:R-:W-:Y:S02]  /*5200*/  FSETP.GTU.FTZ.AND P2, PT, R4, R139, PT ;  /* 0x0000008b0400720b */ /* 0x000fe40003f5c000 */
[----:B------:R-:W-:Y:S02]  /*5210*/  MOV R4, R2 ;  /* 0x0000000200047202 */ /* 0x000fe40000000f00 */
        /* <DEDUP_REMOVED lines=12> */
.L_x_2477:
        /* <DEDUP_REMOVED lines=13> */
.L_x_2479:
[----:B------:R-:W-:Y:S05]  /*53b0*/  BSYNC.RECONVERGENT B3 ;  /* 0x0000000000037941 */ /* 0x000fea0003800200 */
.L_x_2478:
        /* <DEDUP_REMOVED lines=43> */
.L_x_2476:
[----:B------:R-:W-:Y:S05]  /*5670*/  BSYNC.RECONVERGENT B2 ;  /* 0x0000000000027941 */ /* 0x000fea0003800200 */
.L_x_2475:
[----:B------:R-:W-:Y:S01]  /*5680*/  I2FP.F32.U32 R4, R4 ;  /* 0x0000000400047245 */ /* 0x000fe20000201000 */
[----:B------:R-:W-:Y:S01]  /*5690*/  HADD2.F32 R16, -RZ, R88.H1_H1 ;  /* 0x30000058ff107230 */ /* 0x000fe20000004100 */
[----:B------:R-:W-:Y:S01]  /*56a0*/  ISETP.NE.AND P3, PT, R18, 0x1, PT ;  /* 0x000000011200780c */ /* 0x000fe20003f65270 */
[----:B------:R-:W-:Y:S01]  /*56b0*/  @P1 HADD2.F32 R110, -RZ, R92.H1_H1 ;  /* 0x3000005cff6e1230 */ /* 0x000fe20000004100 */
[----:B------:R-:W-:Y:S01]  /*56c0*/  BSSY.RECONVERGENT B2, `(.L_x_2480) ;  /* 0x000004e000027945 */ /* 0x000fe20003800200 */
[----:B------:R-:W-:Y:S01]  /*56d0*/  FFMA.FTZ R4, R4, R21, 1.1641532182693481445e-10 ;  /* 0x2f00000004047423 */ /* 0x000fe20000010015 */
[----:B------:R-:W-:Y:S01]  /*56e0*/  FMUL.FTZ R16, R16, R129 ;  /* 0x0000008110107220 */ /* 0x000fe20000410000 */
[----:B------:R-:W-:-:S03]  /*56f0*/  IMAD.MOV.U32 R17, RZ, RZ, 0x2 ;  /* 0x00000002ff117424 */ /* 0x000fc600078e00ff */
[----:B------:R-:W-:Y:S02]  /*5700*/  FSETP.GTU.FTZ.AND P2, PT, R4, R139, PT ;  /* 0x0000008b0400720b */ /* 0x000fe40003f5c000 */
[----:B------:R-:W-:Y:S02]  /*5710*/  MOV R4, R2 ;  /* 0x0000000200047202 */ /* 0x000fe40000000f00 */
[----:B------:R-:W-:-:S05]  /*5720*/  FSEL R16, R16, RZ, !P2 ;  /* 0x000000ff10107208 */ /* 0x000fca0005000000 */
[----:B------:R-:W-:-:S04]  /*5730*/  FADD.FTZ R15, R15, R16 ;  /* 0x000000100f0f7221 */ /* 0x000fc80000010000 */
[--C-:B------:R-:W-:Y:S01]  /*5740*/  @P1 FADD.FTZ R110, R110, R15.reuse ;  /* 0x0000000f6e6e1221 */ /* 0x100fe20000010000 */
[----:B------:R-:W-:Y:S01]  /*5750*/  @!P1 IMAD.MOV.U32 R110, RZ, RZ, R15 ;  /* 0x000000ffff6e9224 */ /* 0x000fe200078e000f */
[----:B------:R-:W-:-:S04]  /*5760*/  SEL R15, RZ, 0x1, P2 ;  /* 0x00000001ff0f7807 */ /* 0x000fc80001000000 */
        /* <DEDUP_REMOVED lines=10> */
.L_x_2482:
        /* <DEDUP_REMOVED lines=13> */
.L_x_2484:
[----:B------:R-:W-:Y:S05]  /*58e0*/  BSYNC.RECONVERGENT B3 ;  /* 0x0000000000037941 */ /* 0x000fea0003800200 */
.L_x_2483:
        /* <DEDUP_REMOVED lines=43> */
.L_x_2481:
[----:B------:R-:W-:Y:S05]  /*5ba0*/  BSYNC.RECONVERGENT B2 ;  /* 0x0000000000027941 */ /* 0x000fea0003800200 */
.L_x_2480:
[----:B------:R-:W-:Y:S01]  /*5bb0*/  I2FP.F32.U32 R4, R4 ;  /* 0x0000000400047245 */ /* 0x000fe20000201000 */
[----:B------:R-:W-:Y:S01]  /*5bc0*/  HADD2.F32 R16, -RZ, R97.H0_H0 ;  /* 0x20000061ff107230 */ /* 0x000fe20000004100 */
        /* <DEDUP_REMOVED lines=20> */
.L_x_2487:
        /* <DEDUP_REMOVED lines=13> */
.L_x_2489:
[----:B------:R-:W-:Y:S05]  /*5de0*/  BSYNC.RECONVERGENT B3 ;  /* 0x0000000000037941 */ /* 0x000fea0003800200 */
.L_x_2488:
        /* <DEDUP_REMOVED lines=43> */
.L_x_2486:
[----:B------:R-:W-:Y:S05]  /*60a0*/  BSYNC.RECONVERGENT B2 ;  /* 0x0000000000027941 */ /* 0x000fea0003800200 */
.L_x_2485:
        /* <DEDUP_REMOVED lines=8> */
[----:B------:R-:W-:Y:S01]  /*6130*/  FSETP.GTU.FTZ.AND P2, PT, R4, R139, PT ;  /* 0x0000008b0400720b */ /* 0x000fe20003f5c000 */
[----:B------:R-:W-:-:S03]  /*6140*/  IMAD.MOV.U32 R4, RZ, RZ, R2 ;  /* 0x000000ffff047224 */ /* 0x000fc600078e0002 */
[----:B------:R-:W-:Y:S02]  /*6150*/  FSEL R17, R16, RZ, !P2 ;  /* 0x000000ff10117208 */ /* 0x000fe40005000000 */
[----:B------:R-:W-:-:S03]  /*6160*/  SEL R16, RZ, 0x1, P2 ;  /* 0x00000001ff107807 */ /* 0x000fc60001000000 */
[----:B------:R-:W-:-:S04]  /*6170*/  FADD.FTZ R20, R20, R17 ;  /* 0x0000001114147221 */ /* 0x000fc80000010000 */
[----:B------:R-:W-:Y:S01]  /*6180*/  @P1 FADD.FTZ R109, R109, R20 ;  /* 0x000000146d6d1221 */ /* 0x000fe20000010000 */
[----:B------:R-:W-:-:S04]  /*6190*/  @!P1 MOV R109, R20 ;  /* 0x00000014006d9202 */ /* 0x000fc80000000f00 */
        /* <DEDUP_REMOVED lines=10> */
.L_x_2492:
        /* <DEDUP_REMOVED lines=13> */
.L_x_2494:
[----:B------:R-:W-:Y:S05]  /*6310*/  BSYNC.RECONVERGENT B3 ;  /* 0x0000000000037941 */ /* 0x000fea0003800200 */
.L_x_2493:
        /* <DEDUP_REMOVED lines=43> */
.L_x_2491:
[----:B------:R-:W-:Y:S05]  /*65d0*/  BSYNC.RECONVERGENT B2 ;  /* 0x0000000000027941 */ /* 0x000fea0003800200 */
.L_x_2490:
[----:B------:R-:W-:Y:S01]  /*65e0*/  I2FP.F32.U32 R4, R4 ;  /* 0x0000000400047245 */ /* 0x000fe20000201000 */
[----:B------:R-:W-:Y:S01]  /*65f0*/  HADD2.F32 R18, -RZ, R97.H1_H1 ;  /* 0x30000061ff127230 */ /* 0x000fe20000004100 */
        /* <DEDUP_REMOVED lines=20> */
.L_x_2497:
        /* <DEDUP_REMOVED lines=13> */
.L_x_2499:
[----:B------:R-:W-:Y:S05]  /*6810*/  BSYNC.RECONVERGENT B3 ;  /* 0x0000000000037941 */ /* 0x000fea0003800200 */
.L_x_2498:
        /* <DEDUP_REMOVED lines=43> */
.L_x_2496:
[----:B------:R-:W-:Y:S05]  /*6ad0*/  BSYNC.RECONVERGENT B2 ;  /* 0x0000000000027941 */ /* 0x000fea0003800200 */
.L_x_2495:
[----:B------:R-:W-:Y:S01]  /*6ae0*/  I2FP.F32.U32 R4, R4 ;  /* 0x0000000400047245 */ /* 0x000fe20000201000 */
[----:B------:R-:W-:Y:S01]  /*6af0*/  HADD2.F32 R18, -RZ, R89.H1_H1 ;  /* 0x30000059ff127230 */ /* 0x000fe20000004100 */
[----:B------:R-:W-:Y:S01]  /*6b00*/  BSSY.RECONVERGENT B2, `(.L_x_2500) ;  /* 0x0000050000027945 */ /* 0x000fe20003800200 */
[----:B------:R-:W-:Y:S02]  /*6b10*/  @P1 HADD2.F32 R113, -RZ, R93.H1_H1 ;  /* 0x3000005dff711230 */ /* 0x000fe40000004100 */
[----:B------:R-:W-:Y:S02]  /*6b20*/  HFMA2 R19, -RZ, RZ, 0, 1.1920928955078125e-07 ;  /* 0x00000002ff137431 */ /* 0x000fe400000001ff */
[----:B------:R-:W-:Y:S01]  /*6b30*/  FFMA.FTZ R4, R4, R21, 1.1641532182693481445e-10 ;  /* 0x2f00000004047423 */ /* 0x000fe20000010015 */
[----:B------:R-:W-:-:S04]  /*6b40*/  FMUL.FTZ R18, R18, R129 ;  /* 0x0000008112127220 */ /* 0x000fc80000410000 */
[----:B------:R-:W-:-:S04]  /*6b50*/  FSETP.GTU.FTZ.AND P2, PT, R4, R139, PT ;  /* 0x0000008b0400720b */ /* 0x000fc80003f5c000 */
[----:B------:R-:W-:-:S05]  /*6b60*/  FSEL R4, R18, RZ, !P2 ;  /* 0x000000ff12047208 */ /* 0x000fca0005000000 */
[----:B------:R-:W-:Y:S01]  /*6b70*/  FADD.FTZ R4, R17, R4 ;  /* 0x0000000411047221 */ /* 0x000fe20000010000 */
[----:B------:R-:W-:Y:S02]  /*6b80*/  SEL R17, RZ, 0x1, P2 ;  /* 0x00000001ff117807 */ /* 0x000fe40001000000 */
[----:B------:R-:W-:Y:S01]  /*6b90*/  ISETP.NE.AND P2, PT, R20, 0x1, PT ;  /* 0x000000011400780c */ /* 0x000fe20003f45270 */
[--C-:B------:R-:W-:Y:S01]  /*6ba0*/  @P1 FADD.FTZ R113, R113, R4.reuse ;  /* 0x0000000471711221 */ /* 0x100fe20000010000 */
[----:B------:R-:W-:Y:S02]  /*6bb0*/  @!P1 IMAD.MOV.U32 R113, RZ, RZ, R4 ;  /* 0x000000ffff719224 */ /* 0x000fe400078e0004 */
[----:B------:R-:W-:-:S03]  /*6bc0*/  IMAD.MOV.U32 R4, RZ, RZ, R2 ;  /* 0x000000ffff047224 */ /* 0x000fc600078e0002 */
[----:B------:R-:W-:-:S06]  /*6bd0*/  F2FP.F16.F32.PACK_AB R137, RZ, R113 ;  /* 0x00000071ff89723e */ /* 0x000fcc00000000ff */
        /* <DEDUP_REMOVED lines=9> */
.L_x_2502:
        /* <DEDUP_REMOVED lines=13> */
.L_x_2504:
[----:B------:R-:W-:Y:S05]  /*6d40*/  BSYNC.RECONVERGENT B3 ;  /* 0x0000000000037941 */ /* 0x000fea0003800200 */
.L_x_2503:
        /* <DEDUP_REMOVED lines=43> */
.L_x_2501:
[----:B------:R-:W-:Y:S05]  /*7000*/  BSYNC.RECONVERGENT B2 ;  /* 0x0000000000027941 */ /* 0x000fea0003800200 */
.L_x_2500:
[----:B------:R-:W-:Y:S01]  /*7010*/  I2FP.F32.U32 R4, R4 ;  /* 0x0000000400047245 */ /* 0x000fe20000201000 */
[----:B------:R-:W-:Y:S01]  /*7020*/  HADD2.F32 R18, -RZ, R98.H0_H0 ;  /* 0x20000062ff127230 */ /* 0x000fe20000004100 */
[----:B------:R-:W-:Y:S01]  /*7030*/  ISETP.NE.AND P3, PT, R19, 0x1, PT ;  /* 0x000000011300780c */ /* 0x000fe20003f65270 */
[----:B------:R-:W-:Y:S01]  /*7040*/  BSSY.RECONVERGENT B2, `(.L_x_2505) ;  /* 0x000004a000027945 */ /* 0x000fe20003800200 */
[----:B------:R-:W-:Y:S02]  /*7050*/  IMAD.MOV.U32 R96, RZ, RZ, 0x2 ;  /* 0x00000002ff607424 */ /* 0x000fe400078e00ff */
[----:B------:R-:W-:Y:S01]  /*7060*/  FFMA.FTZ R4, R4, R21, 1.1641532182693481445e-10 ;  /* 0x2f00000004047423 */ /* 0x000fe20000010015 */
[----:B------:R-:W-:-:S04]  /*7070*/  FMUL.FTZ R18, R18, R129 ;  /* 0x0000008112127220 */ /* 0x000fc80000410000 */
[----:B------:R-:W-:Y:S02]  /*7080*/  FSETP.GTU.FTZ.AND P2, PT, R4, R139, PT ;  /* 0x0000008b0400720b */ /* 0x000fe40003f5c000 */
[----:B------:R-:W-:Y:S02]  /*7090*/  MOV R4, R2 ;  /* 0x0000000200047202 */ /* 0x000fe40000000f00 */
        /* <DEDUP_REMOVED lines=11> */
.L_x_2507:
        /* <DEDUP_REMOVED lines=13> */
.L_x_2509:
[----:B------:R-:W-:Y:S05]  /*7220*/  BSYNC.RECONVERGENT B3 ;  /* 0x0000000000037941 */ /* 0x000fea0003800200 */
.L_x_2508:
        /* <DEDUP_REMOVED lines=43> */
.L_x_2506:
[----:B------:R-:W-:Y:S05]  /*74e0*/  BSYNC.RECONVERGENT B2 ;  /* 0x0000000000027941 */ /* 0x000fea0003800200 */
.L_x_2505:
[----:B------:R-:W-:Y:S01]  /*74f0*/  I2FP.F32.U32 R4, R4 ;  /* 0x0000000400047245 */ /* 0x000fe20000201000 */
[----:B------:R-:W-:Y:S01]  /*7500*/  HADD2.F32 R18, -RZ, R90.H0_H0 ;  /* 0x2000005aff127230 */ /* 0x000fe20000004100 */
[----:B------:R-:W-:Y:S01]  /*7510*/  BSSY.RECONVERGENT B2, `(.L_x_2510) ;  /* 0x0000050000027945 */ /* 0x000fe20003800200 */
[----:B------:R-:W-:Y:S02]  /*7520*/  @P1 HADD2.F32 R97, -RZ, R94.H0_H0 ;  /* 0x2000005eff611230 */ /* 0x000fe40000004100 */
        /* <DEDUP_REMOVED lines=9> */
[----:B------:R-:W-:Y:S02]  /*75c0*/  @!P1 IMAD.MOV.U32 R114, RZ, RZ, R20 ;  /* 0x000000ffff729224 */ /* 0x000fe400078e0014 */
[----:B------:R-:W-:-:S03]  /*75d0*/  IMAD.MOV.U32 R97, RZ, RZ, 0x2 ;  /* 0x00000002ff617424 */ /* 0x000fc600078e00ff */
[----:B------:R-:W-:Y:S02]  /*75e0*/  F2FP.F16.F32.PACK_AB R138, RZ, R114 ;  /* 0x00000072ff8a723e */ /* 0x000fe400000000ff */
        /* <DEDUP_REMOVED lines=9> */
.L_x_2512:
        /* <DEDUP_REMOVED lines=13> */
.L_x_2514:
[----:B------:R-:W-:Y:S05]  /*7750*/  BSYNC.RECONVERGENT B3 ;  /* 0x0000000000037941 */ /* 0x000fea0003800200 */
.L_x_2513:
        /* <DEDUP_REMOVED lines=43> */
.L_x_2511:
[----:B------:R-:W-:Y:S05]  /*7a10*/  BSYNC.RECONVERGENT B2 ;  /* 0x0000000000027941 */ /* 0x000fea0003800200 */
.L_x_2510:
[----:B------:R-:W-:Y:S01]  /*7a20*/  I2FP.F32.U32 R4, R4 ;  /* 0x0000000400047245 */ /* 0x000fe20000201000 */
[----:B------:R-:W-:Y:S01]  /*7a30*/  HADD2.F32 R98, -RZ, R98.H1_H1 ;  /* 0x30000062ff627230 */ /* 0x000fe20000004100 */
        /* <DEDUP_REMOVED lines=18> */
.L_x_2517:
        /* <DEDUP_REMOVED lines=13> */
.L_x_2519:
[----:B------:R-:W-:Y:S05]  /*7c30*/  BSYNC.RECONVERGENT B3 ;  /* 0x0000000000037941 */ /* 0x000fea0003800200 */
.L_x_2518:
        /* <DEDUP_REMOVED lines=43> */
.L_x_2516:
[----:B------:R-:W-:Y:S05]  /*7ef0*/  BSYNC.RECONVERGENT B2 ;  /* 0x0000000000027941 */ /* 0x000fea0003800200 */
.L_x_2515:
[----:B------:R-:W-:Y:S01]  /*7f00*/  I2FP.F32.U32 R4, R20 ;  /* 0x0000001400047245 */ /* 0x000fe20000201000 */
[----:B------:R-:W-:Y:S01]  /*7f10*/  HADD2.F32 R20, -RZ, R90.H1_H1 ;  /* 0x3000005aff147230 */ /* 0x000fe20000004100 */
[----:B------:R-:W-:Y:S01]  /*7f20*/  BSSY.RECONVERGENT B2, `(.L_x_2520) ;  /* 0x0000051000027945 */ /* 0x000fe20003800200 */
[----:B------:R-:W-:Y:S02]  /*7f30*/  @P1 HADD2.F32 R96, -RZ, R94.H1_H1 ;  /* 0x3000005eff601230 */ /* 0x000fe40000004100 */
        /* <DEDUP_REMOVED lines=9> */
[----:B------:R-:W-:Y:S01]  /*7fd0*/  @!P1 MOV R121, R19 ;  /* 0x0000001300799202 */ /* 0x000fe20000000f00 */
[----:B------:R-:W-:Y:S01]  /*7fe0*/  IMAD.MOV.U32 R96, RZ, RZ, 0x2 ;  /* 0x00000002ff607424 */ /* 0x000fe200078e00ff */
[----:B------:R-:W-:Y:S02]  /*7ff0*/  PRMT R19, R4, 0x7610, R19 ;  /* 0x0000761004137816 */ /* 0x000fe40000000013 */
[----:B------:R-:W-:-:S03]  /*8000*/  F2FP.F16.F32.PACK_AB R140, RZ, R121 ;  /* 0x00000079ff8c723e */ /* 0x000fc600000000ff */
        /* <DEDUP_REMOVED lines=9> */
.L_x_2522:
        /* <DEDUP_REMOVED lines=13> */
.L_x_2524:
[----:B------:R-:W-:Y:S05]  /*8170*/  BSYNC.RECONVERGENT B3 ;  /* 0x0000000000037941 */ /* 0x000fea0003800200 */
.L_x_2523:
        /* <DEDUP_REMOVED lines=43> */
.L_x_2521:
[----:B------:R-:W-:Y:S05]  /*8430*/  BSYNC.RECONVERGENT B2 ;  /* 0x0000000000027941 */ /* 0x000fea0003800200 */
.L_x_2520:
[----:B------:R-:W-:Y:S01]  /*8440*/  I2FP.F32.U32 R4, R20 ;  /* 0x0000001400047245 */ /* 0x000fe20000201000 */
[----:B------:R-:W-:Y:S01]  /*8450*/  HADD2.F32 R20, -RZ, R99.H0_H0 ;  /* 0x20000063ff147230 */ /* 0x000fe20000004100 */
        /* <DEDUP_REMOVED lines=18> */
.L_x_2527:
        /* <DEDUP_REMOVED lines=13> */
.L_x_2529:
[----:B------:R-:W-:Y:S05]  /*8650*/  BSYNC.RECONVERGENT B3 ;  /* 0x0000000000037941 */ /* 0x000fea0003800200 */
.L_x_2528:
        /* <DEDUP_REMOVED lines=43> */
.L_x_2526:
[----:B------:R-:W-:Y:S05]  /*8910*/  BSYNC.RECONVERGENT B2 ;  /* 0x0000000000027941 */ /* 0x000fea0003800200 */
.L_x_2525:
[----:B------:R-:W-:Y:S01]  /*8920*/  I2FP.F32.U32 R4, R97 ;  /* 0x0000006100047245 */ /* 0x000fe20000201000 */
[----:B------:R-:W-:Y:S01]  /*8930*/  HADD2.F32 R96, -RZ, R91.H0_H0 ;  /* 0x2000005bff607230 */ /* 0x000fe20000004100 */
[----:B------:R-:W-:Y:S01]  /*8940*/  BSSY.RECONVERGENT B2, `(.L_x_2530) ;  /* 0x0000051000027945 */ /* 0x000fe20003800200 */
[----:B------:R-:W-:Y:S02]  /*8950*/  @P1 HADD2.F32 R101, -RZ, R95.H0_H0 ;  /* 0x2000005fff651230 */ /* 0x000fe40000004100 */
        /* <DEDUP_REMOVED lines=12> */
[----:B------:R-:W-:Y:S02]  /*8a20*/  F2FP.F16.F32.PACK_AB R135, RZ, R122 ;  /* 0x0000007aff87723e */ /* 0x000fe400000000ff */
        /* <DEDUP_REMOVED lines=9> */
.L_x_2532:
        /* <DEDUP_REMOVED lines=13> */
.L_x_2534:
[----:B------:R-:W-:Y:S05]  /*8b90*/  BSYNC.RECONVERGENT B3 ;  /* 0x0000000000037941 */ /* 0x000fea0003800200 */
.L_x_2533:
        /* <DEDUP_REMOVED lines=43> */
.L_x_2531:
[----:B------:R-:W-:Y:S05]  /*8e50*/  BSYNC.RECONVERGENT B2 ;  /* 0x0000000000027941 */ /* 0x000fea0003800200 */
.L_x_2530:
[----:B------:R-:W-:Y:S01]  /*8e60*/  I2FP.F32.U32 R4, R97 ;  /* 0x0000006100047245 */ /* 0x000fe20000201000 */
[----:B------:R-:W-:Y:S01]  /*8e70*/  HADD2.F32 R98, -RZ, R99.H1_H1 ;  /* 0x30000063ff627230 */ /* 0x000fe20000004100 */
[----:B------:R-:W-:Y:S01]  /*8e80*/  ISETP.NE.AND P6, PT, R100, 0x1, PT ;  /* 0x000000016400780c */ /* 0x000fe20003fc5270 */
[----:B------:R-:W-:Y:S01]  /*8e90*/  BSSY.RECONVERGENT B2, `(.L_x_2535) ;  /* 0x000004c000027945 */ /* 0x000fe20003800200 */
[----:B------:R-:W-:Y:S01]  /*8ea0*/  MOV R97, R2 ;  /* 0x0000000200617202 */ /* 0x000fe20000000f00 */
[----:B------:R-:W-:Y:S01]  /*8eb0*/  FFMA.FTZ R96, R4, R21, 1.1641532182693481445e-10 ;  /* 0x2f00000004607423 */ /* 0x000fe20000010015 */
[----:B------:R-:W-:Y:S01]  /*8ec0*/  FMUL.FTZ R98, R98, R129 ;  /* 0x0000008162627220 */ /* 0x000fe20000410000 */
[----:B------:R-:W-:-:S03]  /*8ed0*/  IMAD.MOV.U32 R4, RZ, RZ, 0x2 ;  /* 0x00000002ff047424 */ /* 0x000fc600078e00ff */
        /* <DEDUP_REMOVED lines=12> */
.L_x_2537:
        /* <DEDUP_REMOVED lines=15> */
.L_x_2539:
[----:B------:R-:W-:Y:S05]  /*9090*/  BSYNC.RECONVERGENT B3 ;  /* 0x0000000000037941 */ /* 0x000fea0003800200 */
.L_x_2538:
        /* <DEDUP_REMOVED lines=43> */
.L_x_2536:
[----:B------:R-:W-:Y:S05]  /*9350*/  BSYNC.RECONVERGENT B2 ;  /* 0x0000000000027941 */ /* 0x000fea0003800200 */
.L_x_2535:
[----:B------:R-:W-:Y:S01]  /*9360*/  I2FP.F32.U32 R96, R97 ;  /* 0x0000006100607245 */ /* 0x000fe20000201000 */
[----:B------:R-:W-:Y:S01]  /*9370*/  HADD2.F32 R98, -RZ, R91.H1_H1 ;  /* 0x3000005bff627230 */ /* 0x000fe20000004100 */
[----:B------:R-:W-:-:S03]  /*9380*/  PRMT R97, R134, 0x5410, R137 ;  /* 0x0000541086617816 */ /* 0x000fc60000000089 */
[----:B------:R-:W-:Y:S01]  /*9390*/  FFMA.FTZ R96, R96, R21, 1.1641532182693481445e-10 ;  /* 0x2f00000060607423 */ /* 0x000fe20000010015 */
[----:B------:R-:W-:-:S04]  /*93a0*/  FMUL.FTZ R98, R98, R129 ;  /* 0x0000008162627220 */ /* 0x000fc80000410000 */
[----:B------:R-:W-:Y:S01]  /*93b0*/  FSETP.GTU.FTZ.AND P6, PT, R96, R139, PT ;  /* 0x0000008b6000720b */ /* 0x000fe20003fdc000 */
[----:B------:R-:W-:-:S03]  /*93c0*/  @P1 HADD2.F32 R96, -RZ, R95.H1_H1 ;  /* 0x3000005fff601230 */ /* 0x000fc60000004100 */
[----:B------:R-:W-:Y:S02]  /*93d0*/  FSEL R98, R98, RZ, !P6 ;  /* 0x000000ff62627208 */ /* 0x000fe40007000000 */
[----:B------:R-:W-:-:S03]  /*93e0*/  SEL R21, RZ, 0x1, P6 ;  /* 0x00000001ff157807 */ /* 0x000fc60003000000 */
[----:B------:R-:W-:Y:S01]  /*93f0*/  FADD.FTZ R141, R141, R98 ;  /* 0x000000628d8d7221 */ /* 0x000fe20000010000 */
[----:B------:R-:W-:-:S03]  /*9400*/  PRMT R98, R138, 0x5410, R140 ;  /* 0x000054108a627816 */ /* 0x000fc6000000008c */
[--C-:B------:R-:W-:Y:S01]  /*9410*/  @P1 FADD.FTZ R129, R96, R141.reuse ;  /* 0x0000008d60811221 */ /* 0x100fe20000010000 */
[----:B------:R-:W-:Y:S01]  /*9420*/  @!P1 IMAD.MOV.U32 R129, RZ, RZ, R141 ;  /* 0x000000ffff819224 */ /* 0x000fe200078e008d */
[----:B------:R-:W-:-:S04]  /*9430*/  PRMT R96, R102, 0x5410, R103 ;  /* 0x0000541066607816 */ /* 0x000fc80000000067 */
[----:B------:R-:W-:-:S04]  /*9440*/  F2FP.F16.F32.PACK_AB R99, RZ, R129 ;  /* 0x00000081ff63723e */ /* 0x000fc800000000ff */
[----:B------:R-:W-:-:S07]  /*9450*/  PRMT R99, R135, 0x5410, R99 ;  /* 0x0000541087637816 */ /* 0x000fce0000000063 */
.L_x_2459:
        /* <DEDUP_REMOVED lines=43> */
.L_x_2540:
[----:B0-----:R-:W-:Y:S01]  /*9710*/  MOV R134, R136 ;  /* 0x0000008800867202 */ /* 0x001fe20000000f00 */
[----:B------:R-:W-:-:S07]  /*9720*/  VIADD R135, R133, 0x20 ;  /* 0x0000002085877836 */ /* 0x000fce0000000000 */
.L_x_2417:
[----:B------:R-:W-:Y:S05]  /*9730*/  BSYNC.RECONVERGENT B1 ;  /* 0x0000000000017941 */ /* 0x000fea0003800200 */
.L_x_2416:
        /* <DEDUP_REMOVED lines=35> */
.L_x_2546:
        /* <DEDUP_REMOVED lines=13> */
.L_x_2548:
[----:B------:R-:W-:Y:S05]  /*9a40*/  BSYNC.RECONVERGENT B3 ;  /* 0x0000000000037941 */ /* 0x000fea0003800200 */
.L_x_2547:
        /* <DEDUP_REMOVED lines=42> */
.L_x_2545:
[----:B------:R-:W-:Y:S05]  /*9cf0*/  BSYNC.RECONVERGENT B2 ;  /* 0x0000000000027941 */ /* 0x000fea0003800200 */
.L_x_2544:
        /* <DEDUP_REMOVED lines=9> */
[----:B-----5:R-:W-:-:S04]  /*9d90*/  HADD2.F32 R15, -RZ, R96.H0_H0 ;  /* 0x20000060ff0f7230 */ /* 0x020fc80000004100 */
        /* <DEDUP_REMOVED lines=15> */
.L_x_2551:
        /* <DEDUP_REMOVED lines=13> */
.L_x_2553:
[----:B------:R-:W-:Y:S05]  /*9f60*/  BSYNC.RECONVERGENT B3 ;  /* 0x0000000000037941 */ /* 0x000fea0003800200 */
.L_x_2552:
        /* <DEDUP_REMOVED lines=43> */
.L_x_2550:
[----:B------:R-:W-:Y:S05]  /*a220*/  BSYNC.RECONVERGENT B2 ;  /* 0x0000000000027941 */ /* 0x000fea0003800200 */
.L_x_2549:
[----:B------:R-:W-:Y:S01]  /*a230*/  I2FP.F32.U32 R15, R4 ;  /* 0x00000004000f7245 */ /* 0x000fe20000201000 */
[----:B------:R-:W-:Y:S01]  /*a240*/  HADD2.F32 R17, -RZ, R88.H0_H0 ;  /* 0x20000058ff117230 */ /* 0x000fe20000004100 */
[----:B------:R-:W-:Y:S01]  /*a250*/  ISETP.NE.AND P3, PT, R18, 0x1, PT ;  /* 0x000000011200780c */ /* 0x000fe20003f65270 */
[----:B------:R-:W-:Y:S01]  /*a260*/  BSSY.RECONVERGENT B2, `(.L_x_2554) ;  /* 0x000004f000027945 */ /* 0x000fe20003800200 */
[----:B------:R-:W-:Y:S02]  /*a270*/  IMAD.MOV.U32 R16, RZ, RZ, 0x2 ;  /* 0x00000002ff107424 */ /* 0x000fe400078e00ff */
[----:B------:R-:W-:Y:S01]  /*a280*/  FFMA.FTZ R4, R15, R130, 1.1641532182693481445e-10 ;  /* 0x2f0000000f047423 */ /* 0x000fe20000010082 */
[----:B------:R-:W-:Y:S01]  /*a290*/  FMUL.FTZ R15, R17, R138 ;  /* 0x0000008a110f7220 */ /* 0x000fe20000410000 */
[----:B------:R-:W-:-:S03]  /*a2a0*/  @P1 HADD2.F32 R17, -RZ, R92.H0_H0 ;  /* 0x2000005cff111230 */ /* 0x000fc60000004100 */
[----:B------:R-:W-:-:S04]  /*a2b0*/  FSETP.GTU.FTZ.AND P2, PT, R4, R139, PT ;  /* 0x0000008b0400720b */ /* 0x000fc80003f5c000 */
[----:B------:R-:W-:Y:S02]  /*a2c0*/  FSEL R15, R15, RZ, !P2 ;  /* 0x000000ff0f0f7208 */ /* 0x000fe40005000000 */
[----:B------:R-:W-:-:S03]  /*a2d0*/  SEL R14, RZ, 0x1, P2 ;  /* 0x00000001ff0e7807 */ /* 0x000fc60001000000 */
[----:B------:R-:W-:-:S04]  /*a2e0*/  FADD.FTZ R4, R22, R15 ;  /* 0x0000000f16047221 */ /* 0x000fc80000010000 */
[----:B------:R-:W-:Y:S01]  /*a2f0*/  @P1 FADD.FTZ R22, R17, R4 ;  /* 0x0000000411161221 */ /* 0x000fe20000010000 */
[----:B------:R-:W-:Y:S01]  /*a300*/  @!P1 MOV R22, R4 ;  /* 0x0000000400169202 */ /* 0x000fe20000000f00 */
[----:B------:R-:W-:-:S03]  /*a310*/  IMAD.MOV.U32 R4, RZ, RZ, R2 ;  /* 0x000000ffff047224 */ /* 0x000fc600078e0002 */
[----:B0-----:R-:W-:Y:S01]  /*a320*/  F2FP.F16.F32.PACK_AB R102, RZ, R22 ;  /* 0x00000016ff66723e */ /* 0x001fe200000000ff */
        /* <DEDUP_REMOVED lines=9> */
.L_x_2556:
        /* <DEDUP_REMOVED lines=13> */
.L_x_2558:
[----:B------:R-:W-:Y:S05]  /*a490*/  BSYNC.RECONVERGENT B3 ;  /* 0x0000000000037941 */ /* 0x000fea0003800200 */
.L_x_2557:
        /* <DEDUP_REMOVED lines=43> */
.L_x_2555:
[----:B------:R-:W-:Y:S05]  /*a750*/  BSYNC.RECONVERGENT B2 ;  /* 0x0000000000027941 */ /* 0x000fea0003800200 */
.L_x_2554:
[----:B------:R-:W-:Y:S01]  /*a760*/  I2FP.F32.U32 R15, R4 ;  /* 0x00000004000f7245 */ /* 0x000fe20000201000 */
[----:B------:R-:W-:Y:S01]  /*a770*/  BSSY.RECONVERGENT B2, `(.L_x_2559) ;  /* 0x000004e000027945 */ /* 0x000fe20003800200 */
[----:B------:R-:W-:Y:S01]  /*a780*/  ISETP.NE.AND P3, PT, R16, 0x1, PT ;  /* 0x000000011000780c */ /* 0x000fe20003f65270 */
[----:B------:R-:W-:Y:S01]  /*a790*/  HFMA2 R18, -RZ, RZ, 0, 1.1920928955078125e-07 ;  /* 0x00000002ff127431 */ /* 0x000fe200000001ff */
[----:B------:R-:W-:Y:S01]  /*a7a0*/  LOP3.LUT R13, R13, 0xfffffff7, RZ, 0xc0, !PT ;  /* 0xfffffff70d0d7812 */ /* 0x000fe200078ec0ff */
[----:B------:R-:W-:Y:S01]  /*a7b0*/  FFMA.FTZ R4, R15, R130, 1.1641532182693481445e-10 ;  /* 0x2f0000000f047423 */ /* 0x000fe20000010082 */
[----:B------:R-:W-:-:S04]  /*a7c0*/  HADD2.F32 R15, -RZ, R96.H1_H1 ;  /* 0x30000060ff0f7230 */ /* 0x000fc80000004100 */
[----:B------:R-:W-:Y:S01]  /*a7d0*/  FSETP.GTU.FTZ.AND P2, PT, R4, R139, PT ;  /* 0x0000008b0400720b */ /* 0x000fe20003f5c000 */
[----:B------:R-:W-:Y:S01]  /*a7e0*/  FMUL.FTZ R15, R15, R138 ;  /* 0x0000008a0f0f7220 */ /* 0x000fe20000410000 */
[----:B------:R-:W-:Y:S02]  /*a7f0*/  IMAD.MOV.U32 R4, RZ, RZ, R2 ;  /* 0x000000ffff047224 */ /* 0x000fe400078e0002 */
        /* <DEDUP_REMOVED lines=12> */
.L_x_2561:
        /* <DEDUP_REMOVED lines=13> */
.L_x_2563:
[----:B------:R-:W-:Y:S05]  /*a990*/  BSYNC.RECONVERGENT B3 ;  /* 0x0000000000037941 */ /* 0x000fea0003800200 */
.L_x_2562:
        /* <DEDUP_REMOVED lines=43> */
.L_x_2560:
[----:B------:R-:W-:Y:S05]  /*ac50*/  BSYNC.RECONVERGENT B2 ;  /* 0x0000000000027941 */ /* 0x000fea0003800200 */
.L_x_2559:
[----:B------:R-:W-:Y:S01]  /*ac60*/  I2FP.F32.U32 R17, R4 ;  /* 0x0000000400117245 */ /* 0x000fe20000201000 */
[----:B------:R-:W-:Y:S01]  /*ac70*/  HADD2.F32 R19, -RZ, R88.H1_H1 ;  /* 0x30000058ff137230 */ /* 0x000fe20000004100 */
[----:B------:R-:W-:Y:S01]  /*ac80*/  ISETP.NE.AND P3, PT, R18, 0x1, PT ;  /* 0x000000011200780c */ /* 0x000fe20003f65270 */
[----:B------:R-:W-:Y:S01]  /*ac90*/  @P1 HADD2.F32 R108, -RZ, R92.H1_H1 ;  /* 0x3000005cff6c1230 */ /* 0x000fe20000004100 */
[----:B------:R-:W-:Y:S01]  /*aca0*/  BSSY.RECONVERGENT B2, `(.L_x_2564) ;  /* 0x000004e000027945 */ /* 0x000fe20003800200 */
[----:B------:R-:W-:Y:S01]  /*acb0*/  FFMA.FTZ R4, R17, R130, 1.1641532182693481445e-10 ;  /* 0x2f00000011047423 */ /* 0x000fe20000010082 */
[----:B------:R-:W-:Y:S01]  /*acc0*/  FMUL.FTZ R19, R19, R138 ;  /* 0x0000008a13137220 */ /* 0x000fe20000410000 */
[----:B------:R-:W-:-:S03]  /*acd0*/  HFMA2 R16, -RZ, RZ, 0, 1.1920928955078125e-07 ;  /* 0x00000002ff107431 */ /* 0x000fc600000001ff */
[----:B------:R-:W-:-:S04]  /*ace0*/  FSETP.GTU.FTZ.AND P2, PT, R4, R139, PT ;  /* 0x0000008b0400720b */ /* 0x000fc80003f5c000 */
[----:B------:R-:W-:-:S05]  /*acf0*/  FSEL R4, R19, RZ, !P2 ;  /* 0x000000ff13047208 */ /* 0x000fca0005000000 */
[----:B------:R-:W-:Y:S01]  /*ad00*/  FADD.FTZ R15, R15, R4 ;  /* 0x000000040f0f7221 */ /* 0x000fe20000010000 */
[----:B------:R-:W-:-:S03]  /*ad10*/  IMAD.MOV.U32 R4, RZ, RZ, R2 ;  /* 0x000000ffff047224 */ /* 0x000fc600078e0002 */
        /* <DEDUP_REMOVED lines=13> */
.L_x_2566:
        /* <DEDUP_REMOVED lines=13> */
.L_x_2568:
[----:B------:R-:W-:Y:S05]  /*aec0*/  BSYNC.RECONVERGENT B3 ;  /* 0x0000000000037941 */ /* 0x000fea0003800200 */
.L_x_2567:
        /* <DEDUP_REMOVED lines=43> */
.L_x_2565:
[----:B------:R-:W-:Y:S05]  /*b180*/  BSYNC.RECONVERGENT B2 ;  /* 0x0000000000027941 */ /* 0x000fea0003800200 */
.L_x_2564:
        /* <DEDUP_REMOVED lines=22> */
.L_x_2571:
        /* <DEDUP_REMOVED lines=13> */
.L_x_2573:
[----:B------:R-:W-:Y:S05]  /*b3c0*/  BSYNC.RECONVERGENT B3 ;  /* 0x0000000000037941 */ /* 0x000fea0003800200 */
.L_x_2572:
        /* <DEDUP_REMOVED lines=43> */
.L_x_2570:
[----:B------:R-:W-:Y:S05]  /*b680*/  BSYNC.RECONVERGENT B2 ;  /* 0x0000000000027941 */ /* 0x000fea0003800200 */
.L_x_2569:
[----:B------:R-:W-:Y:S01]  /*b690*/  I2FP.F32.U32 R17, R4 ;  /* 0x0000000400117245 */ /* 0x000fe20000201000 */
[----:B------:R-:W-:Y:S01]  /*b6a0*/  HADD2.F32 R19, -RZ, R89.H0_H0 ;  /* 0x20000059ff137230 */ /* 0x000fe20000004100 */
[----:B------:R-:W-:Y:S01]  /*b6b0*/  BSSY.RECONVERGENT B2, `(.L_x_2574) ;  /* 0x0000050000027945 */ /* 0x000fe20003800200 */
[----:B------:R-:W-:Y:S02]  /*b6c0*/  @P1 HADD2.F32 R107, -RZ, R93.H0_H0 ;  /* 0x2000005dff6b1230 */ /* 0x000fe40000004100 */
        /* <DEDUP_REMOVED lines=10> */
[----:B------:R-:W-:-:S05]  /*b770*/  @!P1 IMAD.MOV.U32 R107, RZ, RZ, R96 ;  /* 0x000000ffff6b9224 */ /* 0x000fca00078e0060 */
        /* <DEDUP_REMOVED lines=10> */
.L_x_2576:
        /* <DEDUP_REMOVED lines=13> */
.L_x_2578:
[----:B------:R-:W-:Y:S05]  /*b8f0*/  BSYNC.RECONVERGENT B3 ;  /* 0x0000000000037941 */ /* 0x000fea0003800200 */
.L_x_2577:
        /* <DEDUP_REMOVED lines=43> */
.L_x_2575:
[----:B------:R-:W-:Y:S05]  /*bbb0*/  BSYNC.RECONVERGENT B2 ;  /* 0x0000000000027941 */ /* 0x000fea0003800200 */
.L_x_2574:
[----:B------:R-:W-:Y:S01]  /*bbc0*/  I2FP.F32.U32 R17, R4 ;  /* 0x0000000400117245 */ /* 0x000fe20000201000 */
[----:B------:R-:W-:Y:S01]  /*bbd0*/  HADD2.F32 R97, -RZ, R97.H1_H1 ;  /* 0x30000061ff617230 */ /* 0x000fe20000004100 */
        /* <DEDUP_REMOVED lines=20> */
.L_x_2581:
        /* <DEDUP_REMOVED lines=13> */
.L_x_2583:
[----:B------:R-:W-:Y:S05]  /*bdf0*/  BSYNC.RECONVERGENT B3 ;  /* 0x0000000000037941 */ /* 0x000fea0003800200 */
.L_x_2582:
        /* <DEDUP_REMOVED lines=43> */
.L_x_2580:
[----:B------:R-:W-:Y:S05]  /*c0b0*/  BSYNC.RECONVERGENT B2 ;  /* 0x0000000000027941 */ /* 0x000fea0003800200 */
.L_x_2579:
[----:B------:R-:W-:Y:S01]  /*c0c0*/  I2FP.F32.U32 R19, R4 ;  /* 0x0000000400137245 */ /* 0x000fe20000201000 */
[----:B------:R-:W-:Y:S01]  /*c0d0*/  HADD2.F32 R97, -RZ, R89.H1_H1 ;  /* 0x30000059ff617230 */ /* 0x000fe20000004100 */
[----:B------:R-:W-:Y:S01]  /*c0e0*/  BSSY.RECONVERGENT B2, `(.L_x_2584) ;  /* 0x0000051000027945 */ /* 0x000fe20003800200 */
[----:B------:R-:W-:Y:S02]  /*c0f0*/  @P1 HADD2.F32 R20, -RZ, R93.H1_H1 ;  /* 0x3000005dff141230 */ /* 0x000fe40000004100 */
[----:B------:R-:W-:Y:S01]  /*c100*/  FFMA.FTZ R4, R19, R130, 1.1641532182693481445e-10 ;  /* 0x2f00000013047423 */ /* 0x000fe20000010082 */
[----:B------:R-:W-:Y:S01]  /*c110*/  FMUL.FTZ R18, R97, R138 ;  /* 0x0000008a61127220 */ /* 0x000fe20000410000 */
[----:B------:R-:W-:-:S03]  /*c120*/  IMAD.MOV.U32 R19, RZ, RZ, R2 ;  /* 0x000000ffff137224 */ /* 0x000fc600078e0002 */
[----:B------:R-:W-:-:S04]  /*c130*/  FSETP.GTU.FTZ.AND P2, PT, R4, R139, PT ;  /* 0x0000008b0400720b */ /* 0x000fc80003f5c000 */
[----:B------:R-:W-:Y:S02]  /*c140*/  FSEL R18, R18, RZ, !P2 ;  /* 0x000000ff12127208 */ /* 0x000fe40005000000 */
[----:B------:R-:W-:Y:S02]  /*c150*/  SEL R4, RZ, 0x1, P2 ;  /* 0x00000001ff047807 */ /* 0x000fe40001000000 */
[----:B------:R-:W-:Y:S01]  /*c160*/  ISETP.NE.AND P2, PT, R96, 0x1, PT ;  /* 0x000000016000780c */ /* 0x000fe20003f45270 */
[----:B------:R-:W-:Y:S01]  /*c170*/  FADD.FTZ R17, R17, R18 ;  /* 0x0000001211117221 */ /* 0x000fe20000010000 */
[----:B------:R-:W-:-:S03]  /*c180*/  IMAD.MOV.U32 R18, RZ, RZ, 0x2 ;  /* 0x00000002ff127424 */ /* 0x000fc600078e00ff */
[--C-:B------:R-:W-:Y:S01]  /*c190*/  @P1 FADD.FTZ R115, R20, R17.reuse ;  /* 0x0000001114731221 */ /* 0x100fe20000010000 */
[----:B------:R-:W-:Y:S02]  /*c1a0*/  @!P1 MOV R115, R17 ;  /* 0x0000001100739202 */ /* 0x000fe40000000f00 */
        /* <DEDUP_REMOVED lines=11> */
.L_x_2586:
        /* <DEDUP_REMOVED lines=13> */
.L_x_2588:
[----:B------:R-:W-:Y:S05]  /*c330*/  BSYNC.RECONVERGENT B3 ;  /* 0x0000000000037941 */ /* 0x000fea0003800200 */
.L_x_2587:
        /* <DEDUP_REMOVED lines=43> */
.L_x_2585:
[----:B------:R-:W-:Y:S05]  /*c5f0*/  BSYNC.RECONVERGENT B2 ;  /* 0x0000000000027941 */ /* 0x000fea0003800200 */
.L_x_2584:
        /* <DEDUP_REMOVED lines=20> */
.L_x_2591:
        /* <DEDUP_REMOVED lines=13> */
.L_x_2593:
[----:B------:R-:W-:Y:S05]  /*c810*/  BSYNC.RECONVERGENT B3 ;  /* 0x0000000000037941 */ /* 0x000fea0003800200 */
.L_x_2592:
        /* <DEDUP_REMOVED lines=43> */
.L_x_2590:
[----:B------:R-:W-:Y:S05]  /*cad0*/  BSYNC.RECONVERGENT B2 ;  /* 0x0000000000027941 */ /* 0x000fea0003800200 */
.L_x_2589:
[----:B------:R-:W-:Y:S01]  /*cae0*/  I2FP.F32.U32 R19, R19 ;  /* 0x0000001300137245 */ /* 0x000fe20000201000 */
[----:B------:R-:W-:Y:S01]  /*caf0*/  HADD2.F32 R97, -RZ, R90.H0_H0 ;  /* 0x2000005aff617230 */ /* 0x000fe20000004100 */
[----:B------:R-:W-:Y:S01]  /*cb00*/  BSSY.RECONVERGENT B2, `(.L_x_2594) ;  /* 0x0000050000027945 */ /* 0x000fe20003800200 */
[----:B------:R-:W-:Y:S02]  /*cb10*/  HFMA2 R100, -RZ, RZ, 0, 1.1920928955078125e-07 ;  /* 0x00000002ff647431 */ /* 0x000fe400000001ff */
[----:B------:R-:W-:Y:S01]  /*cb20*/  FFMA.FTZ R4, R19, R130, 1.1641532182693481445e-10 ;  /* 0x2f00000013047423 */ /* 0x000fe20000010082 */
[----:B------:R-:W-:Y:S01]  /*cb30*/  FMUL.FTZ R19, R97, R138 ;  /* 0x0000008a61137220 */ /* 0x000fe20000410000 */
[----:B------:R-:W-:-:S03]  /*cb40*/  @P1 HADD2.F32 R97, -RZ, R94.H0_H0 ;  /* 0x2000005eff611230 */ /* 0x000fc60000004100 */
        /* <DEDUP_REMOVED lines=18> */
.L_x_2596:
        /* <DEDUP_REMOVED lines=13> */
.L_x_2598:
[----:B------:R-:W-:Y:S05]  /*cd40*/  BSYNC.RECONVERGENT B3 ;  /* 0x0000000000037941 */ /* 0x000fea0003800200 */
.L_x_2597:
        /* <DEDUP_REMOVED lines=43> */
.L_x_2595:
[----:B------:R-:W-:Y:S05]  /*d000*/  BSYNC.RECONVERGENT B2 ;  /* 0x0000000000027941 */ /* 0x000fea0003800200 */
.L_x_2594:
[----:B------:R-:W-:Y:S01]  /*d010*/  I2FP.F32.U32 R19, R4 ;  /* 0x0000000400137245 */ /* 0x000fe20000201000 */
[----:B------:R-:W-:Y:S01]  /*d020*/  HADD2.F32 R97, -RZ, R98.H1_H1 ;  /* 0x30000062ff617230 */ /* 0x000fe20000004100 */
        /* <DEDUP_REMOVED lines=18> */
.L_x_2601:
        /* <DEDUP_REMOVED lines=13> */
.L_x_2603:
[----:B------:R-:W-:Y:S05]  /*d220*/  BSYNC.RECONVERGENT B3 ;  /* 0x0000000000037941 */ /* 0x000fea0003800200 */
.L_x_2602:
        /* <DEDUP_REMOVED lines=43> */
.L_x_2600:
[----:B------:R-:W-:Y:S05]  /*d4e0*/  BSYNC.RECONVERGENT B2 ;  /* 0x0000000000027941 */ /* 0x000fea0003800200 */
.L_x_2599:
        /* <DEDUP_REMOVED lines=14> */
[----:B------:R-:W-:Y:S01]  /*d5d0*/  PRMT R19, R4, 0x7610, R19 ;  /* 0x0000761004137816 */ /* 0x000fe20000000013 */
        /* <DEDUP_REMOVED lines=11> */
.L_x_2606:
        /* <DEDUP_REMOVED lines=13> */
.L_x_2608:
[----:B------:R-:W-:Y:S05]  /*d760*/  BSYNC.RECONVERGENT B3 ;  /* 0x0000000000037941 */ /* 0x000fea0003800200 */
.L_x_2607:
        /* <DEDUP_REMOVED lines=43> */
.L_x_2605:
[----:B------:R-:W-:Y:S05]  /*da20*/  BSYNC.RECONVERGENT B2 ;  /* 0x0000000000027941 */ /* 0x000fea0003800200 */
.L_x_2604:
[----:B------:R-:W-:Y:S01]  /*da30*/  I2FP.F32.U32 R97, R20 ;  /* 0x0000001400617245 */ /* 0x000fe20000201000 */
[----:B------:R-:W-:Y:S01]  /*da40*/  HADD2.F32 R101, -RZ, R99.H0_H0 ;  /* 0x20000063ff657230 */ /* 0x000fe20000004100 */
        /* <DEDUP_REMOVED lines=18> */
.L_x_2611:
        /* <DEDUP_REMOVED lines=13> */
.L_x_2613:
[----:B------:R-:W-:Y:S05]  /*dc40*/  BSYNC.RECONVERGENT B3 ;  /* 0x0000000000037941 */ /* 0x000fea0003800200 */
.L_x_2612:
        /* <DEDUP_REMOVED lines=43> */
.L_x_2610:
[----:B------:R-:W-:Y:S05]  /*df00*/  BSYNC.RECONVERGENT B2 ;  /* 0x0000000000027941 */ /* 0x000fea0003800200 */
.L_x_2609:
[----:B------:R-:W-:Y:S01]  /*df10*/  I2FP.F32.U32 R97, R97 ;  /* 0x0000006100617245 */ /* 0x000fe20000201000 */
[----:B------:R-:W-:Y:S01]  /*df20*/  HADD2.F32 R101, -RZ, R91.H0_H0 ;  /* 0x2000005bff657230 */ /* 0x000fe20000004100 */
[----:B------:R-:W-:Y:S01]  /*df30*/  BSSY.RECONVERGENT B2, `(.L_x_2614) ;  /* 0x0000051000027945 */ /* 0x000fe20003800200 */
[----:B------:R-:W-:Y:S02]  /*df40*/  IMAD.MOV.U32 R100, RZ, RZ, 0x2 ;  /* 0x00000002ff647424 */ /* 0x000fe400078e00ff */
[----:B------:R-:W-:Y:S01]  /*df50*/  FFMA.FTZ R4, R97, R130, 1.1641532182693481445e-10 ;  /* 0x2f00000061047423 */ /* 0x000fe20000010082 */
[----:B------:R-:W-:Y:S01]  /*df60*/  FMUL.FTZ R97, R101, R138 ;  /* 0x0000008a65617220 */ /* 0x000fe20000410000 */
[----:B------:R-:W-:-:S03]  /*df70*/  @P1 HADD2.F32 R101, -RZ, R95.H0_H0 ;  /* 0x2000005fff651230 */ /* 0x000fc60000004100 */
        /* <DEDUP_REMOVED lines=19> */
.L_x_2616:
        /* <DEDUP_REMOVED lines=13> */
.L_x_2618:
[----:B------:R-:W-:Y:S05]  /*e180*/  BSYNC.RECONVERGENT B3 ;  /* 0x0000000000037941 */ /* 0x000fea0003800200 */
.L_x_2617:
        /* <DEDUP_REMOVED lines=43> */
.L_x_2615:
[----:B------:R-:W-:Y:S05]  /*e440*/  BSYNC.RECONVERGENT B2 ;  /* 0x0000000000027941 */ /* 0x000fea0003800200 */
.L_x_2614:
[----:B------:R-:W-:Y:S01]  /*e450*/  I2FP.F32.U32 R97, R97 ;  /* 0x0000006100617245 */ /* 0x000fe20000201000 */
[----:B------:R-:W-:Y:S01]  /*e460*/  HADD2.F32 R99, -RZ, R99.H1_H1 ;  /* 0x30000063ff637230 */ /* 0x000fe20000004100 */
        /* <DEDUP_REMOVED lines=18> */
.L_x_2621:
        /* <DEDUP_REMOVED lines=15> */
.L_x_2623:
[----:B------:R-:W-:Y:S05]  /*e680*/  BSYNC.RECONVERGENT B3 ;  /* 0x0000000000037941 */ /* 0x000fea0003800200 */
.L_x_2622:
        /* <DEDUP_REMOVED lines=43> */
.L_x_2620:
[----:B------:R-:W-:Y:S05]  /*e940*/  BSYNC.RECONVERGENT B2 ;  /* 0x0000000000027941 */ /* 0x000fea0003800200 */
.L_x_2619:
[----:B------:R-:W-:Y:S01]  /*e950*/  I2FP.F32.U32 R97, R97 ;  /* 0x0000006100617245 */ /* 0x000fe20000201000 */
[----:B------:R-:W-:Y:S01]  /*e960*/  HADD2.F32 R99, -RZ, R91.H1_H1 ;  /* 0x3000005bff637230 */ /* 0x000fe20000004100 */
[----:B------:R-:W-:-:S03]  /*e970*/  PRMT R98, R140, 0x5410, R141 ;  /* 0x000054108c627816 */ /* 0x000fc6000000008d */
[----:B------:R-:W-:Y:S01]  /*e980*/  FFMA.FTZ R130, R97, R130, 1.1641532182693481445e-10 ;  /* 0x2f00000061827423 */ /* 0x000fe20000010082 */
[----:B------:R-:W-:Y:S01]  /*e990*/  FMUL.FTZ R97, R99, R138 ;  /* 0x0000008a63617220 */ /* 0x000fe20000410000 */
[----:B------:R-:W-:-:S03]  /*e9a0*/  @P1 HADD2.F32 R99, -RZ, R95.H1_H1 ;  /* 0x3000005fff631230 */ /* 0x000fc60000004100 */
[----:B------:R-:W-:-:S04]  /*e9b0*/  FSETP.GTU.FTZ.AND P6, PT, R130, R139, PT ;  /* 0x0000008b8200720b */ /* 0x000fc80003fdc000 */
[----:B------:R-:W-:Y:S02]  /*e9c0*/  FSEL R97, R97, RZ, !P6 ;  /* 0x000000ff61617208 */ /* 0x000fe40007000000 */
[----:B------:R-:W-:-:S03]  /*e9d0*/  SEL R96, RZ, 0x1, P6 ;  /* 0x00000001ff607807 */ /* 0x000fc60003000000 */
[----:B------:R-:W-:Y:S01]  /*e9e0*/  FADD.FTZ R142, R142, R97 ;  /* 0x000000618e8e7221 */ /* 0x000fe20000010000 */
[----:B------:R-:W-:Y:S02]  /*e9f0*/  PRMT R97, R21, 0x5410, R137 ;  /* 0x0000541015617816 */ /* 0x000fe40000000089 */
[----:B------:R-:W-:Y:S01]  /*ea00*/  PRMT R21, R96, 0x7610, R21 ;  /* 0x0000761060157816 */ /* 0x000fe20000000015 */
[--C-:B------:R-:W-:Y:S01]  /*ea10*/  @P1 FADD.FTZ R130, R99, R142.reuse ;  /* 0x0000008e63821221 */ /* 0x100fe20000010000 */
[----:B------:R-:W-:Y:S01]  /*ea20*/  @!P1 IMAD.MOV.U32 R130, RZ, RZ, R142 ;  /* 0x000000ffff829224 */ /* 0x000fe200078e008e */
[----:B------:R-:W-:-:S04]  /*ea30*/  PRMT R96, R102, 0x5410, R103 ;  /* 0x0000541066607816 */ /* 0x000fc80000000067 */
[----:B------:R-:W-:-:S04]  /*ea40*/  F2FP.F16.F32.PACK_AB R99, RZ, R130 ;  /* 0x00000082ff63723e */ /* 0x000fc800000000ff */
[----:B------:R-:W-:Y:S01]  /*ea50*/  PRMT R99, R134, 0x5410, R99 ;  /* 0x0000541086637816 */ /* 0x000fe20000000063 */
[----:B------:R-:W-:Y:S06]  /*ea60*/  BRA `(.L_x_2624) ;  /* 0x0000002800647947 */ /* 0x000fec0003800000 */
.L_x_2543:
[----:B------:R-:W-:Y:S01]  /*ea70*/  ISETP.NE.AND P2, PT, R4, 0x1, PT ;  /* 0x000000010400780c */ /* 0x000fe20003f45270 */
[----:B------:R-:W-:Y:S01]  /*ea80*/  BSSY.RECONVERGENT B2, `(.L_x_2625) ;  /* 0x0000047000027945 */ /* 0x000fe20003800200 */
[----:B0-----:R-:W-:Y:S02]  /*ea90*/  HFMA2 R100, -RZ, RZ, 0, 1.1920928955078125e-07 ;  /* 0x00000002ff647431 */ /* 0x001fe400000001ff */
        /* <DEDUP_REMOVED lines=13> */
.L_x_2627:
        /* <DEDUP_REMOVED lines=13> */
.L_x_2629:
[----:B------:R-:W-:Y:S05]  /*ec40*/  BSYNC.RECONVERGENT B3 ;  /* 0x0000000000037941 */ /* 0x000fea0003800200 */
.L_x_2628:
        /* <DEDUP_REMOVED lines=42> */
.L_x_2626:
[----:B------:R-:W-:Y:S05]  /*eef0*/  BSYNC.RECONVERGENT B2 ;  /* 0x0000000000027941 */ /* 0x000fea0003800200 */
.L_x_2625:
[----:B------:R-:W0:Y:S01]  /*ef00*/  LDC R142, c[0x0][0x408] ;  /* 0x00010200ff8e7b82 */ /* 0x000e220000000800 */
[----:B------:R-:W-:Y:S01]  /*ef10*/  I2FP.F32.U32 R101, R22 ;  /* 0x0000001600657245 */ /* 0x000fe20000201000 */
[----:B------:R-:W-:Y:S01]  /*ef20*/  IMAD.MOV.U32 R130, RZ, RZ, 0x2f800000 ;  /* 0x2f800000ff827424 */ /* 0x000fe200078e00ff */
[----:B------:R-:W-:Y:S01]  /*ef30*/  ISETP.NE.AND P3, PT, R100, 0x1, PT ;  /* 0x000000016400780c */ /* 0x000fe20003f65270 */
[----:B-----5:R-:W-:Y:S01]  /*ef40*/  HADD2.F32 R103, -RZ, R96.H0_H0 ;  /* 0x20000060ff677230 */ /* 0x020fe20000004100 */
[----:B------:R-:W-:Y:S01]  /*ef50*/  LOP3.LUT R13, R13, 0xffffffef, RZ, 0xc0, !PT ;  /* 0xffffffef0d0d7812 */ /* 0x000fe200078ec0ff */
[----:B------:R-:W-:Y:S01]  /*ef60*/  FFMA.FTZ R4, R101, R130, 1.1641532182693481445e-10 ;  /* 0x2f00000065047423 */ /* 0x000fe20000010082 */
[----:B------:R-:W-:Y:S01]  /*ef70*/  @P1 HADD2.F32 R101, -RZ, R92.H0_H0 ;  /* 0x2000005cff651230 */ /* 0x000fe20000004100 */
[----:B------:R-:W1:Y:S01]  /*ef80*/  LDC R141, c[0x0][0x404] ;  /* 0x00010100ff8d7b82 */ /* 0x000e620000000800 */
[----:B------:R-:W-:Y:S01]  /*ef90*/  BSSY.RECONVERGENT B2, `(.L_x_2630) ;  /* 0x000004c000027945 */ /* 0x000fe20003800200 */
[----:B------:R-:W-:-:S02]  /*efa0*/  IMAD.MOV.U32 R102, RZ, RZ, 0x2 ;  /* 0x00000002ff667424 */ /* 0x000fc400078e00ff */
[----:B0-----:R-:W-:Y:S01]  /*efb0*/  FMUL.FTZ R103, R103, R142 ;  /* 0x0000008e67677220 */ /* 0x001fe20000410000 */
[----:B-1----:R-:W-:Y:S02]  /*efc0*/  FSETP.GTU.FTZ.AND P2, PT, R4, R141, PT ;  /* 0x0000008d0400720b */ /* 0x002fe40003f5c000 */
[----:B------:R-:W-:Y:S02]  /*efd0*/  MOV R4, R2 ;  /* 0x0000000200047202 */ /* 0x000fe40000000f00 */
        /* <DEDUP_REMOVED lines=14> */
.L_x_2632:
        /* <DEDUP_REMOVED lines=13> */
.L_x_2634:
[----:B------:R-:W-:Y:S05]  /*f190*/  BSYNC.RECONVERGENT B3 ;  /* 0x0000000000037941 */ /* 0x000fea0003800200 */
.L_x_2633:
        /* <DEDUP_REMOVED lines=43> */
.L_x_2631:
[----:B------:R-:W-:Y:S05]  /*f450*/  BSYNC.RECONVERGENT B2 ;  /* 0x0000000000027941 */ /* 0x000fea0003800200 */
.L_x_2630:
        /* <DEDUP_REMOVED lines=9> */
[----:B------:R-:W-:Y:S01]  /*f4f0*/  FSETP.GTU.FTZ.AND P2, PT, R4, R141, PT ;  /* 0x0000008d0400720b */ /* 0x000fe20003f5c000 */
[----:B------:R-:W-:-:S03]  /*f500*/  IMAD.MOV.U32 R4, RZ, RZ, R2 ;  /* 0x000000ffff047224 */ /* 0x000fc600078e0002 */
        /* <DEDUP_REMOVED lines=14> */
.L_x_2637:
        /* <DEDUP_REMOVED lines=13> */
.L_x_2639:
[----:B------:R-:W-:Y:S05]  /*f6c0*/  BSYNC.RECONVERGENT B3 ;  /* 0x0000000000037941 */ /* 0x000fea0003800200 */
.L_x_2638:
        /* <DEDUP_REMOVED lines=43> */
.L_x_2636:
[----:B------:R-:W-:Y:S05]  /*f980*/  BSYNC.RECONVERGENT B2 ;  /* 0x0000000000027941 */ /* 0x000fea0003800200 */
.L_x_2635:
[----:B------:R-:W-:Y:S01]  /*f990*/  I2FP.F32.U32 R101, R4 ;  /* 0x0000000400657245 */ /* 0x000fe20000201000 */
[----:B------:R-:W-:Y:S01]  /*f9a0*/  HADD2.F32 R103, -RZ, R97.H0_H0 ;  /* 0x20000061ff677230 */ /* 0x000fe20000004100 */
[----:B------:R-:W-:Y:S01]  /*f9b0*/  ISETP.NE.AND P2, PT, R96, 0x1, PT ;  /* 0x000000016000780c */ /* 0x000fe20003f45270 */
[----:B------:R-:W-:Y:S01]  /*f9c0*/  BSSY.RECONVERGENT B2, `(.L_x_2640) ;  /* 0x000004f000027945 */ /* 0x000fe20003800200 */
[----:B------:R-:W-:Y:S01]  /*f9d0*/  LOP3.LUT R13, R13, 0xfffffffb, RZ, 0xc0, !PT ;  /* 0xfffffffb0d0d7812 */ /* 0x000fe200078ec0ff */
[----:B------:R-:W-:Y:S01]  /*f9e0*/  FFMA.FTZ R4, R101, R130, 1.1641532182693481445e-10 ;  /* 0x2f00000065047423 */ /* 0x000fe20000010082 */
[----:B------:R-:W-:Y:S01]  /*f9f0*/  FMUL.FTZ R103, R103, R142 ;  /* 0x0000008e67677220 */ /* 0x000fe20000410000 */
[----:B------:R-:W-:-:S03]  /*fa00*/  HFMA2 R100, -RZ, RZ, 0, 1.1920928955078125e-07 ;  /* 0x00000002ff647431 */ /* 0x000fc600000001ff */
[----:B------:R-:W-:Y:S01]  /*fa10*/  FSETP.GTU.FTZ.AND P3, PT, R4, R141, PT ;  /* 0x0000008d0400720b */ /* 0x000fe20003f7c000 */
[----:B------:R-:W-:-:S03]  /*fa20*/  @P1 HADD2.F32 R4, -RZ, R93.H0_H0 ;  /* 0x2000005dff041230 */ /* 0x000fc60000004100 */
        /* <DEDUP_REMOVED lines=15> */
.L_x_2642:
        /* <DEDUP_REMOVED lines=13> */
.L_x_2644:
[----:B------:R-:W-:Y:S05]  /*fbf0*/  BSYNC.RECONVERGENT B3 ;  /* 0x0000000000037941 */ /* 0x000fea0003800200 */
.L_x_2643:
        /* <DEDUP_REMOVED lines=43> */
.L_x_2641:
[----:B------:R-:W-:Y:S05]  /*feb0*/  BSYNC.RECONVERGENT B2 ;  /* 0x0000000000027941 */ /* 0x000fea0003800200 */
.L_x_2640:
        /* <DEDUP_REMOVED lines=8> */
[----:B------:R-:W-:-:S03]  /*ff40*/  @P1 HADD2.F32 R4, -RZ, R93.H1_H1 ;  /* 0x3000005dff041230 */ /* 0x000fc60000004100 */
[----:B------:R-:W-:Y:S02]  /*ff50*/  FSEL R115, R97, RZ, !P2 ;  /* 0x000000ff61737208 */ /* 0x000fe40005000000 */
[----:B------:R-:W-:Y:S02]  /*ff60*/  PLOP3.LUT P3, PT, P2, PT, PT, 0x8, 0x80 ;  /* 0x000000000080781c */ /* 0x000fe4000176e170 */
[----:B------:R-:W-:Y:S01]  /*ff70*/  ISETP.NE.AND P2, PT, R100, 0x1, PT ;  /* 0x000000016400780c */ /* 0x000fe20003f45270 */
[----:B------:R-:W-:Y:S01]  /*ff80*/  @P1 FADD.FTZ R115, R4, R115 ;  /* 0x0000007304731221 */ /* 0x000fe20000010000 */
[----:B------:R-:W-:-:S04]  /*ff90*/  MOV R4, R2 ;  /* 0x0000000200047202 */ /* 0x000fc80000000f00 */
[----:B------:R-:W-:-:S05]  /*ffa0*/  F2FP.F16.F32.PACK_AB R140, RZ, R115 ;  /* 0x00000073ff8c723e */ /* 0x000fca00000000ff */
        /* <DEDUP_REMOVED lines=10> */
.L_x_2647:
        /* <DEDUP_REMOVED lines=13> */
.L_x_2649:
[----:B------:R-:W-:Y:S05]  /*10120*/  BSYNC.RECONVERGENT B3 ;  /* 0x0000000000037941 */ /* 0x000fea0003800200 */
.L_x_2648:
        /* <DEDUP_REMOVED lines=43> */
.L_x_2646:
[----:B------:R-:W-:Y:S05]  /*103e0*/  BSYNC.RECONVERGENT B2 ;  /* 0x0000000000027941 */ /* 0x000fea0003800200 */
.L_x_2645:
        /* <DEDUP_REMOVED lines=8> */
[----:B------:R-:W-:Y:S01]  /*10470*/  FSETP.GTU.FTZ.AND P2, PT, R4, R141, PT ;  /* 0x0000008d0400720b */ /* 0x000fe20003f5c000 */
[----:B------:R-:W-:-:S03]  /*10480*/  IMAD.MOV.U32 R4, RZ, RZ, R2 ;  /* 0x000000ffff047224 */ /* 0x000fc600078e0002 */
        /* <DEDUP_REMOVED lines=13> */
.L_x_2652:
        /* <DEDUP_REMOVED lines=13> */
.L_x_2654:
[----:B------:R-:W-:Y:S05]  /*10630*/  BSYNC.RECONVERGENT B3 ;  /* 0x0000000000037941 */ /* 0x000fea0003800200 */
.L_x_2653:
        /* <DEDUP_REMOVED lines=43> */
.L_x_2651:
[----:B------:R-:W-:Y:S05]  /*108f0*/  BSYNC.RECONVERGENT B2 ;  /* 0x0000000000027941 */ /* 0x000fea0003800200 */
.L_x_2650:
[----:B------:R-:W-:Y:S01]  /*10900*/  I2FP.F32.U32 R97, R4 ;  /* 0x0000000400617245 */ /* 0x000fe20000201000 */
[----:B------:R-:W-:Y:S01]  /*10910*/  HADD2.F32 R101, -RZ, R98.H1_H1 ;  /* 0x30000062ff657230 */ /* 0x000fe20000004100 */
[----:B------:R-:W-:Y:S01]  /*10920*/  ISETP.NE.AND P4, PT, R100, 0x1, PT ;  /* 0x000000016400780c */ /* 0x000fe20003f85270 */
[----:B------:R-:W-:Y:S01]  /*10930*/  @P1 HADD2.F32 R96, -RZ, R94.H1_H1 ;  /* 0x3000005eff601230 */ /* 0x000fe20000004100 */
[----:B------:R-:W-:Y:S01]  /*10940*/  BSSY.RECONVERGENT B2, `(.L_x_2655) ;  /* 0x000004c000027945 */ /* 0x000fe20003800200 */
[----:B------:R-:W-:Y:S01]  /*10950*/  FFMA.FTZ R4, R97, R130, 1.1641532182693481445e-10 ;  /* 0x2f00000061047423 */ /* 0x000fe20000010082 */
[----:B------:R-:W-:-:S04]  /*10960*/  FMUL.FTZ R101, R101, R142 ;  /* 0x0000008e65657220 */ /* 0x000fc80000410000 */
[----:B------:R-:W-:Y:S01]  /*10970*/  FSETP.GTU.FTZ.AND P3, PT, R4, R141, PT ;  /* 0x0000008d0400720b */ /* 0x000fe20003f7c000 */
[----:B------:R-:W-:-:S03]  /*10980*/  IMAD.MOV.U32 R4, RZ, RZ, R2 ;  /* 0x000000ffff047224 */ /* 0x000fc600078e0002 */
[----:B------:R-:W-:Y:S02]  /*10990*/  FSEL R123, R101, RZ, !P3 ;  /* 0x000000ff657b7208 */ /* 0x000fe40005800000 */
[----:B------:R-:W-:-:S03]  /*109a0*/  PLOP3.LUT P3, PT, P3, PT, PT, 0x8, 0x80 ;  /* 0x000000000080781c */ /* 0x000fc60001f6e170 */
[----:B------:R-:W-:Y:S01]  /*109b0*/  @P1 FADD.FTZ R123, R96, R123 ;  /* 0x0000007b607b1221 */ /* 0x000fe20000010000 */
[----:B------:R-:W-:-:S04]  /*109c0*/  HFMA2 R96, -RZ, RZ, 0, 1.1920928955078125e-07 ;  /* 0x00000002ff607431 */ /* 0x000fc800000001ff */
        /* <DEDUP_REMOVED lines=10> */
.L_x_2657:
        /* <DEDUP_REMOVED lines=13> */
.L_x_2659:
[----:B------:R-:W-:Y:S05]  /*10b40*/  BSYNC.RECONVERGENT B3 ;  /* 0x0000000000037941 */ /* 0x000fea0003800200 */
.L_x_2658:
        /* <DEDUP_REMOVED lines=43> */
.L_x_2656:
[----:B------:R-:W-:Y:S05]  /*10e00*/  BSYNC.RECONVERGENT B2 ;  /* 0x0000000000027941 */ /* 0x000fea0003800200 */
.L_x_2655:
[----:B------:R-:W-:Y:S01]  /*10e10*/  I2FP.F32.U32 R97, R4 ;  /* 0x0000000400617245 */ /* 0x000fe20000201000 */
[----:B------:R-:W-:Y:S01]  /*10e20*/  HADD2.F32 R101, -RZ, R99.H0_H0 ;  /* 0x20000063ff657230 */ /* 0x000fe20000004100 */
[----:B------:R-:W-:Y:S01]  /*10e30*/  ISETP.NE.AND P5, PT, R96, 0x1, PT ;  /* 0x000000016000780c */ /* 0x000fe20003fa5270 */
[----:B------:R-:W-:Y:S02]  /*10e40*/  BSSY.RECONVERGENT B2, `(.L_x_2660) ;  /* 0x000004d000027945 */ /* 0x000fe40003800200 */
[----:B------:R-:W-:Y:S01]  /*10e50*/  FFMA.FTZ R4, R97, R130, 1.1641532182693481445e-10 ;  /* 0x2f00000061047423 */ /* 0x000fe20000010082 */
[----:B------:R-:W-:Y:S01]  /*10e60*/  FMUL.FTZ R101, R101, R142 ;  /* 0x0000008e65657220 */ /* 0x000fe20000410000 */
[----:B------:R-:W-:-:S03]  /*10e70*/  @P1 HADD2.F32 R97, -RZ, R95.H0_H0 ;  /* 0x2000005fff611230 */ /* 0x000fc60000004100 */
[----:B------:R-:W-:Y:S01]  /*10e80*/  FSETP.GTU.FTZ.AND P4, PT, R4, R141, PT ;  /* 0x0000008d0400720b */ /* 0x000fe20003f9c000 */
[----:B------:R-:W-:-:S03]  /*10e90*/  IMAD.MOV.U32 R4, RZ, RZ, 0x2 ;  /* 0x00000002ff047424 */ /* 0x000fc600078e00ff */
[----:B------:R-:W-:Y:S02]  /*10ea0*/  FSEL R124, R101, RZ, !P4 ;  /* 0x000000ff657c7208 */ /* 0x000fe40006000000 */
[----:B------:R-:W-:-:S03]  /*10eb0*/  PLOP3.LUT P4, PT, P4, PT, PT, 0x8, 0x80 ;  /* 0x000000000080781c */ /* 0x000fc6000278e170 */
[----:B------:R-:W-:Y:S01]  /*10ec0*/  @P1 FADD.FTZ R124, R97, R124 ;  /* 0x0000007c617c1221 */ /* 0x000fe20000010000 */
[----:B------:R-:W-:-:S04]  /*10ed0*/  MOV R97, R2 ;  /* 0x0000000200617202 */ /* 0x000fc80000000f00 */
        /* <DEDUP_REMOVED lines=10> */
.L_x_2662:
        /* <DEDUP_REMOVED lines=13> */
.L_x_2664:
[----:B------:R-:W-:Y:S05]  /*11050*/  BSYNC.RECONVERGENT B3 ;  /* 0x0000000000037941 */ /* 0x000fea0003800200 */
.L_x_2663:
        /* <DEDUP_REMOVED lines=43> */
.L_x_2661:
[----:B------:R-:W-:Y:S05]  /*11310*/  BSYNC.RECONVERGENT B2 ;  /* 0x0000000000027941 */ /* 0x000fea0003800200 */
.L_x_2660:
        /* <DEDUP_REMOVED lines=13> */
[----:B------:R-:W-:-:S07]  /*113f0*/  PRMT R99, R139, 0x5410, R99 ;  /* 0x000054108b637816 */ /* 0x000fce0000000063 */
.L_x_2624:
        /* <DEDUP_REMOVED lines=43> */
.L_x_2665:
[----:B------:R-:W-:Y:S01]  /*116b0*/  IMAD.MOV.U32 R134, RZ, RZ, R136 ;  /* 0x000000ffff867224 */ /* 0x000fe200078e0088 */
[----:B------:R-:W-:-:S07]  /*116c0*/  IADD3 R135, PT, PT, R135, 0x20, RZ ;  /* 0x0000002087877810 */ /* 0x000fce0007ffe0ff */
.L_x_2542:
[----:B------:R-:W-:Y:S05]  /*116d0*/  BSYNC.RECONVERGENT B1 ;  /* 0x0000000000017941 */ /* 0x000fea0003800200 */
.L_x_2541:
        /* <DEDUP_REMOVED lines=35> */
.L_x_2671:
        /* <DEDUP_REMOVED lines=13> */
.L_x_2673:
[----:B------:R-:W-:Y:S05]  /*119e0*/  BSYNC.RECONVERGENT B3 ;  /* 0x0000000000037941 */ /* 0x000fea0003800200 */
.L_x_2672:
        /* <DEDUP_REMOVED lines=42> */
.L_x_2670:
[----:B------:R-:W-:Y:S05]  /*11c90*/  BSYNC.RECONVERGENT B2 ;  /* 0x0000000000027941 */ /* 0x000fea0003800200 */
.L_x_2669:
[----:B------:R-:W1:Y:S01]  /*11ca0*/  LDC R139, c[0x0][0x404] ;  /* 0x00010100ff8b7b82 */ /* 0x000e620000000800 */
[----:B------:R-:W-:Y:S01]  /*11cb0*/  I2FP.F32.U32 R4, R14 ;  /* 0x0000000e00047245 */ /* 0x000fe20000201000 */
[----:B------:R-:W-:Y:S01]  /*11cc0*/  IMAD.MOV.U32 R131, RZ, RZ, 0x2f800000 ;  /* 0x2f800000ff837424 */ /* 0x000fe200078e00ff */
[----:B------:R-:W-:Y:S01]  /*11cd0*/  ISETP.NE.AND P3, PT, R16, 0x1, PT ;  /* 0x000000011000780c */ /* 0x000fe20003f65270 */
[----:B-----5:R-:W-:Y:S01]  /*11ce0*/  HADD2.F32 R15, -RZ, R96.H0_H0 ;  /* 0x20000060ff0f7230 */ /* 0x020fe20000004100 */
[----:B------:R-:W-:Y:S01]  /*11cf0*/  LOP3.LUT R13, R13, 0xffffffef, RZ, 0xc0, !PT ;  /* 0xffffffef0d0d7812 */ /* 0x000fe200078ec0ff */
[----:B------:R-:W-:Y:S01]  /*11d00*/  FFMA.FTZ R4, R4, R131, 1.1641532182693481445e-10 ;  /* 0x2f00000004047423 */ /* 0x000fe20000010083 */
[----:B------:R-:W-:Y:S01]  /*11d10*/  BSSY.RECONVERGENT B2, `(.L_x_2674) ;  /* 0x000004b000027945 */ /* 0x000fe20003800200 */
[----:B------:R-:W2:Y:S01]  /*11d20*/  LDC R138, c[0x0][0x408] ;  /* 0x00010200ff8a7b82 */ /* 0x000ea20000000800 */
[----:B------:R-:W-:Y:S02]  /*11d30*/  HFMA2 R17, -RZ, RZ, 0, 1.1920928955078125e-07 ;  /* 0x00000002ff117431 */ /* 0x000fe400000001ff */
        /* <DEDUP_REMOVED lines=15> */
.L_x_2676:
        /* <DEDUP_REMOVED lines=13> */
.L_x_2678:
[----:B------:R-:W-:Y:S05]  /*11f00*/  BSYNC.RECONVERGENT B3 ;  /* 0x0000000000037941 */ /* 0x000fea0003800200 */
.L_x_2677:
        /* <DEDUP_REMOVED lines=43> */
.L_x_2675:
[----:B------:R-:W-:Y:S05]  /*121c0*/  BSYNC.RECONVERGENT B2 ;  /* 0x0000000000027941 */ /* 0x000fea0003800200 */
.L_x_2674:
[----:B------:R-:W-:Y:S01]  /*121d0*/  I2FP.F32.U32 R4, R4 ;  /* 0x0000000400047245 */ /* 0x000fe20000201000 */
[----:B------:R-:W-:Y:S01]  /*121e0*/  HADD2.F32 R15, -RZ, R88.H0_H0 ;  /* 0x20000058ff0f7230 */ /* 0x000fe20000004100 */
[----:B------:R-:W-:Y:S01]  /*121f0*/  ISETP.NE.AND P3, PT, R17, 0x1, PT ;  /* 0x000000011100780c */ /* 0x000fe20003f65270 */
[----:B------:R-:W-:Y:S01]  /*12200*/  BSSY.RECONVERGENT B2, `(.L_x_2679) ;  /* 0x000004f000027945 */ /* 0x000fe20003800200 */
[----:B------:R-:W-:Y:S02]  /*12210*/  HFMA2 R16, -RZ, RZ, 0, 1.1920928955078125e-07 ;  /* 0x00000002ff107431 */ /* 0x000fe400000001ff */
[----:B------:R-:W-:Y:S01]  /*12220*/  FFMA.FTZ R4, R4, R131, 1.1641532182693481445e-10 ;  /* 0x2f00000004047423 */ /* 0x000fe20000010083 */
[----:B------:R-:W-:-:S04]  /*12230*/  FMUL.FTZ R15, R15, R138 ;  /* 0x0000008a0f0f7220 */ /* 0x000fc80000410000 */
[----:B------:R-:W-:-:S04]  /*12240*/  FSETP.GTU.FTZ.AND P2, PT, R4, R139, PT ;  /* 0x0000008b0400720b */ /* 0x000fc80003f5c000 */
[----:B------:R-:W-:Y:S01]  /*12250*/  FSEL R4, R15, RZ, !P2 ;  /* 0x000000ff0f047208 */ /* 0x000fe20005000000 */
[----:B------:R-:W-:Y:S01]  /*12260*/  @P1 HADD2.F32 R15, -RZ, R92.H0_H0 ;  /* 0x2000005cff0f1230 */ /* 0x000fe20000004100 */
[----:B------:R-:W-:-:S03]  /*12270*/  SEL R14, RZ, 0x1, P2 ;  /* 0x00000001ff0e7807 */ /* 0x000fc60001000000 */
[----:B------:R-:W-:-:S04]  /*12280*/  FADD.FTZ R4, R23, R4 ;  /* 0x0000000417047221 */ /* 0x000fc80000010000 */
[--C-:B------:R-:W-:Y:S01]  /*12290*/  @P1 FADD.FTZ R23, R15, R4.reuse ;  /* 0x000000040f171221 */ /* 0x100fe20000010000 */
[----:B------:R-:W-:Y:S02]  /*122a0*/  @!P1 IMAD.MOV.U32 R23, RZ, RZ, R4 ;  /* 0x000000ffff179224 */ /* 0x000fe400078e0004 */
[----:B------:R-:W-:-:S03]  /*122b0*/  IMAD.MOV.U32 R4, RZ, RZ, R2 ;  /* 0x000000ffff047224 */ /* 0x000fc600078e0002 */
[----:B0-----:R-:W-:Y:S01]  /*122c0*/  F2FP.F16.F32.PACK_AB R102, RZ, R23 ;  /* 0x00000017ff66723e */ /* 0x001fe200000000ff */
        /* <DEDUP_REMOVED lines=9> */
.L_x_2681:
        /* <DEDUP_REMOVED lines=13> */
.L_x_2683:
[----:B------:R-:W-:Y:S05]  /*12430*/  BSYNC.RECONVERGENT B3 ;  /* 0x0000000000037941 */ /* 0x000fea0003800200 */
.L_x_2682:
        /* <DEDUP_REMOVED lines=43> */
.L_x_2680:
[----:B------:R-:W-:Y:S05]  /*126f0*/  BSYNC.RECONVERGENT B2 ;  /* 0x0000000000027941 */ /* 0x000fea0003800200 */
.L_x_2679:
        /* <DEDUP_REMOVED lines=22> */
.L_x_2686:
        /* <DEDUP_REMOVED lines=13> */
.L_x_2688:
[----:B------:R-:W-:Y:S05]  /*12930*/  BSYNC.RECONVERGENT B3 ;  /* 0x0000000000037941 */ /* 0x000fea0003800200 */
.L_x_2687:
        /* <DEDUP_REMOVED lines=43> */
.L_x_2685:
[----:B------:R-:W-:Y:S05]  /*12bf0*/  BSYNC.RECONVERGENT B2 ;  /* 0x0000000000027941 */ /* 0x000fea0003800200 */
.L_x_2684:
[----:B------:R-:W-:Y:S01]  /*12c00*/  I2FP.F32.U32 R4, R4 ;  /* 0x0000000400047245 */ /* 0x000fe20000201000 */
[----:B------:R-:W-:Y:S01]  /*12c10*/  HADD2.F32 R17, -RZ, R88.H1_H1 ;  /* 0x30000058ff117230 */ /* 0x000fe20000004100 */
[----:B------:R-:W-:Y:S01]  /*12c20*/  BSSY.RECONVERGENT B2, `(.L_x_2689) ;  /* 0x0000050000027945 */ /* 0x000fe20003800200 */
[----:B------:R-:W-:Y:S02]  /*12c30*/  IMAD.MOV.U32 R16, RZ, RZ, 0x2 ;  /* 0x00000002ff107424 */ /* 0x000fe400078e00ff */
[----:B------:R-:W-:Y:S01]  /*12c40*/  FFMA.FTZ R4, R4, R131, 1.1641532182693481445e-10 ;  /* 0x2f00000004047423 */ /* 0x000fe20000010083 */
[----:B------:R-:W-:-:S04]  /*12c50*/  FMUL.FTZ R17, R17, R138 ;  /* 0x0000008a11117220 */ /* 0x000fc80000410000 */
[----:B------:R-:W-:-:S04]  /*12c60*/  FSETP.GTU.FTZ.AND P2, PT, R4, R139, PT ;  /* 0x0000008b0400720b */ /* 0x000fc80003f5c000 */
[----:B------:R-:W-:Y:S01]  /*12c70*/  FSEL R4, R17, RZ, !P2 ;  /* 0x000000ff11047208 */ /* 0x000fe20005000000 */
[----:B------:R-:W-:-:S04]  /*12c80*/  @P1 HADD2.F32 R17, -RZ, R92.H1_H1 ;  /* 0x3000005cff111230 */ /* 0x000fc80000004100 */
[----:B------:R-:W-:Y:S01]  /*12c90*/  FADD.FTZ R4, R15, R4 ;  /* 0x000000040f047221 */ /* 0x000fe20000010000 */
[----:B------:R-:W-:Y:S02]  /*12ca0*/  SEL R15, RZ, 0x1, P2 ;  /* 0x00000001ff0f7807 */ /* 0x000fe40001000000 */
[----:B------:R-:W-:Y:S01]  /*12cb0*/  ISETP.NE.AND P2, PT, R18, 0x1, PT ;  /* 0x000000011200780c */ /* 0x000fe20003f45270 */
[--C-:B------:R-:W-:Y:S01]  /*12cc0*/  @P1 FADD.FTZ R106, R17, R4.reuse ;  /* 0x00000004116a1221 */ /* 0x100fe20000010000 */
[----:B------:R-:W-:Y:S01]  /*12cd0*/  @!P1 IMAD.MOV.U32 R106, RZ, RZ, R4 ;  /* 0x000000ffff6a9224 */ /* 0x000fe200078e0004 */
[----:B------:R-:W-:-:S04]  /*12ce0*/  MOV R4, R2 ;  /* 0x0000000200047202 */ /* 0x000fc80000000f00 */
[----:B------:R-:W-:-:S06]  /*12cf0*/  F2FP.F16.F32.PACK_AB R103, RZ, R106 ;  /* 0x0000006aff67723e */ /* 0x000fcc00000000ff */
        /* <DEDUP_REMOVED lines=9> */
.L_x_2691:
        /* <DEDUP_REMOVED lines=13> */
.L_x_2693:
[----:B------:R-:W-:Y:S05]  /*12e60*/  BSYNC.RECONVERGENT B3 ;  /* 0x0000000000037941 */ /* 0x000fea0003800200 */
.L_x_2692:
        /* <DEDUP_REMOVED lines=43> */
.L_x_2690:
[----:B------:R-:W-:Y:S05]  /*13120*/  BSYNC.RECONVERGENT B2 ;  /* 0x0000000000027941 */ /* 0x000fea0003800200 */
.L_x_2689:
[----:B------:R-:W-:Y:S01]  /*13130*/  I2FP.F32.U32 R4, R4 ;  /* 0x0000000400047245 */ /* 0x000fe20000201000 */
[----:B------:R-:W-:Y:S01]  /*13140*/  HADD2.F32 R17, -RZ, R97.H0_H0 ;  /* 0x20000061ff117230 */ /* 0x000fe20000004100 */
        /* <DEDUP_REMOVED lines=20> */
.L_x_2696:
        /* <DEDUP_REMOVED lines=13> */
.L_x_2698:
[----:B------:R-:W-:Y:S05]  /*13360*/  BSYNC.RECONVERGENT B3 ;  /* 0x0000000000037941 */ /* 0x000fea0003800200 */
.L_x_2697:
        /* <DEDUP_REMOVED lines=43> */
.L_x_2695:
[----:B------:R-:W-:Y:S05]  /*13620*/  BSYNC.RECONVERGENT B2 ;  /* 0x0000000000027941 */ /* 0x000fea0003800200 */
.L_x_2694:
[----:B------:R-:W-:Y:S01]  /*13630*/  I2FP.F32.U32 R4, R4 ;  /* 0x0000000400047245 */ /* 0x000fe20000201000 */
[----:B------:R-:W-:Y:S01]  /*13640*/  HADD2.F32 R17, -RZ, R89.H0_H0 ;  /* 0x20000059ff117230 */ /* 0x000fe20000004100 */
[----:B------:R-:W-:Y:S01]  /*13650*/  BSSY.RECONVERGENT B2, `(.L_x_2699) ;  /* 0x0000050000027945 */ /* 0x000fe20003800200 */
[----:B------:R-:W-:Y:S02]  /*13660*/  @P1 HADD2.F32 R105, -RZ, R93.H0_H0 ;  /* 0x2000005dff691230 */ /* 0x000fe40000004100 */
        /* <DEDUP_REMOVED lines=9> */
[----:B------:R-:W-:Y:S01]  /*13700*/  @P1 FADD.FTZ R105, R105, R96 ;  /* 0x0000006069691221 */ /* 0x000fe20000010000 */
[----:B------:R-:W-:-:S04]  /*13710*/  @!P1 MOV R105, R96 ;  /* 0x0000006000699202 */ /* 0x000fc80000000f00 */
        /* <DEDUP_REMOVED lines=10> */
.L_x_2701:
        /* <DEDUP_REMOVED lines=13> */
.L_x_2703:
[----:B------:R-:W-:Y:S05]  /*13890*/  BSYNC.RECONVERGENT B3 ;  /* 0x0000000000037941 */ /* 0x000fea0003800200 */
.L_x_2702:
        /* <DEDUP_REMOVED lines=43> */
.L_x_2700:
[----:B------:R-:W-:Y:S05]  /*13b50*/  BSYNC.RECONVERGENT B2 ;  /* 0x0000000000027941 */ /* 0x000fea0003800200 */
.L_x_2699:
[----:B------:R-:W-:Y:S01]  /*13b60*/  I2FP.F32.U32 R4, R4 ;  /* 0x0000000400047245 */ /* 0x000fe20000201000 */
[----:B------:R-:W-:Y:S01]  /*13b70*/  HADD2.F32 R97, -RZ, R97.H1_H1 ;  /* 0x30000061ff617230 */ /* 0x000fe20000004100 */
[----:B------:R-:W-:Y:S01]  /*13b80*/  LOP3.LUT R13, R13, 0xfffffffd, RZ, 0xc0, !PT ;  /* 0xfffffffd0d0d7812 */ /* 0x000fe200078ec0ff */
[----:B------:R-:W-:Y:S01]  /*13b90*/  BSSY.RECONVERGENT B2, `(.L_x_2704) ;  /* 0x000004c000027945 */ /* 0x000fe20003800200 */
[----:B------:R-:W-:Y:S02]  /*13ba0*/  HFMA2 R96, -RZ, RZ, 0, 1.1920928955078125e-07 ;  /* 0x00000002ff607431 */ /* 0x000fe400000001ff */
[----:B------:R-:W-:Y:S01]  /*13bb0*/  FFMA.FTZ R4, R4, R131, 1.1641532182693481445e-10 ;  /* 0x2f00000004047423 */ /* 0x000fe20000010083 */
[----:B------:R-:W-:Y:S01]  /*13bc0*/  FMUL.FTZ R17, R97, R138 ;  /* 0x0000008a61117220 */ /* 0x000fe20000410000 */
[----:B------:R-:W-:-:S03]  /*13bd0*/  IMAD.MOV.U32 R19, RZ, RZ, R2 ;  /* 0x000000ffff137224 */ /* 0x000fc600078e0002 */
        /* <DEDUP_REMOVED lines=14> */
.L_x_2706:
        /* <DEDUP_REMOVED lines=13> */
.L_x_2708:
[----:B------:R-:W-:Y:S05]  /*13d90*/  BSYNC.RECONVERGENT B3 ;  /* 0x0000000000037941 */ /* 0x000fea0003800200 */
.L_x_2707:
        /* <DEDUP_REMOVED lines=43> */
.L_x_2705:
[----:B------:R-:W-:Y:S05]  /*14050*/  BSYNC.RECONVERGENT B2 ;  /* 0x0000000000027941 */ /* 0x000fea0003800200 */
.L_x_2704:
        /* <DEDUP_REMOVED lines=12> */
[----:B------:R-:W-:-:S03]  /*14120*/  HFMA2 R18, -RZ, RZ, 0, 1.1920928955078125e-07 ;  /* 0x00000002ff127431 */ /* 0x000fc600000001ff */
        /* <DEDUP_REMOVED lines=13> */
.L_x_2711:
        /* <DEDUP_REMOVED lines=13> */
.L_x_2713:
[----:B------:R-:W-:Y:S05]  /*142d0*/  BSYNC.RECONVERGENT B3 ;  /* 0x0000000000037941 */ /* 0x000fea0003800200 */
.L_x_2712:
        /* <DEDUP_REMOVED lines=43> */
.L_x_2710:
[----:B------:R-:W-:Y:S05]  /*14590*/  BSYNC.RECONVERGENT B2 ;  /* 0x0000000000027941 */ /* 0x000fea0003800200 */
.L_x_2709:
[----:B------:R-:W-:Y:S01]  /*145a0*/  I2FP.F32.U32 R4, R19 ;  /* 0x0000001300047245 */ /* 0x000fe20000201000 */
[----:B------:R-:W-:Y:S01]  /*145b0*/  HADD2.F32 R19, -RZ, R98.H0_H0 ;  /* 0x20000062ff137230 */ /* 0x000fe20000004100 */
        /* <DEDUP_REMOVED lines=18> */
.L_x_2716:
        /* <DEDUP_REMOVED lines=13> */
.L_x_2718:
[----:B------:R-:W-:Y:S05]  /*147b0*/  BSYNC.RECONVERGENT B3 ;  /* 0x0000000000037941 */ /* 0x000fea0003800200 */
.L_x_2717:
        /* <DEDUP_REMOVED lines=39> */
[----:B------:R-:W-:Y:S01]  /*14a30*/  MOV R2, R96 ;  /* 0x0000006000027202 */ /* 0x000fe20000000f00 */
[----:B------:R-:W-:Y:S01]  /*14a40*/  IMAD.MOV.U32 R96, RZ, RZ, R136 ;  /* 0x000000ffff607224 */ /* 0x000fe200078e0088 */
[----:B------:R-:W-:Y:S01]  /*14a50*/  LOP3.LUT R6, R4, UR31, R19, 0x96, !PT ;  /* 0x0000001f04067c12 */ /* 0x000fe2000f8e9613 */
[----:B------:R-:W-:-:S07]  /*14a60*/  IMAD.MOV.U32 R136, RZ, RZ, R18 ;  /* 0x000000ffff887224 */ /* 0x000fce00078e0012 */
.L_x_2715:
[----:B------:R-:W-:Y:S05]  /*14a70*/  BSYNC.RECONVERGENT B2 ;  /* 0x0000000000027941 */ /* 0x000fea0003800200 */
.L_x_2714:
        /* <DEDUP_REMOVED lines=25> */
.L_x_2721:
        /* <DEDUP_REMOVED lines=13> */
.L_x_2723:
[----:B------:R-:W-:Y:S05]  /*14ce0*/  BSYNC.RECONVERGENT B3 ;  /* 0x0000000000037941 */ /* 0x000fea0003800200 */
.L_x_2722:
        /* <DEDUP_REMOVED lines=43> */
.L_x_2720:
[----:B------:R-:W-:Y:S05]  /*14fa0*/  BSYNC.RECONVERGENT B2 ;  /* 0x0000000000027941 */ /* 0x000fea0003800200 */
.L_x_2719:
        /* <DEDUP_REMOVED lines=20> */
.L_x_2726:
        /* <DEDUP_REMOVED lines=13> */
.L_x_2728:
[----:B------:R-:W-:Y:S05]  /*151c0*/  BSYNC.RECONVERGENT B3 ;  /* 0x0000000000037941 */ /* 0x000fea0003800200 */
.L_x_2727:
        /* <DEDUP_REMOVED lines=43> */
.L_x_2725:
[----:B------:R-:W-:Y:S05]  /*15480*/  BSYNC.RECONVERGENT B2 ;  /* 0x0000000000027941 */ /* 0x000fea0003800200 */
.L_x_2724:
        /* <DEDUP_REMOVED lines=26> */
.L_x_2731:
        /* <DEDUP_REMOVED lines=13> */
.L_x_2733:
[----:B------:R-:W-:Y:S05]  /*15700*/  BSYNC.RECONVERGENT B3 ;  /* 0x0000000000037941 */ /* 0x000fea0003800200 */
.L_x_2732:
        /* <DEDUP_REMOVED lines=43> */
.L_x_2730:
[----:B------:R-:W-:Y:S05]  /*159c0*/  BSYNC.RECONVERGENT B2 ;  /* 0x0000000000027941 */ /* 0x000fea0003800200 */
.L_x_2729:
        /* <DEDUP_REMOVED lines=20> */
.L_x_2736:
        /* <DEDUP_REMOVED lines=13> */
.L_x_2738:
[----:B------:R-:W-:Y:S05]  /*15be0*/  BSYNC.RECONVERGENT B3 ;  /* 0x0000000000037941 */ /* 0x000fea0003800200 */
.L_x_2737:
        /* <DEDUP_REMOVED lines=43> */
.L_x_2735:
[----:B------:R-:W-:Y:S05]  /*15ea0*/  BSYNC.RECONVERGENT B2 ;  /* 0x0000000000027941 */ /* 0x000fea0003800200 */
.L_x_2734:
        /* <DEDUP_REMOVED lines=26> */
.L_x_2741:
        /* <DEDUP_REMOVED lines=13> */
.L_x_2743:
[----:B------:R-:W-:Y:S05]  /*16120*/  BSYNC.RECONVERGENT B3 ;  /* 0x0000000000037941 */ /* 0x000fea0003800200 */
.L_x_2742:
        /* <DEDUP_REMOVED lines=43> */
.L_x_2740:
[----:B------:R-:W-:Y:S05]  /*163e0*/  BSYNC.RECONVERGENT B2 ;  /* 0x0000000000027941 */ /* 0x000fea0003800200 */
.L_x_2739:
        /* <DEDUP_REMOVED lines=20> */
.L_x_2746:
        /* <DEDUP_REMOVED lines=15> */
.L_x_2748:
[----:B------:R-:W-:Y:S05]  /*16620*/  BSYNC.RECONVERGENT B3 ;  /* 0x0000000000037941 */ /* 0x000fea0003800200 */
.L_x_2747:
        /* <DEDUP_REMOVED lines=43> */
.L_x_2745:
[----:B------:R-:W-:Y:S05]  /*168e0*/  BSYNC.RECONVERGENT B2 ;  /* 0x0000000000027941 */ /* 0x000fea0003800200 */
.L_x_2744:
        /* <DEDUP_REMOVED lines=18> */
.L_x_2668:
        /* <DEDUP_REMOVED lines=16> */
.L_x_2752:
        /* <DEDUP_REMOVED lines=13> */
.L_x_2754:
[----:B------:R-:W-:Y:S05]  /*16be0*/  BSYNC.RECONVERGENT B3 ;  /* 0x0000000000037941 */ /* 0x000fea0003800200 */
.L_x_2753:
        /* <DEDUP_REMOVED lines=41> */
[----:B------:R-:W-:-:S07]  /*16e80*/  LOP3.LUT R6, R4, UR31, R137, 0x96, !PT ;  /* 0x0000001f04067c12 */ /* 0x000fce000f8e9689 */
.L_x_2751:
[----:B------:R-:W-:Y:S05]  /*16e90*/  BSYNC.RECONVERGENT B2 ;  /* 0x0000000000027941 */ /* 0x000fea0003800200 */
.L_x_2750:
[----:B------:R-:W0:Y:S01]  /*16ea0*/  LDC R142, c[0x0][0x408] ;  /* 0x00010200ff8e7b82 */ /* 0x000e220000000800 */
[----:B------:R-:W-:Y:S01]  /*16eb0*/  HFMA2 R131, -RZ, RZ, 0.1171875, 0 ;  /* 0x2f800000ff837431 */ /* 0x000fe200000001ff */
[----:B------:R-:W-:Y:S01]  /*16ec0*/  I2FP.F32.U32 R4, R23 ;  /* 0x0000001700047245 */ /* 0x000fe20000201000 */
[----:B-----5:R-:W-:Y:S01]  /*16ed0*/  HADD2.F32 R23, -RZ, R96.H0_H0 ;  /* 0x20000060ff177230 */ /* 0x020fe20000004100 */
[----:B------:R-:W-:Y:S01]  /*16ee0*/  ISETP.NE.AND P3, PT, R100, 0x1, PT ;  /* 0x000000016400780c */ /* 0x000fe20003f65270 */
[----:B------:R-:W-:Y:S01]  /*16ef0*/  BSSY.RECONVERGENT B2, `(.L_x_2755) ;  /* 0x0000050000027945 */ /* 0x000fe20003800200 */
[----:B------:R-:W-:Y:S01]  /*16f00*/  LOP3.LUT R13, R13, 0xffffffef, RZ, 0xc0, !PT ;  /* 0xffffffef0d0d7812 */ /* 0x000fe200078ec0ff */
[----:B------:R-:W-:Y:S01]  /*16f10*/  IMAD.MOV.U32 R102, RZ, RZ, 0x2 ;  /* 0x00000002ff667424 */ /* 0x000fe200078e00ff */
[----:B------:R-:W1:Y:S01]  /*16f20*/  LDC R141, c[0x0][0x404] ;  /* 0x00010100ff8d7b82 */ /* 0x000e620000000800 */
[----:B------:R-:W-:Y:S01]  /*16f30*/  FFMA.FTZ R4, R4, R131, 1.1641532182693481445e-10 ;  /* 0x2f00000004047423 */ /* 0x000fe20000010083 */
[----:B0-----:R-:W-:-:S04]  /*16f40*/  FMUL.FTZ R23, R23, R142 ;  /* 0x0000008e17177220 */ /* 0x001fc80000410000 */
[----:B-1----:R-:W-:Y:S01]  /*16f50*/  FSETP.GTU.FTZ.AND P2, PT, R4, R141, PT ;  /* 0x0000008d0400720b */ /* 0x002fe20003f5c000 */
        /* <DEDUP_REMOVED lines=16> */
.L_x_2757:
        /* <DEDUP_REMOVED lines=11> */
[----:B------:R-:W-:-:S04]  /*17110*/  @P3 IADD3 R2, PT, PT, R3, RZ, RZ ;  /* 0x000000ff03023210 */ /* 0x000fc80007ffe0ff */
[----:B------:R-:W-:-:S07]  /*17120*/  @!P2 MOV R3, R2 ;  /* 0x000000020003a202 */ /* 0x000fce0000000f00 */
.L_x_2759:
[----:B------:R-:W-:Y:S05]  /*17130*/  BSYNC.RECONVERGENT B3 ;  /* 0x0000000000037941 */ /* 0x000fea0003800200 */
.L_x_2758:
        /* <DEDUP_REMOVED lines=40> */
[----:B------:R-:W-:Y:S01]  /*173c0*/  HFMA2 R102, -RZ, RZ, 0, 0 ;  /* 0x00000000ff667431 */ /* 0x000fe200000001ff */
[----:B------:R-:W-:Y:S01]  /*173d0*/  MOV R4, R136 ;  /* 0x0000008800047202 */ /* 0x000fe20000000f00 */
[----:B------:R-:W-:-:S07]  /*173e0*/  IMAD.MOV.U32 R136, RZ, RZ, R100 ;  /* 0x000000ffff887224 */ /* 0x000fce00078e0064 */
.L_x_2756:
[----:B------:R-:W-:Y:S05]  /*173f0*/  BSYNC.RECONVERGENT B2 ;  /* 0x0000000000027941 */ /* 0x000fea0003800200 */
.L_x_2755:
[----:B------:R-:W-:Y:S01]  /*17400*/  I2FP.F32.U32 R4, R4 ;  /* 0x0000000400047245 */ /* 0x000fe20000201000 */
[----:B------:R-:W-:Y:S01]  /*17410*/  HADD2.F32 R101, -RZ, R96.H1_H1 ;  /* 0x30000060ff657230 */ /* 0x000fe20000004100 */
[----:B------:R-:W-:Y:S01]  /*17420*/  ISETP.NE.AND P2, PT, R102, 0x1, PT ;  /* 0x000000016600780c */ /* 0x000fe20003f45270 */
[----:B------:R-:W-:Y:S01]  /*17430*/  @P1 HADD2.F32 R103, -RZ, R92.H1_H1 ;  /* 0x3000005cff671230 */ /* 0x000fe20000004100 */
[----:B------:R-:W-:Y:S01]  /*17440*/  LOP3.LUT R13, R13, 0xfffffff7, RZ, 0xc0, !PT ;  /* 0xfffffff70d0d7812 */ /* 0x000fe200078ec0ff */
[----:B------:R-:W-:Y:S01]  /*17450*/  FFMA.FTZ R4, R4, R131, 1.1641532182693481445e-10 ;  /* 0x2f00000004047423 */ /* 0x000fe20000010083 */
[----:B------:R-:W-:Y:S01]  /*17460*/  FMUL.FTZ R101, R101, R142 ;  /* 0x0000008e65657220 */ /* 0x000fe20000410000 */
[----:B------:R-:W-:Y:S01]  /*17470*/  BSSY.RECONVERGENT B2, `(.L_x_2760) ;  /* 0x000004b000027945 */ /* 0x000fe20003800200 */
[----:B------:R-:W-:Y:S02]  /*17480*/  IMAD.MOV.U32 R96, RZ, RZ, 0x2 ;  /* 0x00000002ff607424 */ /* 0x000fe400078e00ff */
[----:B------:R-:W-:-:S02]  /*17490*/  FSETP.GTU.FTZ.AND P3, PT, R4, R141, PT ;  /* 0x0000008d0400720b */ /* 0x000fc40003f7c000 */
        /* <DEDUP_REMOVED lines=12> */
[----:B------:R-:W-:Y:S01]  /*17560*/  @P2 VIADD R96, R102, 0x1 ;  /* 0x0000000166602836 */ /* 0x000fe20000000000 */
[----:B------:R-:W-:Y:S01]  /*17570*/  @P2 MOV R4, R5 ;  /* 0x0000000500042202 */ /* 0x000fe20000000f00 */
[----:B------:R-:W-:Y:S06]  /*17580*/  BRA `(.L_x_2761) ;  /* 0x0000000000e47947 */ /* 0x000fec0003800000 */
.L_x_2762:
        /* <DEDUP_REMOVED lines=8> */
[----:B------:R-:W-:Y:S01]  /*17610*/  @!P2 IADD3 R2, PT, PT, R3, 0x1, RZ ;  /* 0x000000010302a810 */ /* 0x000fe20007ffe0ff */
[----:B------:R-:W-:-:S03]  /*17620*/  @!P2 IMAD.MOV.U32 R7, RZ, RZ, RZ ;  /* 0x000000ffff07a224 */ /* 0x000fc600078e00ff */
[----:B------:R-:W-:-:S13]  /*17630*/  ISETP.NE.AND P3, PT, R11, RZ, !P2 ;  /* 0x000000ff0b00720c */ /* 0x000fda0005765270 */
[----:B------:R-:W-:-:S05]  /*17640*/  @P3 IMAD.MOV R2, RZ, RZ, R3 ;  /* 0x000000ffff023224 */ /* 0x000fca00078e0203 */
[----:B------:R-:W-:-:S07]  /*17650*/  @!P2 MOV R3, R2 ;  /* 0x000000020003a202 */ /* 0x000fce0000000f00 */
.L_x_2764:
[----:B------:R-:W-:Y:S05]  /*17660*/  BSYNC.RECONVERGENT B3 ;  /* 0x0000000000037941 */ /* 0x000fea0003800200 */
.L_x_2763:
        /* <DEDUP_REMOVED lines=41> */
[----:B------:R-:W-:Y:S01]  /*17900*/  IMAD.MOV.U32 R4, RZ, RZ, R136 ;  /* 0x000000ffff047224 */ /* 0x000fe200078e0088 */
[----:B------:R-:W-:-:S07]  /*17910*/  MOV R136, R100 ;  /* 0x0000006400887202 */ /* 0x000fce0000000f00 */
.L_x_2761:
[----:B------:R-:W-:Y:S05]  /*17920*/  BSYNC.RECONVERGENT B2 ;  /* 0x0000000000027941 */ /* 0x000fea0003800200 */
.L_x_2760:
[----:B------:R-:W-:Y:S01]  /*17930*/  I2FP.F32.U32 R4, R4 ;  /* 0x0000000400047245 */ /* 0x000fe20000201000 */
[----:B------:R-:W-:Y:S01]  /*17940*/  HADD2.F32 R101, -RZ, R97.H0_H0 ;  /* 0x20000061ff657230 */ /* 0x000fe20000004100 */
[----:B------:R-:W-:Y:S01]  /*17950*/  LOP3.LUT R13, R13, 0xfffffffb, RZ, 0xc0, !PT ;  /* 0xfffffffb0d0d7812 */ /* 0x000fe200078ec0ff */
[----:B------:R-:W-:Y:S01]  /*17960*/  BSSY.RECONVERGENT B2, `(.L_x_2765) ;  /* 0x000004f000027945 */ /* 0x000fe20003800200 */
[----:B------:R-:W-:Y:S02]  /*17970*/  HFMA2 R100, -RZ, RZ, 0, 1.1920928955078125e-07 ;  /* 0x00000002ff647431 */ /* 0x000fe400000001ff */
[----:B------:R-:W-:Y:S01]  /*17980*/  FFMA.FTZ R4, R4, R131, 1.1641532182693481445e-10 ;  /* 0x2f00000004047423 */ /* 0x000fe20000010083 */
[----:B------:R-:W-:-:S04]  /*17990*/  FMUL.FTZ R101, R101, R142 ;  /* 0x0000008e65657220 */ /* 0x000fc80000410000 */
[----:B------:R-:W-:Y:S01]  /*179a0*/  FSETP.GTU.FTZ.AND P2, PT, R4, R141, PT ;  /* 0x0000008d0400720b */ /* 0x000fe20003f5c000 */
[----:B------:R-:W-:-:S03]  /*179b0*/  @P1 HADD2.F32 R4, -RZ, R93.H0_H0 ;  /* 0x2000005dff041230 */ /* 0x000fc60000004100 */
[----:B------:R-:W-:Y:S02]  /*179c0*/  FSEL R105, R101, RZ, !P2 ;  /* 0x000000ff65697208 */ /* 0x000fe40005000000 */
[----:B------:R-:W-:Y:S02]  /*179d0*/  PLOP3.LUT P3, PT, P2, PT, PT, 0x8, 0x80 ;  /* 0x000000000080781c */ /* 0x000fe4000176e170 */
[----:B------:R-:W-:Y:S01]  /*179e0*/  ISETP.NE.AND P2, PT, R96, 0x1, PT ;  /* 0x000000016000780c */ /* 0x000fe20003f45270 */
[----:B------:R-:W-:Y:S01]  /*179f0*/  @P1 FADD.FTZ R105, R4, R105 ;  /* 0x0000006904691221 */ /* 0x000fe20000010000 */
[----:B------:R-:W-:-:S04]  /*17a00*/  IMAD.MOV.U32 R4, RZ, RZ, R2 ;  /* 0x000000ffff047224 */ /* 0x000fc800078e0002 */
[----:B------:R-:W-:-:S05]  /*17a10*/  F2FP.F16.F32.PACK_AB R138, RZ, R105 ;  /* 0x00000069ff8a723e */ /* 0x000fca00000000ff */
[----:B------:R-:W-:Y:S02]  /*17a20*/  @P3 LOP3.LUT R13, R13, 0x4, RZ, 0xfc, !PT ;  /* 0x000000040d0d3812 */ /* 0x000fe400078efcff */
[----:B------:R-:W-:Y:S05]  /*17a30*/  @!P2 BRA `(.L_x_2766) ;  /* 0x000000040004a947 */ /* 0x000fea0003800000 */
[----:B------:R-:W-:-:S13]  /*17a40*/  ISETP.NE.AND P2, PT, R96, 0x3, PT ;  /* 0x000000036000780c */ /* 0x000fda0003f45270 */
[----:B------:R-:W-:Y:S05]  /*17a50*/  @!P2 BRA `(.L_x_2767) ;  /* 0x000000000018a947 */ /* 0x000fea0003800000 */
[----:B------:R-:W-:-:S13]  /*17a60*/  ISETP.NE.AND P2, PT, R96, 0x2, PT ;  /* 0x000000026000780c */ /* 0x000fda0003f45270 */
[----:B------:R-:W-:Y:S01]  /*17a70*/  @!P2 MOV R100, 0x3 ;  /* 0x000000030064a802 */ /* 0x000fe20000000f00 */
[----:B------:R-:W-:Y:S01]  /*17a80*/  @!P2 IMAD.MOV.U32 R4, RZ, RZ, R6 ;  /* 0x000000ffff04a224 */ /* 0x000fe200078e0006 */
[----:B------:R-:W-:Y:S01]  /*17a90*/  @P2 IADD3 R100, PT, PT, R96, 0x1, RZ ;  /* 0x0000000160642810 */ /* 0x000fe20007ffe0ff */
[----:B------:R-:W-:Y:S01]  /*17aa0*/  @P2 IMAD.MOV.U32 R4, RZ, RZ, R5 ;  /* 0x000000ffff042224 */ /* 0x000fe200078e0005 */
[----:B------:R-:W-:Y:S06]  /*17ab0*/  BRA `(.L_x_2766) ;  /* 0x0000000000e47947 */ /* 0x000fec0003800000 */
.L_x_2767:
[----:B------:R-:W-:Y:S01]  /*17ac0*/  IADD3 R8, PT, PT, R8, 0x1, RZ ;  /* 0x0000000108087810 */ /* 0x000fe20007ffe0ff */
[----:B------:R-:W-:Y:S03]  /*17ad0*/  BSSY.RECONVERGENT B3, `(.L_x_2768) ;  /* 0x000000c000037945 */ /* 0x000fe60003800200 */
[C---:B------:R-:W-:Y:S01]  /*17ae0*/  ISETP.NE.AND P2, PT, R8.reuse, RZ, PT ;  /* 0x000000ff0800720c */ /* 0x040fe20003f45270 */
[----:B------:R-:W-:-:S12]  /*17af0*/  IMAD.WIDE.U32 R144, R8, -0x2daee0ad, RZ ;  /* 0xd2511f5308907825 */ /* 0x000fd800078e00ff */
        /* <DEDUP_REMOVED lines=9> */
.L_x_2769:
[----:B------:R-:W-:Y:S05]  /*17b90*/  BSYNC.RECONVERGENT B3 ;  /* 0x0000000000037941 */ /* 0x000fea0003800200 */
.L_x_2768:
        /* <DEDUP_REMOVED lines=42> */
[----:B------:R-:W-:-:S07]  /*17e40*/  HFMA2 R100, -RZ, RZ, 0, 0 ;  /* 0x00000000ff647431 */ /* 0x000fce00000001ff */
.L_x_2766:
[----:B------:R-:W-:Y:S05]  /*17e50*/  BSYNC.RECONVERGENT B2 ;  /* 0x0000000000027941 */ /* 0x000fea0003800200 */
.L_x_2765:
[----:B------:R-:W-:Y:S01]  /*17e60*/  I2FP.F32.U32 R4, R4 ;  /* 0x0000000400047245 */ /* 0x000fe20000201000 */
[----:B------:R-:W-:Y:S01]  /*17e70*/  HADD2.F32 R97, -RZ, R97.H1_H1 ;  /* 0x30000061ff617230 */ /* 0x000fe20000004100 */
[----:B------:R-:W-:Y:S01]  /*17e80*/  LOP3.LUT R13, R13, 0xfffffffd, RZ, 0xc0, !PT ;  /* 0xfffffffd0d0d7812 */ /* 0x000fe200078ec0ff */
[----:B------:R-:W-:Y:S01]  /*17e90*/  @P1 HADD2.F32 R96, -RZ, R93.H1_H1 ;  /* 0x3000005dff601230 */ /* 0x000fe20000004100 */
[----:B------:R-:W-:Y:S01]  /*17ea0*/  BSSY.RECONVERGENT B2, `(.L_x_2770) ;  /* 0x000004e000027945 */ /* 0x000fe20003800200 */
[----:B------:R-:W-:Y:S01]  /*17eb0*/  FFMA.FTZ R4, R4, R131, 1.1641532182693481445e-10 ;  /* 0x2f00000004047423 */ /* 0x000fe20000010083 */
[----:B------:R-:W-:-:S04]  /*17ec0*/  FMUL.FTZ R97, R97, R142 ;  /* 0x0000008e61617220 */ /* 0x000fc80000410000 */
[----:B------:R-:W-:Y:S02]  /*17ed0*/  FSETP.GTU.FTZ.AND P2, PT, R4, R141, PT ;  /* 0x0000008d0400720b */ /* 0x000fe40003f5c000 */
[----:B------:R-:W-:Y:S02]  /*17ee0*/  MOV R4, R2 ;  /* 0x0000000200047202 */ /* 0x000fe40000000f00 */
[----:B------:R-:W-:Y:S02]  /*17ef0*/  FSEL R117, R97, RZ, !P2 ;  /* 0x000000ff61757208 */ /* 0x000fe40005000000 */
[----:B------:R-:W-:Y:S02]  /*17f00*/  PLOP3.LUT P3, PT, P2, PT, PT, 0x8, 0x80 ;  /* 0x000000000080781c */ /* 0x000fe4000176e170 */
[----:B------:R-:W-:Y:S01]  /*17f10*/  ISETP.NE.AND P2, PT, R100, 0x1, PT ;  /* 0x000000016400780c */ /* 0x000fe20003f45270 */
[----:B------:R-:W-:Y:S01]  /*17f20*/  @P1 FADD.FTZ R117, R96, R117 ;  /* 0x0000007560751221 */ /* 0x000fe20000010000 */
[----:B------:R-:W-:-:S04]  /*17f30*/  IMAD.MOV.U32 R96, RZ, RZ, 0x2 ;  /* 0x00000002ff607424 */ /* 0x000fc800078e00ff */
[----:B------:R-:W-:-:S05]  /*17f40*/  F2FP.F16.F32.PACK_AB R140, RZ, R117 ;  /* 0x00000075ff8c723e */ /* 0x000fca00000000ff */
[----:B------:R-:W-:Y:S02]  /*17f50*/  @P3 LOP3.LUT R13, R13, 0x2, RZ, 0xfc, !PT ;  /* 0x000000020d0d3812 */ /* 0x000fe400078efcff */
[----:B------:R-:W-:Y:S05]  /*17f60*/  @!P2 BRA `(.L_x_2771) ;  /* 0x000000040004a947 */ /* 0x000fea0003800000 */
        /* <DEDUP_REMOVED lines=8> */
.L_x_2772:
        /* <DEDUP_REMOVED lines=8> */
[----:B------:R-:W-:Y:S02]  /*18070*/  @!P2 IADD3 R2, PT, PT, R3, 0x1, RZ ;  /* 0x000000010302a810 */ /* 0x000fe40007ffe0ff */
[----:B------:R-:W-:Y:S02]  /*18080*/  @!P2 MOV R7, RZ ;  /* 0x000000ff0007a202 */ /* 0x000fe40000000f00 */
[----:B------:R-:W-:-:S13]  /*18090*/  ISETP.NE.AND P3, PT, R11, RZ, !P2 ;  /* 0x000000ff0b00720c */ /* 0x000fda0005765270 */
[----:B------:R-:W-:-:S04]  /*180a0*/  @P3 IMAD.MOV R2, RZ, RZ, R3 ;  /* 0x000000ffff023224 */ /* 0x000fc800078e0203 */
[----:B------:R-:W-:-:S07]  /*180b0*/  @!P2 IMAD.MOV.U32 R3, RZ, RZ, R2 ;  /* 0x000000ffff03a224 */ /* 0x000fce00078e0002 */
.L_x_2774:
[----:B------:R-:W-:Y:S05]  /*180c0*/  BSYNC.RECONVERGENT B3 ;  /* 0x0000000000037941 */ /* 0x000fea0003800200 */
.L_x_2773:
        /* <DEDUP_REMOVED lines=41> */
[----:B------:R-:W-:Y:S01]  /*18360*/  MOV R136, R96 ;  /* 0x0000006000887202 */ /* 0x000fe20000000f00 */
[----:B------:R-:W-:-:S07]  /*18370*/  IMAD.MOV.U32 R96, RZ, RZ, RZ ;  /* 0x000000ffff607224 */ /* 0x000fce00078e00ff */
.L_x_2771:
[----:B------:R-:W-:Y:S05]  /*18380*/  BSYNC.RECONVERGENT B2 ;  /* 0x0000000000027941 */ /* 0x000fea0003800200 */
.L_x_2770:
[----:B------:R-:W-:Y:S01]  /*18390*/  I2FP.F32.U32 R4, R4 ;  /* 0x0000000400047245 */ /* 0x000fe20000201000 */
[----:B------:R-:W-:Y:S01]  /*183a0*/  HADD2.F32 R97, -RZ, R98.H0_H0 ;  /* 0x20000062ff617230 */ /* 0x000fe20000004100 */
[----:B------:R-:W-:Y:S01]  /*183b0*/  ISETP.NE.AND P3, PT, R96, 0x1, PT ;  /* 0x000000016000780c */ /* 0x000fe20003f65270 */
[----:B------:R-:W-:Y:S01]  /*183c0*/  @P1 HADD2.F32 R101, -RZ, R94.H0_H0 ;  /* 0x2000005eff651230 */ /* 0x000fe20000004100 */
[----:B------:R-:W-:Y:S01]  /*183d0*/  BSSY.RECONVERGENT B2, `(.L_x_2775) ;  /* 0x000004c000027945 */ /* 0x000fe20003800200 */
[----:B------:R-:W-:Y:S01]  /*183e0*/  FFMA.FTZ R4, R4, R131, 1.1641532182693481445e-10 ;  /* 0x2f00000004047423 */ /* 0x000fe20000010083 */
[----:B------:R-:W-:Y:S01]  /*183f0*/  FMUL.FTZ R97, R97, R142 ;  /* 0x0000008e61617220 */ /* 0x000fe20000410000 */
[----:B------:R-:W-:-:S03]  /*18400*/  HFMA2 R100, -RZ, RZ, 0, 1.1920928955078125e-07 ;  /* 0x00000002ff647431 */ /* 0x000fc600000001ff */
        /* <DEDUP_REMOVED lines=15> */
.L_x_2777:
        /* <DEDUP_REMOVED lines=13> */
.L_x_2779:
[----:B------:R-:W-:Y:S05]  /*185d0*/  BSYNC.RECONVERGENT B3 ;  /* 0x0000000000037941 */ /* 0x000fea0003800200 */
.L_x_2778:
        /* <DEDUP_REMOVED lines=43> */
.L_x_2776:
[----:B------:R-:W-:Y:S05]  /*18890*/  BSYNC.RECONVERGENT B2 ;  /* 0x0000000000027941 */ /* 0x000fea0003800200 */
.L_x_2775:
[----:B------:R-:W-:Y:S01]  /*188a0*/  I2FP.F32.U32 R4, R4 ;  /* 0x0000000400047245 */ /* 0x000fe20000201000 */
[----:B------:R-:W-:Y:S01]  /*188b0*/  HADD2.F32 R97, -RZ, R98.H1_H1 ;  /* 0x30000062ff617230 */ /* 0x000fe20000004100 */
[----:B------:R-:W-:Y:S01]  /*188c0*/  ISETP.NE.AND P4, PT, R100, 0x1, PT ;  /* 0x000000016400780c */ /* 0x000fe20003f85270 */
[----:B------:R-:W-:Y:S01]  /*188d0*/  @P1 HADD2.F32 R96, -RZ, R94.H1_H1 ;  /* 0x3000005eff601230 */ /* 0x000fe20000004100 */
[----:B------:R-:W-:Y:S01]  /*188e0*/  BSSY.RECONVERGENT B2, `(.L_x_2780) ;  /* 0x000004c000027945 */ /* 0x000fe20003800200 */
[----:B------:R-:W-:Y:S01]  /*188f0*/  FFMA.FTZ R4, R4, R131, 1.1641532182693481445e-10 ;  /* 0x2f00000004047423 */ /* 0x000fe20000010083 */
[----:B------:R-:W-:-:S04]  /*18900*/  FMUL.FTZ R97, R97, R142 ;  /* 0x0000008e61617220 */ /* 0x000fc80000410000 */
[----:B------:R-:W-:Y:S02]  /*18910*/  FSETP.GTU.FTZ.AND P3, PT, R4, R141, PT ;  /* 0x0000008d0400720b */ /* 0x000fe40003f7c000 */
[----:B------:R-:W-:Y:S02]  /*18920*/  MOV R4, R2 ;  /* 0x0000000200047202 */ /* 0x000fe40000000f00 */
[----:B------:R-:W-:Y:S02]  /*18930*/  FSEL R125, R97, RZ, !P3 ;  /* 0x000000ff617d7208 */ /* 0x000fe40005800000 */
[----:B------:R-:W-:-:S03]  /*18940*/  PLOP3.LUT P3, PT, P3, PT, PT, 0x8, 0x80 ;  /* 0x000000000080781c */ /* 0x000fc60001f6e170 */
[----:B------:R-:W-:Y:S01]  /*18950*/  @P1 FADD.FTZ R125, R96, R125 ;  /* 0x0000007d607d1221 */ /* 0x000fe20000010000 */
[----:B------:R-:W-:-:S04]  /*18960*/  IMAD.MOV.U32 R96, RZ, RZ, 0x2 ;  /* 0x00000002ff607424 */ /* 0x000fc800078e00ff */
[----:B------:R-:W-:Y:S01]  /*18970*/  F2FP.F16.F32.PACK_AB R98, RZ, R125 ;  /* 0x0000007dff62723e */ /* 0x000fe200000000ff */
        /* <DEDUP_REMOVED lines=9> */
.L_x_2782:
        /* <DEDUP_REMOVED lines=13> */
.L_x_2784:
[----:B------:R-:W-:Y:S05]  /*18ae0*/  BSYNC.RECONVERGENT B3 ;  /* 0x0000000000037941 */ /* 0x000fea0003800200 */
.L_x_2783:
        /* <DEDUP_REMOVED lines=43> */
.L_x_2781:
[----:B------:R-:W-:Y:S05]  /*18da0*/  BSYNC.RECONVERGENT B2 ;  /* 0x0000000000027941 */ /* 0x000fea0003800200 */
.L_x_2780:
[----:B------:R-:W-:Y:S01]  /*18db0*/  I2FP.F32.U32 R4, R4 ;  /* 0x0000000400047245 */ /* 0x000fe20000201000 */
[----:B------:R-:W-:Y:S01]  /*18dc0*/  HADD2.F32 R97, -RZ, R99.H0_H0 ;  /* 0x20000063ff617230 */ /* 0x000fe20000004100 */
[----:B------:R-:W-:Y:S01]  /*18dd0*/  ISETP.NE.AND P5, PT, R96, 0x1, PT ;  /* 0x000000016000780c */ /* 0x000fe20003fa5270 */
[----:B------:R-:W-:Y:S01]  /*18de0*/  @P1 HADD2.F32 R101, -RZ, R95.H0_H0 ;  /* 0x2000005fff651230 */ /* 0x000fe20000004100 */
[----:B------:R-:W-:Y:S01]  /*18df0*/  BSSY.RECONVERGENT B2, `(.L_x_2785) ;  /* 0x000004c000027945 */ /* 0x000fe20003800200 */
[----:B------:R-:W-:Y:S01]  /*18e00*/  FFMA.FTZ R4, R4, R131, 1.1641532182693481445e-10 ;  /* 0x2f00000004047423 */ /* 0x000fe20000010083 */
[----:B------:R-:W-:-:S04]  /*18e10*/  FMUL.FTZ R97, R97, R142 ;  /* 0x0000008e61617220 */ /* 0x000fc80000410000 */
[----:B------:R-:W-:Y:S01]  /*18e20*/  FSETP.GTU.FTZ.AND P4, PT, R4, R141, PT ;  /* 0x0000008d0400720b */ /* 0x000fe20003f9c000 */
[----:B------:R-:W-:-:S03]  /*18e30*/  HFMA2 R4, -RZ, RZ, 0, 1.1920928955078125e-07 ;  /* 0x00000002ff047431 */ /* 0x000fc600000001ff */
[----:B------:R-:W-:Y:S01]  /*18e40*/  FSEL R126, R97, RZ, !P4 ;  /* 0x000000ff617e7208 */ /* 0x000fe20006000000 */
[----:B------:R-:W-:Y:S01]  /*18e50*/  IMAD.MOV.U32 R97, RZ, RZ, R2 ;  /* 0x000000ffff617224 */ /* 0x000fe200078e0002 */
        /* <DEDUP_REMOVED lines=12> */
.L_x_2787:
        /* <DEDUP_REMOVED lines=13> */
.L_x_2789:
[----:B------:R-:W-:Y:S05]  /*18ff0*/  BSYNC.RECONVERGENT B3 ;  /* 0x0000000000037941 */ /* 0x000fea0003800200 */
.L_x_2788:
        /* <DEDUP_REMOVED lines=43> */
.L_x_2786:
[----:B------:R-:W-:Y:S05]  /*192b0*/  BSYNC.RECONVERGENT B2 ;  /* 0x0000000000027941 */ /* 0x000fea0003800200 */
.L_x_2785:
[----:B------:R-:W-:Y:S01]  /*192c0*/  I2FP.F32.U32 R96, R97 ;  /* 0x0000006100607245 */ /* 0x000fe20000201000 */
[----:B------:R-:W-:Y:S01]  /*192d0*/  HADD2.F32 R99, -RZ, R99.H1_H1 ;  /* 0x30000063ff637230 */ /* 0x000fe20000004100 */
[----:B------:R-:W-:Y:S01]  /*192e0*/  PRMT R98, R143, 0x5410, R98 ;  /* 0x000054108f627816 */ /* 0x000fe20000000062 */
[----:B------:R-:W-:Y:S01]  /*192f0*/  @P1 HADD2.F32 R100, -RZ, R95.H1_H1 ;  /* 0x3000005fff641230 */ /* 0x000fe20000004100 */
[----:B------:R-:W-:Y:S01]  /*19300*/  PRMT R97, R138, 0x5410, R140 ;  /* 0x000054108a617816 */ /* 0x000fe2000000008c */
[----:B------:R-:W-:Y:S01]  /*19310*/  FFMA.FTZ R96, R96, R131, 1.1641532182693481445e-10 ;  /* 0x2f00000060607423 */ /* 0x000fe20000010083 */
[----:B------:R-:W-:-:S04]  /*19320*/  FMUL.FTZ R99, R99, R142 ;  /* 0x0000008e63637220 */ /* 0x000fc80000410000 */
[----:B------:R-:W-:Y:S02]  /*19330*/  FSETP.GTU.FTZ.AND P5, PT, R96, R141, PT ;  /* 0x0000008d6000720b */ /* 0x000fe40003fbc000 */
[----:B------:R-:W-:Y:S02]  /*19340*/  PRMT R96, R134, 0x5410, R137 ;  /* 0x0000541086607816 */ /* 0x000fe40000000089 */
[----:B------:R-:W-:Y:S02]  /*19350*/  FSEL R131, R99, RZ, !P5 ;  /* 0x000000ff63837208 */ /* 0x000fe40006800000 */
[----:B------:R-:W-:-:S03]  /*19360*/  PLOP3.LUT P5, PT, P5, PT, PT, 0x8, 0x80 ;  /* 0x000000000080781c */ /* 0x000fc60002fae170 */
[----:B------:R-:W-:-:S05]  /*19370*/  @P1 FADD.FTZ R131, R100, R131 ;  /* 0x0000008364831221 */ /* 0x000fca0000010000 */
[----:B------:R-:W-:-:S04]  /*19380*/  F2FP.F16.F32.PACK_AB R99, RZ, R131 ;  /* 0x00000083ff63723e */ /* 0x000fc800000000ff */
[----:B------:R-:W-:-:S07]  /*19390*/  PRMT R99, R139, 0x5410, R99 ;  /* 0x000054108b637816 */ /* 0x000fce0000000063 */
.L_x_2749:
        /* <DEDUP_REMOVED lines=43> */
.L_x_2790:
[----:B------:R-:W-:Y:S01]  /*19650*/  MOV R134, R136 ;  /* 0x0000008800867202 */ /* 0x000fe20000000f00 */
[----:B------:R-:W-:-:S07]  /*19660*/  VIADD R135, R135, 0x20 ;  /* 0x0000002087877836 */ /* 0x000fce0000000000 */
.L_x_2667:
[----:B------:R-:W-:Y:S05]  /*19670*/  BSYNC.RECONVERGENT B1 ;  /* 0x0000000000017941 */ /* 0x000fea0003800200 */
.L_x_2666:
        /* <DEDUP_REMOVED lines=19> */
[----:B------:R-:W-:Y:S02]  /*197b0*/  HFMA2 R16, -RZ, RZ, 0, 1.1920928955078125e-07 ;  /* 0x00000002ff107431 */ /* 0x000fe400000001ff */
[----:B------:R-:W-:Y:S01]  /*197c0*/  IMAD.MOV.U32 R14, RZ, RZ, R2 ;  /* 0x000000ffff0e7224 */ /* 0x000fe200078e0002 */
[----:B------:R-:W-:-:S08]  /*197d0*/  MOV R136, R134 ;  /* 0x0000008600887202 */ /* 0x000fd00000000f00 */
[----:B------:R-:W-:Y:S05]  /*197e0*/  @!P3 BRA `(.L_x_2795) ;  /* 0x000000040008b947 */ /* 0x000fea0003800000 */
[----:B------:R-:W-:-:S13]  /*197f0*/  ISETP.NE.AND P3, PT, R4, 0x3, PT ;  /* 0x000000030400780c */ /* 0x000fda0003f65270 */
[----:B------:R-:W-:Y:S05]  /*19800*/  @!P3 BRA `(.L_x_2796) ;  /* 0x000000000020b947 */ /* 0x000fea0003800000 */
[----:B------:R-:W-:-:S13]  /*19810*/  ISETP.NE.AND P3, PT, R4, 0x2, PT ;  /* 0x000000020400780c */ /* 0x000fda0003f65270 */
[----:B------:R-:W-:Y:S01]  /*19820*/  @!P3 IMAD.MOV.U32 R16, RZ, RZ, 0x3 ;  /* 0x00000003ff10b424 */ /* 0x000fe200078e00ff */
[----:B------:R-:W-:Y:S01]  /*19830*/  @!P3 MOV R136, R134 ;  /* 0x000000860088b202 */ /* 0x000fe20000000f00 */
[----:B------:R-:W-:Y:S01]  /*19840*/  @!P3 IMAD.MOV.U32 R14, RZ, RZ, R6 ;  /* 0x000000ffff0eb224 */ /* 0x000fe200078e0006 */
[----:B------:R-:W-:Y:S01]  /*19850*/  @P3 IADD3 R16, PT, PT, R4, 0x1, RZ ;  /* 0x0000000104103810 */ /* 0x000fe20007ffe0ff */
[----:B------:R-:W-:Y:S01]  /*19860*/  @P3 IMAD.MOV.U32 R136, RZ, RZ, R134 ;  /* 0x000000ffff883224 */ /* 0x000fe200078e0086 */
[----:B------:R-:W-:Y:S01]  /*19870*/  @P3 MOV R14, R5 ;  /* 0x00000005000e3202 */ /* 0x000fe20000000f00 */
[----:B------:R-:W-:Y:S06]  /*19880*/  BRA `(.L_x_2795) ;  /* 0x0000000000e07947 */ /* 0x000fec0003800000 */
.L_x_2796:
        /* <DEDUP_REMOVED lines=13> */
.L_x_2798:
[----:B------:R-:W-:Y:S05]  /*19960*/  BSYNC.RECONVERGENT B3 ;  /* 0x0000000000037941 */ /* 0x000fea0003800200 */
.L_x_2797:
        /* <DEDUP_REMOVED lines=39> */
[----:B------:R-:W-:Y:S01]  /*19be0*/  LOP3.LUT R5, R14, UR30, R17, 0x96, !PT ;  /* 0x0000001e0e057c12 */ /* 0x000fe2000f8e9611 */
[----:B------:R-:W-:Y:S01]  /*19bf0*/  IMAD.MOV.U32 R14, RZ, RZ, R134 ;  /* 0x000000ffff0e7224 */ /* 0x000fe200078e0086 */
[----:B------:R-:W-:-:S07]  /*19c00*/  LOP3.LUT R6, R4, UR31, R137, 0x96, !PT ;  /* 0x0000001f04067c12 */ /* 0x000fce000f8e9689 */
.L_x_2795:
[----:B------:R-:W-:Y:S05]  /*19c10*/  BSYNC.RECONVERGENT B2 ;  /* 0x0000000000027941 */ /* 0x000fea0003800200 */
.L_x_2794:
        /* <DEDUP_REMOVED lines=10> */
[----:B-1----:R-:W-:Y:S01]  /*19cc0*/  FMUL.FTZ R4, R4, R139 ;  /* 0x0000008b04047220 */ /* 0x002fe20000410000 */
[----:B--2---:R-:W-:-:S04]  /*19cd0*/  FSETP.GTU.FTZ.AND P4, PT, R15, R138, PT ;  /* 0x0000008a0f00720b */ /* 0x004fc80003f9c000 */
[----:B0-----:R-:W-:Y:S01]  /*19ce0*/  FSEL R100, R4, RZ, !P4 ;  /* 0x000000ff04647208 */ /* 0x001fe20006000000 */
        /* <DEDUP_REMOVED lines=12> */
.L_x_2801:
        /* <DEDUP_REMOVED lines=8> */
[----:B------:R-:W-:Y:S01]  /*19e30*/  @!P3 VIADD R2, R3, 0x1 ;  /* 0x000000010302b836 */ /* 0x000fe20000000000 */
[----:B------:R-:W-:Y:S02]  /*19e40*/  @!P3 MOV R7, RZ ;  /* 0x000000ff0007b202 */ /* 0x000fe40000000f00 */
[----:B------:R-:W-:-:S13]  /*19e50*/  ISETP.NE.AND P4, PT, R11, RZ, !P3 ;  /* 0x000000ff0b00720c */ /* 0x000fda0005f85270 */
[----:B------:R-:W-:-:S05]  /*19e60*/  @P4 IADD3 R2, PT, PT, R3, RZ, RZ ;  /* 0x000000ff03024210 */ /* 0x000fca0007ffe0ff */
[----:B------:R-:W-:-:S07]  /*19e70*/  @!P3 IMAD.MOV.U32 R3, RZ, RZ, R2 ;  /* 0x000000ffff03b224 */ /* 0x000fce00078e0002 */
.L_x_2803:
[----:B------:R-:W-:Y:S05]  /*19e80*/  BSYNC.RECONVERGENT B3 ;  /* 0x0000000000037941 */ /* 0x000fea0003800200 */
.L_x_2802:
        /* <DEDUP_REMOVED lines=43> */
.L_x_2800:
[----:B------:R-:W-:Y:S05]  /*1a140*/  BSYNC.RECONVERGENT B2 ;  /* 0x0000000000027941 */ /* 0x000fea0003800200 */
.L_x_2799:
[----:B------:R-:W-:Y:S01]  /*1a150*/  I2FP.F32.U32 R15, R4 ;  /* 0x00000004000f7245 */ /* 0x000fe20000201000 */
[----:B------:R-:W-:Y:S01]  /*1a160*/  HADD2.F32 R4, -RZ, R88.H0_H0 ;  /* 0x20000058ff047230 */ /* 0x000fe20000004100 */
[----:B------:R-:W-:Y:S01]  /*1a170*/  BSSY.RECONVERGENT B2, `(.L_x_2804) ;  /* 0x0000050000027945 */ /* 0x000fe20003800200 */
[----:B------:R-:W-:Y:S01]  /*1a180*/  @P2 HADD2.F32 R17, -RZ, R92.H0_H0 ;  /* 0x2000005cff112230 */ /* 0x000fe20000004100 */
[----:B------:R-:W-:Y:S01]  /*1a190*/  MOV R16, 0x2 ;  /* 0x0000000200107802 */ /* 0x000fe20000000f00 */
[----:B------:R-:W-:Y:S01]  /*1a1a0*/  FFMA.FTZ R15, R15, R132, 1.1641532182693481445e-10 ;  /* 0x2f0000000f0f7423 */ /* 0x000fe20000010084 */
[----:B------:R-:W-:-:S04]  /*1a1b0*/  FMUL.FTZ R4, R4, R139 ;  /* 0x0000008b04047220 */ /* 0x000fc80000410000 */
[----:B------:R-:W-:-:S04]  /*1a1c0*/  FSETP.GTU.FTZ.AND P3, PT, R15, R138, PT ;  /* 0x0000008a0f00720b */ /* 0x000fc80003f7c000 */
[----:B------:R-:W-:Y:S01]  /*1a1d0*/  FSEL R15, R4, RZ, !P3 ;  /* 0x000000ff040f7208 */ /* 0x000fe20005800000 */
[----:B------:R-:W-:Y:S01]  /*1a1e0*/  IMAD.MOV.U32 R4, RZ, RZ, R2 ;  /* 0x000000ffff047224 */ /* 0x000fe200078e0002 */
        /* <DEDUP_REMOVED lines=15> */
.L_x_2806:
        /* <DEDUP_REMOVED lines=13> */
.L_x_2808:
[----:B------:R-:W-:Y:S05]  /*1a3b0*/  BSYNC.RECONVERGENT B3 ;  /* 0x0000000000037941 */ /* 0x000fea0003800200 */
.L_x_2807:
        /* <DEDUP_REMOVED lines=43> */
.L_x_2805:
[----:B------:R-:W-:Y:S05]  /*1a670*/  BSYNC.RECONVERGENT B2 ;  /* 0x0000000000027941 */ /* 0x000fea0003800200 */
.L_x_2804:
[----:B------:R-:W-:Y:S01]  /*1a680*/  I2FP.F32.U32 R15, R4 ;  /* 0x00000004000f7245 */ /* 0x000fe20000201000 */
[----:B------:R-:W-:Y:S01]  /*1a690*/  HADD2.F32 R96, -RZ, R96.H1_H1 ;  /* 0x30000060ff607230 */ /* 0x000fe20000004100 */
        /* <DEDUP_REMOVED lines=20> */
.L_x_2811:
        /* <DEDUP_REMOVED lines=13> */
.L_x_2813:
[----:B------:R-:W-:Y:S05]  /*1a8b0*/  BSYNC.RECONVERGENT B3 ;  /* 0x0000000000037941 */ /* 0x000fea0003800200 */
.L_x_2812:
        /* <DEDUP_REMOVED lines=40> */
[----:B------:R-:W-:Y:S01]  /*1ab40*/  LOP3.LUT R6, R4, UR31, R17, 0x96, !PT ;  /* 0x0000001f04067c12 */ /* 0x000fe2000f8e9611 */
[----:B------:R-:W-:Y:S01]  /*1ab50*/  IMAD.MOV.U32 R4, RZ, RZ, R136 ;  /* 0x000000ffff047224 */ /* 0x000fe200078e0088 */
[----:B------:R-:W-:-:S07]  /*1ab60*/  MOV R136, R16 ;  /* 0x0000001000887202 */ /* 0x000fce0000000f00 */
.L_x_2810:
[----:B------:R-:W-:Y:S05]  /*1ab70*/  BSYNC.RECONVERGENT B2 ;  /* 0x0000000000027941 */ /* 0x000fea0003800200 */
.L_x_2809:
[----:B------:R-:W-:Y:S01]  /*1ab80*/  I2FP.F32.U32 R17, R4 ;  /* 0x0000000400117245 */ /* 0x000fe20000201000 */
[----:B------:R-:W-:Y:S01]  /*1ab90*/  HADD2.F32 R4, -RZ, R88.H1_H1 ;  /* 0x30000058ff047230 */ /* 0x000fe20000004100 */
[----:B------:R-:W-:Y:S01]  /*1aba0*/  BSSY.RECONVERGENT B2, `(.L_x_2814) ;  /* 0x0000051000027945 */ /* 0x000fe20003800200 */
[----:B------:R-:W-:Y:S02]  /*1abb0*/  @P2 HADD2.F32 R18, -RZ, R92.H1_H1 ;  /* 0x3000005cff122230 */ /* 0x000fe40000004100 */
[----:B------:R-:W-:Y:S01]  /*1abc0*/  FFMA.FTZ R17, R17, R132, 1.1641532182693481445e-10 ;  /* 0x2f00000011117423 */ /* 0x000fe20000010084 */
[----:B------:R-:W-:-:S04]  /*1abd0*/  FMUL.FTZ R4, R4, R139 ;  /* 0x0000008b04047220 */ /* 0x000fc80000410000 */
[----:B------:R-:W-:Y:S02]  /*1abe0*/  FSETP.GTU.FTZ.AND P3, PT, R17, R138, PT ;  /* 0x0000008a1100720b */ /* 0x000fe40003f7c000 */
[----:B------:R-:W-:Y:S02]  /*1abf0*/  MOV R17, R2 ;  /* 0x0000000200117202 */ /* 0x000fe40000000f00 */
        /* <DEDUP_REMOVED lines=18> */
.L_x_2816:
        /* <DEDUP_REMOVED lines=13> */
.L_x_2818:
[----:B------:R-:W-:Y:S05]  /*1adf0*/  BSYNC.RECONVERGENT B3 ;  /* 0x0000000000037941 */ /* 0x000fea0003800200 */
.L_x_2817:
        /* <DEDUP_REMOVED lines=43> */
.L_x_2815:
[----:B------:R-:W-:Y:S05]  /*1b0b0*/  BSYNC.RECONVERGENT B2 ;  /* 0x0000000000027941 */ /* 0x000fea0003800200 */
.L_x_2814:
[----:B------:R-:W-:Y:S01]  /*1b0c0*/  I2FP.F32.U32 R17, R17 ;  /* 0x0000001100117245 */ /* 0x000fe20000201000 */
[----:B------:R-:W-:Y:S01]  /*1b0d0*/  HADD2.F32 R4, -RZ, R97.H0_H0 ;  /* 0x20000061ff047230 */ /* 0x000fe20000004100 */
        /* <DEDUP_REMOVED lines=20> */
.L_x_2821:
        /* <DEDUP_REMOVED lines=13> */
.L_x_2823:
[----:B------:R-:W-:Y:S05]  /*1b2f0*/  BSYNC.RECONVERGENT B3 ;  /* 0x0000000000037941 */ /* 0x000fea0003800200 */
.L_x_2822:
        /* <DEDUP_REMOVED lines=40> */
[----:B------:R-:W-:Y:S01]  /*1b580*/  MOV R18, R136 ;  /* 0x0000008800127202 */ /* 0x000fe20000000f00 */
[----:B------:R-:W-:Y:S01]  /*1b590*/  IMAD.MOV.U32 R136, RZ, RZ, R16 ;  /* 0x000000ffff887224 */ /* 0x000fe200078e0010 */
[----:B------:R-:W-:-:S07]  /*1b5a0*/  LOP3.LUT R6, R4, UR31, R17, 0x96, !PT ;  /* 0x0000001f04067c12 */ /* 0x000fce000f8e9611 */
.L_x_2820:
[----:B------:R-:W-:Y:S05]  /*1b5b0*/  BSYNC.RECONVERGENT B2 ;  /* 0x0000000000027941 */ /* 0x000fea0003800200 */
.L_x_2819:
        /* <DEDUP_REMOVED lines=25> */
.L_x_2826:
        /* <DEDUP_REMOVED lines=13> */
.L_x_2828:
[----:B------:R-:W-:Y:S05]  /*1b820*/  BSYNC.RECONVERGENT B3 ;  /* 0x0000000000037941 */ /* 0x000fea0003800200 */
.L_x_2827:
        /* <DEDUP_REMOVED lines=43> */
.L_x_2825:
[----:B------:R-:W-:Y:S05]  /*1bae0*/  BSYNC.RECONVERGENT B2 ;  /* 0x0000000000027941 */ /* 0x000fea0003800200 */
.L_x_2824:
        /* <DEDUP_REMOVED lines=22> */
.L_x_2831:
        /* <DEDUP_REMOVED lines=13> */
.L_x_2833:
[----:B------:R-:W-:Y:S05]  /*1bd20*/  BSYNC.RECONVERGENT B3 ;  /* 0x0000000000037941 */ /* 0x000fea0003800200 */
.L_x_2832:
        /* <DEDUP_REMOVED lines=41> */
[----:B------:R-:W-:Y:S01]  /*1bfc0*/  IMAD.MOV.U32 R19, RZ, RZ, R136 ;  /* 0x000000ffff137224 */ /* 0x000fe200078e0088 */
[----:B------:R-:W-:-:S07]  /*1bfd0*/  MOV R136, R18 ;  /* 0x0000001200887202 */ /* 0x000fce0000000f00 */
.L_x_2830:
[----:B------:R-:W-:Y:S05]  /*1bfe0*/  BSYNC.RECONVERGENT B2 ;  /* 0x0000000000027941 */ /* 0x000fea0003800200 */
.L_x_2829:
        /* <DEDUP_REMOVED lines=26> */
.L_x_2836:
        /* <DEDUP_REMOVED lines=13> */
.L_x_2838:
[----:B------:R-:W-:Y:S05]  /*1c260*/  BSYNC.RECONVERGENT B3 ;  /* 0x0000000000037941 */ /* 0x000fea0003800200 */
.L_x_2837:
        /* <DEDUP_REMOVED lines=43> */
.L_x_2835:
[----:B------:R-:W-:Y:S05]  /*1c520*/  BSYNC.RECONVERGENT B2 ;  /* 0x0000000000027941 */ /* 0x000fea0003800200 */
.L_x_2834:
        /* <DEDUP_REMOVED lines=22> */
.L_x_2841:
        /* <DEDUP_REMOVED lines=13> */
.L_x_2843:
[----:B------:R-:W-:Y:S05]  /*1c760*/  BSYNC.RECONVERGENT B3 ;  /* 0x0000000000037941 */ /* 0x000fea0003800200 */
.L_x_2842:
        /* <DEDUP_REMOVED lines=43> */
.L_x_2840:
[----:B------:R-:W-:Y:S05]  /*1ca20*/  BSYNC.RECONVERGENT B2 ;  /* 0x0000000000027941 */ /* 0x000fea0003800200 */
.L_x_2839:
[----:B------:R-:W-:Y:S01]  /*1ca30*/  I2FP.F32.U32 R19, R96 ;  /* 0x0000006000137245 */ /* 0x000fe20000201000 */
[----:B------:R-:W-:Y:S01]  /*1ca40*/  HADD2.F32 R4, -RZ, R90.H0_H0 ;  /* 0x2000005aff047230 */ /* 0x000fe20000004100 */
[----:B------:R-:W-:Y:S01]  /*1ca50*/  BSSY.RECONVERGENT B2, `(.L_x_2844) ;  /* 0x0000050000027945 */ /* 0x000fe20003800200 */
[----:B------:R-:W-:Y:S02]  /*1ca60*/  @P2 HADD2.F32 R97, -RZ, R94.H0_H0 ;  /* 0x2000005eff612230 */ /* 0x000fe40000004100 */
        /* <DEDUP_REMOVED lines=9> */
[----:B------:R-:W-:Y:S01]  /*1cb00*/  @!P2 IMAD.MOV.U32 R120, RZ, RZ, R20 ;  /* 0x000000ffff78a224 */ /* 0x000fe200078e0014 */
[----:B------:R-:W-:-:S04]  /*1cb10*/  MOV R20, 0x2 ;  /* 0x0000000200147802 */ /* 0x000fc80000000f00 */
        /* <DEDUP_REMOVED lines=10> */
.L_x_2846:
        /* <DEDUP_REMOVED lines=13> */
.L_x_2848:
[----:B------:R-:W-:Y:S05]  /*1cc90*/  BSYNC.RECONVERGENT B3 ;  /* 0x0000000000037941 */ /* 0x000fea0003800200 */
.L_x_2847:
        /* <DEDUP_REMOVED lines=43> */
.L_x_2845:
[----:B------:R-:W-:Y:S05]  /*1cf50*/  BSYNC.RECONVERGENT B2 ;  /* 0x0000000000027941 */ /* 0x000fea0003800200 */
.L_x_2844:
        /* <DEDUP_REMOVED lines=20> */
.L_x_2851:
        /* <DEDUP_REMOVED lines=13> */
.L_x_2853:
[----:B------:R-:W-:Y:S05]  /*1d170*/  BSYNC.RECONVERGENT B3 ;  /* 0x0000000000037941 */ /* 0x000fea0003800200 */
.L_x_2852:
        /* <DEDUP_REMOVED lines=43> */
.L_x_2850:
[----:B------:R-:W-:Y:S05]  /*1d430*/  BSYNC.RECONVERGENT B2 ;  /* 0x0000000000027941 */ /* 0x000fea0003800200 */
.L_x_2849:
        /* <DEDUP_REMOVED lines=26> */
.L_x_2856:
        /* <DEDUP_REMOVED lines=13> */
.L_x_2858:
[----:B------:R-:W-:Y:S05]  /*1d6b0*/  BSYNC.RECONVERGENT B3 ;  /* 0x0000000000037941 */ /* 0x000fea0003800200 */
.L_x_2857:
        /* <DEDUP_REMOVED lines=40> */
[----:B------:R-:W-:Y:S01]  /*1d940*/  MOV R136, R96 ;  /* 0x0000006000887202 */ /* 0x000fe20000000f00 */
[----:B------:R-:W-:Y:S01]  /*1d950*/  IMAD.MOV.U32 R96, RZ, RZ, RZ ;  /* 0x000000ffff607224 */ /* 0x000fe200078e00ff */
[----:B------:R-:W-:-:S07]  /*1d960*/  LOP3.LUT R6, R4, UR31, R97, 0x96, !PT ;  /* 0x0000001f04067c12 */ /* 0x000fce000f8e9661 */
.L_x_2855:
[----:B------:R-:W-:Y:S05]  /*1d970*/  BSYNC.RECONVERGENT B2 ;  /* 0x0000000000027941 */ /* 0x000fea0003800200 */
.L_x_2854:
        /* <DEDUP_REMOVED lines=20> */
.L_x_2861:
        /* <DEDUP_REMOVED lines=13> */
.L_x_2863:
[----:B------:R-:W-:Y:S05]  /*1db90*/  BSYNC.RECONVERGENT B3 ;  /* 0x0000000000037941 */ /* 0x000fea0003800200 */
.L_x_2862:
        /* <DEDUP_REMOVED lines=41> */
[----:B------:R-:W-:Y:S01]  /*1de30*/  LOP3.LUT R6, R4, UR31, R97, 0x96, !PT ;  /* 0x0000001f04067c12 */ /* 0x000fe2000f8e9661 */
[----:B------:R-:W-:-:S07]  /*1de40*/  IMAD.MOV.U32 R136, RZ, RZ, R96 ;  /* 0x000000ffff887224 */ /* 0x000fce00078e0060 */
.L_x_2860:
[----:B------:R-:W-:Y:S05]  /*1de50*/  BSYNC.RECONVERGENT B2 ;  /* 0x0000000000027941 */ /* 0x000fea0003800200 */
.L_x_2859:
[----:B------:R-:W-:Y:S01]  /*1de60*/  I2FP.F32.U32 R97, R98 ;  /* 0x0000006200617245 */ /* 0x000fe20000201000 */
[----:B------:R-:W-:Y:S01]  /*1de70*/  HADD2.F32 R4, -RZ, R91.H0_H0 ;  /* 0x2000005bff047230 */ /* 0x000fe20000004100 */
[----:B------:R-:W-:Y:S01]  /*1de80*/  BSSY.RECONVERGENT B2, `(.L_x_2864) ;  /* 0x0000051000027945 */ /* 0x000fe20003800200 */
[----:B------:R-:W-:Y:S02]  /*1de90*/  @P2 HADD2.F32 R101, -RZ, R95.H0_H0 ;  /* 0x2000005fff652230 */ /* 0x000fe40000004100 */
        /* <DEDUP_REMOVED lines=10> */
[----:B------:R-:W-:Y:S02]  /*1df40*/  MOV R101, 0x2 ;  /* 0x0000000200657802 */ /* 0x000fe40000000f00 */
[----:B------:R-:W-:Y:S02]  /*1df50*/  PRMT R20, R4, 0x7610, R20 ;  /* 0x0000761004147816 */ /* 0x000fe40000000014 */
        /* <DEDUP_REMOVED lines=10> */
.L_x_2866:
        /* <DEDUP_REMOVED lines=13> */
.L_x_2868:
[----:B------:R-:W-:Y:S05]  /*1e0d0*/  BSYNC.RECONVERGENT B3 ;  /* 0x0000000000037941 */ /* 0x000fea0003800200 */
.L_x_2867:
        /* <DEDUP_REMOVED lines=40> */
[----:B------:R-:W-:Y:S02]  /*1e360*/  LOP3.LUT R6, R4, UR31, R97, 0x96, !PT ;  /* 0x0000001f04067c12 */ /* 0x000fe4000f8e9661 */
[----:B------:R-:W-:Y:S01]  /*1e370*/  MOV R97, R136 ;  /* 0x0000008800617202 */ /* 0x000fe20000000f00 */
[----:B------:R-:W-:-:S07]  /*1e380*/  IMAD.MOV.U32 R136, RZ, RZ, R96 ;  /* 0x000000ffff887224 */ /* 0x000fce00078e0060 */
.L_x_2865:
[----:B------:R-:W-:Y:S05]  /*1e390*/  BSYNC.RECONVERGENT B2 ;  /* 0x0000000000027941 */ /* 0x000fea0003800200 */
.L_x_2864:
        /* <DEDUP_REMOVED lines=20> */
.L_x_2871:
        /* <DEDUP_REMOVED lines=8> */
[----:B------:R-:W-:Y:S01]  /*1e560*/  @!P6 VIADD R11, R11, 0x1 ;  /* 0x000000010b0be836 */ /* 0x000fe20000000000 */
[----:B------:R-:W-:Y:S02]  /*1e570*/  @!P6 IADD3 R4, PT, PT, R3, 0x1, RZ ;  /* 0x000000010304e810 */ /* 0x000fe40007ffe0ff */
[----:B------:R-:W-:Y:S02]  /*1e580*/  @!P6 MOV R7, RZ ;  /* 0x000000ff0007e202 */ /* 0x000fe40000000f00 */
[----:B------:R-:W-:-:S13]  /*1e590*/  ISETP.NE.AND P0, PT, R11, RZ, !P6 ;  /* 0x000000ff0b00720c */ /* 0x000fda0007705270 */
[----:B------:R-:W-:Y:S01]  /*1e5a0*/  @P0 IMAD.MOV R4, RZ, RZ, R3 ;  /* 0x000000ffff040224 */ /* 0x000fe200078e0203 */
[----:B------:R-:W-:-:S03]  /*1e5b0*/  ISETP.NE.AND P0, PT, R2, RZ, PT ;  /* 0x000000ff0200720c */ /* 0x000fc60003f05270 */
[----:B------:R-:W-:-:S10]  /*1e5c0*/  @!P6 IMAD.MOV.U32 R3, RZ, RZ, R4 ;  /* 0x000000ffff03e224 */ /* 0x000fd400078e0004 */
.L_x_2873:
[----:B------:R-:W-:Y:S05]  /*1e5d0*/  BSYNC.RECONVERGENT B3 ;  /* 0x0000000000037941 */ /* 0x000fea0003800200 */
.L_x_2872:
        /* <DEDUP_REMOVED lines=39> */
[----:B------:R-:W-:Y:S01]  /*1e850*/  IMAD.MOV.U32 R98, RZ, RZ, R136 ;  /* 0x000000ffff627224 */ /* 0x000fe200078e0088 */
[----:B------:R-:W-:Y:S01]  /*1e860*/  LOP3.LUT R6, R4, UR31, R97, 0x96, !PT ;  /* 0x0000001f04067c12 */ /* 0x000fe2000f8e9661 */
[----:B------:R-:W-:Y:S01]  /*1e870*/  IMAD.MOV.U32 R4, RZ, RZ, RZ ;  /* 0x000000ffff047224 */ /* 0x000fe200078e00ff */
[----:B------:R-:W-:-:S07]  /*1e880*/  MOV R136, R96 ;  /* 0x0000006000887202 */ /* 0x000fce0000000f00 */
.L_x_2870:
[----:B------:R-:W-:Y:S05]  /*1e890*/  BSYNC.RECONVERGENT B2 ;  /* 0x0000000000027941 */ /* 0x000fea0003800200 */
.L_x_2869:
[----:B------:R-:W-:Y:S01]  /*1e8a0*/  I2FP.F32.U32 R97, R98 ;  /* 0x0000006200617245 */ /* 0x000fe20000201000 */
[----:B------:R-:W-:Y:S01]  /*1e8b0*/  HADD2.F32 R96, -RZ, R91.H1_H1 ;  /* 0x3000005bff607230 */ /* 0x000fe20000004100 */
[----:B------:R-:W-:Y:S01]  /*1e8c0*/  PRMT R98, R140, 0x5410, R141 ;  /* 0x000054108c627816 */ /* 0x000fe2000000008d */
[----:B------:R-:W-:Y:S02]  /*1e8d0*/  @P2 HADD2.F32 R99, -RZ, R95.H1_H1 ;  /* 0x3000005fff632230 */ /* 0x000fe40000004100 */
[----:B------:R-:W-:Y:S01]  /*1e8e0*/  FFMA.FTZ R97, R97, R132, 1.1641532182693481445e-10 ;  /* 0x2f00000061617423 */ /* 0x000fe20000010084 */
[----:B------:R-:W-:-:S04]  /*1e8f0*/  FMUL.FTZ R96, R96, R139 ;  /* 0x0000008b60607220 */ /* 0x000fc80000410000 */
[----:B------:R-:W-:-:S04]  /*1e900*/  FSETP.GTU.FTZ.AND P6, PT, R97, R138, PT ;  /* 0x0000008a6100720b */ /* 0x000fc80003fdc000 */
[----:B------:R-:W-:Y:S02]  /*1e910*/  FSEL R97, R96, RZ, !P6 ;  /* 0x000000ff60617208 */ /* 0x000fe40007000000 */
[----:B------:R-:W-:-:S03]  /*1e920*/  SEL R96, RZ, 0x1, P6 ;  /* 0x00000001ff607807 */ /* 0x000fc60003000000 */
[----:B------:R-:W-:Y:S01]  /*1e930*/  FADD.FTZ R142, R142, R97 ;  /* 0x000000618e8e7221 */ /* 0x000fe20000010000 */
[----:B------:R-:W-:Y:S01]  /*1e940*/  PRMT R97, R21, 0x5410, R134 ;  /* 0x0000541015617816 */ /* 0x000fe20000000086 */
[----:B------:R-:W-:Y:S01]  /*1e950*/  IMAD.MOV.U32 R134, RZ, RZ, R136 ;  /* 0x000000ffff867224 */ /* 0x000fe200078e0088 */
[----:B------:R-:W-:Y:S01]  /*1e960*/  PRMT R21, R96, 0x7610, R21 ;  /* 0x0000761060157816 */ /* 0x000fe20000000015 */
[----:B------:R-:W-:Y:S01]  /*1e970*/  @P2 FADD.FTZ R132, R99, R142 ;  /* 0x0000008e63842221 */ /* 0x000fe20000010000 */
[----:B------:R-:W-:Y:S02]  /*1e980*/  @!P2 MOV R132, R142 ;  /* 0x0000008e0084a202 */ /* 0x000fe40000000f00 */
[----:B------:R-:W-:Y:S02]  /*1e990*/  PRMT R96, R102, 0x5410, R103 ;  /* 0x0000541066607816 */ /* 0x000fe40000000067 */
[----:B------:R-:W-:-:S04]  /*1e9a0*/  F2FP.F16.F32.PACK_AB R99, RZ, R132 ;  /* 0x00000084ff63723e */ /* 0x000fc800000000ff */
[----:B------:R-:W-:Y:S01]  /*1e9b0*/  PRMT R99, R137, 0x5410, R99 ;  /* 0x0000541089637816 */ /* 0x000fe20000000063 */
[----:B------:R-:W-:Y:S06]  /*1e9c0*/  BRA `(.L_x_2874) ;  /* 0x0000002800707947 */ /* 0x000fec0003800000 */
.L_x_2793:
[----:B------:R-:W-:Y:S01]  /*1e9d0*/  ISETP.NE.AND P3, PT, R4, 0x1, PT ;  /* 0x000000010400780c */ /* 0x000fe20003f65270 */
[----:B------:R-:W-:Y:S01]  /*1e9e0*/  BSSY.RECONVERGENT B2, `(.L_x_2875) ;  /* 0x0000047000027945 */ /* 0x000fe20003800200 */
[----:B0-----:R-:W-:Y:S02]  /*1e9f0*/  HFMA2 R102, -RZ, RZ, 0, 1.1920928955078125e-07 ;  /* 0x00000002ff667431 */ /* 0x001fe400000001ff */
        /* <DEDUP_REMOVED lines=13> */
.L_x_2877:
        /* <DEDUP_REMOVED lines=13> */
.L_x_2879:
[----:B------:R-:W-:Y:S05]  /*1eba0*/  BSYNC.RECONVERGENT B3 ;  /* 0x0000000000037941 */ /* 0x000fea0003800200 */
.L_x_2878:
        /* <DEDUP_REMOVED lines=41> */
[----:B------:R-:W-:-:S07]  /*1ee40*/  LOP3.LUT R6, R4, UR31, R139, 0x96, !PT ;  /* 0x0000001f04067c12 */ /* 0x000fce000f8e968b */
.L_x_2876:
[----:B------:R-:W-:Y:S05]  /*1ee50*/  BSYNC.RECONVERGENT B2 ;  /* 0x0000000000027941 */ /* 0x000fea0003800200 */
.L_x_2875:
        /* <DEDUP_REMOVED lines=10> */
[----:B0-----:R-:W-:Y:S01]  /*1ef00*/  FMUL.FTZ R4, R4, R143 ;  /* 0x0000008f04047220 */ /* 0x001fe20000410000 */
[----:B-1----:R-:W-:Y:S01]  /*1ef10*/  FSETP.GTU.FTZ.AND P4, PT, R101, R134, PT ;  /* 0x000000866500720b */ /* 0x002fe20003f9c000 */
[----:B------:R-:W-:-:S03]  /*1ef20*/  @P2 HADD2.F32 R101, -RZ, R92.H0_H0 ;  /* 0x2000005cff652230 */ /* 0x000fc60000004100 */
[----:B------:R-:W-:Y:S01]  /*1ef30*/  FSEL R104, R4, RZ, !P4 ;  /* 0x000000ff04687208 */ /* 0x000fe20006000000 */
[----:B------:R-:W-:Y:S01]  /*1ef40*/  IMAD.MOV.U32 R4, RZ, RZ, R2 ;  /* 0x000000ffff047224 */ /* 0x000fe200078e0002 */
        /* <DEDUP_REMOVED lines=13> */
.L_x_2882:
        /* <DEDUP_REMOVED lines=13> */
.L_x_2884:
[----:B------:R-:W-:Y:S05]  /*1f0f0*/  BSYNC.RECONVERGENT B3 ;  /* 0x0000000000037941 */ /* 0x000fea0003800200 */
.L_x_2883:
        /* <DEDUP_REMOVED lines=43> */
.L_x_2881:
[----:B------:R-:W-:Y:S05]  /*1f3b0*/  BSYNC.RECONVERGENT B2 ;  /* 0x0000000000027941 */ /* 0x000fea0003800200 */
.L_x_2880:
[----:B------:R-:W-:Y:S01]  /*1f3c0*/  I2FP.F32.U32 R101, R4 ;  /* 0x0000000400657245 */ /* 0x000fe20000201000 */
[----:B------:R-:W-:Y:S01]  /*1f3d0*/  HADD2.F32 R96, -RZ, R96.H1_H1 ;  /* 0x30000060ff607230 */ /* 0x000fe20000004100 */
[----:B------:R-:W-:Y:S01]  /*1f3e0*/  LOP3.LUT R13, R13, 0xffffffef, RZ, 0xc0, !PT ;  /* 0xffffffef0d0d7812 */ /* 0x000fe200078ec0ff */
[----:B------:R-:W-:Y:S01]  /*1f3f0*/  @P2 HADD2.F32 R4, -RZ, R92.H1_H1 ;  /* 0x3000005cff042230 */ /* 0x000fe20000004100 */
[----:B------:R-:W-:Y:S01]  /*1f400*/  BSSY.RECONVERGENT B2, `(.L_x_2885) ;  /* 0x000004e000027945 */ /* 0x000fe20003800200 */
[----:B------:R-:W-:Y:S01]  /*1f410*/  FFMA.FTZ R101, R101, R132, 1.1641532182693481445e-10 ;  /* 0x2f00000065657423 */ /* 0x000fe20000010084 */
[----:B------:R-:W-:-:S04]  /*1f420*/  FMUL.FTZ R96, R96, R143 ;  /* 0x0000008f60607220 */ /* 0x000fc80000410000 */
[----:B------:R-:W-:-:S04]  /*1f430*/  FSETP.GTU.FTZ.AND P3, PT, R101, R134, PT ;  /* 0x000000866500720b */ /* 0x000fc80003f7c000 */
[----:B------:R-:W-:Y:S01]  /*1f440*/  FSEL R111, R96, RZ, !P3 ;  /* 0x000000ff606f7208 */ /* 0x000fe20005800000 */
[----:B------:R-:W-:Y:S01]  /*1f450*/  IMAD.MOV.U32 R96, RZ, RZ, 0x2 ;  /* 0x00000002ff607424 */ /* 0x000fe200078e00ff */
        /* <DEDUP_REMOVED lines=15> */
.L_x_2887:
        /* <DEDUP_REMOVED lines=13> */
.L_x_2889:
[----:B------:R-:W-:Y:S05]  /*1f620*/  BSYNC.RECONVERGENT B3 ;  /* 0x0000000000037941 */ /* 0x000fea0003800200 */
.L_x_2888:
        /* <DEDUP_REMOVED lines=43> */
.L_x_2886:
[----:B------:R-:W-:Y:S05]  /*1f8e0*/  BSYNC.RECONVERGENT B2 ;  /* 0x0000000000027941 */ /* 0x000fea0003800200 */
.L_x_2885:
[----:B------:R-:W-:Y:S01]  /*1f8f0*/  I2FP.F32.U32 R101, R4 ;  /* 0x0000000400657245 */ /* 0x000fe20000201000 */
[----:B------:R-:W-:Y:S01]  /*1f900*/  HADD2.F32 R4, -RZ, R97.H0_H0 ;  /* 0x20000061ff047230 */ /* 0x000fe20000004100 */
[----:B------:R-:W-:Y:S01]  /*1f910*/  LOP3.LUT R13, R13, 0xfffffff7, RZ, 0xc0, !PT ;  /* 0xfffffff70d0d7812 */ /* 0x000fe200078ec0ff */
[----:B------:R-:W-:Y:S01]  /*1f920*/  @P2 HADD2.F32 R103, -RZ, R93.H0_H0 ;  /* 0x2000005dff672230 */ /* 0x000fe20000004100 */
[----:B------:R-:W-:Y:S01]  /*1f930*/  BSSY.RECONVERGENT B2, `(.L_x_2890) ;  /* 0x000004e000027945 */ /* 0x000fe20003800200 */
[----:B------:R-:W-:Y:S01]  /*1f940*/  FFMA.FTZ R101, R101, R132, 1.1641532182693481445e-10 ;  /* 0x2f00000065657423 */ /* 0x000fe20000010084 */
[----:B------:R-:W-:Y:S01]  /*1f950*/  FMUL.FTZ R4, R4, R143 ;  /* 0x0000008f04047220 */ /* 0x000fe20000410000 */
[----:B------:R-:W-:-:S03]  /*1f960*/  HFMA2 R100, -RZ, RZ, 0, 1.1920928955078125e-07 ;  /* 0x00000002ff647431 */ /* 0x000fc600000001ff */
[----:B------:R-:W-:-:S04]  /*1f970*/  FSETP.GTU.FTZ.AND P3, PT, R101, R134, PT ;  /* 0x000000866500720b */ /* 0x000fc80003f7c000 */
[----:B------:R-:W-:Y:S01]  /*1f980*/  FSEL R112, R4, RZ, !P3 ;  /* 0x000000ff04707208 */ /* 0x000fe20005800000 */
[----:B------:R-:W-:Y:S01]  /*1f990*/  IMAD.MOV.U32 R4, RZ, RZ, R2 ;  /* 0x000000ffff047224 */ /* 0x000fe200078e0002 */
[----:B------:R-:W-:Y:S02]  /*1f9a0*/  PLOP3.LUT P4, PT, P3, PT, PT, 0x8, 0x80 ;  /* 0x000000000080781c */ /* 0x000fe40001f8e170 */
[----:B------:R-:W-:Y:S01]  /*1f9b0*/  ISETP.NE.AND P3, PT, R96, 0x1, PT ;  /* 0x000000016000780c */ /* 0x000fe20003f65270 */
[----:B------:R-:W-:-:S05]  /*1f9c0*/  @P2 FADD.FTZ R112, R103, R112 ;  /* 0x0000007067702221 */ /* 0x000fca0000010000 */
        /* <DEDUP_REMOVED lines=11> */
.L_x_2892:
        /* <DEDUP_REMOVED lines=13> */
.L_x_2894:
[----:B------:R-:W-:Y:S05]  /*1fb50*/  BSYNC.RECONVERGENT B3 ;  /* 0x0000000000037941 */ /* 0x000fea0003800200 */
.L_x_2893:
        /* <DEDUP_REMOVED lines=43> */
.L_x_2891:
[----:B------:R-:W-:Y:S05]  /*1fe10*/  BSYNC.RECONVERGENT B2 ;  /* 0x0000000000027941 */ /* 0x000fea0003800200 */
.L_x_2890:
        /* <DEDUP_REMOVED lines=8> */
[----:B------:R-:W-:Y:S02]  /*1fea0*/  FSEL R119, R4, RZ, !P3 ;  /* 0x000000ff04777208 */ /* 0x000fe40005800000 */
[----:B------:R-:W-:Y:S02]  /*1feb0*/  PLOP3.LUT P4, PT, P3, PT, PT, 0x8, 0x80 ;  /* 0x000000000080781c */ /* 0x000fe40001f8e170 */
[----:B------:R-:W-:Y:S01]  /*1fec0*/  ISETP.NE.AND P3, PT, R100, 0x1, PT ;  /* 0x000000016400780c */ /* 0x000fe20003f65270 */
[----:B------:R-:W-:Y:S01]  /*1fed0*/  @P2 FADD.FTZ R119, R96, R119 ;  /* 0x0000007760772221 */ /* 0x000fe20000010000 */
[----:B------:R-:W-:Y:S01]  /*1fee0*/  IMAD.MOV.U32 R96, RZ, RZ, 0x2 ;  /* 0x00000002ff607424 */ /* 0x000fe200078e00ff */
[----:B------:R-:W-:-:S03]  /*1fef0*/  MOV R4, R2 ;  /* 0x0000000200047202 */ /* 0x000fc60000000f00 */
        /* <DEDUP_REMOVED lines=11> */
.L_x_2897:
        /* <DEDUP_REMOVED lines=13> */
.L_x_2899:
[----:B------:R-:W-:Y:S05]  /*20080*/  BSYNC.RECONVERGENT B3 ;  /* 0x0000000000037941 */ /* 0x000fea0003800200 */
.L_x_2898:
        /* <DEDUP_REMOVED lines=43> */
.L_x_2896:
[----:B------:R-:W-:Y:S05]  /*20340*/  BSYNC.RECONVERGENT B2 ;  /* 0x0000000000027941 */ /* 0x000fea0003800200 */
.L_x_2895:
        /* <DEDUP_REMOVED lines=25> */
.L_x_2902:
        /* <DEDUP_REMOVED lines=13> */
.L_x_2904:
[----:B------:R-:W-:Y:S05]  /*205b0*/  BSYNC.RECONVERGENT B3 ;  /* 0x0000000000037941 */ /* 0x000fea0003800200 */
.L_x_2903:
        /* <DEDUP_REMOVED lines=43> */
.L_x_2901:
[----:B------:R-:W-:Y:S05]  /*20870*/  BSYNC.RECONVERGENT B2 ;  /* 0x0000000000027941 */ /* 0x000fea0003800200 */
.L_x_2900:
        /* <DEDUP_REMOVED lines=23> */
.L_x_2907:
        /* <DEDUP_REMOVED lines=13> */
.L_x_2909:
[----:B------:R-:W-:Y:S05]  /*20ac0*/  BSYNC.RECONVERGENT B3 ;  /* 0x0000000000037941 */ /* 0x000fea0003800200 */
.L_x_2908:
        /* <DEDUP_REMOVED lines=43> */
.L_x_2906:
[----:B------:R-:W-:Y:S05]  /*20d80*/  BSYNC.RECONVERGENT B2 ;  /* 0x0000000000027941 */ /* 0x000fea0003800200 */
.L_x_2905:
        /* <DEDUP_REMOVED lines=8> */
[----:B------:R-:W-:-:S03]  /*20e10*/  IMAD.MOV.U32 R97, RZ, RZ, R2 ;  /* 0x000000ffff617224 */ /* 0x000fc600078e0002 */
[----:B------:R-:W-:Y:S01]  /*20e20*/  FSEL R128, R4, RZ, !P4 ;  /* 0x000000ff04807208 */ /* 0x000fe20006000000 */
[----:B------:R-:W-:Y:S01]  /*20e30*/  HFMA2 R4, -RZ, RZ, 0, 1.1920928955078125e-07 ;  /* 0x00000002ff047431 */ /* 0x000fe200000001ff */
        /* <DEDUP_REMOVED lines=12> */
.L_x_2912:
        /* <DEDUP_REMOVED lines=13> */
.L_x_2914:
[----:B------:R-:W-:Y:S05]  /*20fd0*/  BSYNC.RECONVERGENT B3 ;  /* 0x0000000000037941 */ /* 0x000fea0003800200 */
.L_x_2913:
        /* <DEDUP_REMOVED lines=43> */
.L_x_2911:
[----:B------:R-:W-:Y:S05]  /*21290*/  BSYNC.RECONVERGENT B2 ;  /* 0x0000000000027941 */ /* 0x000fea0003800200 */
.L_x_2910:
[----:B------:R-:W-:Y:S01]  /*212a0*/  I2FP.F32.U32 R97, R97 ;  /* 0x0000006100617245 */ /* 0x000fe20000201000 */
[----:B------:R-:W-:Y:S01]  /*212b0*/  HADD2.F32 R96, -RZ, R99.H1_H1 ;  /* 0x30000063ff607230 */ /* 0x000fe20000004100 */
[----:B------:R-:W-:Y:S01]  /*212c0*/  PRMT R98, R142, 0x5410, R98 ;  /* 0x000054108e627816 */ /* 0x000fe20000000062 */
[----:B------:R-:W-:Y:S02]  /*212d0*/  @P2 HADD2.F32 R99, -RZ, R95.H1_H1 ;  /* 0x3000005fff632230 */ /* 0x000fe40000004100 */
[----:B------:R-:W-:Y:S01]  /*212e0*/  FFMA.FTZ R97, R97, R132, 1.1641532182693481445e-10 ;  /* 0x2f00000061617423 */ /* 0x000fe20000010084 */
[----:B------:R-:W-:-:S04]  /*212f0*/  FMUL.FTZ R96, R96, R143 ;  /* 0x0000008f60607220 */ /* 0x000fc80000410000 */
[----:B------:R-:W-:Y:S01]  /*21300*/  FSETP.GTU.FTZ.AND P5, PT, R97, R134, PT ;  /* 0x000000866100720b */ /* 0x000fe20003fbc000 */
[----:B------:R-:W-:Y:S01]  /*21310*/  IMAD.MOV.U32 R134, RZ, RZ, R138 ;  /* 0x000000ffff867224 */ /* 0x000fe200078e008a */
[----:B------:R-:W-:Y:S02]  /*21320*/  PRMT R97, R139, 0x5410, R141 ;  /* 0x000054108b617816 */ /* 0x000fe4000000008d */
[----:B------:R-:W-:Y:S02]  /*21330*/  FSEL R132, R96, RZ, !P5 ;  /* 0x000000ff60847208 */ /* 0x000fe40006800000 */
[----:B------:R-:W-:Y:S02]  /*21340*/  PLOP3.LUT P5, PT, P5, PT, PT, 0x8, 0x80 ;  /* 0x000000000080781c */ /* 0x000fe40002fae170 */
[----:B------:R-:W-:Y:S01]  /*21350*/  PRMT R96, R136, 0x5410, R137 ;  /* 0x0000541088607816 */ /* 0x000fe20000000089 */
[----:B------:R-:W-:-:S05]  /*21360*/  @P2 FADD.FTZ R132, R99, R132 ;  /* 0x0000008463842221 */ /* 0x000fca0000010000 */
[----:B------:R-:W-:-:S04]  /*21370*/  F2FP.F16.F32.PACK_AB R99, RZ, R132 ;  /* 0x00000084ff63723e */ /* 0x000fc800000000ff */
[----:B------:R-:W-:-:S07]  /*21380*/  PRMT R99, R140, 0x5410, R99 ;  /* 0x000054108c637816 */ /* 0x000fce0000000063 */
.L_x_2874:
        /* <DEDUP_REMOVED lines=24> */
[----:B--2---:R-:W-:Y:S01]  /*21510*/  SHF.L.U32 R99, R20, 0x10, RZ ;  /* 0x0000001014637819 */ /* 0x004fe200000006ff */
        /* <DEDUP_REMOVED lines=19> */
.L_x_2792:
[----:B------:R-:W-:Y:S05]  /*21650*/  BSYNC.RECONVERGENT B1 ;  /* 0x0000000000017941 */ /* 0x000fea0003800200 */
.L_x_2791:
[----:B0123--:R-:W-:Y:S01]  /*21660*/  FADD.FTZ R97, RZ, R0 ;  /* 0x00000000ff617221 */ /* 0x00ffe20000010000 */
[C---:B------:R-:W-:Y:S01]  /*21670*/  ISETP.GE.U32.AND P1, PT, R12.reuse, 0x20, PT ;  /* 0x000000200c00780c */ /* 0x040fe20003f26070 */
[----:B------:R-:W-:Y:S01]  /*21680*/  UMOV UR4, 0xffffffff ;  /* 0xffffffff00047882 */ /* 0x000fe20000000000 */
[----:B------:R-:W-:Y:S01]  /*21690*/  ISETP.GT.U32.AND P2, PT, R12, 0x3f, PT ;  /* 0x0000003f0c00780c */ /* 0x000fe20003f44070 */
        /* <DEDUP_REMOVED lines=122> */
.L_x_2936:
        /* <DEDUP_REMOVED lines=18> */
[----:B-----5:R-:W-:Y:S02]  /*21f60*/  HADD2.F32 R96, -RZ, R27.H0_H0 ;  /* 0x2000001bff607230 */ /* 0x020fe40000004100 */
        /* <DEDUP_REMOVED lines=8> */
[----:B------:R-:W-:Y:S01]  /*21ff0*/  FADD.FTZ R141, R121, -R135 ;  /* 0x80000087798d7221 */ /* 0x000fe20000010000 */
        /* <DEDUP_REMOVED lines=9> */
[----:B------:R-:W-:Y:S01]  /*22090*/  HADD2.F32 R98, -RZ, R70.H0_H0 ;  /* 0x20000046ff627230 */ /* 0x000fe20000004100 */
[----:B------:R-:W-:Y:S01]  /*220a0*/  F2FP.F16.F32.PACK_AB R99, R99, R96 ;  /* 0x000000606363723e */ /* 0x000fe200000000ff */
[----:B------:R-:W-:Y:S02]  /*220b0*/  HADD2.F32 R145, -RZ, R31.H1_H1 ;  /* 0x3000001fff917230 */ /* 0x000fe40000004100 */
[----:B------:R-:W-:Y:S01]  /*220c0*/  FFMA.FTZ R97, R102, R101, R137 ;  /* 0x0000006566617223 */ /* 0x000fe20000010089 */
[----:B------:R-:W-:Y:S02]  /*220d0*/  HADD2.F32 R147, -RZ, R71.H1_H1 ;  /* 0x30000047ff937230 */ /* 0x000fe40000004100 */
[----:B------:R-:W-:Y:S01]  /*220e0*/  FADD.FTZ R101, R109, -R135 ;  /* 0x800000876d657221 */ /* 0x000fe20000010000 */
[----:B------:R-:W-:-:S02]  /*220f0*/  HADD2.F32 R136, -RZ, R26.H1_H1 ;  /* 0x3000001aff887230 */ /* 0x000fc40000004100 */
[----:B------:R-:W-:Y:S01]  /*22100*/  FFMA.FTZ R102, R102, R139, R98 ;  /* 0x0000008b66667223 */ /* 0x000fe20000010062 */
[----:B------:R-:W-:Y:S02]  /*22110*/  HADD2.F32 R138, -RZ, R58.H1_H1 ;  /* 0x3000003aff8a7230 */ /* 0x000fe40000004100 */
[----:B------:R-:W-:Y:S01]  /*22120*/  FFMA.FTZ R100, R142, R145, R147 ;  /* 0x000000918e647223 */ /* 0x000fe20000010093 */
[----:B------:R-:W-:Y:S02]  /*22130*/  HADD2.F32 R142, -RZ, R25.H0_H0 ;  /* 0x20000019ff8e7230 */ /* 0x000fe40000004100 */
[----:B------:R-:W-:Y:S01]  /*22140*/  FMUL.FTZ R141, R140, R101 ;  /* 0x000000658c8d7220 */ /* 0x000fe20000410000 */
[----:B------:R-:W-:Y:S02]  /*22150*/  HADD2.F32 R137, -RZ, R69.H0_H0 ;  /* 0x20000045ff897230 */ /* 0x000fe40000004100 */
[----:B------:R-:W-:Y:S01]  /*22160*/  FFMA.FTZ R98, R143, R136, R138 ;  /* 0x000000888f627223 */ /* 0x000fe2000001008a */
[----:B------:R-:W-:-:S02]  /*22170*/  HADD2.F32 R136, -RZ, R57.H0_H0 ;  /* 0x20000039ff887230 */ /* 0x000fc40000004100 */
[----:B------:R-:W-:Y:S01]  /*22180*/  FADD.FTZ R139, R113, -R135 ;  /* 0x80000087718b7221 */ /* 0x000fe20000010000 */
[----:B------:R-:W-:Y:S01]  /*22190*/  HADD2.F32 R138, -RZ, R29.H0_H0 ;  /* 0x2000001dff8a7230 */ /* 0x000fe20000004100 */
[----:B------:R-:W-:Y:S01]  /*221a0*/  F2FP.F16.F32.PACK_AB R103, R100, R103 ;  /* 0x000000676467723e */ /* 0x000fe200000000ff */
[----:B------:R-:W-:Y:S02]  /*221b0*/  HADD2.F32 R148, -RZ, R30.H1_H1 ;  /* 0x3000001eff947230 */ /* 0x000fe40000004100 */
[C---:B------:R-:W-:Y:S01]  /*221c0*/  FFMA.FTZ R142, R141.reuse, R142, R136 ;  /* 0x0000008e8d8e7223 */ /* 0x040fe20000010088 */
[----:B------:R-:W-:Y:S02]  /*221d0*/  HADD2.F32 R150, -RZ, R70.H1_H1 ;  /* 0x30000046ff967230 */ /* 0x000fe40000004100 */
[----:B------:R-:W-:Y:S01]  /*221e0*/  FFMA.FTZ R141, R141, R138, R137 ;  /* 0x0000008a8d8d7223 */ /* 0x000fe20000010089 */
[----:B------:R-:W-:Y:S01]  /*221f0*/  FADD.FTZ R137, R0, -R135 ;  /* 0x8000008700897221 */ /* 0x000fe20000010000 */
[----:B------:R-:W-:-:S02]  /*22200*/  HADD2.F32 R144, -RZ, R25.H1_H1 ;  /* 0x30000019ff907230 */ /* 0x000fc40000004100 */
[C---:B------:R-:W-:Y:S01]  /*22210*/  FMUL.FTZ R147, R140.reuse, R139 ;  /* 0x0000008b8c937220 */ /* 0x040fe20000410000 */
[----:B------:R-:W-:Y:S02]  /*22220*/  HADD2.F32 R146, -RZ, R57.H1_H1 ;  /* 0x30000039ff927230 */ /* 0x000fe40000004100 */
[----:B------:R-:W-:Y:S01]  /*22230*/  FFMA.FTZ R101, R143, R148, R150 ;  /* 0x000000948f657223 */ /* 0x000fe20000010096 */
[----:B------:R-:W-:Y:S01]  /*22240*/  FMUL.FTZ R143, R140, R137 ;  /* 0x000000898c8f7220 */ /* 0x000fe20000410000 */
[----:B------:R-:W0:Y:S01]  /*22250*/  LDC.64 R138, c[0x0][0x428] ;  /* 0x00010a00ff8a7b82 */ /* 0x000e220000000a00 */
[----:B------:R-:W-:Y:S02]  /*22260*/  HADD2.F32 R148, -RZ, R28.H0_H0 ;  /* 0x2000001cff947230 */ /* 0x000fe40000004100 */
[----:B------:R-:W-:Y:S01]  /*22270*/  FFMA.FTZ R151, R147, R144, R146 ;  /* 0x0000009093977223 */ /* 0x000fe20000010092 */
[----:B------:R-:W-:Y:S01]  /*22280*/  HADD2.F32 R144, -RZ, R24.H0_H0 ;  /* 0x20000018ff907230 */ /* 0x000fe20000004100 */
[----:B------:R-:W-:Y:S01]  /*22290*/  F2FP.F16.F32.PACK_AB R98, R98, R97 ;  /* 0x000000616262723e */ /* 0x000fe200000000ff */
[----:B------:R-:W-:Y:S01]  /*222a0*/  HADD2.F32 R146, -RZ, R56.H0_H0 ;  /* 0x20000038ff927230 */ /* 0x000fe20000004100 */
[----:B------:R-:W-:Y:S01]  /*222b0*/  F2FP.F16.F32.PACK_AB R102, R101, R102 ;  /* 0x000000666566723e */ /* 0x000fe200000000ff */
[----:B------:R-:W-:Y:S01]  /*222c0*/  HADD2.F32 R145, -RZ, R68.H0_H0 ;  /* 0x20000044ff917230 */ /* 0x000fe20000004100 */
[----:B------:R-:W1:Y:S01]  /*222d0*/  LDC.64 R136, c[0x0][0x430] ;  /* 0x00010c00ff887b82 */ /* 0x000e620000000a00 */
[----:B------:R-:W-:-:S02]  /*222e0*/  HADD2.F32 R150, -RZ, R29.H1_H1 ;  /* 0x3000001dff967230 */ /* 0x000fc40000004100 */
[C---:B------:R-:W-:Y:S01]  /*222f0*/  FFMA.FTZ R144, R143.reuse, R144, R146 ;  /* 0x000000908f907223 */ /* 0x040fe20000010092 */
[----:B------:R-:W-:Y:S02]  /*22300*/  HADD2.F32 R152, -RZ, R69.H1_H1 ;  /* 0x30000045ff987230 */ /* 0x000fe40000004100 */
[----:B------:R-:W-:Y:S01]  /*22310*/  FFMA.FTZ R145, R143, R148, R145 ;  /* 0x000000948f917223 */ /* 0x000fe20000010091 */
[----:B------:R-:W-:Y:S01]  /*22320*/  FADD.FTZ R143, R110, -R135 ;  /* 0x800000876e8f7221 */ /* 0x000fe20000010000 */
[----:B------:R-:W-:Y:S01]  /*22330*/  HADD2.F32 R146, -RZ, R24.H1_H1 ;  /* 0x30000018ff927230 */ /* 0x000fe20000004100 */
[----:B------:R-:W-:Y:S01]  /*22340*/  F2FP.F16.F32.PACK_AB R97, R151, R142 ;  /* 0x0000008e9761723e */ /* 0x000fe200000000ff */
[----:B------:R-:W-:Y:S01]  /*22350*/  FFMA.FTZ R152, R147, R150, R152 ;  /* 0x0000009693987223 */ /* 0x000fe20000010098 */
[----:B------:R-:W-:Y:S02]  /*22360*/  HADD2.F32 R148, -RZ, R56.H1_H1 ;  /* 0x30000038ff947230 */ /* 0x000fe40000004100 */
[----:B------:R-:W-:Y:S01]  /*22370*/  FMUL.FTZ R143, R140, R143 ;  /* 0x0000008f8c8f7220 */ /* 0x000fe20000410000 */
[----:B------:R-:W-:-:S02]  /*22380*/  HADD2.F32 R150, -RZ, R28.H1_H1 ;  /* 0x3000001cff967230 */ /* 0x000fc40000004100 */
[----:B------:R-:W-:Y:S02]  /*22390*/  HADD2.F32 R149, -RZ, R68.H1_H1 ;  /* 0x30000044ff957230 */ /* 0x000fe40000004100 */
[----:B------:R-:W-:Y:S01]  /*223a0*/  FFMA.FTZ R147, R143, R146, R148 ;  /* 0x000000928f937223 */ /* 0x000fe20000010094 */
[----:B------:R-:W-:Y:S01]  /*223b0*/  F2FP.F16.F32.PACK_AB R101, R152, R141 ;  /* 0x0000008d9865723e */ /* 0x000fe200000000ff */
[----:B0-----:R-:W-:-:S04]  /*223c0*/  IMAD.WIDE.U32 R138, R133, 0x10, R138 ;  /* 0x00000010858a7825 */ /* 0x001fc800078e008a */
[----:B------:R-:W-:Y:S01]  /*223d0*/  FFMA.FTZ R150, R143, R150, R149 ;  /* 0x000000968f967223 */ /* 0x000fe20000010095 */
[----:B------:R-:W-:-:S04]  /*223e0*/  F2FP.F16.F32.PACK_AB R96, R147, R144 ;  /* 0x000000909360723e */ /* 0x000fc800000000ff */
[----:B------:R-:W-:Y:S01]  /*223f0*/  F2FP.F16.F32.PACK_AB R100, R150, R145 ;  /* 0x000000919664723e */ /* 0x000fe200000000ff */
[C---:B-1----:R-:W-:Y:S01]  /*22400*/  IMAD.WIDE.U32 R136, R133.reuse, 0x10, R136 ;  /* 0x0000001085887825 */ /* 0x042fe200078e0088 */
[----:B------:R1:W-:Y:S03]  /*22410*/  STG.E.128 desc[UR8][R138.64], R96 ;  /* 0x000000608a007986 */ /* 0x0003e6000c101d08 */
[----:B------:R-:W-:Y:S01]  /*22420*/  VIADD R133, R133, 0x20 ;  /* 0x0000002085857836 */ /* 0x000fe20000000000 */
[----:B------:R1:W-:Y:S06]  /*22430*/  STG.E.128 desc[UR8][R136.64], R100 ;  /* 0x0000006488007986 */ /* 0x0003ec000c101d08 */
.L_x_2917:
[----:B------:R-:W-:Y:S05]  /*22440*/  BSYNC.RECONVERGENT B1 ;  /* 0x0000000000017941 */ /* 0x000fea0003800200 */
.L_x_2916:
[----:B------:R-:W-:Y:S01]  /*22450*/  ISETP.GE.U32.AND P2, PT, R12, 0x40, PT ;  /* 0x000000400c00780c */ /* 0x000fe20003f46070 */
[----:B------:R-:W-:-:S12]  /*22460*/  BSSY.RECONVERGENT B1, `(.L_x_2918) ;  /* 0x0000051000017945 */ /* 0x000fd80003800200 */
[----:B------:R-:W-:Y:S05]  /*22470*/  @!P2 BRA `(.L_x_2919) ;  /* 0x00000004003ca947 */ /* 0x000fea0003800000 */
[--C-:B01----:R-:W-:Y:S01]  /*22480*/  FADD.FTZ R97, R124, -R135.reuse ;  /* 0x800000877c617221 */ /* 0x103fe20000010000 */
        /* <DEDUP_REMOVED lines=75> */
[----:B------:R2:W-:Y:S01]  /*22940*/  STG.E.128 desc[UR8][R138.64], R96 ;  /* 0x000000608a007986 */ /* 0x0005e2000c101d08 */
[----:B------:R-:W-:-:S03]  /*22950*/  IADD3 R133, PT, PT, R133, 0x20, RZ ;  /* 0x0000002085857810 */ /* 0x000fc60007ffe0ff */
[----:B------:R2:W-:Y:S04]  /*22960*/  STG.E.128 desc[UR8][R136.64], R100 ;  /* 0x0000006488007986 */ /* 0x0005e8000c101d08 */
.L_x_2919:
[----:B------:R-:W-:Y:S05]  /*22970*/  BSYNC.RECONVERGENT B1 ;  /* 0x0000000000017941 */ /* 0x000fea0003800200 */
.L_x_2918:
[----:B------:R-:W-:Y:S01]  /*22980*/  ISETP.GE.U32.AND P2, PT, R12, 0x60, PT ;  /* 0x000000600c00780c */ /* 0x000fe20003f46070 */
[----:B------:R-:W-:-:S12]  /*22990*/  BSSY.RECONVERGENT B1, `(.L_x_2920) ;  /* 0x0000051000017945 */ /* 0x000fd80003800200 */
[----:B------:R-:W-:Y:S05]  /*229a0*/  @!P2 BRA `(.L_x_2921) ;  /* 0x00000004003ca947 */ /* 0x000fea0003800000 */
[--C-:B012---:R-:W-:Y:S01]  /*229b0*/  FADD.FTZ R97, R126, -R135.reuse ;  /* 0x800000877e617221 */ /* 0x107fe20000010000 */
        /* <DEDUP_REMOVED lines=78> */
.L_x_2921:
[----:B------:R-:W-:Y:S05]  /*22ea0*/  BSYNC.RECONVERGENT B1 ;  /* 0x0000000000017941 */ /* 0x000fea0003800200 */
.L_x_2920:
[----:B------:R-:W-:Y:S04]  /*22eb0*/  BSSY.RECONVERGENT B1, `(.L_x_2922) ;  /* 0x0000050000017945 */ /* 0x000fe80003800200 */
[----:B------:R-:W-:Y:S05]  /*22ec0*/  @!P0 BRA `(.L_x_2923) ;  /* 0x0000000400388947 */ /* 0x000fea0003800000 */
[--C-:B0123--:R-:W-:Y:S01]  /*22ed0*/  FADD.FTZ R97, R104, -R135.reuse ;  /* 0x8000008768617221 */ /* 0x10ffe20000010000 */
[----:B-----5:R-:W-:Y:S02]  /*22ee0*/  HADD2.F32 R96, -RZ, R72.H0_H0 ;  /* 0x20000048ff607230 */ /* 0x020fe40000004100 */
[----:B------:R-:W-:Y:S01]  /*22ef0*/  FADD.FTZ R99, R111, -R135 ;  /* 0x800000876f637221 */ /* 0x000fe20000010000 */
[--C-:B------:R-:W-:Y:S02]  /*22f00*/  HADD2.F32 R98, -RZ, R80.reuse.H0_H0 ;  /* 0x20000050ff627230 */ /* 0x100fe40000004100 */
[C---:B------:R-:W-:Y:S01]  /*22f10*/  FMUL.FTZ R97, R140.reuse, R97 ;  /* 0x000000618c617220 */ /* 0x040fe20000410000 */
[----:B------:R-:W-:Y:S02]  /*22f20*/  HADD2.F32 R136, -RZ, R80.H1_H1 ;  /* 0x30000050ff887230 */ /* 0x000fe40000004100 */
[----:B------:R-:W-:Y:S01]  /*22f30*/  FMUL.FTZ R141, R140, R99 ;  /* 0x000000638c8d7220 */ /* 0x000fe20000410000 */
[----:B------:R-:W-:-:S02]  /*22f40*/  HADD2.F32 R138, -RZ, R76.H1_H1 ;  /* 0x3000004cff8a7230 */ /* 0x000fc40000004100 */
[----:B------:R-:W-:Y:S01]  /*22f50*/  FFMA.FTZ R96, R97, R96, R98 ;  /* 0x0000006061607223 */ /* 0x000fe20000010062 */
[----:B------:R-:W-:Y:S02]  /*22f60*/  HADD2.F32 R98, -RZ, R72.H1_H1 ;  /* 0x30000048ff627230 */ /* 0x000fe40000004100 */
[--C-:B------:R-:W-:Y:S01]  /*22f70*/  FADD.FTZ R103, R112, -R135.reuse ;  /* 0x8000008770677221 */ /* 0x100fe20000010000 */
[----:B------:R-:W-:Y:S02]  /*22f80*/  HADD2.F32 R101, -RZ, R84.H1_H1 ;  /* 0x30000054ff657230 */ /* 0x000fe40000004100 */
[----:B------:R-:W-:Y:S01]  /*22f90*/  FADD.FTZ R145, R120, -R135 ;  /* 0x8000008778917221 */ /* 0x000fe20000010000 */
[----:B------:R-:W-:Y:S02]  /*22fa0*/  HADD2.F32 R100, -RZ, R76.H0_H0 ;  /* 0x2000004cff647230 */ /* 0x000fe40000004100 */
[----:B------:R-:W-:Y:S01]  /*22fb0*/  FFMA.FTZ R99, R141, R98, R136 ;  /* 0x000000628d637223 */ /* 0x000fe20000010088 */
[----:B------:R-:W-:-:S02]  /*22fc0*/  HADD2.F32 R102, -RZ, R84.H0_H0 ;  /* 0x20000054ff667230 */ /* 0x000fc40000004100 */
[C---:B------:R-:W-:Y:S01]  /*22fd0*/  FMUL.FTZ R103, R140.reuse, R103 ;  /* 0x000000678c677220 */ /* 0x040fe20000410000 */
[----:B------:R-:W-:Y:S02]  /*22fe0*/  HADD2.F32 R142, -RZ, R73.H0_H0 ;  /* 0x20000049ff8e7230 */ /* 0x000fe40000004100 */
[----:B------:R-:W-:Y:S01]  /*22ff0*/  FFMA.FTZ R141, R141, R138, R101 ;  /* 0x0000008a8d8d7223 */ /* 0x000fe20000010065 */
[----:B------:R-:W-:Y:S02]  /*23000*/  HADD2.F32 R144, -RZ, R81.H0_H0 ;  /* 0x20000051ff907230 */ /* 0x000fe40000004100 */
[----:B------:R-:W-:Y:S01]  /*23010*/  FADD.FTZ R101, R119, -R135 ;  /* 0x8000008777657221 */ /* 0x000fe20000010000 */
[----:B------:R-:W-:Y:S01]  /*23020*/  FFMA.FTZ R100, R97, R100, R102 ;  /* 0x0000006461647223 */ /* 0x000fe20000010066 */
[----:B------:R-:W-:Y:S02]  /*23030*/  HADD2.F32 R98, -RZ, R77.H0_H0 ;  /* 0x2000004dff627230 */ /* 0x000fe40000004100 */
[----:B------:R-:W-:Y:S01]  /*23040*/  FMUL.FTZ R145, R140, R145 ;  /* 0x000000918c917220 */ /* 0x000fe20000410000 */
[----:B------:R-:W-:-:S02]  /*23050*/  HADD2.F32 R102, -RZ, R85.H0_H0 ;  /* 0x20000055ff667230 */ /* 0x000fc40000004100 */
[C---:B------:R-:W-:Y:S01]  /*23060*/  FFMA.FTZ R97, R103.reuse, R142, R144 ;  /* 0x0000008e67617223 */ /* 0x040fe20000010090 */
[----:B------:R-:W-:Y:S02]  /*23070*/  HADD2.F32 R137, -RZ, R73.H1_H1 ;  /* 0x30000049ff897230 */ /* 0x000fe40000004100 */
[----:B------:R-:W-:Y:S01]  /*23080*/  FMUL.FTZ R142, R140, R101 ;  /* 0x000000658c8e7220 */ /* 0x000fe20000410000 */
[----:B------:R-:W-:Y:S02]  /*23090*/  HADD2.F32 R139, -RZ, R81.H1_H1 ;  /* 0x30000051ff8b7230 */ /* 0x000fe40000004100 */
[----:B------:R-:W-:Y:S01]  /*230a0*/  FFMA.FTZ R101, R103, R98, R102 ;  /* 0x0000006267657223 */ /* 0x000fe20000010066 */
[----:B------:R-:W-:Y:S02]  /*230b0*/  HADD2.F32 R143, -RZ, R77.H1_H1 ;  /* 0x3000004dff8f7230 */ /* 0x000fe40000004100 */
[----:B------:R-:W-:Y:S01]  /*230c0*/  FADD.FTZ R103, R127, -R135 ;  /* 0x800000877f677221 */ /* 0x000fe20000010000 */
[----:B------:R-:W-:-:S02]  /*230d0*/  HADD2.F32 R136, -RZ, R85.H1_H1 ;  /* 0x30000055ff887230 */ /* 0x000fc40000004100 */
[----:B------:R-:W-:Y:S01]  /*230e0*/  FFMA.FTZ R102, R142, R137, R139 ;  /* 0x000000898e667223 */ /* 0x000fe2000001008b */
[----:B------:R-:W-:Y:S02]  /*230f0*/  HADD2.F32 R138, -RZ, R74.H0_H0 ;  /* 0x2000004aff8a7230 */ /* 0x000fe40000004100 */
[----:B------:R-:W-:Y:S01]  /*23100*/  FMUL.FTZ R103, R140, R103 ;  /* 0x000000678c677220 */ /* 0x000fe20000410000 */
[----:B------:R-:W-:Y:S02]  /*23110*/  HADD2.F32 R144, -RZ, R82.H0_H0 ;  /* 0x20000052ff907230 */ /* 0x000fe40000004100 */
[----:B------:R-:W-:Y:S01]  /*23120*/  FFMA.FTZ R142, R142, R143, R136 ;  /* 0x0000008f8e8e7223 */ /* 0x000fe20000010088 */
[----:B------:R-:W-:Y:S01]  /*23130*/  HADD2.F32 R146, -RZ, R78.H0_H0 ;  /* 0x2000004eff927230 */ /* 0x000fe20000004100 */
[----:B------:R-:W0:Y:S01]  /*23140*/  LDC.64 R136, c[0x0][0x428] ;  /* 0x00010a00ff887b82 */ /* 0x000e220000000a00 */
[----:B------:R-:W-:Y:S02]  /*23150*/  HADD2.F32 R147, -RZ, R86.H0_H0 ;  /* 0x20000056ff937230 */ /* 0x000fe40000004100 */
[----:B------:R-:W-:Y:S01]  /*23160*/  FFMA.FTZ R98, R145, R138, R144 ;  /* 0x0000008a91627223 */ /* 0x000fe20000010090 */
[----:B------:R-:W-:Y:S01]  /*23170*/  HADD2.F32 R144, -RZ, R74.H1_H1 ;  /* 0x3000004aff907230 */ /* 0x000fe20000004100 */
[----:B------:R-:W-:Y:S01]  /*23180*/  F2FP.F16.F32.PACK_AB R96, R99, R96 ;  /* 0x000000606360723e */ /* 0x000fe200000000ff */
[----:B------:R-:W-:-:S02]  /*23190*/  HADD2.F32 R150, -RZ, R75.H0_H0 ;  /* 0x2000004bff967230 */ /* 0x000fc40000004100 */
[----:B------:R-:W-:Y:S01]  /*231a0*/  FFMA.FTZ R143, R145, R146, R147 ;  /* 0x00000092918f7223 */ /* 0x000fe20000010093 */
[--C-:B------:R-:W-:Y:S01]  /*231b0*/  FADD.FTZ R147, R128, -R135.reuse ;  /* 0x8000008780937221 */ /* 0x100fe20000010000 */
[----:B------:R-:W1:Y:S01]  /*231c0*/  LDC.64 R138, c[0x0][0x430] ;  /* 0x00010c00ff8a7b82 */ /* 0x000e620000000a00 */
[----:B------:R-:W-:Y:S01]  /*231d0*/  FADD.FTZ R135, R132, -R135 ;  /* 0x8000008784877221 */ /* 0x000fe20000010000 */
[----:B------:R-:W-:Y:S02]  /*231e0*/  HADD2.F32 R146, -RZ, R82.H1_H1 ;  /* 0x30000052ff927230 */ /* 0x000fe40000004100 */
[C---:B------:R-:W-:Y:S01]  /*231f0*/  FMUL.FTZ R147, R140.reuse, R147 ;  /* 0x000000938c937220 */ /* 0x040fe20000410000 */
[----:B------:R-:W-:Y:S02]  /*23200*/  HADD2.F32 R152, -RZ, R83.H0_H0 ;  /* 0x20000053ff987230 */ /* 0x000fe40000004100 */
[----:B------:R-:W-:Y:S01]  /*23210*/  FMUL.FTZ R149, R140, R135 ;  /* 0x000000878c957220 */ /* 0x000fe20000410000 */
[----:B------:R-:W-:-:S02]  /*23220*/  HADD2.F32 R148, -RZ, R78.H1_H1 ;  /* 0x3000004eff947230 */ /* 0x000fc40000004100 */
[----:B------:R-:W-:Y:S01]  /*23230*/  FFMA.FTZ R135, R103, R144, R146 ;  /* 0x0000009067877223 */ /* 0x000fe20000010092 */
[----:B------:R-:W-:Y:S02]  /*23240*/  HADD2.F32 R145, -RZ, R86.H1_H1 ;  /* 0x30000056ff917230 */ /* 0x000fe40000004100 */
        /* <DEDUP_REMOVED lines=10> */
[----:B------:R-:W-:Y:S01]  /*232f0*/  F2FP.F16.F32.PACK_AB R102, R148, R143 ;  /* 0x0000008f9466723e */ /* 0x000fe200000000ff */
[----:B------:R-:W-:Y:S02]  /*23300*/  HADD2.F32 R151, -RZ, R87.H1_H1 ;  /* 0x30000057ff977230 */ /* 0x000fe40000004100 */
[----:B------:R-:W-:Y:S01]  /*23310*/  FFMA.FTZ R103, R147, R140, R144 ;  /* 0x0000008c93677223 */ /* 0x000fe20000010090 */
[----:B0-----:R-:W-:Y:S01]  /*23320*/  IMAD.WIDE.U32 R136, R133, 0x10, R136 ;  /* 0x0000001085887825 */ /* 0x001fe200078e0088 */
[----:B------:R-:W-:-:S03]  /*23330*/  F2FP.F16.F32.PACK_AB R99, R145, R150 ;  /* 0x000000969163723e */ /* 0x000fc600000000ff */
[----:B------:R-:W-:Y:S01]  /*23340*/  FFMA.FTZ R154, R149, R154, R151 ;  /* 0x0000009a959a7223 */ /* 0x000fe20000010097 */
[----:B-1----:R-:W-:Y:S01]  /*23350*/  IMAD.WIDE.U32 R138, R133, 0x10, R138 ;  /* 0x00000010858a7825 */ /* 0x002fe200078e008a */
[----:B------:R-:W-:Y:S01]  /*23360*/  F2FP.F16.F32.PACK_AB R101, R142, R101 ;  /* 0x000000658e65723e */ /* 0x000fe200000000ff */
[----:B------:R4:W-:Y:S01]  /*23370*/  STG.E.128 desc[UR8][R136.64], R96 ;  /* 0x0000006088007986 */ /* 0x0009e2000c101d08 */
[----:B------:R-:W-:Y:S02]  /*23380*/  F2FP.F16.F32.PACK_AB R100, R141, R100 ;  /* 0x000000648d64723e */ /* 0x000fe400000000ff */
[----:B------:R-:W-:-:S05]  /*23390*/  F2FP.F16.F32.PACK_AB R103, R154, R103 ;  /* 0x000000679a67723e */ /* 0x000fca00000000ff */
[----:B------:R4:W-:Y:S02]  /*233a0*/  STG.E.128 desc[UR8][R138.64], R100 ;  /* 0x000000648a007986 */ /* 0x0009e4000c101d08 */
.L_x_2923:
[----:B------:R-:W-:Y:S05]  /*233b0*/  BSYNC.RECONVERGENT B1 ;  /* 0x0000000000017941 */ /* 0x000fea0003800200 */
.L_x_2922:
[----:B01234-:R-:W0:Y:S02]  /*233c0*/  LDC.64 R96, c[0x0][0x380] ;  /* 0x0000e000ff607b82 */ /* 0x01fe240000000a00 */
[----:B0-----:R-:W-:-:S04]  /*233d0*/  LEA R9, R96, R9, 0x2 ;  /* 0x0000000960097211 */ /* 0x001fc800078e10ff */
[----:B------:R-:W-:-:S13]  /*233e0*/  ISETP.GE.AND P0, PT, R9, R97, PT ;  /* 0x000000610900720c */ /* 0x000fda0003f06270 */
[----:B------:R-:W-:Y:S05]  /*233f0*/  @!P0 BRA `(.L_x_2924) ;  /* 0xfffffde000e08947 */ /* 0x000fea000383ffff */
[----:B------:R-:W-:Y:S05]  /*23400*/  BSYNC B0 ;  /* 0x0000000000007941 */ /* 0x000fea0003800000 */
.L_x_2415:
[----:B------:R-:W-:Y:S05]  /*23410*/  EXIT ;  /* 0x000000000000794d */ /* 0x000fea0003800000 */
.L_x_2915:
[----:B------:R-:W-:Y:S01]  /*23420*/  HFMA2 R137, -RZ, RZ, 0, 5.9604644775390625e-08 ;  /* 0x00000001ff897431 */ /* 0x000fe200000001ff */
[----:B------:R-:W-:Y:S01]  /*23430*/  BSSY B1, `(.L_x_2925) ;  /* 0x0000007000017945 */ /* 0x000fe20003800000 */
[----:B------:R-:W-:Y:S01]  /*23440*/  IMAD.MOV.U32 R138, RZ, RZ, R97 ;  /* 0x000000ffff8a7224 */ /* 0x000fe200078e0061 */
[----:B------:R-:W-:Y:S01]  /*23450*/  MOV R135, 0xffffffff ;  /* 0xffffffff00877802 */ /* 0x000fe20000000f00 */
[----:B------:R-:W-:-:S07]  /*23460*/  IMAD.MOV.U32 R140, RZ, RZ, 0x1f ;  /* 0x0000001fff8c7424 */ /* 0x000fce00078e00ff */
[----:B-----5:R-:W-:Y:S05]  /*23470*/  WARPSYNC.COLLECTIVE R135, `(.L_x_2926) ;  /* 0x0000000087087348 */ /* 0x020fea0003c00000 */
[----:B------:R0:W1:Y:S02]  /*23480*/  SHFL.BFLY P6, R136, R138, R137, R140 ;  /* 0x0c0000898a887389 */ /* 0x00006400000c008c */
[----:B01---5:R-:W-:Y:S05]  /*23490*/  ENDCOLLECTIVE ;  /* 0x000000000000791b */ /* 0x023fea0003800000 */
.L_x_2926:
[----:B------:R-:W-:Y:S05]  /*234a0*/  BSYNC B1 ;  /* 0x0000000000017941 */ /* 0x000fea0003800000 */
.L_x_2925:
[----:B------:R-:W-:Y:S02]  /*234b0*/  IMAD.MOV.U32 R96, RZ, RZ, R136 ;  /* 0x000000ffff607224 */ /* 0x000fe400078e0088 */
[----:B------:R-:W-:Y:S02]  /*234c0*/  HFMA2 R140, -RZ, RZ, 0, 1.847743988037109375e-06 ;  /* 0x0000001fff8c7431 */ /* 0x000fe400000001ff */
[----:B------:R-:W-:Y:S01]  /*234d0*/  IMAD.MOV.U32 R137, RZ, RZ, 0x2 ;  /* 0x00000002ff897424 */ /* 0x000fe200078e00ff */
[----:B------:R-:W0:Y:S01]  /*234e0*/  LDC R100, c[0x0][0x400] ;  /* 0x00010000ff647b82 */ /* 0x000e220000000800 */
[----:B------:R-:W-:Y:S01]  /*234f0*/  FADD.FTZ R98, R97, R96 ;  /* 0x0000006061627221 */ /* 0x000fe20000010000 */
[----:B------:R-:W-:-:S04]  /*23500*/  IMAD.MOV.U32 R135, RZ, RZ, -0x1 ;  /* 0xffffffffff877424 */ /* 0x000fc800078e00ff */
[----:B------:R-:W-:-:S07]  /*23510*/  MOV R138, R98 ;  /* 0x00000062008a7202 */ /* 0x000fce0000000f00 */
[----:B0-----:R-:W-:Y:S05]  /*23520*/  WARPSYNC.COLLECTIVE R135, `(.L_x_2927) ;  /* 0x0000000087087348 */ /* 0x001fea0003c00000 */
[----:B------:R1:W2:Y:S02]  /*23530*/  SHFL.BFLY P6, R136, R138, R137, R140 ;  /* 0x0c0000898a887389 */ /* 0x0002a400000c008c */
[----:B012---:R-:W-:Y:S05]  /*23540*/  ENDCOLLECTIVE ;  /* 0x000000000000791b */ /* 0x007fea0003800000 */
.L_x_2927:
[----:B------:R-:W-:Y:S01]  /*23550*/  HFMA2 R137, -RZ, RZ, 0, 2.384185791015625e-07 ;  /* 0x00000004ff897431 */ /* 0x000fe200000001ff */
[----:B------:R-:W-:-:S05]  /*23560*/  MOV R99, R136 ;  /* 0x0000008800637202 */ /* 0x000fca0000000f00 */
[----:B------:R-:W-:-:S04]  /*23570*/  FADD.FTZ R99, R98, R99 ;  /* 0x0000006362637221 */ /* 0x000fc80000010000 */
[----:B------:R-:W-:-:S07]  /*23580*/  IMAD.MOV.U32 R138, RZ, RZ, R99 ;  /* 0x000000ffff8a7224 */ /* 0x000fce00078e0063 */
[----:B------:R-:W-:Y:S05]  /*23590*/  WARPSYNC.COLLECTIVE R135, `(.L_x_2928) ;  /* 0x0000000087087348 */ /* 0x000fea0003c00000 */
[----:B------:R0:W1:Y:S02]  /*235a0*/  SHFL.BFLY P6, R136, R138, R137, R140 ;  /* 0x0c0000898a887389 */ /* 0x00006400000c008c */
[----:B01----:R-:W-:Y:S05]  /*235b0*/  ENDCOLLECTIVE ;  /* 0x000000000000791b */ /* 0x003fea0003800000 */
.L_x_2928:
[----:B------:R-:W-:Y:S02]  /*235c0*/  IMAD.MOV.U32 R137, RZ, RZ, 0x8 ;  /* 0x00000008ff897424 */ /* 0x000fe400078e00ff */
[----:B------:R-:W-:-:S04]  /*235d0*/  IMAD.MOV.U32 R96, RZ, RZ, R136 ;  /* 0x000000ffff607224 */ /* 0x000fc800078e0088 */
[----:B------:R-:W-:-:S05]  /*235e0*/  FADD.FTZ R102, R99, R96 ;  /* 0x0000006063667221 */ /* 0x000fca0000010000 */
[----:B------:R-:W-:-:S07]  /*235f0*/  MOV R138, R102 ;  /* 0x00000066008a7202 */ /* 0x000fce0000000f00 */
[----:B------:R-:W-:Y:S05]  /*23600*/  WARPSYNC.COLLECTIVE R135, `(.L_x_2929) ;  /* 0x0000000087087348 */ /* 0x000fea0003c00000 */
[----:B------:R0:W1:Y:S02]  /*23610*/  SHFL.BFLY P6, R136, R138, R137, R140 ;  /* 0x0c0000898a887389 */ /* 0x00006400000c008c */
[----:B01----:R-:W-:Y:S05]  /*23620*/  ENDCOLLECTIVE ;  /* 0x000000000000791b */ /* 0x003fea0003800000 */
.L_x_2929:
[----:B------:R-:W-:Y:S01]  /*23630*/  HFMA2 R137, -RZ, RZ, 0, 9.5367431640625e-07 ;  /* 0x00000010ff897431 */ /* 0x000fe200000001ff */
[----:B------:R-:W-:-:S05]  /*23640*/  MOV R101, R136 ;  /* 0x0000008800657202 */ /* 0x000fca0000000f00 */
[----:B------:R-:W-:-:S04]  /*23650*/  FADD.FTZ R103, R102, R101 ;  /* 0x0000006566677221 */ /* 0x000fc80000010000 */
[----:B------:R-:W-:-:S07]  /*23660*/  IMAD.MOV.U32 R138, RZ, RZ, R103 ;  /* 0x000000ffff8a7224 */ /* 0x000fce00078e0067 */
[----:B------:R-:W-:Y:S05]  /*23670*/  WARPSYNC.COLLECTIVE R135, `(.L_x_2930) ;  /* 0x0000000087087348 */ /* 0x000fea0003c00000 */
[----:B------:R0:W1:Y:S02]  /*23680*/  SHFL.BFLY P6, R136, R138, R137, R140 ;  /* 0x0c0000898a887389 */ /* 0x00006400000c008c */
[----:B01----:R-:W-:Y:S05]  /*23690*/  ENDCOLLECTIVE ;  /* 0x000000000000791b */ /* 0x003fea0003800000 */
.L_x_2930:
[----:B------:R-:W-:Y:S02]  /*236a0*/  IMAD.MOV.U32 R137, RZ, RZ, 0x1 ;  /* 0x00000001ff897424 */ /* 0x000fe400078e00ff */
        /* <DEDUP_REMOVED lines=72> */
.L_x_2931:
[----:B------:R-:W-:Y:S01]  /*23b30*/  HFMA2 R137, -RZ, RZ, 0, 1.1920928955078125e-07 ;  /* 0x00000002ff897431 */ /* 0x000fe200000001ff */
[----:B------:R-:W-:-:S05]  /*23b40*/  MOV R97, R136 ;  /* 0x0000008800617202 */ /* 0x000fca0000000f00 */
[----:B------:R-:W-:-:S04]  /*23b50*/  FADD.FTZ R97, R96, R97 ;  /* 0x0000006160617221 */ /* 0x000fc80000010000 */
[----:B------:R-:W-:-:S07]  /*23b60*/  IMAD.MOV.U32 R138, RZ, RZ, R97 ;  /* 0x000000ffff8a7224 */ /* 0x000fce00078e0061 */
[----:B------:R-:W-:Y:S05]  /*23b70*/  WARPSYNC.COLLECTIVE R135, `(.L_x_2932) ;  /* 0x0000000087087348 */ /* 0x000fea0003c00000 */
[----:B------:R0:W1:Y:S02]  /*23b80*/  SHFL.BFLY P6, R136, R138, R137, R140 ;  /* 0x0c0000898a887389 */ /* 0x00006400000c008c */
[----:B01----:R-:W-:Y:S05]  /*23b90*/  ENDCOLLECTIVE ;  /* 0x000000000000791b */ /* 0x003fea0003800000 */
.L_x_2932:
[----:B------:R-:W-:Y:S02]  /*23ba0*/  IMAD.MOV.U32 R137, RZ, RZ, 0x4 ;  /* 0x00000004ff897424 */ /* 0x000fe400078e00ff */
[----:B------:R-:W-:-:S04]  /*23bb0*/  IMAD.MOV.U32 R98, RZ, RZ, R136 ;  /* 0x000000ffff627224 */ /* 0x000fc800078e0088 */
[----:B------:R-:W-:-:S05]  /*23bc0*/  FADD.FTZ R98, R97, R98 ;  /* 0x0000006261627221 */ /* 0x000fca0000010000 */
[----:B------:R-:W-:-:S07]  /*23bd0*/  MOV R138, R98 ;  /* 0x00000062008a7202 */ /* 0x000fce0000000f00 */
[----:B------:R-:W-:Y:S05]  /*23be0*/  WARPSYNC.COLLECTIVE R135, `(.L_x_2933) ;  /* 0x0000000087087348 */ /* 0x000fea0003c00000 */
[----:B------:R0:W1:Y:S02]  /*23bf0*/  SHFL.BFLY P6, R136, R138, R137, R140 ;  /* 0x0c0000898a887389 */ /* 0x00006400000c008c */
[----:B01----:R-:W-:Y:S05]  /*23c00*/  ENDCOLLECTIVE ;  /* 0x000000000000791b */ /* 0x003fea0003800000 */
.L_x_2933:
[----:B------:R-:W-:Y:S01]  /*23c10*/  HFMA2 R137, -RZ, RZ, 0, 4.76837158203125e-07 ;  /* 0x00000008ff897431 */ /* 0x000fe200000001ff */
[----:B------:R-:W-:-:S05]  /*23c20*/  MOV R99, R136 ;  /* 0x0000008800637202 */ /* 0x000fca0000000f00 */
[----:B------:R-:W-:-:S04]  /*23c30*/  FADD.FTZ R99, R98, R99 ;  /* 0x0000006362637221 */ /* 0x000fc80000010000 */
[----:B------:R-:W-:-:S07]  /*23c40*/  IMAD.MOV.U32 R138, RZ, RZ, R99 ;  /* 0x000000ffff8a7224 */ /* 0x000fce00078e0063 */
[----:B------:R-:W-:Y:S05]  /*23c50*/  WARPSYNC.COLLECTIVE R135, `(.L_x_2934) ;  /* 0x0000000087087348 */ /* 0x000fea0003c00000 */
[----:B------:R0:W1:Y:S02]  /*23c60*/  SHFL.BFLY P6, R136, R138, R137, R140 ;  /* 0x0c0000898a887389 */ /* 0x00006400000c008c */
[----:B01----:R-:W-:Y:S05]  /*23c70*/  ENDCOLLECTIVE ;  /* 0x000000000000791b */ /* 0x003fea0003800000 */
.L_x_2934:
[----:B------:R-:W-:Y:S02]  /*23c80*/  IMAD.MOV.U32 R137, RZ, RZ, 0x10 ;  /* 0x00000010ff897424 */ /* 0x000fe400078e00ff */
[----:B------:R-:W-:-:S04]  /*23c90*/  IMAD.MOV.U32 R102, RZ, RZ, R136 ;  /* 0x000000ffff667224 */ /* 0x000fc800078e0088 */
[----:B------:R-:W-:-:S05]  /*23ca0*/  FADD.FTZ R102, R99, R102 ;  /* 0x0000006663667221 */ /* 0x000fca0000010000 */
[----:B------:R-:W-:-:S07]  /*23cb0*/  MOV R138, R102 ;  /* 0x00000066008a7202 */ /* 0x000fce0000000f00 */
[----:B------:R-:W-:Y:S05]  /*23cc0*/  WARPSYNC.COLLECTIVE R135, `(.L_x_2935) ;  /* 0x0000000087087348 */ /* 0x000fea0003c00000 */
[----:B------:R0:W1:Y:S02]  /*23cd0*/  SHFL.BFLY P6, R136, R138, R137, R140 ;  /* 0x0c0000898a887389 */ /* 0x00006400000c008c */
[----:B01----:R-:W-:Y:S05]  /*23ce0*/  ENDCOLLECTIVE ;  /* 0x000000000000791b */ /* 0x003fea0003800000 */
.L_x_2935:
[----:B------:R-:W-:Y:S01]  /*23cf0*/  MOV R103, R136 ;  /* 0x0000008800677202 */ /* 0x000fe20000000f00 */
[----:B------:R-:W-:Y:S06]  /*23d00*/  BRA `(.L_x_2936) ;  /* 0xffffffe0004c7947 */ /* 0x000fec000383ffff */
.L_x_2937:
        /* <DEDUP_REMOVED lines=15> */
.L_x_22682:


//--------------------- .text._ZN10layer_norm31ln_parallel_residual_fwd_kernelINS_13Kernel_traitsI6__halfS2_S2_S2_fjLj1024ELj1ELj4ELj1ELj16ENS_18Kernel_traits_baseILj1024ES2_S2_S2_S2_fjLj128EEEEELb1ELb0ELb1EEEvNS_9FwdParamsE --------------------------
	.section	.text._ZN10layer_norm31ln_parallel_residual_fwd_kernelINS_13Kernel_traitsI6__halfS2_S2_S2_fjLj1024ELj1ELj4ELj1ELj16ENS_18Kernel_traits_baseILj1024ES2_S2_S2_S2_fjLj128EEEEELb1ELb0ELb1EEEvNS_9FwdParamsE,"ax",@progbits
	.align	128
        .global         _ZN10layer_norm31ln_parallel_residual_fwd_kernelINS_13Kernel_traitsI6__halfS2_S2_S2_fjLj1024ELj1ELj4ELj1ELj16ENS_18Kernel_traits_baseILj1024ES2_S2_S2_S2_fjLj128EEEEELb1ELb0ELb1EEEvNS_9FwdParamsE
        .type           _ZN10layer_norm31ln_parallel_residual_fwd_kernelINS_13Kernel_traitsI6__halfS2_S2_S2_fjLj1024ELj1ELj4ELj1ELj16ENS_18Kernel_traits_baseILj1024ES2_S2_S2_S2_fjLj128EEEEELb1ELb0ELb1EEEvNS_9FwdParamsE,@function
        .size           _ZN10layer_norm31ln_parallel_residual_fwd_kernelINS_13Kernel_traitsI6__halfS2_S2_S2_fjLj1024ELj1ELj4ELj1ELj16ENS_18Kernel_traits_baseILj1024ES2_S2_S2_S2_fjLj128EEEEELb1ELb0ELb1EEEvNS_9FwdParamsE,(.L_x_22683 - _ZN10layer_norm31ln_parallel_residual_fwd_kernelINS_13Kernel_traitsI6__halfS2_S2_S2_fjLj1024ELj1ELj4ELj1ELj16ENS_18Kernel_traits_baseILj1024ES2_S2_S2_S2_fjLj128EEEEELb1ELb0ELb1EEEvNS_9FwdParamsE)
        .other          _ZN10layer_norm31ln_parallel_residual_fwd_kernelINS_13Kernel_traitsI6__halfS2_S2_S2_fjLj1024ELj1ELj4ELj1ELj16ENS_18Kernel_traits_baseILj1024ES2_S2_S2_S2_fjLj128EEEEELb1ELb0ELb1EEEvNS_9FwdParamsE,@"STO_CUDA_ENTRY STV_DEFAULT"
_ZN10layer_norm31ln_parallel_residual_fwd_kernelINS_13Kernel_traitsI6__halfS2_S2_S2_fjLj1024ELj1ELj4ELj1ELj16ENS_18Kernel_traits_baseILj1024ES2_S2_S2_S2_fjLj128EEEEELb1ELb0ELb1EEEvNS_9FwdParamsE:
.text._ZN10layer_norm31ln_parallel_residual_fwd_kernelINS_13Kernel_traitsI6__halfS2_S2_S2_fjLj1024ELj1ELj4ELj1ELj16ENS_18Kernel_traits_baseILj1024ES2_S2_S2_S2_fjLj128EEEEELb1ELb0ELb1EEEvNS_9FwdParamsE:
[----:B------:R-:W-:Y:S01]  /*0000*/  LDC R1, c[0x0][0x37c] ;  /* 0x0000df00ff017b82 */ /* 0x000fe20000000800 */
[----:B------:R-:W0:Y:S01]  /*0010*/  LDCU.U8 UR4, c[0x0][0x464] ;  /* 0x00008c80ff0477ac */ /* 0x000e220008000000 */
[----:B------:R-:W1:Y:S01]  /*0020*/  LDCU.64 UR6, c[0x0][0x450] ;  /* 0x00008a00ff0677ac */ /* 0x000e620008000a00 */
[----:B------:R-:W2:Y:S05]  /*0030*/  LDCU.64 UR8, c[0x0][0x358] ;  /* 0x00006b00ff0877ac */ /* 0x000eaa0008000a00 */
[----:B------:R-:W3:Y:S01]  /*0040*/  LDC R8, c[0x0][0x458] ;  /* 0x00011600ff087b82 */ /* 0x000ee20000000800 */
[----:B------:R-:W4:Y:S01]  /*0050*/  LDCU.64 UR10, c[0x0][0x438] ;  /* 0x00008700ff0a77ac */ /* 0x000f220008000a00 */
[----:B0-----:R-:W-:-:S06]  /*0060*/  ISETP.NE.AND P0, PT, RZ, UR4, PT ;  /* 0x00000004ff007c0c */ /* 0x001fcc000bf05270 */
[----:B------:R-:W3:Y:S01]  /*0070*/  LDC R9, c[0x0][0x45c] ;  /* 0x00011700ff097b82 */ /* 0x000ee20000000800 */
[----:B-1----:R-:W-:Y:S02]  /*0080*/  IMAD.U32 R2, RZ, RZ, UR6 ;  /* 0x00000006ff027e24 */ /* 0x002fe4000f8e00ff */
[----:B------:R-:W-:-:S06]  /*0090*/  IMAD.U32 R3, RZ, RZ, UR7 ;  /* 0x00000007ff037e24 */ /* 0x000fcc000f8e00ff */
[----:B--2---:R-:W2:Y:S01]  /*00a0*/  @P0 LDG.E.64 R2, desc[UR8][R2.64] ;  /* 0x0000000802020981 */ /* 0x004ea2000c1e1b00 */
[----:B------:R-:W0:Y:S03]  /*00b0*/  @P0 LDC R7, c[0x0][0x460] ;  /* 0x00011800ff070b82 */ /* 0x000e260000000800 */
[----:B---3--:R-:W0:Y:S05]  /*00c0*/  @P0 LDG.E.64 R4, desc[UR8][R8.64] ;  /* 0x0000000808040981 */ /* 0x008e2a000c1e1b00 */
[----:B------:R-:W1:Y:S01]  /*00d0*/  S2UR UR5, SR_CTAID.X ;  /* 0x00000000000579c3 */ /* 0x000e620000002500 */
[----:B----4-:R-:W-:Y:S01]  /*00e0*/  UISETP.NE.U32.AND UP0, UPT, UR10, URZ, UPT ;  /* 0x000000ff0a00728c */ /* 0x010fe2000bf05070 */
[----:B------:R-:W3:Y:S03]  /*00f0*/  S2R R6, SR_TID.X ;  /* 0x0000000000067919 */ /* 0x000ee60000002100 */
[----:B------:R-:W-:-:S02]  /*0100*/  UISETP.NE.AND.EX UP0, UPT, UR11, URZ, UPT, UP0 ;  /* 0x000000ff0b00728c */ /* 0x000fc4000bf05300 */
[----:B-1----:R-:W-:Y:S01]  /*0110*/  USHF.L.U32 UR4, UR5, 0x2, URZ ;  /* 0x0000000205047899 */ /* 0x002fe200080006ff */
[----:B---3--:R-:W-:-:S05]  /*0120*/  SHF.R.U32.HI R19, RZ, 0x5, R6 ;  /* 0x00000005ff137819 */ /* 0x008fca0000011606 */
[----:B------:R-:W-:Y:S02]  /*0130*/  LOP3.LUT R19, R19, UR4, RZ, 0xfc, !PT ;  /* 0x0000000413137c12 */ /* 0x000fe4000f8efcff */
[----:B--2---:R-:W-:Y:S02]  /*0140*/  @P0 R2UR UR7, R3 ;  /* 0x00000000030702ca */ /* 0x004fe400000e0000 */
[----:B------:R-:W1:Y:S01]  /*0150*/  LDC R3, c[0x0][0x360] ;  /* 0x0000d800ff037b82 */ /* 0x000e620000000800 */
[----:B------:R-:W-:Y:S02]  /*0160*/  @P0 R2UR UR6, R2 ;  /* 0x00000000020602ca */ /* 0x000fe400000e0000 */
[----:B------:R-:W-:Y:S02]  /*0170*/  LOP3.LUT R2, R6, 0x1f, RZ, 0xc0, !PT ;  /* 0x0000001f06027812 */ /* 0x000fe400078ec0ff */
[----:B0-----:R-:W-:-:S06]  /*0180*/  @P0 IADD3 R8, P1, PT, R4, R7, RZ ;  /* 0x0000000704080210 */ /* 0x001fcc0007f3e0ff */
[----:B------:R-:W-:Y:S02]  /*0190*/  UIADD3 UR14, UPT, UPT, UR7, -0x4498517b, URZ ;  /* 0xbb67ae85070e7890 */ /* 0x000fe4000fffe0ff */
[----:B------:R-:W-:Y:S01]  /*01a0*/  UIADD3 UR16, UPT, UPT, UR7, 0x76cf5d0a, URZ ;  /* 0x76cf5d0a07107890 */ /* 0x000fe2000fffe0ff */
[----:B------:R-:W-:Y:S01]  /*01b0*/  @P0 IADD3.X R9, PT, PT, RZ, R5, RZ, P1, !PT ;  /* 0x00000005ff090210 */ /* 0x000fe20000ffe4ff */
[----:B------:R-:W-:Y:S02]  /*01c0*/  UIADD3 UR13, UPT, UPT, UR6, -0x61c88647, URZ ;  /* 0x9e3779b9060d7890 */ /* 0x000fe4000fffe0ff */
[----:B------:R-:W-:Y:S01]  /*01d0*/  UIADD3 UR15, UPT, UPT, UR6, 0x3c6ef372, URZ ;  /* 0x3c6ef372060f7890 */ /* 0x000fe2000fffe0ff */
[----:B------:R-:W-:Y:S01]  /*01e0*/  SHF.R.U32.HI R4, RZ, 0x2, R9 ;  /* 0x00000002ff047819 */ /* 0x000fe20000011609 */
[----:B------:R-:W-:Y:S02]  /*01f0*/  UIADD3 UR17, UPT, UPT, UR6, -0x255992d5, URZ ;  /* 0xdaa66d2b06117890 */ /* 0x000fe4000fffe0ff */
[----:B------:R-:W-:-:S02]  /*0200*/  UIADD3 UR18, UPT, UPT, UR7, 0x32370b8f, URZ ;  /* 0x32370b8f07127890 */ /* 0x000fc4000fffe0ff */
[----:B------:R-:W-:Y:S01]  /*0210*/  UIADD3 UR19, UPT, UPT, UR6, 0x78dde6e4, URZ ;  /* 0x78dde6e406137890 */ /* 0x000fe2000fffe0ff */
[----:B-1----:R-:W-:Y:S01]  /*0220*/  IMAD R0, R3, UR5, R6 ;  /* 0x0000000503007c24 */ /* 0x002fe2000f8e0206 */
[----:B------:R-:W-:Y:S01]  /*0230*/  SHF.R.U64 R3, R8, 0x2, R9 ;  /* 0x0000000208037819 */ /* 0x000fe20000001209 */
        /* <DEDUP_REMOVED lines=45> */
.L_x_2939:
        /* <DEDUP_REMOVED lines=27> */
.L_x_2938:
        /* <DEDUP_REMOVED lines=29> */
.L_x_2941:
        /* <DEDUP_REMOVED lines=26> */
.L_x_2940:
[----:B------:R-:W1:Y:S02]  /*0a30*/  LDCU UR4, c[0x0][0x384] ;  /* 0x00007080ff0477ac */ /* 0x000e640008000800 */
[----:B-1----:R-:W-:-:S13]  /*0a40*/  ISETP.GE.AND P0, PT, R19, UR4, PT ;  /* 0x0000000413007c0c */ /* 0x002fda000bf06270 */
[----:B------:R-:W-:Y:S05]  /*0a50*/  @P0 EXIT ;  /* 0x000000000000094d */ /* 0x000fea0003800000 */
[----:B------:R-:W-:Y:S01]  /*0a60*/  IMAD.HI.U32 R5, R0, -0x326172a9, RZ ;  /* 0xcd9e8d5700057827 */ /* 0x000fe200078e00ff */
[----:B------:R-:W1:Y:S01]  /*0a70*/  LDCU.64 UR4, c[0x0][0x398] ;  /* 0x00007300ff0477ac */ /* 0x000e620008000a00 */
[----:B------:R-:W-:Y:S02]  /*0a80*/  BSSY B0, `(.L_x_2942) ;  /* 0x0002180000007945 */ /* 0x000fe40003800000 */
[C---:B0-----:R-:W-:Y:S01]  /*0a90*/  IMAD.HI.U32 R6, R3.reuse, -0x2daee0ad, RZ ;  /* 0xd2511f5303067827 */ /* 0x041fe200078e00ff */
[----:B------:R-:W-:Y:S01]  /*0aa0*/  LOP3.LUT R5, R4, UR6, R5, 0x96, !PT ;  /* 0x0000000604057c12 */ /* 0x000fe2000f8e9605 */
[----:B------:R-:W0:Y:S02]  /*0ab0*/  LDCU UR31, c[0x0][0x404] ;  /* 0x00008080ff1f77ac */ /* 0x000e240008000800 */
[----:B------:R-:W-:Y:S01]  /*0ac0*/  IMAD R12, R3, -0x2daee0ad, RZ ;  /* 0xd2511f53030c7824 */ /* 0x000fe200078e02ff */
[----:B------:R-:W-:Y:S01]  /*0ad0*/  LOP3.LUT R6, R6, UR7, RZ, 0x3c, !PT ;  /* 0x0000000706067c12 */ /* 0x000fe2000f8e3cff */
[----:B------:R-:W-:Y:S01]  /*0ae0*/  IMAD.HI.U32 R9, R5, -0x2daee0ad, RZ ;  /* 0xd2511f5305097827 */ /* 0x000fe200078e00ff */
[----:B------:R-:W2:Y:S03]  /*0af0*/  LDCU UR32, c[0x0][0x408] ;  /* 0x00008100ff2077ac */ /* 0x000ea60008000800 */
[----:B------:R-:W-:Y:S01]  /*0b00*/  IMAD R10, R0, -0x326172a9, RZ ;  /* 0xcd9e8d57000a7824 */ /* 0x000fe200078e02ff */
[----:B------:R-:W-:Y:S01]  /*0b10*/  LOP3.LUT R9, R12, UR14, R9, 0x96, !PT ;  /* 0x0000000e0c097c12 */ /* 0x000fe2000f8e9609 */
[C---:B------:R-:W-:Y:S01]  /*0b20*/  IMAD.HI.U32 R7, R6.reuse, -0x326172a9, RZ ;  /* 0xcd9e8d5706077827 */ /* 0x040fe200078e00ff */
[----:B------:R-:W3:Y:S03]  /*0b30*/  LDCU UR12, c[0x0][0x448] ;  /* 0x00008900ff0c77ac */ /* 0x000ee60008000800 */
[----:B------:R-:W-:Y:S01]  /*0b40*/  IMAD R11, R6, -0x326172a9, RZ ;  /* 0xcd9e8d57060b7824 */ /* 0x000fe200078e02ff */
[----:B------:R-:W-:Y:S01]  /*0b50*/  LOP3.LUT R7, R10, UR13, R7, 0x96, !PT ;  /* 0x0000000d0a077c12 */ /* 0x000fe2000f8e9607 */
[----:B------:R-:W-:Y:S01]  /*0b60*/  IMAD.HI.U32 R6, R9, -0x326172a9, RZ ;  /* 0xcd9e8d5709067827 */ /* 0x000fe200078e00ff */
[----:B-1----:R-:W-:Y:S01]  /*0b70*/  UISETP.NE.U32.AND UP0, UPT, UR4, URZ, UPT ;  /* 0x000000ff0400728c */ /* 0x002fe2000bf05070 */
[----:B------:R-:W1:Y:S02]  /*0b80*/  LDCU.U8 UR4, c[0x0][0x410] ;  /* 0x00008200ff0477ac */ /* 0x000e640008000000 */
[----:B------:R-:W-:Y:S01]  /*0b90*/  IMAD R10, R5, -0x2daee0ad, RZ ;  /* 0xd2511f53050a7824 */ /* 0x000fe200078e02ff */
[----:B------:R-:W-:Y:S01]  /*0ba0*/  LOP3.LUT R6, R11, UR15, R6, 0x96, !PT ;  /* 0x0000000f0b067c12 */ /* 0x000fe2000f8e9606 */
[C---:B------:R-:W-:Y:S01]  /*0bb0*/  IMAD.HI.U32 R5, R7.reuse, -0x2daee0ad, RZ ;  /* 0xd2511f5307057827 */ /* 0x040fe200078e00ff */
[----:B------:R-:W-:Y:S01]  /*0bc0*/  UISETP.NE.AND.EX UP0, UPT, UR5, URZ, UPT, UP0 ;  /* 0x000000ff0500728c */ /* 0x000fe2000bf05300 */
[----:B------:R-:W4:Y:S02]  /*0bd0*/  LDCU UR5, c[0x0][0x388] ;  /* 0x00007100ff0577ac */ /* 0x000f240008000800 */
[----:B------:R-:W-:Y:S01]  /*0be0*/  IMAD R12, R7, -0x2daee0ad, RZ ;  /* 0xd2511f53070c7824 */ /* 0x000fe200078e02ff */
[----:B------:R-:W-:Y:S01]  /*0bf0*/  LOP3.LUT R5, R10, UR16, R5, 0x96, !PT ;  /* 0x000000100a057c12 */ /* 0x000fe2000f8e9605 */
[----:B------:R-:W-:Y:S01]  /*0c00*/  IMAD.HI.U32 R11, R6, -0x2daee0ad, RZ ;  /* 0xd2511f53060b7827 */ /* 0x000fe200078e00ff */
[----:B------:R-:W-:Y:S01]  /*0c10*/  PLOP3.LUT P0, PT, PT, PT, UP0, 0x80, 0x8 ;  /* 0x000000000008781c */ /* 0x000fe20003f0f008 */
[----:B------:R-:W0:Y:S02]  /*0c20*/  LDCU.64 UR10, c[0x0][0x3a0] ;  /* 0x00007400ff0a77ac */ /* 0x000e240008000a00 */
[----:B------:R-:W-:Y:S01]  /*0c30*/  IMAD R10, R9, -0x326172a9, RZ ;  /* 0xcd9e8d57090a7824 */ /* 0x000fe200078e02ff */
[----:B------:R-:W-:Y:S01]  /*0c40*/  LOP3.LUT R11, R12, UR18, R11, 0x96, !PT ;  /* 0x000000120c0b7c12 */ /* 0x000fe2000f8e960b */
[----:B------:R-:W-:Y:S01]  /*0c50*/  IMAD.HI.U32 R7, R5, -0x326172a9, RZ ;  /* 0xcd9e8d5705077827 */ /* 0x000fe200078e00ff */
[----:B-1----:R-:W-:-:S03]  /*0c60*/  UISETP.NE.AND UP0, UPT, UR4, URZ, UPT ;  /* 0x000000ff0400728c */ /* 0x002fc6000bf05270 */
        /* <DEDUP_REMOVED lines=8> */
[----:B------:R-:W-:-:S04]  /*0cf0*/  IMAD.HI.U32 R9, R5, -0x2daee0ad, RZ ;  /* 0xd2511f5305097827 */ /* 0x000fc800078e00ff */
        /* <DEDUP_REMOVED lines=29> */
[----:B------:R-:W-:Y:S01]  /*0ed0*/  IMAD R12, R9, -0x326172a9, RZ ;  /* 0xcd9e8d57090c7824 */ /* 0x000fe200078e02ff */
[----:B------:R-:W-:Y:S01]  /*0ee0*/  LOP3.LUT R7, R8, 0x3, RZ, 0xc0, !PT ;  /* 0x0000000308077812 */ /* 0x000fe200078ec0ff */
[----:B0-234-:R-:W-:-:S07]  /*0ef0*/  IMAD.MOV.U32 R8, RZ, RZ, RZ ;  /* 0x000000ffff087224 */ /* 0x01dfce00078e00ff */
.L_x_3436:
[----:B------:R-:W-:Y:S01]  /*0f00*/  ISETP.NE.U32.AND P1, PT, RZ, UR10, PT ;  /* 0x0000000aff007c0c */ /* 0x000fe2000bf25070 */
[----:B------:R-:W0:Y:S01]  /*0f10*/  LDC.64 R110, c[0x0][0x390] ;  /* 0x0000e400ff6e7b82 */ /* 0x000e220000000a00 */
[----:B------:R-:W-:Y:S02]  /*0f20*/  IMAD R92, R19, UR5, RZ ;  /* 0x00000005135c7c24 */ /* 0x000fe4000f8e02ff */
        /* <DEDUP_REMOVED lines=8> */
[----:B-----5:R-:W5:Y:S01]  /*0fb0*/  LDG.E.128 R92, desc[UR8][R92.64] ;  /* 0x000000085c5c7981 */ /* 0x020f62000c1e1d00 */
[----:B-1----:R-:W-:-:S05]  /*0fc0*/  @P0 IMAD.WIDE.U32 R98, R127, 0x10, R98 ;  /* 0x000000107f620825 */ /* 0x002fca00078e0062 */
[----:B------:R1:W5:Y:S01]  /*0fd0*/  @P0 LDG.E.128 R88, desc[UR8][R98.64] ;  /* 0x0000000862580981 */ /* 0x000362000c1e1d00 */
[----:B--2---:R-:W-:-:S05]  /*0fe0*/  @P1 IMAD.WIDE.U32 R102, R127, 0x10, R102 ;  /* 0x000000107f661825 */ /* 0x004fca00078e0066 */
[----:B------:R1:W5:Y:S01]  /*0ff0*/  @P1 LDG.E.128 R84, desc[UR8][R102.64] ;  /* 0x0000000866541981 */ /* 0x000362000c1e1d00 */
[----:B0-----:R-:W-:-:S04]  /*1000*/  ISETP.NE.U32.AND P0, PT, R96, RZ, PT ;  /* 0x000000ff6000720c */ /* 0x001fc80003f05070 */
[----:B------:R-:W-:Y:S01]  /*1010*/  ISETP.NE.AND.EX P0, PT, R97, RZ, PT, P0 ;  /* 0x000000ff6100720c */ /* 0x000fe20003f05300 */
[----:B------:R-:W-:-:S12]  /*1020*/  IMAD.MOV.U32 R101, RZ, RZ, 0x2f800000 ;  /* 0x2f800000ff657424 */ /* 0x000fd800078e00ff */
[----:B-1----:R-:W-:Y:S05]  /*1030*/  @P0 BRA `(.L_x_2943) ;  /* 0x0000002800540947 */ /* 0x002fea0003800000 */
        /* <DEDUP_REMOVED lines=16> */
.L_x_2946:
        /* <DEDUP_REMOVED lines=13> */
.L_x_2948:
[----:B------:R-:W-:Y:S05]  /*1210*/  BSYNC.RECONVERGENT B2 ;  /* 0x0000000000027941 */ /* 0x000fea0003800200 */
.L_x_2947:
        /* <DEDUP_REMOVED lines=43> */
.L_x_2945:
[----:B------:R-:W-:Y:S05]  /*14d0*/  BSYNC.RECONVERGENT B1 ;  /* 0x0000000000017941 */ /* 0x000fea0003800200 */
.L_x_2944:
[----:B------:R-:W-:Y:S01]  /*14e0*/  I2FP.F32.U32 R10, R98 ;  /* 0x00000062000a7245 */ /* 0x000fe20000201000 */
[----:B-----5:R-:W-:Y:S01]  /*14f0*/  HADD2.F32 R98, -RZ, R92.H0_H0 ;  /* 0x2000005cff627230 */ /* 0x020fe20000004100 */
[----:B------:R-:W-:Y:S01]  /*1500*/  MOV R105, UR31 ;  /* 0x0000001f00697c02 */ /* 0x000fe20008000f00 */
[----:B------:R-:W-:Y:S01]  /*1510*/  IMAD.U32 R103, RZ, RZ, UR32 ;  /* 0x00000020ff677e24 */ /* 0x000fe2000f8e00ff */
[----:B------:R-:W-:Y:S01]  /*1520*/  ISETP.NE.AND P2, PT, R99, 0x1, PT ;  /* 0x000000016300780c */ /* 0x000fe20003f45270 */
[----:B------:R-:W-:Y:S01]  /*1530*/  FFMA.FTZ R10, R10, R101, 1.1641532182693481445e-10 ;  /* 0x2f0000000a0a7423 */ /* 0x000fe20000010065 */
[----:B------:R-:W-:Y:S02]  /*1540*/  @P1 HADD2.F32 R7, -RZ, R84.H0_H0 ;  /* 0x20000054ff071230 */ /* 0x000fe40000004100 */
[----:B------:R-:W-:Y:S01]  /*1550*/  FMUL.FTZ R98, R98, R103 ;  /* 0x0000006762627220 */ /* 0x000fe20000410000 */
[----:B------:R-:W-:Y:S01]  /*1560*/  BSSY.RECONVERGENT B1, `(.L_x_2949) ;  /* 0x000004b000017945 */ /* 0x000fe20003800200 */
[----:B------:R-:W-:Y:S01]  /*1570*/  FSETP.GTU.FTZ.AND P0, PT, R10, R105, PT ;  /* 0x000000690a00720b */ /* 0x000fe20003f1c000 */
[----:B------:R-:W-:-:S03]  /*1580*/  IMAD.MOV.U32 R10, RZ, RZ, R12 ;  /* 0x000000ffff0a7224 */ /* 0x000fc600078e000c */
[----:B------:R-:W-:Y:S01]  /*1590*/  FSEL R136, R98, RZ, !P0 ;  /* 0x000000ff62887208 */ /* 0x000fe20004000000 */
[----:B------:R-:W-:Y:S01]  /*15a0*/  IMAD.MOV.U32 R98, RZ, RZ, 0x2 ;  /* 0x00000002ff627424 */ /* 0x000fe200078e00ff */
[----:B------:R-:W-:-:S03]  /*15b0*/  PLOP3.LUT P0, PT, P0, PT, PT, 0x8, 0x80 ;  /* 0x000000000080781c */ /* 0x000fc6000070e170 */
[----:B------:R-:W-:Y:S01]  /*15c0*/  @P1 FADD.FTZ R136, R136, R7 ;  /* 0x0000000788881221 */ /* 0x000fe20000010000 */
[----:B------:R-:W-:-:S04]  /*15d0*/  P2R R116, PR, RZ, 0x1 ;  /* 0x00000001ff747803 */ /* 0x000fc80000000000 */
        /* <DEDUP_REMOVED lines=10> */
.L_x_2951:
        /* <DEDUP_REMOVED lines=13> */
.L_x_2953:
[----:B------:R-:W-:Y:S05]  /*1750*/  BSYNC.RECONVERGENT B2 ;  /* 0x0000000000027941 */ /* 0x000fea0003800200 */
.L_x_2952:
        /* <DEDUP_REMOVED lines=43> */
.L_x_2950:
[----:B------:R-:W-:Y:S05]  /*1a10*/  BSYNC.RECONVERGENT B1 ;  /* 0x0000000000017941 */ /* 0x000fea0003800200 */
.L_x_2949:
        /* <DEDUP_REMOVED lines=24> */
.L_x_2956:
        /* <DEDUP_REMOVED lines=13> */
.L_x_2958:
[----:B------:R-:W-:Y:S05]  /*1c70*/  BSYNC.RECONVERGENT B2 ;  /* 0x0000000000027941 */ /* 0x000fea0003800200 */
.L_x_2957:
        /* <DEDUP_REMOVED lines=43> */
.L_x_2955:
[----:B------:R-:W-:Y:S05]  /*1f30*/  BSYNC.RECONVERGENT B1 ;  /* 0x0000000000017941 */ /* 0x000fea0003800200 */
.L_x_2954:
        /* <DEDUP_REMOVED lines=9> */
[----:B------:R-:W-:Y:S02]  /*1fd0*/  PLOP3.LUT P0, PT, P0, PT, PT, 0x8, 0x80 ;  /* 0x000000000080781c */ /* 0x000fe4000070e170 */
[----:B------:R-:W-:Y:S01]  /*1fe0*/  MOV R98, R12 ;  /* 0x0000000c00627202 */ /* 0x000fe20000000f00 */
[----:B------:R-:W-:Y:S01]  /*1ff0*/  @P1 FADD.FTZ R140, R140, R99 ;  /* 0x000000638c8c1221 */ /* 0x000fe20000010000 */
[----:B------:R-:W-:Y:S01]  /*2000*/  IMAD.MOV.U32 R99, RZ, RZ, 0x2 ;  /* 0x00000002ff637424 */ /* 0x000fe200078e00ff */
[----:B------:R-:W-:-:S03]  /*2010*/  P2R R104, PR, RZ, 0x1 ;  /* 0x00000001ff687803 */ /* 0x000fc60000000000 */
        /* <DEDUP_REMOVED lines=10> */
.L_x_2961:
        /* <DEDUP_REMOVED lines=13> */
.L_x_2963:
[----:B------:R-:W-:Y:S05]  /*2190*/  BSYNC.RECONVERGENT B2 ;  /* 0x0000000000027941 */ /* 0x000fea0003800200 */
.L_x_2962:
        /* <DEDUP_REMOVED lines=43> */
.L_x_2960:
[----:B------:R-:W-:Y:S05]  /*2450*/  BSYNC.RECONVERGENT B1 ;  /* 0x0000000000017941 */ /* 0x000fea0003800200 */
.L_x_2959:
        /* <DEDUP_REMOVED lines=23> */
.L_x_2966:
        /* <DEDUP_REMOVED lines=13> */
.L_x_2968:
[----:B------:R-:W-:Y:S05]  /*26a0*/  BSYNC.RECONVERGENT B2 ;  /* 0x0000000000027941 */ /* 0x000fea0003800200 */
.L_x_2967:
        /* <DEDUP_REMOVED lines=43> */
.L_x_2965:
[----:B------:R-:W-:Y:S05]  /*2960*/  BSYNC.RECONVERGENT B1 ;  /* 0x0000000000017941 */ /* 0x000fea0003800200 */
.L_x_2964:
        /* <DEDUP_REMOVED lines=23> */
.L_x_2971:
        /* <DEDUP_REMOVED lines=13> */
.L_x_2973:
[----:B------:R-:W-:Y:S05]  /*2bb0*/  BSYNC.RECONVERGENT B2 ;  /* 0x0000000000027941 */ /* 0x000fea0003800200 */
.L_x_2972:
        /* <DEDUP_REMOVED lines=43> */
.L_x_2970:
[----:B------:R-:W-:Y:S05]  /*2e70*/  BSYNC.RECONVERGENT B1 ;  /* 0x0000000000017941 */ /* 0x000fea0003800200 */
.L_x_2969:
        /* <DEDUP_REMOVED lines=23> */
.L_x_2976:
        /* <DEDUP_REMOVED lines=13> */
.L_x_2978:
[----:B------:R-:W-:Y:S05]  /*30c0*/  BSYNC.RECONVERGENT B2 ;  /* 0x0000000000027941 */ /* 0x000fea0003800200 */
.L_x_2977:
        /* <DEDUP_REMOVED lines=43> */
.L_x_2975:
[----:B------:R-:W-:Y:S05]  /*3380*/  BSYNC.RECONVERGENT B1 ;  /* 0x0000000000017941 */ /* 0x000fea0003800200 */
.L_x_2974:
        /* <DEDUP_REMOVED lines=23> */
.L_x_2981:
        /* <DEDUP_REMOVED lines=13> */
.L_x_2983:
[----:B------:R-:W-:Y:S05]  /*35d0*/  BSYNC.RECONVERGENT B2 ;  /* 0x0000000000027941 */ /* 0x000fea0003800200 */
.L_x_2982:
        /* <DEDUP_REMOVED lines=43> */
.L_x_2980:
[----:B------:R-:W-:Y:S05]  /*3890*/  BSYNC.RECONVERGENT B1 ;  /* 0x0000000000017941 */ /* 0x000fea0003800200 */
.L_x_2979:
[----:B------:R-:W-:Y:S01]  /*38a0*/  I2FP.F32.U32 R106, R106 ;  /* 0x0000006a006a7245 */ /* 0x000fe20000201000 */
[----:B------:R-:W-:Y:S01]  /*38b0*/  HADD2.F32 R108, -RZ, R95.H1_H1 ;  /* 0x3000005fff6c7230 */ /* 0x000fe20000004100 */
[----:B------:R-:W-:Y:S01]  /*38c0*/  PRMT R94, R98, 0x5410, R94 ;  /* 0x00005410625e7816 */ /* 0x000fe2000000005e */
[----:B------:R-:W-:Y:S01]  /*38d0*/  @P1 HADD2.F32 R95, -RZ, R87.H1_H1 ;  /* 0x30000057ff5f1230 */ /* 0x000fe20000004100 */
[----:B------:R-:W-:Y:S01]  /*38e0*/  PRMT R93, R10, 0x5410, R93 ;  /* 0x000054100a5d7816 */ /* 0x000fe2000000005d */
[----:B------:R-:W-:Y:S01]  /*38f0*/  FFMA.FTZ R106, R106, R101, 1.1641532182693481445e-10 ;  /* 0x2f0000006a6a7423 */ /* 0x000fe20000010065 */
[----:B------:R-:W-:Y:S01]  /*3900*/  FMUL.FTZ R108, R108, R103 ;  /* 0x000000676c6c7220 */ /* 0x000fe20000410000 */
[----:B------:R-:W-:-:S03]  /*3910*/  PRMT R92, R7, 0x5410, R92 ;  /* 0x00005410075c7816 */ /* 0x000fc6000000005c */
[----:B------:R-:W-:-:S04]  /*3920*/  FSETP.GTU.FTZ.AND P5, PT, R106, R105, PT ;  /* 0x000000696a00720b */ /* 0x000fc80003fbc000 */
[----:B------:R-:W-:Y:S02]  /*3930*/  FSEL R148, R108, RZ, !P5 ;  /* 0x000000ff6c947208 */ /* 0x000fe40006800000 */
[----:B------:R-:W-:-:S03]  /*3940*/  PLOP3.LUT P5, PT, P5, PT, PT, 0x8, 0x80 ;  /* 0x000000000080781c */ /* 0x000fc60002fae170 */
[----:B------:R-:W-:-:S05]  /*3950*/  @P1 FADD.FTZ R148, R148, R95 ;  /* 0x0000005f94941221 */ /* 0x000fca0000010000 */
[----:B------:R-:W-:-:S04]  /*3960*/  F2FP.F16.F32.PACK_AB R95, RZ, R148 ;  /* 0x00000094ff5f723e */ /* 0x000fc800000000ff */
[----:B------:R-:W-:Y:S01]  /*3970*/  PRMT R95, R99, 0x5410, R95 ;  /* 0x00005410635f7816 */ /* 0x000fe2000000005f */
[----:B------:R-:W-:Y:S06]  /*3980*/  BRA `(.L_x_2984) ;  /* 0x00000050005c7947 */ /* 0x000fec0003800000 */
.L_x_2943:
        /* <DEDUP_REMOVED lines=16> */
.L_x_2987:
        /* <DEDUP_REMOVED lines=13> */
.L_x_2989:
[----:B------:R-:W-:Y:S05]  /*3b60*/  BSYNC.RECONVERGENT B2 ;  /* 0x0000000000027941 */ /* 0x000fea0003800200 */
.L_x_2988:
        /* <DEDUP_REMOVED lines=42> */
.L_x_2986:
[----:B------:R-:W-:Y:S05]  /*3e10*/  BSYNC.RECONVERGENT B1 ;  /* 0x0000000000017941 */ /* 0x000fea0003800200 */
.L_x_2985:
[----:B------:R-:W-:Y:S01]  /*3e20*/  I2FP.F32.U32 R10, R9 ;  /* 0x00000009000a7245 */ /* 0x000fe20000201000 */
[----:B------:R-:W-:Y:S01]  /*3e30*/  IMAD.U32 R105, RZ, RZ, UR31 ;  /* 0x0000001fff697e24 */ /* 0x000fe2000f8e00ff */
[----:B------:R-:W-:Y:S01]  /*3e40*/  ISETP.NE.AND P2, PT, R11, 0x1, PT ;  /* 0x000000010b00780c */ /* 0x000fe20003f45270 */
[----:B-----5:R-:W-:Y:S01]  /*3e50*/  HADD2.F32 R14, -RZ, R92.H0_H0 ;  /* 0x2000005cff0e7230 */ /* 0x020fe20000004100 */
[----:B------:R-:W-:Y:S01]  /*3e60*/  BSSY.RECONVERGENT B1, `(.L_x_2990) ;  /* 0x000004b000017945 */ /* 0x000fe20003800200 */
[----:B------:R-:W-:Y:S01]  /*3e70*/  FFMA.FTZ R10, R10, R101, 1.1641532182693481445e-10 ;  /* 0x2f0000000a0a7423 */ /* 0x000fe20000010065 */
[----:B------:R-:W-:Y:S02]  /*3e80*/  IMAD.U32 R103, RZ, RZ, UR32 ;  /* 0x00000020ff677e24 */ /* 0x000fe4000f8e00ff */
[----:B------:R-:W-:Y:S02]  /*3e90*/  HFMA2 R13, -RZ, RZ, 0, 1.1920928955078125e-07 ;  /* 0x00000002ff0d7431 */ /* 0x000fe400000001ff */
        /* <DEDUP_REMOVED lines=15> */
.L_x_2992:
        /* <DEDUP_REMOVED lines=13> */
.L_x_2994:
[----:B------:R-:W-:Y:S05]  /*4060*/  BSYNC.RECONVERGENT B2 ;  /* 0x0000000000027941 */ /* 0x000fea0003800200 */
.L_x_2993:
        /* <DEDUP_REMOVED lines=41> */
[----:B------:R-:W-:-:S07]  /*4300*/  IMAD.MOV.U32 R100, RZ, RZ, R14 ;  /* 0x000000ffff647224 */ /* 0x000fce00078e000e */
.L_x_2991:
[----:B------:R-:W-:Y:S05]  /*4310*/  BSYNC.RECONVERGENT B1 ;  /* 0x0000000000017941 */ /* 0x000fea0003800200 */
.L_x_2990:
[----:B------:R-:W-:Y:S01]  /*4320*/  I2FP.F32.U32 R10, R7 ;  /* 0x00000007000a7245 */ /* 0x000fe20000201000 */
[----:B------:R-:W-:Y:S01]  /*4330*/  HADD2.F32 R14, -RZ, R88.H0_H0 ;  /* 0x20000058ff0e7230 */ /* 0x000fe20000004100 */
[----:B------:R-:W-:Y:S01]  /*4340*/  ISETP.NE.AND P2, PT, R13, 0x1, PT ;  /* 0x000000010d00780c */ /* 0x000fe20003f45270 */
[----:B------:R-:W-:Y:S01]  /*4350*/  @P1 HADD2.F32 R136, -RZ, R84.H0_H0 ;  /* 0x20000054ff881230 */ /* 0x000fe20000004100 */
[----:B------:R-:W-:Y:S01]  /*4360*/  BSSY.RECONVERGENT B1, `(.L_x_2995) ;  /* 0x000004e000017945 */ /* 0x000fe20003800200 */
[----:B------:R-:W-:Y:S01]  /*4370*/  FFMA.FTZ R10, R10, R101, 1.1641532182693481445e-10 ;  /* 0x2f0000000a0a7423 */ /* 0x000fe20000010065 */
[----:B------:R-:W-:-:S04]  /*4380*/  FMUL.FTZ R14, R14, R103 ;  /* 0x000000670e0e7220 */ /* 0x000fc80000410000 */
[----:B------:R-:W-:Y:S02]  /*4390*/  FSETP.GTU.FTZ.AND P0, PT, R10, R105, PT ;  /* 0x000000690a00720b */ /* 0x000fe40003f1c000 */
[----:B------:R-:W-:Y:S02]  /*43a0*/  MOV R10, R12 ;  /* 0x0000000c000a7202 */ /* 0x000fe40000000f00 */
[----:B------:R-:W-:-:S05]  /*43b0*/  FSEL R14, R14, RZ, !P0 ;  /* 0x000000ff0e0e7208 */ /* 0x000fca0004000000 */
[----:B------:R-:W-:Y:S01]  /*43c0*/  FADD.FTZ R7, R9, R14 ;  /* 0x0000000e09077221 */ /* 0x000fe20000010000 */
[----:B------:R-:W-:Y:S01]  /*43d0*/  SEL R9, RZ, 0x1, P0 ;  /* 0x00000001ff097807 */ /* 0x000fe20000000000 */
[----:B------:R-:W-:Y:S02]  /*43e0*/  IMAD.MOV.U32 R14, RZ, RZ, 0x2 ;  /* 0x00000002ff0e7424 */ /* 0x000fe400078e00ff */
[--C-:B------:R-:W-:Y:S01]  /*43f0*/  @P1 FADD.FTZ R136, R136, R7.reuse ;  /* 0x0000000788881221 */ /* 0x100fe20000010000 */
[----:B------:R-:W-:-:S05]  /*4400*/  @!P1 IMAD.MOV.U32 R136, RZ, RZ, R7 ;  /* 0x000000ffff889224 */ /* 0x000fca00078e0007 */
        /* <DEDUP_REMOVED lines=10> */
.L_x_2997:
        /* <DEDUP_REMOVED lines=13> */
.L_x_2999:
[----:B------:R-:W-:Y:S05]  /*4580*/  BSYNC.RECONVERGENT B2 ;  /* 0x0000000000027941 */ /* 0x000fea0003800200 */
.L_x_2998:
        /* <DEDUP_REMOVED lines=43> */
.L_x_2996:
[----:B------:R-:W-:Y:S05]  /*4840*/  BSYNC.RECONVERGENT B1 ;  /* 0x0000000000017941 */ /* 0x000fea0003800200 */
.L_x_2995:
[----:B------:R-:W-:Y:S01]  /*4850*/  I2FP.F32.U32 R10, R10 ;  /* 0x0000000a000a7245 */ /* 0x000fe20000201000 */
[----:B------:R-:W-:Y:S01]  /*4860*/  HADD2.F32 R92, -RZ, R92.H1_H1 ;  /* 0x3000005cff5c7230 */ /* 0x000fe20000004100 */
[----:B------:R-:W-:Y:S01]  /*4870*/  ISETP.NE.AND P2, PT, R14, 0x1, PT ;  /* 0x000000010e00780c */ /* 0x000fe20003f45270 */
[----:B------:R-:W-:Y:S01]  /*4880*/  BSSY.RECONVERGENT B1, `(.L_x_3000) ;  /* 0x000004b000017945 */ /* 0x000fe20003800200 */
[----:B------:R-:W-:Y:S02]  /*4890*/  IMAD.MOV.U32 R15, RZ, RZ, 0x2 ;  /* 0x00000002ff0f7424 */ /* 0x000fe400078e00ff */
[----:B------:R-:W-:Y:S01]  /*48a0*/  FFMA.FTZ R10, R10, R101, 1.1641532182693481445e-10 ;  /* 0x2f0000000a0a7423 */ /* 0x000fe20000010065 */
[----:B------:R-:W-:-:S04]  /*48b0*/  IMAD.MOV.U32 R11, RZ, RZ, R12 ;  /* 0x000000ffff0b7224 */ /* 0x000fc800078e000c */
        /* <DEDUP_REMOVED lines=14> */
.L_x_3002:
        /* <DEDUP_REMOVED lines=13> */
.L_x_3004:
[----:B------:R-:W-:Y:S05]  /*4a70*/  BSYNC.RECONVERGENT B2 ;  /* 0x0000000000027941 */ /* 0x000fea0003800200 */
.L_x_3003:
        /* <DEDUP_REMOVED lines=43> */
.L_x_3001:
[----:B------:R-:W-:Y:S05]  /*4d30*/  BSYNC.RECONVERGENT B1 ;  /* 0x0000000000017941 */ /* 0x000fea0003800200 */
.L_x_3000:
[----:B------:R-:W-:Y:S01]  /*4d40*/  I2FP.F32.U32 R14, R11 ;  /* 0x0000000b000e7245 */ /* 0x000fe20000201000 */
[----:B------:R-:W-:Y:S01]  /*4d50*/  HADD2.F32 R16, -RZ, R88.H1_H1 ;  /* 0x30000058ff107230 */ /* 0x000fe20000004100 */
[----:B------:R-:W-:Y:S01]  /*4d60*/  ISETP.NE.AND P2, PT, R15, 0x1, PT ;  /* 0x000000010f00780c */ /* 0x000fe20003f45270 */
[----:B------:R-:W-:Y:S01]  /*4d70*/  @P1 HADD2.F32 R13, -RZ, R84.H1_H1 ;  /* 0x30000054ff0d1230 */ /* 0x000fe20000004100 */
[----:B------:R-:W-:Y:S01]  /*4d80*/  BSSY.RECONVERGENT B1, `(.L_x_3005) ;  /* 0x000004e000017945 */ /* 0x000fe20003800200 */
[----:B------:R-:W-:Y:S01]  /*4d90*/  FFMA.FTZ R14, R14, R101, 1.1641532182693481445e-10 ;  /* 0x2f0000000e0e7423 */ /* 0x000fe20000010065 */
[----:B------:R-:W-:-:S04]  /*4da0*/  FMUL.FTZ R16, R16, R103 ;  /* 0x0000006710107220 */ /* 0x000fc80000410000 */
[----:B------:R-:W-:-:S04]  /*4db0*/  FSETP.GTU.FTZ.AND P0, PT, R14, R105, PT ;  /* 0x000000690e00720b */ /* 0x000fc80003f1c000 */
[----:B------:R-:W-:Y:S01]  /*4dc0*/  FSEL R11, R16, RZ, !P0 ;  /* 0x000000ff100b7208 */ /* 0x000fe20004000000 */
[----:B------:R-:W-:-:S04]  /*4dd0*/  IMAD.MOV.U32 R16, RZ, RZ, 0x2 ;  /* 0x00000002ff107424 */ /* 0x000fc800078e00ff */
[----:B------:R-:W-:Y:S01]  /*4de0*/  FADD.FTZ R10, R10, R11 ;  /* 0x0000000b0a0a7221 */ /* 0x000fe20000010000 */
[----:B------:R-:W-:-:S03]  /*4df0*/  SEL R11, RZ, 0x1, P0 ;  /* 0x00000001ff0b7807 */ /* 0x000fc60000000000 */
[----:B------:R-:W-:Y:S01]  /*4e00*/  @P1 FADD.FTZ R146, R13, R10 ;  /* 0x0000000a0d921221 */ /* 0x000fe20000010000 */
[----:B------:R-:W-:Y:S01]  /*4e10*/  @!P1 MOV R146, R10 ;  /* 0x0000000a00929202 */ /* 0x000fe20000000f00 */
[----:B------:R-:W-:-:S03]  /*4e20*/  IMAD.MOV.U32 R10, RZ, RZ, R12 ;  /* 0x000000ffff0a7224 */ /* 0x000fc600078e000c */
        /* <DEDUP_REMOVED lines=10> */
.L_x_3007:
        /* <DEDUP_REMOVED lines=13> */
.L_x_3009:
[----:B------:R-:W-:Y:S05]  /*4fa0*/  BSYNC.RECONVERGENT B2 ;  /* 0x0000000000027941 */ /* 0x000fea0003800200 */
.L_x_3008:
        /* <DEDUP_REMOVED lines=43> */
.L_x_3006:
[----:B------:R-:W-:Y:S05]  /*5260*/  BSYNC.RECONVERGENT B1 ;  /* 0x0000000000017941 */ /* 0x000fea0003800200 */
.L_x_3005:
[----:B------:R-:W-:Y:S01]  /*5270*/  I2FP.F32.U32 R10, R10 ;  /* 0x0000000a000a7245 */ /* 0x000fe20000201000 */
[----:B------:R-:W-:Y:S01]  /*5280*/  HADD2.F32 R14, -RZ, R93.H0_H0 ;  /* 0x2000005dff0e7230 */ /* 0x000fe20000004100 */
[----:B------:R-:W-:Y:S01]  /*5290*/  ISETP.NE.AND P2, PT, R16, 0x1, PT ;  /* 0x000000011000780c */ /* 0x000fe20003f45270 */
[----:B------:R-:W-:Y:S01]  /*52a0*/  BSSY.RECONVERGENT B1, `(.L_x_3010) ;  /* 0x000004b000017945 */ /* 0x000fe20003800200 */
[----:B------:R-:W-:Y:S02]  /*52b0*/  HFMA2 R17, -RZ, RZ, 0, 1.1920928955078125e-07 ;  /* 0x00000002ff117431 */ /* 0x000fe400000001ff */
        /* <DEDUP_REMOVED lines=16> */
.L_x_3012:
        /* <DEDUP_REMOVED lines=13> */
.L_x_3014:
[----:B------:R-:W-:Y:S05]  /*5490*/  BSYNC.RECONVERGENT B2 ;  /* 0x0000000000027941 */ /* 0x000fea0003800200 */
.L_x_3013:
        /* <DEDUP_REMOVED lines=43> */
.L_x_3011:
[----:B------:R-:W-:Y:S05]  /*5750*/  BSYNC.RECONVERGENT B1 ;  /* 0x0000000000017941 */ /* 0x000fea0003800200 */
.L_x_3010:
        /* <DEDUP_REMOVED lines=10> */
[----:B------:R-:W-:-:S05]  /*5800*/  FSEL R13, R16, RZ, !P0 ;  /* 0x000000ff100d7208 */ /* 0x000fca0004000000 */
[----:B------:R-:W-:Y:S01]  /*5810*/  FADD.FTZ R10, R10, R13 ;  /* 0x0000000d0a0a7221 */ /* 0x000fe20000010000 */
[----:B------:R-:W-:-:S03]  /*5820*/  SEL R13, RZ, 0x1, P0 ;  /* 0x00000001ff0d7807 */ /* 0x000fc60000000000 */
        /* <DEDUP_REMOVED lines=12> */
.L_x_3017:
        /* <DEDUP_REMOVED lines=13> */
.L_x_3019:
[----:B------:R-:W-:Y:S05]  /*59c0*/  BSYNC.RECONVERGENT B2 ;  /* 0x0000000000027941 */ /* 0x000fea0003800200 */
.L_x_3018:
        /* <DEDUP_REMOVED lines=43> */
.L_x_3016:
[----:B------:R-:W-:Y:S05]  /*5c80*/  BSYNC.RECONVERGENT B1 ;  /* 0x0000000000017941 */ /* 0x000fea0003800200 */
.L_x_3015:
[----:B------:R-:W-:Y:S01]  /*5c90*/  I2FP.F32.U32 R14, R14 ;  /* 0x0000000e000e7245 */ /* 0x000fe20000201000 */
[----:B------:R-:W-:Y:S01]  /*5ca0*/  HADD2.F32 R16, -RZ, R93.H1_H1 ;  /* 0x3000005dff107230 */ /* 0x000fe20000004100 */
[----:B------:R-:W-:Y:S01]  /*5cb0*/  ISETP.NE.AND P3, PT, R18, 0x1, PT ;  /* 0x000000011200780c */ /* 0x000fe20003f65270 */
[----:B------:R-:W-:Y:S01]  /*5cc0*/  BSSY.RECONVERGENT B1, `(.L_x_3020) ;  /* 0x000004a000017945 */ /* 0x000fe20003800200 */
[----:B------:R-:W-:Y:S02]  /*5cd0*/  IMAD.MOV.U32 R98, RZ, RZ, 0x2 ;  /* 0x00000002ff627424 */ /* 0x000fe400078e00ff */
[----:B------:R-:W-:Y:S01]  /*5ce0*/  FFMA.FTZ R14, R14, R101, 1.1641532182693481445e-10 ;  /* 0x2f0000000e0e7423 */ /* 0x000fe20000010065 */
[----:B------:R-:W-:-:S04]  /*5cf0*/  MOV R15, R12 ;  /* 0x0000000c000f7202 */ /* 0x000fc80000000f00 */
[----:B------:R-:W-:Y:S01]  /*5d00*/  FSETP.GTU.FTZ.AND P0, PT, R14, R105, PT ;  /* 0x000000690e00720b */ /* 0x000fe20003f1c000 */
[----:B------:R-:W-:-:S03]  /*5d10*/  FMUL.FTZ R14, R16, R103 ;  /* 0x00000067100e7220 */ /* 0x000fc60000410000 */
[----:B------:R-:W-:Y:S02]  /*5d20*/  PLOP3.LUT P2, PT, P0, PT, PT, 0x8, 0x80 ;  /* 0x000000000080781c */ /* 0x000fe4000074e170 */
[----:B------:R-:W-:Y:S01]  /*5d30*/  FSEL R14, R14, RZ, !P0 ;  /* 0x000000ff0e0e7208 */ /* 0x000fe20004000000 */
[----:B------:R-:W-:Y:S10]  /*5d40*/  @!P3 BRA `(.L_x_3021) ;  /* 0x000000040004b947 */ /* 0x000ff40003800000 */
        /* <DEDUP_REMOVED lines=8> */
.L_x_3022:
        /* <DEDUP_REMOVED lines=13> */
.L_x_3024:
[----:B------:R-:W-:Y:S05]  /*5ea0*/  BSYNC.RECONVERGENT B2 ;  /* 0x0000000000027941 */ /* 0x000fea0003800200 */
.L_x_3023:
        /* <DEDUP_REMOVED lines=43> */
.L_x_3021:
[----:B------:R-:W-:Y:S05]  /*6160*/  BSYNC.RECONVERGENT B1 ;  /* 0x0000000000017941 */ /* 0x000fea0003800200 */
.L_x_3020:
        /* <DEDUP_REMOVED lines=8> */
[----:B------:R-:W-:-:S05]  /*61f0*/  FSEL R15, R18, RZ, !P0 ;  /* 0x000000ff120f7208 */ /* 0x000fca0004000000 */
[----:B------:R-:W-:Y:S01]  /*6200*/  FADD.FTZ R14, R14, R15 ;  /* 0x0000000f0e0e7221 */ /* 0x000fe20000010000 */
[----:B------:R-:W-:-:S03]  /*6210*/  MOV R15, R12 ;  /* 0x0000000c000f7202 */ /* 0x000fc60000000f00 */
[--C-:B------:R-:W-:Y:S01]  /*6220*/  @P1 FADD.FTZ R150, R17, R14.reuse ;  /* 0x0000000e11961221 */ /* 0x100fe20000010000 */
[----:B------:R-:W-:Y:S01]  /*6230*/  @!P1 IMAD.MOV.U32 R150, RZ, RZ, R14 ;  /* 0x000000ffff969224 */ /* 0x000fe200078e000e */
[----:B------:R-:W-:Y:S01]  /*6240*/  SEL R14, RZ, 0x1, P0 ;  /* 0x00000001ff0e7807 */ /* 0x000fe20000000000 */
[----:B------:R-:W-:-:S03]  /*6250*/  IMAD.MOV.U32 R17, RZ, RZ, 0x2 ;  /* 0x00000002ff117424 */ /* 0x000fc600078e00ff */
        /* <DEDUP_REMOVED lines=10> */
.L_x_3027:
        /* <DEDUP_REMOVED lines=13> */
.L_x_3029:
[----:B------:R-:W-:Y:S05]  /*63d0*/  BSYNC.RECONVERGENT B2 ;  /* 0x0000000000027941 */ /* 0x000fea0003800200 */
.L_x_3028:
        /* <DEDUP_REMOVED lines=43> */
.L_x_3026:
[----:B------:R-:W-:Y:S05]  /*6690*/  BSYNC.RECONVERGENT B1 ;  /* 0x0000000000017941 */ /* 0x000fea0003800200 */
.L_x_3025:
[----:B------:R-:W-:Y:S01]  /*66a0*/  I2FP.F32.U32 R16, R15 ;  /* 0x0000000f00107245 */ /* 0x000fe20000201000 */
[----:B------:R-:W-:Y:S01]  /*66b0*/  HADD2.F32 R18, -RZ, R94.H0_H0 ;  /* 0x2000005eff127230 */ /* 0x000fe20000004100 */
[----:B------:R-:W-:Y:S01]  /*66c0*/  ISETP.NE.AND P0, PT, R17, 0x1, PT ;  /* 0x000000011100780c */ /* 0x000fe20003f05270 */
[----:B------:R-:W-:Y:S01]  /*66d0*/  BSSY.RECONVERGENT B1, `(.L_x_3030) ;  /* 0x000004a000017945 */ /* 0x000fe20003800200 */
[----:B------:R-:W-:Y:S02]  /*66e0*/  IMAD.MOV.U32 R99, RZ, RZ, 0x2 ;  /* 0x00000002ff637424 */ /* 0x000fe400078e00ff */
[----:B------:R-:W-:Y:S01]  /*66f0*/  FFMA.FTZ R16, R16, R101, 1.1641532182693481445e-10 ;  /* 0x2f00000010107423 */ /* 0x000fe20000010065 */
[----:B------:R-:W-:-:S04]  /*6700*/  FMUL.FTZ R15, R18, R103 ;  /* 0x00000067120f7220 */ /* 0x000fc80000410000 */
        /* <DEDUP_REMOVED lines=13> */
.L_x_3032:
        /* <DEDUP_REMOVED lines=13> */
.L_x_3034:
[----:B------:R-:W-:Y:S05]  /*68b0*/  BSYNC.RECONVERGENT B2 ;  /* 0x0000000000027941 */ /* 0x000fea0003800200 */
.L_x_3033:
        /* <DEDUP_REMOVED lines=43> */
.L_x_3031:
[----:B------:R-:W-:Y:S05]  /*6b70*/  BSYNC.RECONVERGENT B1 ;  /* 0x0000000000017941 */ /* 0x000fea0003800200 */
.L_x_3030:
        /* <DEDUP_REMOVED lines=8> */
[----:B------:R-:W-:-:S04]  /*6c00*/  IMAD.MOV.U32 R18, RZ, RZ, 0x2 ;  /* 0x00000002ff127424 */ /* 0x000fc800078e00ff */
[----:B------:R-:W-:Y:S01]  /*6c10*/  FADD.FTZ R16, R15, R16 ;  /* 0x000000100f107221 */ /* 0x000fe20000010000 */
[----:B------:R-:W-:Y:S02]  /*6c20*/  SEL R15, RZ, 0x1, P0 ;  /* 0x00000001ff0f7807 */ /* 0x000fe40000000000 */
[----:B------:R-:W-:Y:S01]  /*6c30*/  ISETP.NE.AND P0, PT, R99, 0x1, PT ;  /* 0x000000016300780c */ /* 0x000fe20003f05270 */
[----:B------:R-:W-:Y:S01]  /*6c40*/  @P1 FADD.FTZ R152, R17, R16 ;  /* 0x0000001011981221 */ /* 0x000fe20000010000 */
[----:B------:R-:W-:Y:S01]  /*6c50*/  @!P1 MOV R152, R16 ;  /* 0x0000001000989202 */ /* 0x000fe20000000f00 */
[----:B------:R-:W-:-:S03]  /*6c60*/  IMAD.MOV.U32 R16, RZ, RZ, R12 ;  /* 0x000000ffff107224 */ /* 0x000fc600078e000c */
[----:B------:R-:W-:-:S07]  /*6c70*/  F2FP.F16.F32.PACK_AB R98, RZ, R152 ;  /* 0x00000098ff62723e */ /* 0x000fce00000000ff */
        /* <DEDUP_REMOVED lines=9> */
.L_x_3037:
        /* <DEDUP_REMOVED lines=13> */
.L_x_3039:
[----:B------:R-:W-:Y:S05]  /*6de0*/  BSYNC.RECONVERGENT B2 ;  /* 0x0000000000027941 */ /* 0x000fea0003800200 */
.L_x_3038:
        /* <DEDUP_REMOVED lines=43> */
.L_x_3036:
[----:B------:R-:W-:Y:S05]  /*70a0*/  BSYNC.RECONVERGENT B1 ;  /* 0x0000000000017941 */ /* 0x000fea0003800200 */
.L_x_3035:
        /* <DEDUP_REMOVED lines=20> */
.L_x_3042:
        /* <DEDUP_REMOVED lines=13> */
.L_x_3044:
[----:B------:R-:W-:Y:S05]  /*72c0*/  BSYNC.RECONVERGENT B2 ;  /* 0x0000000000027941 */ /* 0x000fea0003800200 */
.L_x_3043:
        /* <DEDUP_REMOVED lines=43> */
.L_x_3041:
[----:B------:R-:W-:Y:S05]  /*7580*/  BSYNC.RECONVERGENT B1 ;  /* 0x0000000000017941 */ /* 0x000fea0003800200 */
.L_x_3040:
[----:B------:R-:W-:Y:S01]  /*7590*/  I2FP.F32.U32 R18, R17 ;  /* 0x0000001100127245 */ /* 0x000fe20000201000 */
[----:B------:R-:W-:Y:S01]  /*75a0*/  HADD2.F32 R94, -RZ, R90.H1_H1 ;  /* 0x3000005aff5e7230 */ /* 0x000fe20000004100 */
[----:B------:R-:W-:Y:S01]  /*75b0*/  BSSY.RECONVERGENT B1, `(.L_x_3045) ;  /* 0x0000051000017945 */ /* 0x000fe20003800200 */
[----:B------:R-:W-:Y:S02]  /*75c0*/  @P1 HADD2.F32 R107, -RZ, R86.H1_H1 ;  /* 0x30000056ff6b1230 */ /* 0x000fe40000004100 */
        /* <DEDUP_REMOVED lines=9> */
[--C-:B------:R-:W-:Y:S02]  /*7660*/  @!P1 IMAD.MOV.U32 R158, RZ, RZ, R16.reuse ;  /* 0x000000ffff9e9224 */ /* 0x100fe400078e0010 */
[----:B------:R-:W-:Y:S01]  /*7670*/  HFMA2 R107, -RZ, RZ, 0, 1.1920928955078125e-07 ;  /* 0x00000002ff6b7431 */ /* 0x000fe200000001ff */
[----:B------:R-:W-:Y:S02]  /*7680*/  PRMT R16, R17, 0x7610, R16 ;  /* 0x0000761011107816 */ /* 0x000fe40000000010 */
        /* <DEDUP_REMOVED lines=10> */
.L_x_3047:
        /* <DEDUP_REMOVED lines=13> */
.L_x_3049:
[----:B------:R-:W-:Y:S05]  /*7800*/  BSYNC.RECONVERGENT B2 ;  /* 0x0000000000027941 */ /* 0x000fea0003800200 */
.L_x_3048:
        /* <DEDUP_REMOVED lines=43> */
.L_x_3046:
[----:B------:R-:W-:Y:S05]  /*7ac0*/  BSYNC.RECONVERGENT B1 ;  /* 0x0000000000017941 */ /* 0x000fea0003800200 */
.L_x_3045:
        /* <DEDUP_REMOVED lines=20> */
.L_x_3052:
        /* <DEDUP_REMOVED lines=13> */
.L_x_3054:
[----:B------:R-:W-:Y:S05]  /*7ce0*/  BSYNC.RECONVERGENT B2 ;  /* 0x0000000000027941 */ /* 0x000fea0003800200 */
.L_x_3053:
        /* <DEDUP_REMOVED lines=43> */
.L_x_3051:
[----:B------:R-:W-:Y:S05]  /*7fa0*/  BSYNC.RECONVERGENT B1 ;  /* 0x0000000000017941 */ /* 0x000fea0003800200 */
.L_x_3050:
[----:B------:R-:W-:Y:S01]  /*7fb0*/  I2FP.F32.U32 R18, R99 ;  /* 0x0000006300127245 */ /* 0x000fe20000201000 */
[----:B------:R-:W-:Y:S01]  /*7fc0*/  HADD2.F32 R106, -RZ, R91.H0_H0 ;  /* 0x2000005bff6a7230 */ /* 0x000fe20000004100 */
[----:B------:R-:W-:Y:S01]  /*7fd0*/  BSSY.RECONVERGENT B1, `(.L_x_3055) ;  /* 0x0000051000017945 */ /* 0x000fe20003800200 */
[----:B------:R-:W-:Y:S01]  /*7fe0*/  @P1 HADD2.F32 R154, -RZ, R87.H0_H0 ;  /* 0x20000057ff9a1230 */ /* 0x000fe20000004100 */
[----:B------:R-:W-:Y:S01]  /*7ff0*/  MOV R107, R12 ;  /* 0x0000000c006b7202 */ /* 0x000fe20000000f00 */
        /* <DEDUP_REMOVED lines=21> */
.L_x_3057:
        /* <DEDUP_REMOVED lines=13> */
.L_x_3059:
[----:B------:R-:W-:Y:S05]  /*8220*/  BSYNC.RECONVERGENT B2 ;  /* 0x0000000000027941 */ /* 0x000fea0003800200 */
.L_x_3058:
        /* <DEDUP_REMOVED lines=43> */
.L_x_3056:
[----:B------:R-:W-:Y:S05]  /*84e0*/  BSYNC.RECONVERGENT B1 ;  /* 0x0000000000017941 */ /* 0x000fea0003800200 */
.L_x_3055:
        /* <DEDUP_REMOVED lines=20> */
.L_x_3062:
        /* <DEDUP_REMOVED lines=15> */
.L_x_3064:
[----:B------:R-:W-:Y:S05]  /*8720*/  BSYNC.RECONVERGENT B2 ;  /* 0x0000000000027941 */ /* 0x000fea0003800200 */
.L_x_3063:
        /* <DEDUP_REMOVED lines=43> */
.L_x_3061:
[----:B------:R-:W-:Y:S05]  /*89e0*/  BSYNC.RECONVERGENT B1 ;  /* 0x0000000000017941 */ /* 0x000fea0003800200 */
.L_x_3060:
        /* <DEDUP_REMOVED lines=10> */
[----:B------:R-:W-:-:S03]  /*8a90*/  SEL R95, RZ, 0x1, P6 ;  /* 0x00000001ff5f7807 */ /* 0x000fc60003000000 */
[----:B------:R-:W-:-:S04]  /*8aa0*/  FADD.FTZ R18, R18, R107 ;  /* 0x0000006b12127221 */ /* 0x000fc80000010000 */
[--C-:B------:R-:W-:Y:S01]  /*8ab0*/  @P1 FADD.FTZ R148, R109, R18.reuse ;  /* 0x000000126d941221 */ /* 0x100fe20000010000 */
[----:B------:R-:W-:Y:S02]  /*8ac0*/  @!P1 MOV R148, R18 ;  /* 0x0000001200949202 */ /* 0x000fe40000000f00 */
[----:B------:R-:W-:Y:S02]  /*8ad0*/  PRMT R18, R95, 0x7610, R18 ;  /* 0x000076105f127816 */ /* 0x000fe40000000012 */
[----:B------:R-:W-:-:S04]  /*8ae0*/  F2FP.F16.F32.PACK_AB R95, RZ, R148 ;  /* 0x00000094ff5f723e */ /* 0x000fc800000000ff */
[----:B------:R-:W-:-:S07]  /*8af0*/  PRMT R95, R99, 0x5410, R95 ;  /* 0x00005410635f7816 */ /* 0x000fce000000005f */
.L_x_2984:
        /* <DEDUP_REMOVED lines=10> */
[----:B------:R-:W-:Y:S02]  /*8ba0*/  SEL R102, RZ, 0x1000000, !P2 ;  /* 0x01000000ff667807 */ /* 0x000fe40005000000 */
[----:B------:R-:W-:Y:S01]  /*8bb0*/  SEL R10, RZ, 0x10000, !P4 ;  /* 0x00010000ff0a7807 */ /* 0x000fe20006000000 */
[----:B------:R-:W2:Y:S01]  /*8bc0*/  @P1 LDC.64 R108, c[0x0][0x3a0] ;  /* 0x0000e800ff6c1b82 */ /* 0x000ea20000000a00 */
[----:B------:R-:W-:Y:S02]  /*8bd0*/  SEL R7, RZ, 0x100, !P5 ;  /* 0x00000100ff077807 */ /* 0x000fe40006800000 */
[----:B------:R-:W-:Y:S02]  /*8be0*/  ISETP.NE.AND P6, PT, R116, RZ, PT ;  /* 0x000000ff7400720c */ /* 0x000fe40003fc5270 */
[----:B------:R-:W-:Y:S01]  /*8bf0*/  LOP3.LUT R115, R115, R107, R106, 0xfe, !PT ;  /* 0x0000006b73737212 */ /* 0x000fe200078efe6a */
[----:B------:R-:W-:Y:S01]  /*8c00*/  IMAD.WIDE.U32 R106, R121, 0x10, R110 ;  /* 0x00000010796a7825 */ /* 0x000fe200078e006e */
[----:B------:R-:W-:Y:S01]  /*8c10*/  LOP3.LUT R7, R7, R102, R10, 0xfe, !PT ;  /* 0x0000006607077212 */ /* 0x000fe200078efe0a */
[----:B------:R-:W3:Y:S01]  /*8c20*/  @P0 LDC.64 R112, c[0x0][0x398] ;  /* 0x0000e600ff700b82 */ /* 0x000ee20000000a00 */
[----:B------:R-:W-:Y:S01]  /*8c30*/  SEL R114, RZ, 0x1, !P3 ;  /* 0x00000001ff727807 */ /* 0x000fe20005800000 */
[----:B0-----:R-:W-:Y:S01]  /*8c40*/  IMAD.WIDE.U32 R116, R127, 0x10, R98 ;  /* 0x000000107f747825 */ /* 0x001fe200078e0062 */
[----:B------:R-:W-:-:S02]  /*8c50*/  SEL R10, RZ, 0x1, !P6 ;  /* 0x00000001ff0a7807 */ /* 0x000fc40007000000 */
[----:B------:R-:W-:Y:S02]  /*8c60*/  LOP3.LUT R115, R115, R114, RZ, 0xfc, !PT ;  /* 0x0000007273737212 */ /* 0x000fe400078efcff */
[----:B------:R-:W-:Y:S01]  /*8c70*/  LOP3.LUT R114, R7, R10, RZ, 0xfc, !PT ;  /* 0x0000000a07727212 */ /* 0x000fe200078efcff */
[----:B-1----:R-:W-:Y:S01]  /*8c80*/  IMAD.WIDE.U32 R118, R127, 0x8, R96 ;  /* 0x000000087f767825 */ /* 0x002fe200078e0060 */
[----:B------:R0:W-:Y:S04]  /*8c90*/  STG.E.128 desc[UR8][R116.64], R92 ;  /* 0x0000005c74007986 */ /* 0x0001e8000c101d08 */
[----:B------:R0:W-:Y:S01]  /*8ca0*/  STG.E.64 desc[UR8][R118.64], R114 ;  /* 0x0000007276007986 */ /* 0x0001e2000c101b08 */
[----:B--2---:R-:W-:-:S04]  /*8cb0*/  @P1 IMAD.WIDE.U32 R108, R121, 0x10, R108 ;  /* 0x00000010796c1825 */ /* 0x004fc800078e006c */
[----:B---3--:R-:W-:Y:S01]  /*8cc0*/  @P0 IMAD.WIDE.U32 R112, R121, 0x10, R112 ;  /* 0x0000001079700825 */ /* 0x008fe200078e0070 */
[----:B------:R-:W-:Y:S06]  /*8cd0*/  @!P0 BRA `(.L_x_3065) ;  /* 0x0000000000508947 */ /* 0x000fec0003800000 */
[----:B------:R-:W-:Y:S01]  /*8ce0*/  IMAD.U32 R10, R17, 0x10000, RZ ;  /* 0x00010000110a7824 */ /* 0x000fe200078e00ff */
[----:B0-----:R-:W0:Y:S01]  /*8cf0*/  LDC.64 R92, c[0x0][0x3b8] ;  /* 0x0000ee00ff5c7b82 */ /* 0x001e220000000a00 */
        /* <DEDUP_REMOVED lines=18> */
.L_x_3065:
[----:B------:R2:W5:Y:S04]  /*8e20*/  @P0 LDG.E.128 R88, desc[UR8][R112.64] ;  /* 0x0000000870580981 */ /* 0x000568000c1e1d00 */
[----:B------:R2:W5:Y:S04]  /*8e30*/  @P1 LDG.E.128 R84, desc[UR8][R108.64] ;  /* 0x000000086c541981 */ /* 0x000568000c1e1d00 */
[----:B01----:R2:W5:Y:S01]  /*8e40*/  LDG.E.128 R92, desc[UR8][R106.64] ;  /* 0x000000086a5c7981 */ /* 0x003562000c1e1d00 */
[----:B------:R-:W-:Y:S05]  /*8e50*/  @!P0 BRA `(.L_x_3066) ;  /* 0x0000005000608947 */ /* 0x000fea0003800000 */
        /* <DEDUP_REMOVED lines=16> */
.L_x_3069:
        /* <DEDUP_REMOVED lines=13> */
.L_x_3071:
[----:B------:R-:W-:Y:S05]  /*9030*/  BSYNC.RECONVERGENT B2 ;  /* 0x0000000000027941 */ /* 0x000fea0003800200 */
.L_x_3070:
        /* <DEDUP_REMOVED lines=42> */
.L_x_3068:
[----:B------:R-:W-:Y:S05]  /*92e0*/  BSYNC.RECONVERGENT B1 ;  /* 0x0000000000017941 */ /* 0x000fea0003800200 */
.L_x_3067:
[----:B------:R-:W-:Y:S01]  /*92f0*/  I2FP.F32.U32 R14, R7 ;  /* 0x00000007000e7245 */ /* 0x000fe20000201000 */
[----:B-----5:R-:W-:Y:S01]  /*9300*/  HADD2.F32 R16, -RZ, R92.H0_H0 ;  /* 0x2000005cff107230 */ /* 0x020fe20000004100 */
        /* <DEDUP_REMOVED lines=19> */
.L_x_3074:
        /* <DEDUP_REMOVED lines=13> */
.L_x_3076:
[----:B------:R-:W-:Y:S05]  /*9510*/  BSYNC.RECONVERGENT B2 ;  /* 0x0000000000027941 */ /* 0x000fea0003800200 */
.L_x_3075:
[----:B------:R-:W-:Y:S01]  /*9520*/  IMAD.WIDE.U32 R14, R0, -0x326172a9, RZ ;  /* 0xcd9e8d57000e7825 */ /* 0x000fe200078e00ff */
[----:B--2---:R-:W-:Y:S02]  /*9530*/  LOP3.LUT R106, R8, UR7, R13, 0x96, !PT ;  /* 0x00000007086a7c12 */ /* 0x004fe4000f8e960d */
        /* <DEDUP_REMOVED lines=41> */
.L_x_3073:
[----:B------:R-:W-:Y:S05]  /*97d0*/  BSYNC.RECONVERGENT B1 ;  /* 0x0000000000017941 */ /* 0x000fea0003800200 */
.L_x_3072:
[----:B------:R-:W-:Y:S01]  /*97e0*/  I2FP.F32.U32 R14, R11 ;  /* 0x0000000b000e7245 */ /* 0x000fe20000201000 */
[----:B------:R-:W-:Y:S01]  /*97f0*/  HADD2.F32 R16, -RZ, R88.H0_H0 ;  /* 0x20000058ff107230 */ /* 0x000fe20000004100 */
[----:B------:R-:W-:Y:S01]  /*9800*/  ISETP.NE.AND P3, PT, R15, 0x1, PT ;  /* 0x000000010f00780c */ /* 0x000fe20003f65270 */
[----:B------:R-:W-:Y:S01]  /*9810*/  @P1 HADD2.F32 R116, -RZ, R84.H0_H0 ;  /* 0x20000054ff741230 */ /* 0x000fe20000004100 */
[----:B------:R-:W-:Y:S01]  /*9820*/  BSSY.RECONVERGENT B1, `(.L_x_3077) ;  /* 0x000004e000017945 */ /* 0x000fe20003800200 */
[----:B------:R-:W-:Y:S01]  /*9830*/  FFMA.FTZ R14, R14, R101, 1.1641532182693481445e-10 ;  /* 0x2f0000000e0e7423 */ /* 0x000fe20000010065 */
[----:B------:R-:W-:Y:S01]  /*9840*/  FMUL.FTZ R16, R16, R103 ;  /* 0x0000006710107220 */ /* 0x000fe20000410000 */
[----:B------:R-:W-:-:S03]  /*9850*/  IMAD.MOV.U32 R11, RZ, RZ, R12 ;  /* 0x000000ffff0b7224 */ /* 0x000fc600078e000c */
[----:B------:R-:W-:-:S04]  /*9860*/  FSETP.GTU.FTZ.AND P2, PT, R14, R105, PT ;  /* 0x000000690e00720b */ /* 0x000fc80003f5c000 */
[----:B------:R-:W-:Y:S01]  /*9870*/  FSEL R14, R16, RZ, !P2 ;  /* 0x000000ff100e7208 */ /* 0x000fe20005000000 */
[----:B------:R-:W-:-:S04]  /*9880*/  IMAD.MOV.U32 R16, RZ, RZ, 0x2 ;  /* 0x00000002ff107424 */ /* 0x000fc800078e00ff */
[----:B------:R-:W-:-:S04]  /*9890*/  FADD.FTZ R9, R9, R14 ;  /* 0x0000000e09097221 */ /* 0x000fc80000010000 */
[----:B------:R-:W-:Y:S01]  /*98a0*/  @P1 FADD.FTZ R116, R116, R9 ;  /* 0x0000000974741221 */ /* 0x000fe20000010000 */
[----:B------:R-:W-:Y:S02]  /*98b0*/  @!P1 MOV R116, R9 ;  /* 0x0000000900749202 */ /* 0x000fe40000000f00 */
[----:B------:R-:W-:Y:S02]  /*98c0*/  SEL R9, RZ, 0x1, P2 ;  /* 0x00000001ff097807 */ /* 0x000fe40001000000 */
        /* <DEDUP_REMOVED lines=10> */
.L_x_3079:
        /* <DEDUP_REMOVED lines=13> */
.L_x_3081:
[----:B------:R-:W-:Y:S05]  /*9a40*/  BSYNC.RECONVERGENT B2 ;  /* 0x0000000000027941 */ /* 0x000fea0003800200 */
.L_x_3080:
        /* <DEDUP_REMOVED lines=43> */
.L_x_3078:
[----:B------:R-:W-:Y:S05]  /*9d00*/  BSYNC.RECONVERGENT B1 ;  /* 0x0000000000017941 */ /* 0x000fea0003800200 */
.L_x_3077:
        /* <DEDUP_REMOVED lines=21> */
.L_x_3084:
        /* <DEDUP_REMOVED lines=13> */
.L_x_3086:
[----:B------:R-:W-:Y:S05]  /*9f30*/  BSYNC.RECONVERGENT B2 ;  /* 0x0000000000027941 */ /* 0x000fea0003800200 */
.L_x_3085:
[----:B------:R-:W-:Y:S01]  /*9f40*/  IMAD.WIDE.U32 R14, R0, -0x326172a9, RZ ;  /* 0xcd9e8d57000e7825 */ /* 0x000fe200078e00ff */
[----:B--2---:R-:W-:-:S04]  /*9f50*/  LOP3.LUT R106, R8, UR7, R13, 0x96, !PT ;  /* 0x00000007086a7c12 */ /* 0x004fc8000f8e960d */
        /* <DEDUP_REMOVED lines=41> */
.L_x_3083:
[----:B------:R-:W-:Y:S05]  /*a1f0*/  BSYNC.RECONVERGENT B1 ;  /* 0x0000000000017941 */ /* 0x000fea0003800200 */
.L_x_3082:
[----:B------:R-:W-:Y:S01]  /*a200*/  I2FP.F32.U32 R14, R13 ;  /* 0x0000000d000e7245 */ /* 0x000fe20000201000 */
[----:B------:R-:W-:Y:S01]  /*a210*/  HADD2.F32 R16, -RZ, R88.H1_H1 ;  /* 0x30000058ff107230 */ /* 0x000fe20000004100 */
[----:B------:R-:W-:Y:S01]  /*a220*/  ISETP.NE.AND P3, PT, R15, 0x1, PT ;  /* 0x000000010f00780c */ /* 0x000fe20003f65270 */
[----:B------:R-:W-:Y:S01]  /*a230*/  @P1 HADD2.F32 R162, -RZ, R84.H1_H1 ;  /* 0x30000054ffa21230 */ /* 0x000fe20000004100 */
[----:B------:R-:W-:Y:S01]  /*a240*/  BSSY.RECONVERGENT B1, `(.L_x_3087) ;  /* 0x000004e000017945 */ /* 0x000fe20003800200 */
[----:B------:R-:W-:Y:S01]  /*a250*/  FFMA.FTZ R14, R14, R101, 1.1641532182693481445e-10 ;  /* 0x2f0000000e0e7423 */ /* 0x000fe20000010065 */
[----:B------:R-:W-:Y:S01]  /*a260*/  FMUL.FTZ R16, R16, R103 ;  /* 0x0000006710107220 */ /* 0x000fe20000410000 */
[----:B------:R-:W-:Y:S02]  /*a270*/  HFMA2 R17, -RZ, RZ, 0, 1.1920928955078125e-07 ;  /* 0x00000002ff117431 */ /* 0x000fe400000001ff */
[----:B------:R-:W-:Y:S01]  /*a280*/  IMAD.MOV.U32 R13, RZ, RZ, R12 ;  /* 0x000000ffff0d7224 */ /* 0x000fe200078e000c */
[----:B------:R-:W-:-:S04]  /*a290*/  FSETP.GTU.FTZ.AND P2, PT, R14, R105, PT ;  /* 0x000000690e00720b */ /* 0x000fc80003f5c000 */
        /* <DEDUP_REMOVED lines=15> */
.L_x_3089:
        /* <DEDUP_REMOVED lines=13> */
.L_x_3091:
[----:B------:R-:W-:Y:S05]  /*a460*/  BSYNC.RECONVERGENT B2 ;  /* 0x0000000000027941 */ /* 0x000fea0003800200 */
.L_x_3090:
        /* <DEDUP_REMOVED lines=43> */
.L_x_3088:
[----:B------:R-:W-:Y:S05]  /*a720*/  BSYNC.RECONVERGENT B1 ;  /* 0x0000000000017941 */ /* 0x000fea0003800200 */
.L_x_3087:
        /* <DEDUP_REMOVED lines=21> */
.L_x_3094:
        /* <DEDUP_REMOVED lines=13> */
.L_x_3096:
[----:B------:R-:W-:Y:S05]  /*a950*/  BSYNC.RECONVERGENT B2 ;  /* 0x0000000000027941 */ /* 0x000fea0003800200 */
.L_x_3095:
        /* <DEDUP_REMOVED lines=43> */
.L_x_3093:
[----:B------:R-:W-:Y:S05]  /*ac10*/  BSYNC.RECONVERGENT B1 ;  /* 0x0000000000017941 */ /* 0x000fea0003800200 */
.L_x_3092:
        /* <DEDUP_REMOVED lines=8> */
[----:B------:R-:W-:-:S04]  /*aca0*/  FSETP.GTU.FTZ.AND P2, PT, R14, R105, PT ;  /* 0x000000690e00720b */ /* 0x000fc80003f5c000 */
[----:B------:R-:W-:-:S05]  /*acb0*/  FSEL R14, R16, RZ, !P2 ;  /* 0x000000ff100e7208 */ /* 0x000fca0005000000 */
[----:B------:R-:W-:Y:S01]  /*acc0*/  FADD.FTZ R13, R13, R14 ;  /* 0x0000000e0d0d7221 */ /* 0x000fe20000010000 */
[----:B------:R-:W-:-:S03]  /*acd0*/  MOV R14, R12 ;  /* 0x0000000c000e7202 */ /* 0x000fc60000000f00 */
        /* <DEDUP_REMOVED lines=13> */
.L_x_3099:
        /* <DEDUP_REMOVED lines=13> */
.L_x_3101:
[----:B------:R-:W-:Y:S05]  /*ae80*/  BSYNC.RECONVERGENT B2 ;  /* 0x0000000000027941 */ /* 0x000fea0003800200 */
.L_x_3100:
[----:B--2---:R-:W-:Y:S01]  /*ae90*/  IMAD.WIDE.U32 R106, R0, -0x326172a9, RZ ;  /* 0xcd9e8d57006a7825 */ /* 0x004fe200078e00ff */
        /* <DEDUP_REMOVED lines=37> */
[----:B------:R-:W-:Y:S02]  /*b0f0*/  LOP3.LUT R6, R16, UR29, R109, 0x96, !PT ;  /* 0x0000001d10067c12 */ /* 0x000fe4000f8e966d */
[----:B------:R-:W-:Y:S02]  /*b100*/  MOV R12, R108 ;  /* 0x0000006c000c7202 */ /* 0x000fe40000000f00 */
[----:B------:R-:W-:Y:S01]  /*b110*/  LOP3.LUT R5, R14, UR30, R107, 0x96, !PT ;  /* 0x0000001e0e057c12 */ /* 0x000fe2000f8e966b */
[----:B------:R-:W-:Y:S02]  /*b120*/  IMAD.MOV.U32 R14, RZ, RZ, R10 ;  /* 0x000000ffff0e7224 */ /* 0x000fe400078e000a */
[----:B------:R-:W-:-:S07]  /*b130*/  IMAD.MOV.U32 R10, RZ, RZ, R106 ;  /* 0x000000ffff0a7224 */ /* 0x000fce00078e006a */
.L_x_3098:
[----:B------:R-:W-:Y:S05]  /*b140*/  BSYNC.RECONVERGENT B1 ;  /* 0x0000000000017941 */ /* 0x000fea0003800200 */
.L_x_3097:
        /* <DEDUP_REMOVED lines=10> */
[----:B------:R-:W-:-:S04]  /*b1f0*/  PLOP3.LUT P3, PT, P3, PT, PT, 0x8, 0x80 ;  /* 0x000000000080781c */ /* 0x000fc80001f6e170 */
[----:B--2---:R-:W-:Y:S01]  /*b200*/  P2R R107, PR, RZ, 0x8 ;  /* 0x00000008ff6b7803 */ /* 0x004fe20000000000 */
        /* <DEDUP_REMOVED lines=9> */
.L_x_3104:
        /* <DEDUP_REMOVED lines=13> */
.L_x_3106:
[----:B------:R-:W-:Y:S05]  /*b370*/  BSYNC.RECONVERGENT B2 ;  /* 0x0000000000027941 */ /* 0x000fea0003800200 */
.L_x_3105:
        /* <DEDUP_REMOVED lines=43> */
.L_x_3103:
[----:B------:R-:W-:Y:S05]  /*b630*/  BSYNC.RECONVERGENT B1 ;  /* 0x0000000000017941 */ /* 0x000fea0003800200 */
.L_x_3102:
        /* <DEDUP_REMOVED lines=25> */
.L_x_3109:
        /* <DEDUP_REMOVED lines=13> */
.L_x_3111:
[----:B------:R-:W-:Y:S05]  /*b8a0*/  BSYNC.RECONVERGENT B2 ;  /* 0x0000000000027941 */ /* 0x000fea0003800200 */
.L_x_3110:
        /* <DEDUP_REMOVED lines=43> */
.L_x_3108:
[----:B------:R-:W-:Y:S05]  /*bb60*/  BSYNC.RECONVERGENT B1 ;  /* 0x0000000000017941 */ /* 0x000fea0003800200 */
.L_x_3107:
[----:B------:R-:W-:Y:S01]  /*bb70*/  I2FP.F32.U32 R16, R15 ;  /* 0x0000000f00107245 */ /* 0x000fe20000201000 */
[----:B------:R-:W-:Y:S01]  /*bb80*/  HADD2.F32 R92, -RZ, R94.H0_H0 ;  /* 0x2000005eff5c7230 */ /* 0x000fe20000004100 */
[----:B------:R-:W-:Y:S01]  /*bb90*/  ISETP.NE.AND P3, PT, R17, 0x1, PT ;  /* 0x000000011100780c */ /* 0x000fe20003f65270 */
[----:B------:R-:W-:Y:S01]  /*bba0*/  BSSY.RECONVERGENT B1, `(.L_x_3112) ;  /* 0x000004a000017945 */ /* 0x000fe20003800200 */
[----:B------:R-:W-:Y:S02]  /*bbb0*/  HFMA2 R93, -RZ, RZ, 0, 1.1920928955078125e-07 ;  /* 0x00000002ff5d7431 */ /* 0x000fe400000001ff */
        /* <DEDUP_REMOVED lines=15> */
.L_x_3114:
        /* <DEDUP_REMOVED lines=13> */
.L_x_3116:
[----:B------:R-:W-:Y:S05]  /*bd80*/  BSYNC.RECONVERGENT B2 ;  /* 0x0000000000027941 */ /* 0x000fea0003800200 */
.L_x_3115:
        /* <DEDUP_REMOVED lines=43> */
.L_x_3113:
[----:B------:R-:W-:Y:S05]  /*c040*/  BSYNC.RECONVERGENT B1 ;  /* 0x0000000000017941 */ /* 0x000fea0003800200 */
.L_x_3112:
[----:B------:R-:W-:Y:S01]  /*c050*/  I2FP.F32.U32 R16, R16 ;  /* 0x0000001000107245 */ /* 0x000fe20000201000 */
[----:B------:R-:W-:Y:S01]  /*c060*/  HADD2.F32 R92, -RZ, R90.H0_H0 ;  /* 0x2000005aff5c7230 */ /* 0x000fe20000004100 */
[----:B------:R-:W-:Y:S01]  /*c070*/  BSSY.RECONVERGENT B1, `(.L_x_3117) ;  /* 0x0000051000017945 */ /* 0x000fe20003800200 */
[----:B------:R-:W-:Y:S02]  /*c080*/  @P1 HADD2.F32 R106, -RZ, R86.H0_H0 ;  /* 0x20000056ff6a1230 */ /* 0x000fe40000004100 */
        /* <DEDUP_REMOVED lines=22> */
.L_x_3119:
        /* <DEDUP_REMOVED lines=13> */
.L_x_3121:
[----:B------:R-:W-:Y:S05]  /*c2c0*/  BSYNC.RECONVERGENT B2 ;  /* 0x0000000000027941 */ /* 0x000fea0003800200 */
.L_x_3120:
        /* <DEDUP_REMOVED lines=43> */
.L_x_3118:
[----:B------:R-:W-:Y:S05]  /*c580*/  BSYNC.RECONVERGENT B1 ;  /* 0x0000000000017941 */ /* 0x000fea0003800200 */
.L_x_3117:
        /* <DEDUP_REMOVED lines=20> */
.L_x_3124:
        /* <DEDUP_REMOVED lines=13> */
.L_x_3126:
[----:B------:R-:W-:Y:S05]  /*c7a0*/  BSYNC.RECONVERGENT B2 ;  /* 0x0000000000027941 */ /* 0x000fea0003800200 */
.L_x_3125:
        /* <DEDUP_REMOVED lines=43> */
.L_x_3123:
[----:B------:R-:W-:Y:S05]  /*ca60*/  BSYNC.RECONVERGENT B1 ;  /* 0x0000000000017941 */ /* 0x000fea0003800200 */
.L_x_3122:
[----:B------:R-:W-:Y:S01]  /*ca70*/  I2FP.F32.U32 R16, R17 ;  /* 0x0000001100107245 */ /* 0x000fe20000201000 */
[----:B------:R-:W-:Y:S01]  /*ca80*/  HADD2.F32 R92, -RZ, R90.H1_H1 ;  /* 0x3000005aff5c7230 */ /* 0x000fe20000004100 */
[----:B------:R-:W-:Y:S01]  /*ca90*/  BSSY.RECONVERGENT B1, `(.L_x_3127) ;  /* 0x0000050000017945 */ /* 0x000fe20003800200 */
[----:B------:R-:W-:Y:S02]  /*caa0*/  @P1 HADD2.F32 R93, -RZ, R86.H1_H1 ;  /* 0x30000056ff5d1230 */ /* 0x000fe40000004100 */
        /* <DEDUP_REMOVED lines=21> */
.L_x_3129:
        /* <DEDUP_REMOVED lines=13> */
.L_x_3131:
[----:B------:R-:W-:Y:S05]  /*ccd0*/  BSYNC.RECONVERGENT B2 ;  /* 0x0000000000027941 */ /* 0x000fea0003800200 */
.L_x_3130:
        /* <DEDUP_REMOVED lines=43> */
.L_x_3128:
[----:B------:R-:W-:Y:S05]  /*cf90*/  BSYNC.RECONVERGENT B1 ;  /* 0x0000000000017941 */ /* 0x000fea0003800200 */
.L_x_3127:
        /* <DEDUP_REMOVED lines=20> */
.L_x_3134:
        /* <DEDUP_REMOVED lines=13> */
.L_x_3136:
[----:B------:R-:W-:Y:S05]  /*d1b0*/  BSYNC.RECONVERGENT B2 ;  /* 0x0000000000027941 */ /* 0x000fea0003800200 */
.L_x_3135:
        /* <DEDUP_REMOVED lines=43> */
.L_x_3133:
[----:B------:R-:W-:Y:S05]  /*d470*/  BSYNC.RECONVERGENT B1 ;  /* 0x0000000000017941 */ /* 0x000fea0003800200 */
.L_x_3132:
[----:B------:R-:W-:Y:S01]  /*d480*/  I2FP.F32.U32 R92, R93 ;  /* 0x0000005d005c7245 */ /* 0x000fe20000201000 */
[----:B------:R-:W-:Y:S01]  /*d490*/  HADD2.F32 R94, -RZ, R91.H0_H0 ;  /* 0x2000005bff5e7230 */ /* 0x000fe20000004100 */
[----:B------:R-:W-:Y:S01]  /*d4a0*/  BSSY.RECONVERGENT B1, `(.L_x_3137) ;  /* 0x0000051000017945 */ /* 0x000fe20003800200 */
[----:B------:R-:W-:Y:S02]  /*d4b0*/  @P1 HADD2.F32 R122, -RZ, R87.H0_H0 ;  /* 0x20000057ff7a1230 */ /* 0x000fe40000004100 */
[----:B------:R-:W-:Y:S01]  /*d4c0*/  FFMA.FTZ R92, R92, R101, 1.1641532182693481445e-10 ;  /* 0x2f0000005c5c7423 */ /* 0x000fe20000010065 */
[----:B------:R-:W-:Y:S01]  /*d4d0*/  FMUL.FTZ R94, R94, R103 ;  /* 0x000000675e5e7220 */ /* 0x000fe20000410000 */
[----:B------:R-:W-:Y:S02]  /*d4e0*/  IMAD.MOV.U32 R109, RZ, RZ, 0x2 ;  /* 0x00000002ff6d7424 */ /* 0x000fe400078e00ff */
[----:B------:R-:W-:Y:S01]  /*d4f0*/  IMAD.MOV.U32 R93, RZ, RZ, R12 ;  /* 0x000000ffff5d7224 */ /* 0x000fe200078e000c */
[----:B------:R-:W-:-:S04]  /*d500*/  FSETP.GTU.FTZ.AND P5, PT, R92, R105, PT ;  /* 0x000000695c00720b */ /* 0x000fc80003fbc000 */
[----:B------:R-:W-:Y:S02]  /*d510*/  FSEL R94, R94, RZ, !P5 ;  /* 0x000000ff5e5e7208 */ /* 0x000fe40006800000 */
[----:B------:R-:W-:Y:S02]  /*d520*/  SEL R92, RZ, 0x1, P5 ;  /* 0x00000001ff5c7807 */ /* 0x000fe40002800000 */
[----:B------:R-:W-:Y:S01]  /*d530*/  ISETP.NE.AND P5, PT, R108, 0x1, PT ;  /* 0x000000016c00780c */ /* 0x000fe20003fa5270 */
[----:B------:R-:W-:-:S04]  /*d540*/  FADD.FTZ R17, R17, R94 ;  /* 0x0000005e11117221 */ /* 0x000fc80000010000 */
        /* <DEDUP_REMOVED lines=13> */
.L_x_3139:
        /* <DEDUP_REMOVED lines=13> */
.L_x_3141:
[----:B------:R-:W-:Y:S05]  /*d6f0*/  BSYNC.RECONVERGENT B2 ;  /* 0x0000000000027941 */ /* 0x000fea0003800200 */
.L_x_3140:
        /* <DEDUP_REMOVED lines=43> */
.L_x_3138:
[----:B------:R-:W-:Y:S05]  /*d9b0*/  BSYNC.RECONVERGENT B1 ;  /* 0x0000000000017941 */ /* 0x000fea0003800200 */
.L_x_3137:
        /* <DEDUP_REMOVED lines=20> */
.L_x_3144:
        /* <DEDUP_REMOVED lines=15> */
.L_x_3146:
[----:B------:R-:W-:Y:S05]  /*dbf0*/  BSYNC.RECONVERGENT B2 ;  /* 0x0000000000027941 */ /* 0x000fea0003800200 */
.L_x_3145:
        /* <DEDUP_REMOVED lines=43> */
.L_x_3143:
[----:B------:R-:W-:Y:S05]  /*deb0*/  BSYNC.RECONVERGENT B1 ;  /* 0x0000000000017941 */ /* 0x000fea0003800200 */
.L_x_3142:
[----:B------:R-:W-:Y:S01]  /*dec0*/  I2FP.F32.U32 R92, R93 ;  /* 0x0000005d005c7245 */ /* 0x000fe20000201000 */
[----:B------:R-:W-:-:S04]  /*ded0*/  HADD2.F32 R94, -RZ, R91.H1_H1 ;  /* 0x3000005bff5e7230 */ /* 0x000fc80000004100 */
[----:B------:R-:W-:Y:S01]  /*dee0*/  FFMA.FTZ R92, R92, R101, 1.1641532182693481445e-10 ;  /* 0x2f0000005c5c7423 */ /* 0x000fe20000010065 */
[----:B------:R-:W-:Y:S01]  /*def0*/  FMUL.FTZ R93, R94, R103 ;  /* 0x000000675e5d7220 */ /* 0x000fe20000410000 */
[----:B------:R-:W-:-:S03]  /*df00*/  @P1 HADD2.F32 R94, -RZ, R87.H1_H1 ;  /* 0x30000057ff5e1230 */ /* 0x000fc60000004100 */
[----:B------:R-:W-:-:S04]  /*df10*/  FSETP.GTU.FTZ.AND P6, PT, R92, R105, PT ;  /* 0x000000695c00720b */ /* 0x000fc80003fdc000 */
[----:B------:R-:W-:Y:S02]  /*df20*/  FSEL R93, R93, RZ, !P6 ;  /* 0x000000ff5d5d7208 */ /* 0x000fe40007000000 */
[----:B------:R-:W-:-:S03]  /*df30*/  SEL R92, RZ, 0x1, P6 ;  /* 0x00000001ff5c7807 */ /* 0x000fc60003000000 */
[----:B------:R-:W-:-:S04]  /*df40*/  FADD.FTZ R93, R118, R93 ;  /* 0x0000005d765d7221 */ /* 0x000fc80000010000 */
[--C-:B------:R-:W-:Y:S01]  /*df50*/  @P1 FADD.FTZ R118, R94, R93.reuse ;  /* 0x0000005d5e761221 */ /* 0x100fe20000010000 */
[----:B------:R-:W-:Y:S01]  /*df60*/  @!P1 IMAD.MOV.U32 R118, RZ, RZ, R93 ;  /* 0x000000ffff769224 */ /* 0x000fe200078e005d */
[----:B------:R-:W-:Y:S02]  /*df70*/  PRMT R93, R18, 0x5410, R117 ;  /* 0x00005410125d7816 */ /* 0x000fe40000000075 */
[----:B------:R-:W-:Y:S02]  /*df80*/  PRMT R18, R92, 0x7610, R18 ;  /* 0x000076105c127816 */ /* 0x000fe40000000012 */
[----:B------:R-:W-:Y:S02]  /*df90*/  F2FP.F16.F32.PACK_AB R95, RZ, R118 ;  /* 0x00000076ff5f723e */ /* 0x000fe400000000ff */
[----:B------:R-:W-:Y:S02]  /*dfa0*/  PRMT R94, R119, 0x5410, R123 ;  /* 0x00005410775e7816 */ /* 0x000fe4000000007b */
[----:B------:R-:W-:-:S02]  /*dfb0*/  PRMT R92, R104, 0x5410, R114 ;  /* 0x00005410685c7816 */ /* 0x000fc40000000072 */
[----:B------:R-:W-:Y:S01]  /*dfc0*/  PRMT R95, R115, 0x5410, R95 ;  /* 0x00005410735f7816 */ /* 0x000fe2000000005f */
[----:B------:R-:W-:Y:S06]  /*dfd0*/  BRA `(.L_x_3147) ;  /* 0x00000028004c7947 */ /* 0x000fec0003800000 */
.L_x_3066:
[----:B------:R-:W-:Y:S01]  /*dfe0*/  ISETP.NE.AND P2, PT, R120, 0x1, PT ;  /* 0x000000017800780c */ /* 0x000fe20003f45270 */
[----:B------:R-:W-:Y:S01]  /*dff0*/  BSSY.RECONVERGENT B1, `(.L_x_3148) ;  /* 0x0000048000017945 */ /* 0x000fe20003800200 */
[----:B--2---:R-:W-:Y:S02]  /*e000*/  HFMA2 R106, -RZ, RZ, 0, 1.1920928955078125e-07 ;  /* 0x00000002ff6a7431 */ /* 0x004fe400000001ff */
        /* <DEDUP_REMOVED lines=13> */
.L_x_3150:
        /* <DEDUP_REMOVED lines=13> */
.L_x_3152:
[----:B------:R-:W-:Y:S05]  /*e1b0*/  BSYNC.RECONVERGENT B2 ;  /* 0x0000000000027941 */ /* 0x000fea0003800200 */
.L_x_3151:
        /* <DEDUP_REMOVED lines=35> */
[----:B------:R-:W-:Y:S01]  /*e3f0*/  IMAD.WIDE.U32 R112, R113, -0x326172a9, RZ ;  /* 0xcd9e8d5771707825 */ /* 0x000fe200078e00ff */
[----:B------:R-:W-:-:S03]  /*e400*/  MOV R7, R100 ;  /* 0x0000006400077202 */ /* 0x000fc60000000f00 */
[----:B------:R-:W-:Y:S01]  /*e410*/  IMAD.WIDE.U32 R108, R108, -0x2daee0ad, RZ ;  /* 0xd2511f536c6c7825 */ /* 0x000fe200078e00ff */
[----:B------:R-:W-:-:S03]  /*e420*/  LOP3.LUT R6, R6, UR29, R113, 0x96, !PT ;  /* 0x0000001d06067c12 */ /* 0x000fc6000f8e9671 */
[----:B------:R-:W-:Y:S01]  /*e430*/  IMAD.MOV.U32 R12, RZ, RZ, R112 ;  /* 0x000000ffff0c7224 */ /* 0x000fe200078e0070 */
[----:B------:R-:W-:Y:S01]  /*e440*/  LOP3.LUT R5, R106, UR30, R109, 0x96, !PT ;  /* 0x0000001e6a057c12 */ /* 0x000fe2000f8e966d */
[----:B------:R-:W-:Y:S02]  /*e450*/  IMAD.MOV.U32 R10, RZ, RZ, R108 ;  /* 0x000000ffff0a7224 */ /* 0x000fe400078e006c */
[----:B------:R-:W-:-:S07]  /*e460*/  IMAD.MOV.U32 R106, RZ, RZ, RZ ;  /* 0x000000ffff6a7224 */ /* 0x000fce00078e00ff */
.L_x_3149:
[----:B------:R-:W-:Y:S05]  /*e470*/  BSYNC.RECONVERGENT B1 ;  /* 0x0000000000017941 */ /* 0x000fea0003800200 */
.L_x_3148:
[----:B------:R-:W-:Y:S01]  /*e480*/  I2FP.F32.U32 R100, R7 ;  /* 0x0000000700647245 */ /* 0x000fe20000201000 */
[----:B-----5:R-:W-:Y:S01]  /*e490*/  HADD2.F32 R102, -RZ, R92.H0_H0 ;  /* 0x2000005cff667230 */ /* 0x020fe20000004100 */
[----:B------:R-:W-:Y:S01]  /*e4a0*/  ISETP.NE.AND P3, PT, R106, 0x1, PT ;  /* 0x000000016a00780c */ /* 0x000fe20003f65270 */
[----:B------:R-:W-:Y:S01]  /*e4b0*/  @P1 HADD2.F32 R7, -RZ, R84.H0_H0 ;  /* 0x20000054ff071230 */ /* 0x000fe20000004100 */
[----:B------:R-:W-:Y:S01]  /*e4c0*/  BSSY.RECONVERGENT B1, `(.L_x_3153) ;  /* 0x000004d000017945 */ /* 0x000fe20003800200 */
[----:B------:R-:W-:Y:S01]  /*e4d0*/  FFMA.FTZ R100, R100, R101, 1.1641532182693481445e-10 ;  /* 0x2f00000064647423 */ /* 0x000fe20000010065 */
[----:B------:R-:W-:-:S04]  /*e4e0*/  FMUL.FTZ R102, R102, R103 ;  /* 0x0000006766667220 */ /* 0x000fc80000410000 */
[----:B------:R-:W-:Y:S02]  /*e4f0*/  FSETP.GTU.FTZ.AND P2, PT, R100, R105, PT ;  /* 0x000000696400720b */ /* 0x000fe40003f5c000 */
[----:B------:R-:W-:Y:S02]  /*e500*/  MOV R100, R12 ;  /* 0x0000000c00647202 */ /* 0x000fe40000000f00 */
        /* <DEDUP_REMOVED lines=15> */
.L_x_3155:
        /* <DEDUP_REMOVED lines=13> */
.L_x_3157:
[----:B------:R-:W-:Y:S05]  /*e6d0*/  BSYNC.RECONVERGENT B2 ;  /* 0x0000000000027941 */ /* 0x000fea0003800200 */
.L_x_3156:
        /* <DEDUP_REMOVED lines=43> */
.L_x_3154:
[----:B------:R-:W-:Y:S05]  /*e990*/  BSYNC.RECONVERGENT B1 ;  /* 0x0000000000017941 */ /* 0x000fea0003800200 */
.L_x_3153:
        /* <DEDUP_REMOVED lines=9> */
[----:B------:R-:W-:Y:S01]  /*ea30*/  FSEL R162, R92, RZ, !P2 ;  /* 0x000000ff5ca27208 */ /* 0x000fe20005000000 */
[----:B------:R-:W-:Y:S01]  /*ea40*/  IMAD.MOV.U32 R92, RZ, RZ, R12 ;  /* 0x000000ffff5c7224 */ /* 0x000fe200078e000c */
        /* <DEDUP_REMOVED lines=13> */
.L_x_3160:
        /* <DEDUP_REMOVED lines=13> */
.L_x_3162:
[----:B------:R-:W-:Y:S05]  /*ebf0*/  BSYNC.RECONVERGENT B2 ;  /* 0x0000000000027941 */ /* 0x000fea0003800200 */
.L_x_3161:
        /* <DEDUP_REMOVED lines=43> */
.L_x_3159:
[----:B------:R-:W-:Y:S05]  /*eeb0*/  BSYNC.RECONVERGENT B1 ;  /* 0x0000000000017941 */ /* 0x000fea0003800200 */
.L_x_3158:
        /* <DEDUP_REMOVED lines=24> */
.L_x_3165:
        /* <DEDUP_REMOVED lines=13> */
.L_x_3167:
[----:B------:R-:W-:Y:S05]  /*f110*/  BSYNC.RECONVERGENT B2 ;  /* 0x0000000000027941 */ /* 0x000fea0003800200 */
.L_x_3166:
        /* <DEDUP_REMOVED lines=43> */
.L_x_3164:
[----:B------:R-:W-:Y:S05]  /*f3d0*/  BSYNC.RECONVERGENT B1 ;  /* 0x0000000000017941 */ /* 0x000fea0003800200 */
.L_x_3163:
        /* <DEDUP_REMOVED lines=12> */
[----:B------:R-:W-:Y:S02]  /*f4a0*/  P2R R107, PR, RZ, 0x8 ;  /* 0x00000008ff6b7803 */ /* 0x000fe40000000000 */
[----:B------:R-:W-:Y:S02]  /*f4b0*/  MOV R93, R12 ;  /* 0x0000000c005d7202 */ /* 0x000fe40000000f00 */
        /* <DEDUP_REMOVED lines=10> */
.L_x_3170:
        /* <DEDUP_REMOVED lines=13> */
.L_x_3172:
[----:B------:R-:W-:Y:S05]  /*f630*/  BSYNC.RECONVERGENT B2 ;  /* 0x0000000000027941 */ /* 0x000fea0003800200 */
.L_x_3171:
        /* <DEDUP_REMOVED lines=43> */
.L_x_3169:
[----:B------:R-:W-:Y:S05]  /*f8f0*/  BSYNC.RECONVERGENT B1 ;  /* 0x0000000000017941 */ /* 0x000fea0003800200 */
.L_x_3168:
        /* <DEDUP_REMOVED lines=23> */
.L_x_3175:
        /* <DEDUP_REMOVED lines=13> */
.L_x_3177:
[----:B------:R-:W-:Y:S05]  /*fb40*/  BSYNC.RECONVERGENT B2 ;  /* 0x0000000000027941 */ /* 0x000fea0003800200 */
.L_x_3176:
        /* <DEDUP_REMOVED lines=43> */
.L_x_3174:
[----:B------:R-:W-:Y:S05]  /*fe00*/  BSYNC.RECONVERGENT B1 ;  /* 0x0000000000017941 */ /* 0x000fea0003800200 */
.L_x_3173:
        /* <DEDUP_REMOVED lines=23> */
.L_x_3180:
        /* <DEDUP_REMOVED lines=13> */
.L_x_3182:
[----:B------:R-:W-:Y:S05]  /*10050*/  BSYNC.RECONVERGENT B2 ;  /* 0x0000000000027941 */ /* 0x000fea0003800200 */
.L_x_3181:
        /* <DEDUP_REMOVED lines=43> */
.L_x_3179:
[----:B------:R-:W-:Y:S05]  /*10310*/  BSYNC.RECONVERGENT B1 ;  /* 0x0000000000017941 */ /* 0x000fea0003800200 */
.L_x_3178:
        /* <DEDUP_REMOVED lines=23> */
.L_x_3185:
        /* <DEDUP_REMOVED lines=13> */
.L_x_3187:
[----:B------:R-:W-:Y:S05]  /*10560*/  BSYNC.RECONVERGENT B2 ;  /* 0x0000000000027941 */ /* 0x000fea0003800200 */
.L_x_3186:
        /* <DEDUP_REMOVED lines=43> */
.L_x_3184:
[----:B------:R-:W-:Y:S05]  /*10820*/  BSYNC.RECONVERGENT B1 ;  /* 0x0000000000017941 */ /* 0x000fea0003800200 */
.L_x_3183:
[----:B------:R-:W-:Y:S01]  /*10830*/  I2FP.F32.U32 R92, R93 ;  /* 0x0000005d005c7245 */ /* 0x000fe20000201000 */
[----:B------:R-:W-:Y:S01]  /*10840*/  HADD2.F32 R108, -RZ, R95.H1_H1 ;  /* 0x3000005fff6c7230 */ /* 0x000fe20000004100 */
[----:B------:R-:W-:Y:S01]  /*10850*/  PRMT R94, R125, 0x5410, R94 ;  /* 0x000054107d5e7816 */ /* 0x000fe2000000005e */
[----:B------:R-:W-:Y:S02]  /*10860*/  @P1 HADD2.F32 R93, -RZ, R87.H1_H1 ;  /* 0x30000057ff5d1230 */ /* 0x000fe40000004100 */
        /* <DEDUP_REMOVED lines=8> */
[----:B------:R-:W-:-:S04]  /*108f0*/  F2FP.F16.F32.PACK_AB R95, RZ, R118 ;  /* 0x00000076ff5f723e */ /* 0x000fc800000000ff */
[----:B------:R-:W-:-:S07]  /*10900*/  PRMT R95, R123, 0x5410, R95 ;  /* 0x000054107b5f7816 */ /* 0x000fce000000005f */
.L_x_3147:
[----:B------:R-:W-:Y:S01]  /*10910*/  SEL R108, RZ, 0x1000000, !P5 ;  /* 0x01000000ff6c7807 */ /* 0x000fe20006800000 */
[C---:B------:R-:W-:Y:S01]  /*10920*/  IMAD.WIDE.U32 R130, R121.reuse, 0x10, R98 ;  /* 0x0000001079827825 */ /* 0x040fe200078e0062 */
[----:B------:R-:W-:Y:S01]  /*10930*/  SEL R104, RZ, 0x10000, !P4 ;  /* 0x00010000ff687807 */ /* 0x000fe20006000000 */
[----:B------:R-:W0:Y:S01]  /*10940*/  @P0 LDC.64 R124, c[0x0][0x398] ;  /* 0x0000e600ff7c0b82 */ /* 0x000e220000000a00 */
[----:B------:R-:W-:Y:S01]  /*10950*/  SEL R109, RZ, 0x100, !P3 ;  /* 0x00000100ff6d7807 */ /* 0x000fe20005800000 */
[----:B------:R-:W-:Y:S01]  /*10960*/  IMAD.WIDE.U32 R112, R121, 0x8, R96 ;  /* 0x0000000879707825 */ /* 0x000fe200078e0060 */
[----:B------:R-:W-:Y:S01]  /*10970*/  ISETP.NE.AND P5, PT, R100, RZ, PT ;  /* 0x000000ff6400720c */ /* 0x000fe20003fa5270 */
[----:B------:R1:W-:Y:S01]  /*10980*/  STG.E.128 desc[UR8][R130.64], R92 ;  /* 0x0000005c82007986 */ /* 0x0003e2000c101d08 */
[----:B------:R-:W-:Y:S01]  /*10990*/  ISETP.NE.AND P4, PT, R102, RZ, PT ;  /* 0x000000ff6600720c */ /* 0x000fe20003f85270 */
[----:B------:R-:W-:Y:S01]  /*109a0*/  VIADD R123, R127, 0x40 ;  /* 0x000000407f7b7836 */ /* 0x000fe20000000000 */
[----:B------:R-:W-:Y:S01]  /*109b0*/  ISETP.NE.AND P3, PT, R107, RZ, PT ;  /* 0x000000ff6b00720c */ /* 0x000fe20003f65270 */
[----:B------:R-:W2:Y:S01]  /*109c0*/  @P1 LDC.64 R114, c[0x0][0x3a0] ;  /* 0x0000e800ff721b82 */ /* 0x000ea20000000a00 */
[----:B------:R-:W-:Y:S01]  /*109d0*/  ISETP.NE.AND P6, PT, R7, RZ, PT ;  /* 0x000000ff0700720c */ /* 0x000fe20003fc5270 */
[----:B------:R-:W-:Y:S01]  /*109e0*/  IMAD.WIDE.U32 R128, R123, 0x10, R110 ;  /* 0x000000107b807825 */ /* 0x000fe200078e006e */
[----:B------:R-:W-:-:S02]  /*109f0*/  SEL R102, RZ, 0x1000000, !P3 ;  /* 0x01000000ff667807 */ /* 0x000fc40005800000 */
[----:B------:R-:W-:Y:S02]  /*10a00*/  SEL R100, RZ, 0x10000, !P4 ;  /* 0x00010000ff647807 */ /* 0x000fe40006000000 */
[----:B------:R-:W-:Y:S02]  /*10a10*/  SEL R7, RZ, 0x100, !P5 ;  /* 0x00000100ff077807 */ /* 0x000fe40006800000 */
[----:B------:R-:W-:Y:S02]  /*10a20*/  LOP3.LUT R109, R109, R108, R104, 0xfe, !PT ;  /* 0x0000006c6d6d7212 */ /* 0x000fe400078efe68 */
[----:B------:R-:W-:Y:S02]  /*10a30*/  LOP3.LUT R7, R7, R102, R100, 0xfe, !PT ;  /* 0x0000006607077212 */ /* 0x000fe400078efe64 */
[----:B------:R-:W-:Y:S02]  /*10a40*/  SEL R108, RZ, 0x1, !P2 ;  /* 0x00000001ff6c7807 */ /* 0x000fe40005000000 */
[----:B------:R-:W-:Y:S01]  /*10a50*/  SEL R100, RZ, 0x1, !P6 ;  /* 0x00000001ff647807 */ /* 0x000fe20007000000 */
[----:B0-----:R-:W-:Y:S01]  /*10a60*/  @P0 IMAD.WIDE.U32 R124, R123, 0x10, R124 ;  /* 0x000000107b7c0825 */ /* 0x001fe200078e007c */
[----:B------:R-:W-:-:S02]  /*10a70*/  LOP3.LUT R109, R109, R108, RZ, 0xfc, !PT ;  /* 0x0000006c6d6d7212 */ /* 0x000fc400078efcff */
[----:B------:R-:W-:-:S05]  /*10a80*/  LOP3.LUT R108, R7, R100, RZ, 0xfc, !PT ;  /* 0x00000064076c7212 */ /* 0x000fca00078efcff */
[----:B------:R1:W-:Y:S01]  /*10a90*/  STG.E.64 desc[UR8][R112.64], R108 ;  /* 0x0000006c70007986 */ /* 0x0003e2000c101b08 */
[----:B--2---:R-:W-:Y:S01]  /*10aa0*/  @P1 IMAD.WIDE.U32 R114, R123, 0x10, R114 ;  /* 0x000000107b721825 */ /* 0x004fe200078e0072 */
[----:B------:R-:W-:Y:S06]  /*10ab0*/  @!P0 BRA `(.L_x_3188) ;  /* 0x0000000000508947 */ /* 0x000fec0003800000 */
[----:B-1----:R-:W-:Y:S01]  /*10ac0*/  IMAD.U32 R94, R17, 0x10000, RZ ;  /* 0x00010000115e7824 */ /* 0x002fe200078e00ff */
        /* <DEDUP_REMOVED lines=19> */
.L_x_3188:
        /* <DEDUP_REMOVED lines=20> */
.L_x_3192:
        /* <DEDUP_REMOVED lines=13> */
.L_x_3194:
[----:B------:R-:W-:Y:S05]  /*10e10*/  BSYNC.RECONVERGENT B2 ;  /* 0x0000000000027941 */ /* 0x000fea0003800200 */
.L_x_3193:
        /* <DEDUP_REMOVED lines=41> */
.L_x_3191:
[----:B------:R-:W-:Y:S05]  /*110b0*/  BSYNC.RECONVERGENT B1 ;  /* 0x0000000000017941 */ /* 0x000fea0003800200 */
.L_x_3190:
[----:B------:R-:W-:Y:S01]  /*110c0*/  I2FP.F32.U32 R10, R7 ;  /* 0x00000007000a7245 */ /* 0x000fe20000201000 */
[----:B-----5:R-:W-:Y:S01]  /*110d0*/  HADD2.F32 R14, -RZ, R92.H0_H0 ;  /* 0x2000005cff0e7230 */ /* 0x020fe20000004100 */
        /* <DEDUP_REMOVED lines=19> */
.L_x_3197:
        /* <DEDUP_REMOVED lines=13> */
.L_x_3199:
[----:B------:R-:W-:Y:S05]  /*112e0*/  BSYNC.RECONVERGENT B2 ;  /* 0x0000000000027941 */ /* 0x000fea0003800200 */
.L_x_3198:
        /* <DEDUP_REMOVED lines=43> */
.L_x_3196:
[----:B------:R-:W-:Y:S05]  /*115a0*/  BSYNC.RECONVERGENT B1 ;  /* 0x0000000000017941 */ /* 0x000fea0003800200 */
.L_x_3195:
        /* <DEDUP_REMOVED lines=10> */
[----:B------:R-:W-:-:S03]  /*11650*/  SEL R9, RZ, 0x1, P2 ;  /* 0x00000001ff097807 */ /* 0x000fc60001000000 */
[----:B------:R-:W-:-:S04]  /*11660*/  FADD.FTZ R7, R7, R14 ;  /* 0x0000000e07077221 */ /* 0x000fc80000010000 */
[--C-:B------:R-:W-:Y:S01]  /*11670*/  @P1 FADD.FTZ R132, R132, R7.reuse ;  /* 0x0000000784841221 */ /* 0x100fe20000010000 */
[----:B------:R-:W-:Y:S02]  /*11680*/  @!P1 IMAD.MOV.U32 R132, RZ, RZ, R7 ;  /* 0x000000ffff849224 */ /* 0x000fe400078e0007 */
[----:B------:R-:W-:-:S03]  /*11690*/  IMAD.MOV.U32 R7, RZ, RZ, R12 ;  /* 0x000000ffff077224 */ /* 0x000fc600078e000c */
        /* <DEDUP_REMOVED lines=10> */
.L_x_3202:
        /* <DEDUP_REMOVED lines=13> */
.L_x_3204:
[----:B------:R-:W-:Y:S05]  /*11810*/  BSYNC.RECONVERGENT B2 ;  /* 0x0000000000027941 */ /* 0x000fea0003800200 */
.L_x_3203:
        /* <DEDUP_REMOVED lines=43> */
.L_x_3201:
[----:B------:R-:W-:Y:S05]  /*11ad0*/  BSYNC.RECONVERGENT B1 ;  /* 0x0000000000017941 */ /* 0x000fea0003800200 */
.L_x_3200:
        /* <DEDUP_REMOVED lines=21> */
.L_x_3207:
        /* <DEDUP_REMOVED lines=13> */
.L_x_3209:
[----:B------:R-:W-:Y:S05]  /*11d00*/  BSYNC.RECONVERGENT B2 ;  /* 0x0000000000027941 */ /* 0x000fea0003800200 */
.L_x_3208:
        /* <DEDUP_REMOVED lines=42> */
.L_x_3206:
[----:B------:R-:W-:Y:S05]  /*11fb0*/  BSYNC.RECONVERGENT B1 ;  /* 0x0000000000017941 */ /* 0x000fea0003800200 */
.L_x_3205:
[----:B------:R-:W-:Y:S01]  /*11fc0*/  I2FP.F32.U32 R14, R7 ;  /* 0x00000007000e7245 */ /* 0x000fe20000201000 */
[----:B------:R-:W-:Y:S01]  /*11fd0*/  HADD2.F32 R16, -RZ, R88.H1_H1 ;  /* 0x30000058ff107230 */ /* 0x000fe20000004100 */
[----:B------:R-:W-:Y:S01]  /*11fe0*/  ISETP.NE.AND P3, PT, R13, 0x1, PT ;  /* 0x000000010d00780c */ /* 0x000fe20003f65270 */
[----:B------:R-:W-:Y:S01]  /*11ff0*/  @P1 HADD2.F32 R100, -RZ, R84.H1_H1 ;  /* 0x30000054ff641230 */ /* 0x000fe20000004100 */
[----:B------:R-:W-:Y:S01]  /*12000*/  BSSY.RECONVERGENT B1, `(.L_x_3210) ;  /* 0x000004d000017945 */ /* 0x000fe20003800200 */
[----:B------:R-:W-:Y:S01]  /*12010*/  FFMA.FTZ R14, R14, R101, 1.1641532182693481445e-10 ;  /* 0x2f0000000e0e7423 */ /* 0x000fe20000010065 */
[----:B------:R-:W-:Y:S01]  /*12020*/  FMUL.FTZ R16, R16, R103 ;  /* 0x0000006710107220 */ /* 0x000fe20000410000 */
[----:B------:R-:W-:Y:S02]  /*12030*/  IMAD.MOV.U32 R15, RZ, RZ, 0x2 ;  /* 0x00000002ff0f7424 */ /* 0x000fe400078e00ff */
[----:B------:R-:W-:Y:S01]  /*12040*/  IMAD.MOV.U32 R7, RZ, RZ, R12 ;  /* 0x000000ffff077224 */ /* 0x000fe200078e000c */
[----:B------:R-:W-:-:S04]  /*12050*/  FSETP.GTU.FTZ.AND P2, PT, R14, R105, PT ;  /* 0x000000690e00720b */ /* 0x000fc80003f5c000 */
[----:B------:R-:W-:-:S05]  /*12060*/  FSEL R14, R16, RZ, !P2 ;  /* 0x000000ff100e7208 */ /* 0x000fca0005000000 */
        /* <DEDUP_REMOVED lines=14> */
.L_x_3212:
        /* <DEDUP_REMOVED lines=13> */
.L_x_3214:
[----:B------:R-:W-:Y:S05]  /*12220*/  BSYNC.RECONVERGENT B2 ;  /* 0x0000000000027941 */ /* 0x000fea0003800200 */
.L_x_3213:
        /* <DEDUP_REMOVED lines=42> */
.L_x_3211:
[----:B------:R-:W-:Y:S05]  /*124d0*/  BSYNC.RECONVERGENT B1 ;  /* 0x0000000000017941 */ /* 0x000fea0003800200 */
.L_x_3210:
        /* <DEDUP_REMOVED lines=21> */
.L_x_3217:
        /* <DEDUP_REMOVED lines=13> */
.L_x_3219:
[----:B------:R-:W-:Y:S05]  /*12700*/  BSYNC.RECONVERGENT B2 ;  /* 0x0000000000027941 */ /* 0x000fea0003800200 */
.L_x_3218:
        /* <DEDUP_REMOVED lines=36> */
[----:B------:R-:W-:Y:S01]  /*12950*/  IMAD.WIDE.U32 R12, R13, -0x326172a9, RZ ;  /* 0xcd9e8d570d0c7825 */ /* 0x000fe200078e00ff */
[----:B------:R-:W-:-:S03]  /*12960*/  MOV R7, R114 ;  /* 0x0000007200077202 */ /* 0x000fc60000000f00 */
[----:B------:R-:W-:Y:S01]  /*12970*/  IMAD.WIDE.U32 R14, R14, -0x2daee0ad, RZ ;  /* 0xd2511f530e0e7825 */ /* 0x000fe200078e00ff */
[----:B------:R-:W-:-:S03]  /*12980*/  LOP3.LUT R6, R6, UR29, R13, 0x96, !PT ;  /* 0x0000001d06067c12 */ /* 0x000fc6000f8e960d */
[----:B------:R-:W-:Y:S01]  /*12990*/  IMAD.MOV.U32 R114, RZ, RZ, R14 ;  /* 0x000000ffff727224 */ /* 0x000fe200078e000e */
[----:B------:R-:W-:-:S07]  /*129a0*/  LOP3.LUT R5, R16, UR30, R15, 0x96, !PT ;  /* 0x0000001e10057c12 */ /* 0x000fce000f8e960f */
.L_x_3216:
[----:B------:R-:W-:Y:S05]  /*129b0*/  BSYNC.RECONVERGENT B1 ;  /* 0x0000000000017941 */ /* 0x000fea0003800200 */
.L_x_3215:
        /* <DEDUP_REMOVED lines=25> */
.L_x_3222:
        /* <DEDUP_REMOVED lines=13> */
.L_x_3224:
[----:B------:R-:W-:Y:S05]  /*12c20*/  BSYNC.RECONVERGENT B2 ;  /* 0x0000000000027941 */ /* 0x000fea0003800200 */
.L_x_3223:
        /* <DEDUP_REMOVED lines=43> */
.L_x_3221:
[----:B------:R-:W-:Y:S05]  /*12ee0*/  BSYNC.RECONVERGENT B1 ;  /* 0x0000000000017941 */ /* 0x000fea0003800200 */
.L_x_3220:
        /* <DEDUP_REMOVED lines=21> */
.L_x_3227:
        /* <DEDUP_REMOVED lines=13> */
.L_x_3229:
[----:B------:R-:W-:Y:S05]  /*13110*/  BSYNC.RECONVERGENT B2 ;  /* 0x0000000000027941 */ /* 0x000fea0003800200 */
.L_x_3228:
        /* <DEDUP_REMOVED lines=43> */
.L_x_3226:
[----:B------:R-:W-:Y:S05]  /*133d0*/  BSYNC.RECONVERGENT B1 ;  /* 0x0000000000017941 */ /* 0x000fea0003800200 */
.L_x_3225:
        /* <DEDUP_REMOVED lines=25> */
.L_x_3232:
        /* <DEDUP_REMOVED lines=13> */
.L_x_3234:
[----:B------:R-:W-:Y:S05]  /*13640*/  BSYNC.RECONVERGENT B2 ;  /* 0x0000000000027941 */ /* 0x000fea0003800200 */
.L_x_3233:
        /* <DEDUP_REMOVED lines=43> */
.L_x_3231:
[----:B------:R-:W-:Y:S05]  /*13900*/  BSYNC.RECONVERGENT B1 ;  /* 0x0000000000017941 */ /* 0x000fea0003800200 */
.L_x_3230:
        /* <DEDUP_REMOVED lines=20> */
.L_x_3237:
        /* <DEDUP_REMOVED lines=13> */
.L_x_3239:
[----:B------:R-:W-:Y:S05]  /*13b20*/  BSYNC.RECONVERGENT B2 ;  /* 0x0000000000027941 */ /* 0x000fea0003800200 */
.L_x_3238:
        /* <DEDUP_REMOVED lines=41> */
[----:B------:R-:W-:Y:S01]  /*13dc0*/  LOP3.LUT R5, R92, UR30, R17, 0x96, !PT ;  /* 0x0000001e5c057c12 */ /* 0x000fe2000f8e9611 */
[----:B------:R-:W-:-:S07]  /*13dd0*/  IMAD.MOV.U32 R114, RZ, RZ, R16 ;  /* 0x000000ffff727224 */ /* 0x000fce00078e0010 */
.L_x_3236:
[----:B------:R-:W-:Y:S05]  /*13de0*/  BSYNC.RECONVERGENT B1 ;  /* 0x0000000000017941 */ /* 0x000fea0003800200 */
.L_x_3235:
        /* <DEDUP_REMOVED lines=12> */
[----:B------:R-:W-:-:S03]  /*13eb0*/  MOV R92, 0x2 ;  /* 0x00000002005c7802 */ /* 0x000fc60000000f00 */
        /* <DEDUP_REMOVED lines=13> */
.L_x_3242:
        /* <DEDUP_REMOVED lines=13> */
.L_x_3244:
[----:B------:R-:W-:Y:S05]  /*14060*/  BSYNC.RECONVERGENT B2 ;  /* 0x0000000000027941 */ /* 0x000fea0003800200 */
.L_x_3243:
        /* <DEDUP_REMOVED lines=43> */
.L_x_3241:
[----:B------:R-:W-:Y:S05]  /*14320*/  BSYNC.RECONVERGENT B1 ;  /* 0x0000000000017941 */ /* 0x000fea0003800200 */
.L_x_3240:
        /* <DEDUP_REMOVED lines=20> */
.L_x_3247:
        /* <DEDUP_REMOVED lines=13> */
.L_x_3249:
[----:B------:R-:W-:Y:S05]  /*14540*/  BSYNC.RECONVERGENT B2 ;  /* 0x0000000000027941 */ /* 0x000fea0003800200 */
.L_x_3248:
        /* <DEDUP_REMOVED lines=41> */
[----:B------:R-:W-:Y:S02]  /*147e0*/  LOP3.LUT R5, R92, UR30, R17, 0x96, !PT ;  /* 0x0000001e5c057c12 */ /* 0x000fe4000f8e9611 */
[----:B------:R-:W-:-:S07]  /*147f0*/  MOV R114, R16 ;  /* 0x0000001000727202 */ /* 0x000fce0000000f00 */
.L_x_3246:
[----:B------:R-:W-:Y:S05]  /*14800*/  BSYNC.RECONVERGENT B1 ;  /* 0x0000000000017941 */ /* 0x000fea0003800200 */
.L_x_3245:
        /* <DEDUP_REMOVED lines=13> */
[----:B------:R-:W-:Y:S01]  /*148e0*/  @P1 FADD.FTZ R124, R17, R94 ;  /* 0x0000005e117c1221 */ /* 0x000fe20000010000 */
[----:B------:R-:W-:-:S04]  /*148f0*/  @!P1 MOV R124, R94 ;  /* 0x0000005e007c9202 */ /* 0x000fc80000000f00 */
        /* <DEDUP_REMOVED lines=10> */
.L_x_3252:
        /* <DEDUP_REMOVED lines=13> */
.L_x_3254:
[----:B------:R-:W-:Y:S05]  /*14a70*/  BSYNC.RECONVERGENT B2 ;  /* 0x0000000000027941 */ /* 0x000fea0003800200 */
.L_x_3253:
        /* <DEDUP_REMOVED lines=41> */
[----:B------:R-:W-:Y:S01]  /*14d10*/  IMAD.MOV.U32 R108, RZ, RZ, RZ ;  /* 0x000000ffff6c7224 */ /* 0x000fe200078e00ff */
[----:B------:R-:W-:-:S07]  /*14d20*/  MOV R114, R92 ;  /* 0x0000005c00727202 */ /* 0x000fce0000000f00 */
.L_x_3251:
[----:B------:R-:W-:Y:S05]  /*14d30*/  BSYNC.RECONVERGENT B1 ;  /* 0x0000000000017941 */ /* 0x000fea0003800200 */
.L_x_3250:
        /* <DEDUP_REMOVED lines=20> */
.L_x_3257:
        /* <DEDUP_REMOVED lines=13> */
.L_x_3259:
[----:B------:R-:W-:Y:S05]  /*14f50*/  BSYNC.RECONVERGENT B2 ;  /* 0x0000000000027941 */ /* 0x000fea0003800200 */
.L_x_3258:
        /* <DEDUP_REMOVED lines=36> */
[----:B------:R-:W-:Y:S01]  /*151a0*/  IMAD.WIDE.U32 R130, R130, -0x326172a9, RZ ;  /* 0xcd9e8d5782827825 */ /* 0x000fe200078e00ff */
[----:B------:R-:W-:-:S03]  /*151b0*/  MOV R7, R114 ;  /* 0x0000007200077202 */ /* 0x000fc60000000f00 */
[----:B------:R-:W-:Y:S01]  /*151c0*/  IMAD.WIDE.U32 R92, R92, -0x2daee0ad, RZ ;  /* 0xd2511f535c5c7825 */ /* 0x000fe200078e00ff */
[----:B------:R-:W-:-:S03]  /*151d0*/  LOP3.LUT R6, R6, UR29, R131, 0x96, !PT ;  /* 0x0000001d06067c12 */ /* 0x000fc6000f8e9683 */
[----:B------:R-:W-:Y:S01]  /*151e0*/  IMAD.MOV.U32 R12, RZ, RZ, R130 ;  /* 0x000000ffff0c7224 */ /* 0x000fe200078e0082 */
[----:B------:R-:W-:Y:S01]  /*151f0*/  LOP3.LUT R5, R108, UR30, R93, 0x96, !PT ;  /* 0x0000001e6c057c12 */ /* 0x000fe2000f8e965d */
[----:B------:R-:W-:-:S07]  /*15200*/  IMAD.MOV.U32 R114, RZ, RZ, R92 ;  /* 0x000000ffff727224 */ /* 0x000fce00078e005c */
.L_x_3256:
[----:B------:R-:W-:Y:S05]  /*15210*/  BSYNC.RECONVERGENT B1 ;  /* 0x0000000000017941 */ /* 0x000fea0003800200 */
.L_x_3255:
[----:B------:R-:W-:Y:S01]  /*15220*/  I2FP.F32.U32 R92, R7 ;  /* 0x00000007005c7245 */ /* 0x000fe20000201000 */
[----:B------:R-:W-:Y:S01]  /*15230*/  HADD2.F32 R94, -RZ, R91.H0_H0 ;  /* 0x2000005bff5e7230 */ /* 0x000fe20000004100 */
[----:B------:R-:W-:Y:S01]  /*15240*/  BSSY.RECONVERGENT B1, `(.L_x_3260) ;  /* 0x0000051000017945 */ /* 0x000fe20003800200 */
[----:B------:R-:W-:Y:S01]  /*15250*/  @P1 HADD2.F32 R138, -RZ, R87.H0_H0 ;  /* 0x20000057ff8a1230 */ /* 0x000fe20000004100 */
[----:B------:R-:W-:Y:S01]  /*15260*/  MOV R108, 0x2 ;  /* 0x00000002006c7802 */ /* 0x000fe20000000f00 */
[----:B------:R-:W-:Y:S01]  /*15270*/  FFMA.FTZ R92, R92, R101, 1.1641532182693481445e-10 ;  /* 0x2f0000005c5c7423 */ /* 0x000fe20000010065 */
[----:B------:R-:W-:Y:S01]  /*15280*/  FMUL.FTZ R94, R94, R103 ;  /* 0x000000675e5e7220 */ /* 0x000fe20000410000 */
[----:B------:R-:W-:-:S03]  /*15290*/  IMAD.MOV.U32 R93, RZ, RZ, R12 ;  /* 0x000000ffff5d7224 */ /* 0x000fc600078e000c */
        /* <DEDUP_REMOVED lines=18> */
.L_x_3262:
        /* <DEDUP_REMOVED lines=13> */
.L_x_3264:
[----:B------:R-:W-:Y:S05]  /*15490*/  BSYNC.RECONVERGENT B2 ;  /* 0x0000000000027941 */ /* 0x000fea0003800200 */
.L_x_3263:
        /* <DEDUP_REMOVED lines=43> */
.L_x_3261:
[----:B------:R-:W-:Y:S05]  /*15750*/  BSYNC.RECONVERGENT B1 ;  /* 0x0000000000017941 */ /* 0x000fea0003800200 */
.L_x_3260:
        /* <DEDUP_REMOVED lines=20> */
.L_x_3267:
        /* <DEDUP_REMOVED lines=15> */
.L_x_3269:
[----:B------:R-:W-:Y:S05]  /*15990*/  BSYNC.RECONVERGENT B2 ;  /* 0x0000000000027941 */ /* 0x000fea0003800200 */
.L_x_3268:
        /* <DEDUP_REMOVED lines=43> */
.L_x_3266:
[----:B------:R-:W-:Y:S05]  /*15c50*/  BSYNC.RECONVERGENT B1 ;  /* 0x0000000000017941 */ /* 0x000fea0003800200 */
.L_x_3265:
[----:B------:R-:W-:Y:S01]  /*15c60*/  I2FP.F32.U32 R92, R93 ;  /* 0x0000005d005c7245 */ /* 0x000fe20000201000 */
[----:B------:R-:W-:Y:S02]  /*15c70*/  HADD2.F32 R94, -RZ, R91.H1_H1 ;  /* 0x3000005bff5e7230 */ /* 0x000fe40000004100 */
[----:B------:R-:W-:Y:S02]  /*15c80*/  @P1 HADD2.F32 R95, -RZ, R87.H1_H1 ;  /* 0x30000057ff5f1230 */ /* 0x000fe40000004100 */
[----:B------:R-:W-:Y:S01]  /*15c90*/  FFMA.FTZ R92, R92, R101, 1.1641532182693481445e-10 ;  /* 0x2f0000005c5c7423 */ /* 0x000fe20000010065 */
[----:B------:R-:W-:Y:S01]  /*15ca0*/  FMUL.FTZ R93, R94, R103 ;  /* 0x000000675e5d7220 */ /* 0x000fe20000410000 */
[----:B------:R-:W-:-:S03]  /*15cb0*/  PRMT R94, R126, 0x5410, R129 ;  /* 0x000054107e5e7816 */ /* 0x000fc60000000081 */
[----:B------:R-:W-:-:S04]  /*15cc0*/  FSETP.GTU.FTZ.AND P6, PT, R92, R105, PT ;  /* 0x000000695c00720b */ /* 0x000fc80003fdc000 */
[----:B------:R-:W-:Y:S02]  /*15cd0*/  FSEL R93, R93, RZ, !P6 ;  /* 0x000000ff5d5d7208 */ /* 0x000fe40007000000 */
[----:B------:R-:W-:-:S03]  /*15ce0*/  SEL R92, RZ, 0x1, P6 ;  /* 0x00000001ff5c7807 */ /* 0x000fc60003000000 */
[----:B------:R-:W-:Y:S01]  /*15cf0*/  FADD.FTZ R130, R130, R93 ;  /* 0x0000005d82827221 */ /* 0x000fe20000010000 */
[----:B------:R-:W-:Y:S02]  /*15d00*/  PRMT R93, R18, 0x5410, R125 ;  /* 0x00005410125d7816 */ /* 0x000fe4000000007d */
[----:B------:R-:W-:Y:S01]  /*15d10*/  PRMT R18, R92, 0x7610, R18 ;  /* 0x000076105c127816 */ /* 0x000fe20000000012 */
[----:B------:R-:W-:Y:S01]  /*15d20*/  @P1 FADD.FTZ R108, R95, R130 ;  /* 0x000000825f6c1221 */ /* 0x000fe20000010000 */
[----:B------:R-:W-:Y:S02]  /*15d30*/  @!P1 MOV R108, R130 ;  /* 0x00000082006c9202 */ /* 0x000fe40000000f00 */
[----:B------:R-:W-:Y:S02]  /*15d40*/  PRMT R92, R112, 0x5410, R113 ;  /* 0x00005410705c7816 */ /* 0x000fe40000000071 */
[----:B------:R-:W-:-:S04]  /*15d50*/  F2FP.F16.F32.PACK_AB R95, RZ, R108 ;  /* 0x0000006cff5f723e */ /* 0x000fc800000000ff */
[----:B------:R-:W-:Y:S01]  /*15d60*/  PRMT R95, R117, 0x5410, R95 ;  /* 0x00005410755f7816 */ /* 0x000fe2000000005f */
[----:B------:R-:W-:Y:S06]  /*15d70*/  BRA `(.L_x_3270) ;  /* 0x0000002800487947 */ /* 0x000fec0003800000 */
.L_x_3189:
[----:B------:R-:W-:Y:S01]  /*15d80*/  ISETP.NE.AND P2, PT, R126, 0x1, PT ;  /* 0x000000017e00780c */ /* 0x000fe20003f45270 */
[----:B------:R-:W-:Y:S01]  /*15d90*/  BSSY.RECONVERGENT B1, `(.L_x_3271) ;  /* 0x0000047000017945 */ /* 0x000fe20003800200 */
[----:B------:R-:W-:Y:S01]  /*15da0*/  IMAD.MOV.U32 R102, RZ, RZ, 0x2 ;  /* 0x00000002ff667424 */ /* 0x000fe200078e00ff */
[----:B------:R-:W-:Y:S01]  /*15db0*/  MOV R7, R12 ;  /* 0x0000000c00077202 */ /* 0x000fe20000000f00 */
[----:B--2---:R-:W-:-:S09]  /*15dc0*/  IMAD.MOV.U32 R114, RZ, RZ, R10 ;  /* 0x000000ffff727224 */ /* 0x004fd200078e000a */
[----:B------:R-:W-:Y:S05]  /*15dd0*/  @!P2 BRA `(.L_x_3272) ;  /* 0x000000040008a947 */ /* 0x000fea0003800000 */
[----:B------:R-:W-:-:S13]  /*15de0*/  ISETP.NE.AND P2, PT, R126, 0x3, PT ;  /* 0x000000037e00780c */ /* 0x000fda0003f45270 */
[----:B------:R-:W-:Y:S05]  /*15df0*/  @!P2 BRA `(.L_x_3273) ;  /* 0x000000000020a947 */ /* 0x000fea0003800000 */
[----:B------:R-:W-:-:S13]  /*15e00*/  ISETP.NE.AND P2, PT, R126, 0x2, PT ;  /* 0x000000027e00780c */ /* 0x000fda0003f45270 */
[----:B------:R-:W-:Y:S01]  /*15e10*/  @!P2 MOV R102, 0x3 ;  /* 0x000000030066a802 */ /* 0x000fe20000000f00 */
[----:B------:R-:W-:Y:S01]  /*15e20*/  @!P2 IMAD.MOV.U32 R114, RZ, RZ, R10 ;  /* 0x000000ffff72a224 */ /* 0x000fe200078e000a */
[----:B------:R-:W-:Y:S01]  /*15e30*/  @!P2 MOV R7, R5 ;  /* 0x000000050007a202 */ /* 0x000fe20000000f00 */
[----:B------:R-:W-:Y:S01]  /*15e40*/  @P2 VIADD R102, R126, 0x1 ;  /* 0x000000017e662836 */ /* 0x000fe20000000000 */
[----:B------:R-:W-:Y:S01]  /*15e50*/  @P2 MOV R114, R10 ;  /* 0x0000000a00722202 */ /* 0x000fe20000000f00 */
[----:B------:R-:W-:Y:S01]  /*15e60*/  @P2 IMAD.MOV.U32 R7, RZ, RZ, R6 ;  /* 0x000000ffff072224 */ /* 0x000fe200078e0006 */
[----:B------:R-:W-:Y:S06]  /*15e70*/  BRA `(.L_x_3272) ;  /* 0x0000000000e07947 */ /* 0x000fec0003800000 */
.L_x_3273:
        /* <DEDUP_REMOVED lines=13> */
.L_x_3275:
[----:B------:R-:W-:Y:S05]  /*15f50*/  BSYNC.RECONVERGENT B2 ;  /* 0x0000000000027941 */ /* 0x000fea0003800200 */
.L_x_3274:
        /* <DEDUP_REMOVED lines=41> */
[----:B------:R-:W-:-:S07]  /*161f0*/  LOP3.LUT R5, R108, UR30, R115, 0x96, !PT ;  /* 0x0000001e6c057c12 */ /* 0x000fce000f8e9673 */
.L_x_3272:
[----:B------:R-:W-:Y:S05]  /*16200*/  BSYNC.RECONVERGENT B1 ;  /* 0x0000000000017941 */ /* 0x000fea0003800200 */
.L_x_3271:
[----:B------:R-:W-:Y:S01]  /*16210*/  I2FP.F32.U32 R10, R7 ;  /* 0x00000007000a7245 */ /* 0x000fe20000201000 */
[----:B-----5:R-:W-:Y:S01]  /*16220*/  HADD2.F32 R100, -RZ, R92.H0_H0 ;  /* 0x2000005cff647230 */ /* 0x020fe20000004100 */
        /* <DEDUP_REMOVED lines=10> */
[----:B------:R-:W-:Y:S01]  /*162d0*/  P2R R10, PR, RZ, 0x4 ;  /* 0x00000004ff0a7803 */ /* 0x000fe20000000000 */
        /* <DEDUP_REMOVED lines=11> */
.L_x_3278:
        /* <DEDUP_REMOVED lines=13> */
.L_x_3280:
[----:B------:R-:W-:Y:S05]  /*16460*/  BSYNC.RECONVERGENT B2 ;  /* 0x0000000000027941 */ /* 0x000fea0003800200 */
.L_x_3279:
        /* <DEDUP_REMOVED lines=43> */
.L_x_3277:
[----:B------:R-:W-:Y:S05]  /*16720*/  BSYNC.RECONVERGENT B1 ;  /* 0x0000000000017941 */ /* 0x000fea0003800200 */
.L_x_3276:
        /* <DEDUP_REMOVED lines=24> */
.L_x_3283:
        /* <DEDUP_REMOVED lines=13> */
.L_x_3285:
[----:B------:R-:W-:Y:S05]  /*16980*/  BSYNC.RECONVERGENT B2 ;  /* 0x0000000000027941 */ /* 0x000fea0003800200 */
.L_x_3284:
        /* <DEDUP_REMOVED lines=40> */
[----:B------:R-:W-:Y:S01]  /*16c10*/  MOV R114, R108 ;  /* 0x0000006c00727202 */ /* 0x000fe20000000f00 */
[----:B------:R-:W-:Y:S01]  /*16c20*/  IMAD.MOV.U32 R108, RZ, RZ, RZ ;  /* 0x000000ffff6c7224 */ /* 0x000fe200078e00ff */
[----:B------:R-:W-:-:S07]  /*16c30*/  LOP3.LUT R5, R112, UR30, R109, 0x96, !PT ;  /* 0x0000001e70057c12 */ /* 0x000fce000f8e966d */
.L_x_3282:
[----:B------:R-:W-:Y:S05]  /*16c40*/  BSYNC.RECONVERGENT B1 ;  /* 0x0000000000017941 */ /* 0x000fea0003800200 */
.L_x_3281:
        /* <DEDUP_REMOVED lines=24> */
.L_x_3288:
        /* <DEDUP_REMOVED lines=13> */
.L_x_3290:
[----:B------:R-:W-:Y:S05]  /*16ea0*/  BSYNC.RECONVERGENT B2 ;  /* 0x0000000000027941 */ /* 0x000fea0003800200 */
.L_x_3289:
        /* <DEDUP_REMOVED lines=41> */
[----:B------:R-:W-:Y:S02]  /*17140*/  HFMA2 R109, -RZ, RZ, 0, 0 ;  /* 0x00000000ff6d7431 */ /* 0x000fe400000001ff */
[----:B------:R-:W-:-:S07]  /*17150*/  IMAD.MOV.U32 R114, RZ, RZ, R108 ;  /* 0x000000ffff727224 */ /* 0x000fce00078e006c */
.L_x_3287:
[----:B------:R-:W-:Y:S05]  /*17160*/  BSYNC.RECONVERGENT B1 ;  /* 0x0000000000017941 */ /* 0x000fea0003800200 */
.L_x_3286:
        /* <DEDUP_REMOVED lines=24> */
.L_x_3293:
        /* <DEDUP_REMOVED lines=13> */
.L_x_3295:
[----:B------:R-:W-:Y:S05]  /*173c0*/  BSYNC.RECONVERGENT B2 ;  /* 0x0000000000027941 */ /* 0x000fea0003800200 */
.L_x_3294:
        /* <DEDUP_REMOVED lines=43> */
.L_x_3292:
[----:B------:R-:W-:Y:S05]  /*17680*/  BSYNC.RECONVERGENT B1 ;  /* 0x0000000000017941 */ /* 0x000fea0003800200 */
.L_x_3291:
        /* <DEDUP_REMOVED lines=23> */
.L_x_3298:
        /* <DEDUP_REMOVED lines=13> */
.L_x_3300:
[----:B------:R-:W-:Y:S05]  /*178d0*/  BSYNC.RECONVERGENT B2 ;  /* 0x0000000000027941 */ /* 0x000fea0003800200 */
.L_x_3299:
        /* <DEDUP_REMOVED lines=43> */
.L_x_3297:
[----:B------:R-:W-:Y:S05]  /*17b90*/  BSYNC.RECONVERGENT B1 ;  /* 0x0000000000017941 */ /* 0x000fea0003800200 */
.L_x_3296:
        /* <DEDUP_REMOVED lines=23> */
.L_x_3303:
        /* <DEDUP_REMOVED lines=13> */
.L_x_3305:
[----:B------:R-:W-:Y:S05]  /*17de0*/  BSYNC.RECONVERGENT B2 ;  /* 0x0000000000027941 */ /* 0x000fea0003800200 */
.L_x_3304:
        /* <DEDUP_REMOVED lines=43> */
.L_x_3302:
[----:B------:R-:W-:Y:S05]  /*180a0*/  BSYNC.RECONVERGENT B1 ;  /* 0x0000000000017941 */ /* 0x000fea0003800200 */
.L_x_3301:
        /* <DEDUP_REMOVED lines=23> */
.L_x_3308:
        /* <DEDUP_REMOVED lines=13> */
.L_x_3310:
[----:B------:R-:W-:Y:S05]  /*182f0*/  BSYNC.RECONVERGENT B2 ;  /* 0x0000000000027941 */ /* 0x000fea0003800200 */
.L_x_3309:
        /* <DEDUP_REMOVED lines=38> */
[----:B------:R-:W-:-:S03]  /*18560*/  LOP3.LUT R6, R6, UR29, R113, 0x96, !PT ;  /* 0x0000001d06067c12 */ /* 0x000fc6000f8e9671 */
[----:B------:R-:W-:Y:S01]  /*18570*/  IMAD.MOV.U32 R12, RZ, RZ, R112 ;  /* 0x000000ffff0c7224 */ /* 0x000fe200078e0070 */
[----:B------:R-:W-:Y:S02]  /*18580*/  LOP3.LUT R5, R108, UR30, R93, 0x96, !PT ;  /* 0x0000001e6c057c12 */ /* 0x000fe4000f8e965d */
[----:B------:R-:W-:Y:S01]  /*18590*/  MOV R93, R114 ;  /* 0x00000072005d7202 */ /* 0x000fe20000000f00 */
[----:B------:R-:W-:-:S07]  /*185a0*/  IMAD.MOV.U32 R114, RZ, RZ, R92 ;  /* 0x000000ffff727224 */ /* 0x000fce00078e005c */
.L_x_3307:
[----:B------:R-:W-:Y:S05]  /*185b0*/  BSYNC.RECONVERGENT B1 ;  /* 0x0000000000017941 */ /* 0x000fea0003800200 */
.L_x_3306:
        /* <DEDUP_REMOVED lines=14> */
.L_x_3270:
        /* <DEDUP_REMOVED lines=47> */
.L_x_3311:
        /* <DEDUP_REMOVED lines=20> */
.L_x_3315:
        /* <DEDUP_REMOVED lines=13> */
.L_x_3317:
[----:B------:R-:W-:Y:S05]  /*18ba0*/  BSYNC.RECONVERGENT B2 ;  /* 0x0000000000027941 */ /* 0x000fea0003800200 */
.L_x_3316:
        /* <DEDUP_REMOVED lines=40> */
[----:B------:R-:W-:-:S07]  /*18e30*/  HFMA2 R11, -RZ, RZ, 0, 0 ;  /* 0x00000000ff0b7431 */ /* 0x000fce00000001ff */
.L_x_3314:
[----:B------:R-:W-:Y:S05]  /*18e40*/  BSYNC.RECONVERGENT B1 ;  /* 0x0000000000017941 */ /* 0x000fea0003800200 */
.L_x_3313:
[----:B------:R-:W-:Y:S01]  /*18e50*/  I2FP.F32.U32 R14, R9 ;  /* 0x00000009000e7245 */ /* 0x000fe20000201000 */
[----:B-----5:R-:W-:Y:S01]  /*18e60*/  HADD2.F32 R16, -RZ, R92.H0_H0 ;  /* 0x2000005cff107230 */ /* 0x020fe20000004100 */
        /* <DEDUP_REMOVED lines=19> */
.L_x_3320:
        /* <DEDUP_REMOVED lines=13> */
.L_x_3322:
[----:B------:R-:W-:Y:S05]  /*19070*/  BSYNC.RECONVERGENT B2 ;  /* 0x0000000000027941 */ /* 0x000fea0003800200 */
.L_x_3321:
        /* <DEDUP_REMOVED lines=39> */
[----:B------:R-:W-:Y:S02]  /*192f0*/  HFMA2 R13, -RZ, RZ, 0, 0 ;  /* 0x00000000ff0d7431 */ /* 0x000fe400000001ff */
[----:B------:R-:W-:Y:S01]  /*19300*/  IMAD.MOV.U32 R10, RZ, RZ, R14 ;  /* 0x000000ffff0a7224 */ /* 0x000fe200078e000e */
[----:B------:R-:W-:-:S07]  /*19310*/  LOP3.LUT R5, R16, UR30, R15, 0x96, !PT ;  /* 0x0000001e10057c12 */ /* 0x000fce000f8e960f */
.L_x_3319:
[----:B------:R-:W-:Y:S05]  /*19320*/  BSYNC.RECONVERGENT B1 ;  /* 0x0000000000017941 */ /* 0x000fea0003800200 */
.L_x_3318:
[----:B------:R-:W-:Y:S01]  /*19330*/  I2FP.F32.U32 R14, R7 ;  /* 0x00000007000e7245 */ /* 0x000fe20000201000 */
[----:B------:R-:W-:Y:S01]  /*19340*/  HADD2.F32 R16, -RZ, R88.H0_H0 ;  /* 0x20000058ff107230 */ /* 0x000fe20000004100 */
[----:B------:R-:W-:Y:S01]  /*19350*/  ISETP.NE.AND P3, PT, R13, 0x1, PT ;  /* 0x000000010d00780c */ /* 0x000fe20003f65270 */
[----:B------:R-:W-:Y:S01]  /*19360*/  @P1 HADD2.F32 R156, -RZ, R84.H0_H0 ;  /* 0x20000054ff9c1230 */ /* 0x000fe20000004100 */
[----:B------:R-:W-:Y:S01]  /*19370*/  BSSY.RECONVERGENT B1, `(.L_x_3323) ;  /* 0x000004d000017945 */ /* 0x000fe20003800200 */
[----:B------:R-:W-:Y:S01]  /*19380*/  FFMA.FTZ R14, R14, R101, 1.1641532182693481445e-10 ;  /* 0x2f0000000e0e7423 */ /* 0x000fe20000010065 */
[----:B------:R-:W-:Y:S01]  /*19390*/  FMUL.FTZ R16, R16, R103 ;  /* 0x0000006710107220 */ /* 0x000fe20000410000 */
[----:B------:R-:W-:Y:S01]  /*193a0*/  MOV R15, 0x2 ;  /* 0x00000002000f7802 */ /* 0x000fe20000000f00 */
[----:B------:R-:W-:Y:S02]  /*193b0*/  IMAD.MOV.U32 R7, RZ, RZ, R12 ;  /* 0x000000ffff077224 */ /* 0x000fe400078e000c */
[----:B------:R-:W-:-:S04]  /*193c0*/  FSETP.GTU.FTZ.AND P2, PT, R14, R105, PT ;  /* 0x000000690e00720b */ /* 0x000fc80003f5c000 */
[----:B------:R-:W-:-:S05]  /*193d0*/  FSEL R14, R16, RZ, !P2 ;  /* 0x000000ff100e7208 */ /* 0x000fca0005000000 */
[----:B------:R-:W-:-:S04]  /*193e0*/  FADD.FTZ R9, R9, R14 ;  /* 0x0000000e09097221 */ /* 0x000fc80000010000 */
[--C-:B------:R-:W-:Y:S01]  /*193f0*/  @P1 FADD.FTZ R156, R156, R9.reuse ;  /* 0x000000099c9c1221 */ /* 0x100fe20000010000 */
[----:B------:R-:W-:Y:S01]  /*19400*/  @!P1 IMAD.MOV.U32 R156, RZ, RZ, R9 ;  /* 0x000000ffff9c9224 */ /* 0x000fe200078e0009 */
[----:B------:R-:W-:-:S04]  /*19410*/  SEL R9, RZ, 0x1, P2 ;  /* 0x00000001ff097807 */ /* 0x000fc80001000000 */
[----:B--2---:R-:W-:Y:S01]  /*19420*/  F2FP.F16.F32.PACK_AB R113, RZ, R156 ;  /* 0x0000009cff71723e */ /* 0x004fe200000000ff */
        /* <DEDUP_REMOVED lines=9> */
.L_x_3325:
        /* <DEDUP_REMOVED lines=13> */
.L_x_3327:
[----:B------:R-:W-:Y:S05]  /*19590*/  BSYNC.RECONVERGENT B2 ;  /* 0x0000000000027941 */ /* 0x000fea0003800200 */
.L_x_3326:
        /* <DEDUP_REMOVED lines=42> */
.L_x_3324:
[----:B------:R-:W-:Y:S05]  /*19840*/  BSYNC.RECONVERGENT B1 ;  /* 0x0000000000017941 */ /* 0x000fea0003800200 */
.L_x_3323:
        /* <DEDUP_REMOVED lines=21> */
.L_x_3330:
        /* <DEDUP_REMOVED lines=13> */
.L_x_3332:
[----:B------:R-:W-:Y:S05]  /*19a70*/  BSYNC.RECONVERGENT B2 ;  /* 0x0000000000027941 */ /* 0x000fea0003800200 */
.L_x_3331:
        /* <DEDUP_REMOVED lines=42> */
.L_x_3329:
[----:B------:R-:W-:Y:S05]  /*19d20*/  BSYNC.RECONVERGENT B1 ;  /* 0x0000000000017941 */ /* 0x000fea0003800200 */
.L_x_3328:
[----:B------:R-:W-:Y:S01]  /*19d30*/  I2FP.F32.U32 R14, R7 ;  /* 0x00000007000e7245 */ /* 0x000fe20000201000 */
[----:B------:R-:W-:Y:S01]  /*19d40*/  HADD2.F32 R16, -RZ, R88.H1_H1 ;  /* 0x30000058ff107230 */ /* 0x000fe20000004100 */
[----:B------:R-:W-:Y:S01]  /*19d50*/  ISETP.NE.AND P3, PT, R13, 0x1, PT ;  /* 0x000000010d00780c */ /* 0x000fe20003f65270 */
[----:B------:R-:W-:Y:S01]  /*19d60*/  @P1 HADD2.F32 R110, -RZ, R84.H1_H1 ;  /* 0x30000054ff6e1230 */ /* 0x000fe20000004100 */
[----:B------:R-:W-:Y:S01]  /*19d70*/  BSSY.RECONVERGENT B1, `(.L_x_3333) ;  /* 0x000004d000017945 */ /* 0x000fe20003800200 */
[----:B------:R-:W-:Y:S01]  /*19d80*/  FFMA.FTZ R14, R14, R101, 1.1641532182693481445e-10 ;  /* 0x2f0000000e0e7423 */ /* 0x000fe20000010065 */
[----:B------:R-:W-:Y:S01]  /*19d90*/  FMUL.FTZ R16, R16, R103 ;  /* 0x0000006710107220 */ /* 0x000fe20000410000 */
[----:B------:R-:W-:Y:S01]  /*19da0*/  IMAD.MOV.U32 R15, RZ, RZ, 0x2 ;  /* 0x00000002ff0f7424 */ /* 0x000fe200078e00ff */
[----:B------:R-:W-:Y:S02]  /*19db0*/  MOV R7, R12 ;  /* 0x0000000c00077202 */ /* 0x000fe40000000f00 */
        /* <DEDUP_REMOVED lines=16> */
.L_x_3335:
        /* <DEDUP_REMOVED lines=13> */
.L_x_3337:
[----:B------:R-:W-:Y:S05]  /*19f90*/  BSYNC.RECONVERGENT B2 ;  /* 0x0000000000027941 */ /* 0x000fea0003800200 */
.L_x_3336:
        /* <DEDUP_REMOVED lines=41> */
[----:B------:R-:W-:-:S07]  /*1a230*/  HFMA2 R15, -RZ, RZ, 0, 0 ;  /* 0x00000000ff0f7431 */ /* 0x000fce00000001ff */
.L_x_3334:
[----:B------:R-:W-:Y:S05]  /*1a240*/  BSYNC.RECONVERGENT B1 ;  /* 0x0000000000017941 */ /* 0x000fea0003800200 */
.L_x_3333:
        /* <DEDUP_REMOVED lines=21> */
.L_x_3340:
        /* <DEDUP_REMOVED lines=13> */
.L_x_3342:
[----:B------:R-:W-:Y:S05]  /*1a470*/  BSYNC.RECONVERGENT B2 ;  /* 0x0000000000027941 */ /* 0x000fea0003800200 */
.L_x_3341:
        /* <DEDUP_REMOVED lines=41> */
[----:B------:R-:W-:-:S07]  /*1a710*/  LOP3.LUT R5, R16, UR30, R15, 0x96, !PT ;  /* 0x0000001e10057c12 */ /* 0x000fce000f8e960f */
.L_x_3339:
[----:B------:R-:W-:Y:S05]  /*1a720*/  BSYNC.RECONVERGENT B1 ;  /* 0x0000000000017941 */ /* 0x000fea0003800200 */
.L_x_3338:
[----:B------:R-:W-:Y:S01]  /*1a730*/  I2FP.F32.U32 R14, R7 ;  /* 0x00000007000e7245 */ /* 0x000fe20000201000 */
[----:B------:R-:W-:Y:S01]  /*1a740*/  HADD2.F32 R16, -RZ, R89.H0_H0 ;  /* 0x20000059ff107230 */ /* 0x000fe20000004100 */
[----:B------:R-:W-:Y:S01]  /*1a750*/  ISETP.NE.AND P3, PT, R17, 0x1, PT ;  /* 0x000000011100780c */ /* 0x000fe20003f65270 */
[----:B------:R-:W-:Y:S01]  /*1a760*/  @P1 HADD2.F32 R13, -RZ, R85.H0_H0 ;  /* 0x20000055ff0d1230 */ /* 0x000fe20000004100 */
[----:B------:R-:W-:Y:S01]  /*1a770*/  BSSY.RECONVERGENT B1, `(.L_x_3343) ;  /* 0x000004e000017945 */ /* 0x000fe20003800200 */
[----:B------:R-:W-:Y:S01]  /*1a780*/  FFMA.FTZ R14, R14, R101, 1.1641532182693481445e-10 ;  /* 0x2f0000000e0e7423 */ /* 0x000fe20000010065 */
[----:B------:R-:W-:Y:S01]  /*1a790*/  FMUL.FTZ R7, R16, R103 ;  /* 0x0000006710077220 */ /* 0x000fe20000410000 */
[----:B------:R-:W-:-:S03]  /*1a7a0*/  MOV R15, 0x2 ;  /* 0x00000002000f7802 */ /* 0x000fc60000000f00 */
        /* <DEDUP_REMOVED lines=17> */
.L_x_3345:
        /* <DEDUP_REMOVED lines=13> */
.L_x_3347:
[----:B------:R-:W-:Y:S05]  /*1a990*/  BSYNC.RECONVERGENT B2 ;  /* 0x0000000000027941 */ /* 0x000fea0003800200 */
.L_x_3346:
        /* <DEDUP_REMOVED lines=43> */
.L_x_3344:
[----:B------:R-:W-:Y:S05]  /*1ac50*/  BSYNC.RECONVERGENT B1 ;  /* 0x0000000000017941 */ /* 0x000fea0003800200 */
.L_x_3343:
        /* <DEDUP_REMOVED lines=21> */
.L_x_3350:
        /* <DEDUP_REMOVED lines=13> */
.L_x_3352:
[----:B------:R-:W-:Y:S05]  /*1ae80*/  BSYNC.RECONVERGENT B2 ;  /* 0x0000000000027941 */ /* 0x000fea0003800200 */
.L_x_3351:
        /* <DEDUP_REMOVED lines=43> */
.L_x_3349:
[----:B------:R-:W-:Y:S05]  /*1b140*/  BSYNC.RECONVERGENT B1 ;  /* 0x0000000000017941 */ /* 0x000fea0003800200 */
.L_x_3348:
        /* <DEDUP_REMOVED lines=25> */
.L_x_3355:
        /* <DEDUP_REMOVED lines=13> */
.L_x_3357:
[----:B------:R-:W-:Y:S05]  /*1b3b0*/  BSYNC.RECONVERGENT B2 ;  /* 0x0000000000027941 */ /* 0x000fea0003800200 */
.L_x_3356:
        /* <DEDUP_REMOVED lines=43> */
.L_x_3354:
[----:B------:R-:W-:Y:S05]  /*1b670*/  BSYNC.RECONVERGENT B1 ;  /* 0x0000000000017941 */ /* 0x000fea0003800200 */
.L_x_3353:
        /* <DEDUP_REMOVED lines=20> */
.L_x_3360:
        /* <DEDUP_REMOVED lines=13> */
.L_x_3362:
[----:B------:R-:W-:Y:S05]  /*1b890*/  BSYNC.RECONVERGENT B2 ;  /* 0x0000000000027941 */ /* 0x000fea0003800200 */
.L_x_3361:
        /* <DEDUP_REMOVED lines=43> */
.L_x_3359:
[----:B------:R-:W-:Y:S05]  /*1bb50*/  BSYNC.RECONVERGENT B1 ;  /* 0x0000000000017941 */ /* 0x000fea0003800200 */
.L_x_3358:
        /* <DEDUP_REMOVED lines=26> */
.L_x_3365:
        /* <DEDUP_REMOVED lines=13> */
.L_x_3367:
[----:B------:R-:W-:Y:S05]  /*1bdd0*/  BSYNC.RECONVERGENT B2 ;  /* 0x0000000000027941 */ /* 0x000fea0003800200 */
.L_x_3366:
        /* <DEDUP_REMOVED lines=43> */
.L_x_3364:
[----:B------:R-:W-:Y:S05]  /*1c090*/  BSYNC.RECONVERGENT B1 ;  /* 0x0000000000017941 */ /* 0x000fea0003800200 */
.L_x_3363:
        /* <DEDUP_REMOVED lines=20> */
.L_x_3370:
        /* <DEDUP_REMOVED lines=13> */
.L_x_3372:
[----:B------:R-:W-:Y:S05]  /*1c2b0*/  BSYNC.RECONVERGENT B2 ;  /* 0x0000000000027941 */ /* 0x000fea0003800200 */
.L_x_3371:
        /* <DEDUP_REMOVED lines=43> */
.L_x_3369:
[----:B------:R-:W-:Y:S05]  /*1c570*/  BSYNC.RECONVERGENT B1 ;  /* 0x0000000000017941 */ /* 0x000fea0003800200 */
.L_x_3368:
        /* <DEDUP_REMOVED lines=25> */
.L_x_3375:
        /* <DEDUP_REMOVED lines=13> */
.L_x_3377:
[----:B------:R-:W-:Y:S05]  /*1c7e0*/  BSYNC.RECONVERGENT B2 ;  /* 0x0000000000027941 */ /* 0x000fea0003800200 */
.L_x_3376:
        /* <DEDUP_REMOVED lines=43> */
.L_x_3374:
[----:B------:R-:W-:Y:S05]  /*1caa0*/  BSYNC.RECONVERGENT B1 ;  /* 0x0000000000017941 */ /* 0x000fea0003800200 */
.L_x_3373:
        /* <DEDUP_REMOVED lines=20> */
.L_x_3380:
        /* <DEDUP_REMOVED lines=13> */
.L_x_3382:
[----:B------:R-:W-:Y:S05]  /*1ccc0*/  BSYNC.RECONVERGENT B2 ;  /* 0x0000000000027941 */ /* 0x000fea0003800200 */
.L_x_3381:
        /* <DEDUP_REMOVED lines=43> */
.L_x_3379:
[----:B------:R-:W-:Y:S05]  /*1cf80*/  BSYNC.RECONVERGENT B1 ;  /* 0x0000000000017941 */ /* 0x000fea0003800200 */
.L_x_3378:
[----:B------:R-:W-:Y:S01]  /*1cf90*/  I2FP.F32.U32 R92, R7 ;  /* 0x00000007005c7245 */ /* 0x000fe20000201000 */
[----:B------:R-:W-:Y:S01]  /*1cfa0*/  HADD2.F32 R94, -RZ, R91.H0_H0 ;  /* 0x2000005bff5e7230 */ /* 0x000fe20000004100 */
[----:B------:R-:W-:Y:S01]  /*1cfb0*/  BSSY.RECONVERGENT B1, `(.L_x_3383) ;  /* 0x0000051000017945 */ /* 0x000fe20003800200 */
[----:B------:R-:W-:Y:S01]  /*1cfc0*/  MOV R134, 0x2 ;  /* 0x0000000200867802 */ /* 0x000fe20000000f00 */
[----:B------:R-:W-:Y:S02]  /*1cfd0*/  IMAD.MOV.U32 R93, RZ, RZ, R12 ;  /* 0x000000ffff5d7224 */ /* 0x000fe400078e000c */
[----:B------:R-:W-:Y:S01]  /*1cfe0*/  FFMA.FTZ R92, R92, R101, 1.1641532182693481445e-10 ;  /* 0x2f0000005c5c7423 */ /* 0x000fe20000010065 */
[----:B------:R-:W-:-:S04]  /*1cff0*/  FMUL.FTZ R94, R94, R103 ;  /* 0x000000675e5e7220 */ /* 0x000fc80000410000 */
[----:B------:R-:W-:-:S04]  /*1d000*/  FSETP.GTU.FTZ.AND P5, PT, R92, R105, PT ;  /* 0x000000695c00720b */ /* 0x000fc80003fbc000 */
[----:B------:R-:W-:Y:S01]  /*1d010*/  FSEL R92, R94, RZ, !P5 ;  /* 0x000000ff5e5c7208 */ /* 0x000fe20006800000 */
[----:B------:R-:W-:Y:S01]  /*1d020*/  @P1 HADD2.F32 R94, -RZ, R87.H0_H0 ;  /* 0x20000057ff5e1230 */ /* 0x000fe20000004100 */
        /* <DEDUP_REMOVED lines=16> */
.L_x_3385:
        /* <DEDUP_REMOVED lines=13> */
.L_x_3387:
[----:B------:R-:W-:Y:S05]  /*1d200*/  BSYNC.RECONVERGENT B2 ;  /* 0x0000000000027941 */ /* 0x000fea0003800200 */
.L_x_3386:
        /* <DEDUP_REMOVED lines=43> */
.L_x_3384:
[----:B------:R-:W-:Y:S05]  /*1d4c0*/  BSYNC.RECONVERGENT B1 ;  /* 0x0000000000017941 */ /* 0x000fea0003800200 */
.L_x_3383:
        /* <DEDUP_REMOVED lines=20> */
.L_x_3390:
        /* <DEDUP_REMOVED lines=15> */
.L_x_3392:
[----:B------:R-:W-:Y:S05]  /*1d700*/  BSYNC.RECONVERGENT B2 ;  /* 0x0000000000027941 */ /* 0x000fea0003800200 */
.L_x_3391:
        /* <DEDUP_REMOVED lines=43> */
.L_x_3389:
[----:B------:R-:W-:Y:S05]  /*1d9c0*/  BSYNC.RECONVERGENT B1 ;  /* 0x0000000000017941 */ /* 0x000fea0003800200 */
.L_x_3388:
[----:B------:R-:W-:Y:S01]  /*1d9d0*/  I2FP.F32.U32 R92, R93 ;  /* 0x0000005d005c7245 */ /* 0x000fe20000201000 */
[----:B------:R-:W-:Y:S02]  /*1d9e0*/  HADD2.F32 R94, -RZ, R91.H1_H1 ;  /* 0x3000005bff5e7230 */ /* 0x000fe40000004100 */
[----:B------:R-:W-:Y:S02]  /*1d9f0*/  @P1 HADD2.F32 R93, -RZ, R87.H1_H1 ;  /* 0x30000057ff5d1230 */ /* 0x000fe40000004100 */
[----:B------:R-:W-:Y:S01]  /*1da00*/  FFMA.FTZ R92, R92, R101, 1.1641532182693481445e-10 ;  /* 0x2f0000005c5c7423 */ /* 0x000fe20000010065 */
[----:B------:R-:W-:-:S04]  /*1da10*/  FMUL.FTZ R94, R94, R103 ;  /* 0x000000675e5e7220 */ /* 0x000fc80000410000 */
[----:B------:R-:W-:-:S04]  /*1da20*/  FSETP.GTU.FTZ.AND P6, PT, R92, R105, PT ;  /* 0x000000695c00720b */ /* 0x000fc80003fdc000 */
[----:B------:R-:W-:Y:S02]  /*1da30*/  FSEL R92, R94, RZ, !P6 ;  /* 0x000000ff5e5c7208 */ /* 0x000fe40007000000 */
[----:B------:R-:W-:-:S03]  /*1da40*/  PRMT R94, R137, 0x5410, R139 ;  /* 0x00005410895e7816 */ /* 0x000fc6000000008b */
[----:B------:R-:W-:-:S04]  /*1da50*/  FADD.FTZ R92, R133, R92 ;  /* 0x0000005c855c7221 */ /* 0x000fc80000010000 */
[----:B------:R-:W-:Y:S01]  /*1da60*/  @P1 FADD.FTZ R133, R93, R92 ;  /* 0x0000005c5d851221 */ /* 0x000fe20000010000 */
[----:B------:R-:W-:Y:S02]  /*1da70*/  @!P1 MOV R133, R92 ;  /* 0x0000005c00859202 */ /* 0x000fe40000000f00 */
[----:B------:R-:W-:Y:S02]  /*1da80*/  SEL R92, RZ, 0x1, P6 ;  /* 0x00000001ff5c7807 */ /* 0x000fe40003000000 */
[----:B------:R-:W-:Y:S02]  /*1da90*/  F2FP.F16.F32.PACK_AB R95, RZ, R133 ;  /* 0x00000085ff5f723e */ /* 0x000fe400000000ff */
[----:B------:R-:W-:Y:S02]  /*1daa0*/  PRMT R93, R18, 0x5410, R125 ;  /* 0x00005410125d7816 */ /* 0x000fe4000000007d */
[----:B------:R-:W-:Y:S02]  /*1dab0*/  PRMT R18, R92, 0x7610, R18 ;  /* 0x000076105c127816 */ /* 0x000fe40000000012 */
[----:B------:R-:W-:-:S02]  /*1dac0*/  PRMT R92, R113, 0x5410, R117 ;  /* 0x00005410715c7816 */ /* 0x000fc40000000075 */
[----:B------:R-:W-:Y:S01]  /*1dad0*/  PRMT R95, R119, 0x5410, R95 ;  /* 0x00005410775f7816 */ /* 0x000fe2000000005f */
[----:B------:R-:W-:Y:S06]  /*1dae0*/  BRA `(.L_x_3393) ;  /* 0x00000028004c7947 */ /* 0x000fec0003800000 */
.L_x_3312:
        /* <DEDUP_REMOVED lines=16> */
.L_x_3396:
[----:B------:R-:W-:Y:S01]  /*1dbf0*/  IADD3 R3, PT, PT, R3, 0x1, RZ ;  /* 0x0000000103037810 */ /* 0x000fe20007ffe0ff */
[----:B------:R-:W-:Y:S03]  /*1dc00*/  BSSY.RECONVERGENT B2, `(.L_x_3397) ;  /* 0x000000c000027945 */ /* 0x000fe60003800200 */
[C---:B------:R-:W-:Y:S01]  /*1dc10*/  ISETP.NE.AND P2, PT, R3.reuse, RZ, PT ;  /* 0x000000ff0300720c */ /* 0x040fe20003f45270 */
[----:B--2---:R-:W-:-:S12]  /*1dc20*/  IMAD.WIDE.U32 R112, R3, -0x2daee0ad, RZ ;  /* 0xd2511f5303707825 */ /* 0x004fd800078e00ff */
        /* <DEDUP_REMOVED lines=9> */
.L_x_3398:
[----:B------:R-:W-:Y:S05]  /*1dcc0*/  BSYNC.RECONVERGENT B2 ;  /* 0x0000000000027941 */ /* 0x000fea0003800200 */
.L_x_3397:
        /* <DEDUP_REMOVED lines=43> */
.L_x_3395:
[----:B------:R-:W-:Y:S05]  /*1df80*/  BSYNC.RECONVERGENT B1 ;  /* 0x0000000000017941 */ /* 0x000fea0003800200 */
.L_x_3394:
[----:B--2---:R-:W-:Y:S01]  /*1df90*/  I2FP.F32.U32 R110, R107 ;  /* 0x0000006b006e7245 */ /* 0x004fe20000201000 */
[----:B-----5:R-:W-:Y:S01]  /*1dfa0*/  HADD2.F32 R112, -RZ, R92.H0_H0 ;  /* 0x2000005cff707230 */ /* 0x020fe20000004100 */
        /* <DEDUP_REMOVED lines=22> */
.L_x_3401:
        /* <DEDUP_REMOVED lines=13> */
.L_x_3403:
[----:B------:R-:W-:Y:S05]  /*1e1e0*/  BSYNC.RECONVERGENT B2 ;  /* 0x0000000000027941 */ /* 0x000fea0003800200 */
.L_x_3402:
        /* <DEDUP_REMOVED lines=43> */
.L_x_3400:
[----:B------:R-:W-:Y:S05]  /*1e4a0*/  BSYNC.RECONVERGENT B1 ;  /* 0x0000000000017941 */ /* 0x000fea0003800200 */
.L_x_3399:
        /* <DEDUP_REMOVED lines=24> */
.L_x_3406:
        /* <DEDUP_REMOVED lines=13> */
.L_x_3408:
[----:B------:R-:W-:Y:S05]  /*1e700*/  BSYNC.RECONVERGENT B2 ;  /* 0x0000000000027941 */ /* 0x000fea0003800200 */
.L_x_3407:
        /* <DEDUP_REMOVED lines=39> */
[----:B------:R-:W-:Y:S02]  /*1e980*/  IMAD.MOV.U32 R10, RZ, RZ, R114 ;  /* 0x000000ffff0a7224 */ /* 0x000fe400078e0072 */
[----:B------:R-:W-:Y:S02]  /*1e990*/  HFMA2 R114, -RZ, RZ, 0, 0 ;  /* 0x00000000ff727431 */ /* 0x000fe400000001ff */
[----:B------:R-:W-:Y:S01]  /*1e9a0*/  IMAD.MOV.U32 R12, RZ, RZ, R134 ;  /* 0x000000ffff0c7224 */ /* 0x000fe200078e0086 */
[----:B------:R-:W-:-:S07]  /*1e9b0*/  LOP3.LUT R5, R130, UR30, R115, 0x96, !PT ;  /* 0x0000001e82057c12 */ /* 0x000fce000f8e9673 */
.L_x_3405:
[----:B------:R-:W-:Y:S05]  /*1e9c0*/  BSYNC.RECONVERGENT B1 ;  /* 0x0000000000017941 */ /* 0x000fea0003800200 */
.L_x_3404:
        /* <DEDUP_REMOVED lines=24> */
.L_x_3411:
        /* <DEDUP_REMOVED lines=13> */
.L_x_3413:
[----:B------:R-:W-:Y:S05]  /*1ec20*/  BSYNC.RECONVERGENT B2 ;  /* 0x0000000000027941 */ /* 0x000fea0003800200 */
.L_x_3412:
        /* <DEDUP_REMOVED lines=43> */
.L_x_3410:
[----:B------:R-:W-:Y:S05]  /*1eee0*/  BSYNC.RECONVERGENT B1 ;  /* 0x0000000000017941 */ /* 0x000fea0003800200 */
.L_x_3409:
        /* <DEDUP_REMOVED lines=24> */
.L_x_3416:
        /* <DEDUP_REMOVED lines=13> */
.L_x_3418:
[----:B------:R-:W-:Y:S05]  /*1f140*/  BSYNC.RECONVERGENT B2 ;  /* 0x0000000000027941 */ /* 0x000fea0003800200 */
.L_x_3417:
        /* <DEDUP_REMOVED lines=43> */
.L_x_3415:
[----:B------:R-:W-:Y:S05]  /*1f400*/  BSYNC.RECONVERGENT B1 ;  /* 0x0000000000017941 */ /* 0x000fea0003800200 */
.L_x_3414:
        /* <DEDUP_REMOVED lines=23> */
.L_x_3421:
        /* <DEDUP_REMOVED lines=13> */
.L_x_3423:
[----:B------:R-:W-:Y:S05]  /*1f650*/  BSYNC.RECONVERGENT B2 ;  /* 0x0000000000027941 */ /* 0x000fea0003800200 */
.L_x_3422:
        /* <DEDUP_REMOVED lines=43> */
.L_x_3420:
[----:B------:R-:W-:Y:S05]  /*1f910*/  BSYNC.RECONVERGENT B1 ;  /* 0x0000000000017941 */ /* 0x000fea0003800200 */
.L_x_3419:
        /* <DEDUP_REMOVED lines=23> */
.L_x_3426:
        /* <DEDUP_REMOVED lines=13> */
.L_x_3428:
[----:B------:R-:W-:Y:S05]  /*1fb60*/  BSYNC.RECONVERGENT B2 ;  /* 0x0000000000027941 */ /* 0x000fea0003800200 */
.L_x_3427:
        /* <DEDUP_REMOVED lines=43> */
.L_x_3425:
[----:B------:R-:W-:Y:S05]  /*1fe20*/  BSYNC.RECONVERGENT B1 ;  /* 0x0000000000017941 */ /* 0x000fea0003800200 */
.L_x_3424:
[----:B------:R-:W-:Y:S01]  /*1fe30*/  I2FP.F32.U32 R92, R7 ;  /* 0x00000007005c7245 */ /* 0x000fe20000201000 */
[----:B------:R-:W-:Y:S01]  /*1fe40*/  HADD2.F32 R134, -RZ, R95.H0_H0 ;  /* 0x2000005fff867230 */ /* 0x000fe20000004100 */
[----:B------:R-:W-:Y:S01]  /*1fe50*/  ISETP.NE.AND P5, PT, R133, 0x1, PT ;  /* 0x000000018500780c */ /* 0x000fe20003fa5270 */
[----:B------:R-:W-:Y:S01]  /*1fe60*/  @P1 HADD2.F32 R160, -RZ, R87.H0_H0 ;  /* 0x20000057ffa01230 */ /* 0x000fe20000004100 */
[----:B------:R-:W-:Y:S01]  /*1fe70*/  BSSY.RECONVERGENT B1, `(.L_x_3429) ;  /* 0x000004c000017945 */ /* 0x000fe20003800200 */
[----:B------:R-:W-:Y:S01]  /*1fe80*/  FFMA.FTZ R92, R92, R101, 1.1641532182693481445e-10 ;  /* 0x2f0000005c5c7423 */ /* 0x000fe20000010065 */
[----:B------:R-:W-:Y:S01]  /*1fe90*/  FMUL.FTZ R134, R134, R103 ;  /* 0x0000006786867220 */ /* 0x000fe20000410000 */
[----:B------:R-:W-:Y:S01]  /*1fea0*/  IMAD.MOV.U32 R7, RZ, RZ, 0x2 ;  /* 0x00000002ff077424 */ /* 0x000fe200078e00ff */
[----:B------:R-:W-:Y:S02]  /*1feb0*/  MOV R93, R12 ;  /* 0x0000000c005d7202 */ /* 0x000fe40000000f00 */
[----:B------:R-:W-:-:S04]  /*1fec0*/  FSETP.GTU.FTZ.AND P4, PT, R92, R105, PT ;  /* 0x000000695c00720b */ /* 0x000fc80003f9c000 */
        /* <DEDUP_REMOVED lines=13> */
.L_x_3431:
        /* <DEDUP_REMOVED lines=13> */
.L_x_3433:
[----:B------:R-:W-:Y:S05]  /*20070*/  BSYNC.RECONVERGENT B2 ;  /* 0x0000000000027941 */ /* 0x000fea0003800200 */
.L_x_3432:
        /* <DEDUP_REMOVED lines=43> */
.L_x_3430:
[----:B------:R-:W-:Y:S05]  /*20330*/  BSYNC.RECONVERGENT B1 ;  /* 0x0000000000017941 */ /* 0x000fea0003800200 */
.L_x_3429:
        /* <DEDUP_REMOVED lines=14> */
.L_x_3393:
[----:B------:R-:W-:Y:S01]  /*20420*/  FADD.FTZ R103, RZ, R136 ;  /* 0x00000088ff677221 */ /* 0x000fe20000010000 */
[----:B------:R-:W-:Y:S01]  /*20430*/  SEL R101, RZ, 0x1000000, !P5 ;  /* 0x01000000ff657807 */ /* 0x000fe20006800000 */
[----:B------:R-:W-:Y:S01]  /*20440*/  IMAD.WIDE.U32 R98, R129, 0x10, R98 ;  /* 0x0000001081627825 */ /* 0x000fe200078e0062 */
[----:B------:R-:W-:-:S03]  /*20450*/  SEL R134, RZ, 0x10000, !P4 ;  /* 0x00010000ff867807 */ /* 0x000fc60006000000 */
[----:B------:R-:W-:Y:S01]  /*20460*/  FADD.FTZ R103, R103, R146 ;  /* 0x0000009267677221 */ /* 0x000fe20000010000 */
[----:B------:R-:W-:Y:S01]  /*20470*/  ISETP.NE.AND P6, PT, R109, RZ, PT ;  /* 0x000000ff6d00720c */ /* 0x000fe20003fc5270 */
[----:B------:R-:W-:Y:S01]  /*20480*/  IMAD.WIDE.U32 R96, R129, 0x8, R96 ;  /* 0x0000000881607825 */ /* 0x000fe200078e0060 */
[----:B------:R-:W-:-:S03]  /*20490*/  ISETP.NE.AND P5, PT, R111, RZ, PT ;  /* 0x000000ff6f00720c */ /* 0x000fc60003fa5270 */
[----:B------:R-:W-:Y:S01]  /*204a0*/  FADD.FTZ R103, R103, R140 ;  /* 0x0000008c67677221 */ /* 0x000fe20000010000 */
[----:B------:R-:W-:Y:S01]  /*204b0*/  ISETP.NE.AND P4, PT, R115, RZ, PT ;  /* 0x000000ff7300720c */ /* 0x000fe20003f85270 */
[----:B------:R0:W-:Y:S01]  /*204c0*/  STG.E.128 desc[UR8][R98.64], R92 ;  /* 0x0000005c62007986 */ /* 0x0001e2000c101d08 */
[----:B------:R-:W-:Y:S01]  /*204d0*/  ISETP.NE.AND P1, PT, R107, RZ, PT ;  /* 0x000000ff6b00720c */ /* 0x000fe20003f25270 */
[----:B------:R-:W-:Y:S01]  /*204e0*/  FADD.FTZ R103, R103, R150 ;  /* 0x0000009667677221 */ /* 0x000fe20000010000 */
[----:B------:R-:W-:Y:S02]  /*204f0*/  SEL R164, RZ, 0x100, !P3 ;  /* 0x00000100ffa47807 */ /* 0x000fe40005800000 */
        /* <DEDUP_REMOVED lines=11> */
[----:B------:R-:W-:Y:S02]  /*205b0*/  LOP3.LUT R135, R164, R135, RZ, 0xfc, !PT ;  /* 0x00000087a4877212 */ /* 0x000fe400078efcff */
[----:B------:R-:W-:Y:S01]  /*205c0*/  LOP3.LUT R134, R101, R134, RZ, 0xfc, !PT ;  /* 0x0000008665867212 */ /* 0x000fe200078efcff */
[----:B------:R-:W-:Y:S01]  /*205d0*/  FADD.FTZ R103, R103, R116 ;  /* 0x0000007467677221 */ /* 0x000fe20000010000 */
[----:B------:R-:W-:-:S03]  /*205e0*/  ISETP.NE.AND P1, PT, R2, RZ, PT ;  /* 0x000000ff0200720c */ /* 0x000fc60003f25270 */
[----:B------:R-:W-:Y:S01]  /*205f0*/  FADD.FTZ R103, R103, R162 ;  /* 0x000000a267677221 */ /* 0x000fe20000010000 */
[----:B------:R0:W-:Y:S03]  /*20600*/  STG.E.64 desc[UR8][R96.64], R134 ;  /* 0x0000008660007986 */ /* 0x0001e6000c101b08 */
        /* <DEDUP_REMOVED lines=21> */
[----:B0-----:R-:W-:Y:S06]  /*20760*/  @!P0 BRA `(.L_x_3434) ;  /* 0x0000000000508947 */ /* 0x001fec0003800000 */
[----:B------:R-:W-:Y:S01]  /*20770*/  SHF.L.U32 R95, R17, 0x10, RZ ;  /* 0x00000010115f7819 */ /* 0x000fe200000006ff */
        /* <DEDUP_REMOVED lines=19> */
.L_x_3434:
        /* <DEDUP_REMOVED lines=88> */
.L_x_3448:
[----:B------:R-:W-:Y:S01]  /*20e30*/  FMUL.FTZ R92, R103, R103 ;  /* 0x00000067675c7220 */ /* 0x000fe20000410000 */
[----:B------:R-:W-:Y:S01]  /*20e40*/  PLOP3.LUT P2, PT, PT, PT, UP0, 0x40, 0x4 ;  /* 0x000000000004781c */ /* 0x000fe20003f4e808 */
[----:B01----:R-:W-:Y:S01]  /*20e50*/  FADD.FTZ R96, R96, R99 ;  /* 0x0000006360607221 */ /* 0x003fe20000010000 */
[----:B------:R-:W-:Y:S02]  /*20e60*/  HADD2.F32 R94, -RZ, R20.H0_H0 ;  /* 0x20000014ff5e7230 */ /* 0x000fe40000004100 */
[----:B------:R-:W-:Y:S01]  /*20e70*/  FSEL R92, R92, RZ, !P2 ;  /* 0x000000ff5c5c7208 */ /* 0x000fe20005000000 */
[----:B------:R-:W-:Y:S01]  /*20e80*/  FFMA.FTZ R93, R96, R93, UR12 ;  /* 0x0000000c605d7e23 */ /* 0x000fe2000801005d */
[----:B------:R-:W-:Y:S01]  /*20e90*/  PLOP3.LUT P2, PT, PT, PT, UP0, 0x40, 0x4 ;  /* 0x000000000004781c */ /* 0x000fe20003f4e808 */
[----:B------:R-:W-:Y:S02]  /*20ea0*/  HADD2.F32 R96, -RZ, R64.H0_H0 ;  /* 0x20000040ff607230 */ /* 0x000fe40000004100 */
[----:B------:R-:W-:Y:S01]  /*20eb0*/  FADD.FTZ R92, R93, R92 ;  /* 0x0000005c5d5c7221 */ /* 0x000fe20000010000 */
[----:B------:R-:W-:Y:S01]  /*20ec0*/  FSEL R139, R103, RZ, P2 ;  /* 0x000000ff678b7208 */ /* 0x000fe20001000000 */
[----:B------:R-:W-:-:S02]  /*20ed0*/  HADD2.F32 R98, -RZ, R36.H0_H0 ;  /* 0x20000024ff627230 */ /* 0x000fc40000004100 */
[----:B------:R0:W1:Y:S01]  /*20ee0*/  MUFU.RSQ R134, R92 ;  /* 0x0000005c00867308 */ /* 0x0000620000001400 */
[----:B------:R-:W-:Y:S02]  /*20ef0*/  HADD2.F32 R95, -RZ, R80.H0_H0 ;  /* 0x20000050ff5f7230 */ /* 0x000fe40000004100 */
[C---:B------:R-:W-:Y:S01]  /*20f00*/  FADD.FTZ R93, -R139.reuse, R136 ;  /* 0x000000888b5d7221 */ /* 0x040fe20000010100 */
[C---:B------:R-:W-:Y:S01]  /*20f10*/  FADD.FTZ R97, -R139.reuse, R146 ;  /* 0x000000928b617221 */ /* 0x040fe20000010100 */
[----:B------:R-:W-:Y:S02]  /*20f20*/  HADD2.F32 R146, -RZ, R20.H1_H1 ;  /* 0x30000014ff927230 */ /* 0x000fe40000004100 */
[C---:B------:R-:W-:Y:S01]  /*20f30*/  FADD.FTZ R99, -R139.reuse, R150 ;  /* 0x000000968b637221 */ /* 0x040fe20000010100 */
[----:B------:R-:W-:Y:S02]  /*20f40*/  HADD2.F32 R160, -RZ, R37.H0_H0 ;  /* 0x20000025ffa07230 */ /* 0x000fe40000004100 */
[----:B------:R-:W-:Y:S01]  /*20f50*/  FADD.FTZ R105, -R139, R158 ;  /* 0x0000009e8b697221 */ /* 0x000fe20000010100 */
[----:B------:R-:W-:-:S02]  /*20f60*/  HADD2.F32 R164, -RZ, R21.H1_H1 ;  /* 0x30000015ffa47230 */ /* 0x000fc40000004100 */
[C---:B------:R-:W-:Y:S01]  /*20f70*/  FADD.FTZ R107, -R139.reuse, R162 ;  /* 0x000000a28b6b7221 */ /* 0x040fe20000010100 */
[----:B0-----:R-:W-:Y:S02]  /*20f80*/  HADD2.F32 R92, -RZ, R64.H1_H1 ;  /* 0x30000040ff5c7230 */ /* 0x001fe40000004100 */
[C---:B------:R-:W-:Y:S01]  /*20f90*/  FADD.FTZ R113, -R139.reuse, R132 ;  /* 0x000000848b717221 */ /* 0x040fe20000010100 */
[----:B------:R-:W-:Y:S02]  /*20fa0*/  HADD2.F32 R101, -RZ, R65.H1_H1 ;  /* 0x30000041ff657230 */ /* 0x000fe40000004100 */
[----:B------:R-:W-:Y:S01]  /*20fb0*/  FADD.FTZ R131, -R139, R131 ;  /* 0x000000838b837221 */ /* 0x000fe20000010100 */
[----:B------:R-:W-:Y:S02]  /*20fc0*/  HADD2.F32 R158, -RZ, R22.H1_H1 ;  /* 0x30000016ff9e7230 */ /* 0x000fe40000004100 */
[----:B------:R-:W-:Y:S02]  /*20fd0*/  HADD2.F32 R162, -RZ, R24.H1_H1 ;  /* 0x30000018ffa27230 */ /* 0x000fe40000004100 */
[C---:B-1----:R-:W-:Y:S01]  /*20fe0*/  FMUL.FTZ R93, R134.reuse, R93 ;  /* 0x0000005d865d7220 */ /* 0x042fe20000410000 */
[C---:B------:R-:W-:Y:S01]  /*20ff0*/  FMUL.FTZ R143, R134.reuse, R97 ;  /* 0x00000061868f7220 */ /* 0x040fe20000410000 */
[C---:B------:R-:W-:Y:S01]  /*21000*/  FMUL.FTZ R99, R134.reuse, R99 ;  /* 0x0000006386637220 */ /* 0x040fe20000410000 */
[----:B------:R-:W-:Y:S01]  /*21010*/  FMUL.FTZ R159, R134, R105 ;  /* 0x00000069869f7220 */ /* 0x000fe20000410000 */
[C---:B------:R-:W-:Y:S01]  /*21020*/  FFMA.FTZ R97, R93.reuse, R94, R96 ;  /* 0x0000005e5d617223 */ /* 0x040fe20000010060 */
[----:B------:R-:W-:Y:S01]  /*21030*/  FFMA.FTZ R136, R93, R98, R95 ;  /* 0x000000625d887223 */ /* 0x000fe2000001005f */
[----:B------:R-:W-:Y:S01]  /*21040*/  FADD.FTZ R93, -R139, R140 ;  /* 0x0000008c8b5d7221 */ /* 0x000fe20000010100 */
[----:B------:R-:W-:-:S02]  /*21050*/  HADD2.F32 R96, -RZ, R21.H0_H0 ;  /* 0x20000015ff607230 */ /* 0x000fc40000004100 */
[----:B------:R-:W-:Y:S01]  /*21060*/  FFMA.FTZ R146, R143, R146, R92 ;  /* 0x000000928f927223 */ /* 0x000fe2000001005c */
[----:B------:R-:W-:Y:S02]  /*21070*/  HADD2.F32 R98, -RZ, R65.H0_H0 ;  /* 0x20000041ff627230 */ /* 0x000fe40000004100 */
[----:B------:R-:W-:Y:S01]  /*21080*/  FMUL.FTZ R93, R134, R93 ;  /* 0x0000005d865d7220 */ /* 0x000fe20000410000 */
[----:B------:R-:W-:Y:S02]  /*21090*/  HADD2.F32 R95, -RZ, R81.H0_H0 ;  /* 0x20000051ff5f7230 */ /* 0x000fe40000004100 */
[----:B------:R-:W-:Y:S01]  /*210a0*/  FFMA.FTZ R101, R99, R164, R101 ;  /* 0x000000a463657223 */ /* 0x000fe20000010065 */
[----:B------:R-:W-:Y:S02]  /*210b0*/  HADD2.F32 R92, -RZ, R36.H1_H1 ;  /* 0x30000024ff5c7230 */ /* 0x000fe40000004100 */
[----:B------:R-:W-:Y:S01]  /*210c0*/  FFMA.FTZ R150, R93, R96, R98 ;  /* 0x000000605d967223 */ /* 0x000fe20000010062 */
[----:B------:R-:W-:-:S02]  /*210d0*/  HADD2.F32 R94, -RZ, R80.H1_H1 ;  /* 0x30000050ff5e7230 */ /* 0x000fc40000004100 */
[----:B------:R-:W-:Y:S01]  /*210e0*/  FFMA.FTZ R140, R93, R160, R95 ;  /* 0x000000a05d8c7223 */ /* 0x000fe2000001005f */
[----:B------:R-:W-:Y:S01]  /*210f0*/  FADD.FTZ R93, -R139, R152 ;  /* 0x000000988b5d7221 */ /* 0x000fe20000010100 */
[----:B------:R-:W-:Y:S02]  /*21100*/  HADD2.F32 R96, -RZ, R22.H0_H0 ;  /* 0x20000016ff607230 */ /* 0x000fe40000004100 */
[C---:B------:R-:W-:Y:S01]  /*21110*/  FMUL.FTZ R107, R134.reuse, R107 ;  /* 0x0000006b866b7220 */ /* 0x040fe20000410000 */
[----:B------:R-:W-:Y:S02]  /*21120*/  HADD2.F32 R98, -RZ, R66.H0_H0 ;  /* 0x20000042ff627230 */ /* 0x000fe40000004100 */
[----:B------:R-:W-:Y:S01]  /*21130*/  FMUL.FTZ R93, R134, R93 ;  /* 0x0000005d865d7220 */ /* 0x000fe20000410000 */
[----:B------:R-:W-:Y:S02]  /*21140*/  HADD2.F32 R160, -RZ, R38.H0_H0 ;  /* 0x20000026ffa07230 */ /* 0x000fe40000004100 */
[----:B------:R-:W-:Y:S01]  /*21150*/  FFMA.FTZ R143, R143, R92, R94 ;  /* 0x0000005c8f8f7223 */ /* 0x000fe2000001005e */
[----:B------:R-:W-:-:S02]  /*21160*/  HADD2.F32 R95, -RZ, R82.H0_H0 ;  /* 0x20000052ff5f7230 */ /* 0x000fc40000004100 */
[C---:B------:R-:W-:Y:S01]  /*21170*/  FFMA.FTZ R105, R93.reuse, R96, R98 ;  /* 0x000000605d697223 */ /* 0x040fe20000010062 */
[----:B------:R-:W-:Y:S02]  /*21180*/  HADD2.F32 R92, -RZ, R37.H1_H1 ;  /* 0x30000025ff5c7230 */ /* 0x000fe40000004100 */
[----:B------:R-:W-:Y:S01]  /*21190*/  FMUL.FTZ R113, R134, R113 ;  /* 0x0000007186717220 */ /* 0x000fe20000410000 */
[----:B------:R-:W-:Y:S02]  /*211a0*/  HADD2.F32 R94, -RZ, R81.H1_H1 ;  /* 0x30000051ff5e7230 */ /* 0x000fe40000004100 */
[----:B------:R-:W-:Y:S01]  /*211b0*/  FFMA.FTZ R152, R93, R160, R95 ;  /* 0x000000a05d987223 */ /* 0x000fe2000001005f */
[----:B------:R-:W-:Y:S02]  /*211c0*/  HADD2.F32 R164, -RZ, R66.H1_H1 ;  /* 0x30000042ffa47230 */ /* 0x000fe40000004100 */
[----:B------:R-:W-:Y:S01]  /*211d0*/  FADD.FTZ R93, -R139, R154 ;  /* 0x0000009a8b5d7221 */ /* 0x000fe20000010100 */
[----:B------:R-:W-:-:S02]  /*211e0*/  HADD2.F32 R96, -RZ, R23.H0_H0 ;  /* 0x20000017ff607230 */ /* 0x000fc40000004100 */
[----:B------:R-:W-:Y:S01]  /*211f0*/  FFMA.FTZ R157, R99, R92, R94 ;  /* 0x0000005c639d7223 */ /* 0x000fe2000001005e */
[----:B------:R-:W-:Y:S02]  /*21200*/  HADD2.F32 R98, -RZ, R67.H0_H0 ;  /* 0x20000043ff627230 */ /* 0x000fe40000004100 */
[----:B------:R-:W-:Y:S01]  /*21210*/  FADD.FTZ R99, -R139, R148 ;  /* 0x000000948b637221 */ /* 0x000fe20000010100 */
[----:B------:R-:W-:Y:S02]  /*21220*/  HADD2.F32 R160, -RZ, R39.H0_H0 ;  /* 0x20000027ffa07230 */ /* 0x000fe40000004100 */
[----:B------:R-:W-:Y:S01]  /*21230*/  FMUL.FTZ R93, R134, R93 ;  /* 0x0000005d865d7220 */ /* 0x000fe20000410000 */
[----:B------:R-:W-:Y:S02]  /*21240*/  HADD2.F32 R95, -RZ, R83.H0_H0 ;  /* 0x20000053ff5f7230 */ /* 0x000fe40000004100 */
[----:B------:R-:W-:Y:S01]  /*21250*/  FFMA.FTZ R158, R159, R158, R164 ;  /* 0x0000009e9f9e7223 */ /* 0x000fe200000100a4 */
[----:B------:R-:W-:-:S02]  /*21260*/  HADD2.F32 R92, -RZ, R38.H1_H1 ;  /* 0x30000026ff5c7230 */ /* 0x000fc40000004100 */
[----:B------:R-:W-:Y:S01]  /*21270*/  FMUL.FTZ R99, R134, R99 ;  /* 0x0000006386637220 */ /* 0x000fe20000410000 */
[----:B------:R-:W-:Y:S02]  /*21280*/  HADD2.F32 R94, -RZ, R82.H1_H1 ;  /* 0x30000052ff5e7230 */ /* 0x000fe40000004100 */
[C---:B------:R-:W-:Y:S01]  /*21290*/  FFMA.FTZ R109, R93.reuse, R96, R98 ;  /* 0x000000605d6d7223 */ /* 0x040fe20000010062 */
[----:B------:R-:W-:Y:S02]  /*212a0*/  HADD2.F32 R148, -RZ, R23.H1_H1 ;  /* 0x30000017ff947230 */ /* 0x000fe40000004100 */
[----:B------:R-:W-:Y:S01]  /*212b0*/  FFMA.FTZ R154, R93, R160, R95 ;  /* 0x000000a05d9a7223 */ /* 0x000fe2000001005f */
[----:B------:R-:W-:Y:S02]  /*212c0*/  HADD2.F32 R164, -RZ, R67.H1_H1 ;  /* 0x30000043ffa47230 */ /* 0x000fe40000004100 */
[----:B------:R-:W-:Y:S01]  /*212d0*/  FADD.FTZ R93, -R139, R116 ;  /* 0x000000748b5d7221 */ /* 0x000fe20000010100 */
[----:B------:R-:W-:Y:S01]  /*212e0*/  FFMA.FTZ R159, R159, R92, R94 ;  /* 0x0000005c9f9f7223 */ /* 0x000fe2000001005e */
[----:B------:R-:W-:-:S02]  /*212f0*/  HADD2.F32 R92, -RZ, R39.H1_H1 ;  /* 0x30000027ff5c7230 */ /* 0x000fc40000004100 */
[C---:B------:R-:W-:Y:S01]  /*21300*/  FMUL.FTZ R131, R134.reuse, R131 ;  /* 0x0000008386837220 */ /* 0x040fe20000410000 */
[C---:B------:R-:W-:Y:S01]  /*21310*/  FFMA.FTZ R160, R99.reuse, R148, R164 ;  /* 0x0000009463a07223 */ /* 0x040fe200000100a4 */
[----:B------:R-:W-:Y:S02]  /*21320*/  HADD2.F32 R94, -RZ, R83.H1_H1 ;  /* 0x30000053ff5e7230 */ /* 0x000fe40000004100 */
[----:B------:R-:W-:Y:S01]  /*21330*/  FMUL.FTZ R93, R134, R93 ;  /* 0x0000005d865d7220 */ /* 0x000fe20000410000 */
[----:B------:R-:W-:Y:S02]  /*21340*/  HADD2.F32 R96, -RZ, R24.H0_H0 ;  /* 0x20000018ff607230 */ /* 0x000fe40000004100 */
[----:B------:R-:W-:Y:S02]  /*21350*/  HADD2.F32 R98, -RZ, R60.H0_H0 ;  /* 0x2000003cff627230 */ /* 0x000fe40000004100 */
[----:B------:R-:W-:Y:S01]  /*21360*/  FFMA.FTZ R161, R99, R92, R94 ;  /* 0x0000005c63a17223 */ /* 0x000fe2000001005e */
[----:B------:R-:W-:-:S02]  /*21370*/  HADD2.F32 R148, -RZ, R40.H0_H0 ;  /* 0x20000028ff947230 */ /* 0x000fc40000004100 */
[----:B------:R-:W-:Y:S02]  /*21380*/  HADD2.F32 R95, -RZ, R76.H0_H0 ;  /* 0x2000004cff5f7230 */ /* 0x000fe40000004100 */
[C---:B------:R-:W-:Y:S01]  /*21390*/  FFMA.FTZ R116, R93.reuse, R96, R98 ;  /* 0x000000605d747223 */ /* 0x040fe20000010062 */
[----:B------:R-:W-:Y:S02]  /*213a0*/  HADD2.F32 R164, -RZ, R60.H1_H1 ;  /* 0x3000003cffa47230 */ /* 0x000fe40000004100 */
[----:B------:R-:W-:Y:S02]  /*213b0*/  HADD2.F32 R94, -RZ, R25.H0_H0 ;  /* 0x20000019ff5e7230 */ /* 0x000fe40000004100 */
[----:B------:R-:W-:Y:S01]  /*213c0*/  FFMA.FTZ R99, R93, R148, R95 ;  /* 0x000000945d637223 */ /* 0x000fe2000001005f */
[C---:B------:R-:W-:Y:S01]  /*213d0*/  FADD.FTZ R93, -R139.reuse, R120 ;  /* 0x000000788b5d7221 */ /* 0x040fe20000010100 */
[----:B------:R-:W-:Y:S02]  /*213e0*/  HADD2.F32 R96, -RZ, R61.H0_H0 ;  /* 0x2000003dff607230 */ /* 0x000fe40000004100 */
[----:B------:R-:W-:Y:S01]  /*213f0*/  FADD.FTZ R95, -R139, R142 ;  /* 0x0000008e8b5f7221 */ /* 0x000fe20000010100 */
[----:B------:R-:W-:-:S02]  /*21400*/  HADD2.F32 R148, -RZ, R41.H0_H0 ;  /* 0x20000029ff947230 */ /* 0x000fc40000004100 */
[----:B------:R-:W-:Y:S01]  /*21410*/  FMUL.FTZ R93, R134, R93 ;  /* 0x0000005d865d7220 */ /* 0x000fe20000410000 */
[----:B------:R-:W-:Y:S02]  /*21420*/  HADD2.F32 R145, -RZ, R77.H0_H0 ;  /* 0x2000004dff917230 */ /* 0x000fe40000004100 */
[----:B------:R-:W-:Y:S01]  /*21430*/  FFMA.FTZ R117, R107, R162, R164 ;  /* 0x000000a26b757223 */ /* 0x000fe200000100a4 */
[----:B------:R-:W-:Y:S02]  /*21440*/  HADD2.F32 R98, -RZ, R40.H1_H1 ;  /* 0x30000028ff627230 */ /* 0x000fe40000004100 */
[C---:B------:R-:W-:Y:S01]  /*21450*/  FFMA.FTZ R120, R93.reuse, R94, R96 ;  /* 0x0000005e5d787223 */ /* 0x040fe20000010060 */
[----:B------:R-:W-:Y:S02]  /*21460*/  HADD2.F32 R92, -RZ, R76.H1_H1 ;  /* 0x3000004cff5c7230 */ /* 0x000fe40000004100 */
[----:B------:R-:W-:Y:S01]  /*21470*/  FFMA.FTZ R145, R93, R148, R145 ;  /* 0x000000945d917223 */ /* 0x000fe20000010091 */
[----:B------:R-:W-:-:S02]  /*21480*/  HADD2.F32 R162, -RZ, R25.H1_H1 ;  /* 0x30000019ffa27230 */ /* 0x000fc40000004100 */
[----:B------:R-:W-:Y:S01]  /*21490*/  FMUL.FTZ R95, R134, R95 ;  /* 0x0000005f865f7220 */ /* 0x000fe20000410000 */
[----:B------:R-:W-:Y:S02]  /*214a0*/  HADD2.F32 R142, -RZ, R61.H1_H1 ;  /* 0x3000003dff8e7230 */ /* 0x000fe40000004100 */
[----:B------:R-:W-:Y:S01]  /*214b0*/  FADD.FTZ R93, -R139, R106 ;  /* 0x0000006a8b5d7221 */ /* 0x000fe20000010100 */
[----:B------:R-:W-:Y:S02]  /*214c0*/  HADD2.F32 R164, -RZ, R41.H1_H1 ;  /* 0x30000029ffa47230 */ /* 0x000fe40000004100 */
[----:B------:R-:W-:Y:S01]  /*214d0*/  FFMA.FTZ R98, R107, R98, R92 ;  /* 0x000000626b627223 */ /* 0x000fe2000001005c */
[----:B------:R-:W-:Y:S02]  /*214e0*/  HADD2.F32 R111, -RZ, R77.H1_H1 ;  /* 0x3000004dff6f7230 */ /* 0x000fe40000004100 */
[----:B------:R-:W-:Y:S01]  /*214f0*/  FFMA.FTZ R135, R95, R162, R142 ;  /* 0x000000a25f877223 */ /* 0x000fe2000001008e */
[----:B------:R-:W-:-:S02]  /*21500*/  HADD2.F32 R92, -RZ, R26.H0_H0 ;  /* 0x2000001aff5c7230 */ /* 0x000fc40000004100 */
[----:B------:R-:W-:Y:S01]  /*21510*/  FMUL.FTZ R93, R134, R93 ;  /* 0x0000005d865d7220 */ /* 0x000fe20000410000 */
[----:B------:R-:W-:Y:S02]  /*21520*/  HADD2.F32 R96, -RZ, R62.H0_H0 ;  /* 0x2000003eff607230 */ /* 0x000fe40000004100 */
[----:B------:R-:W-:Y:S01]  /*21530*/  FFMA.FTZ R142, R95, R164, R111 ;  /* 0x000000a45f8e7223 */ /* 0x000fe2000001006f */
[----:B------:R-:W-:Y:S01]  /*21540*/  HADD2.F32 R148, -RZ, R42.H0_H0 ;  /* 0x2000002aff947230 */ /* 0x000fe20000004100 */
[----:B------:R-:W0:Y:S01]  /*21550*/  @!P1 LDC.64 R94, c[0x0][0x3c0] ;  /* 0x0000f000ff5e9b82 */ /* 0x000e220000000a00 */
[----:B------:R-:W-:Y:S02]  /*21560*/  HADD2.F32 R107, -RZ, R78.H0_H0 ;  /* 0x2000004eff6b7230 */ /* 0x000fe40000004100 */
[----:B------:R-:W-:Y:S01]  /*21570*/  FADD.FTZ R111, -R139, R144 ;  /* 0x000000908b6f7221 */ /* 0x000fe20000010100 */
[----:B------:R-:W-:Y:S01]  /*21580*/  FFMA.FTZ R106, R93, R92, R96 ;  /* 0x0000005c5d6a7223 */ /* 0x000fe20000010060 */
[----:B------:R-:W-:-:S02]  /*21590*/  HADD2.F32 R162, -RZ, R26.H1_H1 ;  /* 0x3000001affa27230 */ /* 0x000fc40000004100 */
[----:B------:R-:W-:Y:S01]  /*215a0*/  FFMA.FTZ R144, R93, R148, R107 ;  /* 0x000000945d907223 */ /* 0x000fe2000001006b */
[----:B------:R-:W-:Y:S02]  /*215b0*/  HADD2.F32 R164, -RZ, R62.H1_H1 ;  /* 0x3000003effa47230 */ /* 0x000fe40000004100 */
[----:B------:R-:W-:Y:S01]  /*215c0*/  FMUL.FTZ R111, R134, R111 ;  /* 0x0000006f866f7220 */ /* 0x000fe20000410000 */
[----:B------:R-:W-:Y:S01]  /*215d0*/  HADD2.F32 R96, -RZ, R42.H1_H1 ;  /* 0x3000002aff607230 */ /* 0x000fe20000004100 */
[----:B------:R-:W1:Y:S01]  /*215e0*/  @!P1 LDC.64 R92, c[0x0][0x3c8] ;  /* 0x0000f200ff5c9b82 */ /* 0x000e620000000a00 */
[----:B------:R-:W-:Y:S02]  /*215f0*/  HADD2.F32 R148, -RZ, R78.H1_H1 ;  /* 0x3000004eff947230 */ /* 0x000fe40000004100 */
[----:B------:R-:W-:Y:S01]  /*21600*/  FADD.FTZ R107, -R139, R122 ;  /* 0x0000007a8b6b7221 */ /* 0x000fe20000010100 */
[----:B------:R-:W-:Y:S01]  /*21610*/  FFMA.FTZ R155, R111, R162, R164 ;  /* 0x000000a26f9b7223 */ /* 0x000fe200000100a4 */
[----:B------:R-:W-:-:S02]  /*21620*/  HADD2.F32 R122, -RZ, R27.H0_H0 ;  /* 0x2000001bff7a7230 */ /* 0x000fc40000004100 */
[----:B------:R-:W-:Y:S01]  /*21630*/  FFMA.FTZ R147, R111, R96, R148 ;  /* 0x000000606f937223 */ /* 0x000fe20000010094 */
[----:B------:R-:W-:Y:S02]  /*21640*/  HADD2.F32 R96, -RZ, R63.H0_H0 ;  /* 0x2000003fff607230 */ /* 0x000fe40000004100 */
[----:B------:R-:W-:Y:S01]  /*21650*/  FMUL.FTZ R107, R134, R107 ;  /* 0x0000006b866b7220 */ /* 0x000fe20000410000 */
[----:B------:R-:W-:Y:S01]  /*21660*/  HADD2.F32 R148, -RZ, R43.H0_H0 ;  /* 0x2000002bff947230 */ /* 0x000fe20000004100 */
[----:B------:R-:W-:Y:S01]  /*21670*/  F2FP.F16.F32.PACK_AB R106, R155, R106 ;  /* 0x0000006a9b6a723e */ /* 0x000fe200000000ff */
[----:B------:R-:W-:Y:S02]  /*21680*/  HADD2.F32 R111, -RZ, R79.H0_H0 ;  /* 0x2000004fff6f7230 */ /* 0x000fe40000004100 */
[----:B------:R-:W-:Y:S01]  /*21690*/  FFMA.FTZ R122, R107, R122, R96 ;  /* 0x0000007a6b7a7223 */ /* 0x000fe20000010060 */
[----:B------:R-:W-:Y:S02]  /*216a0*/  HADD2.F32 R96, -RZ, R27.H1_H1 ;  /* 0x3000001bff607230 */ /* 0x000fe40000004100 */
[----:B0-----:R-:W-:-:S04]  /*216b0*/  @!P1 IMAD.WIDE R94, R19, 0x4, R94 ;  /* 0x00000004135e9825 */ /* 0x001fc800078e025e */
[----:B------:R-:W-:Y:S01]  /*216c0*/  FFMA.FTZ R148, R107, R148, R111 ;  /* 0x000000946b947223 */ /* 0x000fe2000001006f */
[----:B------:R-:W-:Y:S01]  /*216d0*/  FADD.FTZ R107, -R139, R118 ;  /* 0x000000768b6b7221 */ /* 0x000fe20000010100 */
[----:B------:R-:W-:Y:S01]  /*216e0*/  HADD2.F32 R118, -RZ, R63.H1_H1 ;  /* 0x3000003fff767230 */ /* 0x000fe20000004100 */
[----:B------:R0:W-:Y:S02]  /*216f0*/  @!P1 STG.E desc[UR8][R94.64], R103 ;  /* 0x000000675e009986 */ /* 0x0001e4000c101908 */
[----:B------:R-:W-:Y:S01]  /*21700*/  FMUL.FTZ R151, R134, R107 ;  /* 0x0000006b86977220 */ /* 0x000fe20000410000 */
[----:B------:R-:W-:Y:S02]  /*21710*/  HADD2.F32 R132, -RZ, R44.H0_H0 ;  /* 0x2000002cff847230 */ /* 0x000fe40000004100 */
[----:B-1----:R-:W-:-:S04]  /*21720*/  @!P1 IMAD.WIDE R92, R19, 0x4, R92 ;  /* 0x00000004135c9825 */ /* 0x002fc800078e025c */
[----:B------:R-:W-:Y:S02]  /*21730*/  FFMA.FTZ R107, R151, R96, R118 ;  /* 0x00000060976b7223 */ /* 0x000fe40000010076 */
[----:B------:R-:W1:Y:S01]  /*21740*/  LDC.64 R118, c[0x0][0x428] ;  /* 0x00010a00ff767b82 */ /* 0x000e620000000a00 */
[----:B------:R-:W-:Y:S01]  /*21750*/  HADD2.F32 R96, -RZ, R28.H0_H0 ;  /* 0x2000001cff607230 */ /* 0x000fe20000004100 */
[----:B------:R2:W-:Y:S01]  /*21760*/  @!P1 STG.E desc[UR8][R92.64], R134 ;  /* 0x000000865c009986 */ /* 0x0005e2000c101908 */
[----:B------:R-:W-:Y:S01]  /*21770*/  HADD2.F32 R115, -RZ, R72.H0_H0 ;  /* 0x20000048ff737230 */ /* 0x000fe20000004100 */
[----:B------:R-:W-:Y:S01]  /*21780*/  F2FP.F16.F32.PACK_AB R107, R107, R122 ;  /* 0x0000007a6b6b723e */ /* 0x000fe200000000ff */
[----:B0-----:R-:W-:Y:S02]  /*21790*/  HADD2.F32 R94, -RZ, R56.H0_H0 ;  /* 0x20000038ff5e7230 */ /* 0x001fe40000004100 */
[----:B------:R-:W-:Y:S01]  /*217a0*/  FADD.FTZ R95, -R139, R100 ;  /* 0x000000648b5f7221 */ /* 0x000fe20000010100 */
[----:B------:R-:W-:-:S02]  /*217b0*/  HADD2.F32 R100, -RZ, R44.H1_H1 ;  /* 0x3000002cff647230 */ /* 0x000fc40000004100 */
[C---:B------:R-:W-:Y:S01]  /*217c0*/  FFMA.FTZ R115, R113.reuse, R132, R115 ;  /* 0x0000008471737223 */ /* 0x040fe20000010073 */
[----:B------:R-:W-:Y:S02]  /*217d0*/  HADD2.F32 R132, -RZ, R29.H0_H0 ;  /* 0x2000001dff847230 */ /* 0x000fe40000004100 */
[----:B------:R-:W-:Y:S01]  /*217e0*/  FFMA.FTZ R103, R113, R96, R94 ;  /* 0x0000006071677223 */ /* 0x000fe2000001005e */
[----:B------:R-:W-:Y:S02]  /*217f0*/  HADD2.F32 R96, -RZ, R28.H1_H1 ;  /* 0x3000001cff607230 */ /* 0x000fe40000004100 */
[----:B------:R-:W-:Y:S01]  /*21800*/  FMUL.FTZ R95, R134, R95 ;  /* 0x0000005f865f7220 */ /* 0x000fe20000410000 */
[----:B------:R-:W-:Y:S01]  /*21810*/  HADD2.F32 R94, -RZ, R56.H1_H1 ;  /* 0x30000038ff5e7230 */ /* 0x000fe20000004100 */
[----:B--2---:R-:W-:Y:S01]  /*21820*/  F2FP.F16.F32.PACK_AB R92, R146, R97 ;  /* 0x00000061925c723e */ /* 0x004fe200000000ff */
[----:B------:R-:W-:Y:S02]  /*21830*/  HADD2.F32 R93, -RZ, R72.H1_H1 ;  /* 0x30000048ff5d7230 */ /* 0x000fe40000004100 */
[----:B------:R-:W-:Y:S01]  /*21840*/  FADD.FTZ R97, -R139, R104 ;  /* 0x000000688b617221 */ /* 0x000fe20000010100 */
[----:B------:R-:W-:-:S02]  /*21850*/  HADD2.F32 R146, -RZ, R57.H0_H0 ;  /* 0x20000039ff927230 */ /* 0x000fc40000004100 */
[C---:B------:R-:W-:Y:S01]  /*21860*/  FFMA.FTZ R96, R95.reuse, R96, R94 ;  /* 0x000000605f607223 */ /* 0x040fe2000001005e */
[----:B------:R-:W-:Y:S01]  /*21870*/  F2FP.F16.F32.PACK_AB R94, R158, R105 ;  /* 0x000000699e5e723e */ /* 0x000fe200000000ff */
[----:B------:R-:W-:Y:S01]  /*21880*/  FFMA.FTZ R100, R95, R100, R93 ;  /* 0x000000645f647223 */ /* 0x000fe2000001005d */
[----:B------:R-:W-:Y:S01]  /*21890*/  F2FP.F16.F32.PACK_AB R95, R160, R109 ;  /* 0x0000006da05f723e */ /* 0x000fe200000000ff */
[----:B------:R-:W-:Y:S01]  /*218a0*/  HADD2.F32 R109, -RZ, R73.H0_H0 ;  /* 0x20000049ff6d7230 */ /* 0x000fe20000004100 */
[----:B------:R-:W-:Y:S01]  /*218b0*/  F2FP.F16.F32.PACK_AB R93, R101, R150 ;  /* 0x00000096655d723e */ /* 0x000fe200000000ff */
[----:B------:R-:W-:Y:S02]  /*218c0*/  HADD2.F32 R150, -RZ, R45.H0_H0 ;  /* 0x2000002dff967230 */ /* 0x000fe40000004100 */
[----:B------:R-:W-:Y:S01]  /*218d0*/  FMUL.FTZ R101, R134, R97 ;  /* 0x0000006186657220 */ /* 0x000fe20000410000 */
[----:B-1----:R-:W-:-:S04]  /*218e0*/  IMAD.WIDE.U32 R104, R127, 0x10, R118 ;  /* 0x000000107f687825 */ /* 0x002fc800078e0076 */
[----:B------:R-:W-:Y:S01]  /*218f0*/  FADD.FTZ R113, -R139, R102 ;  /* 0x000000668b717221 */ /* 0x000fe20000010100 */
[----:B------:R-:W-:Y:S01]  /*21900*/  F2FP.F16.F32.PACK_AB R96, R96, R103 ;  /* 0x000000676060723e */ /* 0x000fe200000000ff */
[C---:B------:R-:W-:Y:S01]  /*21910*/  FFMA.FTZ R97, R101.reuse, R132, R146 ;  /* 0x0000008465617223 */ /* 0x040fe20000010092 */
[----:B------:R-:W-:Y:S01]  /*21920*/  FFMA.FTZ R101, R101, R150, R109 ;  /* 0x0000009665657223 */ /* 0x000fe2000001006d */
[----:B------:R-:W-:Y:S01]  /*21930*/  FADD.FTZ R109, -R139, R128 ;  /* 0x000000808b6d7221 */ /* 0x000fe20000010100 */
[----:B------:R-:W-:Y:S01]  /*21940*/  HADD2.F32 R132, -RZ, R29.H1_H1 ;  /* 0x3000001dff847230 */ /* 0x000fe20000004100 */
[----:B------:R0:W-:Y:S01]  /*21950*/  STG.E.128 desc[UR8][R104.64], R92 ;  /* 0x0000005c68007986 */ /* 0x0001e2000c101d08 */
[----:B------:R-:W-:Y:S02]  /*21960*/  HADD2.F32 R146, -RZ, R57.H1_H1 ;  /* 0x30000039ff927230 */ /* 0x000fe40000004100 */
[----:B------:R-:W-:Y:S01]  /*21970*/  FMUL.FTZ R109, R134, R109 ;  /* 0x0000006d866d7220 */ /* 0x000fe20000410000 */
[----:B------:R-:W-:-:S02]  /*21980*/  HADD2.F32 R158, -RZ, R30.H0_H0 ;  /* 0x2000001eff9e7230 */ /* 0x000fc40000004100 */
[----:B------:R-:W-:Y:S01]  /*21990*/  FMUL.FTZ R113, R134, R113 ;  /* 0x0000007186717220 */ /* 0x000fe20000410000 */
[----:B------:R-:W-:Y:S02]  /*219a0*/  HADD2.F32 R102, -RZ, R58.H0_H0 ;  /* 0x2000003aff667230 */ /* 0x000fe40000004100 */
[----:B------:R-:W-:Y:S01]  /*219b0*/  FFMA.FTZ R128, R109, R132, R146 ;  /* 0x000000846d807223 */ /* 0x000fe20000010092 */
[----:B------:R-:W-:Y:S01]  /*219c0*/  HADD2.F32 R160, -RZ, R46.H0_H0 ;  /* 0x2000002effa07230 */ /* 0x000fe20000004100 */
[----:B------:R-:W-:Y:S01]  /*219d0*/  F2FP.F16.F32.PACK_AB R100, R100, R115 ;  /* 0x000000736464723e */ /* 0x000fe200000000ff */
[----:B------:R-:W-:Y:S02]  /*219e0*/  HADD2.F32 R162, -RZ, R43.H1_H1 ;  /* 0x3000002bffa27230 */ /* 0x000fe40000004100 */
[----:B------:R-:W-:Y:S01]  /*219f0*/  FFMA.FTZ R146, R113, R158, R102 ;  /* 0x0000009e71927223 */ /* 0x000fe20000010066 */
[----:B------:R-:W-:Y:S01]  /*21a00*/  HADD2.F32 R111, -RZ, R79.H1_H1 ;  /* 0x3000004fff6f7230 */ /* 0x000fe20000004100 */
[----:B------:R-:W-:Y:S01]  /*21a10*/  F2FP.F16.F32.PACK_AB R97, R128, R97 ;  /* 0x000000618061723e */ /* 0x000fe200000000ff */
[----:B------:R-:W-:-:S02]  /*21a20*/  HADD2.F32 R150, -RZ, R45.H1_H1 ;  /* 0x3000002dff967230 */ /* 0x000fc40000004100 */
[--C-:B------:R-:W-:Y:S02]  /*21a30*/  HADD2.F32 R137, -RZ, R74.reuse.H1_H1 ;  /* 0x3000004aff897230 */ /* 0x100fe40000004100 */
[----:B------:R-:W-:Y:S01]  /*21a40*/  FFMA.FTZ R151, R151, R162, R111 ;  /* 0x000000a297977223 */ /* 0x000fe2000001006f */
[----:B------:R-:W-:Y:S02]  /*21a50*/  HADD2.F32 R111, -RZ, R73.H1_H1 ;  /* 0x30000049ff6f7230 */ /* 0x000fe40000004100 */
[----:B0-----:R-:W-:Y:S01]  /*21a60*/  FADD.FTZ R95, -R139, R138 ;  /* 0x0000008a8b5f7221 */ /* 0x001fe20000010100 */
[----:B------:R-:W-:Y:S02]  /*21a70*/  HADD2.F32 R93, -RZ, R74.H0_H0 ;  /* 0x2000004aff5d7230 */ /* 0x000fe40000004100 */
[----:B------:R-:W-:Y:S02]  /*21a80*/  HADD2.F32 R92, -RZ, R30.H1_H1 ;  /* 0x3000001eff5c7230 */ /* 0x000fe40000004100 */
[----:B------:R-:W-:Y:S01]  /*21a90*/  FFMA.FTZ R132, R109, R150, R111 ;  /* 0x000000966d847223 */ /* 0x000fe2000001006f */
[----:B------:R-:W-:-:S02]  /*21aa0*/  HADD2.F32 R94, -RZ, R58.H1_H1 ;  /* 0x3000003aff5e7230 */ /* 0x000fc40000004100 */
[----:B------:R-:W-:Y:S01]  /*21ab0*/  FFMA.FTZ R102, R113, R160, R93 ;  /* 0x000000a071667223 */ /* 0x000fe2000001005d */
[----:B------:R-:W-:Y:S01]  /*21ac0*/  FADD.FTZ R93, -R139, R124 ;  /* 0x0000007c8b5d7221 */ /* 0x000fe20000010100 */
[----:B------:R-:W-:Y:S02]  /*21ad0*/  HADD2.F32 R104, -RZ, R46.H1_H1 ;  /* 0x3000002eff687230 */ /* 0x000fe40000004100 */
[C---:B------:R-:W-:Y:S01]  /*21ae0*/  FMUL.FTZ R95, R134.reuse, R95 ;  /* 0x0000005f865f7220 */ /* 0x040fe20000410000 */
[----:B------:R-:W-:Y:S02]  /*21af0*/  HADD2.F32 R150, -RZ, R31.H0_H0 ;  /* 0x2000001fff967230 */ /* 0x000fe40000004100 */
[----:B------:R-:W-:Y:S01]  /*21b00*/  FMUL.FTZ R93, R134, R93 ;  /* 0x0000005d865d7220 */ /* 0x000fe20000410000 */
[----:B------:R-:W-:Y:S01]  /*21b10*/  HADD2.F32 R124, -RZ, R59.H0_H0 ;  /* 0x2000003bff7c7230 */ /* 0x000fe20000004100 */
[----:B------:R-:W-:Y:S01]  /*21b20*/  F2FP.F16.F32.PACK_AB R101, R132, R101 ;  /* 0x000000658465723e */ /* 0x000fe200000000ff */
[----:B------:R-:W-:-:S02]  /*21b30*/  HADD2.F32 R138, -RZ, R47.H0_H0 ;  /* 0x2000002fff8a7230 */ /* 0x000fc40000004100 */
[C---:B------:R-:W-:Y:S01]  /*21b40*/  FFMA.FTZ R149, R93.reuse, R92, R94 ;  /* 0x0000005c5d957223 */ /* 0x040fe2000001005e */
[----:B------:R-:W-:Y:S01]  /*21b50*/  FFMA.FTZ R137, R93, R104, R137 ;  /* 0x000000685d897223 */ /* 0x000fe20000010089 */
[----:B------:R-:W-:Y:S01]  /*21b60*/  FADD.FTZ R93, -R139, R108 ;  /* 0x0000006c8b5d7221 */ /* 0x000fe20000010100 */
[----:B------:R-:W-:Y:S02]  /*21b70*/  HADD2.F32 R92, -RZ, R75.H0_H0 ;  /* 0x2000004bff5c7230 */ /* 0x000fe40000004100 */
[C---:B------:R-:W-:Y:S01]  /*21b80*/  FFMA.FTZ R150, R95.reuse, R150, R124 ;  /* 0x000000965f967223 */ /* 0x040fe2000001007c */
[----:B------:R-:W-:Y:S02]  /*21b90*/  HADD2.F32 R94, -RZ, R31.H1_H1 ;  /* 0x3000001fff5e7230 */ /* 0x000fe40000004100 */
[----:B------:R-:W-:Y:S01]  /*21ba0*/  FMUL.FTZ R93, R134, R93 ;  /* 0x0000005d865d7220 */ /* 0x000fe20000410000 */
[----:B------:R-:W-:Y:S02]  /*21bb0*/  HADD2.F32 R104, -RZ, R59.H1_H1 ;  /* 0x3000003bff687230 */ /* 0x000fe40000004100 */
[----:B------:R-:W-:Y:S01]  /*21bc0*/  FFMA.FTZ R138, R95, R138, R92 ;  /* 0x0000008a5f8a7223 */ /* 0x000fe2000001005c */
[----:B------:R-:W-:Y:S01]  /*21bd0*/  FADD.FTZ R95, -R139, R156 ;  /* 0x0000009c8b5f7221 */ /* 0x000fe20000010100 */
[----:B------:R-:W-:Y:S01]  /*21be0*/  HADD2.F32 R92, -RZ, R47.H1_H1 ;  /* 0x3000002fff5c7230 */ /* 0x000fe20000004100 */
[----:B------:R-:W0:Y:S01]  /*21bf0*/  LDC.64 R124, c[0x0][0x430] ;  /* 0x00010c00ff7c7b82 */ /* 0x000e220000000a00 */
[----:B------:R-:W-:Y:S01]  /*21c00*/  FFMA.FTZ R153, R93, R94, R104 ;  /* 0x0000005e5d997223 */ /* 0x000fe20000010068 */
[----:B------:R-:W-:-:S02]  /*21c10*/  HADD2.F32 R94, -RZ, R75.H1_H1 ;  /* 0x3000004bff5e7230 */ /* 0x000fc40000004100 */
[----:B------:R-:W-:Y:S01]  /*21c20*/  FMUL.FTZ R95, R134, R95 ;  /* 0x0000005f865f7220 */ /* 0x000fe20000410000 */
[----:B------:R-:W-:Y:S01]  /*21c30*/  HADD2.F32 R104, -RZ, R32.H0_H0 ;  /* 0x20000020ff687230 */ /* 0x000fe20000004100 */
[----:B------:R-:W-:Y:S01]  /*21c40*/  F2FP.F16.F32.PACK_AB R102, R137, R102 ;  /* 0x000000668966723e */ /* 0x000fe200000000ff */
[----:B------:R-:W-:Y:S02]  /*21c50*/  HADD2.F32 R108, -RZ, R52.H0_H0 ;  /* 0x20000034ff6c7230 */ /* 0x000fe40000004100 */
[----:B------:R-:W-:Y:S01]  /*21c60*/  FFMA.FTZ R141, R93, R92, R94 ;  /* 0x0000005c5d8d7223 */ /* 0x000fe2000001005e */
[----:B------:R-:W-:Y:S02]  /*21c70*/  HADD2.F32 R92, -RZ, R68.H0_H0 ;  /* 0x20000044ff5c7230 */ /* 0x000fe40000004100 */
[----:B------:R-:W-:Y:S01]  /*21c80*/  FADD.FTZ R93, -R139, R110 ;  /* 0x0000006e8b5d7221 */ /* 0x000fe20000010100 */
[----:B------:R-:W-:Y:S02]  /*21c90*/  HADD2.F32 R110, -RZ, R32.H1_H1 ;  /* 0x30000020ff6e7230 */ /* 0x000fe40000004100 */
[----:B------:R-:W-:Y:S01]  /*21ca0*/  FFMA.FTZ R111, R95, R104, R108 ;  /* 0x000000685f6f7223 */ /* 0x000fe2000001006c */
[----:B------:R-:W-:-:S02]  /*21cb0*/  HADD2.F32 R108, -RZ, R48.H0_H0 ;  /* 0x20000030ff6c7230 */ /* 0x000fc40000004100 */
[----:B------:R-:W-:Y:S01]  /*21cc0*/  FMUL.FTZ R93, R134, R93 ;  /* 0x0000005d865d7220 */ /* 0x000fe20000410000 */
[----:B------:R-:W-:Y:S01]  /*21cd0*/  HADD2.F32 R94, -RZ, R48.H1_H1 ;  /* 0x30000030ff5e7230 */ /* 0x000fe20000004100 */
[----:B------:R-:W-:Y:S01]  /*21ce0*/  F2FP.F16.F32.PACK_AB R103, R141, R138 ;  /* 0x0000008a8d67723e */ /* 0x000fe200000000ff */
[----:B------:R-:W-:Y:S02]  /*21cf0*/  HADD2.F32 R113, -RZ, R68.H1_H1 ;  /* 0x30000044ff717230 */ /* 0x000fe40000004100 */
[----:B------:R-:W-:Y:S01]  /*21d00*/  FFMA.FTZ R108, R95, R108, R92 ;  /* 0x0000006c5f6c7223 */ /* 0x000fe2000001005c */
[----:B------:R-:W-:Y:S01]  /*21d10*/  HADD2.F32 R92, -RZ, R52.H1_H1 ;  /* 0x30000034ff5c7230 */ /* 0x000fe20000004100 */
[----:B------:R-:W-:Y:S01]  /*21d20*/  F2FP.F16.F32.PACK_AB R95, R161, R154 ;  /* 0x0000009aa15f723e */ /* 0x000fe200000000ff */
[----:B------:R-:W-:Y:S02]  /*21d30*/  HADD2.F32 R109, -RZ, R69.H0_H0 ;  /* 0x20000045ff6d7230 */ /* 0x000fe40000004100 */
[----:B------:R-:W-:Y:S01]  /*21d40*/  FFMA.FTZ R113, R93, R94, R113 ;  /* 0x0000005e5d717223 */ /* 0x000fe20000010071 */
[----:B------:R-:W-:-:S02]  /*21d50*/  HADD2.F32 R94, -RZ, R49.H0_H0 ;  /* 0x20000031ff5e7230 */ /* 0x000fc40000004100 */
[----:B------:R-:W-:Y:S01]  /*21d60*/  FFMA.FTZ R110, R93, R110, R92 ;  /* 0x0000006e5d6e7223 */ /* 0x000fe2000001005c */
[----:B------:R-:W-:Y:S01]  /*21d70*/  FADD.FTZ R93, -R139, R112 ;  /* 0x000000708b5d7221 */ /* 0x000fe20000010100 */
[----:B------:R-:W-:Y:S01]  /*21d80*/  HADD2.F32 R112, -RZ, R33.H0_H0 ;  /* 0x20000021ff707230 */ /* 0x000fe20000004100 */
[----:B------:R-:W-:Y:S01]  /*21d90*/  F2FP.F16.F32.PACK_AB R108, R113, R108 ;  /* 0x0000006c716c723e */ /* 0x000fe200000000ff */
[----:B------:R-:W-:Y:S02]  /*21da0*/  HADD2.F32 R92, -RZ, R53.H0_H0 ;  /* 0x20000035ff5c7230 */ /* 0x000fe40000004100 */
[----:B------:R-:W-:Y:S01]  /*21db0*/  FMUL.FTZ R93, R134, R93 ;  /* 0x0000005d865d7220 */ /* 0x000fe20000410000 */
[----:B0-----:R-:W-:-:S04]  /*21dc0*/  IMAD.WIDE.U32 R104, R127, 0x10, R124 ;  /* 0x000000107f687825 */ /* 0x001fc800078e007c */
[----:B------:R-:W-:Y:S01]  /*21dd0*/  FADD.FTZ R127, -R139, R130 ;  /* 0x000000828b7f7221 */ /* 0x000fe20000010100 */
[C---:B------:R-:W-:Y:S01]  /*21de0*/  FFMA.FTZ R112, R93.reuse, R112, R92 ;  /* 0x000000705d707223 */ /* 0x040fe2000001005c */
[----:B------:R-:W-:Y:S01]  /*21df0*/  FFMA.FTZ R109, R93, R94, R109 ;  /* 0x0000005e5d6d7223 */ /* 0x000fe2000001006d */
[----:B------:R-:W-:Y:S01]  /*21e00*/  F2FP.F16.F32.PACK_AB R92, R143, R136 ;  /* 0x000000888f5c723e */ /* 0x000fe200000000ff */
[----:B------:R-:W-:Y:S01]  /*21e10*/  FADD.FTZ R143, -R139, R126 ;  /* 0x0000007e8b8f7221 */ /* 0x000fe20000010100 */
[----:B------:R-:W-:Y:S01]  /*21e20*/  F2FP.F16.F32.PACK_AB R94, R159, R152 ;  /* 0x000000989f5e723e */ /* 0x000fe200000000ff */
[----:B------:R-:W-:Y:S01]  /*21e30*/  FADD.FTZ R159, -R139, R114 ;  /* 0x000000728b9f7221 */ /* 0x000fe20000010100 */
[----:B------:R-:W-:Y:S01]  /*21e40*/  F2FP.F16.F32.PACK_AB R93, R157, R140 ;  /* 0x0000008c9d5d723e */ /* 0x000fe200000000ff */
[----:B------:R-:W-:Y:S02]  /*21e50*/  HADD2.F32 R114, -RZ, R33.H1_H1 ;  /* 0x30000021ff727230 */ /* 0x000fe40000004100 */
[----:B------:R-:W-:Y:S01]  /*21e60*/  FMUL.FTZ R143, R134, R143 ;  /* 0x0000008f868f7220 */ /* 0x000fe20000410000 */
[----:B------:R-:W-:-:S02]  /*21e70*/  HADD2.F32 R126, -RZ, R53.H1_H1 ;  /* 0x30000035ff7e7230 */ /* 0x000fc40000004100 */
[----:B------:R-:W-:Y:S01]  /*21e80*/  FMUL.FTZ R159, R134, R159 ;  /* 0x0000009f869f7220 */ /* 0x000fe20000410000 */
[----:B------:R-:W-:Y:S02]  /*21e90*/  HADD2.F32 R130, -RZ, R49.H1_H1 ;  /* 0x30000031ff827230 */ /* 0x000fe40000004100 */
[----:B------:R-:W-:Y:S01]  /*21ea0*/  FADD.FTZ R139, -R139, R133 ;  /* 0x000000858b8b7221 */ /* 0x000fe20000010100 */
[----:B------:R-:W-:Y:S02]  /*21eb0*/  HADD2.F32 R157, -RZ, R69.H1_H1 ;  /* 0x30000045ff9d7230 */ /* 0x000fe40000004100 */
[C---:B------:R-:W-:Y:S01]  /*21ec0*/  FFMA.FTZ R133, R143.reuse, R114, R126 ;  /* 0x000000728f857223 */ /* 0x040fe2000001007e */
[----:B------:R-:W-:Y:S01]  /*21ed0*/  HADD2.F32 R136, -RZ, R34.H0_H0 ;  /* 0x20000022ff887230 */ /* 0x000fe20000004100 */
[----:B------:R0:W-:Y:S01]  /*21ee0*/  STG.E.128 desc[UR8][R104.64], R92 ;  /* 0x0000005c68007986 */ /* 0x0001e2000c101d08 */
[----:B------:R-:W-:Y:S02]  /*21ef0*/  HADD2.F32 R140, -RZ, R54.H0_H0 ;  /* 0x20000036ff8c7230 */ /* 0x000fe40000004100 */
[----:B------:R-:W-:Y:S01]  /*21f00*/  FFMA.FTZ R114, R143, R130, R157 ;  /* 0x000000828f727223 */ /* 0x000fe2000001009d */
[----:B------:R-:W-:-:S02]  /*21f10*/  HADD2.F32 R130, -RZ, R55.H0_H0 ;  /* 0x20000037ff827230 */ /* 0x000fc40000004100 */
[C---:B------:R-:W-:Y:S01]  /*21f20*/  FMUL.FTZ R127, R134.reuse, R127 ;  /* 0x0000007f867f7220 */ /* 0x040fe20000410000 */
[----:B------:R-:W-:Y:S01]  /*21f30*/  FMUL.FTZ R134, R134, R139 ;  /* 0x0000008b86867220 */ /* 0x000fe20000410000 */
[----:B------:R-:W-:Y:S01]  /*21f40*/  FFMA.FTZ R136, R159, R136, R140 ;  /* 0x000000889f887223 */ /* 0x000fe2000001008c */
[--C-:B------:R-:W-:Y:S01]  /*21f50*/  HADD2.F32 R140, -RZ, R35.reuse.H0_H0 ;  /* 0x20000023ff8c7230 */ /* 0x100fe20000004100 */
[----:B------:R-:W-:Y:S01]  /*21f60*/  F2FP.F16.F32.PACK_AB R109, R114, R109 ;  /* 0x0000006d726d723e */ /* 0x000fe200000000ff */
[----:B------:R-:W-:Y:S02]  /*21f70*/  HADD2.F32 R143, -RZ, R35.H1_H1 ;  /* 0x30000023ff8f7230 */ /* 0x000fe40000004100 */
[----:B------:R-:W-:Y:S02]  /*21f80*/  HADD2.F32 R152, -RZ, R50.H0_H0 ;  /* 0x20000032ff987230 */ /* 0x000fe40000004100 */
[----:B------:R-:W-:Y:S01]  /*21f90*/  FFMA.FTZ R140, R131, R140, R130 ;  /* 0x0000008c838c7223 */ /* 0x000fe20000010082 */
[----:B------:R-:W-:-:S02]  /*21fa0*/  HADD2.F32 R130, -RZ, R51.H0_H0 ;  /* 0x20000033ff827230 */ /* 0x000fc40000004100 */
[----:B------:R-:W-:Y:S02]  /*21fb0*/  HADD2.F32 R161, -RZ, R70.H0_H0 ;  /* 0x20000046ffa17230 */ /* 0x000fe40000004100 */
[----:B0-----:R-:W-:Y:S01]  /*21fc0*/  HADD2.F32 R92, -RZ, R34.H1_H1 ;  /* 0x30000022ff5c7230 */ /* 0x001fe20000004100 */
[----:B------:R-:W-:Y:S01]  /*21fd0*/  F2FP.F16.F32.PACK_AB R105, R135, R120 ;  /* 0x000000788769723e */ /* 0x000fe200000000ff */
[----:B------:R-:W-:Y:S02]  /*21fe0*/  HADD2.F32 R94, -RZ, R54.H1_H1 ;  /* 0x30000036ff5e7230 */ /* 0x000fe40000004100 */
[----:B------:R-:W-:Y:S01]  /*21ff0*/  FFMA.FTZ R126, R159, R152, R161 ;  /* 0x000000989f7e7223 */ /* 0x000fe200000100a1 */
[----:B------:R-:W-:Y:S02]  /*22000*/  HADD2.F32 R104, -RZ, R50.H1_H1 ;  /* 0x30000032ff687230 */ /* 0x000fe40000004100 */
[----:B------:R-:W-:Y:S02]  /*22010*/  HADD2.F32 R93, -RZ, R70.H1_H1 ;  /* 0x30000046ff5d7230 */ /* 0x000fe40000004100 */
[----:B------:R-:W-:Y:S01]  /*22020*/  FFMA.FTZ R139, R127, R92, R94 ;  /* 0x0000005c7f8b7223 */ /* 0x000fe2000001005e */
[----:B------:R-:W-:-:S02]  /*22030*/  HADD2.F32 R92, -RZ, R71.H0_H0 ;  /* 0x20000047ff5c7230 */ /* 0x000fc40000004100 */
[----:B------:R-:W-:Y:S02]  /*22040*/  HADD2.F32 R95, -RZ, R51.H1_H1 ;  /* 0x30000033ff5f7230 */ /* 0x000fe40000004100 */
[----:B------:R-:W-:Y:S01]  /*22050*/  FFMA.FTZ R127, R127, R104, R93 ;  /* 0x000000687f7f7223 */ /* 0x000fe2000001005d */
[----:B------:R-:W-:Y:S02]  /*22060*/  HADD2.F32 R93, -RZ, R55.H1_H1 ;  /* 0x30000037ff5d7230 */ /* 0x000fe40000004100 */
[----:B------:R-:W-:Y:S01]  /*22070*/  FFMA.FTZ R130, R131, R130, R92 ;  /* 0x0000008283827223 */ /* 0x000fe2000001005c */
[----:B------:R-:W-:Y:S01]  /*22080*/  HADD2.F32 R94, -RZ, R71.H1_H1 ;  /* 0x30000047ff5e7230 */ /* 0x000fe20000004100 */
[----:B------:R-:W-:Y:S01]  /*22090*/  F2FP.F16.F32.PACK_AB R104, R117, R116 ;  /* 0x000000747568723e */ /* 0x000fe200000000ff */
[----:B------:R-:W-:-:S04]  /*220a0*/  IMAD.WIDE.U32 R116, R123, 0x10, R118 ;  /* 0x000000107b747825 */ /* 0x000fc800078e0076 */
[----:B------:R-:W-:Y:S01]  /*220b0*/  FFMA.FTZ R143, R134, R143, R93 ;  /* 0x0000008f868f7223 */ /* 0x000fe2000001005d */
[----:B------:R-:W-:Y:S01]  /*220c0*/  F2FP.F16.F32.PACK_AB R93, R142, R145 ;  /* 0x000000918e5d723e */ /* 0x000fe200000000ff */
[----:B------:R-:W-:Y:S01]  /*220d0*/  FFMA.FTZ R131, R134, R95, R94 ;  /* 0x0000005f86837223 */ /* 0x000fe2000001005e */
[----:B------:R-:W-:Y:S01]  /*220e0*/  IMAD.WIDE.U32 R134, R121, 0x10, R118 ;  /* 0x0000001079867825 */ /* 0x000fe200078e0076 */
[----:B------:R-:W-:Y:S02]  /*220f0*/  F2FP.F16.F32.PACK_AB R95, R151, R148 ;  /* 0x00000094975f723e */ /* 0x000fe400000000ff */
[----:B------:R-:W-:Y:S01]  /*22100*/  F2FP.F16.F32.PACK_AB R94, R147, R144 ;  /* 0x00000090935e723e */ /* 0x000fe200000000ff */
[--C-:B------:R-:W-:Y:S01]  /*22110*/  IMAD.WIDE.U32 R120, R121, 0x10, R124.reuse ;  /* 0x0000001079787825 */ /* 0x100fe200078e007c */
[----:B------:R-:W-:Y:S01]  /*22120*/  F2FP.F16.F32.PACK_AB R92, R98, R99 ;  /* 0x00000063625c723e */ /* 0x000fe200000000ff */
[----:B------:R0:W-:Y:S01]  /*22130*/  STG.E.128 desc[UR8][R134.64], R104 ;  /* 0x0000006886007986 */ /* 0x0001e2000c101d08 */
[----:B------:R-:W-:Y:S01]  /*22140*/  F2FP.F16.F32.PACK_AB R99, R153, R150 ;  /* 0x000000969963723e */ /* 0x000fe200000000ff */
[----:B------:R-:W-:Y:S01]  /*22150*/  IMAD.WIDE.U32 R122, R123, 0x10, R124 ;  /* 0x000000107b7a7825 */ /* 0x000fe200078e007c */
[----:B------:R-:W-:Y:S01]  /*22160*/  F2FP.F16.F32.PACK_AB R98, R149, R146 ;  /* 0x000000929562723e */ /* 0x000fe200000000ff */
[----:B------:R1:W-:Y:S02]  /*22170*/  STG.E.128 desc[UR8][R120.64], R92 ;  /* 0x0000005c78007986 */ /* 0x0003e4000c101d08 */
[----:B------:R-:W-:-:S02]  /*22180*/  IMAD.WIDE.U32 R118, R129, 0x10, R118 ;  /* 0x0000001081767825 */ /* 0x000fc400078e0076 */
[----:B------:R1:W-:Y:S02]  /*22190*/  STG.E.128 desc[UR8][R116.64], R96 ;  /* 0x0000006074007986 */ /* 0x0003e4000c101d08 */
[----:B------:R-:W-:Y:S02]  /*221a0*/  IMAD.WIDE.U32 R124, R129, 0x10, R124 ;  /* 0x00000010817c7825 */ /* 0x000fe400078e007c */
[----:B------:R-:W2:Y:S01]  /*221b0*/  LDC.64 R128, c[0x0][0x380] ;  /* 0x0000e000ff807b82 */ /* 0x000ea20000000a00 */
[----:B------:R1:W-:Y:S01]  /*221c0*/  STG.E.128 desc[UR8][R122.64], R100 ;  /* 0x000000647a007986 */ /* 0x0003e2000c101d08 */
[----:B0-----:R-:W-:Y:S02]  /*221d0*/  F2FP.F16.F32.PACK_AB R107, R143, R140 ;  /* 0x0000008c8f6b723e */ /* 0x001fe400000000ff */
[----:B------:R-:W-:Y:S02]  /*221e0*/  F2FP.F16.F32.PACK_AB R106, R139, R136 ;  /* 0x000000888b6a723e */ /* 0x000fe400000000ff */
[----:B------:R-:W-:-:S02]  /*221f0*/  F2FP.F16.F32.PACK_AB R105, R133, R112 ;  /* 0x000000708569723e */ /* 0x000fc400000000ff */
[----:B------:R-:W-:Y:S02]  /*22200*/  F2FP.F16.F32.PACK_AB R104, R110, R111 ;  /* 0x0000006f6e68723e */ /* 0x000fe400000000ff */
[----:B------:R-:W-:Y:S02]  /*22210*/  F2FP.F16.F32.PACK_AB R111, R131, R130 ;  /* 0x00000082836f723e */ /* 0x000fe400000000ff */
[----:B------:R-:W-:Y:S01]  /*22220*/  F2FP.F16.F32.PACK_AB R110, R127, R126 ;  /* 0x0000007e7f6e723e */ /* 0x000fe200000000ff */
[----:B------:R1:W-:Y:S04]  /*22230*/  STG.E.128 desc[UR8][R118.64], R104 ;  /* 0x0000006876007986 */ /* 0x0003e8000c101d08 */
[----:B------:R1:W-:Y:S01]  /*22240*/  STG.E.128 desc[UR8][R124.64], R108 ;  /* 0x0000006c7c007986 */ /* 0x0003e2000c101d08 */
[----:B--2---:R-:W-:-:S05]  /*22250*/  IMAD R19, R128, 0x4, R19 ;  /* 0x0000000480137824 */ /* 0x004fca00078e0213 */
[----:B------:R-:W-:-:S13]  /*22260*/  ISETP.GE.AND P1, PT, R19, R129, PT ;  /* 0x000000811300720c */ /* 0x000fda0003f26270 */
[----:B-1----:R-:W-:Y:S05]  /*22270*/  @!P1 BRA `(.L_x_3436) ;  /* 0xfffffdec00209947 */ /* 0x002fea000383ffff */
[----:B------:R-:W-:Y:S05]  /*22280*/  BSYNC B0 ;  /* 0x0000000000007941 */ /* 0x000fea0003800000 */
.L_x_2942:
[----:B------:R-:W-:Y:S05]  /*22290*/  EXIT ;  /* 0x000000000000794d */ /* 0x000fea0003800000 */
.L_x_3435:
[----:B------:R-:W-:Y:S01]  /*222a0*/  HFMA2 R134, -RZ, RZ, 0, 1.847743988037109375e-06 ;  /* 0x0000001fff867431 */ /* 0x000fe200000001ff */
[----:B------:R-:W-:Y:S01]  /*222b0*/  BSSY B1, `(.L_x_3437) ;  /* 0x0000007000017945 */ /* 0x000fe20003800000 */
[----:B------:R-:W-:Y:S01]  /*222c0*/  MOV R101, R160 ;  /* 0x000000a000657202 */ /* 0x000fe20000000f00 */
[----:B------:R-:W-:Y:S02]  /*222d0*/  IMAD.MOV.U32 R105, RZ, RZ, 0x1 ;  /* 0x00000001ff697424 */ /* 0x000fe400078e00ff */
[----:B------:R-:W-:-:S07]  /*222e0*/  IMAD.MOV.U32 R98, RZ, RZ, -0x1 ;  /* 0xffffffffff627424 */ /* 0x000fce00078e00ff */
[----:B0-----:R-:W-:Y:S05]  /*222f0*/  WARPSYNC.COLLECTIVE R98, `(.L_x_3438) ;  /* 0x0000000062087348 */ /* 0x001fea0003c00000 */
[----:B------:R1:W2:Y:S02]  /*22300*/  SHFL.BFLY P2, R99, R101, R105, R134 ;  /* 0x0c00006965637389 */ /* 0x0002a40000040086 */
[----:B012---:R-:W-:Y:S05]  /*22310*/  ENDCOLLECTIVE ;  /* 0x000000000000791b */ /* 0x007fea0003800000 */
.L_x_3438:
[----:B------:R-:W-:Y:S05]  /*22320*/  BSYNC B1 ;  /* 0x0000000000017941 */ /* 0x000fea0003800000 */
.L_x_3437:
[----:B------:R-:W-:Y:S01]  /*22330*/  MOV R93, R99 ;  /* 0x00000063005d7202 */ /* 0x000fe20000000f00 */
[----:B------:R-:W-:Y:S02]  /*22340*/  HFMA2 R105, -RZ, RZ, 0, 1.1920928955078125e-07 ;  /* 0x00000002ff697431 */ /* 0x000fe400000001ff */
[----:B------:R-:W-:Y:S01]  /*22350*/  IMAD.MOV.U32 R134, RZ, RZ, 0x1f ;  /* 0x0000001fff867424 */ /* 0x000fe200078e00ff */
[----:B------:R-:W-:Y:S01]  /*22360*/  MOV R98, 0xffffffff ;  /* 0xffffffff00627802 */ /* 0x000fe20000000f00 */
[----:B------:R-:W-:-:S04]  /*22370*/  FADD.FTZ R94, R160, R93 ;  /* 0x0000005da05e7221 */ /* 0x000fc80000010000 */
[----:B------:R-:W-:-:S07]  /*22380*/  IMAD.MOV.U32 R101, RZ, RZ, R94 ;  /* 0x000000ffff657224 */ /* 0x000fce00078e005e */
[----:B------:R-:W-:Y:S05]  /*22390*/  WARPSYNC.COLLECTIVE R98, `(.L_x_3439) ;  /* 0x0000000062087348 */ /* 0x000fea0003c00000 */
[----:B------:R0:W1:Y:S02]  /*223a0*/  SHFL.BFLY P2, R99, R101, R105, R134 ;  /* 0x0c00006965637389 */ /* 0x0000640000040086 */
[----:B01----:R-:W-:Y:S05]  /*223b0*/  ENDCOLLECTIVE ;  /* 0x000000000000791b */ /* 0x003fea0003800000 */
.L_x_3439:
[----:B------:R-:W-:Y:S02]  /*223c0*/  IMAD.MOV.U32 R105, RZ, RZ, 0x4 ;  /* 0x00000004ff697424 */ /* 0x000fe400078e00ff */
[----:B------:R-:W-:-:S04]  /*223d0*/  IMAD.MOV.U32 R93, RZ, RZ, R99 ;  /* 0x000000ffff5d7224 */ /* 0x000fc800078e0063 */
[----:B------:R-:W-:-:S05]  /*223e0*/  FADD.FTZ R95, R94, R93 ;  /* 0x0000005d5e5f7221 */ /* 0x000fca0000010000 */
[----:B------:R-:W-:-:S07]  /*223f0*/  MOV R101, R95 ;  /* 0x0000005f00657202 */ /* 0x000fce0000000f00 */
[----:B------:R-:W-:Y:S05]  /*22400*/  WARPSYNC.COLLECTIVE R98, `(.L_x_3440) ;  /* 0x0000000062087348 */ /* 0x000fea0003c00000 */
[----:B------:R0:W1:Y:S02]  /*22410*/  SHFL.BFLY P2, R99, R101, R105, R134 ;  /* 0x0c00006965637389 */ /* 0x0000640000040086 */
[----:B01----:R-:W-:Y:S05]  /*22420*/  ENDCOLLECTIVE ;  /* 0x000000000000791b */ /* 0x003fea0003800000 */
.L_x_3440:
[----:B------:R-:W-:Y:S01]  /*22430*/  HFMA2 R105, -RZ, RZ, 0, 4.76837158203125e-07 ;  /* 0x00000008ff697431 */ /* 0x000fe200000001ff */
[----:B------:R-:W-:-:S05]  /*22440*/  MOV R92, R99 ;  /* 0x00000063005c7202 */ /* 0x000fca0000000f00 */
[----:B------:R-:W-:-:S04]  /*22450*/  FADD.FTZ R96, R95, R92 ;  /* 0x0000005c5f607221 */ /* 0x000fc80000010000 */
[----:B------:R-:W-:-:S07]  /*22460*/  IMAD.MOV.U32 R101, RZ, RZ, R96 ;  /* 0x000000ffff657224 */ /* 0x000fce00078e0060 */
[----:B------:R-:W-:Y:S05]  /*22470*/  WARPSYNC.COLLECTIVE R98, `(.L_x_3441) ;  /* 0x0000000062087348 */ /* 0x000fea0003c00000 */
[----:B------:R0:W1:Y:S02]  /*22480*/  SHFL.BFLY P2, R99, R101, R105, R134 ;  /* 0x0c00006965637389 */ /* 0x0000640000040086 */
[----:B01----:R-:W-:Y:S05]  /*22490*/  ENDCOLLECTIVE ;  /* 0x000000000000791b */ /* 0x003fea0003800000 */
.L_x_3441:
        /* <DEDUP_REMOVED lines=8> */
.L_x_3442:
[----:B------:R-:W-:Y:S01]  /*22520*/  HFMA2 R105, -RZ, RZ, 0, 5.9604644775390625e-08 ;  /* 0x00000001ff697431 */ /* 0x000fe200000001ff */
[----:B------:R-:W-:-:S05]  /*22530*/  MOV R92, R99 ;  /* 0x00000063005c7202 */ /* 0x000fca0000000f00 */
        /* <DEDUP_REMOVED lines=65> */
[----:B------:R-:W-:-:S04]  /*22950*/  FFMA.FTZ R92, R95, R95, R92 ;  /* 0x0000005f5f5c7223 */ /* 0x000fc8000001005c */
[----:B------:R-:W-:-:S07]  /*22960*/  IMAD.MOV.U32 R101, RZ, RZ, R92 ;  /* 0x000000ffff657224 */ /* 0x000fce00078e005c */
[----:B------:R-:W-:Y:S05]  /*22970*/  WARPSYNC.COLLECTIVE R98, `(.L_x_3443) ;  /* 0x0000000062087348 */ /* 0x000fea0003c00000 */
[----:B------:R0:W1:Y:S02]  /*22980*/  SHFL.BFLY P2, R99, R101, R105, R134 ;  /* 0x0c00006965637389 */ /* 0x0000640000040086 */
[----:B01----:R-:W-:Y:S05]  /*22990*/  ENDCOLLECTIVE ;  /* 0x000000000000791b */ /* 0x003fea0003800000 */
.L_x_3443:
[----:B------:R-:W-:Y:S02]  /*229a0*/  IMAD.MOV.U32 R105, RZ, RZ, 0x2 ;  /* 0x00000002ff697424 */ /* 0x000fe400078e00ff */
[----:B------:R-:W-:-:S04]  /*229b0*/  IMAD.MOV.U32 R95, RZ, RZ, R99 ;  /* 0x000000ffff5f7224 */ /* 0x000fc800078e0063 */
[----:B------:R-:W-:-:S05]  /*229c0*/  FADD.FTZ R95, R92, R95 ;  /* 0x0000005f5c5f7221 */ /* 0x000fca0000010000 */
[----:B------:R-:W-:-:S07]  /*229d0*/  MOV R101, R95 ;  /* 0x0000005f00657202 */ /* 0x000fce0000000f00 */
[----:B------:R-:W-:Y:S05]  /*229e0*/  WARPSYNC.COLLECTIVE R98, `(.L_x_3444) ;  /* 0x0000000062087348 */ /* 0x000fea0003c00000 */
[----:B------:R0:W1:Y:S02]  /*229f0*/  SHFL.BFLY P2, R99, R101, R105, R134 ;  /* 0x0c00006965637389 */ /* 0x0000640000040086 */
[----:B01----:R-:W-:Y:S05]  /*22a00*/  ENDCOLLECTIVE ;  /* 0x000000000000791b */ /* 0x003fea0003800000 */
.L_x_3444:
[----:B------:R-:W-:Y:S01]  /*22a10*/  HFMA2 R105, -RZ, RZ, 0, 2.384185791015625e-07 ;  /* 0x00000004ff697431 */ /* 0x000fe200000001ff */
[----:B------:R-:W-:-:S05]  /*22a20*/  MOV R94, R99 ;  /* 0x00000063005e7202 */ /* 0x000fca0000000f00 */
[----:B------:R-:W-:-:S04]  /*22a30*/  FADD.FTZ R94, R95, R94 ;  /* 0x0000005e5f5e7221 */ /* 0x000fc80000010000 */
[----:B------:R-:W-:-:S07]  /*22a40*/  IMAD.MOV.U32 R101, RZ, RZ, R94 ;  /* 0x000000ffff657224 */ /* 0x000fce00078e005e */
[----:B------:R-:W-:Y:S05]  /*22a50*/  WARPSYNC.COLLECTIVE R98, `(.L_x_3445) ;  /* 0x0000000062087348 */ /* 0x000fea0003c00000 */
[----:B------:R0:W1:Y:S02]  /*22a60*/  SHFL.BFLY P2, R99, R101, R105, R134 ;  /* 0x0c00006965637389 */ /* 0x0000640000040086 */
[----:B01----:R-:W-:Y:S05]  /*22a70*/  ENDCOLLECTIVE ;  /* 0x000000000000791b */ /* 0x003fea0003800000 */
.L_x_3445:
[----:B------:R-:W-:Y:S02]  /*22a80*/  IMAD.MOV.U32 R105, RZ, RZ, 0x8 ;  /* 0x00000008ff697424 */ /* 0x000fe400078e00ff */
[----:B------:R-:W-:-:S04]  /*22a90*/  IMAD.MOV.U32 R97, RZ, RZ, R99 ;  /* 0x000000ffff617224 */ /* 0x000fc800078e0063 */
[----:B------:R-:W-:-:S05]  /*22aa0*/  FADD.FTZ R97, R94, R97 ;  /* 0x000000615e617221 */ /* 0x000fca0000010000 */
[----:B------:R-:W-:-:S07]  /*22ab0*/  MOV R101, R97 ;  /* 0x0000006100657202 */ /* 0x000fce0000000f00 */
[----:B------:R-:W-:Y:S05]  /*22ac0*/  WARPSYNC.COLLECTIVE R98, `(.L_x_3446) ;  /* 0x0000000062087348 */ /* 0x000fea0003c00000 */
[----:B------:R0:W1:Y:S02]  /*22ad0*/  SHFL.BFLY P2, R99, R101, R105, R134 ;  /* 0x0c00006965637389 */ /* 0x0000640000040086 */
[----:B01----:R-:W-:Y:S05]  /*22ae0*/  ENDCOLLECTIVE ;  /* 0x000000000000791b */ /* 0x003fea0003800000 */
.L_x_3446:
[----:B------:R-:W-:Y:S01]  /*22af0*/  HFMA2 R105, -RZ, RZ, 0, 9.5367431640625e-07 ;  /* 0x00000010ff697431 */ /* 0x000fe200000001ff */
[----:B------:R-:W-:-:S05]  /*22b00*/  MOV R96, R99 ;  /* 0x0000006300607202 */ /* 0x000fca0000000f00 */
[----:B------:R-:W-:-:S04]  /*22b10*/  FADD.FTZ R96, R97, R96 ;  /* 0x0000006061607221 */ /* 0x000fc80000010000 */
[----:B------:R-:W-:-:S07]  /*22b20*/  IMAD.MOV.U32 R101, RZ, RZ, R96 ;  /* 0x000000ffff657224 */ /* 0x000fce00078e0060 */
[----:B------:R-:W-:Y:S05]  /*22b30*/  WARPSYNC.COLLECTIVE R98, `(.L_x_3447) ;  /* 0x0000000062087348 */ /* 0x000fea0003c00000 */
[----:B------:R0:W1:Y:S02]  /*22b40*/  SHFL.BFLY P2, R99, R101, R105, R134 ;  /* 0x0c00006965637389 */ /* 0x0000640000040086 */
[----:B01----:R-:W-:Y:S05]  /*22b50*/  ENDCOLLECTIVE ;  /* 0x000000000000791b */ /* 0x003fea0003800000 */
.L_x_3447:
[----:B------:R-:W-:Y:S05]  /*22b60*/  BRA `(.L_x_3448) ;  /* 0xffffffe000b07947 */ /* 0x000fea000383ffff */
.L_x_3449:
        /* <DEDUP_REMOVED lines=9> */
.L_x_22683:


//--------------------- .text._ZN10layer_norm31ln_parallel_residual_fwd_kernelINS_13Kernel_traitsI6__halfS2_S2_S2_fjLj1024ELj1ELj4ELj1ELj16ENS_18Kernel_traits_baseILj1024ES2_S2_S2_S2_fjLj128EEEEELb1ELb1ELb0EEEvNS_9FwdParamsE --------------------------
	.section	.text._ZN10layer_norm31ln_parallel_residual_fwd_kernelINS_13Kernel_traitsI6__halfS2_S2_S2_fjLj1024ELj1ELj4ELj1ELj16ENS_18Kernel_traits_baseILj1024ES2_S2_S2_S2_fjLj128EEEEELb1ELb1ELb0EEEvNS_9FwdParamsE,"ax",@progbits
	.align	128
        .global         _ZN10layer_norm31ln_parallel_residual_fwd_kernelINS_13Kernel_traitsI6__halfS2_S2_S2_fjLj1024ELj1ELj4ELj1ELj16ENS_18Kernel_traits_baseILj1024ES2_S2_S2_S2_fjLj128EEEEELb1ELb1ELb0EEEvNS_9FwdParamsE
        .type           _ZN10layer_norm31ln_parallel_residual_fwd_kernelINS_13Kernel_traitsI6__halfS2_S2_S2_fjLj1024ELj1ELj4ELj1ELj16ENS_18Kernel_traits_baseILj1024ES2_S2_S2_S2_fjLj128EEEEELb1ELb1ELb0EEEvNS_9FwdParamsE,@function
        .size           _ZN10layer_norm31ln_parallel_residual_fwd_kernelINS_13Kernel_traitsI6__halfS2_S2_S2_fjLj1024ELj1ELj4ELj1ELj16ENS_18Kernel_traits_baseILj1024ES2_S2_S2_S2_fjLj128EEEEELb1ELb1ELb0EEEvNS_9FwdParamsE,(.L_x_22684 - _ZN10layer_norm31ln_parallel_residual_fwd_kernelINS_13Kernel_traitsI6__halfS2_S2_S2_fjLj1024ELj1ELj4ELj1ELj16ENS_18Kernel_traits_baseILj1024ES2_S2_S2_S2_fjLj128EEEEELb1ELb1ELb0EEEvNS_9FwdParamsE)
        .other          _ZN10layer_norm31ln_parallel_residual_fwd_kernelINS_13Kernel_traitsI6__halfS2_S2_S2_fjLj1024ELj1ELj4ELj1ELj16ENS_18Kernel_traits_baseILj1024ES2_S2_S2_S2_fjLj128EEEEELb1ELb1ELb0EEEvNS_9FwdParamsE,@"STO_CUDA_ENTRY STV_DEFAULT"
_ZN10layer_norm31ln_parallel_residual_fwd_kernelINS_13Kernel_traitsI6__halfS2_S2_S2_fjLj1024ELj1ELj4ELj1ELj16ENS_18Kernel_traits_baseILj1024ES2_S2_S2_S2_fjLj128EEEEELb1ELb1ELb0EEEvNS_9FwdParamsE:
.text._ZN10layer_norm31ln_parallel_residual_fwd_kernelINS_13Kernel_traitsI6__halfS2_S2_S2_fjLj1024ELj1ELj4ELj1ELj16ENS_18Kernel_traits_baseILj1024ES2_S2_S2_S2_fjLj128EEEEELb1ELb1ELb0EEEvNS_9FwdParamsE:
        /* <DEDUP_REMOVED lines=12> */
[----:B-1----:R-:W-:Y:S01]  /*00c0*/  @P0 MOV R4, R0 ;  /* 0x0000000000040202 */ /* 0x002fe20000000f00 */
[----:B---3--:R-:W2:Y:S01]  /*00d0*/  @P0 LDG.E.64 R2, desc[UR8][R2.64] ;  /* 0x0000000802020981 */ /* 0x008ea2000c1e1b00 */
[----:B----4-:R-:W-:Y:S01]  /*00e0*/  @P0 IMAD.MOV.U32 R5, RZ, RZ, R7 ;  /* 0x000000ffff050224 */ /* 0x010fe200078e0007 */
[----:B------:R-:W0:Y:S05]  /*00f0*/  @P0 LDC R9, c[0x0][0x460] ;  /* 0x00011800ff090b82 */ /* 0x000e2a0000000800 */
[----:B------:R-:W0:Y:S01]  /*0100*/  @P0 LDG.E.64 R4, desc[UR8][R4.64] ;  /* 0x0000000804040981 */ /* 0x000e22000c1e1b00 */
[----:B------:R-:W-:Y:S01]  /*0110*/  UISETP.NE.U32.AND UP0, UPT, UR10, URZ, UPT ;  /* 0x000000ff0a00728c */ /* 0x000fe2000bf05070 */
[----:B------:R-:W-:Y:S01]  /*0120*/  BSSY.RECONVERGENT B0, `(.L_x_3450) ;  /* 0x0000067000007945 */ /* 0x000fe20003800200 */
[----:B------:R-:W1:Y:S01]  /*0130*/  S2UR UR5, SR_CTAID.X ;  /* 0x00000000000579c3 */ /* 0x000e620000002500 */
[----:B-----5:R-:W-:Y:S01]  /*0140*/  LOP3.LUT R67, R65, 0x1f, RZ, 0xc, !PT ;  /* 0x0000001f41437812 */ /* 0x020fe200078e0cff */
[----:B------:R-:W-:Y:S01]  /*0150*/  UISETP.NE.AND.EX UP0, UPT, UR11, URZ, UPT, UP0 ;  /* 0x000000ff0b00728c */ /* 0x000fe2000bf05300 */
[----:B------:R-:W-:-:S05]  /*0160*/  SHF.R.U32.HI R64, RZ, 0x5, R65 ;  /* 0x00000005ff407819 */ /* 0x000fca0000011641 */
[----:B------:R-:W3:Y:S01]  /*0170*/  LDC R66, c[0x0][0x360] ;  /* 0x0000d800ff427b82 */ /* 0x000ee20000000800 */
[----:B-1----:R-:W-:-:S06]  /*0180*/  USHF.L.U32 UR4, UR5, 0x2, URZ ;  /* 0x0000000205047899 */ /* 0x002fcc00080006ff */
[----:B------:R-:W-:Y:S01]  /*0190*/  LOP3.LUT R64, R64, UR4, RZ, 0xfc, !PT ;  /* 0x0000000440407c12 */ /* 0x000fe2000f8efcff */
[----:B---3--:R-:W-:Y:S01]  /*01a0*/  IMAD R66, R66, UR5, R65 ;  /* 0x0000000542427c24 */ /* 0x008fe2000f8e0241 */
[----:B------:R-:W-:Y:S02]  /*01b0*/  LOP3.LUT R65, R65, 0x1f, RZ, 0xc0, !PT ;  /* 0x0000001f41417812 */ /* 0x000fe400078ec0ff */
[----:B--2---:R-:W-:Y:S02]  /*01c0*/  @P0 R2UR UR6, R2 ;  /* 0x00000000020602ca */ /* 0x004fe400000e0000 */
[----:B------:R-:W-:Y:S02]  /*01d0*/  @P0 R2UR UR7, R3 ;  /* 0x00000000030702ca */ /* 0x000fe400000e0000 */
[----:B------:R-:W-:Y:S02]  /*01e0*/  SHF.R.S32.HI R2, RZ, 0x1f, R11 ;  /* 0x0000001fff027819 */ /* 0x000fe4000001140b */
[----:B0-----:R-:W-:-:S02]  /*01f0*/  @P0 IADD3 R0, P1, PT, R4, R9, RZ ;  /* 0x0000000904000210 */ /* 0x001fc40007f3e0ff */
[----:B------:R-:W-:-:S03]  /*0200*/  LEA.HI R2, R2, R11, RZ, 0x3 ;  /* 0x0000000b02027211 */ /* 0x000fc600078f18ff */
[----:B------:R-:W-:Y:S01]  /*0210*/  @P0 IMAD.X R7, RZ, RZ, R5, P1 ;  /* 0x000000ffff070224 */ /* 0x000fe200008e0605 */
[----:B------:R-:W-:Y:S01]  /*0220*/  LEA.HI.SX32 R67, R2, R67, 0x1d ;  /* 0x0000004302437211 */ /* 0x000fe200078feaff */
[----:B------:R-:W-:Y:S02]  /*0230*/  UIADD3 UR14, UPT, UPT, UR6, -0x61c88647, URZ ;  /* 0x9e3779b9060e7890 */ /* 0x000fe4000fffe0ff */
[----:B------:R-:W-:Y:S01]  /*0240*/  UIADD3 UR15, UPT, UPT, UR7, -0x4498517b, URZ ;  /* 0xbb67ae85070f7890 */ /* 0x000fe2000fffe0ff */
[--C-:B------:R-:W-:Y:S01]  /*0250*/  SHF.R.U64 R19, R0, 0x2, R7.reuse ;  /* 0x0000000200137819 */ /* 0x100fe20000001207 */
[----:B------:R-:W-:Y:S01]  /*0260*/  UIADD3 UR16, UPT, UPT, UR6, 0x3c6ef372, URZ ;  /* 0x3c6ef37206107890 */ /* 0x000fe2000fffe0ff */
[----:B------:R-:W-:Y:S01]  /*0270*/  SHF.R.U32.HI R18, RZ, 0x2, R7 ;  /* 0x00000002ff127819 */ /* 0x000fe20000011607 */
[----:B------:R-:W-:Y:S02]  /*0280*/  UIADD3 UR17, UPT, UPT, UR7, 0x76cf5d0a, URZ ;  /* 0x76cf5d0a07117890 */ /* 0x000fe4000fffe0ff */
        /* <DEDUP_REMOVED lines=14> */
[----:B------:R-:W-:Y:S11]  /*0370*/  BRA.U !UP0, `(.L_x_3451) ;  /* 0x0000000108887547 */ /* 0x000ff6000b800000 */
[C---:B------:R-:W-:Y:S02]  /*0380*/  ISETP.GE.U32.AND P0, PT, R67.reuse, 0x40, PT ;  /* 0x000000404300780c */ /* 0x040fe40003f06070 */
[C---:B------:R-:W-:Y:S02]  /*0390*/  ISETP.GE.U32.AND P1, PT, R67.reuse, 0x20, PT ;  /* 0x000000204300780c */ /* 0x040fe40003f26070 */
[----:B------:R-:W-:Y:S02]  /*03a0*/  ISETP.GE.U32.AND P2, PT, R67, 0x60, PT ;  /* 0x000000604300780c */ /* 0x000fe40003f46070 */
[----:B------:R-:W-:-:S07]  /*03b0*/  MOV R15, R65 ;  /* 0x00000041000f7202 */ /* 0x000fce0000000f00 */
        /* <DEDUP_REMOVED lines=30> */
.L_x_3451:
[C---:B------:R-:W-:Y:S02]  /*05a0*/  ISETP.GE.U32.AND P0, PT, R67.reuse, 0x40, PT ;  /* 0x000000404300780c */ /* 0x040fe40003f06070 */
[C---:B------:R-:W-:Y:S02]  /*05b0*/  ISETP.GE.U32.AND P2, PT, R67.reuse, 0x60, PT ;  /* 0x000000604300780c */ /* 0x040fe40003f46070 */
[C---:B------:R-:W-:Y:S02]  /*05c0*/  ISETP.GE.U32.AND P1, PT, R67.reuse, 0x20, PT ;  /* 0x000000204300780c */ /* 0x040fe40003f26070 */
[----:B------:R-:W-:Y:S02]  /*05d0*/  ISETP.GE.U32.AND P3, PT, R67, 0x80, PT ;  /* 0x000000804300780c */ /* 0x000fe40003f66070 */
[----:B------:R-:W-:-:S05]  /*05e0*/  MOV R13, R65 ;  /* 0x00000041000d7202 */ /* 0x000fca0000000f00 */
        /* <DEDUP_REMOVED lines=20> */
[----:B------:R-:W-:Y:S02]  /*0730*/  CS2R R52, SRZ ;  /* 0x0000000000347805 */ /* 0x000fe4000001ff00 */
[----:B------:R-:W-:Y:S02]  /*0740*/  @P1 MOV R55, RZ ;  /* 0x000000ff00371202 */ /* 0x000fe40000000f00 */
[----:B------:R-:W-:-:S02]  /*0750*/  @P3 CS2R R30, SRZ ;  /* 0x00000000001e3805 */ /* 0x000fc4000001ff00 */
[----:B------:R-:W-:Y:S01]  /*0760*/  @P3 CS2R R28, SRZ ;  /* 0x00000000001c3805 */ /* 0x000fe2000001ff00 */
[----:B------:R-:W-:Y:S02]  /*0770*/  @P0 IMAD.MOV.U32 R47, RZ, RZ, RZ ;  /* 0x000000ffff2f0224 */ /* 0x000fe400078e00ff */
[----:B0-----:R-:W-:-:S07]  /*0780*/  @P2 IMAD.MOV.U32 R39, RZ, RZ, RZ ;  /* 0x000000ffff272224 */ /* 0x001fce00078e00ff */
.L_x_3452:
[----:B------:R-:W-:Y:S05]  /*0790*/  BSYNC.RECONVERGENT B0 ;  /* 0x0000000000007941 */ /* 0x000fea0003800200 */
.L_x_3450:
[----:B------:R-:W0:Y:S02]  /*07a0*/  LDCU UR4, c[0x0][0x384] ;  /* 0x00007080ff0477ac */ /* 0x000e240008000800 */
[----:B0-----:R-:W-:-:S13]  /*07b0*/  ISETP.GE.AND P0, PT, R64, UR4, PT ;  /* 0x0000000440007c0c */ /* 0x001fda000bf06270 */
[----:B------:R-:W-:Y:S05]  /*07c0*/  @P0 EXIT ;  /* 0x000000000000094d */ /* 0x000fea0003800000 */
[----:B------:R-:W-:-:S04]  /*07d0*/  IMAD.HI.U32 R3, R66, -0x326172a9, RZ ;  /* 0xcd9e8d5742037827 */ /* 0x000fc800078e00ff */
[----:B------:R-:W-:Y:S01]  /*07e0*/  HFMA2 R13, -RZ, RZ, 0, 0 ;  /* 0x00000000ff0d7431 */ /* 0x000fe200000001ff */
[----:B------:R-:W-:Y:S01]  /*07f0*/  BSSY B0, `(.L_x_3453) ;  /* 0x0002102000007945 */ /* 0x000fe20003800000 */
[----:B------:R-:W-:Y:S01]  /*0800*/  LOP3.LUT R15, R0, 0x3, RZ, 0xc0, !PT ;  /* 0x00000003000f7812 */ /* 0x000fe200078ec0ff */
[C---:B------:R-:W-:Y:S01]  /*0810*/  IMAD.HI.U32 R2, R19.reuse, -0x2daee0ad, RZ ;  /* 0xd2511f5313027827 */ /* 0x040fe200078e00ff */
[----:B------:R-:W-:Y:S01]  /*0820*/  LOP3.LUT R3, R18, UR6, R3, 0x96, !PT ;  /* 0x0000000612037c12 */ /* 0x000fe2000f8e9603 */
[----:B------:R-:W0:Y:S02]  /*0830*/  LDCU UR32, c[0x0][0x388] ;  /* 0x00007100ff2077ac */ /* 0x000e240008000800 */
[----:B------:R-:W-:Y:S01]  /*0840*/  IMAD R5, R66, -0x326172a9, RZ ;  /* 0xcd9e8d5742057824 */ /* 0x000fe200078e02ff */
[----:B------:R-:W-:Y:S01]  /*0850*/  LOP3.LUT R2, R2, UR7, RZ, 0x3c, !PT ;  /* 0x0000000702027c12 */ /* 0x000fe2000f8e3cff */
[----:B------:R-:W-:Y:S01]  /*0860*/  IMAD R7, R19, -0x2daee0ad, RZ ;  /* 0xd2511f5313077824 */ /* 0x000fe200078e02ff */
[----:B------:R-:W1:Y:S01]  /*0870*/  LDCU.U8 UR12, c[0x0][0x410] ;  /* 0x00008200ff0c77ac */ /* 0x000e620008000000 */
[----:B------:R-:W-:Y:S01]  /*0880*/  IMAD.HI.U32 R6, R3, -0x2daee0ad, RZ ;  /* 0xd2511f5303067827 */ /* 0x000fe200078e00ff */
[----:B------:R-:W2:Y:S03]  /*0890*/  LDCU UR13, c[0x0][0x448] ;  /* 0x00008900ff0d77ac */ /* 0x000ea60008000800 */
[C---:B------:R-:W-:Y:S01]  /*08a0*/  IMAD.HI.U32 R4, R2.reuse, -0x326172a9, RZ ;  /* 0xcd9e8d5702047827 */ /* 0x040fe200078e00ff */
[----:B------:R-:W-:Y:S01]  /*08b0*/  LOP3.LUT R6, R7, UR15, R6, 0x96, !PT ;  /* 0x0000000f07067c12 */ /* 0x000fe2000f8e9606 */
[----:B------:R-:W3:Y:S02]  /*08c0*/  LDCU.64 UR4, c[0x0][0x398] ;  /* 0x00007300ff0477ac */ /* 0x000ee40008000a00 */
[----:B------:R-:W-:Y:S01]  /*08d0*/  IMAD R8, R3, -0x2daee0ad, RZ ;  /* 0xd2511f5303087824 */ /* 0x000fe200078e02ff */
[----:B------:R-:W-:Y:S01]  /*08e0*/  LOP3.LUT R4, R5, UR14, R4, 0x96, !PT ;  /* 0x0000000e05047c12 */ /* 0x000fe2000f8e9604 */
[----:B------:R-:W-:Y:S01]  /*08f0*/  IMAD R5, R2, -0x326172a9, RZ ;  /* 0xcd9e8d5702057824 */ /* 0x000fe200078e02ff */
[----:B------:R-:W4:Y:S01]  /*0900*/  LDCU.64 UR10, c[0x0][0x3a0] ;  /* 0x00007400ff0a77ac */ /* 0x000f220008000a00 */
        /* <DEDUP_REMOVED lines=47> */
[----:B01234-:R-:W-:-:S07]  /*0c00*/  IMAD R14, R4, -0x326172a9, RZ ;  /* 0xcd9e8d57040e7824 */ /* 0x01ffce00078e02ff */
.L_x_3962:
        /* <DEDUP_REMOVED lines=39> */
.L_x_3459:
        /* <DEDUP_REMOVED lines=13> */
.L_x_3461:
[----:B------:R-:W-:Y:S05]  /*0f50*/  BSYNC.RECONVERGENT B3 ;  /* 0x0000000000037941 */ /* 0x000fea0003800200 */
.L_x_3460:
        /* <DEDUP_REMOVED lines=40> */
[----:B------:R-:W-:-:S07]  /*11e0*/  IMAD.MOV.U32 R74, RZ, RZ, RZ ;  /* 0x000000ffff4a7224 */ /* 0x000fce00078e00ff */
.L_x_3458:
[----:B------:R-:W-:Y:S05]  /*11f0*/  BSYNC.RECONVERGENT B2 ;  /* 0x0000000000027941 */ /* 0x000fea0003800200 */
.L_x_3457:
[----:B------:R-:W0:Y:S01]  /*1200*/  LDC R110, c[0x0][0x408] ;  /* 0x00010200ff6e7b82 */ /* 0x000e220000000800 */
[----:B------:R-:W-:Y:S01]  /*1210*/  I2FP.F32.U32 R15, R12 ;  /* 0x0000000c000f7245 */ /* 0x000fe20000201000 */
[----:B------:R-:W-:Y:S01]  /*1220*/  IMAD.MOV.U32 R92, RZ, RZ, 0x2f800000 ;  /* 0x2f800000ff5c7424 */ /* 0x000fe200078e00ff */
[----:B------:R-:W-:Y:S01]  /*1230*/  ISETP.NE.AND P3, PT, R74, 0x1, PT ;  /* 0x000000014a00780c */ /* 0x000fe20003f65270 */
[----:B-----5:R-:W-:Y:S01]  /*1240*/  HADD2.F32 R75, -RZ, R60.H0_H0 ;  /* 0x2000003cff4b7230 */ /* 0x020fe20000004100 */
[----:B------:R-:W-:Y:S01]  /*1250*/  BSSY.RECONVERGENT B2, `(.L_x_3462) ;  /* 0x000004e000027945 */ /* 0x000fe20003800200 */
[----:B------:R-:W-:Y:S01]  /*1260*/  FFMA.FTZ R12, R15, R92, 1.1641532182693481445e-10 ;  /* 0x2f0000000f0c7423 */ /* 0x000fe2000001005c */
[----:B------:R-:W-:Y:S01]  /*1270*/  @P1 HADD2.F32 R15, -RZ, R20.H0_H0 ;  /* 0x20000014ff0f1230 */ /* 0x000fe20000004100 */
[----:B------:R-:W1:Y:S01]  /*1280*/  LDC R109, c[0x0][0x404] ;  /* 0x00010100ff6d7b82 */ /* 0x000e620000000800 */
[----:B------:R-:W-:Y:S02]  /*1290*/  HFMA2 R76, -RZ, RZ, 0, 1.1920928955078125e-07 ;  /* 0x00000002ff4c7431 */ /* 0x000fe400000001ff */
[----:B0-----:R-:W-:Y:S01]  /*12a0*/  FMUL.FTZ R75, R75, R110 ;  /* 0x0000006e4b4b7220 */ /* 0x001fe20000410000 */
[----:B-1----:R-:W-:-:S04]  /*12b0*/  FSETP.GTU.FTZ.AND P2, PT, R12, R109, PT ;  /* 0x0000006d0c00720b */ /* 0x002fc80003f5c000 */
        /* <DEDUP_REMOVED lines=15> */
.L_x_3464:
        /* <DEDUP_REMOVED lines=13> */
.L_x_3466:
[----:B------:R-:W-:Y:S05]  /*1480*/  BSYNC.RECONVERGENT B3 ;  /* 0x0000000000037941 */ /* 0x000fea0003800200 */
.L_x_3465:
        /* <DEDUP_REMOVED lines=42> */
.L_x_3463:
[----:B------:R-:W-:Y:S05]  /*1730*/  BSYNC.RECONVERGENT B2 ;  /* 0x0000000000027941 */ /* 0x000fea0003800200 */
.L_x_3462:
        /* <DEDUP_REMOVED lines=8> */
[----:B------:R-:W-:Y:S01]  /*17c0*/  FSETP.GTU.FTZ.AND P2, PT, R60, R109, PT ;  /* 0x0000006d3c00720b */ /* 0x000fe20003f5c000 */
[----:B------:R-:W-:-:S03]  /*17d0*/  @P1 HADD2.F32 R60, -RZ, R20.H1_H1 ;  /* 0x30000014ff3c1230 */ /* 0x000fc60000004100 */
        /* <DEDUP_REMOVED lines=14> */
.L_x_3469:
        /* <DEDUP_REMOVED lines=13> */
.L_x_3471:
[----:B------:R-:W-:Y:S05]  /*1990*/  BSYNC.RECONVERGENT B3 ;  /* 0x0000000000037941 */ /* 0x000fea0003800200 */
.L_x_3470:
        /* <DEDUP_REMOVED lines=42> */
.L_x_3468:
[----:B------:R-:W-:Y:S05]  /*1c40*/  BSYNC.RECONVERGENT B2 ;  /* 0x0000000000027941 */ /* 0x000fea0003800200 */
.L_x_3467:
        /* <DEDUP_REMOVED lines=24> */
.L_x_3474:
        /* <DEDUP_REMOVED lines=13> */
.L_x_3476:
[----:B------:R-:W-:Y:S05]  /*1ea0*/  BSYNC.RECONVERGENT B3 ;  /* 0x0000000000037941 */ /* 0x000fea0003800200 */
.L_x_3475:
        /* <DEDUP_REMOVED lines=42> */
.L_x_3473:
[----:B------:R-:W-:Y:S05]  /*2150*/  BSYNC.RECONVERGENT B2 ;  /* 0x0000000000027941 */ /* 0x000fea0003800200 */
.L_x_3472:
        /* <DEDUP_REMOVED lines=24> */
.L_x_3479:
        /* <DEDUP_REMOVED lines=13> */
.L_x_3481:
[----:B------:R-:W-:Y:S05]  /*23b0*/  BSYNC.RECONVERGENT B3 ;  /* 0x0000000000037941 */ /* 0x000fea0003800200 */
.L_x_3480:
        /* <DEDUP_REMOVED lines=42> */
.L_x_3478:
[----:B------:R-:W-:Y:S05]  /*2660*/  BSYNC.RECONVERGENT B2 ;  /* 0x0000000000027941 */ /* 0x000fea0003800200 */
.L_x_3477:
        /* <DEDUP_REMOVED lines=23> */
.L_x_3484:
        /* <DEDUP_REMOVED lines=13> */
.L_x_3486:
[----:B------:R-:W-:Y:S05]  /*28b0*/  BSYNC.RECONVERGENT B3 ;  /* 0x0000000000037941 */ /* 0x000fea0003800200 */
.L_x_3485:
        /* <DEDUP_REMOVED lines=42> */
.L_x_3483:
[----:B------:R-:W-:Y:S05]  /*2b60*/  BSYNC.RECONVERGENT B2 ;  /* 0x0000000000027941 */ /* 0x000fea0003800200 */
.L_x_3482:
[----:B------:R-:W-:Y:S01]  /*2b70*/  I2FP.F32.U32 R15, R15 ;  /* 0x0000000f000f7245 */ /* 0x000fe20000201000 */
[----:B------:R-:W-:Y:S01]  /*2b80*/  HADD2.F32 R61, -RZ, R62.H1_H1 ;  /* 0x3000003eff3d7230 */ /* 0x000fe20000004100 */
[----:B------:R-:W-:Y:S01]  /*2b90*/  ISETP.NE.AND P4, PT, R85, 0x1, PT ;  /* 0x000000015500780c */ /* 0x000fe20003f85270 */
[----:B------:R-:W-:Y:S01]  /*2ba0*/  BSSY.RECONVERGENT B2, `(.L_x_3487) ;  /* 0x000004c000027945 */ /* 0x000fe20003800200 */
[----:B------:R-:W-:Y:S02]  /*2bb0*/  IMAD.MOV.U32 R99, RZ, RZ, 0x2 ;  /* 0x00000002ff637424 */ /* 0x000fe400078e00ff */
[----:B------:R-:W-:Y:S01]  /*2bc0*/  FFMA.FTZ R60, R15, R92, 1.1641532182693481445e-10 ;  /* 0x2f0000000f3c7423 */ /* 0x000fe2000001005c */
[----:B------:R-:W-:Y:S01]  /*2bd0*/  FMUL.FTZ R61, R61, R110 ;  /* 0x0000006e3d3d7220 */ /* 0x000fe20000410000 */
[----:B------:R-:W-:-:S03]  /*2be0*/  @P1 HADD2.F32 R15, -RZ, R22.H1_H1 ;  /* 0x30000016ff0f1230 */ /* 0x000fc60000004100 */
        /* <DEDUP_REMOVED lines=15> */
.L_x_3489:
        /* <DEDUP_REMOVED lines=13> */
.L_x_3491:
[----:B------:R-:W-:Y:S05]  /*2db0*/  BSYNC.RECONVERGENT B3 ;  /* 0x0000000000037941 */ /* 0x000fea0003800200 */
.L_x_3490:
        /* <DEDUP_REMOVED lines=42> */
.L_x_3488:
[----:B------:R-:W-:Y:S05]  /*3060*/  BSYNC.RECONVERGENT B2 ;  /* 0x0000000000027941 */ /* 0x000fea0003800200 */
.L_x_3487:
        /* <DEDUP_REMOVED lines=23> */
.L_x_3494:
        /* <DEDUP_REMOVED lines=13> */
.L_x_3496:
[----:B------:R-:W-:Y:S05]  /*32b0*/  BSYNC.RECONVERGENT B3 ;  /* 0x0000000000037941 */ /* 0x000fea0003800200 */
.L_x_3495:
        /* <DEDUP_REMOVED lines=42> */
.L_x_3493:
[----:B------:R-:W-:Y:S05]  /*3560*/  BSYNC.RECONVERGENT B2 ;  /* 0x0000000000027941 */ /* 0x000fea0003800200 */
.L_x_3492:
        /* <DEDUP_REMOVED lines=15> */
.L_x_3456:
        /* <DEDUP_REMOVED lines=16> */
.L_x_3500:
        /* <DEDUP_REMOVED lines=13> */
.L_x_3502:
[----:B------:R-:W-:Y:S05]  /*3830*/  BSYNC.RECONVERGENT B3 ;  /* 0x0000000000037941 */ /* 0x000fea0003800200 */
.L_x_3501:
        /* <DEDUP_REMOVED lines=36> */
[----:B------:R-:W-:Y:S01]  /*3a80*/  LOP3.LUT R100, R6, UR28, R17, 0x96, !PT ;  /* 0x0000001c06647c12 */ /* 0x000fe2000f8e9611 */
[----:B------:R-:W-:-:S04]  /*3a90*/  IMAD.WIDE.U32 R14, R14, -0x326172a9, RZ ;  /* 0xcd9e8d570e0e7825 */ /* 0x000fc800078e00ff */
[----:B------:R-:W-:Y:S01]  /*3aa0*/  IMAD.WIDE.U32 R100, R100, -0x2daee0ad, RZ ;  /* 0xd2511f5364647825 */ /* 0x000fe200078e00ff */
[----:B------:R-:W-:-:S04]  /*3ab0*/  LOP3.LUT R16, R16, UR30, R15, 0x96, !PT ;  /* 0x0000001e10107c12 */ /* 0x000fc8000f8e960f */
[----:B------:R-:W-:-:S07]  /*3ac0*/  LOP3.LUT R17, R4, UR31, R101, 0x96, !PT ;  /* 0x0000001f04117c12 */ /* 0x000fce000f8e9665 */
.L_x_3499:
[----:B------:R-:W-:Y:S05]  /*3ad0*/  BSYNC.RECONVERGENT B2 ;  /* 0x0000000000027941 */ /* 0x000fea0003800200 */
.L_x_3498:
[----:B------:R-:W0:Y:S01]  /*3ae0*/  LDC R4, c[0x0][0x404] ;  /* 0x00010100ff047b82 */ /* 0x000e220000000800 */
[----:B------:R-:W-:Y:S01]  /*3af0*/  I2FP.F32.U32 R6, R5 ;  /* 0x0000000500067245 */ /* 0x000fe20000201000 */
[----:B------:R-:W-:Y:S01]  /*3b00*/  IMAD.MOV.U32 R107, RZ, RZ, 0x2f800000 ;  /* 0x2f800000ff6b7424 */ /* 0x000fe200078e00ff */
[----:B------:R-:W-:Y:S01]  /*3b10*/  ISETP.NE.AND P3, PT, R8, 0x1, PT ;  /* 0x000000010800780c */ /* 0x000fe20003f65270 */
[----:B-----5:R-:W-:Y:S01]  /*3b20*/  HADD2.F32 R7, -RZ, R60.H0_H0 ;  /* 0x2000003cff077230 */ /* 0x020fe20000004100 */
[----:B------:R-:W-:Y:S01]  /*3b30*/  BSSY.RECONVERGENT B2, `(.L_x_3503) ;  /* 0x000004b000027945 */ /* 0x000fe20003800200 */
[----:B------:R-:W-:Y:S01]  /*3b40*/  FFMA.FTZ R5, R6, R107, 1.1641532182693481445e-10 ;  /* 0x2f00000006057423 */ /* 0x000fe2000001006b */
[----:B------:R-:W-:Y:S01]  /*3b50*/  IMAD.MOV.U32 R10, RZ, RZ, 0x2 ;  /* 0x00000002ff0a7424 */ /* 0x000fe200078e00ff */
[----:B------:R-:W1:Y:S03]  /*3b60*/  LDC R92, c[0x0][0x408] ;  /* 0x00010200ff5c7b82 */ /* 0x000e660000000800 */
[----:B0-----:R-:W-:-:S04]  /*3b70*/  FSETP.GTU.FTZ.AND P2, PT, R5, R4, PT ;  /* 0x000000040500720b */ /* 0x001fc80003f5c000 */
[----:B------:R-:W-:Y:S01]  /*3b80*/  PLOP3.LUT P4, PT, P2, PT, PT, 0x8, 0x80 ;  /* 0x000000000080781c */ /* 0x000fe2000178e170 */
[----:B-1----:R-:W-:-:S03]  /*3b90*/  FMUL.FTZ R5, R7, R92 ;  /* 0x0000005c07057220 */ /* 0x002fc60000410000 */
[----:B------:R-:W-:Y:S02]  /*3ba0*/  P2R R97, PR, RZ, 0x10 ;  /* 0x00000010ff617803 */ /* 0x000fe40000000000 */
[----:B------:R-:W-:Y:S02]  /*3bb0*/  MOV R7, R14 ;  /* 0x0000000e00077202 */ /* 0x000fe40000000f00 */
[----:B------:R-:W-:Y:S01]  /*3bc0*/  FSEL R5, R5, RZ, !P2 ;  /* 0x000000ff05057208 */ /* 0x000fe20005000000 */
        /* <DEDUP_REMOVED lines=9> */
.L_x_3505:
        /* <DEDUP_REMOVED lines=13> */
.L_x_3507:
[----:B------:R-:W-:Y:S05]  /*3d30*/  BSYNC.RECONVERGENT B3 ;  /* 0x0000000000037941 */ /* 0x000fea0003800200 */
.L_x_3506:
        /* <DEDUP_REMOVED lines=42> */
.L_x_3504:
[----:B------:R-:W-:Y:S05]  /*3fe0*/  BSYNC.RECONVERGENT B2 ;  /* 0x0000000000027941 */ /* 0x000fea0003800200 */
.L_x_3503:
        /* <DEDUP_REMOVED lines=25> */
.L_x_3510:
        /* <DEDUP_REMOVED lines=13> */
.L_x_3512:
[----:B------:R-:W-:Y:S05]  /*4250*/  BSYNC.RECONVERGENT B3 ;  /* 0x0000000000037941 */ /* 0x000fea0003800200 */
.L_x_3511:
        /* <DEDUP_REMOVED lines=42> */
.L_x_3509:
[----:B------:R-:W-:Y:S05]  /*4500*/  BSYNC.RECONVERGENT B2 ;  /* 0x0000000000027941 */ /* 0x000fea0003800200 */
.L_x_3508:
[----:B------:R-:W-:Y:S01]  /*4510*/  I2FP.F32.U32 R6, R5 ;  /* 0x0000000500067245 */ /* 0x000fe20000201000 */
[----:B------:R-:W-:Y:S01]  /*4520*/  HADD2.F32 R7, -RZ, R60.H1_H1 ;  /* 0x3000003cff077230 */ /* 0x000fe20000004100 */
[----:B------:R-:W-:Y:S01]  /*4530*/  ISETP.NE.AND P3, PT, R8, 0x1, PT ;  /* 0x000000010800780c */ /* 0x000fe20003f65270 */
[----:B------:R-:W-:Y:S01]  /*4540*/  BSSY.RECONVERGENT B2, `(.L_x_3513) ;  /* 0x000004a000027945 */ /* 0x000fe20003800200 */
[----:B------:R-:W-:Y:S02]  /*4550*/  IMAD.MOV.U32 R15, RZ, RZ, 0x2 ;  /* 0x00000002ff0f7424 */ /* 0x000fe400078e00ff */
[----:B------:R-:W-:-:S05]  /*4560*/  FFMA.FTZ R5, R6, R107, 1.1641532182693481445e-10 ;  /* 0x2f00000006057423 */ /* 0x000fca000001006b */
[----:B------:R-:W-:Y:S01]  /*4570*/  FSETP.GTU.FTZ.AND P2, PT, R5, R4, PT ;  /* 0x000000040500720b */ /* 0x000fe20003f5c000 */
[----:B------:R-:W-:Y:S01]  /*4580*/  FMUL.FTZ R5, R7, R92 ;  /* 0x0000005c07057220 */ /* 0x000fe20000410000 */
        /* <DEDUP_REMOVED lines=13> */
.L_x_3515:
        /* <DEDUP_REMOVED lines=13> */
.L_x_3517:
[----:B------:R-:W-:Y:S05]  /*4730*/  BSYNC.RECONVERGENT B3 ;  /* 0x0000000000037941 */ /* 0x000fea0003800200 */
.L_x_3516:
        /* <DEDUP_REMOVED lines=42> */
.L_x_3514:
[----:B------:R-:W-:Y:S05]  /*49e0*/  BSYNC.RECONVERGENT B2 ;  /* 0x0000000000027941 */ /* 0x000fea0003800200 */
.L_x_3513:
        /* <DEDUP_REMOVED lines=8> */
[----:B------:R-:W-:Y:S02]  /*4a70*/  FSEL R6, R9, RZ, !P2 ;  /* 0x000000ff09067208 */ /* 0x000fe40005000000 */
[----:B------:R-:W-:-:S03]  /*4a80*/  SEL R10, RZ, 0x1, P2 ;  /* 0x00000001ff0a7807 */ /* 0x000fc60001000000 */
[----:B------:R-:W-:-:S04]  /*4a90*/  FADD.FTZ R5, R5, R6 ;  /* 0x0000000605057221 */ /* 0x000fc80000010000 */
[----:B------:R-:W-:Y:S01]  /*4aa0*/  @P1 FADD.FTZ R75, R8, R5 ;  /* 0x00000005084b1221 */ /* 0x000fe20000010000 */
[----:B------:R-:W-:Y:S01]  /*4ab0*/  @!P1 MOV R75, R5 ;  /* 0x00000005004b9202 */ /* 0x000fe20000000f00 */
[----:B------:R-:W-:Y:S02]  /*4ac0*/  IMAD.MOV.U32 R8, RZ, RZ, 0x2 ;  /* 0x00000002ff087424 */ /* 0x000fe400078e00ff */
[----:B------:R-:W-:Y:S01]  /*4ad0*/  IMAD.MOV.U32 R5, RZ, RZ, R14 ;  /* 0x000000ffff057224 */ /* 0x000fe200078e000e */
        /* <DEDUP_REMOVED lines=10> */
.L_x_3520:
        /* <DEDUP_REMOVED lines=13> */
.L_x_3522:
[----:B------:R-:W-:Y:S05]  /*4c50*/  BSYNC.RECONVERGENT B3 ;  /* 0x0000000000037941 */ /* 0x000fea0003800200 */
.L_x_3521:
        /* <DEDUP_REMOVED lines=42> */
.L_x_3519:
[----:B------:R-:W-:Y:S05]  /*4f00*/  BSYNC.RECONVERGENT B2 ;  /* 0x0000000000027941 */ /* 0x000fea0003800200 */
.L_x_3518:
[----:B------:R-:W-:Y:S01]  /*4f10*/  I2FP.F32.U32 R6, R5 ;  /* 0x0000000500067245 */ /* 0x000fe20000201000 */
[----:B------:R-:W-:Y:S01]  /*4f20*/  HADD2.F32 R7, -RZ, R61.H0_H0 ;  /* 0x2000003dff077230 */ /* 0x000fe20000004100 */
        /* <DEDUP_REMOVED lines=19> */
.L_x_3525:
        /* <DEDUP_REMOVED lines=13> */
.L_x_3527:
[----:B------:R-:W-:Y:S05]  /*5130*/  BSYNC.RECONVERGENT B3 ;  /* 0x0000000000037941 */ /* 0x000fea0003800200 */
.L_x_3526:
        /* <DEDUP_REMOVED lines=42> */
.L_x_3524:
[----:B------:R-:W-:Y:S05]  /*53e0*/  BSYNC.RECONVERGENT B2 ;  /* 0x0000000000027941 */ /* 0x000fea0003800200 */
.L_x_3523:
        /* <DEDUP_REMOVED lines=25> */
.L_x_3530:
        /* <DEDUP_REMOVED lines=13> */
.L_x_3532:
[----:B------:R-:W-:Y:S05]  /*5650*/  BSYNC.RECONVERGENT B3 ;  /* 0x0000000000037941 */ /* 0x000fea0003800200 */
.L_x_3531:
        /* <DEDUP_REMOVED lines=41> */
[----:B------:R-:W-:-:S07]  /*58f0*/  MOV R100, R6 ;  /* 0x0000000600647202 */ /* 0x000fce0000000f00 */
.L_x_3529:
[----:B------:R-:W-:Y:S05]  /*5900*/  BSYNC.RECONVERGENT B2 ;  /* 0x0000000000027941 */ /* 0x000fea0003800200 */
.L_x_3528:
        /* <DEDUP_REMOVED lines=21> */
.L_x_3535:
        /* <DEDUP_REMOVED lines=13> */
.L_x_3537:
[----:B------:R-:W-:Y:S05]  /*5b30*/  BSYNC.RECONVERGENT B3 ;  /* 0x0000000000037941 */ /* 0x000fea0003800200 */
.L_x_3536:
        /* <DEDUP_REMOVED lines=42> */
.L_x_3534:
[----:B------:R-:W-:Y:S05]  /*5de0*/  BSYNC.RECONVERGENT B2 ;  /* 0x0000000000027941 */ /* 0x000fea0003800200 */
.L_x_3533:
[----:B------:R-:W-:Y:S01]  /*5df0*/  I2FP.F32.U32 R6, R7 ;  /* 0x0000000700067245 */ /* 0x000fe20000201000 */
[----:B------:R-:W-:Y:S01]  /*5e00*/  HADD2.F32 R15, -RZ, R25.H1_H1 ;  /* 0x30000019ff0f7230 */ /* 0x000fe20000004100 */
[----:B------:R-:W-:Y:S01]  /*5e10*/  BSSY.RECONVERGENT B2, `(.L_x_3538) ;  /* 0x000004f000027945 */ /* 0x000fe20003800200 */
[----:B------:R-:W-:Y:S02]  /*5e20*/  @P1 HADD2.F32 R8, -RZ, R21.H1_H1 ;  /* 0x30000015ff081230 */ /* 0x000fe40000004100 */
[----:B------:R-:W-:Y:S01]  /*5e30*/  FFMA.FTZ R7, R6, R107, 1.1641532182693481445e-10 ;  /* 0x2f00000006077423 */ /* 0x000fe2000001006b */
[----:B------:R-:W-:-:S04]  /*5e40*/  FMUL.FTZ R15, R15, R92 ;  /* 0x0000005c0f0f7220 */ /* 0x000fc80000410000 */
[----:B------:R-:W-:-:S04]  /*5e50*/  FSETP.GTU.FTZ.AND P2, PT, R7, R4, PT ;  /* 0x000000040700720b */ /* 0x000fc80003f5c000 */
[----:B------:R-:W-:Y:S01]  /*5e60*/  FSEL R6, R15, RZ, !P2 ;  /* 0x000000ff0f067208 */ /* 0x000fe20005000000 */
[----:B------:R-:W-:-:S04]  /*5e70*/  IMAD.MOV.U32 R15, RZ, RZ, 0x2 ;  /* 0x00000002ff0f7424 */ /* 0x000fc800078e00ff */
[----:B------:R-:W-:-:S04]  /*5e80*/  FADD.FTZ R5, R5, R6 ;  /* 0x0000000605057221 */ /* 0x000fc80000010000 */
[----:B------:R-:W-:Y:S01]  /*5e90*/  @P1 FADD.FTZ R77, R8, R5 ;  /* 0x00000005084d1221 */ /* 0x000fe20000010000 */
[----:B------:R-:W-:Y:S02]  /*5ea0*/  SEL R8, RZ, 0x1, P2 ;  /* 0x00000001ff087807 */ /* 0x000fe40001000000 */
[----:B------:R-:W-:Y:S02]  /*5eb0*/  ISETP.NE.AND P2, PT, R60, 0x1, PT ;  /* 0x000000013c00780c */ /* 0x000fe40003f45270 */
        /* <DEDUP_REMOVED lines=12> */
.L_x_3540:
        /* <DEDUP_REMOVED lines=13> */
.L_x_3542:
[----:B------:R-:W-:Y:S05]  /*6050*/  BSYNC.RECONVERGENT B3 ;  /* 0x0000000000037941 */ /* 0x000fea0003800200 */
.L_x_3541:
        /* <DEDUP_REMOVED lines=42> */
.L_x_3539:
[----:B------:R-:W-:Y:S05]  /*6300*/  BSYNC.RECONVERGENT B2 ;  /* 0x0000000000027941 */ /* 0x000fea0003800200 */
.L_x_3538:
        /* <DEDUP_REMOVED lines=20> */
.L_x_3545:
        /* <DEDUP_REMOVED lines=13> */
.L_x_3547:
[----:B------:R-:W-:Y:S05]  /*6520*/  BSYNC.RECONVERGENT B3 ;  /* 0x0000000000037941 */ /* 0x000fea0003800200 */
.L_x_3546:
        /* <DEDUP_REMOVED lines=42> */
.L_x_3544:
[----:B------:R-:W-:Y:S05]  /*67d0*/  BSYNC.RECONVERGENT B2 ;  /* 0x0000000000027941 */ /* 0x000fea0003800200 */
.L_x_3543:
[----:B------:R-:W-:Y:S01]  /*67e0*/  I2FP.F32.U32 R6, R7 ;  /* 0x0000000700067245 */ /* 0x000fe20000201000 */
[----:B------:R-:W-:Y:S01]  /*67f0*/  HADD2.F32 R15, -RZ, R26.H0_H0 ;  /* 0x2000001aff0f7230 */ /* 0x000fe20000004100 */
[----:B------:R-:W-:Y:S01]  /*6800*/  BSSY.RECONVERGENT B2, `(.L_x_3548) ;  /* 0x000004f000027945 */ /* 0x000fe20003800200 */
[----:B------:R-:W-:Y:S02]  /*6810*/  @P1 HADD2.F32 R76, -RZ, R22.H0_H0 ;  /* 0x20000016ff4c1230 */ /* 0x000fe40000004100 */
        /* <DEDUP_REMOVED lines=21> */
.L_x_3550:
        /* <DEDUP_REMOVED lines=13> */
.L_x_3552:
[----:B------:R-:W-:Y:S05]  /*6a40*/  BSYNC.RECONVERGENT B3 ;  /* 0x0000000000037941 */ /* 0x000fea0003800200 */
.L_x_3551:
        /* <DEDUP_REMOVED lines=42> */
.L_x_3549:
[----:B------:R-:W-:Y:S05]  /*6cf0*/  BSYNC.RECONVERGENT B2 ;  /* 0x0000000000027941 */ /* 0x000fea0003800200 */
.L_x_3548:
        /* <DEDUP_REMOVED lines=20> */
.L_x_3555:
        /* <DEDUP_REMOVED lines=13> */
.L_x_3557:
[----:B------:R-:W-:Y:S05]  /*6f10*/  BSYNC.RECONVERGENT B3 ;  /* 0x0000000000037941 */ /* 0x000fea0003800200 */
.L_x_3556:
        /* <DEDUP_REMOVED lines=42> */
.L_x_3554:
[----:B------:R-:W-:Y:S05]  /*71c0*/  BSYNC.RECONVERGENT B2 ;  /* 0x0000000000027941 */ /* 0x000fea0003800200 */
.L_x_3553:
        /* <DEDUP_REMOVED lines=25> */
.L_x_3560:
        /* <DEDUP_REMOVED lines=13> */
.L_x_3562:
[----:B------:R-:W-:Y:S05]  /*7430*/  BSYNC.RECONVERGENT B3 ;  /* 0x0000000000037941 */ /* 0x000fea0003800200 */
.L_x_3561:
        /* <DEDUP_REMOVED lines=42> */
.L_x_3559:
[----:B------:R-:W-:Y:S05]  /*76e0*/  BSYNC.RECONVERGENT B2 ;  /* 0x0000000000027941 */ /* 0x000fea0003800200 */
.L_x_3558:
        /* <DEDUP_REMOVED lines=20> */
.L_x_3565:
        /* <DEDUP_REMOVED lines=13> */
.L_x_3567:
[----:B------:R-:W-:Y:S05]  /*7900*/  BSYNC.RECONVERGENT B3 ;  /* 0x0000000000037941 */ /* 0x000fea0003800200 */
.L_x_3566:
        /* <DEDUP_REMOVED lines=42> */
.L_x_3564:
[----:B------:R-:W-:Y:S05]  /*7bb0*/  BSYNC.RECONVERGENT B2 ;  /* 0x0000000000027941 */ /* 0x000fea0003800200 */
.L_x_3563:
        /* <DEDUP_REMOVED lines=8> */
[----:B------:R-:W-:Y:S01]  /*7c40*/  FSEL R60, R61, RZ, !P5 ;  /* 0x000000ff3d3c7208 */ /* 0x000fe20006800000 */
[----:B------:R-:W-:Y:S01]  /*7c50*/  IMAD.MOV.U32 R61, RZ, RZ, R14 ;  /* 0x000000ffff3d7224 */ /* 0x000fe200078e000e */
        /* <DEDUP_REMOVED lines=16> */
.L_x_3570:
        /* <DEDUP_REMOVED lines=13> */
.L_x_3572:
[----:B------:R-:W-:Y:S05]  /*7e30*/  BSYNC.RECONVERGENT B3 ;  /* 0x0000000000037941 */ /* 0x000fea0003800200 */
.L_x_3571:
        /* <DEDUP_REMOVED lines=42> */
.L_x_3569:
[----:B------:R-:W-:Y:S05]  /*80e0*/  BSYNC.RECONVERGENT B2 ;  /* 0x0000000000027941 */ /* 0x000fea0003800200 */
.L_x_3568:
        /* <DEDUP_REMOVED lines=20> */
.L_x_3575:
        /* <DEDUP_REMOVED lines=15> */
.L_x_3577:
[----:B------:R-:W-:Y:S05]  /*8320*/  BSYNC.RECONVERGENT B3 ;  /* 0x0000000000037941 */ /* 0x000fea0003800200 */
.L_x_3576:
        /* <DEDUP_REMOVED lines=42> */
.L_x_3574:
[----:B------:R-:W-:Y:S05]  /*85d0*/  BSYNC.RECONVERGENT B2 ;  /* 0x0000000000027941 */ /* 0x000fea0003800200 */
.L_x_3573:
[----:B------:R-:W-:Y:S01]  /*85e0*/  I2FP.F32.U32 R60, R62 ;  /* 0x0000003e003c7245 */ /* 0x000fe20000201000 */
[----:B------:R-:W-:Y:S01]  /*85f0*/  HADD2.F32 R61, -RZ, R27.H1_H1 ;  /* 0x3000001bff3d7230 */ /* 0x000fe20000004100 */
[----:B------:R-:W-:Y:S01]  /*8600*/  PRMT R62, R108, 0x5410, R109 ;  /* 0x000054106c3e7816 */ /* 0x000fe2000000006d */
        /* <DEDUP_REMOVED lines=8> */
[----:B------:R-:W-:-:S03]  /*8690*/  PRMT R61, R104, 0x5410, R106 ;  /* 0x00005410683d7816 */ /* 0x000fc6000000006a */
[----:B------:R-:W-:Y:S01]  /*86a0*/  @P1 FADD.FTZ R92, R63, R110 ;  /* 0x0000006e3f5c1221 */ /* 0x000fe20000010000 */
[----:B------:R-:W-:-:S04]  /*86b0*/  @!P1 MOV R92, R110 ;  /* 0x0000006e005c9202 */ /* 0x000fc80000000f00 */
[----:B------:R-:W-:-:S04]  /*86c0*/  F2FP.F16.F32.PACK_AB R63, RZ, R92 ;  /* 0x0000005cff3f723e */ /* 0x000fc800000000ff */
[----:B------:R-:W-:-:S07]  /*86d0*/  PRMT R63, R105, 0x5410, R63 ;  /* 0x00005410693f7816 */ /* 0x000fce000000003f */
.L_x_3497:
[----:B------:R-:W-:Y:S01]  /*86e0*/  SEL R107, RZ, 0x1000000, !P5 ;  /* 0x01000000ff6b7807 */ /* 0x000fe20006800000 */
[----:B------:R-:W0:Y:S01]  /*86f0*/  LDC.64 R98, c[0x0][0x3b0] ;  /* 0x0000ec00ff627b82 */ /* 0x000e220000000a00 */
[----:B------:R-:W-:Y:S02]  /*8700*/  SEL R105, RZ, 0x10000, !P4 ;  /* 0x00010000ff697807 */ /* 0x000fe40006000000 */
[----:B------:R-:W-:Y:S02]  /*8710*/  ISETP.NE.AND P5, PT, R102, RZ, PT ;  /* 0x000000ff6600720c */ /* 0x000fe40003fa5270 */
[----:B------:R-:W-:Y:S02]  /*8720*/  ISETP.NE.AND P4, PT, R103, RZ, PT ;  /* 0x000000ff6700720c */ /* 0x000fe40003f85270 */
[----:B------:R-:W-:Y:S01]  /*8730*/  ISETP.NE.AND P6, PT, R101, RZ, PT ;  /* 0x000000ff6500720c */ /* 0x000fe20003fc5270 */
[----:B------:R-:W1:Y:S01]  /*8740*/  LDC.64 R102, c[0x0][0x3a8] ;  /* 0x0000ea00ff667b82 */ /* 0x000e620000000a00 */
[----:B------:R-:W-:-:S02]  /*8750*/  ISETP.NE.AND P1, PT, R97, RZ, PT ;  /* 0x000000ff6100720c */ /* 0x000fc40003f25270 */
[----:B------:R-:W-:Y:S02]  /*8760*/  SEL R106, RZ, 0x100, !P3 ;  /* 0x00000100ff6a7807 */ /* 0x000fe40005800000 */
[----:B------:R-:W-:Y:S02]  /*8770*/  SEL R101, RZ, 0x1000000, !P4 ;  /* 0x01000000ff657807 */ /* 0x000fe40006000000 */
[----:B------:R-:W-:Y:S02]  /*8780*/  SEL R104, RZ, 0x10000, !P5 ;  /* 0x00010000ff687807 */ /* 0x000fe40006800000 */
[----:B------:R-:W-:Y:S02]  /*8790*/  SEL R97, RZ, 0x100, !P6 ;  /* 0x00000100ff617807 */ /* 0x000fe40007000000 */
[----:B------:R-:W-:Y:S02]  /*87a0*/  LOP3.LUT R106, R106, R107, R105, 0xfe, !PT ;  /* 0x0000006b6a6a7212 */ /* 0x000fe400078efe69 */
[----:B------:R-:W-:-:S02]  /*87b0*/  LOP3.LUT R97, R97, R101, R104, 0xfe, !PT ;  /* 0x0000006561617212 */ /* 0x000fc400078efe68 */
[----:B------:R-:W-:Y:S01]  /*87c0*/  SEL R105, RZ, 0x1, !P2 ;  /* 0x00000001ff697807 */ /* 0x000fe20005000000 */
[----:B0-----:R-:W-:Y:S01]  /*87d0*/  IMAD.WIDE.U32 R98, R96, 0x8, R98 ;  /* 0x0000000860627825 */ /* 0x001fe200078e0062 */
[----:B------:R-:W-:Y:S02]  /*87e0*/  SEL R104, RZ, 0x1, !P1 ;  /* 0x00000001ff687807 */ /* 0x000fe40004800000 */
[----:B------:R-:W-:Y:S02]  /*87f0*/  LOP3.LUT R105, R106, R105, RZ, 0xfc, !PT ;  /* 0x000000696a697212 */ /* 0x000fe400078efcff */
[----:B------:R-:W-:Y:S01]  /*8800*/  LOP3.LUT R104, R97, R104, RZ, 0xfc, !PT ;  /* 0x0000006861687212 */ /* 0x000fe200078efcff */
[----:B-1----:R-:W-:-:S05]  /*8810*/  IMAD.WIDE.U32 R102, R96, 0x10, R102 ;  /* 0x0000001060667825 */ /* 0x002fca00078e0066 */
[----:B------:R0:W-:Y:S04]  /*8820*/  STG.E.128 desc[UR8][R102.64], R60 ;  /* 0x0000003c66007986 */ /* 0x0001e8000c101d08 */
        /* <DEDUP_REMOVED lines=22> */
.L_x_3578:
[----:B------:R-:W-:Y:S01]  /*8990*/  IMAD.MOV.U32 R97, RZ, RZ, R100 ;  /* 0x000000ffff617224 */ /* 0x000fe200078e0064 */
[----:B------:R-:W-:-:S07]  /*89a0*/  IADD3 R100, PT, PT, R96, 0x20, RZ ;  /* 0x0000002060647810 */ /* 0x000fce0007ffe0ff */
.L_x_3455:
[----:B------:R-:W-:Y:S05]  /*89b0*/  BSYNC.RECONVERGENT B1 ;  /* 0x0000000000017941 */ /* 0x000fea0003800200 */
.L_x_3454:
[----:B------:R-:W-:Y:S01]  /*89c0*/  ISETP.GE.U32.AND P0, PT, R67, 0x40, PT ;  /* 0x000000404300780c */ /* 0x000fe20003f06070 */
[----:B------:R-:W-:Y:S03]  /*89d0*/  BSSY.RECONVERGENT B1, `(.L_x_3579) ;  /* 0x00007d5000017945 */ /* 0x000fe60003800200 */
[----:B01----:R-:W-:-:S09]  /*89e0*/  P2R R60, PR, RZ, 0x1 ;  /* 0x00000001ff3c7803 */ /* 0x003fd20000000000 */
        /* <DEDUP_REMOVED lines=31> */
.L_x_3584:
        /* <DEDUP_REMOVED lines=13> */
.L_x_3586:
[----:B------:R-:W-:Y:S05]  /*8cb0*/  BSYNC.RECONVERGENT B3 ;  /* 0x0000000000037941 */ /* 0x000fea0003800200 */
.L_x_3585:
        /* <DEDUP_REMOVED lines=40> */
[----:B------:R-:W-:-:S07]  /*8f40*/  LOP3.LUT R17, R4, UR31, R103, 0x96, !PT ;  /* 0x0000001f04117c12 */ /* 0x000fce000f8e9667 */
.L_x_3583:
[----:B------:R-:W-:Y:S05]  /*8f50*/  BSYNC.RECONVERGENT B2 ;  /* 0x0000000000027941 */ /* 0x000fea0003800200 */
.L_x_3582:
[----:B------:R-:W1:Y:S01]  /*8f60*/  LDC R108, c[0x0][0x404] ;  /* 0x00010100ff6c7b82 */ /* 0x000e620000000800 */
[----:B------:R-:W-:Y:S01]  /*8f70*/  I2FP.F32.U32 R4, R3 ;  /* 0x0000000300047245 */ /* 0x000fe20000201000 */
[----:B------:R-:W-:Y:S01]  /*8f80*/  IMAD.MOV.U32 R93, RZ, RZ, 0x2f800000 ;  /* 0x2f800000ff5d7424 */ /* 0x000fe200078e00ff */
[----:B------:R-:W-:Y:S01]  /*8f90*/  ISETP.NE.AND P3, PT, R6, 0x1, PT ;  /* 0x000000010600780c */ /* 0x000fe20003f65270 */
[----:B------:R-:W-:Y:S01]  /*8fa0*/  BSSY.RECONVERGENT B2, `(.L_x_3587) ;  /* 0x000004c000027945 */ /* 0x000fe20003800200 */
[----:B------:R-:W-:Y:S02]  /*8fb0*/  IMAD.MOV.U32 R7, RZ, RZ, 0x2 ;  /* 0x00000002ff077424 */ /* 0x000fe400078e00ff */
[----:B------:R-:W-:Y:S01]  /*8fc0*/  FFMA.FTZ R3, R4, R93, 1.1641532182693481445e-10 ;  /* 0x2f00000004037423 */ /* 0x000fe2000001005d */
[----:B-----5:R-:W-:Y:S01]  /*8fd0*/  HADD2.F32 R4, -RZ, R60.H0_H0 ;  /* 0x2000003cff047230 */ /* 0x020fe20000004100 */
[----:B------:R-:W2:Y:S01]  /*8fe0*/  LDC R107, c[0x0][0x408] ;  /* 0x00010200ff6b7b82 */ /* 0x000ea20000000800 */
[----:B------:R-:W-:-:S02]  /*8ff0*/  MOV R5, R14 ;  /* 0x0000000e00057202 */ /* 0x000fc40000000f00 */
[----:B-1----:R-:W-:-:S04]  /*9000*/  FSETP.GTU.FTZ.AND P2, PT, R3, R108, PT ;  /* 0x0000006c0300720b */ /* 0x002fc80003f5c000 */
[----:B------:R-:W-:Y:S01]  /*9010*/  PLOP3.LUT P4, PT, P2, PT, PT, 0x8, 0x80 ;  /* 0x000000000080781c */ /* 0x000fe2000178e170 */
[----:B--2---:R-:W-:-:S03]  /*9020*/  FMUL.FTZ R3, R4, R107 ;  /* 0x0000006b04037220 */ /* 0x004fc60000410000 */
[----:B------:R-:W-:Y:S02]  /*9030*/  P2R R97, PR, RZ, 0x10 ;  /* 0x00000010ff617803 */ /* 0x000fe40000000000 */
        /* <DEDUP_REMOVED lines=10> */
.L_x_3589:
        /* <DEDUP_REMOVED lines=13> */
.L_x_3591:
[----:B------:R-:W-:Y:S05]  /*91b0*/  BSYNC.RECONVERGENT B3 ;  /* 0x0000000000037941 */ /* 0x000fea0003800200 */
.L_x_3590:
        /* <DEDUP_REMOVED lines=42> */
.L_x_3588:
[----:B------:R-:W-:Y:S05]  /*9460*/  BSYNC.RECONVERGENT B2 ;  /* 0x0000000000027941 */ /* 0x000fea0003800200 */
.L_x_3587:
[----:B------:R-:W-:Y:S01]  /*9470*/  I2FP.F32.U32 R4, R5 ;  /* 0x0000000500047245 */ /* 0x000fe20000201000 */
[----:B------:R-:W-:Y:S01]  /*9480*/  HADD2.F32 R6, -RZ, R24.H0_H0 ;  /* 0x20000018ff067230 */ /* 0x000fe20000004100 */
[----:B------:R-:W-:Y:S01]  /*9490*/  ISETP.NE.AND P3, PT, R7, 0x1, PT ;  /* 0x000000010700780c */ /* 0x000fe20003f65270 */
[----:B------:R-:W-:Y:S02]  /*94a0*/  BSSY.RECONVERGENT B2, `(.L_x_3592) ;  /* 0x000004e000027945 */ /* 0x000fe40003800200 */
[----:B------:R-:W-:Y:S01]  /*94b0*/  FFMA.FTZ R5, R4, R93, 1.1641532182693481445e-10 ;  /* 0x2f00000004057423 */ /* 0x000fe2000001005d */
[----:B------:R-:W-:Y:S01]  /*94c0*/  FMUL.FTZ R4, R6, R107 ;  /* 0x0000006b06047220 */ /* 0x000fe20000410000 */
[----:B------:R-:W-:-:S03]  /*94d0*/  IMAD.MOV.U32 R6, RZ, RZ, 0x2 ;  /* 0x00000002ff067424 */ /* 0x000fc600078e00ff */
[----:B------:R-:W-:Y:S01]  /*94e0*/  FSETP.GTU.FTZ.AND P2, PT, R5, R108, PT ;  /* 0x0000006c0500720b */ /* 0x000fe20003f5c000 */
[----:B------:R-:W-:-:S03]  /*94f0*/  @P1 HADD2.F32 R5, -RZ, R20.H0_H0 ;  /* 0x20000014ff051230 */ /* 0x000fc60000004100 */
        /* <DEDUP_REMOVED lines=16> */
.L_x_3594:
        /* <DEDUP_REMOVED lines=13> */
.L_x_3596:
[----:B------:R-:W-:Y:S05]  /*96d0*/  BSYNC.RECONVERGENT B3 ;  /* 0x0000000000037941 */ /* 0x000fea0003800200 */
.L_x_3595:
        /* <DEDUP_REMOVED lines=42> */
.L_x_3593:
[----:B------:R-:W-:Y:S05]  /*9980*/  BSYNC.RECONVERGENT B2 ;  /* 0x0000000000027941 */ /* 0x000fea0003800200 */
.L_x_3592:
[----:B------:R-:W-:Y:S01]  /*9990*/  I2FP.F32.U32 R4, R5 ;  /* 0x0000000500047245 */ /* 0x000fe20000201000 */
[----:B------:R-:W-:Y:S01]  /*99a0*/  HADD2.F32 R60, -RZ, R60.H1_H1 ;  /* 0x3000003cff3c7230 */ /* 0x000fe20000004100 */
        /* <DEDUP_REMOVED lines=19> */
.L_x_3599:
        /* <DEDUP_REMOVED lines=13> */
.L_x_3601:
[----:B------:R-:W-:Y:S05]  /*9bb0*/  BSYNC.RECONVERGENT B3 ;  /* 0x0000000000037941 */ /* 0x000fea0003800200 */
.L_x_3600:
        /* <DEDUP_REMOVED lines=42> */
.L_x_3598:
[----:B------:R-:W-:Y:S05]  /*9e60*/  BSYNC.RECONVERGENT B2 ;  /* 0x0000000000027941 */ /* 0x000fea0003800200 */
.L_x_3597:
[----:B------:R-:W-:Y:S01]  /*9e70*/  I2FP.F32.U32 R4, R5 ;  /* 0x0000000500047245 */ /* 0x000fe20000201000 */
[----:B------:R-:W-:Y:S01]  /*9e80*/  HADD2.F32 R6, -RZ, R24.H1_H1 ;  /* 0x30000018ff067230 */ /* 0x000fe20000004100 */
[----:B------:R-:W-:Y:S01]  /*9e90*/  ISETP.NE.AND P3, PT, R7, 0x1, PT ;  /* 0x000000010700780c */ /* 0x000fe20003f65270 */
[----:B0-----:R-:W-:Y:S01]  /*9ea0*/  @P1 HADD2.F32 R73, -RZ, R20.H1_H1 ;  /* 0x30000014ff491230 */ /* 0x001fe20000004100 */
        /* <DEDUP_REMOVED lines=21> */
.L_x_3604:
        /* <DEDUP_REMOVED lines=13> */
.L_x_3606:
[----:B------:R-:W-:Y:S05]  /*a0d0*/  BSYNC.RECONVERGENT B3 ;  /* 0x0000000000037941 */ /* 0x000fea0003800200 */
.L_x_3605:
        /* <DEDUP_REMOVED lines=42> */
.L_x_3603:
[----:B------:R-:W-:Y:S05]  /*a380*/  BSYNC.RECONVERGENT B2 ;  /* 0x0000000000027941 */ /* 0x000fea0003800200 */
.L_x_3602:
        /* <DEDUP_REMOVED lines=21> */
.L_x_3609:
        /* <DEDUP_REMOVED lines=13> */
.L_x_3611:
[----:B------:R-:W-:Y:S05]  /*a5b0*/  BSYNC.RECONVERGENT B3 ;  /* 0x0000000000037941 */ /* 0x000fea0003800200 */
.L_x_3610:
        /* <DEDUP_REMOVED lines=42> */
.L_x_3608:
[----:B------:R-:W-:Y:S05]  /*a860*/  BSYNC.RECONVERGENT B2 ;  /* 0x0000000000027941 */ /* 0x000fea0003800200 */
.L_x_3607:
        /* <DEDUP_REMOVED lines=25> */
.L_x_3614:
        /* <DEDUP_REMOVED lines=13> */
.L_x_3616:
[----:B------:R-:W-:Y:S05]  /*aad0*/  BSYNC.RECONVERGENT B3 ;  /* 0x0000000000037941 */ /* 0x000fea0003800200 */
.L_x_3615:
        /* <DEDUP_REMOVED lines=42> */
.L_x_3613:
[----:B------:R-:W-:Y:S05]  /*ad80*/  BSYNC.RECONVERGENT B2 ;  /* 0x0000000000027941 */ /* 0x000fea0003800200 */
.L_x_3612:
[----:B------:R-:W-:Y:S01]  /*ad90*/  I2FP.F32.U32 R6, R5 ;  /* 0x0000000500067245 */ /* 0x000fe20000201000 */
[----:B------:R-:W-:Y:S01]  /*ada0*/  HADD2.F32 R8, -RZ, R61.H1_H1 ;  /* 0x3000003dff087230 */ /* 0x000fe20000004100 */
[----:B------:R-:W-:Y:S01]  /*adb0*/  BSSY.RECONVERGENT B2, `(.L_x_3617) ;  /* 0x000004b000027945 */ /* 0x000fe20003800200 */
[----:B------:R-:W-:Y:S01]  /*adc0*/  IMAD.MOV.U32 R15, RZ, RZ, 0x2 ;  /* 0x00000002ff0f7424 */ /* 0x000fe200078e00ff */
[----:B------:R-:W-:Y:S01]  /*add0*/  MOV R7, R14 ;  /* 0x0000000e00077202 */ /* 0x000fe20000000f00 */
[----:B------:R-:W-:Y:S01]  /*ade0*/  FFMA.FTZ R5, R6, R93, 1.1641532182693481445e-10 ;  /* 0x2f00000006057423 */ /* 0x000fe2000001005d */
[----:B------:R-:W-:-:S04]  /*adf0*/  FMUL.FTZ R8, R8, R107 ;  /* 0x0000006b08087220 */ /* 0x000fc80000410000 */
[----:B------:R-:W-:-:S04]  /*ae00*/  FSETP.GTU.FTZ.AND P2, PT, R5, R108, PT ;  /* 0x0000006c0500720b */ /* 0x000fc80003f5c000 */
[----:B------:R-:W-:Y:S02]  /*ae10*/  FSEL R5, R8, RZ, !P2 ;  /* 0x000000ff08057208 */ /* 0x000fe40005000000 */
[----:B------:R-:W-:Y:S02]  /*ae20*/  PLOP3.LUT P3, PT, P2, PT, PT, 0x8, 0x80 ;  /* 0x000000000080781c */ /* 0x000fe4000176e170 */
[----:B------:R-:W-:Y:S02]  /*ae30*/  ISETP.NE.AND P2, PT, R60, 0x1, PT ;  /* 0x000000013c00780c */ /* 0x000fe40003f45270 */
[----:B------:R-:W-:-:S11]  /*ae40*/  P2R R104, PR, RZ, 0x8 ;  /* 0x00000008ff687803 */ /* 0x000fd60000000000 */
        /* <DEDUP_REMOVED lines=9> */
.L_x_3619:
        /* <DEDUP_REMOVED lines=13> */
.L_x_3621:
[----:B------:R-:W-:Y:S05]  /*afb0*/  BSYNC.RECONVERGENT B3 ;  /* 0x0000000000037941 */ /* 0x000fea0003800200 */
.L_x_3620:
        /* <DEDUP_REMOVED lines=42> */
.L_x_3618:
[----:B------:R-:W-:Y:S05]  /*b260*/  BSYNC.RECONVERGENT B2 ;  /* 0x0000000000027941 */ /* 0x000fea0003800200 */
.L_x_3617:
        /* <DEDUP_REMOVED lines=25> */
.L_x_3624:
        /* <DEDUP_REMOVED lines=13> */
.L_x_3626:
[----:B------:R-:W-:Y:S05]  /*b4d0*/  BSYNC.RECONVERGENT B3 ;  /* 0x0000000000037941 */ /* 0x000fea0003800200 */
.L_x_3625:
        /* <DEDUP_REMOVED lines=42> */
.L_x_3623:
[----:B------:R-:W-:Y:S05]  /*b780*/  BSYNC.RECONVERGENT B2 ;  /* 0x0000000000027941 */ /* 0x000fea0003800200 */
.L_x_3622:
        /* <DEDUP_REMOVED lines=20> */
.L_x_3629:
        /* <DEDUP_REMOVED lines=13> */
.L_x_3631:
[----:B------:R-:W-:Y:S05]  /*b9a0*/  BSYNC.RECONVERGENT B3 ;  /* 0x0000000000037941 */ /* 0x000fea0003800200 */
.L_x_3630:
        /* <DEDUP_REMOVED lines=42> */
.L_x_3628:
[----:B------:R-:W-:Y:S05]  /*bc50*/  BSYNC.RECONVERGENT B2 ;  /* 0x0000000000027941 */ /* 0x000fea0003800200 */
.L_x_3627:
[----:B------:R-:W-:Y:S01]  /*bc60*/  I2FP.F32.U32 R6, R7 ;  /* 0x0000000700067245 */ /* 0x000fe20000201000 */
[----:B------:R-:W-:Y:S01]  /*bc70*/  HADD2.F32 R60, -RZ, R26.H0_H0 ;  /* 0x2000001aff3c7230 */ /* 0x000fe20000004100 */
[----:B------:R-:W-:Y:S03]  /*bc80*/  BSSY.RECONVERGENT B2, `(.L_x_3632) ;  /* 0x000004f000027945 */ /* 0x000fe60003800200 */
[----:B------:R-:W-:Y:S01]  /*bc90*/  FFMA.FTZ R7, R6, R93, 1.1641532182693481445e-10 ;  /* 0x2f00000006077423 */ /* 0x000fe2000001005d */
[----:B------:R-:W-:Y:S01]  /*bca0*/  FMUL.FTZ R6, R60, R107 ;  /* 0x0000006b3c067220 */ /* 0x000fe20000410000 */
[----:B------:R-:W-:-:S03]  /*bcb0*/  @P1 HADD2.F32 R60, -RZ, R22.H0_H0 ;  /* 0x20000016ff3c1230 */ /* 0x000fc60000004100 */
[----:B------:R-:W-:-:S04]  /*bcc0*/  FSETP.GTU.FTZ.AND P3, PT, R7, R108, PT ;  /* 0x0000006c0700720b */ /* 0x000fc80003f7c000 */
[----:B------:R-:W-:Y:S02]  /*bcd0*/  FSEL R6, R6, RZ, !P3 ;  /* 0x000000ff06067208 */ /* 0x000fe40005800000 */
[----:B------:R-:W-:Y:S02]  /*bce0*/  SEL R7, RZ, 0x1, P3 ;  /* 0x00000001ff077807 */ /* 0x000fe40001800000 */
[----:B------:R-:W-:Y:S01]  /*bcf0*/  ISETP.NE.AND P3, PT, R15, 0x1, PT ;  /* 0x000000010f00780c */ /* 0x000fe20003f65270 */
[----:B------:R-:W-:-:S04]  /*bd00*/  FADD.FTZ R5, R5, R6 ;  /* 0x0000000605057221 */ /* 0x000fc80000010000 */
[----:B------:R-:W-:Y:S01]  /*bd10*/  @P1 FADD.FTZ R79, R60, R5 ;  /* 0x000000053c4f1221 */ /* 0x000fe20000010000 */
[----:B------:R-:W-:Y:S01]  /*bd20*/  @!P1 MOV R79, R5 ;  /* 0x00000005004f9202 */ /* 0x000fe20000000f00 */
[----:B------:R-:W-:Y:S02]  /*bd30*/  IMAD.MOV.U32 R60, RZ, RZ, 0x2 ;  /* 0x00000002ff3c7424 */ /* 0x000fe400078e00ff */
[----:B------:R-:W-:Y:S01]  /*bd40*/  IMAD.MOV.U32 R5, RZ, RZ, R14 ;  /* 0x000000ffff057224 */ /* 0x000fe200078e000e */
        /* <DEDUP_REMOVED lines=10> */
.L_x_3634:
        /* <DEDUP_REMOVED lines=13> */
.L_x_3636:
[----:B------:R-:W-:Y:S05]  /*bec0*/  BSYNC.RECONVERGENT B3 ;  /* 0x0000000000037941 */ /* 0x000fea0003800200 */
.L_x_3635:
        /* <DEDUP_REMOVED lines=42> */
.L_x_3633:
[----:B------:R-:W-:Y:S05]  /*c170*/  BSYNC.RECONVERGENT B2 ;  /* 0x0000000000027941 */ /* 0x000fea0003800200 */
.L_x_3632:
        /* <DEDUP_REMOVED lines=20> */
.L_x_3639:
        /* <DEDUP_REMOVED lines=13> */
.L_x_3641:
[----:B------:R-:W-:Y:S05]  /*c390*/  BSYNC.RECONVERGENT B3 ;  /* 0x0000000000037941 */ /* 0x000fea0003800200 */
.L_x_3640:
        /* <DEDUP_REMOVED lines=42> */
.L_x_3638:
[----:B------:R-:W-:Y:S05]  /*c640*/  BSYNC.RECONVERGENT B2 ;  /* 0x0000000000027941 */ /* 0x000fea0003800200 */
.L_x_3637:
        /* <DEDUP_REMOVED lines=25> */
.L_x_3644:
        /* <DEDUP_REMOVED lines=13> */
.L_x_3646:
[----:B------:R-:W-:Y:S05]  /*c8b0*/  BSYNC.RECONVERGENT B3 ;  /* 0x0000000000037941 */ /* 0x000fea0003800200 */
.L_x_3645:
        /* <DEDUP_REMOVED lines=42> */
.L_x_3643:
[----:B------:R-:W-:Y:S05]  /*cb60*/  BSYNC.RECONVERGENT B2 ;  /* 0x0000000000027941 */ /* 0x000fea0003800200 */
.L_x_3642:
        /* <DEDUP_REMOVED lines=20> */
.L_x_3649:
        /* <DEDUP_REMOVED lines=13> */
.L_x_3651:
[----:B------:R-:W-:Y:S05]  /*cd80*/  BSYNC.RECONVERGENT B3 ;  /* 0x0000000000037941 */ /* 0x000fea0003800200 */
.L_x_3650:
        /* <DEDUP_REMOVED lines=42> */
.L_x_3648:
[----:B------:R-:W-:Y:S05]  /*d030*/  BSYNC.RECONVERGENT B2 ;  /* 0x0000000000027941 */ /* 0x000fea0003800200 */
.L_x_3647:
[----:B------:R-:W-:Y:S01]  /*d040*/  I2FP.F32.U32 R60, R15 ;  /* 0x0000000f003c7245 */ /* 0x000fe20000201000 */
[----:B------:R-:W-:Y:S01]  /*d050*/  HADD2.F32 R62, -RZ, R27.H0_H0 ;  /* 0x2000001bff3e7230 */ /* 0x000fe20000004100 */
[----:B------:R-:W-:Y:S01]  /*d060*/  BSSY.RECONVERGENT B2, `(.L_x_3652) ;  /* 0x0000050000027945 */ /* 0x000fe20003800200 */
[----:B------:R-:W-:Y:S02]  /*d070*/  IMAD.MOV.U32 R112, RZ, RZ, 0x2 ;  /* 0x00000002ff707424 */ /* 0x000fe400078e00ff */
[----:B------:R-:W-:Y:S01]  /*d080*/  FFMA.FTZ R15, R60, R93, 1.1641532182693481445e-10 ;  /* 0x2f0000003c0f7423 */ /* 0x000fe2000001005d */
[----:B------:R-:W-:Y:S01]  /*d090*/  FMUL.FTZ R60, R62, R107 ;  /* 0x0000006b3e3c7220 */ /* 0x000fe20000410000 */
[----:B------:R-:W-:Y:S02]  /*d0a0*/  @P1 HADD2.F32 R62, -RZ, R23.H0_H0 ;  /* 0x20000017ff3e1230 */ /* 0x000fe40000004100 */
        /* <DEDUP_REMOVED lines=19> */
.L_x_3654:
        /* <DEDUP_REMOVED lines=13> */
.L_x_3656:
[----:B------:R-:W-:Y:S05]  /*d2b0*/  BSYNC.RECONVERGENT B3 ;  /* 0x0000000000037941 */ /* 0x000fea0003800200 */
.L_x_3655:
        /* <DEDUP_REMOVED lines=42> */
.L_x_3653:
[----:B------:R-:W-:Y:S05]  /*d560*/  BSYNC.RECONVERGENT B2 ;  /* 0x0000000000027941 */ /* 0x000fea0003800200 */
.L_x_3652:
        /* <DEDUP_REMOVED lines=20> */
.L_x_3659:
        /* <DEDUP_REMOVED lines=15> */
.L_x_3661:
[----:B------:R-:W-:Y:S05]  /*d7a0*/  BSYNC.RECONVERGENT B3 ;  /* 0x0000000000037941 */ /* 0x000fea0003800200 */
.L_x_3660:
        /* <DEDUP_REMOVED lines=41> */
[----:B------:R-:W-:-:S07]  /*da40*/  IMAD.MOV.U32 R15, RZ, RZ, RZ ;  /* 0x000000ffff0f7224 */ /* 0x000fce00078e00ff */
.L_x_3658:
[----:B------:R-:W-:Y:S05]  /*da50*/  BSYNC.RECONVERGENT B2 ;  /* 0x0000000000027941 */ /* 0x000fea0003800200 */
.L_x_3657:
[----:B------:R-:W-:Y:S01]  /*da60*/  I2FP.F32.U32 R60, R63 ;  /* 0x0000003f003c7245 */ /* 0x000fe20000201000 */
[----:B------:R-:W-:Y:S01]  /*da70*/  HADD2.F32 R62, -RZ, R27.H1_H1 ;  /* 0x3000001bff3e7230 */ /* 0x000fe20000004100 */
[----:B------:R-:W-:-:S03]  /*da80*/  PRMT R61, R4, 0x5410, R106 ;  /* 0x00005410043d7816 */ /* 0x000fc6000000006a */
[----:B------:R-:W-:Y:S01]  /*da90*/  FFMA.FTZ R93, R60, R93, 1.1641532182693481445e-10 ;  /* 0x2f0000003c5d7423 */ /* 0x000fe2000001005d */
[----:B------:R-:W-:Y:S01]  /*daa0*/  FMUL.FTZ R60, R62, R107 ;  /* 0x0000006b3e3c7220 */ /* 0x000fe20000410000 */
[----:B------:R-:W-:-:S03]  /*dab0*/  @P1 HADD2.F32 R62, -RZ, R23.H1_H1 ;  /* 0x30000017ff3e1230 */ /* 0x000fc60000004100 */
[----:B------:R-:W-:-:S04]  /*dac0*/  FSETP.GTU.FTZ.AND P6, PT, R93, R108, PT ;  /* 0x0000006c5d00720b */ /* 0x000fc80003fdc000 */
[----:B------:R-:W-:-:S05]  /*dad0*/  FSEL R60, R60, RZ, !P6 ;  /* 0x000000ff3c3c7208 */ /* 0x000fca0007000000 */
[----:B------:R-:W-:Y:S01]  /*dae0*/  FADD.FTZ R111, R111, R60 ;  /* 0x0000003c6f6f7221 */ /* 0x000fe20000010000 */
[----:B------:R-:W-:-:S03]  /*daf0*/  SEL R60, RZ, 0x1, P6 ;  /* 0x00000001ff3c7807 */ /* 0x000fc60003000000 */
[----:B------:R-:W-:Y:S01]  /*db00*/  @P1 FADD.FTZ R93, R62, R111 ;  /* 0x0000006f3e5d1221 */ /* 0x000fe20000010000 */
[----:B------:R-:W-:Y:S02]  /*db10*/  @!P1 MOV R93, R111 ;  /* 0x0000006f005d9202 */ /* 0x000fe40000000f00 */
[----:B------:R-:W-:Y:S02]  /*db20*/  PRMT R4, R60, 0x7610, R4 ;  /* 0x000076103c047816 */ /* 0x000fe40000000004 */
[----:B------:R-:W-:Y:S02]  /*db30*/  F2FP.F16.F32.PACK_AB R63, RZ, R93 ;  /* 0x0000005dff3f723e */ /* 0x000fe400000000ff */
[----:B------:R-:W-:Y:S02]  /*db40*/  PRMT R62, R109, 0x5410, R110 ;  /* 0x000054106d3e7816 */ /* 0x000fe4000000006e */
[----:B------:R-:W-:Y:S02]  /*db50*/  PRMT R60, R98, 0x5410, R99 ;  /* 0x00005410623c7816 */ /* 0x000fe40000000063 */
[----:B------:R-:W-:Y:S01]  /*db60*/  PRMT R63, R105, 0x5410, R63 ;  /* 0x00005410693f7816 */ /* 0x000fe2000000003f */
[----:B------:R-:W-:Y:S06]  /*db70*/  BRA `(.L_x_3662) ;  /* 0x0000002800347947 */ /* 0x000fec0003800000 */
.L_x_3581:
        /* <DEDUP_REMOVED lines=16> */
.L_x_3665:
        /* <DEDUP_REMOVED lines=13> */
.L_x_3667:
[----:B------:R-:W-:Y:S05]  /*dd50*/  BSYNC.RECONVERGENT B3 ;  /* 0x0000000000037941 */ /* 0x000fea0003800200 */
.L_x_3666:
        /* <DEDUP_REMOVED lines=40> */
[----:B------:R-:W-:-:S07]  /*dfe0*/  LOP3.LUT R17, R72, UR31, R103, 0x96, !PT ;  /* 0x0000001f48117c12 */ /* 0x000fce000f8e9667 */
.L_x_3664:
[----:B------:R-:W-:Y:S05]  /*dff0*/  BSYNC.RECONVERGENT B2 ;  /* 0x0000000000027941 */ /* 0x000fea0003800200 */
.L_x_3663:
        /* <DEDUP_REMOVED lines=9> */
[----:B------:R-:W-:Y:S01]  /*e090*/  MOV R15, R14 ;  /* 0x0000000e000f7202 */ /* 0x000fe20000000f00 */
[----:B0-----:R-:W-:Y:S01]  /*e0a0*/  FMUL.FTZ R78, R78, R111 ;  /* 0x0000006f4e4e7220 */ /* 0x001fe20000410000 */
[----:B-1----:R-:W-:-:S04]  /*e0b0*/  FSETP.GTU.FTZ.AND P2, PT, R3, R110, PT ;  /* 0x0000006e0300720b */ /* 0x002fc80003f5c000 */
        /* <DEDUP_REMOVED lines=15> */
.L_x_3670:
        /* <DEDUP_REMOVED lines=13> */
.L_x_3672:
[----:B------:R-:W-:Y:S05]  /*e280*/  BSYNC.RECONVERGENT B3 ;  /* 0x0000000000037941 */ /* 0x000fea0003800200 */
.L_x_3671:
        /* <DEDUP_REMOVED lines=42> */
.L_x_3669:
[----:B------:R-:W-:Y:S05]  /*e530*/  BSYNC.RECONVERGENT B2 ;  /* 0x0000000000027941 */ /* 0x000fea0003800200 */
.L_x_3668:
        /* <DEDUP_REMOVED lines=24> */
.L_x_3675:
        /* <DEDUP_REMOVED lines=13> */
.L_x_3677:
[----:B------:R-:W-:Y:S05]  /*e790*/  BSYNC.RECONVERGENT B3 ;  /* 0x0000000000037941 */ /* 0x000fea0003800200 */
.L_x_3676:
        /* <DEDUP_REMOVED lines=42> */
.L_x_3674:
[----:B------:R-:W-:Y:S05]  /*ea40*/  BSYNC.RECONVERGENT B2 ;  /* 0x0000000000027941 */ /* 0x000fea0003800200 */
.L_x_3673:
        /* <DEDUP_REMOVED lines=8> */
[----:B------:R-:W-:-:S03]  /*ead0*/  @P1 HADD2.F32 R15, -RZ, R21.H0_H0 ;  /* 0x20000015ff0f1230 */ /* 0x000fc60000004100 */
        /* <DEDUP_REMOVED lines=15> */
.L_x_3680:
        /* <DEDUP_REMOVED lines=13> */
.L_x_3682:
[----:B------:R-:W-:Y:S05]  /*eca0*/  BSYNC.RECONVERGENT B3 ;  /* 0x0000000000037941 */ /* 0x000fea0003800200 */
.L_x_3681:
        /* <DEDUP_REMOVED lines=42> */
.L_x_3679:
[----:B------:R-:W-:Y:S05]  /*ef50*/  BSYNC.RECONVERGENT B2 ;  /* 0x0000000000027941 */ /* 0x000fea0003800200 */
.L_x_3678:
[----:B------:R-:W-:Y:S01]  /*ef60*/  I2FP.F32.U32 R60, R15 ;  /* 0x0000000f003c7245 */ /* 0x000fe20000201000 */
[----:B------:R-:W-:Y:S01]  /*ef70*/  HADD2.F32 R78, -RZ, R61.H1_H1 ;  /* 0x3000003dff4e7230 */ /* 0x000fe20000004100 */
        /* <DEDUP_REMOVED lines=10> */
[----:B------:R-:W-:Y:S02]  /*f020*/  MOV R15, R14 ;  /* 0x0000000e000f7202 */ /* 0x000fe40000000f00 */
[----:B------:R-:W-:Y:S02]  /*f030*/  P2R R104, PR, RZ, 0x8 ;  /* 0x00000008ff687803 */ /* 0x000fe40000000000 */
[----:B------:R-:W-:-:S07]  /*f040*/  F2FP.F16.F32.PACK_AB R109, RZ, R78 ;  /* 0x0000004eff6d723e */ /* 0x000fce00000000ff */
        /* <DEDUP_REMOVED lines=9> */
.L_x_3685:
        /* <DEDUP_REMOVED lines=13> */
.L_x_3687:
[----:B------:R-:W-:Y:S05]  /*f1b0*/  BSYNC.RECONVERGENT B3 ;  /* 0x0000000000037941 */ /* 0x000fea0003800200 */
.L_x_3686:
        /* <DEDUP_REMOVED lines=42> */
.L_x_3684:
[----:B------:R-:W-:Y:S05]  /*f460*/  BSYNC.RECONVERGENT B2 ;  /* 0x0000000000027941 */ /* 0x000fea0003800200 */
.L_x_3683:
[----:B------:R-:W-:Y:S01]  /*f470*/  I2FP.F32.U32 R60, R15 ;  /* 0x0000000f003c7245 */ /* 0x000fe20000201000 */
[----:B------:R-:W-:Y:S01]  /*f480*/  HADD2.F32 R86, -RZ, R62.H0_H0 ;  /* 0x2000003eff567230 */ /* 0x000fe20000004100 */
[----:B------:R-:W-:Y:S01]  /*f490*/  ISETP.NE.AND P3, PT, R61, 0x1, PT ;  /* 0x000000013d00780c */ /* 0x000fe20003f65270 */
        /* <DEDUP_REMOVED lines=20> */
.L_x_3690:
        /* <DEDUP_REMOVED lines=13> */
.L_x_3692:
[----:B------:R-:W-:Y:S05]  /*f6b0*/  BSYNC.RECONVERGENT B3 ;  /* 0x0000000000037941 */ /* 0x000fea0003800200 */
.L_x_3691:
        /* <DEDUP_REMOVED lines=42> */
.L_x_3689:
[----:B------:R-:W-:Y:S05]  /*f960*/  BSYNC.RECONVERGENT B2 ;  /* 0x0000000000027941 */ /* 0x000fea0003800200 */
.L_x_3688:
        /* <DEDUP_REMOVED lines=23> */
.L_x_3695:
        /* <DEDUP_REMOVED lines=13> */
.L_x_3697:
[----:B------:R-:W-:Y:S05]  /*fbb0*/  BSYNC.RECONVERGENT B3 ;  /* 0x0000000000037941 */ /* 0x000fea0003800200 */
.L_x_3696:
        /* <DEDUP_REMOVED lines=42> */
.L_x_3694:
[----:B------:R-:W-:Y:S05]  /*fe60*/  BSYNC.RECONVERGENT B2 ;  /* 0x0000000000027941 */ /* 0x000fea0003800200 */
.L_x_3693:
[----:B------:R-:W-:Y:S01]  /*fe70*/  I2FP.F32.U32 R60, R15 ;  /* 0x0000000f003c7245 */ /* 0x000fe20000201000 */
[----:B------:R-:W-:Y:S01]  /*fe80*/  HADD2.F32 R98, -RZ, R63.H0_H0 ;  /* 0x2000003fff627230 */ /* 0x000fe20000004100 */
[----:B------:R-:W-:Y:S01]  /*fe90*/  ISETP.NE.AND P5, PT, R99, 0x1, PT ;  /* 0x000000016300780c */ /* 0x000fe20003fa5270 */
[----:B------:R-:W-:Y:S01]  /*fea0*/  BSSY.RECONVERGENT B2, `(.L_x_3698) ;  /* 0x000004c000027945 */ /* 0x000fe20003800200 */
[----:B------:R-:W-:Y:S01]  /*feb0*/  MOV R61, R14 ;  /* 0x0000000e003d7202 */ /* 0x000fe20000000f00 */
[----:B------:R-:W-:Y:S01]  /*fec0*/  FFMA.FTZ R15, R60, R93, 1.1641532182693481445e-10 ;  /* 0x2f0000003c0f7423 */ /* 0x000fe2000001005d */
[----:B------:R-:W-:Y:S01]  /*fed0*/  FMUL.FTZ R98, R98, R111 ;  /* 0x0000006f62627220 */ /* 0x000fe20000410000 */
[----:B------:R-:W-:-:S03]  /*fee0*/  @P1 HADD2.F32 R60, -RZ, R23.H0_H0 ;  /* 0x20000017ff3c1230 */ /* 0x000fc60000004100 */
[----:B------:R-:W-:Y:S01]  /*fef0*/  FSETP.GTU.FTZ.AND P4, PT, R15, R110, PT ;  /* 0x0000006e0f00720b */ /* 0x000fe20003f9c000 */
[----:B------:R-:W-:-:S03]  /*ff00*/  IMAD.MOV.U32 R15, RZ, RZ, 0x2 ;  /* 0x00000002ff0f7424 */ /* 0x000fc600078e00ff */
        /* <DEDUP_REMOVED lines=13> */
.L_x_3700:
        /* <DEDUP_REMOVED lines=13> */
.L_x_3702:
[----:B------:R-:W-:Y:S05]  /*100b0*/  BSYNC.RECONVERGENT B3 ;  /* 0x0000000000037941 */ /* 0x000fea0003800200 */
.L_x_3701:
        /* <DEDUP_REMOVED lines=42> */
.L_x_3699:
[----:B------:R-:W-:Y:S05]  /*10360*/  BSYNC.RECONVERGENT B2 ;  /* 0x0000000000027941 */ /* 0x000fea0003800200 */
.L_x_3698:
        /* <DEDUP_REMOVED lines=14> */
.L_x_3662:
[----:B------:R-:W-:Y:S01]  /*10450*/  SEL R107, RZ, 0x1000000, !P5 ;  /* 0x01000000ff6b7807 */ /* 0x000fe20006800000 */
[----:B------:R-:W0:Y:S01]  /*10460*/  LDC.64 R98, c[0x0][0x3b0] ;  /* 0x0000ec00ff627b82 */ /* 0x000e220000000a00 */
[----:B------:R-:W-:Y:S02]  /*10470*/  ISETP.NE.AND P5, PT, R103, RZ, PT ;  /* 0x000000ff6700720c */ /* 0x000fe40003fa5270 */
[----:B------:R-:W-:Y:S02]  /*10480*/  SEL R103, RZ, 0x10000, !P4 ;  /* 0x00010000ff677807 */ /* 0x000fe40006000000 */
        /* <DEDUP_REMOVED lines=39> */
.L_x_3703:
[----:B------:R-:W-:Y:S02]  /*10700*/  IMAD.MOV.U32 R97, RZ, RZ, R102 ;  /* 0x000000ffff617224 */ /* 0x000fe400078e0066 */
[----:B------:R-:W-:-:S07]  /*10710*/  VIADD R100, R100, 0x20 ;  /* 0x0000002064647836 */ /* 0x000fce0000000000 */
.L_x_3580:
[----:B------:R-:W-:Y:S05]  /*10720*/  BSYNC.RECONVERGENT B1 ;  /* 0x0000000000017941 */ /* 0x000fea0003800200 */
.L_x_3579:
        /* <DEDUP_REMOVED lines=34> */
.L_x_3709:
        /* <DEDUP_REMOVED lines=13> */
.L_x_3711:
[----:B------:R-:W-:Y:S05]  /*10a20*/  BSYNC.RECONVERGENT B3 ;  /* 0x0000000000037941 */ /* 0x000fea0003800200 */
.L_x_3710:
        /* <DEDUP_REMOVED lines=41> */
.L_x_3708:
[----:B------:R-:W-:Y:S05]  /*10cc0*/  BSYNC.RECONVERGENT B2 ;  /* 0x0000000000027941 */ /* 0x000fea0003800200 */
.L_x_3707:
[----:B------:R-:W1:Y:S01]  /*10cd0*/  LDC R108, c[0x0][0x404] ;  /* 0x00010100ff6c7b82 */ /* 0x000e620000000800 */
[----:B------:R-:W-:Y:S01]  /*10ce0*/  HFMA2 R94, -RZ, RZ, 0.1171875, 0 ;  /* 0x2f800000ff5e7431 */ /* 0x000fe200000001ff */
[----:B------:R-:W-:Y:S01]  /*10cf0*/  I2FP.F32.U32 R5, R2 ;  /* 0x0000000200057245 */ /* 0x000fe20000201000 */
[----:B-----5:R-:W-:Y:S01]  /*10d00*/  HADD2.F32 R2, -RZ, R60.H0_H0 ;  /* 0x2000003cff027230 */ /* 0x020fe20000004100 */
[----:B------:R-:W-:Y:S01]  /*10d10*/  ISETP.NE.AND P3, PT, R4, 0x1, PT ;  /* 0x000000010400780c */ /* 0x000fe20003f65270 */
[----:B------:R-:W-:Y:S01]  /*10d20*/  BSSY.RECONVERGENT B2, `(.L_x_3712) ;  /* 0x000004b000027945 */ /* 0x000fe20003800200 */
[----:B------:R-:W-:Y:S02]  /*10d30*/  IMAD.MOV.U32 R6, RZ, RZ, 0x2 ;  /* 0x00000002ff067424 */ /* 0x000fe400078e00ff */
[----:B------:R-:W2:Y:S01]  /*10d40*/  LDC R107, c[0x0][0x408] ;  /* 0x00010200ff6b7b82 */ /* 0x000ea20000000800 */
[----:B------:R-:W-:-:S05]  /*10d50*/  FFMA.FTZ R5, R5, R94, 1.1641532182693481445e-10 ;  /* 0x2f00000005057423 */ /* 0x000fca000001005e */
[----:B-1----:R-:W-:Y:S01]  /*10d60*/  FSETP.GTU.FTZ.AND P2, PT, R5, R108, PT ;  /* 0x0000006c0500720b */ /* 0x002fe20003f5c000 */
[----:B------:R-:W-:-:S03]  /*10d70*/  IMAD.MOV.U32 R5, RZ, RZ, R14 ;  /* 0x000000ffff057224 */ /* 0x000fc600078e000e */
        /* <DEDUP_REMOVED lines=13> */
.L_x_3714:
        /* <DEDUP_REMOVED lines=13> */
.L_x_3716:
[----:B------:R-:W-:Y:S05]  /*10f20*/  BSYNC.RECONVERGENT B3 ;  /* 0x0000000000037941 */ /* 0x000fea0003800200 */
.L_x_3715:
        /* <DEDUP_REMOVED lines=42> */
.L_x_3713:
[----:B------:R-:W-:Y:S05]  /*111d0*/  BSYNC.RECONVERGENT B2 ;  /* 0x0000000000027941 */ /* 0x000fea0003800200 */
.L_x_3712:
        /* <DEDUP_REMOVED lines=25> */
.L_x_3719:
        /* <DEDUP_REMOVED lines=13> */
.L_x_3721:
[----:B------:R-:W-:Y:S05]  /*11440*/  BSYNC.RECONVERGENT B3 ;  /* 0x0000000000037941 */ /* 0x000fea0003800200 */
.L_x_3720:
        /* <DEDUP_REMOVED lines=42> */
.L_x_3718:
[----:B------:R-:W-:Y:S05]  /*116f0*/  BSYNC.RECONVERGENT B2 ;  /* 0x0000000000027941 */ /* 0x000fea0003800200 */
.L_x_3717:
[----:B------:R-:W-:Y:S01]  /*11700*/  I2FP.F32.U32 R5, R5 ;  /* 0x0000000500057245 */ /* 0x000fe20000201000 */
[----:B------:R-:W-:Y:S01]  /*11710*/  HADD2.F32 R60, -RZ, R60.H1_H1 ;  /* 0x3000003cff3c7230 */ /* 0x000fe20000004100 */
        /* <DEDUP_REMOVED lines=19> */
.L_x_3724:
        /* <DEDUP_REMOVED lines=13> */
.L_x_3726:
[----:B------:R-:W-:Y:S05]  /*11920*/  BSYNC.RECONVERGENT B3 ;  /* 0x0000000000037941 */ /* 0x000fea0003800200 */
.L_x_3725:
        /* <DEDUP_REMOVED lines=42> */
.L_x_3723:
[----:B------:R-:W-:Y:S05]  /*11bd0*/  BSYNC.RECONVERGENT B2 ;  /* 0x0000000000027941 */ /* 0x000fea0003800200 */
.L_x_3722:
[----:B------:R-:W-:Y:S01]  /*11be0*/  I2FP.F32.U32 R5, R5 ;  /* 0x0000000500057245 */ /* 0x000fe20000201000 */
[----:B------:R-:W-:Y:S01]  /*11bf0*/  HADD2.F32 R4, -RZ, R24.H1_H1 ;  /* 0x30000018ff047230 */ /* 0x000fe20000004100 */
[----:B------:R-:W-:Y:S01]  /*11c00*/  BSSY.RECONVERGENT B2, `(.L_x_3727) ;  /* 0x000004f000027945 */ /* 0x000fe20003800200 */
[----:B0-----:R-:W-:Y:S02]  /*11c10*/  @P1 HADD2.F32 R71, -RZ, R20.H1_H1 ;  /* 0x30000014ff471230 */ /* 0x001fe40000004100 */
[----:B------:R-:W-:Y:S02]  /*11c20*/  HFMA2 R7, -RZ, RZ, 0, 1.1920928955078125e-07 ;  /* 0x00000002ff077431 */ /* 0x000fe400000001ff */
[----:B------:R-:W-:Y:S01]  /*11c30*/  FFMA.FTZ R5, R5, R94, 1.1641532182693481445e-10 ;  /* 0x2f00000005057423 */ /* 0x000fe2000001005e */
[----:B------:R-:W-:-:S04]  /*11c40*/  FMUL.FTZ R4, R4, R107 ;  /* 0x0000006b04047220 */ /* 0x000fc80000410000 */
[----:B------:R-:W-:-:S04]  /*11c50*/  FSETP.GTU.FTZ.AND P2, PT, R5, R108, PT ;  /* 0x0000006c0500720b */ /* 0x000fc80003f5c000 */
[----:B------:R-:W-:-:S05]  /*11c60*/  FSEL R5, R4, RZ, !P2 ;  /* 0x000000ff04057208 */ /* 0x000fca0005000000 */
[----:B------:R-:W-:Y:S01]  /*11c70*/  FADD.FTZ R4, R10, R5 ;  /* 0x000000050a047221 */ /* 0x000fe20000010000 */
[----:B------:R-:W-:Y:S01]  /*11c80*/  SEL R10, RZ, 0x1, P2 ;  /* 0x00000001ff0a7807 */ /* 0x000fe20001000000 */
[----:B------:R-:W-:Y:S01]  /*11c90*/  IMAD.MOV.U32 R5, RZ, RZ, R14 ;  /* 0x000000ffff057224 */ /* 0x000fe200078e000e */
[----:B------:R-:W-:Y:S01]  /*11ca0*/  ISETP.NE.AND P2, PT, R6, 0x1, PT ;  /* 0x000000010600780c */ /* 0x000fe20003f45270 */
[--C-:B------:R-:W-:Y:S01]  /*11cb0*/  @P1 FADD.FTZ R71, R71, R4.reuse ;  /* 0x0000000447471221 */ /* 0x100fe20000010000 */
[----:B------:R-:W-:-:S05]  /*11cc0*/  @!P1 IMAD.MOV.U32 R71, RZ, RZ, R4 ;  /* 0x000000ffff479224 */ /* 0x000fca00078e0004 */
        /* <DEDUP_REMOVED lines=10> */
.L_x_3729:
        /* <DEDUP_REMOVED lines=13> */
.L_x_3731:
[----:B------:R-:W-:Y:S05]  /*11e40*/  BSYNC.RECONVERGENT B3 ;  /* 0x0000000000037941 */ /* 0x000fea0003800200 */
.L_x_3730:
        /* <DEDUP_REMOVED lines=42> */
.L_x_3728:
[----:B------:R-:W-:Y:S05]  /*120f0*/  BSYNC.RECONVERGENT B2 ;  /* 0x0000000000027941 */ /* 0x000fea0003800200 */
.L_x_3727:
[----:B------:R-:W-:Y:S01]  /*12100*/  I2FP.F32.U32 R5, R5 ;  /* 0x0000000500057245 */ /* 0x000fe20000201000 */
[----:B------:R-:W-:Y:S01]  /*12110*/  HADD2.F32 R4, -RZ, R61.H0_H0 ;  /* 0x2000003dff047230 */ /* 0x000fe20000004100 */
        /* <DEDUP_REMOVED lines=19> */
.L_x_3734:
        /* <DEDUP_REMOVED lines=13> */
.L_x_3736:
[----:B------:R-:W-:Y:S05]  /*12320*/  BSYNC.RECONVERGENT B3 ;  /* 0x0000000000037941 */ /* 0x000fea0003800200 */
.L_x_3735:
        /* <DEDUP_REMOVED lines=42> */
.L_x_3733:
[----:B------:R-:W-:Y:S05]  /*125d0*/  BSYNC.RECONVERGENT B2 ;  /* 0x0000000000027941 */ /* 0x000fea0003800200 */
.L_x_3732:
        /* <DEDUP_REMOVED lines=25> */
.L_x_3739:
        /* <DEDUP_REMOVED lines=13> */
.L_x_3741:
[----:B------:R-:W-:Y:S05]  /*12840*/  BSYNC.RECONVERGENT B3 ;  /* 0x0000000000037941 */ /* 0x000fea0003800200 */
.L_x_3740:
        /* <DEDUP_REMOVED lines=42> */
.L_x_3738:
[----:B------:R-:W-:Y:S05]  /*12af0*/  BSYNC.RECONVERGENT B2 ;  /* 0x0000000000027941 */ /* 0x000fea0003800200 */
.L_x_3737:
[----:B------:R-:W-:Y:S01]  /*12b00*/  I2FP.F32.U32 R5, R5 ;  /* 0x0000000500057245 */ /* 0x000fe20000201000 */
[----:B------:R-:W-:Y:S01]  /*12b10*/  HADD2.F32 R6, -RZ, R61.H1_H1 ;  /* 0x3000003dff067230 */ /* 0x000fe20000004100 */
[----:B------:R-:W-:Y:S01]  /*12b20*/  BSSY.RECONVERGENT B2, `(.L_x_3742) ;  /* 0x000004b000027945 */ /* 0x000fe20003800200 */
[----:B------:R-:W-:Y:S02]  /*12b30*/  IMAD.MOV.U32 R15, RZ, RZ, 0x2 ;  /* 0x00000002ff0f7424 */ /* 0x000fe400078e00ff */
[----:B------:R-:W-:Y:S01]  /*12b40*/  FFMA.FTZ R5, R5, R94, 1.1641532182693481445e-10 ;  /* 0x2f00000005057423 */ /* 0x000fe2000001005e */
[----:B------:R-:W-:Y:S01]  /*12b50*/  FMUL.FTZ R6, R6, R107 ;  /* 0x0000006b06067220 */ /* 0x000fe20000410000 */
[----:B------:R-:W-:-:S03]  /*12b60*/  IMAD.MOV.U32 R7, RZ, RZ, R14 ;  /* 0x000000ffff077224 */ /* 0x000fc600078e000e */
        /* <DEDUP_REMOVED lines=14> */
.L_x_3744:
        /* <DEDUP_REMOVED lines=13> */
.L_x_3746:
[----:B------:R-:W-:Y:S05]  /*12d20*/  BSYNC.RECONVERGENT B3 ;  /* 0x0000000000037941 */ /* 0x000fea0003800200 */
.L_x_3745:
        /* <DEDUP_REMOVED lines=42> */
.L_x_3743:
[----:B------:R-:W-:Y:S05]  /*12fd0*/  BSYNC.RECONVERGENT B2 ;  /* 0x0000000000027941 */ /* 0x000fea0003800200 */
.L_x_3742:
        /* <DEDUP_REMOVED lines=11> */
[----:B------:R-:W-:-:S04]  /*13090*/  FADD.FTZ R5, R5, R6 ;  /* 0x0000000605057221 */ /* 0x000fc80000010000 */
[--C-:B------:R-:W-:Y:S01]  /*130a0*/  @P1 FADD.FTZ R80, R80, R5.reuse ;  /* 0x0000000550501221 */ /* 0x100fe20000010000 */
[----:B------:R-:W-:Y:S02]  /*130b0*/  @!P1 IMAD.MOV.U32 R80, RZ, RZ, R5 ;  /* 0x000000ffff509224 */ /* 0x000fe400078e0005 */
[----:B------:R-:W-:-:S03]  /*130c0*/  IMAD.MOV.U32 R5, RZ, RZ, R14 ;  /* 0x000000ffff057224 */ /* 0x000fc600078e000e */
        /* <DEDUP_REMOVED lines=10> */
.L_x_3749:
        /* <DEDUP_REMOVED lines=13> */
.L_x_3751:
[----:B------:R-:W-:Y:S05]  /*13240*/  BSYNC.RECONVERGENT B3 ;  /* 0x0000000000037941 */ /* 0x000fea0003800200 */
.L_x_3750:
        /* <DEDUP_REMOVED lines=42> */
.L_x_3748:
[----:B------:R-:W-:Y:S05]  /*134f0*/  BSYNC.RECONVERGENT B2 ;  /* 0x0000000000027941 */ /* 0x000fea0003800200 */
.L_x_3747:
        /* <DEDUP_REMOVED lines=20> */
.L_x_3754:
        /* <DEDUP_REMOVED lines=13> */
.L_x_3756:
[----:B------:R-:W-:Y:S05]  /*13710*/  BSYNC.RECONVERGENT B3 ;  /* 0x0000000000037941 */ /* 0x000fea0003800200 */
.L_x_3755:
        /* <DEDUP_REMOVED lines=42> */
.L_x_3753:
[----:B------:R-:W-:Y:S05]  /*139c0*/  BSYNC.RECONVERGENT B2 ;  /* 0x0000000000027941 */ /* 0x000fea0003800200 */
.L_x_3752:
        /* <DEDUP_REMOVED lines=13> */
[----:B------:R-:W-:Y:S02]  /*13aa0*/  HFMA2 R60, -RZ, RZ, 0, 1.1920928955078125e-07 ;  /* 0x00000002ff3c7431 */ /* 0x000fe400000001ff */
[----:B------:R-:W-:Y:S01]  /*13ab0*/  IMAD.MOV.U32 R5, RZ, RZ, R14 ;  /* 0x000000ffff057224 */ /* 0x000fe200078e000e */
        /* <DEDUP_REMOVED lines=10> */
.L_x_3759:
        /* <DEDUP_REMOVED lines=13> */
.L_x_3761:
[----:B------:R-:W-:Y:S05]  /*13c30*/  BSYNC.RECONVERGENT B3 ;  /* 0x0000000000037941 */ /* 0x000fea0003800200 */
.L_x_3760:
        /* <DEDUP_REMOVED lines=42> */
.L_x_3758:
[----:B------:R-:W-:Y:S05]  /*13ee0*/  BSYNC.RECONVERGENT B2 ;  /* 0x0000000000027941 */ /* 0x000fea0003800200 */
.L_x_3757:
        /* <DEDUP_REMOVED lines=20> */
.L_x_3764:
        /* <DEDUP_REMOVED lines=13> */
.L_x_3766:
[----:B------:R-:W-:Y:S05]  /*14100*/  BSYNC.RECONVERGENT B3 ;  /* 0x0000000000037941 */ /* 0x000fea0003800200 */
.L_x_3765:
        /* <DEDUP_REMOVED lines=42> */
.L_x_3763:
[----:B------:R-:W-:Y:S05]  /*143b0*/  BSYNC.RECONVERGENT B2 ;  /* 0x0000000000027941 */ /* 0x000fea0003800200 */
.L_x_3762:
        /* <DEDUP_REMOVED lines=25> */
.L_x_3769:
        /* <DEDUP_REMOVED lines=13> */
.L_x_3771:
[----:B------:R-:W-:Y:S05]  /*14620*/  BSYNC.RECONVERGENT B3 ;  /* 0x0000000000037941 */ /* 0x000fea0003800200 */
.L_x_3770:
        /* <DEDUP_REMOVED lines=42> */
.L_x_3768:
[----:B------:R-:W-:Y:S05]  /*148d0*/  BSYNC.RECONVERGENT B2 ;  /* 0x0000000000027941 */ /* 0x000fea0003800200 */
.L_x_3767:
        /* <DEDUP_REMOVED lines=20> */
.L_x_3774:
        /* <DEDUP_REMOVED lines=13> */
.L_x_3776:
[----:B------:R-:W-:Y:S05]  /*14af0*/  BSYNC.RECONVERGENT B3 ;  /* 0x0000000000037941 */ /* 0x000fea0003800200 */
.L_x_3775:
        /* <DEDUP_REMOVED lines=42> */
.L_x_3773:
[----:B------:R-:W-:Y:S05]  /*14da0*/  BSYNC.RECONVERGENT B2 ;  /* 0x0000000000027941 */ /* 0x000fea0003800200 */
.L_x_3772:
[----:B------:R-:W-:Y:S01]  /*14db0*/  I2FP.F32.U32 R15, R15 ;  /* 0x0000000f000f7245 */ /* 0x000fe20000201000 */
[----:B------:R-:W-:Y:S01]  /*14dc0*/  HADD2.F32 R60, -RZ, R27.H0_H0 ;  /* 0x2000001bff3c7230 */ /* 0x000fe20000004100 */
[----:B------:R-:W-:Y:S01]  /*14dd0*/  BSSY.RECONVERGENT B2, `(.L_x_3777) ;  /* 0x0000050000027945 */ /* 0x000fe20003800200 */
[----:B------:R-:W-:Y:S02]  /*14de0*/  @P1 HADD2.F32 R62, -RZ, R23.H0_H0 ;  /* 0x20000017ff3e1230 */ /* 0x000fe40000004100 */
[----:B------:R-:W-:Y:S02]  /*14df0*/  HFMA2 R112, -RZ, RZ, 0, 1.1920928955078125e-07 ;  /* 0x00000002ff707431 */ /* 0x000fe400000001ff */
        /* <DEDUP_REMOVED lines=21> */
.L_x_3779:
        /* <DEDUP_REMOVED lines=13> */
.L_x_3781:
[----:B------:R-:W-:Y:S05]  /*15020*/  BSYNC.RECONVERGENT B3 ;  /* 0x0000000000037941 */ /* 0x000fea0003800200 */
.L_x_3780:
        /* <DEDUP_REMOVED lines=42> */
.L_x_3778:
[----:B------:R-:W-:Y:S05]  /*152d0*/  BSYNC.RECONVERGENT B2 ;  /* 0x0000000000027941 */ /* 0x000fea0003800200 */
.L_x_3777:
[----:B------:R-:W-:Y:S01]  /*152e0*/  I2FP.F32.U32 R15, R61 ;  /* 0x0000003d000f7245 */ /* 0x000fe20000201000 */
[----:B------:R-:W-:Y:S01]  /*152f0*/  HADD2.F32 R60, -RZ, R63.H1_H1 ;  /* 0x3000003fff3c7230 */ /* 0x000fe20000004100 */
[----:B------:R-:W-:Y:S01]  /*15300*/  ISETP.NE.AND P6, PT, R112, 0x1, PT ;  /* 0x000000017000780c */ /* 0x000fe20003fc5270 */
[----:B------:R-:W-:Y:S01]  /*15310*/  BSSY.RECONVERGENT B2, `(.L_x_3782) ;  /* 0x000004b000027945 */ /* 0x000fe20003800200 */
[----:B------:R-:W-:Y:S02]  /*15320*/  IMAD.MOV.U32 R62, RZ, RZ, R14 ;  /* 0x000000ffff3e7224 */ /* 0x000fe400078e000e */
        /* <DEDUP_REMOVED lines=15> */
.L_x_3784:
        /* <DEDUP_REMOVED lines=15> */
.L_x_3786:
[----:B------:R-:W-:Y:S05]  /*15510*/  BSYNC.RECONVERGENT B3 ;  /* 0x0000000000037941 */ /* 0x000fea0003800200 */
.L_x_3785:
        /* <DEDUP_REMOVED lines=42> */
.L_x_3783:
[----:B------:R-:W-:Y:S05]  /*157c0*/  BSYNC.RECONVERGENT B2 ;  /* 0x0000000000027941 */ /* 0x000fea0003800200 */
.L_x_3782:
[----:B------:R-:W-:Y:S01]  /*157d0*/  I2FP.F32.U32 R61, R62 ;  /* 0x0000003e003d7245 */ /* 0x000fe20000201000 */
[----:B------:R-:W-:Y:S01]  /*157e0*/  HADD2.F32 R60, -RZ, R27.H1_H1 ;  /* 0x3000001bff3c7230 */ /* 0x000fe20000004100 */
[----:B------:R-:W-:-:S03]  /*157f0*/  PRMT R62, R109, 0x5410, R110 ;  /* 0x000054106d3e7816 */ /* 0x000fc6000000006e */
[----:B------:R-:W-:Y:S01]  /*15800*/  FFMA.FTZ R61, R61, R94, 1.1641532182693481445e-10 ;  /* 0x2f0000003d3d7423 */ /* 0x000fe2000001005e */
[----:B------:R-:W-:Y:S01]  /*15810*/  FMUL.FTZ R60, R60, R107 ;  /* 0x0000006b3c3c7220 */ /* 0x000fe20000410000 */
[----:B------:R-:W-:-:S03]  /*15820*/  @P1 HADD2.F32 R94, -RZ, R23.H1_H1 ;  /* 0x30000017ff5e1230 */ /* 0x000fc60000004100 */
[----:B------:R-:W-:Y:S02]  /*15830*/  FSETP.GTU.FTZ.AND P6, PT, R61, R108, PT ;  /* 0x0000006c3d00720b */ /* 0x000fe40003fdc000 */
[----:B------:R-:W-:Y:S02]  /*15840*/  PRMT R61, R4, 0x5410, R106 ;  /* 0x00005410043d7816 */ /* 0x000fe4000000006a */
[----:B------:R-:W-:-:S05]  /*15850*/  FSEL R60, R60, RZ, !P6 ;  /* 0x000000ff3c3c7208 */ /* 0x000fca0007000000 */
[----:B------:R-:W-:Y:S01]  /*15860*/  FADD.FTZ R111, R111, R60 ;  /* 0x0000003c6f6f7221 */ /* 0x000fe20000010000 */
[----:B------:R-:W-:-:S03]  /*15870*/  SEL R60, RZ, 0x1, P6 ;  /* 0x00000001ff3c7807 */ /* 0x000fc60003000000 */
[--C-:B------:R-:W-:Y:S01]  /*15880*/  @P1 FADD.FTZ R94, R94, R111.reuse ;  /* 0x0000006f5e5e1221 */ /* 0x100fe20000010000 */
[----:B------:R-:W-:Y:S01]  /*15890*/  @!P1 IMAD.MOV.U32 R94, RZ, RZ, R111 ;  /* 0x000000ffff5e9224 */ /* 0x000fe200078e006f */
[----:B------:R-:W-:Y:S02]  /*158a0*/  PRMT R4, R60, 0x7610, R4 ;  /* 0x000076103c047816 */ /* 0x000fe40000000004 */
[----:B------:R-:W-:Y:S02]  /*158b0*/  PRMT R60, R98, 0x5410, R99 ;  /* 0x00005410623c7816 */ /* 0x000fe40000000063 */
[----:B------:R-:W-:-:S04]  /*158c0*/  F2FP.F16.F32.PACK_AB R63, RZ, R94 ;  /* 0x0000005eff3f723e */ /* 0x000fc800000000ff */
[----:B------:R-:W-:Y:S01]  /*158d0*/  PRMT R63, R105, 0x5410, R63 ;  /* 0x00005410693f7816 */ /* 0x000fe2000000003f */
[----:B------:R-:W-:Y:S06]  /*158e0*/  BRA `(.L_x_3787) ;  /* 0x0000002800347947 */ /* 0x000fec0003800000 */
.L_x_3706:
        /* <DEDUP_REMOVED lines=16> */
.L_x_3790:
        /* <DEDUP_REMOVED lines=13> */
.L_x_3792:
[----:B------:R-:W-:Y:S05]  /*15ac0*/  BSYNC.RECONVERGENT B3 ;  /* 0x0000000000037941 */ /* 0x000fea0003800200 */
.L_x_3791:
        /* <DEDUP_REMOVED lines=41> */
.L_x_3789:
[----:B------:R-:W-:Y:S05]  /*15d60*/  BSYNC.RECONVERGENT B2 ;  /* 0x0000000000027941 */ /* 0x000fea0003800200 */
.L_x_3788:
[----:B------:R-:W0:Y:S01]  /*15d70*/  LDC R111, c[0x0][0x408] ;  /* 0x00010200ff6f7b82 */ /* 0x000e220000000800 */
[----:B------:R-:W-:Y:S01]  /*15d80*/  HFMA2 R94, -RZ, RZ, 0.1171875, 0 ;  /* 0x2f800000ff5e7431 */ /* 0x000fe200000001ff */
[----:B------:R-:W-:Y:S01]  /*15d90*/  I2FP.F32.U32 R15, R2 ;  /* 0x00000002000f7245 */ /* 0x000fe20000201000 */
[----:B-----5:R-:W-:Y:S01]  /*15da0*/  HADD2.F32 R2, -RZ, R60.H0_H0 ;  /* 0x2000003cff027230 */ /* 0x020fe20000004100 */
[----:B------:R-:W-:Y:S01]  /*15db0*/  ISETP.NE.AND P3, PT, R70, 0x1, PT ;  /* 0x000000014600780c */ /* 0x000fe20003f65270 */
[----:B------:R-:W-:Y:S01]  /*15dc0*/  BSSY.RECONVERGENT B2, `(.L_x_3793) ;  /* 0x000004e000027945 */ /* 0x000fe20003800200 */
[----:B------:R-:W-:Y:S02]  /*15dd0*/  IMAD.MOV.U32 R80, RZ, RZ, 0x2 ;  /* 0x00000002ff507424 */ /* 0x000fe400078e00ff */
        /* <DEDUP_REMOVED lines=20> */
.L_x_3795:
        /* <DEDUP_REMOVED lines=13> */
.L_x_3797:
[----:B------:R-:W-:Y:S05]  /*15ff0*/  BSYNC.RECONVERGENT B3 ;  /* 0x0000000000037941 */ /* 0x000fea0003800200 */
.L_x_3796:
        /* <DEDUP_REMOVED lines=42> */
.L_x_3794:
[----:B------:R-:W-:Y:S05]  /*162a0*/  BSYNC.RECONVERGENT B2 ;  /* 0x0000000000027941 */ /* 0x000fea0003800200 */
.L_x_3793:
        /* <DEDUP_REMOVED lines=24> */
.L_x_3800:
        /* <DEDUP_REMOVED lines=13> */
.L_x_3802:
[----:B------:R-:W-:Y:S05]  /*16500*/  BSYNC.RECONVERGENT B3 ;  /* 0x0000000000037941 */ /* 0x000fea0003800200 */
.L_x_3801:
        /* <DEDUP_REMOVED lines=42> */
.L_x_3799:
[----:B------:R-:W-:Y:S05]  /*167b0*/  BSYNC.RECONVERGENT B2 ;  /* 0x0000000000027941 */ /* 0x000fea0003800200 */
.L_x_3798:
[----:B------:R-:W-:Y:S01]  /*167c0*/  I2FP.F32.U32 R15, R15 ;  /* 0x0000000f000f7245 */ /* 0x000fe20000201000 */
[----:B------:R-:W-:Y:S01]  /*167d0*/  HADD2.F32 R60, -RZ, R61.H0_H0 ;  /* 0x2000003dff3c7230 */ /* 0x000fe20000004100 */
        /* <DEDUP_REMOVED lines=10> */
[----:B------:R-:W-:Y:S01]  /*16880*/  IMAD.MOV.U32 R15, RZ, RZ, R14 ;  /* 0x000000ffff0f7224 */ /* 0x000fe200078e000e */
[----:B------:R-:W-:-:S03]  /*16890*/  P2R R103, PR, RZ, 0x8 ;  /* 0x00000008ff677803 */ /* 0x000fc60000000000 */
[----:B------:R-:W-:-:S07]  /*168a0*/  F2FP.F16.F32.PACK_AB R107, RZ, R70 ;  /* 0x00000046ff6b723e */ /* 0x000fce00000000ff */
        /* <DEDUP_REMOVED lines=9> */
.L_x_3805:
        /* <DEDUP_REMOVED lines=13> */
.L_x_3807:
[----:B------:R-:W-:Y:S05]  /*16a10*/  BSYNC.RECONVERGENT B3 ;  /* 0x0000000000037941 */ /* 0x000fea0003800200 */
.L_x_3806:
        /* <DEDUP_REMOVED lines=42> */
.L_x_3804:
[----:B------:R-:W-:Y:S05]  /*16cc0*/  BSYNC.RECONVERGENT B2 ;  /* 0x0000000000027941 */ /* 0x000fea0003800200 */
.L_x_3803:
        /* <DEDUP_REMOVED lines=9> */
[----:B------:R-:W-:Y:S02]  /*16d60*/  PLOP3.LUT P3, PT, P2, PT, PT, 0x8, 0x80 ;  /* 0x000000000080781c */ /* 0x000fe4000176e170 */
[----:B------:R-:W-:Y:S01]  /*16d70*/  ISETP.NE.AND P2, PT, R88, 0x1, PT ;  /* 0x000000015800780c */ /* 0x000fe20003f45270 */
[----:B------:R-:W-:Y:S01]  /*16d80*/  @P1 FADD.FTZ R80, R61, R80 ;  /* 0x000000503d501221 */ /* 0x000fe20000010000 */
[----:B------:R-:W-:Y:S01]  /*16d90*/  IMAD.MOV.U32 R61, RZ, RZ, 0x2 ;  /* 0x00000002ff3d7424 */ /* 0x000fe200078e00ff */
[----:B------:R-:W-:-:S03]  /*16da0*/  P2R R104, PR, RZ, 0x8 ;  /* 0x00000008ff687803 */ /* 0x000fc60000000000 */
        /* <DEDUP_REMOVED lines=10> */
.L_x_3810:
        /* <DEDUP_REMOVED lines=13> */
.L_x_3812:
[----:B------:R-:W-:Y:S05]  /*16f20*/  BSYNC.RECONVERGENT B3 ;  /* 0x0000000000037941 */ /* 0x000fea0003800200 */
.L_x_3811:
        /* <DEDUP_REMOVED lines=42> */
.L_x_3809:
[----:B------:R-:W-:Y:S05]  /*171d0*/  BSYNC.RECONVERGENT B2 ;  /* 0x0000000000027941 */ /* 0x000fea0003800200 */
.L_x_3808:
        /* <DEDUP_REMOVED lines=23> */
.L_x_3815:
        /* <DEDUP_REMOVED lines=13> */
.L_x_3817:
[----:B------:R-:W-:Y:S05]  /*17420*/  BSYNC.RECONVERGENT B3 ;  /* 0x0000000000037941 */ /* 0x000fea0003800200 */
.L_x_3816:
        /* <DEDUP_REMOVED lines=42> */
.L_x_3814:
[----:B------:R-:W-:Y:S05]  /*176d0*/  BSYNC.RECONVERGENT B2 ;  /* 0x0000000000027941 */ /* 0x000fea0003800200 */
.L_x_3813:
        /* <DEDUP_REMOVED lines=23> */
.L_x_3820:
        /* <DEDUP_REMOVED lines=13> */
.L_x_3822:
[----:B------:R-:W-:Y:S05]  /*17920*/  BSYNC.RECONVERGENT B3 ;  /* 0x0000000000037941 */ /* 0x000fea0003800200 */
.L_x_3821:
        /* <DEDUP_REMOVED lines=42> */
.L_x_3819:
[----:B------:R-:W-:Y:S05]  /*17bd0*/  BSYNC.RECONVERGENT B2 ;  /* 0x0000000000027941 */ /* 0x000fea0003800200 */
.L_x_3818:
        /* <DEDUP_REMOVED lines=23> */
.L_x_3825:
        /* <DEDUP_REMOVED lines=13> */
.L_x_3827:
[----:B------:R-:W-:Y:S05]  /*17e20*/  BSYNC.RECONVERGENT B3 ;  /* 0x0000000000037941 */ /* 0x000fea0003800200 */
.L_x_3826:
        /* <DEDUP_REMOVED lines=42> */
.L_x_3824:
[----:B------:R-:W-:Y:S05]  /*180d0*/  BSYNC.RECONVERGENT B2 ;  /* 0x0000000000027941 */ /* 0x000fea0003800200 */
.L_x_3823:
        /* <DEDUP_REMOVED lines=12> */
[----:B------:R-:W-:-:S04]  /*181a0*/  F2FP.F16.F32.PACK_AB R63, RZ, R94 ;  /* 0x0000005eff3f723e */ /* 0x000fc800000000ff */
[----:B------:R-:W-:-:S07]  /*181b0*/  PRMT R63, R108, 0x5410, R63 ;  /* 0x000054106c3f7816 */ /* 0x000fce000000003f */
.L_x_3787:
        /* <DEDUP_REMOVED lines=43> */
.L_x_3828:
[----:B------:R-:W-:Y:S01]  /*18470*/  MOV R97, R102 ;  /* 0x0000006600617202 */ /* 0x000fe20000000f00 */
[----:B------:R-:W-:-:S07]  /*18480*/  VIADD R100, R100, 0x20 ;  /* 0x0000002064647836 */ /* 0x000fce0000000000 */
.L_x_3705:
[----:B------:R-:W-:Y:S05]  /*18490*/  BSYNC.RECONVERGENT B1 ;  /* 0x0000000000017941 */ /* 0x000fea0003800200 */
.L_x_3704:
        /* <DEDUP_REMOVED lines=33> */
.L_x_3834:
        /* <DEDUP_REMOVED lines=13> */
.L_x_3836:
[----:B------:R-:W-:Y:S05]  /*18780*/  BSYNC.RECONVERGENT B3 ;  /* 0x0000000000037941 */ /* 0x000fea0003800200 */
.L_x_3835:
        /* <DEDUP_REMOVED lines=42> */
.L_x_3833:
[----:B------:R-:W-:Y:S05]  /*18a30*/  BSYNC.RECONVERGENT B2 ;  /* 0x0000000000027941 */ /* 0x000fea0003800200 */
.L_x_3832:
        /* <DEDUP_REMOVED lines=8> */
[----:B------:R-:W-:Y:S01]  /*18ac0*/  FFMA.FTZ R5, R0, R95, 1.1641532182693481445e-10 ;  /* 0x2f00000000057423 */ /* 0x000fe2000001005f */
[----:B-1----:R-:W-:-:S04]  /*18ad0*/  FMUL.FTZ R0, R6, R109 ;  /* 0x0000006d06007220 */ /* 0x002fc80000410000 */
[----:B--2---:R-:W-:Y:S01]  /*18ae0*/  FSETP.GTU.FTZ.AND P4, PT, R5, R108, PT ;  /* 0x0000006c0500720b */ /* 0x004fe20003f9c000 */
        /* <DEDUP_REMOVED lines=13> */
.L_x_3839:
        /* <DEDUP_REMOVED lines=13> */
.L_x_3841:
[----:B------:R-:W-:Y:S05]  /*18c90*/  BSYNC.RECONVERGENT B3 ;  /* 0x0000000000037941 */ /* 0x000fea0003800200 */
.L_x_3840:
        /* <DEDUP_REMOVED lines=42> */
.L_x_3838:
[----:B------:R-:W-:Y:S05]  /*18f40*/  BSYNC.RECONVERGENT B2 ;  /* 0x0000000000027941 */ /* 0x000fea0003800200 */
.L_x_3837:
[----:B------:R-:W-:Y:S01]  /*18f50*/  I2FP.F32.U32 R6, R5 ;  /* 0x0000000500067245 */ /* 0x000fe20000201000 */
[----:B------:R-:W-:Y:S01]  /*18f60*/  HADD2.F32 R8, -RZ, R24.H0_H0 ;  /* 0x20000018ff087230 */ /* 0x000fe20000004100 */
[----:B------:R-:W-:Y:S03]  /*18f70*/  BSSY.RECONVERGENT B2, `(.L_x_3842) ;  /* 0x000004f000027945 */ /* 0x000fe60003800200 */
[----:B------:R-:W-:Y:S01]  /*18f80*/  FFMA.FTZ R5, R6, R95, 1.1641532182693481445e-10 ;  /* 0x2f00000006057423 */ /* 0x000fe2000001005f */
[----:B------:R-:W-:Y:S01]  /*18f90*/  FMUL.FTZ R8, R8, R109 ;  /* 0x0000006d08087220 */ /* 0x000fe20000410000 */
[----:B------:R-:W-:-:S03]  /*18fa0*/  @P2 HADD2.F32 R6, -RZ, R20.H0_H0 ;  /* 0x20000014ff062230 */ /* 0x000fc60000004100 */
[----:B------:R-:W-:-:S04]  /*18fb0*/  FSETP.GTU.FTZ.AND P3, PT, R5, R108, PT ;  /* 0x0000006c0500720b */ /* 0x000fc80003f7c000 */
[----:B------:R-:W-:Y:S01]  /*18fc0*/  FSEL R5, R8, RZ, !P3 ;  /* 0x000000ff08057208 */ /* 0x000fe20005800000 */
[----:B------:R-:W-:Y:S01]  /*18fd0*/  HFMA2 R8, -RZ, RZ, 0, 1.1920928955078125e-07 ;  /* 0x00000002ff087431 */ /* 0x000fe200000001ff */
        /* <DEDUP_REMOVED lines=16> */
.L_x_3844:
        /* <DEDUP_REMOVED lines=13> */
.L_x_3846:
[----:B------:R-:W-:Y:S05]  /*191b0*/  BSYNC.RECONVERGENT B3 ;  /* 0x0000000000037941 */ /* 0x000fea0003800200 */
.L_x_3845:
        /* <DEDUP_REMOVED lines=42> */
.L_x_3843:
[----:B------:R-:W-:Y:S05]  /*19460*/  BSYNC.RECONVERGENT B2 ;  /* 0x0000000000027941 */ /* 0x000fea0003800200 */
.L_x_3842:
        /* <DEDUP_REMOVED lines=21> */
.L_x_3849:
        /* <DEDUP_REMOVED lines=13> */
.L_x_3851:
[----:B------:R-:W-:Y:S05]  /*19690*/  BSYNC.RECONVERGENT B3 ;  /* 0x0000000000037941 */ /* 0x000fea0003800200 */
.L_x_3850:
        /* <DEDUP_REMOVED lines=42> */
.L_x_3848:
[----:B------:R-:W-:Y:S05]  /*19940*/  BSYNC.RECONVERGENT B2 ;  /* 0x0000000000027941 */ /* 0x000fea0003800200 */
.L_x_3847:
[----:B------:R-:W-:Y:S01]  /*19950*/  I2FP.F32.U32 R6, R7 ;  /* 0x0000000700067245 */ /* 0x000fe20000201000 */
[----:B------:R-:W-:Y:S01]  /*19960*/  HADD2.F32 R8, -RZ, R24.H1_H1 ;  /* 0x30000018ff087230 */ /* 0x000fe20000004100 */
[----:B------:R-:W-:Y:S01]  /*19970*/  BSSY.RECONVERGENT B2, `(.L_x_3852) ;  /* 0x000004f000027945 */ /* 0x000fe20003800200 */
[----:B------:R-:W-:Y:S02]  /*19980*/  HFMA2 R15, -RZ, RZ, 0, 1.1920928955078125e-07 ;  /* 0x00000002ff0f7431 */ /* 0x000fe400000001ff */
[----:B------:R-:W-:Y:S01]  /*19990*/  FFMA.FTZ R7, R6, R95, 1.1641532182693481445e-10 ;  /* 0x2f00000006077423 */ /* 0x000fe2000001005f */
[----:B------:R-:W-:Y:S01]  /*199a0*/  FMUL.FTZ R6, R8, R109 ;  /* 0x0000006d08067220 */ /* 0x000fe20000410000 */
[----:B------:R-:W-:-:S03]  /*199b0*/  @P2 HADD2.F32 R8, -RZ, R20.H1_H1 ;  /* 0x30000014ff082230 */ /* 0x000fc60000004100 */
[----:B------:R-:W-:-:S04]  /*199c0*/  FSETP.GTU.FTZ.AND P3, PT, R7, R108, PT ;  /* 0x0000006c0700720b */ /* 0x000fc80003f7c000 */
[----:B------:R-:W-:Y:S02]  /*199d0*/  FSEL R6, R6, RZ, !P3 ;  /* 0x000000ff06067208 */ /* 0x000fe40005800000 */
[----:B------:R-:W-:Y:S02]  /*199e0*/  SEL R10, RZ, 0x1, P3 ;  /* 0x00000001ff0a7807 */ /* 0x000fe40001800000 */
[----:B------:R-:W-:Y:S01]  /*199f0*/  ISETP.NE.AND P3, PT, R9, 0x1, PT ;  /* 0x000000010900780c */ /* 0x000fe20003f65270 */
[----:B------:R-:W-:-:S04]  /*19a00*/  FADD.FTZ R5, R5, R6 ;  /* 0x0000000605057221 */ /* 0x000fc80000010000 */
[--C-:B0-----:R-:W-:Y:S01]  /*19a10*/  @P2 FADD.FTZ R69, R8, R5.reuse ;  /* 0x0000000508452221 */ /* 0x101fe20000010000 */
        /* <DEDUP_REMOVED lines=12> */
.L_x_3854:
        /* <DEDUP_REMOVED lines=13> */
.L_x_3856:
[----:B------:R-:W-:Y:S05]  /*19bb0*/  BSYNC.RECONVERGENT B3 ;  /* 0x0000000000037941 */ /* 0x000fea0003800200 */
.L_x_3855:
        /* <DEDUP_REMOVED lines=41> */
[----:B------:R-:W-:-:S07]  /*19e50*/  LOP3.LUT R17, R8, UR31, R7, 0x96, !PT ;  /* 0x0000001f08117c12 */ /* 0x000fce000f8e9607 */
.L_x_3853:
[----:B------:R-:W-:Y:S05]  /*19e60*/  BSYNC.RECONVERGENT B2 ;  /* 0x0000000000027941 */ /* 0x000fea0003800200 */
.L_x_3852:
[----:B------:R-:W-:Y:S01]  /*19e70*/  I2FP.F32.U32 R6, R5 ;  /* 0x0000000500067245 */ /* 0x000fe20000201000 */
[----:B------:R-:W-:Y:S01]  /*19e80*/  HADD2.F32 R8, -RZ, R61.H0_H0 ;  /* 0x2000003dff087230 */ /* 0x000fe20000004100 */
        /* <DEDUP_REMOVED lines=19> */
.L_x_3859:
        /* <DEDUP_REMOVED lines=13> */
.L_x_3861:
[----:B------:R-:W-:Y:S05]  /*1a090*/  BSYNC.RECONVERGENT B3 ;  /* 0x0000000000037941 */ /* 0x000fea0003800200 */
.L_x_3860:
        /* <DEDUP_REMOVED lines=42> */
.L_x_3858:
[----:B------:R-:W-:Y:S05]  /*1a340*/  BSYNC.RECONVERGENT B2 ;  /* 0x0000000000027941 */ /* 0x000fea0003800200 */
.L_x_3857:
        /* <DEDUP_REMOVED lines=25> */
.L_x_3864:
        /* <DEDUP_REMOVED lines=13> */
.L_x_3866:
[----:B------:R-:W-:Y:S05]  /*1a5b0*/  BSYNC.RECONVERGENT B3 ;  /* 0x0000000000037941 */ /* 0x000fea0003800200 */
.L_x_3865:
        /* <DEDUP_REMOVED lines=42> */
.L_x_3863:
[----:B------:R-:W-:Y:S05]  /*1a860*/  BSYNC.RECONVERGENT B2 ;  /* 0x0000000000027941 */ /* 0x000fea0003800200 */
.L_x_3862:
[----:B------:R-:W-:Y:S01]  /*1a870*/  I2FP.F32.U32 R6, R5 ;  /* 0x0000000500067245 */ /* 0x000fe20000201000 */
[----:B------:R-:W-:Y:S01]  /*1a880*/  HADD2.F32 R8, -RZ, R61.H1_H1 ;  /* 0x3000003dff087230 */ /* 0x000fe20000004100 */
[----:B------:R-:W-:Y:S01]  /*1a890*/  BSSY.RECONVERGENT B2, `(.L_x_3867) ;  /* 0x000004b000027945 */ /* 0x000fe20003800200 */
[----:B------:R-:W-:Y:S02]  /*1a8a0*/  HFMA2 R60, -RZ, RZ, 0, 1.1920928955078125e-07 ;  /* 0x00000002ff3c7431 */ /* 0x000fe400000001ff */
[----:B------:R-:W-:Y:S02]  /*1a8b0*/  IMAD.MOV.U32 R7, RZ, RZ, R14 ;  /* 0x000000ffff077224 */ /* 0x000fe400078e000e */
        /* <DEDUP_REMOVED lines=16> */
.L_x_3869:
        /* <DEDUP_REMOVED lines=13> */
.L_x_3871:
[----:B------:R-:W-:Y:S05]  /*1aa90*/  BSYNC.RECONVERGENT B3 ;  /* 0x0000000000037941 */ /* 0x000fea0003800200 */
.L_x_3870:
        /* <DEDUP_REMOVED lines=42> */
.L_x_3868:
[----:B------:R-:W-:Y:S05]  /*1ad40*/  BSYNC.RECONVERGENT B2 ;  /* 0x0000000000027941 */ /* 0x000fea0003800200 */
.L_x_3867:
        /* <DEDUP_REMOVED lines=13> */
[----:B------:R-:W-:Y:S02]  /*1ae20*/  @!P2 MOV R82, R5 ;  /* 0x000000050052a202 */ /* 0x000fe40000000f00 */
[----:B------:R-:W-:Y:S02]  /*1ae30*/  MOV R5, R14 ;  /* 0x0000000e00057202 */ /* 0x000fe40000000f00 */
        /* <DEDUP_REMOVED lines=10> */
.L_x_3874:
        /* <DEDUP_REMOVED lines=13> */
.L_x_3876:
[----:B------:R-:W-:Y:S05]  /*1afb0*/  BSYNC.RECONVERGENT B3 ;  /* 0x0000000000037941 */ /* 0x000fea0003800200 */
.L_x_3875:
        /* <DEDUP_REMOVED lines=42> */
.L_x_3873:
[----:B------:R-:W-:Y:S05]  /*1b260*/  BSYNC.RECONVERGENT B2 ;  /* 0x0000000000027941 */ /* 0x000fea0003800200 */
.L_x_3872:
        /* <DEDUP_REMOVED lines=21> */
.L_x_3879:
        /* <DEDUP_REMOVED lines=13> */
.L_x_3881:
[----:B------:R-:W-:Y:S05]  /*1b490*/  BSYNC.RECONVERGENT B3 ;  /* 0x0000000000037941 */ /* 0x000fea0003800200 */
.L_x_3880:
        /* <DEDUP_REMOVED lines=39> */
[----:B------:R-:W-:Y:S02]  /*1b710*/  LOP3.LUT R17, R60, UR31, R7, 0x96, !PT ;  /* 0x0000001f3c117c12 */ /* 0x000fe4000f8e9607 */
[----:B------:R-:W-:Y:S01]  /*1b720*/  MOV R7, R4 ;  /* 0x0000000400077202 */ /* 0x000fe20000000f00 */
[----:B------:R-:W-:-:S07]  /*1b730*/  IMAD.MOV.U32 R4, RZ, RZ, R6 ;  /* 0x000000ffff047224 */ /* 0x000fce00078e0006 */
.L_x_3878:
[----:B------:R-:W-:Y:S05]  /*1b740*/  BSYNC.RECONVERGENT B2 ;  /* 0x0000000000027941 */ /* 0x000fea0003800200 */
.L_x_3877:
[----:B------:R-:W-:Y:S01]  /*1b750*/  I2FP.F32.U32 R6, R7 ;  /* 0x0000000700067245 */ /* 0x000fe20000201000 */
[----:B------:R-:W-:Y:S01]  /*1b760*/  HADD2.F32 R60, -RZ, R26.H0_H0 ;  /* 0x2000001aff3c7230 */ /* 0x000fe20000004100 */
[----:B------:R-:W-:Y:S01]  /*1b770*/  BSSY.RECONVERGENT B2, `(.L_x_3882) ;  /* 0x000004f000027945 */ /* 0x000fe20003800200 */
[----:B------:R-:W-:Y:S02]  /*1b780*/  MOV R15, 0x2 ;  /* 0x00000002000f7802 */ /* 0x000fe40000000f00 */
        /* <DEDUP_REMOVED lines=21> */
.L_x_3884:
        /* <DEDUP_REMOVED lines=13> */
.L_x_3886:
[----:B------:R-:W-:Y:S05]  /*1b9b0*/  BSYNC.RECONVERGENT B3 ;  /* 0x0000000000037941 */ /* 0x000fea0003800200 */
.L_x_3885:
        /* <DEDUP_REMOVED lines=42> */
.L_x_3883:
[----:B------:R-:W-:Y:S05]  /*1bc60*/  BSYNC.RECONVERGENT B2 ;  /* 0x0000000000027941 */ /* 0x000fea0003800200 */
.L_x_3882:
        /* <DEDUP_REMOVED lines=20> */
.L_x_3889:
        /* <DEDUP_REMOVED lines=13> */
.L_x_3891:
[----:B------:R-:W-:Y:S05]  /*1be80*/  BSYNC.RECONVERGENT B3 ;  /* 0x0000000000037941 */ /* 0x000fea0003800200 */
.L_x_3890:
        /* <DEDUP_REMOVED lines=42> */
.L_x_3888:
[----:B------:R-:W-:Y:S05]  /*1c130*/  BSYNC.RECONVERGENT B2 ;  /* 0x0000000000027941 */ /* 0x000fea0003800200 */
.L_x_3887:
        /* <DEDUP_REMOVED lines=25> */
.L_x_3894:
        /* <DEDUP_REMOVED lines=13> */
.L_x_3896:
[----:B------:R-:W-:Y:S05]  /*1c3a0*/  BSYNC.RECONVERGENT B3 ;  /* 0x0000000000037941 */ /* 0x000fea0003800200 */
.L_x_3895:
[----:B------:R-:W-:Y:S01]  /*1c3b0*/  IMAD.WIDE.U32 R16, R66, -0x326172a9, RZ ;  /* 0xcd9e8d5742107825 */ /* 0x000fe200078e00ff */
[----:B------:R-:W-:-:S03]  /*1c3c0*/  LOP3.LUT R14, R13, UR7, R113, 0x96, !PT ;  /* 0x000000070d0e7c12 */ /* 0x000fc6000f8e9671 */
[----:B------:R-:W-:Y:S01]  /*1c3d0*/  HFMA2 R91, -RZ, RZ, 0, 0 ;  /* 0x00000000ff5b7431 */ /* 0x000fe200000001ff */
        /* <DEDUP_REMOVED lines=39> */
.L_x_3893:
[----:B------:R-:W-:Y:S05]  /*1c650*/  BSYNC.RECONVERGENT B2 ;  /* 0x0000000000027941 */ /* 0x000fea0003800200 */
.L_x_3892:
        /* <DEDUP_REMOVED lines=20> */
.L_x_3899:
        /* <DEDUP_REMOVED lines=13> */
.L_x_3901:
[----:B------:R-:W-:Y:S05]  /*1c870*/  BSYNC.RECONVERGENT B3 ;  /* 0x0000000000037941 */ /* 0x000fea0003800200 */
.L_x_3900:
        /* <DEDUP_REMOVED lines=42> */
.L_x_3898:
[----:B------:R-:W-:Y:S05]  /*1cb20*/  BSYNC.RECONVERGENT B2 ;  /* 0x0000000000027941 */ /* 0x000fea0003800200 */
.L_x_3897:
[----:B------:R-:W-:Y:S01]  /*1cb30*/  I2FP.F32.U32 R60, R15 ;  /* 0x0000000f003c7245 */ /* 0x000fe20000201000 */
[----:B------:R-:W-:Y:S01]  /*1cb40*/  HADD2.F32 R62, -RZ, R27.H0_H0 ;  /* 0x2000001bff3e7230 */ /* 0x000fe20000004100 */
[----:B------:R-:W-:Y:S01]  /*1cb50*/  BSSY.RECONVERGENT B2, `(.L_x_3902) ;  /* 0x0000050000027945 */ /* 0x000fe20003800200 */
[----:B------:R-:W-:Y:S01]  /*1cb60*/  MOV R113, 0x2 ;  /* 0x0000000200717802 */ /* 0x000fe20000000f00 */
[----:B------:R-:W-:Y:S02]  /*1cb70*/  IMAD.MOV.U32 R61, RZ, RZ, R14 ;  /* 0x000000ffff3d7224 */ /* 0x000fe400078e000e */
        /* <DEDUP_REMOVED lines=21> */
.L_x_3904:
        /* <DEDUP_REMOVED lines=13> */
.L_x_3906:
[----:B------:R-:W-:Y:S05]  /*1cda0*/  BSYNC.RECONVERGENT B3 ;  /* 0x0000000000037941 */ /* 0x000fea0003800200 */
.L_x_3905:
        /* <DEDUP_REMOVED lines=42> */
.L_x_3903:
[----:B------:R-:W-:Y:S05]  /*1d050*/  BSYNC.RECONVERGENT B2 ;  /* 0x0000000000027941 */ /* 0x000fea0003800200 */
.L_x_3902:
        /* <DEDUP_REMOVED lines=20> */
.L_x_3909:
        /* <DEDUP_REMOVED lines=12> */
[----:B------:R-:W-:Y:S02]  /*1d260*/  @P0 IADD3 R15, PT, PT, R13, RZ, RZ ;  /* 0x000000ff0d0f0210 */ /* 0x000fe40007ffe0ff */
[----:B------:R-:W-:Y:S02]  /*1d270*/  ISETP.NE.AND P0, PT, R14, RZ, PT ;  /* 0x000000ff0e00720c */ /* 0x000fe40003f05270 */
[----:B------:R-:W-:-:S11]  /*1d280*/  @!P6 MOV R13, R15 ;  /* 0x0000000f000de202 */ /* 0x000fd60000000f00 */
.L_x_3911:
[----:B------:R-:W-:Y:S05]  /*1d290*/  BSYNC.RECONVERGENT B3 ;  /* 0x0000000000037941 */ /* 0x000fea0003800200 */
.L_x_3910:
        /* <DEDUP_REMOVED lines=40> */
[----:B------:R-:W-:Y:S02]  /*1d520*/  LOP3.LUT R17, R62, UR31, R61, 0x96, !PT ;  /* 0x0000001f3e117c12 */ /* 0x000fe4000f8e963d */
[----:B------:R-:W-:-:S07]  /*1d530*/  MOV R4, R60 ;  /* 0x0000003c00047202 */ /* 0x000fce0000000f00 */
.L_x_3908:
[----:B------:R-:W-:Y:S05]  /*1d540*/  BSYNC.RECONVERGENT B2 ;  /* 0x0000000000027941 */ /* 0x000fea0003800200 */
.L_x_3907:
[----:B------:R-:W-:Y:S01]  /*1d550*/  I2FP.F32.U32 R60, R63 ;  /* 0x0000003f003c7245 */ /* 0x000fe20000201000 */
[----:B------:R-:W-:-:S04]  /*1d560*/  HADD2.F32 R62, -RZ, R27.H1_H1 ;  /* 0x3000001bff3e7230 */ /* 0x000fc80000004100 */
[----:B------:R-:W-:Y:S01]  /*1d570*/  FFMA.FTZ R95, R60, R95, 1.1641532182693481445e-10 ;  /* 0x2f0000003c5f7423 */ /* 0x000fe2000001005f */
[----:B------:R-:W-:Y:S01]  /*1d580*/  FMUL.FTZ R61, R62, R109 ;  /* 0x0000006d3e3d7220 */ /* 0x000fe20000410000 */
[----:B------:R-:W-:-:S03]  /*1d590*/  PRMT R62, R110, 0x5410, R111 ;  /* 0x000054106e3e7816 */ /* 0x000fc6000000006f */
[----:B------:R-:W-:Y:S01]  /*1d5a0*/  FSETP.GTU.FTZ.AND P6, PT, R95, R108, PT ;  /* 0x0000006c5f00720b */ /* 0x000fe20003fdc000 */
[----:B------:R-:W-:-:S03]  /*1d5b0*/  @P2 HADD2.F32 R95, -RZ, R23.H1_H1 ;  /* 0x30000017ff5f2230 */ /* 0x000fc60000004100 */
[----:B------:R-:W-:Y:S02]  /*1d5c0*/  FSEL R61, R61, RZ, !P6 ;  /* 0x000000ff3d3d7208 */ /* 0x000fe40007000000 */
[----:B------:R-:W-:-:S03]  /*1d5d0*/  SEL R60, RZ, 0x1, P6 ;  /* 0x00000001ff3c7807 */ /* 0x000fc60003000000 */
[----:B------:R-:W-:Y:S01]  /*1d5e0*/  FADD.FTZ R112, R112, R61 ;  /* 0x0000003d70707221 */ /* 0x000fe20000010000 */
[----:B------:R-:W-:Y:S01]  /*1d5f0*/  PRMT R61, R97, 0x5410, R107 ;  /* 0x00005410613d7816 */ /* 0x000fe2000000006b */
[--C-:B------:R-:W-:Y:S01]  /*1d600*/  IMAD.MOV.U32 R97, RZ, RZ, R4.reuse ;  /* 0x000000ffff617224 */ /* 0x100fe200078e0004 */
[----:B------:R-:W-:Y:S01]  /*1d610*/  PRMT R4, R60, 0x7610, R4 ;  /* 0x000076103c047816 */ /* 0x000fe20000000004 */
[----:B------:R-:W-:Y:S01]  /*1d620*/  @P2 FADD.FTZ R95, R95, R112 ;  /* 0x000000705f5f2221 */ /* 0x000fe20000010000 */
[----:B------:R-:W-:Y:S02]  /*1d630*/  @!P2 MOV R95, R112 ;  /* 0x00000070005fa202 */ /* 0x000fe40000000f00 */
[----:B------:R-:W-:Y:S02]  /*1d640*/  PRMT R60, R98, 0x5410, R99 ;  /* 0x00005410623c7816 */ /* 0x000fe40000000063 */
[----:B------:R-:W-:-:S04]  /*1d650*/  F2FP.F16.F32.PACK_AB R63, RZ, R95 ;  /* 0x0000005fff3f723e */ /* 0x000fc800000000ff */
[----:B------:R-:W-:Y:S01]  /*1d660*/  PRMT R63, R104, 0x5410, R63 ;  /* 0x00005410683f7816 */ /* 0x000fe2000000003f */
[----:B------:R-:W-:Y:S06]  /*1d670*/  BRA `(.L_x_3912) ;  /* 0x00000028003c7947 */ /* 0x000fec0003800000 */
.L_x_3831:
        /* <DEDUP_REMOVED lines=16> */
.L_x_3915:
        /* <DEDUP_REMOVED lines=13> */
.L_x_3917:
[----:B------:R-:W-:Y:S05]  /*1d850*/  BSYNC.RECONVERGENT B3 ;  /* 0x0000000000037941 */ /* 0x000fea0003800200 */
.L_x_3916:
        /* <DEDUP_REMOVED lines=40> */
[----:B------:R-:W-:-:S07]  /*1dae0*/  LOP3.LUT R17, R68, UR31, R109, 0x96, !PT ;  /* 0x0000001f44117c12 */ /* 0x000fce000f8e966d */
.L_x_3914:
[----:B------:R-:W-:Y:S05]  /*1daf0*/  BSYNC.RECONVERGENT B2 ;  /* 0x0000000000027941 */ /* 0x000fea0003800200 */
.L_x_3913:
[----:B------:R-:W0:Y:S01]  /*1db00*/  LDC R113, c[0x0][0x408] ;  /* 0x00010200ff717b82 */ /* 0x000e220000000800 */
[----:B------:R-:W-:Y:S01]  /*1db10*/  HFMA2 R95, -RZ, RZ, 0.1171875, 0 ;  /* 0x2f800000ff5f7431 */ /* 0x000fe200000001ff */
[----:B------:R-:W-:Y:S01]  /*1db20*/  I2FP.F32.U32 R0, R0 ;  /* 0x0000000000007245 */ /* 0x000fe20000201000 */
[----:B-----5:R-:W-:Y:S01]  /*1db30*/  HADD2.F32 R68, -RZ, R60.H0_H0 ;  /* 0x2000003cff447230 */ /* 0x020fe20000004100 */
[----:B------:R-:W-:Y:S01]  /*1db40*/  ISETP.NE.AND P3, PT, R69, 0x1, PT ;  /* 0x000000014500780c */ /* 0x000fe20003f65270 */
[----:B------:R-:W-:Y:S01]  /*1db50*/  @P2 HADD2.F32 R15, -RZ, R20.H0_H0 ;  /* 0x20000014ff0f2230 */ /* 0x000fe20000004100 */
[----:B------:R-:W-:Y:S01]  /*1db60*/  BSSY.RECONVERGENT B2, `(.L_x_3918) ;  /* 0x000004d000027945 */ /* 0x000fe20003800200 */
[----:B------:R-:W-:Y:S01]  /*1db70*/  IMAD.MOV.U32 R82, RZ, RZ, 0x2 ;  /* 0x00000002ff527424 */ /* 0x000fe200078e00ff */
[----:B------:R-:W1:Y:S01]  /*1db80*/  LDC R97, c[0x0][0x404] ;  /* 0x00010100ff617b82 */ /* 0x000e620000000800 */
[----:B------:R-:W-:Y:S01]  /*1db90*/  FFMA.FTZ R0, R0, R95, 1.1641532182693481445e-10 ;  /* 0x2f00000000007423 */ /* 0x000fe2000001005f */
[----:B0-----:R-:W-:-:S04]  /*1dba0*/  FMUL.FTZ R68, R68, R113 ;  /* 0x0000007144447220 */ /* 0x001fc80000410000 */
[----:B-1----:R-:W-:-:S04]  /*1dbb0*/  FSETP.GTU.FTZ.AND P4, PT, R0, R97, PT ;  /* 0x000000610000720b */ /* 0x002fc80003f9c000 */
        /* <DEDUP_REMOVED lines=15> */
.L_x_3920:
        /* <DEDUP_REMOVED lines=13> */
.L_x_3922:
[----:B------:R-:W-:Y:S05]  /*1dd80*/  BSYNC.RECONVERGENT B3 ;  /* 0x0000000000037941 */ /* 0x000fea0003800200 */
.L_x_3921:
        /* <DEDUP_REMOVED lines=42> */
.L_x_3919:
[----:B------:R-:W-:Y:S05]  /*1e030*/  BSYNC.RECONVERGENT B2 ;  /* 0x0000000000027941 */ /* 0x000fea0003800200 */
.L_x_3918:
[----:B------:R-:W-:Y:S01]  /*1e040*/  I2FP.F32.U32 R68, R15 ;  /* 0x0000000f00447245 */ /* 0x000fe20000201000 */
[----:B------:R-:W-:Y:S01]  /*1e050*/  HADD2.F32 R60, -RZ, R60.H1_H1 ;  /* 0x3000003cff3c7230 */ /* 0x000fe20000004100 */
[----:B------:R-:W-:Y:S01]  /*1e060*/  BSSY.RECONVERGENT B2, `(.L_x_3923) ;  /* 0x000004e000027945 */ /* 0x000fe20003800200 */
[----:B------:R-:W-:Y:S01]  /*1e070*/  IMAD.MOV.U32 R83, RZ, RZ, 0x2 ;  /* 0x00000002ff537424 */ /* 0x000fe200078e00ff */
[----:B------:R-:W-:Y:S01]  /*1e080*/  MOV R15, R14 ;  /* 0x0000000e000f7202 */ /* 0x000fe20000000f00 */
        /* <DEDUP_REMOVED lines=8> */
[----:B------:R-:W-:-:S04]  /*1e110*/  P2R R102, PR, RZ, 0x10 ;  /* 0x00000010ff667803 */ /* 0x000fc80000000000 */
[----:B------:R-:W-:-:S07]  /*1e120*/  F2FP.F16.F32.PACK_AB R107, RZ, R69 ;  /* 0x00000045ff6b723e */ /* 0x000fce00000000ff */
        /* <DEDUP_REMOVED lines=9> */
.L_x_3925:
        /* <DEDUP_REMOVED lines=13> */
.L_x_3927:
[----:B------:R-:W-:Y:S05]  /*1e290*/  BSYNC.RECONVERGENT B3 ;  /* 0x0000000000037941 */ /* 0x000fea0003800200 */
.L_x_3926:
        /* <DEDUP_REMOVED lines=42> */
.L_x_3924:
[----:B------:R-:W-:Y:S05]  /*1e540*/  BSYNC.RECONVERGENT B2 ;  /* 0x0000000000027941 */ /* 0x000fea0003800200 */
.L_x_3923:
        /* <DEDUP_REMOVED lines=24> */
.L_x_3930:
        /* <DEDUP_REMOVED lines=13> */
.L_x_3932:
[----:B------:R-:W-:Y:S05]  /*1e7a0*/  BSYNC.RECONVERGENT B3 ;  /* 0x0000000000037941 */ /* 0x000fea0003800200 */
.L_x_3931:
        /* <DEDUP_REMOVED lines=42> */
.L_x_3929:
[----:B------:R-:W-:Y:S05]  /*1ea50*/  BSYNC.RECONVERGENT B2 ;  /* 0x0000000000027941 */ /* 0x000fea0003800200 */
.L_x_3928:
        /* <DEDUP_REMOVED lines=24> */
.L_x_3935:
        /* <DEDUP_REMOVED lines=13> */
.L_x_3937:
[----:B------:R-:W-:Y:S05]  /*1ecb0*/  BSYNC.RECONVERGENT B3 ;  /* 0x0000000000037941 */ /* 0x000fea0003800200 */
.L_x_3936:
        /* <DEDUP_REMOVED lines=42> */
.L_x_3934:
[----:B------:R-:W-:Y:S05]  /*1ef60*/  BSYNC.RECONVERGENT B2 ;  /* 0x0000000000027941 */ /* 0x000fea0003800200 */
.L_x_3933:
        /* <DEDUP_REMOVED lines=24> */
.L_x_3940:
        /* <DEDUP_REMOVED lines=13> */
.L_x_3942:
[----:B------:R-:W-:Y:S05]  /*1f1c0*/  BSYNC.RECONVERGENT B3 ;  /* 0x0000000000037941 */ /* 0x000fea0003800200 */
.L_x_3941:
        /* <DEDUP_REMOVED lines=42> */
.L_x_3939:
[----:B------:R-:W-:Y:S05]  /*1f470*/  BSYNC.RECONVERGENT B2 ;  /* 0x0000000000027941 */ /* 0x000fea0003800200 */
.L_x_3938:
        /* <DEDUP_REMOVED lines=23> */
.L_x_3945:
        /* <DEDUP_REMOVED lines=13> */
.L_x_3947:
[----:B------:R-:W-:Y:S05]  /*1f6c0*/  BSYNC.RECONVERGENT B3 ;  /* 0x0000000000037941 */ /* 0x000fea0003800200 */
.L_x_3946:
        /* <DEDUP_REMOVED lines=42> */
.L_x_3944:
[----:B------:R-:W-:Y:S05]  /*1f970*/  BSYNC.RECONVERGENT B2 ;  /* 0x0000000000027941 */ /* 0x000fea0003800200 */
.L_x_3943:
        /* <DEDUP_REMOVED lines=23> */
.L_x_3950:
        /* <DEDUP_REMOVED lines=13> */
.L_x_3952:
[----:B------:R-:W-:Y:S05]  /*1fbc0*/  BSYNC.RECONVERGENT B3 ;  /* 0x0000000000037941 */ /* 0x000fea0003800200 */
.L_x_3951:
        /* <DEDUP_REMOVED lines=39> */
[----:B------:R-:W-:Y:S02]  /*1fe40*/  LOP3.LUT R17, R98, UR31, R61, 0x96, !PT ;  /* 0x0000001f62117c12 */ /* 0x000fe4000f8e963d */
[----:B------:R-:W-:Y:S01]  /*1fe50*/  MOV R61, R108 ;  /* 0x0000006c003d7202 */ /* 0x000fe20000000f00 */
[----:B------:R-:W-:-:S07]  /*1fe60*/  IMAD.MOV.U32 R108, RZ, RZ, R60 ;  /* 0x000000ffff6c7224 */ /* 0x000fce00078e003c */
.L_x_3949:
[----:B------:R-:W-:Y:S05]  /*1fe70*/  BSYNC.RECONVERGENT B2 ;  /* 0x0000000000027941 */ /* 0x000fea0003800200 */
.L_x_3948:
[----:B------:R-:W-:Y:S01]  /*1fe80*/  I2FP.F32.U32 R60, R61 ;  /* 0x0000003d003c7245 */ /* 0x000fe20000201000 */
[----:B------:R-:W-:Y:S01]  /*1fe90*/  HADD2.F32 R98, -RZ, R63.H1_H1 ;  /* 0x3000003fff627230 */ /* 0x000fe20000004100 */
[----:B------:R-:W-:Y:S01]  /*1fea0*/  PRMT R62, R112, 0x5410, R62 ;  /* 0x00005410703e7816 */ /* 0x000fe2000000003e */
[----:B------:R-:W-:Y:S01]  /*1feb0*/  @P2 HADD2.F32 R114, -RZ, R23.H1_H1 ;  /* 0x30000017ff722230 */ /* 0x000fe20000004100 */
[----:B------:R-:W-:Y:S01]  /*1fec0*/  PRMT R61, R109, 0x5410, R111 ;  /* 0x000054106d3d7816 */ /* 0x000fe2000000006f */
[----:B------:R-:W-:Y:S01]  /*1fed0*/  FFMA.FTZ R60, R60, R95, 1.1641532182693481445e-10 ;  /* 0x2f0000003c3c7423 */ /* 0x000fe2000001005f */
[----:B------:R-:W-:-:S04]  /*1fee0*/  FMUL.FTZ R98, R98, R113 ;  /* 0x0000007162627220 */ /* 0x000fc80000410000 */
[----:B------:R-:W-:Y:S01]  /*1fef0*/  FSETP.GTU.FTZ.AND P5, PT, R60, R97, PT ;  /* 0x000000613c00720b */ /* 0x000fe20003fbc000 */
[----:B------:R-:W-:Y:S01]  /*1ff00*/  IMAD.MOV.U32 R97, RZ, RZ, R108 ;  /* 0x000000ffff617224 */ /* 0x000fe200078e006c */
[----:B------:R-:W-:Y:S02]  /*1ff10*/  PRMT R60, R104, 0x5410, R107 ;  /* 0x00005410683c7816 */ /* 0x000fe4000000006b */
[----:B------:R-:W-:Y:S02]  /*1ff20*/  FSEL R95, R98, RZ, !P5 ;  /* 0x000000ff625f7208 */ /* 0x000fe40006800000 */
[----:B------:R-:W-:-:S03]  /*1ff30*/  PLOP3.LUT P5, PT, P5, PT, PT, 0x8, 0x80 ;  /* 0x000000000080781c */ /* 0x000fc60002fae170 */
[----:B------:R-:W-:-:S05]  /*1ff40*/  @P2 FADD.FTZ R95, R114, R95 ;  /* 0x0000005f725f2221 */ /* 0x000fca0000010000 */
[----:B------:R-:W-:-:S04]  /*1ff50*/  F2FP.F16.F32.PACK_AB R63, RZ, R95 ;  /* 0x0000005fff3f723e */ /* 0x000fc800000000ff */
[----:B------:R-:W-:-:S07]  /*1ff60*/  PRMT R63, R110, 0x5410, R63 ;  /* 0x000054106e3f7816 */ /* 0x000fce000000003f */
.L_x_3912:
[----:B------:R-:W-:Y:S01]  /*1ff70*/  SEL R109, RZ, 0x1000000, !P5 ;  /* 0x01000000ff6d7807 */ /* 0x000fe20006800000 */
[----:B------:R-:W0:Y:S01]  /*1ff80*/  LDC.64 R98, c[0x0][0x3b0] ;  /* 0x0000ec00ff627b82 */ /* 0x000e220000000a00 */
[----:B------:R-:W-:Y:S02]  /*1ff90*/  SEL R108, RZ, 0x10000, !P4 ;  /* 0x00010000ff6c7807 */ /* 0x000fe40006000000 */
[----:B------:R-:W-:Y:S02]  /*1ffa0*/  ISETP.NE.AND P5, PT, R102, RZ, PT ;  /* 0x000000ff6600720c */ /* 0x000fe40003fa5270 */
[----:B------:R-:W-:Y:S02]  /*1ffb0*/  ISETP.NE.AND P4, PT, R103, RZ, PT ;  /* 0x000000ff6700720c */ /* 0x000fe40003f85270 */
[----:B------:R-:W-:Y:S01]  /*1ffc0*/  SEL R107, RZ, 0x100, !P3 ;  /* 0x00000100ff6b7807 */ /* 0x000fe20005800000 */
[----:B------:R-:W1:Y:S01]  /*1ffd0*/  LDC.64 R102, c[0x0][0x3a8] ;  /* 0x0000ea00ff667b82 */ /* 0x000e620000000a00 */
[----:B------:R-:W-:-:S02]  /*1ffe0*/  ISETP.NE.AND P3, PT, R106, RZ, PT ;  /* 0x000000ff6a00720c */ /* 0x000fc40003f65270 */
[----:B------:R-:W-:Y:S02]  /*1fff0*/  ISETP.NE.AND P6, PT, R105, RZ, PT ;  /* 0x000000ff6900720c */ /* 0x000fe40003fc5270 */
[----:B------:R-:W-:Y:S02]  /*20000*/  ISETP.NE.AND P2, PT, R101, RZ, PT ;  /* 0x000000ff6500720c */ /* 0x000fe40003f45270 */
[----:B------:R-:W-:Y:S02]  /*20010*/  SEL R105, RZ, 0x1000000, !P3 ;  /* 0x01000000ff697807 */ /* 0x000fe40005800000 */
[----:B------:R-:W-:Y:S02]  /*20020*/  SEL R104, RZ, 0x10000, !P4 ;  /* 0x00010000ff687807 */ /* 0x000fe40006000000 */
[----:B------:R-:W-:Y:S02]  /*20030*/  SEL R101, RZ, 0x100, !P5 ;  /* 0x00000100ff657807 */ /* 0x000fe40006800000 */
[----:B------:R-:W-:-:S02]  /*20040*/  LOP3.LUT R107, R107, R109, R108, 0xfe, !PT ;  /* 0x0000006d6b6b7212 */ /* 0x000fc400078efe6c */
[----:B------:R-:W-:Y:S01]  /*20050*/  LOP3.LUT R101, R101, R105, R104, 0xfe, !PT ;  /* 0x0000006965657212 */ /* 0x000fe200078efe68 */
[C---:B0-----:R-:W-:Y:S01]  /*20060*/  IMAD.WIDE.U32 R98, R100.reuse, 0x8, R98 ;  /* 0x0000000864627825 */ /* 0x041fe200078e0062 */
[----:B------:R-:W-:Y:S02]  /*20070*/  SEL R106, RZ, 0x1, !P6 ;  /* 0x00000001ff6a7807 */ /* 0x000fe40007000000 */
[----:B------:R-:W-:Y:S02]  /*20080*/  SEL R104, RZ, 0x1, !P2 ;  /* 0x00000001ff687807 */ /* 0x000fe40005000000 */
[----:B------:R-:W-:Y:S02]  /*20090*/  LOP3.LUT R105, R107, R106, RZ, 0xfc, !PT ;  /* 0x0000006a6b697212 */ /* 0x000fe400078efcff */
[----:B------:R-:W-:Y:S01]  /*200a0*/  LOP3.LUT R104, R101, R104, RZ, 0xfc, !PT ;  /* 0x0000006865687212 */ /* 0x000fe200078efcff */
[----:B-1----:R-:W-:-:S05]  /*200b0*/  IMAD.WIDE.U32 R102, R100, 0x10, R102 ;  /* 0x0000001064667825 */ /* 0x002fca00078e0066 */
[----:B------:R2:W-:Y:S04]  /*200c0*/  STG.E.128 desc[UR8][R102.64], R60 ;  /* 0x0000003c66007986 */ /* 0x0005e8000c101d08 */
        /* <DEDUP_REMOVED lines=22> */
.L_x_3830:
[----:B------:R-:W-:Y:S05]  /*20230*/  BSYNC.RECONVERGENT B1 ;  /* 0x0000000000017941 */ /* 0x000fea0003800200 */
.L_x_3829:
        /* <DEDUP_REMOVED lines=126> */
.L_x_3974:
[----:B-1----:R-:W-:Y:S01]  /*20a20*/  FADD.FTZ R103, R100, R101 ;  /* 0x0000006564677221 */ /* 0x002fe20000010000 */
[----:B0-----:R-:W-:Y:S01]  /*20a30*/  FMUL.FTZ R100, R99, R99 ;  /* 0x0000006363647220 */ /* 0x001fe20000410000 */
[----:B------:R-:W0:Y:S01]  /*20a40*/  @!P5 LDC.64 R62, c[0x0][0x3c0] ;  /* 0x0000f000ff3edb82 */ /* 0x000e220000000a00 */
[----:B------:R-:W-:Y:S01]  /*20a50*/  ISETP.NE.AND P2, PT, RZ, UR12, PT ;  /* 0x0000000cff007c0c */ /* 0x000fe2000bf45270 */
[----:B------:R-:W-:Y:S01]  /*20a60*/  FFMA.FTZ R98, R103, R98, UR13 ;  /* 0x0000000d67627e23 */ /* 0x000fe20008010062 */
[----:B------:R-:W-:Y:S02]  /*20a70*/  BSSY.RECONVERGENT B1, `(.L_x_3954) ;  /* 0x000003b000017945 */ /* 0x000fe40003800200 */
[----:B------:R-:W-:-:S03]  /*20a80*/  FSEL R101, R100, RZ, P2 ;  /* 0x000000ff64657208 */ /* 0x000fc60001000000 */
[----:B------:R-:W1:Y:S02]  /*20a90*/  @!P5 LDC.64 R60, c[0x0][0x3c8] ;  /* 0x0000f200ff3cdb82 */ /* 0x000e640000000a00 */
[----:B------:R-:W-:Y:S01]  /*20aa0*/  FADD.FTZ R98, R98, R101 ;  /* 0x0000006562627221 */ /* 0x000fe20000010000 */
[----:B------:R-:W-:-:S03]  /*20ab0*/  FSEL R101, R99, RZ, !P2 ;  /* 0x000000ff63657208 */ /* 0x000fc60005000000 */
[----:B------:R-:W2:Y:S01]  /*20ac0*/  MUFU.RSQ R100, R98 ;  /* 0x0000006200647308 */ /* 0x000ea20000001400 */
[----:B0-----:R-:W-:-:S05]  /*20ad0*/  @!P5 IMAD.WIDE R62, R64, 0x4, R62 ;  /* 0x00000004403ed825 */ /* 0x001fca00078e023e */
[----:B------:R0:W-:Y:S01]  /*20ae0*/  @!P5 STG.E desc[UR8][R62.64], R99 ;  /* 0x000000633e00d986 */ /* 0x0001e2000c101908 */
[----:B-1----:R-:W-:-:S05]  /*20af0*/  @!P5 IMAD.WIDE R60, R64, 0x4, R60 ;  /* 0x00000004403cd825 */ /* 0x002fca00078e023c */
[----:B--2---:R0:W-:Y:S01]  /*20b00*/  @!P5 STG.E desc[UR8][R60.64], R100 ;  /* 0x000000643c00d986 */ /* 0x0041e2000c101908 */
[----:B------:R-:W-:Y:S05]  /*20b10*/  @!P1 BRA `(.L_x_3955) ;  /* 0x0000000000c09947 */ /* 0x000fea0003800000 */
[--C-:B0-----:R-:W-:Y:S01]  /*20b20*/  FADD.FTZ R61, R12, -R101.reuse ;  /* 0x800000650c3d7221 */ /* 0x101fe20000010000 */
[--C-:B------:R-:W-:Y:S01]  /*20b30*/  FADD.FTZ R103, R74, -R101.reuse ;  /* 0x800000654a677221 */ /* 0x100fe20000010000 */
        /* <DEDUP_REMOVED lines=8> */
[----:B------:R-:W-:Y:S01]  /*20bc0*/  FADD.FTZ R105, R76, -R101 ;  /* 0x800000654c697221 */ /* 0x000fe20000010000 */
[----:B------:R-:W-:Y:S02]  /*20bd0*/  HADD2.F32 R106, -RZ, R59.H0_H0 ;  /* 0x2000003bff6a7230 */ /* 0x000fe40000004100 */
[C---:B------:R-:W-:Y:S01]  /*20be0*/  FMUL.FTZ R107, R100.reuse, R107 ;  /* 0x0000006b646b7220 */ /* 0x040fe20000410000 */
[----:B------:R-:W-:Y:S01]  /*20bf0*/  FFMA.FTZ R61, R61, R62, R98 ;  /* 0x0000003e3d3d7223 */ /* 0x000fe20000010062 */
[----:B------:R-:W-:Y:S01]  /*20c00*/  HADD2.F32 R108, -RZ, R55.H0_H0 ;  /* 0x20000037ff6c7230 */ /* 0x000fe20000004100 */
[----:B------:R-:W0:Y:S01]  /*20c10*/  LDC.64 R98, c[0x0][0x428] ;  /* 0x00010a00ff627b82 */ /* 0x000e220000000a00 */
[----:B------:R-:W-:Y:S02]  /*20c20*/  HADD2.F32 R102, -RZ, R58.H0_H0 ;  /* 0x2000003aff667230 */ /* 0x000fe40000004100 */
[----:B------:R-:W-:Y:S01]  /*20c30*/  FMUL.FTZ R105, R100, R105 ;  /* 0x0000006964697220 */ /* 0x000fe20000410000 */
[----:B------:R-:W-:-:S02]  /*20c40*/  HADD2.F32 R104, -RZ, R54.H0_H0 ;  /* 0x20000036ff687230 */ /* 0x000fc40000004100 */
[----:B------:R-:W-:Y:S01]  /*20c50*/  FFMA.FTZ R109, R107, R106, R108 ;  /* 0x0000006a6b6d7223 */ /* 0x000fe2000001006c */
[--C-:B------:R-:W-:Y:S01]  /*20c60*/  FADD.FTZ R103, R77, -R101.reuse ;  /* 0x800000654d677221 */ /* 0x100fe20000010000 */
[--C-:B------:R-:W-:Y:S01]  /*20c70*/  FADD.FTZ R63, R75, -R101.reuse ;  /* 0x800000654b3f7221 */ /* 0x100fe20000010000 */
[--C-:B------:R-:W-:Y:S01]  /*20c80*/  FADD.FTZ R107, R84, -R101.reuse ;  /* 0x80000065546b7221 */ /* 0x100fe20000010000 */
[----:B------:R-:W-:Y:S01]  /*20c90*/  FADD.FTZ R111, R92, -R101 ;  /* 0x800000655c6f7221 */ /* 0x000fe20000010000 */
[----:B------:R-:W-:Y:S01]  /*20ca0*/  FFMA.FTZ R105, R105, R102, R104 ;  /* 0x0000006669697223 */ /* 0x000fe20000010068 */
[----:B------:R-:W-:Y:S02]  /*20cb0*/  HADD2.F32 R104, -RZ, R57.H1_H1 ;  /* 0x30000039ff687230 */ /* 0x000fe40000004100 */
[C---:B------:R-:W-:Y:S01]  /*20cc0*/  FMUL.FTZ R103, R100.reuse, R103 ;  /* 0x0000006764677220 */ /* 0x040fe20000410000 */
[----:B------:R-:W-:Y:S02]  /*20cd0*/  HADD2.F32 R106, -RZ, R53.H1_H1 ;  /* 0x30000035ff6a7230 */ /* 0x000fe40000004100 */
[----:B------:R-:W-:Y:S01]  /*20ce0*/  FMUL.FTZ R111, R100, R111 ;  /* 0x0000006f646f7220 */ /* 0x000fe20000410000 */
[----:B------:R-:W-:-:S02]  /*20cf0*/  HADD2.F32 R62, -RZ, R56.H1_H1 ;  /* 0x30000038ff3e7230 */ /* 0x000fc40000004100 */
[C---:B------:R-:W-:Y:S01]  /*20d00*/  FMUL.FTZ R107, R100.reuse, R107 ;  /* 0x0000006b646b7220 */ /* 0x040fe20000410000 */
[----:B------:R-:W-:Y:S02]  /*20d10*/  HADD2.F32 R102, -RZ, R52.H1_H1 ;  /* 0x30000034ff667230 */ /* 0x000fe40000004100 */
[----:B------:R-:W-:Y:S01]  /*20d20*/  FMUL.FTZ R63, R100, R63 ;  /* 0x0000003f643f7220 */ /* 0x000fe20000410000 */
[----:B------:R-:W-:Y:S02]  /*20d30*/  HADD2.F32 R108, -RZ, R58.H1_H1 ;  /* 0x3000003aff6c7230 */ /* 0x000fe40000004100 */
[----:B------:R-:W-:Y:S01]  /*20d40*/  FFMA.FTZ R104, R103, R104, R106 ;  /* 0x0000006867687223 */ /* 0x000fe2000001006a */
[----:B------:R-:W-:Y:S02]  /*20d50*/  HADD2.F32 R110, -RZ, R54.H1_H1 ;  /* 0x30000036ff6e7230 */ /* 0x000fe40000004100 */
[----:B------:R-:W-:Y:S01]  /*20d60*/  FFMA.FTZ R103, R63, R62, R102 ;  /* 0x0000003e3f677223 */ /* 0x000fe20000010066 */
[----:B------:R-:W-:-:S02]  /*20d70*/  HADD2.F32 R112, -RZ, R59.H1_H1 ;  /* 0x3000003bff707230 */ /* 0x000fc40000004100 */
[----:B------:R-:W-:Y:S02]  /*20d80*/  HADD2.F32 R114, -RZ, R55.H1_H1 ;  /* 0x30000037ff727230 */ /* 0x000fe40000004100 */
[----:B------:R-:W-:Y:S01]  /*20d90*/  FFMA.FTZ R108, R107, R108, R110 ;  /* 0x0000006c6b6c7223 */ /* 0x000fe2000001006e */
[----:B------:R-:W-:Y:S01]  /*20da0*/  F2FP.F16.F32.PACK_AB R61, R104, R61 ;  /* 0x0000003d683d723e */ /* 0x000fe200000000ff */
[----:B0-----:R-:W-:Y:S01]  /*20db0*/  IMAD.WIDE.U32 R98, R96, 0x10, R98 ;  /* 0x0000001060627825 */ /* 0x001fe200078e0062 */
[----:B------:R-:W-:-:S03]  /*20dc0*/  F2FP.F16.F32.PACK_AB R60, R103, R60 ;  /* 0x0000003c673c723e */ /* 0x000fc600000000ff */
[----:B------:R-:W-:Y:S01]  /*20dd0*/  FFMA.FTZ R112, R111, R112, R114 ;  /* 0x000000706f707223 */ /* 0x000fe20000010072 */
[----:B------:R-:W-:Y:S01]  /*20de0*/  F2FP.F16.F32.PACK_AB R62, R108, R105 ;  /* 0x000000696c3e723e */ /* 0x000fe200000000ff */
[----:B------:R-:W-:-:S03]  /*20df0*/  VIADD R96, R96, 0x20 ;  /* 0x0000002060607836 */ /* 0x000fc60000000000 */
[----:B------:R-:W-:-:S05]  /*20e00*/  F2FP.F16.F32.PACK_AB R63, R112, R109 ;  /* 0x0000006d703f723e */ /* 0x000fca00000000ff */
[----:B------:R1:W-:Y:S02]  /*20e10*/  STG.E.128 desc[UR8][R98.64], R60 ;  /* 0x0000003c62007986 */ /* 0x0003e4000c101d08 */
.L_x_3955:
[----:B------:R-:W-:Y:S05]  /*20e20*/  BSYNC.RECONVERGENT B1 ;  /* 0x0000000000017941 */ /* 0x000fea0003800200 */
.L_x_3954:
[----:B------:R-:W-:Y:S01]  /*20e30*/  ISETP.GE.U32.AND P2, PT, R67, 0x40, PT ;  /* 0x000000404300780c */ /* 0x000fe20003f46070 */
[----:B------:R-:W-:-:S12]  /*20e40*/  BSSY.RECONVERGENT B1, `(.L_x_3956) ;  /* 0x0000032000017945 */ /* 0x000fd80003800200 */
[----:B------:R-:W-:Y:S05]  /*20e50*/  @!P2 BRA `(.L_x_3957) ;  /* 0x0000000000c0a947 */ /* 0x000fea0003800000 */
[--C-:B01----:R-:W-:Y:S01]  /*20e60*/  FADD.FTZ R61, R3, -R101.reuse ;  /* 0x80000065033d7221 */ /* 0x103fe20000010000 */
        /* <DEDUP_REMOVED lines=43> */
[----:B------:R-:W-:Y:S02]  /*21120*/  F2FP.F16.F32.PACK_AB R62, R108, R105 ;  /* 0x000000696c3e723e */ /* 0x000fe400000000ff */
[----:B------:R-:W-:Y:S02]  /*21130*/  IADD3 R96, PT, PT, R96, 0x20, RZ ;  /* 0x0000002060607810 */ /* 0x000fe40007ffe0ff */
[----:B------:R-:W-:-:S05]  /*21140*/  F2FP.F16.F32.PACK_AB R63, R112, R109 ;  /* 0x0000006d703f723e */ /* 0x000fca00000000ff */
[----:B------:R2:W-:Y:S02]  /*21150*/  STG.E.128 desc[UR8][R98.64], R60 ;  /* 0x0000003c62007986 */ /* 0x0005e4000c101d08 */
.L_x_3957:
[----:B------:R-:W-:Y:S05]  /*21160*/  BSYNC.RECONVERGENT B1 ;  /* 0x0000000000017941 */ /* 0x000fea0003800200 */
.L_x_3956:
[----:B------:R-:W-:Y:S01]  /*21170*/  ISETP.GE.U32.AND P2, PT, R67, 0x60, PT ;  /* 0x000000604300780c */ /* 0x000fe20003f46070 */
[----:B------:R-:W-:-:S12]  /*21180*/  BSSY.RECONVERGENT B1, `(.L_x_3958) ;  /* 0x0000032000017945 */ /* 0x000fd80003800200 */
[----:B------:R-:W-:Y:S05]  /*21190*/  @!P2 BRA `(.L_x_3959) ;  /* 0x0000000000c0a947 */ /* 0x000fea0003800000 */
[--C-:B012---:R-:W-:Y:S01]  /*211a0*/  FADD.FTZ R61, R2, -R101.reuse ;  /* 0x80000065023d7221 */ /* 0x107fe20000010000 */
        /* <DEDUP_REMOVED lines=47> */
.L_x_3959:
[----:B------:R-:W-:Y:S05]  /*214a0*/  BSYNC.RECONVERGENT B1 ;  /* 0x0000000000017941 */ /* 0x000fea0003800200 */
.L_x_3958:
[----:B------:R-:W-:Y:S04]  /*214b0*/  BSSY.RECONVERGENT B1, `(.L_x_3960) ;  /* 0x0000031000017945 */ /* 0x000fe80003800200 */
[----:B------:R-:W-:Y:S05]  /*214c0*/  @!P0 BRA `(.L_x_3961) ;  /* 0x0000000000bc8947 */ /* 0x000fea0003800000 */
[----:B0123--:R-:W0:Y:S01]  /*214d0*/  LDC.64 R60, c[0x0][0x428] ;  /* 0x00010a00ff3c7b82 */ /* 0x00fe220000000a00 */
[--C-:B------:R-:W-:Y:S01]  /*214e0*/  FADD.FTZ R105, R68, -R101.reuse ;  /* 0x8000006544697221 */ /* 0x100fe20000010000 */
[--C-:B------:R-:W-:Y:S01]  /*214f0*/  FADD.FTZ R63, R0, -R101.reuse ;  /* 0x80000065003f7221 */ /* 0x100fe20000010000 */
[--C-:B------:R-:W-:Y:S01]  /*21500*/  FADD.FTZ R109, R83, -R101.reuse ;  /* 0x80000065536d7221 */ /* 0x100fe20000010000 */
[--C-:B------:R-:W-:Y:S01]  /*21510*/  FADD.FTZ R103, R69, -R101.reuse ;  /* 0x8000006545677221 */ /* 0x100fe20000010000 */
[--C-:B------:R-:W-:Y:S01]  /*21520*/  FADD.FTZ R107, R82, -R101.reuse ;  /* 0x80000065526b7221 */ /* 0x100fe20000010000 */
[--C-:B------:R-:W-:Y:S01]  /*21530*/  FADD.FTZ R111, R90, -R101.reuse ;  /* 0x800000655a6f7221 */ /* 0x100fe20000010000 */
[--C-:B------:R-:W-:Y:S01]  /*21540*/  FADD.FTZ R113, R91, -R101.reuse ;  /* 0x800000655b717221 */ /* 0x100fe20000010000 */
[----:B-----5:R-:W-:Y:S02]  /*21550*/  HADD2.F32 R106, -RZ, R33.H0_H0 ;  /* 0x20000021ff6a7230 */ /* 0x020fe40000004100 */
[----:B------:R-:W-:Y:S01]  /*21560*/  FADD.FTZ R101, R95, -R101 ;  /* 0x800000655f657221 */ /* 0x000fe20000010000 */
[----:B------:R-:W-:-:S02]  /*21570*/  HADD2.F32 R108, -RZ, R29.H0_H0 ;  /* 0x2000001dff6c7230 */ /* 0x000fc40000004100 */
[C---:B------:R-:W-:Y:S01]  /*21580*/  FMUL.FTZ R105, R100.reuse, R105 ;  /* 0x0000006964697220 */ /* 0x040fe20000410000 */
[----:B------:R-:W-:Y:S02]  /*21590*/  HADD2.F32 R102, -RZ, R32.H0_H0 ;  /* 0x20000020ff667230 */ /* 0x000fe40000004100 */
[C---:B------:R-:W-:Y:S01]  /*215a0*/  FMUL.FTZ R99, R100.reuse, R63 ;  /* 0x0000003f64637220 */ /* 0x040fe20000410000 */
[----:B------:R-:W-:Y:S02]  /*215b0*/  HADD2.F32 R104, -RZ, R28.H0_H0 ;  /* 0x2000001cff687230 */ /* 0x000fe40000004100 */
[C---:B------:R-:W-:Y:S01]  /*215c0*/  FMUL.FTZ R109, R100.reuse, R109 ;  /* 0x0000006d646d7220 */ /* 0x040fe20000410000 */
[----:B------:R-:W-:Y:S02]  /*215d0*/  HADD2.F32 R110, -RZ, R34.H0_H0 ;  /* 0x20000022ff6e7230 */ /* 0x000fe40000004100 */
[----:B------:R-:W-:Y:S01]  /*215e0*/  FMUL.FTZ R98, R100, R111 ;  /* 0x0000006f64627220 */ /* 0x000fe20000410000 */
[----:B------:R-:W-:-:S02]  /*215f0*/  HADD2.F32 R112, -RZ, R30.H0_H0 ;  /* 0x2000001eff707230 */ /* 0x000fc40000004100 */
[C---:B------:R-:W-:Y:S01]  /*21600*/  FMUL.FTZ R62, R100.reuse, R103 ;  /* 0x00000067643e7220 */ /* 0x040fe20000410000 */
[C---:B------:R-:W-:Y:S01]  /*21610*/  FMUL.FTZ R63, R100.reuse, R107 ;  /* 0x0000006b643f7220 */ /* 0x040fe20000410000 */
[C---:B------:R-:W-:Y:S01]  /*21620*/  FMUL.FTZ R113, R100.reuse, R113 ;  /* 0x0000007164717220 */ /* 0x040fe20000410000 */
[----:B------:R-:W-:Y:S01]  /*21630*/  FMUL.FTZ R111, R100, R101 ;  /* 0x00000065646f7220 */ /* 0x000fe20000410000 */
[----:B------:R-:W-:Y:S01]  /*21640*/  FFMA.FTZ R105, R105, R106, R108 ;  /* 0x0000006a69697223 */ /* 0x000fe2000001006c */
[----:B------:R-:W-:Y:S01]  /*21650*/  FFMA.FTZ R100, R99, R102, R104 ;  /* 0x0000006663647223 */ /* 0x000fe20000010068 */
[----:B------:R-:W-:Y:S01]  /*21660*/  FFMA.FTZ R109, R109, R110, R112 ;  /* 0x0000006e6d6d7223 */ /* 0x000fe20000010070 */
[----:B------:R-:W-:Y:S02]  /*21670*/  HADD2.F32 R106, -RZ, R35.H0_H0 ;  /* 0x20000023ff6a7230 */ /* 0x000fe40000004100 */
[----:B------:R-:W-:Y:S02]  /*21680*/  HADD2.F32 R108, -RZ, R31.H0_H0 ;  /* 0x2000001fff6c7230 */ /* 0x000fe40000004100 */
[----:B------:R-:W-:-:S02]  /*21690*/  HADD2.F32 R99, -RZ, R32.H1_H1 ;  /* 0x30000020ff637230 */ /* 0x000fc40000004100 */
[----:B------:R-:W-:Y:S02]  /*216a0*/  HADD2.F32 R102, -RZ, R33.H1_H1 ;  /* 0x30000021ff667230 */ /* 0x000fe40000004100 */
[----:B------:R-:W-:Y:S01]  /*216b0*/  FFMA.FTZ R108, R113, R106, R108 ;  /* 0x0000006a716c7223 */ /* 0x000fe2000001006c */
[----:B------:R-:W-:Y:S02]  /*216c0*/  HADD2.F32 R103, -RZ, R34.H1_H1 ;  /* 0x30000022ff677230 */ /* 0x000fe40000004100 */
[----:B------:R-:W-:Y:S02]  /*216d0*/  HADD2.F32 R110, -RZ, R35.H1_H1 ;  /* 0x30000023ff6e7230 */ /* 0x000fe40000004100 */
[----:B------:R-:W-:Y:S02]  /*216e0*/  HADD2.F32 R112, -RZ, R31.H1_H1 ;  /* 0x3000001fff707230 */ /* 0x000fe40000004100 */
[----:B------:R-:W-:Y:S02]  /*216f0*/  HADD2.F32 R107, -RZ, R30.H1_H1 ;  /* 0x3000001eff6b7230 */ /* 0x000fe40000004100 */
[----:B------:R-:W-:-:S02]  /*21700*/  HADD2.F32 R104, -RZ, R29.H1_H1 ;  /* 0x3000001dff687230 */ /* 0x000fc40000004100 */
[----:B------:R-:W-:Y:S01]  /*21710*/  FFMA.FTZ R111, R111, R110, R112 ;  /* 0x0000006e6f6f7223 */ /* 0x000fe20000010070 */
[----:B------:R-:W-:Y:S02]  /*21720*/  HADD2.F32 R101, -RZ, R28.H1_H1 ;  /* 0x3000001cff657230 */ /* 0x000fe40000004100 */
[----:B------:R-:W-:Y:S01]  /*21730*/  FFMA.FTZ R106, R98, R103, R107 ;  /* 0x00000067626a7223 */ /* 0x000fe2000001006b */
[----:B------:R-:W-:Y:S01]  /*21740*/  FFMA.FTZ R102, R63, R102, R104 ;  /* 0x000000663f667223 */ /* 0x000fe20000010068 */
[----:B------:R-:W-:Y:S01]  /*21750*/  F2FP.F16.F32.PACK_AB R63, R111, R108 ;  /* 0x0000006c6f3f723e */ /* 0x000fe200000000ff */
[----:B------:R-:W-:Y:S01]  /*21760*/  FFMA.FTZ R101, R62, R99, R101 ;  /* 0x000000633e657223 */ /* 0x000fe20000010065 */
[----:B0-----:R-:W-:Y:S01]  /*21770*/  IMAD.WIDE.U32 R98, R96, 0x10, R60 ;  /* 0x0000001060627825 */ /* 0x001fe200078e003c */
[----:B------:R-:W-:Y:S02]  /*21780*/  F2FP.F16.F32.PACK_AB R62, R106, R109 ;  /* 0x0000006d6a3e723e */ /* 0x000fe400000000ff */
[----:B------:R-:W-:-:S02]  /*21790*/  F2FP.F16.F32.PACK_AB R61, R102, R105 ;  /* 0x00000069663d723e */ /* 0x000fc400000000ff */
[----:B------:R-:W-:-:S05]  /*217a0*/  F2FP.F16.F32.PACK_AB R60, R101, R100 ;  /* 0x00000064653c723e */ /* 0x000fca00000000ff */
[----:B------:R4:W-:Y:S02]  /*217b0*/  STG.E.128 desc[UR8][R98.64], R60 ;  /* 0x0000003c62007986 */ /* 0x0009e4000c101d08 */
.L_x_3961:
[----:B------:R-:W-:Y:S05]  /*217c0*/  BSYNC.RECONVERGENT B1 ;  /* 0x0000000000017941 */ /* 0x000fea0003800200 */
.L_x_3960:
[----:B01234-:R-:W0:Y:S02]  /*217d0*/  LDC.64 R60, c[0x0][0x380] ;  /* 0x0000e000ff3c7b82 */ /* 0x01fe240000000a00 */
[----:B0-----:R-:W-:-:S04]  /*217e0*/  LEA R64, R60, R64, 0x2 ;  /* 0x000000403c407211 */ /* 0x001fc800078e10ff */
[----:B------:R-:W-:-:S13]  /*217f0*/  ISETP.GE.AND P0, PT, R64, R61, PT ;  /* 0x0000003d4000720c */ /* 0x000fda0003f06270 */
[----:B------:R-:W-:Y:S05]  /*21800*/  @!P0 BRA `(.L_x_3962) ;  /* 0xfffffdf400008947 */ /* 0x000fea000383ffff */
[----:B------:R-:W-:Y:S05]  /*21810*/  BSYNC B0 ;  /* 0x0000000000007941 */ /* 0x000fea0003800000 */
.L_x_3453:
[----:B------:R-:W-:Y:S05]  /*21820*/  EXIT ;  /* 0x000000000000794d */ /* 0x000fea0003800000 */
.L_x_3953:
        /* <DEDUP_REMOVED lines=8> */
.L_x_3964:
[----:B------:R-:W-:Y:S05]  /*218b0*/  BSYNC B1 ;  /* 0x0000000000017941 */ /* 0x000fea0003800000 */
.L_x_3963:
        /* <DEDUP_REMOVED lines=10> */
.L_x_3965:
[----:B------:R-:W-:Y:S01]  /*21960*/  HFMA2 R104, -RZ, RZ, 0, 2.384185791015625e-07 ;  /* 0x00000004ff687431 */ /* 0x000fe200000001ff */
[----:B------:R-:W-:-:S05]  /*21970*/  MOV R63, R103 ;  /* 0x00000067003f7202 */ /* 0x000fca0000000f00 */
[----:B------:R-:W-:-:S04]  /*21980*/  FADD.FTZ R63, R62, R63 ;  /* 0x0000003f3e3f7221 */ /* 0x000fc80000010000 */
[----:B------:R-:W-:-:S07]  /*21990*/  IMAD.MOV.U32 R105, RZ, RZ, R63 ;  /* 0x000000ffff697224 */ /* 0x000fce00078e003f */
[----:B------:R-:W-:Y:S05]  /*219a0*/  WARPSYNC.COLLECTIVE R102, `(.L_x_3966) ;  /* 0x0000000066087348 */ /* 0x000fea0003c00000 */
[----:B------:R0:W1:Y:S02]  /*219b0*/  SHFL.BFLY P6, R103, R105, R104, R107 ;  /* 0x0c00006869677389 */ /* 0x00006400000c006b */
[----:B01----:R-:W-:Y:S05]  /*219c0*/  ENDCOLLECTIVE ;  /* 0x000000000000791b */ /* 0x003fea0003800000 */
.L_x_3966:
[----:B------:R-:W-:Y:S02]  /*219d0*/  IMAD.MOV.U32 R104, RZ, RZ, 0x8 ;  /* 0x00000008ff687424 */ /* 0x000fe400078e00ff */
[----:B------:R-:W-:-:S04]  /*219e0*/  IMAD.MOV.U32 R60, RZ, RZ, R103 ;  /* 0x000000ffff3c7224 */ /* 0x000fc800078e0067 */
[----:B------:R-:W-:-:S05]  /*219f0*/  FADD.FTZ R100, R63, R60 ;  /* 0x0000003c3f647221 */ /* 0x000fca0000010000 */
[----:B------:R-:W-:-:S07]  /*21a00*/  MOV R105, R100 ;  /* 0x0000006400697202 */ /* 0x000fce0000000f00 */
[----:B------:R-:W-:Y:S05]  /*21a10*/  WARPSYNC.COLLECTIVE R102, `(.L_x_3967) ;  /* 0x0000000066087348 */ /* 0x000fea0003c00000 */
[----:B------:R0:W1:Y:S02]  /*21a20*/  SHFL.BFLY P6, R103, R105, R104, R107 ;  /* 0x0c00006869677389 */ /* 0x00006400000c006b */
[----:B01----:R-:W-:Y:S05]  /*21a30*/  ENDCOLLECTIVE ;  /* 0x000000000000791b */ /* 0x003fea0003800000 */
.L_x_3967:
[----:B------:R-:W-:Y:S01]  /*21a40*/  HFMA2 R104, -RZ, RZ, 0, 9.5367431640625e-07 ;  /* 0x00000010ff687431 */ /* 0x000fe200000001ff */
[----:B------:R-:W-:-:S05]  /*21a50*/  MOV R99, R103 ;  /* 0x0000006700637202 */ /* 0x000fca0000000f00 */
[----:B------:R-:W-:-:S04]  /*21a60*/  FADD.FTZ R101, R100, R99 ;  /* 0x0000006364657221 */ /* 0x000fc80000010000 */
[----:B------:R-:W-:-:S07]  /*21a70*/  IMAD.MOV.U32 R105, RZ, RZ, R101 ;  /* 0x000000ffff697224 */ /* 0x000fce00078e0065 */
[----:B------:R-:W-:Y:S05]  /*21a80*/  WARPSYNC.COLLECTIVE R102, `(.L_x_3968) ;  /* 0x0000000066087348 */ /* 0x000fea0003c00000 */
[----:B------:R0:W1:Y:S02]  /*21a90*/  SHFL.BFLY P6, R103, R105, R104, R107 ;  /* 0x0c00006869677389 */ /* 0x00006400000c006b */
[----:B01----:R-:W-:Y:S05]  /*21aa0*/  ENDCOLLECTIVE ;  /* 0x000000000000791b */ /* 0x003fea0003800000 */
.L_x_3968:
        /* <DEDUP_REMOVED lines=73> */
.L_x_3969:
[----:B------:R-:W-:Y:S01]  /*21f40*/  HFMA2 R104, -RZ, RZ, 0, 1.1920928955078125e-07 ;  /* 0x00000002ff687431 */ /* 0x000fe200000001ff */
[----:B------:R-:W-:-:S05]  /*21f50*/  MOV R61, R103 ;  /* 0x00000067003d7202 */ /* 0x000fca0000000f00 */
[----:B------:R-:W-:-:S04]  /*21f60*/  FADD.FTZ R61, R60, R61 ;  /* 0x0000003d3c3d7221 */ /* 0x000fc80000010000 */
[----:B------:R-:W-:-:S07]  /*21f70*/  IMAD.MOV.U32 R105, RZ, RZ, R61 ;  /* 0x000000ffff697224 */ /* 0x000fce00078e003d */
[----:B------:R-:W-:Y:S05]  /*21f80*/  WARPSYNC.COLLECTIVE R102, `(.L_x_3970) ;  /* 0x0000000066087348 */ /* 0x000fea0003c00000 */
[----:B------:R0:W1:Y:S02]  /*21f90*/  SHFL.BFLY P6, R103, R105, R104, R107 ;  /* 0x0c00006869677389 */ /* 0x00006400000c006b */
[----:B01----:R-:W-:Y:S05]  /*21fa0*/  ENDCOLLECTIVE ;  /* 0x000000000000791b */ /* 0x003fea0003800000 */
.L_x_3970:
[----:B------:R-:W-:Y:S02]  /*21fb0*/  IMAD.MOV.U32 R104, RZ, RZ, 0x4 ;  /* 0x00000004ff687424 */ /* 0x000fe400078e00ff */
[----:B------:R-:W-:-:S04]  /*21fc0*/  IMAD.MOV.U32 R62, RZ, RZ, R103 ;  /* 0x000000ffff3e7224 */ /* 0x000fc800078e0067 */
[----:B------:R-:W-:-:S05]  /*21fd0*/  FADD.FTZ R62, R61, R62 ;  /* 0x0000003e3d3e7221 */ /* 0x000fca0000010000 */
[----:B------:R-:W-:-:S07]  /*21fe0*/  MOV R105, R62 ;  /* 0x0000003e00697202 */ /* 0x000fce0000000f00 */
[----:B------:R-:W-:Y:S05]  /*21ff0*/  WARPSYNC.COLLECTIVE R102, `(.L_x_3971) ;  /* 0x0000000066087348 */ /* 0x000fea0003c00000 */
[----:B------:R0:W1:Y:S02]  /*22000*/  SHFL.BFLY P6, R103, R105, R104, R107 ;  /* 0x0c00006869677389 */ /* 0x00006400000c006b */
[----:B01----:R-:W-:Y:S05]  /*22010*/  ENDCOLLECTIVE ;  /* 0x000000000000791b */ /* 0x003fea0003800000 */
.L_x_3971:
[----:B------:R-:W-:Y:S01]  /*22020*/  HFMA2 R104, -RZ, RZ, 0, 4.76837158203125e-07 ;  /* 0x00000008ff687431 */ /* 0x000fe200000001ff */
[----:B------:R-:W-:-:S05]  /*22030*/  MOV R63, R103 ;  /* 0x00000067003f7202 */ /* 0x000fca0000000f00 */
[----:B------:R-:W-:-:S04]  /*22040*/  FADD.FTZ R63, R62, R63 ;  /* 0x0000003f3e3f7221 */ /* 0x000fc80000010000 */
[----:B------:R-:W-:-:S07]  /*22050*/  IMAD.MOV.U32 R105, RZ, RZ, R63 ;  /* 0x000000ffff697224 */ /* 0x000fce00078e003f */
[----:B------:R-:W-:Y:S05]  /*22060*/  WARPSYNC.COLLECTIVE R102, `(.L_x_3972) ;  /* 0x0000000066087348 */ /* 0x000fea0003c00000 */
[----:B------:R0:W1:Y:S02]  /*22070*/  SHFL.BFLY P6, R103, R105, R104, R107 ;  /* 0x0c00006869677389 */ /* 0x00006400000c006b */
[----:B01----:R-:W-:Y:S05]  /*22080*/  ENDCOLLECTIVE ;  /* 0x000000000000791b */ /* 0x003fea0003800000 */
.L_x_3972:
[----:B------:R-:W-:Y:S02]  /*22090*/  IMAD.MOV.U32 R104, RZ, RZ, 0x10 ;  /* 0x00000010ff687424 */ /* 0x000fe400078e00ff */
[----:B------:R-:W-:-:S04]  /*220a0*/  IMAD.MOV.U32 R100, RZ, RZ, R103 ;  /* 0x000000ffff647224 */ /* 0x000fc800078e0067 */
[----:B------:R-:W-:-:S05]  /*220b0*/  FADD.FTZ R100, R63, R100 ;  /* 0x000000643f647221 */ /* 0x000fca0000010000 */
[----:B------:R-:W-:-:S07]  /*220c0*/  MOV R105, R100 ;  /* 0x0000006400697202 */ /* 0x000fce0000000f00 */
[----:B------:R-:W-:Y:S05]  /*220d0*/  WARPSYNC.COLLECTIVE R102, `(.L_x_3973) ;  /* 0x0000000066087348 */ /* 0x000fea0003c00000 */
[----:B------:R0:W1:Y:S02]  /*220e0*/  SHFL.BFLY P6, R103, R105, R104, R107 ;  /* 0x0c00006869677389 */ /* 0x00006400000c006b */
[----:B01----:R-:W-:Y:S05]  /*220f0*/  ENDCOLLECTIVE ;  /* 0x000000000000791b */ /* 0x003fea0003800000 */
.L_x_3973:
[----:B------:R-:W-:Y:S01]  /*22100*/  MOV R101, R103 ;  /* 0x0000006700657202 */ /* 0x000fe20000000f00 */
[----:B------:R-:W-:Y:S06]  /*22110*/  BRA `(.L_x_3974) ;  /* 0xffffffe800407947 */ /* 0x000fec000383ffff */
.L_x_3975:
        /* <DEDUP_REMOVED lines=14> */
.L_x_22684:


//--------------------- .text._ZN10layer_norm31ln_parallel_residual_fwd_kernelINS_13Kernel_traitsI6__halfS2_S2_S2_fjLj1024ELj1ELj4ELj1ELj16ENS_18Kernel_traits_baseILj1024ES2_S2_S2_S2_fjLj128EEEEELb1ELb1ELb1EEEvNS_9FwdParamsE --------------------------
	.section	.text._ZN10layer_norm31ln_parallel_residual_fwd_kernelINS_13Kernel_traitsI6__halfS2_S2_S2_fjLj1024ELj1ELj4ELj1ELj16ENS_18Kernel_traits_baseILj1024ES2_S2_S2_S2_fjLj128EEEEELb1ELb1ELb1EEEvNS_9FwdParamsE,"ax",@progbits
	.align	128
        .global         _ZN10layer_norm31ln_parallel_residual_fwd_kernelINS_13Kernel_traitsI6__halfS2_S2_S2_fjLj1024ELj1ELj4ELj1ELj16ENS_18Kernel_traits_baseILj1024ES2_S2_S2_S2_fjLj128EEEEELb1ELb1ELb1EEEvNS_9FwdParamsE
        .type           _ZN10layer_norm31ln_parallel_residual_fwd_kernelINS_13Kernel_traitsI6__halfS2_S2_S2_fjLj1024ELj1ELj4ELj1ELj16ENS_18Kernel_traits_baseILj1024ES2_S2_S2_S2_fjLj128EEEEELb1ELb1ELb1EEEvNS_9FwdParamsE,@function
        .size           _ZN10layer_norm31ln_parallel_residual_fwd_kernelINS_13Kernel_traitsI6__halfS2_S2_S2_fjLj1024ELj1ELj4ELj1ELj16ENS_18Kernel_traits_baseILj1024ES2_S2_S2_S2_fjLj128EEEEELb1ELb1ELb1EEEvNS_9FwdParamsE,(.L_x_22685 - _ZN10layer_norm31ln_parallel_residual_fwd_kernelINS_13Kernel_traitsI6__halfS2_S2_S2_fjLj1024ELj1ELj4ELj1ELj16ENS_18Kernel_traits_baseILj1024ES2_S2_S2_S2_fjLj128EEEEELb1ELb1ELb1EEEvNS_9FwdParamsE)
        .other          _ZN10layer_norm31ln_parallel_residual_fwd_kernelINS_13Kernel_traitsI6__halfS2_S2_S2_fjLj1024ELj1ELj4ELj1ELj16ENS_18Kernel_traits_baseILj1024ES2_S2_S2_S2_fjLj128EEEEELb1ELb1ELb1EEEvNS_9FwdParamsE,@"STO_CUDA_ENTRY STV_DEFAULT"
_ZN10layer_norm31ln_parallel_residual_fwd_kernelINS_13Kernel_traitsI6__halfS2_S2_S2_fjLj1024ELj1ELj4ELj1ELj16ENS_18Kernel_traits_baseILj1024ES2_S2_S2_S2_fjLj128EEEEELb1ELb1ELb1EEEvNS_9FwdParamsE:
.text._ZN10layer_norm31ln_parallel_residual_fwd_kernelINS_13Kernel_traitsI6__halfS2_S2_S2_fjLj1024ELj1ELj4ELj1ELj16ENS_18Kernel_traits_baseILj1024ES2_S2_S2_S2_fjLj128EEEEELb1ELb1ELb1EEEvNS_9FwdParamsE:
[----:B------:R-:W-:Y:S01]  /*0000*/  LDC R1, c[0x0][0x37c] ;  /* 0x0000df00ff017b82 */ /* 0x000fe20000000800 */
[----:B------:R-:W0:Y:S01]  /*0010*/  LDCU.U8 UR4, c[0x0][0x464] ;  /* 0x00008c80ff0477ac */ /* 0x000e220008000000 */
[----:B------:R-:W1:Y:S06]  /*0020*/  S2R R0, SR_TID.X ;  /* 0x0000000000007919 */ /* 0x000e6c0000002100 */
[----:B------:R-:W2:Y:S01]  /*0030*/  LDC R80, c[0x0][0x458] ;  /* 0x00011600ff507b82 */ /* 0x000ea20000000800 */
[----:B------:R-:W3:Y:S01]  /*0040*/  LDCU.64 UR6, c[0x0][0x450] ;  /* 0x00008a00ff0677ac */ /* 0x000ee20008000a00 */
[----:B------:R-:W4:Y:S06]  /*0050*/  LDCU.64 UR8, c[0x0][0x358] ;  /* 0x00006b00ff0877ac */ /* 0x000f2c0008000a00 */
[----:B------:R-:W2:Y:S01]  /*0060*/  LDC R81, c[0x0][0x45c] ;  /* 0x00011700ff517b82 */ /* 0x000ea20000000800 */
[----:B------:R-:W2:Y:S01]  /*0070*/  LDCU UR10, c[0x0][0x384] ;  /* 0x00007080ff0a77ac */ /* 0x000ea20008000800 */
[----:B0-----:R-:W-:Y:S01]  /*0080*/  ISETP.NE.AND P0, PT, RZ, UR4, PT ;  /* 0x00000004ff007c0c */ /* 0x001fe2000bf05270 */
[----:B------:R-:W0:Y:S05]  /*0090*/  LDCU.64 UR4, c[0x0][0x438] ;  /* 0x00008700ff0477ac */ /* 0x000e2a0008000a00 */
[----:B------:R-:W0:Y:S01]  /*00a0*/  LDC.64 R8, c[0x0][0x3d0] ;  /* 0x0000f400ff087b82 */ /* 0x000e220000000a00 */
[----:B---3--:R-:W-:-:S02]  /*00b0*/  IMAD.U32 R2, RZ, RZ, UR6 ;  /* 0x00000006ff027e24 */ /* 0x008fc4000f8e00ff */
[----:B------:R-:W-:-:S06]  /*00c0*/  IMAD.U32 R3, RZ, RZ, UR7 ;  /* 0x00000007ff037e24 */ /* 0x000fcc000f8e00ff */
[----:B----4-:R-:W3:Y:S01]  /*00d0*/  @P0 LDG.E.64 R2, desc[UR8][R2.64] ;  /* 0x0000000802020981 */ /* 0x010ee2000c1e1b00 */
[----:B------:R-:W4:Y:S01]  /*00e0*/  @P0 LDC R47, c[0x0][0x460] ;  /* 0x00011800ff2f0b82 */ /* 0x000f220000000800 */
[----:B-1----:R-:W-:Y:S02]  /*00f0*/  LOP3.LUT R4, R0, 0x1f, RZ, 0xc0, !PT ;  /* 0x0000001f00047812 */ /* 0x002fe400078ec0ff */
[----:B--2---:R-:W4:Y:S01]  /*0100*/  @P0 LDG.E.64 R6, desc[UR8][R80.64] ;  /* 0x0000000850060981 */ /* 0x004f22000c1e1b00 */
[----:B0-----:R-:W-:-:S04]  /*0110*/  ISETP.NE.U32.AND P1, PT, RZ, UR4, PT ;  /* 0x00000004ff007c0c */ /* 0x001fc8000bf25070 */
[----:B------:R-:W-:-:S13]  /*0120*/  ISETP.NE.AND.EX P1, PT, RZ, UR5, PT, P1 ;  /* 0x00000005ff007c0c */ /* 0x000fda000bf25310 */
[----:B------:R-:W0:Y:S01]  /*0130*/  @P1 LDC.64 R10, c[0x0][0x438] ;  /* 0x00010e00ff0a1b82 */ /* 0x000e220000000a00 */
[----:B------:R-:W-:-:S05]  /*0140*/  IMAD.WIDE.U32 R8, R4, 0x10, R8 ;  /* 0x0000001004087825 */ /* 0x000fca00078e0008 */
[----:B------:R1:W5:Y:S04]  /*0150*/  LDG.E.128 R12, desc[UR8][R8.64] ;  /* 0x00000008080c7981 */ /* 0x000368000c1e1d00 */
[----:B------:R1:W5:Y:S04]  /*0160*/  LDG.E.128 R16, desc[UR8][R8.64+0x200] ;  /* 0x0002000808107981 */ /* 0x000368000c1e1d00 */
[----:B------:R1:W5:Y:S04]  /*0170*/  LDG.E.128 R20, desc[UR8][R8.64+0x400] ;  /* 0x0004000808147981 */ /* 0x000368000c1e1d00 */
[----:B------:R1:W5:Y:S01]  /*0180*/  LDG.E.128 R40, desc[UR8][R8.64+0x600] ;  /* 0x0006000808287981 */ /* 0x000362000c1e1d00 */
[----:B0-----:R-:W-:-:S05]  /*0190*/  @P1 IMAD.WIDE.U32 R10, R4, 0x10, R10 ;  /* 0x00000010040a1825 */ /* 0x001fca00078e000a */
[----:B------:R1:W5:Y:S04]  /*01a0*/  @P1 LDG.E.128 R36, desc[UR8][R10.64] ;  /* 0x000000080a241981 */ /* 0x000368000c1e1d00 */
[----:B------:R1:W5:Y:S04]  /*01b0*/  @P1 LDG.E.128 R32, desc[UR8][R10.64+0x200] ;  /* 0x000200080a201981 */ /* 0x000368000c1e1d00 */
[----:B------:R1:W5:Y:S04]  /*01c0*/  @P1 LDG.E.128 R28, desc[UR8][R10.64+0x400] ;  /* 0x000400080a1c1981 */ /* 0x000368000c1e1d00 */
[----:B------:R1:W5:Y:S01]  /*01d0*/  @P1 LDG.E.128 R24, desc[UR8][R10.64+0x600] ;  /* 0x000600080a181981 */ /* 0x000362000c1e1d00 */
[----:B------:R-:W0:Y:S01]  /*01e0*/  S2UR UR5, SR_CTAID.X ;  /* 0x00000000000579c3 */ /* 0x000e220000002500 */
[----:B------:R-:W-:-:S07]  /*01f0*/  SHF.R.U32.HI R5, RZ, 0x5, R0 ;  /* 0x00000005ff057819 */ /* 0x000fce0000011600 */
[----:B------:R-:W2:Y:S01]  /*0200*/  LDC R45, c[0x0][0x360] ;  /* 0x0000d800ff2d7b82 */ /* 0x000ea20000000800 */
[----:B0-----:R-:W-:-:S06]  /*0210*/  USHF.L.U32 UR4, UR5, 0x2, URZ ;  /* 0x0000000205047899 */ /* 0x001fcc00080006ff */
[----:B------:R-:W-:-:S04]  /*0220*/  LOP3.LUT R5, R5, UR4, RZ, 0xfc, !PT ;  /* 0x0000000405057c12 */ /* 0x000fc8000f8efcff */
[----:B------:R-:W-:Y:S02]  /*0230*/  ISETP.GE.AND P2, PT, R5, UR10, PT ;  /* 0x0000000a05007c0c */ /* 0x000fe4000bf46270 */
[----:B---3--:R-:W-:Y:S02]  /*0240*/  @P0 R2UR UR6, R2 ;  /* 0x00000000020602ca */ /* 0x008fe400000e0000 */
[----:B------:R-:W-:Y:S02]  /*0250*/  @P0 R2UR UR7, R3 ;  /* 0x00000000030702ca */ /* 0x000fe400000e0000 */
[----:B----4-:R-:W-:Y:S01]  /*0260*/  @P0 IADD3 R80, P3, PT, R6, R47, RZ ;  /* 0x0000002f06500210 */ /* 0x010fe20007f7e0ff */
[----:B--2---:R-:W-:-:S03]  /*0270*/  IMAD R6, R45, UR5, R0 ;  /* 0x000000052d067c24 */ /* 0x004fc6000f8e0200 */
[----:B------:R-:W-:-:S03]  /*0280*/  @P0 IADD3.X R81, PT, PT, RZ, R7, RZ, P3, !PT ;  /* 0x00000007ff510210 */ /* 0x000fc60001ffe4ff */
[----:B-1----:R-:W-:Y:S06]  /*0290*/  @P2 EXIT ;  /* 0x000000000000294d */ /* 0x002fec0003800000 */
[--C-:B------:R-:W-:Y:S01]  /*02a0*/  SHF.R.U64 R7, R80, 0x2, R81.reuse ;  /* 0x0000000250077819 */ /* 0x100fe20000001251 */
[----:B------:R-:W-:Y:S01]  /*02b0*/  IMAD.HI.U32 R3, R6, -0x326172a9, RZ ;  /* 0xcd9e8d5706037827 */ /* 0x000fe200078e00ff */
[----:B------:R-:W-:Y:S01]  /*02c0*/  SHF.R.U32.HI R8, RZ, 0x2, R81 ;  /* 0x00000002ff087819 */ /* 0x000fe20000011651 */
[----:B------:R-:W-:Y:S02]  /*02d0*/  UIADD3 UR13, UPT, UPT, UR6, -0x61c88647, URZ ;  /* 0x9e3779b9060d7890 */ /* 0x000fe4000fffe0ff */
[----:B------:R-:W-:Y:S02]  /*02e0*/  HFMA2 R65, -RZ, RZ, 0, 0 ;  /* 0x00000000ff417431 */ /* 0x000fe400000001ff */
[C---:B------:R-:W-:Y:S01]  /*02f0*/  IMAD.HI.U32 R0, R7.reuse, -0x2daee0ad, RZ ;  /* 0xd2511f5307007827 */ /* 0x040fe200078e00ff */
[----:B------:R-:W-:Y:S01]  /*0300*/  LOP3.LUT R3, R8, UR6, R3, 0x96, !PT ;  /* 0x0000000608037c12 */ /* 0x000fe2000f8e9603 */
[----:B------:R-:W-:Y:S01]  /*0310*/  UIADD3 UR14, UPT, UPT, UR7, -0x4498517b, URZ ;  /* 0xbb67ae85070e7890 */ /* 0x000fe2000fffe0ff */
[----:B------:R-:W-:Y:S01]  /*0320*/  BSSY B0, `(.L_x_3976) ;  /* 0x00020e8000007945 */ /* 0x000fe20003800000 */
[----:B------:R-:W-:Y:S01]  /*0330*/  IMAD R9, R6, -0x326172a9, RZ ;  /* 0xcd9e8d5706097824 */ /* 0x000fe200078e02ff */
[----:B------:R-:W-:Y:S01]  /*0340*/  LOP3.LUT R0, R0, UR7, RZ, 0x3c, !PT ;  /* 0x0000000700007c12 */ /* 0x000fe2000f8e3cff */
[----:B------:R-:W-:Y:S01]  /*0350*/  IMAD R11, R7, -0x2daee0ad, RZ ;  /* 0xd2511f53070b7824 */ /* 0x000fe200078e02ff */
[----:B------:R-:W-:Y:S01]  /*0360*/  UIADD3 UR16, UPT, UPT, UR7, 0x76cf5d0a, URZ ;  /* 0x76cf5d0a07107890 */ /* 0x000fe2000fffe0ff */
[----:B------:R-:W-:Y:S01]  /*0370*/  IMAD.HI.U32 R10, R3, -0x2daee0ad, RZ ;  /* 0xd2511f53030a7827 */ /* 0x000fe200078e00ff */
[----:B------:R-:W-:Y:S01]  /*0380*/  UIADD3 UR15, UPT, UPT, UR6, 0x3c6ef372, URZ ;  /* 0x3c6ef372060f7890 */ /* 0x000fe2000fffe0ff */
[----:B-----5:R-:W-:Y:S01]  /*0390*/  @P1 MOV R64, R43 ;  /* 0x0000002b00401202 */ /* 0x020fe20000000f00 */
[----:B------:R-:W-:Y:S01]  /*03a0*/  UIADD3 UR17, UPT, UPT, UR6, -0x255992d5, URZ ;  /* 0xdaa66d2b06117890 */ /* 0x000fe2000fffe0ff */
[C---:B------:R-:W-:Y:S01]  /*03b0*/  IMAD.HI.U32 R2, R0.reuse, -0x326172a9, RZ ;  /* 0xcd9e8d5700027827 */ /* 0x040fe200078e00ff */
[----:B------:R-:W-:Y:S01]  /*03c0*/  LOP3.LUT R11, R11, UR14, R10, 0x96, !PT ;  /* 0x0000000e0b0b7c12 */ /* 0x000fe2000f8e960a */
[----:B------:R-:W-:Y:S01]  /*03d0*/  UIADD3 UR18, UPT, UPT, UR7, 0x32370b8f, URZ ;  /* 0x32370b8f07127890 */ /* 0x000fe2000fffe0ff */
[----:B------:R-:W-:Y:S01]  /*03e0*/  @!P1 CS2R R38, SRZ ;  /* 0x0000000000269805 */ /* 0x000fe2000001ff00 */
[----:B------:R-:W-:Y:S01]  /*03f0*/  IMAD R10, R3, -0x2daee0ad, RZ ;  /* 0xd2511f53030a7824 */ /* 0x000fe200078e02ff */
[----:B------:R-:W-:Y:S01]  /*0400*/  LOP3.LUT R2, R9, UR13, R2, 0x96, !PT ;  /* 0x0000000d09027c12 */ /* 0x000fe2000f8e9602 */
[----:B------:R-:W-:Y:S01]  /*0410*/  IMAD R9, R0, -0x326172a9, RZ ;  /* 0xcd9e8d5700097824 */ /* 0x000fe200078e02ff */
[----:B------:R-:W-:Y:S01]  /*0420*/  UIADD3 UR20, UPT, UPT, UR7, -0x126145ec, URZ ;  /* 0xed9eba1407147890 */ /* 0x000fe2000fffe0ff */
[----:B------:R-:W-:Y:S01]  /*0430*/  IMAD.HI.U32 R0, R11, -0x326172a9, RZ ;  /* 0xcd9e8d570b007827 */ /* 0x000fe200078e00ff */
[----:B------:R-:W-:Y:S01]  /*0440*/  UIADD3 UR19, UPT, UPT, UR6, 0x78dde6e4, URZ ;  /* 0x78dde6e406137890 */ /* 0x000fe2000fffe0ff */
[----:B------:R-:W-:Y:S01]  /*0450*/  @!P1 CS2R R36, SRZ ;  /* 0x0000000000249805 */ /* 0x000fe2000001ff00 */
[----:B------:R-:W-:Y:S01]  /*0460*/  UIADD3 UR21, UPT, UPT, UR6, 0x1715609d, URZ ;  /* 0x1715609d06157890 */ /* 0x000fe2000fffe0ff */
[C---:B------:R-:W-:Y:S01]  /*0470*/  IMAD.HI.U32 R3, R2.reuse, -0x2daee0ad, RZ ;  /* 0xd2511f5302037827 */ /* 0x040fe200078e00ff */
[----:B------:R-:W-:Y:S01]  /*0480*/  LOP3.LUT R0, R9, UR15, R0, 0x96, !PT ;  /* 0x0000000f09007c12 */ /* 0x000fe2000f8e9600 */
[----:B------:R-:W-:Y:S01]  /*0490*/  UIADD3 UR22, UPT, UPT, UR7, -0x56f99767, URZ ;  /* 0xa906689907167890 */ /* 0x000fe2000fffe0ff */
[----:B------:R-:W-:Y:S01]  /*04a0*/  @!P1 CS2R R34, SRZ ;  /* 0x0000000000229805 */ /* 0x000fe2000001ff00 */
[----:B------:R-:W-:Y:S01]  /*04b0*/  IMAD R45, R2, -0x2daee0ad, RZ ;  /* 0xd2511f53022d7824 */ /* 0x000fe200078e02ff */
[----:B------:R-:W-:Y:S01]  /*04c0*/  LOP3.LUT R3, R10, UR16, R3, 0x96, !PT ;  /* 0x000000100a037c12 */ /* 0x000fe2000f8e9603 */
[----:B------:R-:W-:Y:S01]  /*04d0*/  IMAD R11, R11, -0x326172a9, RZ ;  /* 0xcd9e8d570b0b7824 */ /* 0x000fe200078e02ff */
[----:B------:R-:W-:Y:S01]  /*04e0*/  UIADD3 UR24, UPT, UPT, UR7, 0x646e171e, URZ ;  /* 0x646e171e07187890 */ /* 0x000fe2000fffe0ff */
[----:B------:R-:W-:Y:S01]  /*04f0*/  IMAD.HI.U32 R44, R0, -0x2daee0ad, RZ ;  /* 0xd2511f53002c7827 */ /* 0x000fe200078e00ff */
[----:B------:R-:W-:Y:S01]  /*0500*/  UIADD3 UR23, UPT, UPT, UR6, -0x4ab325aa, URZ ;  /* 0xb54cda5606177890 */ /* 0x000fe2000fffe0ff */
[----:B------:R-:W-:Y:S01]  /*0510*/  @!P1 CS2R R32, SRZ ;  /* 0x0000000000209805 */ /* 0x000fe2000001ff00 */
[----:B------:R-:W0:Y:S01]  /*0520*/  LDCU.64 UR4, c[0x0][0x398] ;  /* 0x00007300ff0477ac */ /* 0x000e220008000a00 */
[----:B------:R-:W-:Y:S01]  /*0530*/  IMAD.HI.U32 R2, R3, -0x326172a9, RZ ;  /* 0xcd9e8d5703027827 */ /* 0x000fe200078e00ff */
[----:B------:R-:W-:-:S02]  /*0540*/  LOP3.LUT R44, R45, UR18, R44, 0x96, !PT ;  /* 0x000000122d2c7c12 */ /* 0x000fc4000f8e962c */
[----:B------:R-:W-:Y:S01]  /*0550*/  @!P1 CS2R R30, SRZ ;  /* 0x00000000001e9805 */ /* 0x000fe2000001ff00 */
[----:B------:R-:W-:Y:S01]  /*0560*/  UIADD3 UR25, UPT, UPT, UR6, 0x5384540f, URZ ;  /* 0x5384540f06197890 */ /* 0x000fe2000fffe0ff */
[----:B------:R-:W-:Y:S01]  /*0570*/  IMAD R46, R0, -0x2daee0ad, RZ ;  /* 0xd2511f53002e7824 */ /* 0x000fe200078e02ff */
[----:B------:R-:W-:Y:S01]  /*0580*/  LOP3.LUT R2, R11, UR17, R2, 0x96, !PT ;  /* 0x000000110b027c12 */ /* 0x000fe2000f8e9602 */
[----:B------:R-:W-:Y:S01]  /*0590*/  IMAD R3, R3, -0x326172a9, RZ ;  /* 0xcd9e8d5703037824 */ /* 0x000fe200078e02ff */
[----:B------:R-:W-:Y:S01]  /*05a0*/  UIADD3 UR26, UPT, UPT, UR7, 0x1fd5c5a3, URZ ;  /* 0x1fd5c5a3071a7890 */ /* 0x000fe2000fffe0ff */
[----:B------:R-:W-:Y:S01]  /*05b0*/  IMAD.HI.U32 R0, R44, -0x326172a9, RZ ;  /* 0xcd9e8d572c007827 */ /* 0x000fe200078e00ff */
[----:B------:R-:W-:Y:S01]  /*05c0*/  UIADD3 UR28, UPT, UPT, UR7, -0x24c28bd8, URZ ;  /* 0xdb3d7428071c7890 */ /* 0x000fe2000fffe0ff */
[----:B------:R-:W-:Y:S01]  /*05d0*/  @!P1 CS2R R28, SRZ ;  /* 0x00000000001c9805 */ /* 0x000fe2000001ff00 */
[----:B------:R-:W-:Y:S01]  /*05e0*/  UIADD3 UR27, UPT, UPT, UR6, -0xe443238, URZ ;  /* 0xf1bbcdc8061b7890 */ /* 0x000fe2000fffe0ff */
[C---:B------:R-:W-:Y:S01]  /*05f0*/  IMAD.HI.U32 R45, R2.reuse, -0x2daee0ad, RZ ;  /* 0xd2511f53022d7827 */ /* 0x040fe200078e00ff */
[----:B------:R-:W-:Y:S01]  /*0600*/  LOP3.LUT R0, R3, UR19, R0, 0x96, !PT ;  /* 0x0000001303007c12 */ /* 0x000fe2000f8e9600 */
[----:B------:R-:W-:Y:S01]  /*0610*/  UIADD3 UR29, UPT, UPT, UR6, -0x700cb87f, URZ ;  /* 0x8ff34781061d7890 */ /* 0x000fe2000fffe0ff */
[----:B------:R-:W-:Y:S01]  /*0620*/  @!P1 CS2R R26, SRZ ;  /* 0x00000000001a9805 */ /* 0x000fe2000001ff00 */
[----:B------:R-:W-:Y:S01]  /*0630*/  IMAD R47, R2, -0x2daee0ad, RZ ;  /* 0xd2511f53022f7824 */ /* 0x000fe200078e02ff */
[----:B------:R-:W-:Y:S01]  /*0640*/  LOP3.LUT R45, R46, UR20, R45, 0x96, !PT ;  /* 0x000000142e2d7c12 */ /* 0x000fe2000f8e962d */
[----:B------:R-:W-:Y:S01]  /*0650*/  IMAD R3, R44, -0x326172a9, RZ ;  /* 0xcd9e8d572c037824 */ /* 0x000fe200078e02ff */
[----:B0-----:R-:W-:Y:S01]  /*0660*/  UISETP.NE.U32.AND UP0, UPT, UR4, URZ, UPT ;  /* 0x000000ff0400728c */ /* 0x001fe2000bf05070 */
[----:B------:R-:W-:Y:S01]  /*0670*/  IMAD.HI.U32 R44, R0, -0x2daee0ad, RZ ;  /* 0xd2511f53002c7827 */ /* 0x000fe200078e00ff */
[----:B------:R-:W-:Y:S01]  /*0680*/  UIADD3 UR30, UPT, UPT, UR7, -0x695add53, URZ ;  /* 0x96a522ad071e7890 */ /* 0x000fe2000fffe0ff */
[----:B------:R-:W-:Y:S01]  /*0690*/  @!P1 CS2R R24, SRZ ;  /* 0x0000000000189805 */ /* 0x000fe2000001ff00 */
[----:B------:R-:W-:Y:S01]  /*06a0*/  UISETP.NE.AND.EX UP0, UPT, UR5, URZ, UPT, UP0 ;  /* 0x000000ff0500728c */ /* 0x000fe2000bf05300 */
[----:B------:R-:W-:Y:S01]  /*06b0*/  IMAD.HI.U32 R2, R45, -0x326172a9, RZ ;  /* 0xcd9e8d572d027827 */ /* 0x000fe200078e00ff */
[----:B------:R-:W-:Y:S01]  /*06c0*/  LOP3.LUT R44, R47, UR22, R44, 0x96, !PT ;  /* 0x000000162f2c7c12 */ /* 0x000fe2000f8e962c */
[----:B------:R-:W0:Y:S01]  /*06d0*/  LDCU UR31, c[0x0][0x404] ;  /* 0x00008080ff1f77ac */ /* 0x000e220008000800 */
[----:B------:R-:W-:Y:S01]  /*06e0*/  LOP3.LUT R80, R80, 0x3, RZ, 0xc0, !PT ;  /* 0x0000000350507812 */ /* 0x000fe200078ec0ff */
[----:B------:R-:W-:Y:S01]  /*06f0*/  IMAD R46, R0, -0x2daee0ad, RZ ;  /* 0xd2511f53002e7824 */ /* 0x000fe200078e02ff */
[----:B------:R-:W-:Y:S01]  /*0700*/  LOP3.LUT R2, R3, UR21, R2, 0x96, !PT ;  /* 0x0000001503027c12 */ /* 0x000fe2000f8e9602 */
[----:B------:R-:W-:Y:S01]  /*0710*/  IMAD R45, R45, -0x326172a9, RZ ;  /* 0xcd9e8d572d2d7824 */ /* 0x000fe200078e02ff */
[----:B------:R-:W-:Y:S01]  /*0720*/  PLOP3.LUT P0, PT, PT, PT, UP0, 0x80, 0x8 ;  /* 0x000000000008781c */ /* 0x000fe20003f0f008 */
[----:B------:R-:W-:Y:S01]  /*0730*/  IMAD.HI.U32 R0, R44, -0x326172a9, RZ ;  /* 0xcd9e8d572c007827 */ /* 0x000fe200078e00ff */
[----:B------:R-:W1:Y:S03]  /*0740*/  LDCU UR32, c[0x0][0x408] ;  /* 0x00008100ff2077ac */ /* 0x000e660008000800 */
[----:B------:R-:W-:Y:S01]  /*0750*/  IMAD.HI.U32 R3, R2, -0x2daee0ad, RZ ;  /* 0xd2511f5302037827 */ /* 0x000fe200078e00ff */
[----:B------:R-:W-:Y:S01]  /*0760*/  LOP3.LUT R0, R45, UR23, R0, 0x96, !PT ;  /* 0x000000172d007c12 */ /* 0x000fe2000f8e9600 */
[----:B------:R-:W2:Y:S02]  /*0770*/  LDCU UR4, c[0x0][0x388] ;  /* 0x00007100ff0477ac */ /* 0x000ea40008000800 */
[----:B------:R-:W-:Y:S01]  /*0780*/  @P1 IMAD.MOV.U32 R10, RZ, RZ, R13 ;  /* 0x000000ffff0a1224 */ /* 0x000fe200078e000d */
[----:B------:R-:W-:Y:S01]  /*0790*/  LOP3.LUT R3, R46, UR24, R3, 0x96, !PT ;  /* 0x000000182e037c12 */ /* 0x000fe2000f8e9603 */
[----:B------:R-:W-:Y:S01]  /*07a0*/  @!P1 IMAD.MOV.U32 R10, RZ, RZ, R13 ;  /* 0x000000ffff0a9224 */ /* 0x000fe200078e000d */
[----:B------:R-:W3:Y:S01]  /*07b0*/  LDCU.U8 UR5, c[0x0][0x410] ;  /* 0x00008200ff0577ac */ /* 0x000ee20008000000 */
[----:B------:R-:W-:-:S02]  /*07c0*/  @P1 IMAD.MOV.U32 R13, RZ, RZ, R16 ;  /* 0x000000ffff0d1224 */ /* 0x000fc400078e0010 */
[----:B------:R-:W-:Y:S01]  /*07d0*/  @!P1 IMAD.MOV.U32 R13, RZ, RZ, R16 ;  /* 0x000000ffff0d9224 */ /* 0x000fe200078e0010 */
[----:B------:R-:W4:Y:S01]  /*07e0*/  LDCU UR12, c[0x0][0x448] ;  /* 0x00008900ff0c77ac */ /* 0x000f220008000800 */
[--C-:B------:R-:W-:Y:S02]  /*07f0*/  @P1 IMAD.MOV.U32 R16, RZ, RZ, R19.reuse ;  /* 0x000000ffff101224 */ /* 0x100fe400078e0013 */
[----:B------:R-:W-:Y:S01]  /*0800*/  @!P1 IMAD.MOV.U32 R16, RZ, RZ, R19 ;  /* 0x000000ffff109224 */ /* 0x000fe200078e0013 */
[----:B------:R-:W0:Y:S01]  /*0810*/  LDCU.64 UR10, c[0x0][0x3a0] ;  /* 0x00007400ff0a77ac */ /* 0x000e220008000a00 */
[--C-:B------:R-:W-:Y:S02]  /*0820*/  @P1 IMAD.MOV.U32 R19, RZ, RZ, R22.reuse ;  /* 0x000000ffff131224 */ /* 0x100fe400078e0016 */
[----:B------:R-:W-:Y:S02]  /*0830*/  @!P1 IMAD.MOV.U32 R19, RZ, RZ, R22 ;  /* 0x000000ffff139224 */ /* 0x000fe400078e0016 */
[----:B------:R-:W-:Y:S01]  /*0840*/  @P1 IMAD.MOV.U32 R9, RZ, RZ, R12 ;  /* 0x000000ffff091224 */ /* 0x000fe200078e000c */
[----:B------:R-:W-:Y:S01]  /*0850*/  @!P1 MOV R9, R12 ;  /* 0x0000000c00099202 */ /* 0x000fe20000000f00 */
[----:B------:R-:W-:Y:S01]  /*0860*/  IMAD R45, R44, -0x326172a9, RZ ;  /* 0xcd9e8d572c2d7824 */ /* 0x000fe200078e02ff */
[-C--:B------:R-:W-:Y:S01]  /*0870*/  @P1 MOV R12, R15.reuse ;  /* 0x0000000f000c1202 */ /* 0x080fe20000000f00 */
[----:B------:R-:W-:Y:S01]  /*0880*/  IMAD.HI.U32 R22, R3, -0x326172a9, RZ ;  /* 0xcd9e8d5703167827 */ /* 0x000fe200078e00ff */
[----:B------:R-:W-:-:S02]  /*0890*/  @!P1 MOV R12, R15 ;  /* 0x0000000f000c9202 */ /* 0x000fc40000000f00 */
[-C--:B------:R-:W-:Y:S01]  /*08a0*/  @P1 MOV R15, R18.reuse ;  /* 0x00000012000f1202 */ /* 0x080fe20000000f00 */
[----:B------:R-:W-:Y:S01]  /*08b0*/  IMAD R47, R2, -0x2daee0ad, RZ ;  /* 0xd2511f53022f7824 */ /* 0x000fe200078e02ff */
[----:B------:R-:W-:Y:S01]  /*08c0*/  @!P1 MOV R15, R18 ;  /* 0x00000012000f9202 */ /* 0x000fe20000000f00 */
[----:B------:R-:W-:Y:S01]  /*08d0*/  @P1 IMAD.MOV.U32 R11, RZ, RZ, R14 ;  /* 0x000000ffff0b1224 */ /* 0x000fe200078e000e */
[----:B------:R-:W-:Y:S01]  /*08e0*/  LOP3.LUT R45, R45, UR25, R22, 0x96, !PT ;  /* 0x000000192d2d7c12 */ /* 0x000fe2000f8e9616 */
[----:B------:R-:W-:Y:S01]  /*08f0*/  IMAD.HI.U32 R2, R0, -0x2daee0ad, RZ ;  /* 0xd2511f5300027827 */ /* 0x000fe200078e00ff */
[-C--:B------:R-:W-:Y:S02]  /*0900*/  @P1 MOV R18, R21.reuse ;  /* 0x0000001500121202 */ /* 0x080fe40000000f00 */
[----:B------:R-:W-:Y:S01]  /*0910*/  @!P1 MOV R18, R21 ;  /* 0x0000001500129202 */ /* 0x000fe20000000f00 */
[----:B------:R-:W-:Y:S01]  /*0920*/  @!P1 IMAD.MOV.U32 R11, RZ, RZ, R14 ;  /* 0x000000ffff0b9224 */ /* 0x000fe200078e000e */
[----:B------:R-:W-:Y:S01]  /*0930*/  LOP3.LUT R2, R47, UR26, R2, 0x96, !PT ;  /* 0x0000001a2f027c12 */ /* 0x000fe2000f8e9602 */
[--C-:B------:R-:W-:Y:S01]  /*0940*/  @P1 IMAD.MOV.U32 R14, RZ, RZ, R17.reuse ;  /* 0x000000ffff0e1224 */ /* 0x100fe200078e0011 */
[----:B------:R-:W-:Y:S01]  /*0950*/  @P1 MOV R21, R40 ;  /* 0x0000002800151202 */ /* 0x000fe20000000f00 */
[----:B------:R-:W-:Y:S01]  /*0960*/  @!P1 IMAD.MOV.U32 R14, RZ, RZ, R17 ;  /* 0x000000ffff0e9224 */ /* 0x000fe200078e0011 */
[----:B------:R-:W-:Y:S01]  /*0970*/  @P1 MOV R22, R41 ;  /* 0x0000002900161202 */ /* 0x000fe20000000f00 */
[----:B------:R-:W-:-:S02]  /*0980*/  @P1 IMAD.MOV.U32 R17, RZ, RZ, R20 ;  /* 0x000000ffff111224 */ /* 0x000fc400078e0014 */
[----:B------:R-:W-:Y:S02]  /*0990*/  @!P1 IMAD.MOV.U32 R17, RZ, RZ, R20 ;  /* 0x000000ffff119224 */ /* 0x000fe400078e0014 */
[--C-:B------:R-:W-:Y:S02]  /*09a0*/  @P1 IMAD.MOV.U32 R20, RZ, RZ, R23.reuse ;  /* 0x000000ffff141224 */ /* 0x100fe400078e0017 */
[----:B------:R-:W-:Y:S02]  /*09b0*/  @!P1 IMAD.MOV.U32 R20, RZ, RZ, R23 ;  /* 0x000000ffff149224 */ /* 0x000fe400078e0017 */
[----:B------:R-:W-:Y:S02]  /*09c0*/  @!P1 IMAD.MOV.U32 R21, RZ, RZ, R40 ;  /* 0x000000ffff159224 */ /* 0x000fe400078e0028 */
[----:B------:R-:W-:Y:S02]  /*09d0*/  IMAD R23, R0, -0x2daee0ad, RZ ;  /* 0xd2511f5300177824 */ /* 0x000fe400078e02ff */
[----:B------:R-:W-:-:S02]  /*09e0*/  IMAD R40, R3, -0x326172a9, RZ ;  /* 0xcd9e8d5703287824 */ /* 0x000fc400078e02ff */
[----:B------:R-:W-:-:S04]  /*09f0*/  IMAD.HI.U32 R0, R45, -0x2daee0ad, RZ ;  /* 0xd2511f532d007827 */ /* 0x000fc800078e00ff */
[----:B------:R-:W-:-:S04]  /*0a00*/  IMAD.HI.U32 R3, R2, -0x326172a9, RZ ;  /* 0xcd9e8d5702037827 */ /* 0x000fc800078e00ff */
[----:B------:R-:W-:Y:S01]  /*0a10*/  @!P1 IMAD.MOV.U32 R22, RZ, RZ, R41 ;  /* 0x000000ffff169224 */ /* 0x000fe200078e0029 */
[----:B------:R-:W-:Y:S01]  /*0a20*/  LOP3.LUT R41, R23, UR28, R0, 0x96, !PT ;  /* 0x0000001c17297c12 */ /* 0x000fe2000f8e9600 */
[----:B------:R-:W-:Y:S01]  /*0a30*/  IMAD R2, R2, -0x326172a9, RZ ;  /* 0xcd9e8d5702027824 */ /* 0x000fe200078e02ff */
[----:B------:R-:W-:Y:S01]  /*0a40*/  LOP3.LUT R40, R40, UR27, R3, 0x96, !PT ;  /* 0x0000001b28287c12 */ /* 0x000fe2000f8e9603 */
[----:B------:R-:W-:Y:S02]  /*0a50*/  IMAD R45, R45, -0x2daee0ad, RZ ;  /* 0xd2511f532d2d7824 */ /* 0x000fe400078e02ff */
[----:B------:R-:W-:-:S04]  /*0a60*/  IMAD.HI.U32 R3, R41, -0x326172a9, RZ ;  /* 0xcd9e8d5729037827 */ /* 0x000fc800078e00ff */
[----:B------:R-:W-:Y:S01]  /*0a70*/  IMAD.HI.U32 R0, R40, -0x2daee0ad, RZ ;  /* 0xd2511f5328007827 */ /* 0x000fe200078e00ff */
[----:B------:R-:W-:-:S03]  /*0a80*/  LOP3.LUT R3, R2, UR29, R3, 0x96, !PT ;  /* 0x0000001d02037c12 */ /* 0x000fc6000f8e9603 */
[----:B------:R-:W-:Y:S01]  /*0a90*/  @P1 IMAD.MOV.U32 R23, RZ, RZ, R42 ;  /* 0x000000ffff171224 */ /* 0x000fe200078e002a */
[----:B------:R-:W-:Y:S01]  /*0aa0*/  LOP3.LUT R0, R45, UR30, R0, 0x96, !PT ;  /* 0x0000001e2d007c12 */ /* 0x000fe2000f8e9600 */
[----:B------:R-:W-:Y:S02]  /*0ab0*/  @!P1 IMAD.MOV.U32 R23, RZ, RZ, R42 ;  /* 0x000000ffff179224 */ /* 0x000fe400078e002a */
[----:B------:R-:W-:Y:S02]  /*0ac0*/  @!P1 IMAD.MOV.U32 R64, RZ, RZ, R43 ;  /* 0x000000ffff409224 */ /* 0x000fe400078e002b */
[----:B------:R-:W-:Y:S02]  /*0ad0*/  IMAD R78, R40, -0x2daee0ad, RZ ;  /* 0xd2511f53284e7824 */ /* 0x000fe400078e02ff */
[----:B01234-:R-:W-:-:S07]  /*0ae0*/  IMAD R2, R41, -0x326172a9, RZ ;  /* 0xcd9e8d5729027824 */ /* 0x01ffce00078e02ff */
.L_x_4470:
[----:B------:R-:W-:Y:S01]  /*0af0*/  ISETP.NE.U32.AND P1, PT, RZ, UR10, PT ;  /* 0x0000000aff007c0c */ /* 0x000fe2000bf25070 */
[----:B-1----:R-:W0:Y:S01]  /*0b00*/  LDC.64 R82, c[0x0][0x390] ;  /* 0x0000e400ff527b82 */ /* 0x002e220000000a00 */
        /* <DEDUP_REMOVED lines=34> */
.L_x_3980:
        /* <DEDUP_REMOVED lines=13> */
.L_x_3982:
[----:B------:R-:W-:Y:S05]  /*0e00*/  BSYNC.RECONVERGENT B2 ;  /* 0x0000000000027941 */ /* 0x000fea0003800200 */
.L_x_3981:
        /* <DEDUP_REMOVED lines=42> */
.L_x_3979:
[----:B------:R-:W-:Y:S05]  /*10b0*/  BSYNC.RECONVERGENT B1 ;  /* 0x0000000000017941 */ /* 0x000fea0003800200 */
.L_x_3978:
        /* <DEDUP_REMOVED lines=9> */
[----:B------:R-:W-:Y:S01]  /*1150*/  IMAD.MOV.U32 R60, RZ, RZ, 0x2 ;  /* 0x00000002ff3c7424 */ /* 0x000fe200078e00ff */
[----:B------:R-:W-:-:S04]  /*1160*/  FSETP.GTU.FTZ.AND P0, PT, R52, R75, PT ;  /* 0x0000004b3400720b */ /* 0x000fc80003f1c000 */
[----:B------:R-:W-:Y:S02]  /*1170*/  FSEL R52, R57, RZ, !P0 ;  /* 0x000000ff39347208 */ /* 0x000fe40004000000 */
[----:B------:R-:W-:Y:S02]  /*1180*/  PLOP3.LUT P0, PT, P0, PT, PT, 0x8, 0x80 ;  /* 0x000000000080781c */ /* 0x000fe4000070e170 */
[----:B------:R-:W-:Y:S01]  /*1190*/  MOV R57, R2 ;  /* 0x0000000200397202 */ /* 0x000fe20000000f00 */
        /* <DEDUP_REMOVED lines=12> */
.L_x_3985:
        /* <DEDUP_REMOVED lines=13> */
.L_x_3987:
[----:B------:R-:W-:Y:S05]  /*1330*/  BSYNC.RECONVERGENT B2 ;  /* 0x0000000000027941 */ /* 0x000fea0003800200 */
.L_x_3986:
        /* <DEDUP_REMOVED lines=42> */
.L_x_3984:
[----:B------:R-:W-:Y:S05]  /*15e0*/  BSYNC.RECONVERGENT B1 ;  /* 0x0000000000017941 */ /* 0x000fea0003800200 */
.L_x_3983:
        /* <DEDUP_REMOVED lines=24> */
.L_x_3990:
        /* <DEDUP_REMOVED lines=13> */
.L_x_3992:
[----:B------:R-:W-:Y:S05]  /*1840*/  BSYNC.RECONVERGENT B2 ;  /* 0x0000000000027941 */ /* 0x000fea0003800200 */
.L_x_3991:
        /* <DEDUP_REMOVED lines=43> */
.L_x_3989:
[----:B------:R-:W-:Y:S05]  /*1b00*/  BSYNC.RECONVERGENT B1 ;  /* 0x0000000000017941 */ /* 0x000fea0003800200 */
.L_x_3988:
        /* <DEDUP_REMOVED lines=24> */
.L_x_3995:
        /* <DEDUP_REMOVED lines=13> */
.L_x_3997:
[----:B------:R-:W-:Y:S05]  /*1d60*/  BSYNC.RECONVERGENT B2 ;  /* 0x0000000000027941 */ /* 0x000fea0003800200 */
.L_x_3996:
        /* <DEDUP_REMOVED lines=42> */
.L_x_3994:
[----:B------:R-:W-:Y:S05]  /*2010*/  BSYNC.RECONVERGENT B1 ;  /* 0x0000000000017941 */ /* 0x000fea0003800200 */
.L_x_3993:
[----:B------:R-:W-:Y:S01]  /*2020*/  I2FP.F32.U32 R48, R48 ;  /* 0x0000003000307245 */ /* 0x000fe20000201000 */
[----:B------:R-:W-:Y:S01]  /*2030*/  HADD2.F32 R49, -RZ, R49.H1_H1 ;  /* 0x30000031ff317230 */ /* 0x000fe20000004100 */
[----:B------:R-:W-:Y:S01]  /*2040*/  ISETP.NE.AND P0, PT, R60, 0x1, PT ;  /* 0x000000013c00780c */ /* 0x000fe20003f05270 */
[----:B------:R-:W-:Y:S01]  /*2050*/  BSSY.RECONVERGENT B1, `(.L_x_3998) ;  /* 0x000004c000017945 */ /* 0x000fe20003800200 */
[----:B------:R-:W-:Y:S02]  /*2060*/  HFMA2 R62, -RZ, RZ, 0, 1.1920928955078125e-07 ;  /* 0x00000002ff3e7431 */ /* 0x000fe400000001ff */
[----:B------:R-:W-:Y:S01]  /*2070*/  FFMA.FTZ R48, R48, R77, 1.1641532182693481445e-10 ;  /* 0x2f00000030307423 */ /* 0x000fe2000001004d */
[----:B------:R-:W-:-:S04]  /*2080*/  FMUL.FTZ R49, R49, R76 ;  /* 0x0000004c31317220 */ /* 0x000fc80000410000 */
[----:B------:R-:W-:Y:S01]  /*2090*/  FSETP.GTU.FTZ.AND P2, PT, R48, R75, PT ;  /* 0x0000004b3000720b */ /* 0x000fe20003f5c000 */
[----:B------:R-:W-:-:S03]  /*20a0*/  @P1 HADD2.F32 R48, -RZ, R45.H1_H1 ;  /* 0x3000002dff301230 */ /* 0x000fc60000004100 */
        /* <DEDUP_REMOVED lines=14> */
.L_x_4000:
        /* <DEDUP_REMOVED lines=13> */
.L_x_4002:
[----:B------:R-:W-:Y:S05]  /*2260*/  BSYNC.RECONVERGENT B2 ;  /* 0x0000000000027941 */ /* 0x000fea0003800200 */
.L_x_4001:
        /* <DEDUP_REMOVED lines=42> */
.L_x_3999:
[----:B------:R-:W-:Y:S05]  /*2510*/  BSYNC.RECONVERGENT B1 ;  /* 0x0000000000017941 */ /* 0x000fea0003800200 */
.L_x_3998:
        /* <DEDUP_REMOVED lines=23> */
.L_x_4005:
        /* <DEDUP_REMOVED lines=13> */
.L_x_4007:
[----:B------:R-:W-:Y:S05]  /*2760*/  BSYNC.RECONVERGENT B2 ;  /* 0x0000000000027941 */ /* 0x000fea0003800200 */
.L_x_4006:
        /* <DEDUP_REMOVED lines=42> */
.L_x_4004:
[----:B------:R-:W-:Y:S05]  /*2a10*/  BSYNC.RECONVERGENT B1 ;  /* 0x0000000000017941 */ /* 0x000fea0003800200 */
.L_x_4003:
        /* <DEDUP_REMOVED lines=8> */
[----:B------:R-:W-:-:S03]  /*2aa0*/  @P1 HADD2.F32 R48, -RZ, R46.H1_H1 ;  /* 0x3000002eff301230 */ /* 0x000fc60000004100 */
[----:B------:R-:W-:Y:S02]  /*2ab0*/  FSEL R63, R49, RZ, !P0 ;  /* 0x000000ff313f7208 */ /* 0x000fe40004000000 */
[----:B------:R-:W-:Y:S02]  /*2ac0*/  MOV R49, R2 ;  /* 0x0000000200317202 */ /* 0x000fe40000000f00 */
[----:B------:R-:W-:Y:S01]  /*2ad0*/  PLOP3.LUT P0, PT, P0, PT, PT, 0x8, 0x80 ;  /* 0x000000000080781c */ /* 0x000fe2000070e170 */
        /* <DEDUP_REMOVED lines=11> */
.L_x_4010:
        /* <DEDUP_REMOVED lines=13> */
.L_x_4012:
[----:B------:R-:W-:Y:S05]  /*2c60*/  BSYNC.RECONVERGENT B2 ;  /* 0x0000000000027941 */ /* 0x000fea0003800200 */
.L_x_4011:
        /* <DEDUP_REMOVED lines=42> */
.L_x_4009:
[----:B------:R-:W-:Y:S05]  /*2f10*/  BSYNC.RECONVERGENT B1 ;  /* 0x0000000000017941 */ /* 0x000fea0003800200 */
.L_x_4008:
        /* <DEDUP_REMOVED lines=23> */
.L_x_4015:
        /* <DEDUP_REMOVED lines=13> */
.L_x_4017:
[----:B------:R-:W-:Y:S05]  /*3160*/  BSYNC.RECONVERGENT B2 ;  /* 0x0000000000027941 */ /* 0x000fea0003800200 */
.L_x_4016:
        /* <DEDUP_REMOVED lines=42> */
.L_x_4014:
[----:B------:R-:W-:Y:S05]  /*3410*/  BSYNC.RECONVERGENT B1 ;  /* 0x0000000000017941 */ /* 0x000fea0003800200 */
.L_x_4013:
        /* <DEDUP_REMOVED lines=13> */
[----:B------:R-:W-:Y:S01]  /*34f0*/  PRMT R51, R88, 0x5410, R51 ;  /* 0x0000541058337816 */ /* 0x000fe20000000033 */
[----:B------:R-:W-:Y:S06]  /*3500*/  BRA `(.L_x_4018) ;  /* 0x00000050002c7947 */ /* 0x000fec0003800000 */
.L_x_3977:
        /* <DEDUP_REMOVED lines=16> */
.L_x_4021:
        /* <DEDUP_REMOVED lines=13> */
.L_x_4023:
[----:B------:R-:W-:Y:S05]  /*36e0*/  BSYNC.RECONVERGENT B2 ;  /* 0x0000000000027941 */ /* 0x000fea0003800200 */
.L_x_4022:
        /* <DEDUP_REMOVED lines=42> */
.L_x_4020:
[----:B------:R-:W-:Y:S05]  /*3990*/  BSYNC.RECONVERGENT B1 ;  /* 0x0000000000017941 */ /* 0x000fea0003800200 */
.L_x_4019:
[----:B------:R-:W-:Y:S01]  /*39a0*/  I2FP.F32.U32 R52, R52 ;  /* 0x0000003400347245 */ /* 0x000fe20000201000 */
[----:B------:R-:W-:Y:S01]  /*39b0*/  IMAD.U32 R75, RZ, RZ, UR31 ;  /* 0x0000001fff4b7e24 */ /* 0x000fe2000f8e00ff */
[----:B------:R-:W-:Y:S01]  /*39c0*/  ISETP.NE.AND P2, PT, R58, 0x1, PT ;  /* 0x000000013a00780c */ /* 0x000fe20003f45270 */
[----:B-----5:R-:W-:Y:S01]  /*39d0*/  HADD2.F32 R57, -RZ, R48.H0_H0 ;  /* 0x20000030ff397230 */ /* 0x020fe20000004100 */
[----:B------:R-:W-:Y:S01]  /*39e0*/  MOV R76, UR32 ;  /* 0x00000020004c7c02 */ /* 0x000fe20008000f00 */
[----:B------:R-:W-:Y:S01]  /*39f0*/  FFMA.FTZ R52, R52, R77, 1.1641532182693481445e-10 ;  /* 0x2f00000034347423 */ /* 0x000fe2000001004d */
[----:B------:R-:W-:Y:S01]  /*3a00*/  BSSY.RECONVERGENT B1, `(.L_x_4024) ;  /* 0x000004a000017945 */ /* 0x000fe20003800200 */
[----:B------:R-:W-:-:S03]  /*3a10*/  IMAD.MOV.U32 R59, RZ, RZ, 0x2 ;  /* 0x00000002ff3b7424 */ /* 0x000fc600078e00ff */
[----:B------:R-:W-:Y:S01]  /*3a20*/  FSETP.GTU.FTZ.AND P0, PT, R52, R75, PT ;  /* 0x0000004b3400720b */ /* 0x000fe20003f1c000 */
[----:B------:R-:W-:Y:S01]  /*3a30*/  FMUL.FTZ R52, R57, R76 ;  /* 0x0000004c39347220 */ /* 0x000fe20000410000 */
[----:B------:R-:W-:Y:S02]  /*3a40*/  IMAD.MOV.U32 R57, RZ, RZ, R2 ;  /* 0x000000ffff397224 */ /* 0x000fe400078e0002 */
        /* <DEDUP_REMOVED lines=12> */
.L_x_4026:
        /* <DEDUP_REMOVED lines=13> */
.L_x_4028:
[----:B------:R-:W-:Y:S05]  /*3be0*/  BSYNC.RECONVERGENT B2 ;  /* 0x0000000000027941 */ /* 0x000fea0003800200 */
.L_x_4027:
        /* <DEDUP_REMOVED lines=43> */
.L_x_4025:
[----:B------:R-:W-:Y:S05]  /*3ea0*/  BSYNC.RECONVERGENT B1 ;  /* 0x0000000000017941 */ /* 0x000fea0003800200 */
.L_x_4024:
        /* <DEDUP_REMOVED lines=25> */
.L_x_4031:
        /* <DEDUP_REMOVED lines=13> */
.L_x_4033:
[----:B------:R-:W-:Y:S05]  /*4110*/  BSYNC.RECONVERGENT B2 ;  /* 0x0000000000027941 */ /* 0x000fea0003800200 */
.L_x_4032:
        /* <DEDUP_REMOVED lines=43> */
.L_x_4030:
[----:B------:R-:W-:Y:S05]  /*43d0*/  BSYNC.RECONVERGENT B1 ;  /* 0x0000000000017941 */ /* 0x000fea0003800200 */
.L_x_4029:
        /* <DEDUP_REMOVED lines=21> */
.L_x_4036:
        /* <DEDUP_REMOVED lines=13> */
.L_x_4038:
[----:B------:R-:W-:Y:S05]  /*4600*/  BSYNC.RECONVERGENT B2 ;  /* 0x0000000000027941 */ /* 0x000fea0003800200 */
.L_x_4037:
        /* <DEDUP_REMOVED lines=43> */
.L_x_4035:
[----:B------:R-:W-:Y:S05]  /*48c0*/  BSYNC.RECONVERGENT B1 ;  /* 0x0000000000017941 */ /* 0x000fea0003800200 */
.L_x_4034:
        /* <DEDUP_REMOVED lines=25> */
.L_x_4041:
        /* <DEDUP_REMOVED lines=13> */
.L_x_4043:
[----:B------:R-:W-:Y:S05]  /*4b30*/  BSYNC.RECONVERGENT B2 ;  /* 0x0000000000027941 */ /* 0x000fea0003800200 */
.L_x_4042:
        /* <DEDUP_REMOVED lines=43> */
.L_x_4040:
[----:B------:R-:W-:Y:S05]  /*4df0*/  BSYNC.RECONVERGENT B1 ;  /* 0x0000000000017941 */ /* 0x000fea0003800200 */
.L_x_4039:
[----:B------:R-:W-:Y:S01]  /*4e00*/  I2FP.F32.U32 R48, R48 ;  /* 0x0000003000307245 */ /* 0x000fe20000201000 */
[----:B------:R-:W-:Y:S01]  /*4e10*/  HADD2.F32 R61, -RZ, R49.H0_H0 ;  /* 0x20000031ff3d7230 */ /* 0x000fe20000004100 */
        /* <DEDUP_REMOVED lines=19> */
.L_x_4046:
        /* <DEDUP_REMOVED lines=13> */
.L_x_4048:
[----:B------:R-:W-:Y:S05]  /*5020*/  BSYNC.RECONVERGENT B2 ;  /* 0x0000000000027941 */ /* 0x000fea0003800200 */
.L_x_4047:
        /* <DEDUP_REMOVED lines=42> */
.L_x_4045:
[----:B------:R-:W-:Y:S05]  /*52d0*/  BSYNC.RECONVERGENT B1 ;  /* 0x0000000000017941 */ /* 0x000fea0003800200 */
.L_x_4044:
        /* <DEDUP_REMOVED lines=25> */
.L_x_4051:
        /* <DEDUP_REMOVED lines=13> */
.L_x_4053:
[----:B------:R-:W-:Y:S05]  /*5540*/  BSYNC.RECONVERGENT B2 ;  /* 0x0000000000027941 */ /* 0x000fea0003800200 */
.L_x_4052:
        /* <DEDUP_REMOVED lines=42> */
.L_x_4050:
[----:B------:R-:W-:Y:S05]  /*57f0*/  BSYNC.RECONVERGENT B1 ;  /* 0x0000000000017941 */ /* 0x000fea0003800200 */
.L_x_4049:
[----:B------:R-:W-:Y:S01]  /*5800*/  ISETP.NE.AND P3, PT, R60, 0x1, PT ;  /* 0x000000013c00780c */ /* 0x000fe20003f65270 */
[----:B------:R-:W-:Y:S01]  /*5810*/  HADD2.F32 R49, -RZ, R49.H1_H1 ;  /* 0x30000031ff317230 */ /* 0x000fe20000004100 */
[----:B------:R-:W-:Y:S01]  /*5820*/  I2FP.F32.U32 R48, R48 ;  /* 0x0000003000307245 */ /* 0x000fe20000201000 */
[----:B------:R-:W-:Y:S01]  /*5830*/  BSSY.RECONVERGENT B1, `(.L_x_4054) ;  /* 0x0000049000017945 */ /* 0x000fe20003800200 */
[----:B------:R-:W-:Y:S02]  /*5840*/  IMAD.MOV.U32 R62, RZ, RZ, 0x2 ;  /* 0x00000002ff3e7424 */ /* 0x000fe400078e00ff */
[----:B------:R-:W-:Y:S01]  /*5850*/  FMUL.FTZ R49, R49, R76 ;  /* 0x0000004c31317220 */ /* 0x000fe20000410000 */
[----:B------:R-:W-:-:S05]  /*5860*/  FFMA.FTZ R48, R48, R77, 1.1641532182693481445e-10 ;  /* 0x2f00000030307423 */ /* 0x000fca000001004d */
[----:B------:R-:W-:Y:S02]  /*5870*/  FSETP.GTU.FTZ.AND P0, PT, R48, R75, PT ;  /* 0x0000004b3000720b */ /* 0x000fe40003f1c000 */
[----:B------:R-:W-:Y:S02]  /*5880*/  MOV R48, R2 ;  /* 0x0000000200307202 */ /* 0x000fe40000000f00 */
        /* <DEDUP_REMOVED lines=11> */
.L_x_4056:
        /* <DEDUP_REMOVED lines=13> */
.L_x_4058:
[----:B------:R-:W-:Y:S05]  /*5a10*/  BSYNC.RECONVERGENT B2 ;  /* 0x0000000000027941 */ /* 0x000fea0003800200 */
.L_x_4057:
        /* <DEDUP_REMOVED lines=42> */
.L_x_4055:
[----:B------:R-:W-:Y:S05]  /*5cc0*/  BSYNC.RECONVERGENT B1 ;  /* 0x0000000000017941 */ /* 0x000fea0003800200 */
.L_x_4054:
        /* <DEDUP_REMOVED lines=25> */
.L_x_4061:
        /* <DEDUP_REMOVED lines=13> */
.L_x_4063:
[----:B------:R-:W-:Y:S05]  /*5f30*/  BSYNC.RECONVERGENT B2 ;  /* 0x0000000000027941 */ /* 0x000fea0003800200 */
.L_x_4062:
        /* <DEDUP_REMOVED lines=43> */
.L_x_4060:
[----:B------:R-:W-:Y:S05]  /*61f0*/  BSYNC.RECONVERGENT B1 ;  /* 0x0000000000017941 */ /* 0x000fea0003800200 */
.L_x_4059:
        /* <DEDUP_REMOVED lines=20> */
.L_x_4066:
        /* <DEDUP_REMOVED lines=13> */
.L_x_4068:
[----:B------:R-:W-:Y:S05]  /*6410*/  BSYNC.RECONVERGENT B2 ;  /* 0x0000000000027941 */ /* 0x000fea0003800200 */
.L_x_4067:
        /* <DEDUP_REMOVED lines=42> */
.L_x_4065:
[----:B------:R-:W-:Y:S05]  /*66c0*/  BSYNC.RECONVERGENT B1 ;  /* 0x0000000000017941 */ /* 0x000fea0003800200 */
.L_x_4064:
        /* <DEDUP_REMOVED lines=25> */
.L_x_4071:
        /* <DEDUP_REMOVED lines=13> */
.L_x_4073:
[----:B------:R-:W-:Y:S05]  /*6930*/  BSYNC.RECONVERGENT B2 ;  /* 0x0000000000027941 */ /* 0x000fea0003800200 */
.L_x_4072:
        /* <DEDUP_REMOVED lines=42> */
.L_x_4070:
[----:B------:R-:W-:Y:S05]  /*6be0*/  BSYNC.RECONVERGENT B1 ;  /* 0x0000000000017941 */ /* 0x000fea0003800200 */
.L_x_4069:
        /* <DEDUP_REMOVED lines=20> */
.L_x_4076:
        /* <DEDUP_REMOVED lines=13> */
.L_x_4078:
[----:B------:R-:W-:Y:S05]  /*6e00*/  BSYNC.RECONVERGENT B2 ;  /* 0x0000000000027941 */ /* 0x000fea0003800200 */
.L_x_4077:
        /* <DEDUP_REMOVED lines=42> */
.L_x_4075:
[----:B------:R-:W-:Y:S05]  /*70b0*/  BSYNC.RECONVERGENT B1 ;  /* 0x0000000000017941 */ /* 0x000fea0003800200 */
.L_x_4074:
        /* <DEDUP_REMOVED lines=25> */
.L_x_4081:
        /* <DEDUP_REMOVED lines=13> */
.L_x_4083:
[----:B------:R-:W-:Y:S05]  /*7320*/  BSYNC.RECONVERGENT B2 ;  /* 0x0000000000027941 */ /* 0x000fea0003800200 */
.L_x_4082:
        /* <DEDUP_REMOVED lines=42> */
.L_x_4080:
[----:B------:R-:W-:Y:S05]  /*75d0*/  BSYNC.RECONVERGENT B1 ;  /* 0x0000000000017941 */ /* 0x000fea0003800200 */
.L_x_4079:
        /* <DEDUP_REMOVED lines=20> */
.L_x_4086:
        /* <DEDUP_REMOVED lines=13> */
.L_x_4088:
[----:B------:R-:W-:Y:S05]  /*77f0*/  BSYNC.RECONVERGENT B2 ;  /* 0x0000000000027941 */ /* 0x000fea0003800200 */
.L_x_4087:
        /* <DEDUP_REMOVED lines=42> */
.L_x_4085:
[----:B------:R-:W-:Y:S05]  /*7aa0*/  BSYNC.RECONVERGENT B1 ;  /* 0x0000000000017941 */ /* 0x000fea0003800200 */
.L_x_4084:
        /* <DEDUP_REMOVED lines=25> */
.L_x_4091:
        /* <DEDUP_REMOVED lines=13> */
.L_x_4093:
[----:B------:R-:W-:Y:S05]  /*7d10*/  BSYNC.RECONVERGENT B2 ;  /* 0x0000000000027941 */ /* 0x000fea0003800200 */
.L_x_4092:
        /* <DEDUP_REMOVED lines=42> */
.L_x_4090:
[----:B------:R-:W-:Y:S05]  /*7fc0*/  BSYNC.RECONVERGENT B1 ;  /* 0x0000000000017941 */ /* 0x000fea0003800200 */
.L_x_4089:
        /* <DEDUP_REMOVED lines=20> */
.L_x_4096:
        /* <DEDUP_REMOVED lines=15> */
.L_x_4098:
[----:B------:R-:W-:Y:S05]  /*8200*/  BSYNC.RECONVERGENT B2 ;  /* 0x0000000000027941 */ /* 0x000fea0003800200 */
.L_x_4097:
        /* <DEDUP_REMOVED lines=42> */
.L_x_4095:
[----:B------:R-:W-:Y:S05]  /*84b0*/  BSYNC.RECONVERGENT B1 ;  /* 0x0000000000017941 */ /* 0x000fea0003800200 */
.L_x_4094:
        /* <DEDUP_REMOVED lines=8> */
[----:B------:R-:W-:Y:S02]  /*8540*/  SEL R73, RZ, 0x1, P6 ;  /* 0x00000001ff497807 */ /* 0x000fe40003000000 */
[----:B------:R-:W-:Y:S01]  /*8550*/  PRMT R49, R87, 0x5410, R89 ;  /* 0x0000541057317816 */ /* 0x000fe20000000059 */
[----:B------:R-:W-:Y:S01]  /*8560*/  FADD.FTZ R51, R51, R48 ;  /* 0x0000003033337221 */ /* 0x000fe20000010000 */
[----:B------:R-:W-:-:S03]  /*8570*/  PRMT R48, R85, 0x5410, R86 ;  /* 0x0000541055307816 */ /* 0x000fc60000000056 */
[--C-:B------:R-:W-:Y:S01]  /*8580*/  @P1 FADD.FTZ R74, R74, R51.reuse ;  /* 0x000000334a4a1221 */ /* 0x100fe20000010000 */
[----:B------:R-:W-:-:S05]  /*8590*/  @!P1 IMAD.MOV.U32 R74, RZ, RZ, R51 ;  /* 0x000000ffff4a9224 */ /* 0x000fca00078e0033 */
[----:B------:R-:W-:-:S04]  /*85a0*/  F2FP.F16.F32.PACK_AB R51, RZ, R74 ;  /* 0x0000004aff33723e */ /* 0x000fc800000000ff */
[----:B------:R-:W-:-:S07]  /*85b0*/  PRMT R51, R88, 0x5410, R51 ;  /* 0x0000541058337816 */ /* 0x000fce0000000033 */
.L_x_4018:
[----:B------:R-:W-:Y:S01]  /*85c0*/  SEL R89, RZ, 0x100, !P0 ;  /* 0x00000100ff597807 */ /* 0x000fe20004000000 */
[----:B------:R-:W0:Y:S01]  /*85d0*/  @P1 LDC.64 R80, c[0x0][0x3a0] ;  /* 0x0000e800ff501b82 */ /* 0x000e220000000a00 */
[----:B------:R-:W-:Y:S02]  /*85e0*/  ISETP.NE.U32.AND P0, PT, R54, RZ, PT ;  /* 0x000000ff3600720c */ /* 0x000fe40003f05070 */
[----:B------:R-:W-:Y:S02]  /*85f0*/  SEL R87, RZ, 0x1000000, !P5 ;  /* 0x01000000ff577807 */ /* 0x000fe40006800000 */
[----:B------:R-:W-:Y:S02]  /*8600*/  ISETP.NE.AND.EX P0, PT, R55, RZ, PT, P0 ;  /* 0x000000ff3700720c */ /* 0x000fe40003f05300 */
[----:B------:R-:W-:Y:S01]  /*8610*/  ISETP.NE.AND P6, PT, R56, RZ, PT ;  /* 0x000000ff3800720c */ /* 0x000fe20003fc5270 */
[----:B------:R-:W1:Y:S01]  /*8620*/  LDC.64 R54, c[0x0][0x3a8] ;  /* 0x0000ea00ff367b82 */ /* 0x000e620000000a00 */
[----:B------:R-:W-:-:S02]  /*8630*/  ISETP.NE.AND P5, PT, R57, RZ, PT ;  /* 0x000000ff3900720c */ /* 0x000fc40003fa5270 */
[----:B------:R-:W-:Y:S02]  /*8640*/  SEL R88, RZ, 0x10000, !P4 ;  /* 0x00010000ff587807 */ /* 0x000fe40006000000 */
[----:B------:R-:W-:Y:S02]  /*8650*/  ISETP.NE.AND P4, PT, R84, RZ, PT ;  /* 0x000000ff5400720c */ /* 0x000fe40003f85270 */
[----:B------:R-:W-:Y:S01]  /*8660*/  SEL R86, RZ, 0x1000000, !P2 ;  /* 0x01000000ff567807 */ /* 0x000fe20005000000 */
[----:B------:R-:W2:Y:S01]  /*8670*/  LDC.64 R56, c[0x0][0x3b0] ;  /* 0x0000ec00ff387b82 */ /* 0x000ea20000000a00 */
[----:B------:R-:W-:Y:S02]  /*8680*/  SEL R79, RZ, 0x10000, !P4 ;  /* 0x00010000ff4f7807 */ /* 0x000fe40006000000 */
[----:B------:R-:W-:Y:S02]  /*8690*/  SEL R78, RZ, 0x100, !P5 ;  /* 0x00000100ff4e7807 */ /* 0x000fe40006800000 */
[----:B------:R-:W-:-:S02]  /*86a0*/  LOP3.LUT R89, R89, R87, R88, 0xfe, !PT ;  /* 0x0000005759597212 */ /* 0x000fc400078efe58 */
[----:B------:R-:W-:Y:S01]  /*86b0*/  SEL R88, RZ, 0x1, !P3 ;  /* 0x00000001ff587807 */ /* 0x000fe20005800000 */
[----:B------:R-:W3:Y:S01]  /*86c0*/  @P0 LDC.64 R84, c[0x0][0x398] ;  /* 0x0000e600ff540b82 */ /* 0x000ee20000000a00 */
[----:B------:R-:W-:Y:S01]  /*86d0*/  LOP3.LUT R78, R78, R86, R79, 0xfe, !PT ;  /* 0x000000564e4e7212 */ /* 0x000fe200078efe4f */
[----:B------:R-:W-:Y:S01]  /*86e0*/  VIADD R79, R53, 0x20 ;  /* 0x00000020354f7836 */ /* 0x000fe20000000000 */
[----:B------:R-:W-:Y:S02]  /*86f0*/  SEL R87, RZ, 0x1, !P6 ;  /* 0x00000001ff577807 */ /* 0x000fe40007000000 */
[----:B------:R-:W-:Y:S01]  /*8700*/  LOP3.LUT R89, R89, R88, RZ, 0xfc, !PT ;  /* 0x0000005859597212 */ /* 0x000fe200078efcff */
[----:B0-----:R-:W-:Y:S01]  /*8710*/  @P1 IMAD.WIDE.U32 R80, R79, 0x10, R80 ;  /* 0x000000104f501825 */ /* 0x001fe200078e0050 */
[----:B------:R-:W-:-:S03]  /*8720*/  LOP3.LUT R88, R78, R87, RZ, 0xfc, !PT ;  /* 0x000000574e587212 */ /* 0x000fc600078efcff */
[----:B-1----:R-:W-:-:S04]  /*8730*/  IMAD.WIDE.U32 R94, R53, 0x10, R54 ;  /* 0x00000010355e7825 */ /* 0x002fc800078e0036 */
[----:B------:R-:W-:Y:S01]  /*8740*/  IMAD.WIDE.U32 R86, R79, 0x10, R82 ;  /* 0x000000104f567825 */ /* 0x000fe200078e0052 */
[----:B------:R0:W-:Y:S03]  /*8750*/  STG.E.128 desc[UR8][R94.64], R48 ;  /* 0x000000305e007986 */ /* 0x0001e6000c101d08 */
[----:B--2---:R-:W-:-:S05]  /*8760*/  IMAD.WIDE.U32 R90, R53, 0x8, R56 ;  /* 0x00000008355a7825 */ /* 0x004fca00078e0038 */
[----:B------:R0:W-:Y:S01]  /*8770*/  STG.E.64 desc[UR8][R90.64], R88 ;  /* 0x000000585a007986 */ /* 0x0001e2000c101b08 */
[----:B---3--:R-:W-:Y:S01]  /*8780*/  @P0 IMAD.WIDE.U32 R84, R79, 0x10, R84 ;  /* 0x000000104f540825 */ /* 0x008fe200078e0054 */
[----:B------:R-:W-:Y:S06]  /*8790*/  @!P0 BRA `(.L_x_4099) ;  /* 0x0000000000508947 */ /* 0x000fec0003800000 */
        /* <DEDUP_REMOVED lines=20> */
.L_x_4099:
        /* <DEDUP_REMOVED lines=20> */
.L_x_4103:
        /* <DEDUP_REMOVED lines=13> */
.L_x_4105:
[----:B------:R-:W-:Y:S05]  /*8af0*/  BSYNC.RECONVERGENT B2 ;  /* 0x0000000000027941 */ /* 0x000fea0003800200 */
.L_x_4104:
        /* <DEDUP_REMOVED lines=42> */
.L_x_4102:
[----:B------:R-:W-:Y:S05]  /*8da0*/  BSYNC.RECONVERGENT B1 ;  /* 0x0000000000017941 */ /* 0x000fea0003800200 */
.L_x_4101:
[----:B------:R-:W-:Y:S01]  /*8db0*/  I2FP.F32.U32 R66, R66 ;  /* 0x0000004200427245 */ /* 0x000fe20000201000 */
[----:B-----5:R-:W-:Y:S01]  /*8dc0*/  HADD2.F32 R67, -RZ, R48.H0_H0 ;  /* 0x20000030ff437230 */ /* 0x020fe20000004100 */
        /* <DEDUP_REMOVED lines=19> */
.L_x_4108:
        /* <DEDUP_REMOVED lines=13> */
.L_x_4110:
[----:B------:R-:W-:Y:S05]  /*8fd0*/  BSYNC.RECONVERGENT B2 ;  /* 0x0000000000027941 */ /* 0x000fea0003800200 */
.L_x_4109:
        /* <DEDUP_REMOVED lines=26> */
[----:B--2---:R-:W-:Y:S01]  /*9180*/  LOP3.LUT R80, R2, UR23, R71, 0x96, !PT ;  /* 0x0000001702507c12 */ /* 0x004fe2000f8e9647 */
        /* <DEDUP_REMOVED lines=15> */
.L_x_4107:
[----:B------:R-:W-:Y:S05]  /*9280*/  BSYNC.RECONVERGENT B1 ;  /* 0x0000000000017941 */ /* 0x000fea0003800200 */
.L_x_4106:
        /* <DEDUP_REMOVED lines=12> */
[----:B--2---:R-:W-:Y:S01]  /*9350*/  @P1 FADD.FTZ R84, R69, R72 ;  /* 0x0000004845541221 */ /* 0x004fe20000010000 */
[----:B------:R-:W-:Y:S01]  /*9360*/  @!P1 MOV R84, R72 ;  /* 0x0000004800549202 */ /* 0x000fe20000000f00 */
[----:B------:R-:W-:-:S03]  /*9370*/  IMAD.MOV.U32 R69, RZ, RZ, 0x2 ;  /* 0x00000002ff457424 */ /* 0x000fc600078e00ff */
        /* <DEDUP_REMOVED lines=10> */
.L_x_4113:
        /* <DEDUP_REMOVED lines=13> */
.L_x_4115:
[----:B------:R-:W-:Y:S05]  /*94f0*/  BSYNC.RECONVERGENT B2 ;  /* 0x0000000000027941 */ /* 0x000fea0003800200 */
.L_x_4114:
        /* <DEDUP_REMOVED lines=43> */
.L_x_4112:
[----:B------:R-:W-:Y:S05]  /*97b0*/  BSYNC.RECONVERGENT B1 ;  /* 0x0000000000017941 */ /* 0x000fea0003800200 */
.L_x_4111:
        /* <DEDUP_REMOVED lines=21> */
.L_x_4118:
        /* <DEDUP_REMOVED lines=13> */
.L_x_4120:
[----:B------:R-:W-:Y:S05]  /*99e0*/  BSYNC.RECONVERGENT B2 ;  /* 0x0000000000027941 */ /* 0x000fea0003800200 */
.L_x_4119:
        /* <DEDUP_REMOVED lines=42> */
.L_x_4117:
[----:B------:R-:W-:Y:S05]  /*9c90*/  BSYNC.RECONVERGENT B1 ;  /* 0x0000000000017941 */ /* 0x000fea0003800200 */
.L_x_4116:
        /* <DEDUP_REMOVED lines=8> */
[----:B------:R-:W-:-:S03]  /*9d20*/  IMAD.MOV.U32 R68, RZ, RZ, 0x2 ;  /* 0x00000002ff447424 */ /* 0x000fc600078e00ff */
[----:B------:R-:W-:-:S05]  /*9d30*/  FSEL R67, R67, RZ, !P2 ;  /* 0x000000ff43437208 */ /* 0x000fca0005000000 */
[----:B------:R-:W-:Y:S01]  /*9d40*/  FADD.FTZ R48, R48, R67 ;  /* 0x0000004330307221 */ /* 0x000fe20000010000 */
[----:B------:R-:W-:-:S03]  /*9d50*/  SEL R67, RZ, 0x1, P2 ;  /* 0x00000001ff437807 */ /* 0x000fc60001000000 */
[--C-:B------:R-:W-:Y:S01]  /*9d60*/  @P1 FADD.FTZ R86, R69, R48.reuse ;  /* 0x0000003045561221 */ /* 0x100fe20000010000 */
[----:B------:R-:W-:Y:S01]  /*9d70*/  @!P1 IMAD.MOV.U32 R86, RZ, RZ, R48 ;  /* 0x000000ffff569224 */ /* 0x000fe200078e0030 */
        /* <DEDUP_REMOVED lines=11> */
.L_x_4123:
        /* <DEDUP_REMOVED lines=13> */
.L_x_4125:
[----:B------:R-:W-:Y:S05]  /*9f00*/  BSYNC.RECONVERGENT B2 ;  /* 0x0000000000027941 */ /* 0x000fea0003800200 */
.L_x_4124:
        /* <DEDUP_REMOVED lines=42> */
.L_x_4122:
[----:B------:R-:W-:Y:S05]  /*a1b0*/  BSYNC.RECONVERGENT B1 ;  /* 0x0000000000017941 */ /* 0x000fea0003800200 */
.L_x_4121:
[----:B------:R-:W-:Y:S01]  /*a1c0*/  I2FP.F32.U32 R48, R48 ;  /* 0x0000003000307245 */ /* 0x000fe20000201000 */
[----:B------:R-:W-:Y:S01]  /*a1d0*/  HADD2.F32 R69, -RZ, R49.H0_H0 ;  /* 0x20000031ff457230 */ /* 0x000fe20000004100 */
[----:B------:R-:W-:Y:S01]  /*a1e0*/  ISETP.NE.AND P3, PT, R68, 0x1, PT ;  /* 0x000000014400780c */ /* 0x000fe20003f65270 */
[----:B------:R-:W-:Y:S01]  /*a1f0*/  BSSY.RECONVERGENT B1, `(.L_x_4126) ;  /* 0x000004a000017945 */ /* 0x000fe20003800200 */
[----:B------:R-:W-:Y:S02]  /*a200*/  HFMA2 R70, -RZ, RZ, 0, 1.1920928955078125e-07 ;  /* 0x00000002ff467431 */ /* 0x000fe400000001ff */
[----:B------:R-:W-:-:S05]  /*a210*/  FFMA.FTZ R48, R48, R77, 1.1641532182693481445e-10 ;  /* 0x2f00000030307423 */ /* 0x000fca000001004d */
        /* <DEDUP_REMOVED lines=15> */
.L_x_4128:
        /* <DEDUP_REMOVED lines=13> */
.L_x_4130:
[----:B------:R-:W-:Y:S05]  /*a3e0*/  BSYNC.RECONVERGENT B2 ;  /* 0x0000000000027941 */ /* 0x000fea0003800200 */
.L_x_4129:
        /* <DEDUP_REMOVED lines=42> */
.L_x_4127:
[----:B------:R-:W-:Y:S05]  /*a690*/  BSYNC.RECONVERGENT B1 ;  /* 0x0000000000017941 */ /* 0x000fea0003800200 */
.L_x_4126:
        /* <DEDUP_REMOVED lines=25> */
.L_x_4133:
        /* <DEDUP_REMOVED lines=13> */
.L_x_4135:
[----:B------:R-:W-:Y:S05]  /*a900*/  BSYNC.RECONVERGENT B2 ;  /* 0x0000000000027941 */ /* 0x000fea0003800200 */
.L_x_4134:
        /* <DEDUP_REMOVED lines=42> */
.L_x_4132:
[----:B------:R-:W-:Y:S05]  /*abb0*/  BSYNC.RECONVERGENT B1 ;  /* 0x0000000000017941 */ /* 0x000fea0003800200 */
.L_x_4131:
[----:B------:R-:W-:Y:S01]  /*abc0*/  I2FP.F32.U32 R48, R48 ;  /* 0x0000003000307245 */ /* 0x000fe20000201000 */
[----:B------:R-:W-:Y:S01]  /*abd0*/  HADD2.F32 R49, -RZ, R49.H1_H1 ;  /* 0x30000031ff317230 */ /* 0x000fe20000004100 */
[----:B------:R-:W-:Y:S01]  /*abe0*/  ISETP.NE.AND P2, PT, R71, 0x1, PT ;  /* 0x000000014700780c */ /* 0x000fe20003f45270 */
[----:B------:R-:W-:Y:S01]  /*abf0*/  BSSY.RECONVERGENT B1, `(.L_x_4136) ;  /* 0x000004a000017945 */ /* 0x000fe20003800200 */
[----:B------:R-:W-:Y:S02]  /*ac00*/  HFMA2 R70, -RZ, RZ, 0, 1.1920928955078125e-07 ;  /* 0x00000002ff467431 */ /* 0x000fe400000001ff */
[----:B------:R-:W-:Y:S01]  /*ac10*/  FFMA.FTZ R48, R48, R77, 1.1641532182693481445e-10 ;  /* 0x2f00000030307423 */ /* 0x000fe2000001004d */
[----:B------:R-:W-:-:S04]  /*ac20*/  FMUL.FTZ R49, R49, R76 ;  /* 0x0000004c31317220 */ /* 0x000fc80000410000 */
[----:B------:R-:W-:-:S04]  /*ac30*/  FSETP.GTU.FTZ.AND P3, PT, R48, R75, PT ;  /* 0x0000004b3000720b */ /* 0x000fc80003f7c000 */
[----:B------:R-:W-:Y:S01]  /*ac40*/  FSEL R69, R49, RZ, !P3 ;  /* 0x000000ff31457208 */ /* 0x000fe20005800000 */
[----:B------:R-:W-:Y:S01]  /*ac50*/  IMAD.MOV.U32 R49, RZ, RZ, R2 ;  /* 0x000000ffff317224 */ /* 0x000fe200078e0002 */
        /* <DEDUP_REMOVED lines=11> */
.L_x_4138:
        /* <DEDUP_REMOVED lines=13> */
.L_x_4140:
[----:B------:R-:W-:Y:S05]  /*ade0*/  BSYNC.RECONVERGENT B2 ;  /* 0x0000000000027941 */ /* 0x000fea0003800200 */
.L_x_4139:
        /* <DEDUP_REMOVED lines=42> */
.L_x_4137:
[----:B------:R-:W-:Y:S05]  /*b090*/  BSYNC.RECONVERGENT B1 ;  /* 0x0000000000017941 */ /* 0x000fea0003800200 */
.L_x_4136:
        /* <DEDUP_REMOVED lines=25> */
.L_x_4143:
        /* <DEDUP_REMOVED lines=13> */
.L_x_4145:
[----:B------:R-:W-:Y:S05]  /*b300*/  BSYNC.RECONVERGENT B2 ;  /* 0x0000000000027941 */ /* 0x000fea0003800200 */
.L_x_4144:
        /* <DEDUP_REMOVED lines=42> */
.L_x_4142:
[----:B------:R-:W-:Y:S05]  /*b5b0*/  BSYNC.RECONVERGENT B1 ;  /* 0x0000000000017941 */ /* 0x000fea0003800200 */
.L_x_4141:
        /* <DEDUP_REMOVED lines=20> */
.L_x_4148:
        /* <DEDUP_REMOVED lines=13> */
.L_x_4150:
[----:B------:R-:W-:Y:S05]  /*b7d0*/  BSYNC.RECONVERGENT B2 ;  /* 0x0000000000027941 */ /* 0x000fea0003800200 */
.L_x_4149:
        /* <DEDUP_REMOVED lines=42> */
.L_x_4147:
[----:B------:R-:W-:Y:S05]  /*ba80*/  BSYNC.RECONVERGENT B1 ;  /* 0x0000000000017941 */ /* 0x000fea0003800200 */
.L_x_4146:
        /* <DEDUP_REMOVED lines=25> */
.L_x_4153:
        /* <DEDUP_REMOVED lines=13> */
.L_x_4155:
[----:B------:R-:W-:Y:S05]  /*bcf0*/  BSYNC.RECONVERGENT B2 ;  /* 0x0000000000027941 */ /* 0x000fea0003800200 */
.L_x_4154:
        /* <DEDUP_REMOVED lines=42> */
.L_x_4152:
[----:B------:R-:W-:Y:S05]  /*bfa0*/  BSYNC.RECONVERGENT B1 ;  /* 0x0000000000017941 */ /* 0x000fea0003800200 */
.L_x_4151:
        /* <DEDUP_REMOVED lines=20> */
.L_x_4158:
        /* <DEDUP_REMOVED lines=13> */
.L_x_4160:
[----:B------:R-:W-:Y:S05]  /*c1c0*/  BSYNC.RECONVERGENT B2 ;  /* 0x0000000000027941 */ /* 0x000fea0003800200 */
.L_x_4159:
        /* <DEDUP_REMOVED lines=42> */
.L_x_4157:
[----:B------:R-:W-:Y:S05]  /*c470*/  BSYNC.RECONVERGENT B1 ;  /* 0x0000000000017941 */ /* 0x000fea0003800200 */
.L_x_4156:
        /* <DEDUP_REMOVED lines=25> */
.L_x_4163:
        /* <DEDUP_REMOVED lines=13> */
.L_x_4165:
[----:B------:R-:W-:Y:S05]  /*c6e0*/  BSYNC.RECONVERGENT B2 ;  /* 0x0000000000027941 */ /* 0x000fea0003800200 */
.L_x_4164:
        /* <DEDUP_REMOVED lines=42> */
.L_x_4162:
[----:B------:R-:W-:Y:S05]  /*c990*/  BSYNC.RECONVERGENT B1 ;  /* 0x0000000000017941 */ /* 0x000fea0003800200 */
.L_x_4161:
        /* <DEDUP_REMOVED lines=20> */
.L_x_4168:
        /* <DEDUP_REMOVED lines=13> */
.L_x_4170:
[----:B------:R-:W-:Y:S05]  /*cbb0*/  BSYNC.RECONVERGENT B2 ;  /* 0x0000000000027941 */ /* 0x000fea0003800200 */
.L_x_4169:
        /* <DEDUP_REMOVED lines=42> */
.L_x_4167:
[----:B------:R-:W-:Y:S05]  /*ce60*/  BSYNC.RECONVERGENT B1 ;  /* 0x0000000000017941 */ /* 0x000fea0003800200 */
.L_x_4166:
        /* <DEDUP_REMOVED lines=25> */
.L_x_4173:
        /* <DEDUP_REMOVED lines=13> */
.L_x_4175:
[----:B------:R-:W-:Y:S05]  /*d0d0*/  BSYNC.RECONVERGENT B2 ;  /* 0x0000000000027941 */ /* 0x000fea0003800200 */
.L_x_4174:
        /* <DEDUP_REMOVED lines=42> */
.L_x_4172:
[----:B------:R-:W-:Y:S05]  /*d380*/  BSYNC.RECONVERGENT B1 ;  /* 0x0000000000017941 */ /* 0x000fea0003800200 */
.L_x_4171:
        /* <DEDUP_REMOVED lines=20> */
.L_x_4178:
        /* <DEDUP_REMOVED lines=15> */
.L_x_4180:
[----:B------:R-:W-:Y:S05]  /*d5c0*/  BSYNC.RECONVERGENT B2 ;  /* 0x0000000000027941 */ /* 0x000fea0003800200 */
.L_x_4179:
        /* <DEDUP_REMOVED lines=42> */
.L_x_4177:
[----:B------:R-:W-:Y:S05]  /*d870*/  BSYNC.RECONVERGENT B1 ;  /* 0x0000000000017941 */ /* 0x000fea0003800200 */
.L_x_4176:
[----:B------:R-:W-:Y:S01]  /*d880*/  I2FP.F32.U32 R48, R49 ;  /* 0x0000003100307245 */ /* 0x000fe20000201000 */
[----:B------:R-:W-:Y:S02]  /*d890*/  HADD2.F32 R49, -RZ, R43.H1_H1 ;  /* 0x3000002bff317230 */ /* 0x000fe40000004100 */
[----:B------:R-:W-:Y:S02]  /*d8a0*/  @P1 HADD2.F32 R50, -RZ, R47.H1_H1 ;  /* 0x3000002fff321230 */ /* 0x000fe40000004100 */
[----:B------:R-:W-:Y:S01]  /*d8b0*/  FFMA.FTZ R48, R48, R77, 1.1641532182693481445e-10 ;  /* 0x2f00000030307423 */ /* 0x000fe2000001004d */
[----:B------:R-:W-:-:S04]  /*d8c0*/  FMUL.FTZ R49, R49, R76 ;  /* 0x0000004c31317220 */ /* 0x000fc80000410000 */
        /* <DEDUP_REMOVED lines=13> */
.L_x_4100:
        /* <DEDUP_REMOVED lines=16> */
.L_x_4184:
        /* <DEDUP_REMOVED lines=13> */
.L_x_4186:
[----:B------:R-:W-:Y:S05]  /*db70*/  BSYNC.RECONVERGENT B2 ;  /* 0x0000000000027941 */ /* 0x000fea0003800200 */
.L_x_4185:
        /* <DEDUP_REMOVED lines=39> */
[----:B------:R-:W-:Y:S01]  /*ddf0*/  MOV R78, R80 ;  /* 0x00000050004e7202 */ /* 0x000fe20000000f00 */
[----:B------:R-:W-:Y:S01]  /*de00*/  IMAD.MOV.U32 R80, RZ, RZ, R92 ;  /* 0x000000ffff507224 */ /* 0x000fe200078e005c */
[----:B------:R-:W-:-:S07]  /*de10*/  LOP3.LUT R0, R84, UR30, R81, 0x96, !PT ;  /* 0x0000001e54007c12 */ /* 0x000fce000f8e9651 */
.L_x_4183:
[----:B------:R-:W-:Y:S05]  /*de20*/  BSYNC.RECONVERGENT B1 ;  /* 0x0000000000017941 */ /* 0x000fea0003800200 */
.L_x_4182:
        /* <DEDUP_REMOVED lines=24> */
.L_x_4189:
        /* <DEDUP_REMOVED lines=13> */
.L_x_4191:
[----:B------:R-:W-:Y:S05]  /*e080*/  BSYNC.RECONVERGENT B2 ;  /* 0x0000000000027941 */ /* 0x000fea0003800200 */
.L_x_4190:
        /* <DEDUP_REMOVED lines=42> */
.L_x_4188:
[----:B------:R-:W-:Y:S05]  /*e330*/  BSYNC.RECONVERGENT B1 ;  /* 0x0000000000017941 */ /* 0x000fea0003800200 */
.L_x_4187:
[----:B------:R-:W-:Y:S01]  /*e340*/  I2FP.F32.U32 R80, R81 ;  /* 0x0000005100507245 */ /* 0x000fe20000201000 */
[----:B------:R-:W-:Y:S01]  /*e350*/  HADD2.F32 R81, -RZ, R48.H1_H1 ;  /* 0x30000030ff517230 */ /* 0x000fe20000004100 */
[----:B------:R-:W-:Y:S01]  /*e360*/  ISETP.NE.AND P3, PT, R87, 0x1, PT ;  /* 0x000000015700780c */ /* 0x000fe20003f65270 */
[----:B------:R-:W-:Y:S01]  /*e370*/  @P1 HADD2.F32 R85, -RZ, R44.H1_H1 ;  /* 0x3000002cff551230 */ /* 0x000fe20000004100 */
        /* <DEDUP_REMOVED lines=20> */
.L_x_4194:
        /* <DEDUP_REMOVED lines=13> */
.L_x_4196:
[----:B------:R-:W-:Y:S05]  /*e590*/  BSYNC.RECONVERGENT B2 ;  /* 0x0000000000027941 */ /* 0x000fea0003800200 */
.L_x_4195:
        /* <DEDUP_REMOVED lines=42> */
.L_x_4193:
[----:B------:R-:W-:Y:S05]  /*e840*/  BSYNC.RECONVERGENT B1 ;  /* 0x0000000000017941 */ /* 0x000fea0003800200 */
.L_x_4192:
        /* <DEDUP_REMOVED lines=24> */
.L_x_4199:
        /* <DEDUP_REMOVED lines=13> */
.L_x_4201:
[----:B------:R-:W-:Y:S05]  /*eaa0*/  BSYNC.RECONVERGENT B2 ;  /* 0x0000000000027941 */ /* 0x000fea0003800200 */
.L_x_4200:
        /* <DEDUP_REMOVED lines=42> */
.L_x_4198:
[----:B------:R-:W-:Y:S05]  /*ed50*/  BSYNC.RECONVERGENT B1 ;  /* 0x0000000000017941 */ /* 0x000fea0003800200 */
.L_x_4197:
        /* <DEDUP_REMOVED lines=24> */
.L_x_4204:
        /* <DEDUP_REMOVED lines=13> */
.L_x_4206:
[----:B------:R-:W-:Y:S05]  /*efb0*/  BSYNC.RECONVERGENT B2 ;  /* 0x0000000000027941 */ /* 0x000fea0003800200 */
.L_x_4205:
        /* <DEDUP_REMOVED lines=42> */
.L_x_4203:
[----:B------:R-:W-:Y:S05]  /*f260*/  BSYNC.RECONVERGENT B1 ;  /* 0x0000000000017941 */ /* 0x000fea0003800200 */
.L_x_4202:
        /* <DEDUP_REMOVED lines=23> */
.L_x_4209:
        /* <DEDUP_REMOVED lines=13> */
.L_x_4211:
[----:B------:R-:W-:Y:S05]  /*f4b0*/  BSYNC.RECONVERGENT B2 ;  /* 0x0000000000027941 */ /* 0x000fea0003800200 */
.L_x_4210:
        /* <DEDUP_REMOVED lines=42> */
.L_x_4208:
[----:B------:R-:W-:Y:S05]  /*f760*/  BSYNC.RECONVERGENT B1 ;  /* 0x0000000000017941 */ /* 0x000fea0003800200 */
.L_x_4207:
        /* <DEDUP_REMOVED lines=9> */
[----:B------:R-:W-:Y:S02]  /*f800*/  MOV R49, R2 ;  /* 0x0000000200317202 */ /* 0x000fe40000000f00 */
[----:B------:R-:W-:Y:S01]  /*f810*/  PLOP3.LUT P3, PT, P3, PT, PT, 0x8, 0x80 ;  /* 0x000000000080781c */ /* 0x000fe20001f6e170 */
        /* <DEDUP_REMOVED lines=12> */
.L_x_4214:
        /* <DEDUP_REMOVED lines=13> */
.L_x_4216:
[----:B------:R-:W-:Y:S05]  /*f9b0*/  BSYNC.RECONVERGENT B2 ;  /* 0x0000000000027941 */ /* 0x000fea0003800200 */
.L_x_4215:
        /* <DEDUP_REMOVED lines=42> */
.L_x_4213:
[----:B------:R-:W-:Y:S05]  /*fc60*/  BSYNC.RECONVERGENT B1 ;  /* 0x0000000000017941 */ /* 0x000fea0003800200 */
.L_x_4212:
        /* <DEDUP_REMOVED lines=23> */
.L_x_4219:
        /* <DEDUP_REMOVED lines=13> */
.L_x_4221:
[----:B------:R-:W-:Y:S05]  /*feb0*/  BSYNC.RECONVERGENT B2 ;  /* 0x0000000000027941 */ /* 0x000fea0003800200 */
.L_x_4220:
        /* <DEDUP_REMOVED lines=42> */
.L_x_4218:
[----:B------:R-:W-:Y:S05]  /*10160*/  BSYNC.RECONVERGENT B1 ;  /* 0x0000000000017941 */ /* 0x000fea0003800200 */
.L_x_4217:
        /* <DEDUP_REMOVED lines=14> */
.L_x_4181:
        /* <DEDUP_REMOVED lines=47> */
.L_x_4222:
        /* <DEDUP_REMOVED lines=20> */
.L_x_4226:
        /* <DEDUP_REMOVED lines=13> */
.L_x_4228:
[----:B------:R-:W-:Y:S05]  /*10750*/  BSYNC.RECONVERGENT B2 ;  /* 0x0000000000027941 */ /* 0x000fea0003800200 */
.L_x_4227:
        /* <DEDUP_REMOVED lines=41> */
.L_x_4225:
[----:B------:R-:W-:Y:S05]  /*109f0*/  BSYNC.RECONVERGENT B1 ;  /* 0x0000000000017941 */ /* 0x000fea0003800200 */
.L_x_4224:
        /* <DEDUP_REMOVED lines=21> */
.L_x_4231:
        /* <DEDUP_REMOVED lines=13> */
.L_x_4233:
[----:B------:R-:W-:Y:S05]  /*10c20*/  BSYNC.RECONVERGENT B2 ;  /* 0x0000000000027941 */ /* 0x000fea0003800200 */
.L_x_4232:
        /* <DEDUP_REMOVED lines=42> */
.L_x_4230:
[----:B------:R-:W-:Y:S05]  /*10ed0*/  BSYNC.RECONVERGENT B1 ;  /* 0x0000000000017941 */ /* 0x000fea0003800200 */
.L_x_4229:
        /* <DEDUP_REMOVED lines=15> */
[----:B--2---:R-:W-:Y:S01]  /*10fd0*/  F2FP.F16.F32.PACK_AB R101, RZ, R93 ;  /* 0x0000005dff65723e */ /* 0x004fe200000000ff */
        /* <DEDUP_REMOVED lines=9> */
.L_x_4236:
        /* <DEDUP_REMOVED lines=13> */
.L_x_4238:
[----:B------:R-:W-:Y:S05]  /*11140*/  BSYNC.RECONVERGENT B2 ;  /* 0x0000000000027941 */ /* 0x000fea0003800200 */
.L_x_4237:
        /* <DEDUP_REMOVED lines=42> */
.L_x_4235:
[----:B------:R-:W-:Y:S05]  /*113f0*/  BSYNC.RECONVERGENT B1 ;  /* 0x0000000000017941 */ /* 0x000fea0003800200 */
.L_x_4234:
        /* <DEDUP_REMOVED lines=21> */
.L_x_4241:
        /* <DEDUP_REMOVED lines=13> */
.L_x_4243:
[----:B------:R-:W-:Y:S05]  /*11620*/  BSYNC.RECONVERGENT B2 ;  /* 0x0000000000027941 */ /* 0x000fea0003800200 */
.L_x_4242:
        /* <DEDUP_REMOVED lines=42> */
.L_x_4240:
[----:B------:R-:W-:Y:S05]  /*118d0*/  BSYNC.RECONVERGENT B1 ;  /* 0x0000000000017941 */ /* 0x000fea0003800200 */
.L_x_4239:
        /* <DEDUP_REMOVED lines=25> */
.L_x_4246:
        /* <DEDUP_REMOVED lines=13> */
.L_x_4248:
[----:B------:R-:W-:Y:S05]  /*11b40*/  BSYNC.RECONVERGENT B2 ;  /* 0x0000000000027941 */ /* 0x000fea0003800200 */
.L_x_4247:
        /* <DEDUP_REMOVED lines=42> */
.L_x_4245:
[----:B------:R-:W-:Y:S05]  /*11df0*/  BSYNC.RECONVERGENT B1 ;  /* 0x0000000000017941 */ /* 0x000fea0003800200 */
.L_x_4244:
        /* <DEDUP_REMOVED lines=21> */
.L_x_4251:
        /* <DEDUP_REMOVED lines=13> */
.L_x_4253:
[----:B------:R-:W-:Y:S05]  /*12020*/  BSYNC.RECONVERGENT B2 ;  /* 0x0000000000027941 */ /* 0x000fea0003800200 */
.L_x_4252:
        /* <DEDUP_REMOVED lines=42> */
.L_x_4250:
[----:B------:R-:W-:Y:S05]  /*122d0*/  BSYNC.RECONVERGENT B1 ;  /* 0x0000000000017941 */ /* 0x000fea0003800200 */
.L_x_4249:
        /* <DEDUP_REMOVED lines=13> */
[----:B------:R-:W-:Y:S01]  /*123b0*/  MOV R48, R2 ;  /* 0x0000000200307202 */ /* 0x000fe20000000f00 */
        /* <DEDUP_REMOVED lines=11> */
.L_x_4256:
        /* <DEDUP_REMOVED lines=13> */
.L_x_4258:
[----:B------:R-:W-:Y:S05]  /*12540*/  BSYNC.RECONVERGENT B2 ;  /* 0x0000000000027941 */ /* 0x000fea0003800200 */
.L_x_4257:
        /* <DEDUP_REMOVED lines=42> */
.L_x_4255:
[----:B------:R-:W-:Y:S05]  /*127f0*/  BSYNC.RECONVERGENT B1 ;  /* 0x0000000000017941 */ /* 0x000fea0003800200 */
.L_x_4254:
        /* <DEDUP_REMOVED lines=21> */
.L_x_4261:
        /* <DEDUP_REMOVED lines=13> */
.L_x_4263:
[----:B------:R-:W-:Y:S05]  /*12a20*/  BSYNC.RECONVERGENT B2 ;  /* 0x0000000000027941 */ /* 0x000fea0003800200 */
.L_x_4262:
        /* <DEDUP_REMOVED lines=42> */
.L_x_4260:
[----:B------:R-:W-:Y:S05]  /*12cd0*/  BSYNC.RECONVERGENT B1 ;  /* 0x0000000000017941 */ /* 0x000fea0003800200 */
.L_x_4259:
        /* <DEDUP_REMOVED lines=9> */
[----:B------:R-:W-:-:S03]  /*12d70*/  MOV R49, R2 ;  /* 0x0000000200317202 */ /* 0x000fc60000000f00 */
[----:B------:R-:W-:Y:S01]  /*12d80*/  FADD.FTZ R48, R69, R48 ;  /* 0x0000003045307221 */ /* 0x000fe20000010000 */
[----:B------:R-:W-:Y:S02]  /*12d90*/  SEL R69, RZ, 0x1, P2 ;  /* 0x00000001ff457807 */ /* 0x000fe40001000000 */
        /* <DEDUP_REMOVED lines=13> */
.L_x_4266:
        /* <DEDUP_REMOVED lines=13> */
.L_x_4268:
[----:B------:R-:W-:Y:S05]  /*12f40*/  BSYNC.RECONVERGENT B2 ;  /* 0x0000000000027941 */ /* 0x000fea0003800200 */
.L_x_4267:
        /* <DEDUP_REMOVED lines=42> */
.L_x_4265:
[----:B------:R-:W-:Y:S05]  /*131f0*/  BSYNC.RECONVERGENT B1 ;  /* 0x0000000000017941 */ /* 0x000fea0003800200 */
.L_x_4264:
        /* <DEDUP_REMOVED lines=20> */
.L_x_4271:
        /* <DEDUP_REMOVED lines=13> */
.L_x_4273:
[----:B------:R-:W-:Y:S05]  /*13410*/  BSYNC.RECONVERGENT B2 ;  /* 0x0000000000027941 */ /* 0x000fea0003800200 */
.L_x_4272:
        /* <DEDUP_REMOVED lines=42> */
.L_x_4270:
[----:B------:R-:W-:Y:S05]  /*136c0*/  BSYNC.RECONVERGENT B1 ;  /* 0x0000000000017941 */ /* 0x000fea0003800200 */
.L_x_4269:
        /* <DEDUP_REMOVED lines=25> */
.L_x_4276:
        /* <DEDUP_REMOVED lines=13> */
.L_x_4278:
[----:B------:R-:W-:Y:S05]  /*13930*/  BSYNC.RECONVERGENT B2 ;  /* 0x0000000000027941 */ /* 0x000fea0003800200 */
.L_x_4277:
        /* <DEDUP_REMOVED lines=42> */
.L_x_4275:
[----:B------:R-:W-:Y:S05]  /*13be0*/  BSYNC.RECONVERGENT B1 ;  /* 0x0000000000017941 */ /* 0x000fea0003800200 */
.L_x_4274:
        /* <DEDUP_REMOVED lines=20> */
.L_x_4281:
        /* <DEDUP_REMOVED lines=13> */
.L_x_4283:
[----:B------:R-:W-:Y:S05]  /*13e00*/  BSYNC.RECONVERGENT B2 ;  /* 0x0000000000027941 */ /* 0x000fea0003800200 */
.L_x_4282:
        /* <DEDUP_REMOVED lines=42> */
.L_x_4280:
[----:B------:R-:W-:Y:S05]  /*140b0*/  BSYNC.RECONVERGENT B1 ;  /* 0x0000000000017941 */ /* 0x000fea0003800200 */
.L_x_4279:
        /* <DEDUP_REMOVED lines=25> */
.L_x_4286:
        /* <DEDUP_REMOVED lines=13> */
.L_x_4288:
[----:B------:R-:W-:Y:S05]  /*14320*/  BSYNC.RECONVERGENT B2 ;  /* 0x0000000000027941 */ /* 0x000fea0003800200 */
.L_x_4287:
        /* <DEDUP_REMOVED lines=42> */
.L_x_4285:
[----:B------:R-:W-:Y:S05]  /*145d0*/  BSYNC.RECONVERGENT B1 ;  /* 0x0000000000017941 */ /* 0x000fea0003800200 */
.L_x_4284:
        /* <DEDUP_REMOVED lines=20> */
.L_x_4291:
        /* <DEDUP_REMOVED lines=13> */
.L_x_4293:
[----:B------:R-:W-:Y:S05]  /*147f0*/  BSYNC.RECONVERGENT B2 ;  /* 0x0000000000027941 */ /* 0x000fea0003800200 */
.L_x_4292:
        /* <DEDUP_REMOVED lines=42> */
.L_x_4290:
[----:B------:R-:W-:Y:S05]  /*14aa0*/  BSYNC.RECONVERGENT B1 ;  /* 0x0000000000017941 */ /* 0x000fea0003800200 */
.L_x_4289:
        /* <DEDUP_REMOVED lines=25> */
.L_x_4296:
        /* <DEDUP_REMOVED lines=13> */
.L_x_4298:
[----:B------:R-:W-:Y:S05]  /*14d10*/  BSYNC.RECONVERGENT B2 ;  /* 0x0000000000027941 */ /* 0x000fea0003800200 */
.L_x_4297:
        /* <DEDUP_REMOVED lines=42> */
.L_x_4295:
[----:B------:R-:W-:Y:S05]  /*14fc0*/  BSYNC.RECONVERGENT B1 ;  /* 0x0000000000017941 */ /* 0x000fea0003800200 */
.L_x_4294:
        /* <DEDUP_REMOVED lines=20> */
.L_x_4301:
        /* <DEDUP_REMOVED lines=15> */
.L_x_4303:
[----:B------:R-:W-:Y:S05]  /*15200*/  BSYNC.RECONVERGENT B2 ;  /* 0x0000000000027941 */ /* 0x000fea0003800200 */
.L_x_4302:
        /* <DEDUP_REMOVED lines=42> */
.L_x_4300:
[----:B------:R-:W-:Y:S05]  /*154b0*/  BSYNC.RECONVERGENT B1 ;  /* 0x0000000000017941 */ /* 0x000fea0003800200 */
.L_x_4299:
        /* <DEDUP_REMOVED lines=18> */
.L_x_4223:
        /* <DEDUP_REMOVED lines=16> */
.L_x_4307:
        /* <DEDUP_REMOVED lines=13> */
.L_x_4309:
[----:B------:R-:W-:Y:S05]  /*157b0*/  BSYNC.RECONVERGENT B2 ;  /* 0x0000000000027941 */ /* 0x000fea0003800200 */
.L_x_4308:
        /* <DEDUP_REMOVED lines=41> */
.L_x_4306:
[----:B------:R-:W-:Y:S05]  /*15a50*/  BSYNC.RECONVERGENT B1 ;  /* 0x0000000000017941 */ /* 0x000fea0003800200 */
.L_x_4305:
[----:B------:R-:W-:Y:S01]  /*15a60*/  I2FP.F32.U32 R78, R80 ;  /* 0x00000050004e7245 */ /* 0x000fe20000201000 */
[----:B-----5:R-:W-:Y:S01]  /*15a70*/  HADD2.F32 R81, -RZ, R48.H0_H0 ;  /* 0x20000030ff517230 */ /* 0x020fe20000004100 */
[----:B------:R-:W-:Y:S01]  /*15a80*/  ISETP.NE.AND P3, PT, R94, 0x1, PT ;  /* 0x000000015e00780c */ /* 0x000fe20003f65270 */
[----:B------:R-:W-:Y:S01]  /*15a90*/  BSSY.RECONVERGENT B1, `(.L_x_4310) ;  /* 0x000004d000017945 */ /* 0x000fe20003800200 */
[----:B--2---:R-:W-:Y:S02]  /*15aa0*/  IMAD.MOV.U32 R96, RZ, RZ, 0x2 ;  /* 0x00000002ff607424 */ /* 0x004fe400078e00ff */
[----:B------:R-:W-:Y:S01]  /*15ab0*/  FFMA.FTZ R78, R78, R77, 1.1641532182693481445e-10 ;  /* 0x2f0000004e4e7423 */ /* 0x000fe2000001004d */
[----:B------:R-:W-:-:S04]  /*15ac0*/  FMUL.FTZ R81, R81, R76 ;  /* 0x0000004c51517220 */ /* 0x000fc80000410000 */
[----:B------:R-:W-:Y:S01]  /*15ad0*/  FSETP.GTU.FTZ.AND P2, PT, R78, R75, PT ;  /* 0x0000004b4e00720b */ /* 0x000fe20003f5c000 */
[----:B------:R-:W-:-:S03]  /*15ae0*/  @P1 HADD2.F32 R78, -RZ, R44.H0_H0 ;  /* 0x2000002cff4e1230 */ /* 0x000fc60000004100 */
        /* <DEDUP_REMOVED lines=15> */
.L_x_4312:
        /* <DEDUP_REMOVED lines=13> */
.L_x_4314:
[----:B------:R-:W-:Y:S05]  /*15cb0*/  BSYNC.RECONVERGENT B2 ;  /* 0x0000000000027941 */ /* 0x000fea0003800200 */
.L_x_4313:
        /* <DEDUP_REMOVED lines=42> */
.L_x_4311:
[----:B------:R-:W-:Y:S05]  /*15f60*/  BSYNC.RECONVERGENT B1 ;  /* 0x0000000000017941 */ /* 0x000fea0003800200 */
.L_x_4310:
        /* <DEDUP_REMOVED lines=8> */
[----:B------:R-:W-:-:S03]  /*15ff0*/  HFMA2 R80, -RZ, RZ, 0, 1.1920928955078125e-07 ;  /* 0x00000002ff507431 */ /* 0x000fc600000001ff */
        /* <DEDUP_REMOVED lines=15> */
.L_x_4317:
        /* <DEDUP_REMOVED lines=13> */
.L_x_4319:
[----:B------:R-:W-:Y:S05]  /*161c0*/  BSYNC.RECONVERGENT B2 ;  /* 0x0000000000027941 */ /* 0x000fea0003800200 */
.L_x_4318:
        /* <DEDUP_REMOVED lines=42> */
.L_x_4316:
[----:B------:R-:W-:Y:S05]  /*16470*/  BSYNC.RECONVERGENT B1 ;  /* 0x0000000000017941 */ /* 0x000fea0003800200 */
.L_x_4315:
        /* <DEDUP_REMOVED lines=24> */
.L_x_4322:
        /* <DEDUP_REMOVED lines=13> */
.L_x_4324:
[----:B------:R-:W-:Y:S05]  /*166d0*/  BSYNC.RECONVERGENT B2 ;  /* 0x0000000000027941 */ /* 0x000fea0003800200 */
.L_x_4323:
        /* <DEDUP_REMOVED lines=42> */
.L_x_4321:
[----:B------:R-:W-:Y:S05]  /*16980*/  BSYNC.RECONVERGENT B1 ;  /* 0x0000000000017941 */ /* 0x000fea0003800200 */
.L_x_4320:
        /* <DEDUP_REMOVED lines=24> */
.L_x_4327:
        /* <DEDUP_REMOVED lines=13> */
.L_x_4329:
[----:B------:R-:W-:Y:S05]  /*16be0*/  BSYNC.RECONVERGENT B2 ;  /* 0x0000000000027941 */ /* 0x000fea0003800200 */
.L_x_4328:
        /* <DEDUP_REMOVED lines=42> */
.L_x_4326:
[----:B------:R-:W-:Y:S05]  /*16e90*/  BSYNC.RECONVERGENT B1 ;  /* 0x0000000000017941 */ /* 0x000fea0003800200 */
.L_x_4325:
        /* <DEDUP_REMOVED lines=8> */
[----:B------:R-:W-:Y:S01]  /*16f20*/  FSEL R96, R49, RZ, !P2 ;  /* 0x000000ff31607208 */ /* 0x000fe20005000000 */
[----:B------:R-:W-:Y:S01]  /*16f30*/  IMAD.MOV.U32 R49, RZ, RZ, R2 ;  /* 0x000000ffff317224 */ /* 0x000fe200078e0002 */
        /* <DEDUP_REMOVED lines=13> */
.L_x_4332:
        /* <DEDUP_REMOVED lines=13> */
.L_x_4334:
[----:B------:R-:W-:Y:S05]  /*170e0*/  BSYNC.RECONVERGENT B2 ;  /* 0x0000000000027941 */ /* 0x000fea0003800200 */
.L_x_4333:
        /* <DEDUP_REMOVED lines=42> */
.L_x_4331:
[----:B------:R-:W-:Y:S05]  /*17390*/  BSYNC.RECONVERGENT B1 ;  /* 0x0000000000017941 */ /* 0x000fea0003800200 */
.L_x_4330:
        /* <DEDUP_REMOVED lines=23> */
.L_x_4337:
        /* <DEDUP_REMOVED lines=13> */
.L_x_4339:
[----:B------:R-:W-:Y:S05]  /*175e0*/  BSYNC.RECONVERGENT B2 ;  /* 0x0000000000027941 */ /* 0x000fea0003800200 */
.L_x_4338:
        /* <DEDUP_REMOVED lines=42> */
.L_x_4336:
[----:B------:R-:W-:Y:S05]  /*17890*/  BSYNC.RECONVERGENT B1 ;  /* 0x0000000000017941 */ /* 0x000fea0003800200 */
.L_x_4335:
        /* <DEDUP_REMOVED lines=23> */
.L_x_4342:
        /* <DEDUP_REMOVED lines=13> */
.L_x_4344:
[----:B------:R-:W-:Y:S05]  /*17ae0*/  BSYNC.RECONVERGENT B2 ;  /* 0x0000000000027941 */ /* 0x000fea0003800200 */
.L_x_4343:
        /* <DEDUP_REMOVED lines=42> */
.L_x_4341:
[----:B------:R-:W-:Y:S05]  /*17d90*/  BSYNC.RECONVERGENT B1 ;  /* 0x0000000000017941 */ /* 0x000fea0003800200 */
.L_x_4340:
        /* <DEDUP_REMOVED lines=14> */
.L_x_4304:
[----:B------:R-:W-:Y:S01]  /*17e80*/  SEL R110, RZ, 0x1000000, !P5 ;  /* 0x01000000ff6e7807 */ /* 0x000fe20006800000 */
[----:B------:R-:W-:Y:S01]  /*17e90*/  IMAD.WIDE.U32 R112, R91, 0x10, R54 ;  /* 0x000000105b707825 */ /* 0x000fe200078e0036 */
[----:B------:R-:W-:Y:S02]  /*17ea0*/  SEL R108, RZ, 0x10000, !P4 ;  /* 0x00010000ff6c7807 */ /* 0x000fe40006000000 */
[----:B------:R-:W-:Y:S02]  /*17eb0*/  SEL R109, RZ, 0x100, !P3 ;  /* 0x00000100ff6d7807 */ /* 0x000fe40005800000 */
[----:B------:R-:W-:Y:S01]  /*17ec0*/  ISETP.NE.AND P5, PT, R103, RZ, PT ;  /* 0x000000ff6700720c */ /* 0x000fe20003fa5270 */
[----:B------:R0:W-:Y:S01]  /*17ed0*/  STG.E.128 desc[UR8][R112.64], R48 ;  /* 0x0000003070007986 */ /* 0x0001e2000c101d08 */
[----:B------:R-:W-:Y:S02]  /*17ee0*/  ISETP.NE.AND P4, PT, R104, RZ, PT ;  /* 0x000000ff6800720c */ /* 0x000fe40003f85270 */
[----:B------:R-:W-:Y:S01]  /*17ef0*/  ISETP.NE.AND P3, PT, R106, RZ, PT ;  /* 0x000000ff6a00720c */ /* 0x000fe20003f65270 */
[----:B------:R-:W1:Y:S01]  /*17f00*/  @P1 LDC.64 R104, c[0x0][0x3a0] ;  /* 0x0000e800ff681b82 */ /* 0x000e620000000a00 */
[----:B------:R-:W-:-:S02]  /*17f10*/  ISETP.NE.AND P6, PT, R78, RZ, PT ;  /* 0x000000ff4e00720c */ /* 0x000fc40003fc5270 */
[----:B------:R-:W-:Y:S02]  /*17f20*/  SEL R101, RZ, 0x1000000, !P3 ;  /* 0x01000000ff657807 */ /* 0x000fe40005800000 */
[----:B------:R-:W-:Y:S02]  /*17f30*/  SEL R81, RZ, 0x10000, !P4 ;  /* 0x00010000ff517807 */ /* 0x000fe40006000000 */
[----:B------:R-:W-:Y:S01]  /*17f40*/  SEL R78, RZ, 0x100, !P5 ;  /* 0x00000100ff4e7807 */ /* 0x000fe20006800000 */
[----:B------:R-:W2:Y:S01]  /*17f50*/  @P0 LDC.64 R106, c[0x0][0x398] ;  /* 0x0000e600ff6a0b82 */ /* 0x000ea20000000a00 */
[----:B------:R-:W-:Y:S01]  /*17f60*/  LOP3.LUT R109, R109, R110, R108, 0xfe, !PT ;  /* 0x0000006e6d6d7212 */ /* 0x000fe200078efe6c */
[----:B------:R-:W-:Y:S01]  /*17f70*/  IMAD.WIDE.U32 R110, R91, 0x8, R56 ;  /* 0x000000085b6e7825 */ /* 0x000fe200078e0038 */
[----:B------:R-:W-:Y:S02]  /*17f80*/  LOP3.LUT R78, R78, R101, R81, 0xfe, !PT ;  /* 0x000000654e4e7212 */ /* 0x000fe400078efe51 */
[----:B------:R-:W-:-:S02]  /*17f90*/  SEL R108, RZ, 0x1, !P2 ;  /* 0x00000001ff6c7807 */ /* 0x000fc40005000000 */
[----:B------:R-:W-:Y:S02]  /*17fa0*/  SEL R81, RZ, 0x1, !P6 ;  /* 0x00000001ff517807 */ /* 0x000fe40007000000 */
[----:B------:R-:W-:Y:S02]  /*17fb0*/  LOP3.LUT R109, R109, R108, RZ, 0xfc, !PT ;  /* 0x0000006c6d6d7212 */ /* 0x000fe400078efcff */
[----:B------:R-:W-:Y:S02]  /*17fc0*/  LOP3.LUT R108, R78, R81, RZ, 0xfc, !PT ;  /* 0x000000514e6c7212 */ /* 0x000fe400078efcff */
[----:B------:R-:W-:-:S03]  /*17fd0*/  IADD3 R101, PT, PT, R53, 0x60, RZ ;  /* 0x0000006035657810 */ /* 0x000fc60007ffe0ff */
[----:B------:R0:W-:Y:S02]  /*17fe0*/  STG.E.64 desc[UR8][R110.64], R108 ;  /* 0x0000006c6e007986 */ /* 0x0001e4000c101b08 */
[----:B------:R-:W-:-:S04]  /*17ff0*/  IMAD.WIDE.U32 R82, R101, 0x10, R82 ;  /* 0x0000001065527825 */ /* 0x000fc800078e0052 */
[----:B-1----:R-:W-:-:S04]  /*18000*/  @P1 IMAD.WIDE.U32 R104, R101, 0x10, R104 ;  /* 0x0000001065681825 */ /* 0x002fc800078e0068 */
[----:B--2---:R-:W-:Y:S01]  /*18010*/  @P0 IMAD.WIDE.U32 R106, R101, 0x10, R106 ;  /* 0x00000010656a0825 */ /* 0x004fe200078e006a */
        /* <DEDUP_REMOVED lines=21> */
.L_x_4345:
[----:B------:R1:W5:Y:S04]  /*18170*/  @P0 LDG.E.128 R40, desc[UR8][R106.64] ;  /* 0x000000086a280981 */ /* 0x000368000c1e1d00 */
[----:B------:R1:W5:Y:S04]  /*18180*/  @P1 LDG.E.128 R44, desc[UR8][R104.64] ;  /* 0x00000008682c1981 */ /* 0x000368000c1e1d00 */
[----:B0-----:R1:W5:Y:S01]  /*18190*/  LDG.E.128 R48, desc[UR8][R82.64] ;  /* 0x0000000852307981 */ /* 0x001362000c1e1d00 */
        /* <DEDUP_REMOVED lines=17> */
.L_x_4349:
        /* <DEDUP_REMOVED lines=13> */
.L_x_4351:
[----:B------:R-:W-:Y:S05]  /*18380*/  BSYNC.RECONVERGENT B2 ;  /* 0x0000000000027941 */ /* 0x000fea0003800200 */
.L_x_4350:
        /* <DEDUP_REMOVED lines=42> */
.L_x_4348:
[----:B------:R-:W-:Y:S05]  /*18630*/  BSYNC.RECONVERGENT B1 ;  /* 0x0000000000017941 */ /* 0x000fea0003800200 */
.L_x_4347:
        /* <DEDUP_REMOVED lines=21> */
.L_x_4354:
        /* <DEDUP_REMOVED lines=13> */
.L_x_4356:
[----:B------:R-:W-:Y:S05]  /*18860*/  BSYNC.RECONVERGENT B2 ;  /* 0x0000000000027941 */ /* 0x000fea0003800200 */
.L_x_4355:
        /* <DEDUP_REMOVED lines=42> */
.L_x_4353:
[----:B------:R-:W-:Y:S05]  /*18b10*/  BSYNC.RECONVERGENT B1 ;  /* 0x0000000000017941 */ /* 0x000fea0003800200 */
.L_x_4352:
        /* <DEDUP_REMOVED lines=13> */
[----:B------:R-:W-:Y:S01]  /*18bf0*/  @!P1 IMAD.MOV.U32 R102, RZ, RZ, R72 ;  /* 0x000000ffff669224 */ /* 0x000fe200078e0048 */
[----:B------:R-:W-:-:S04]  /*18c00*/  MOV R69, 0x2 ;  /* 0x0000000200457802 */ /* 0x000fc80000000f00 */
[----:B-1----:R-:W-:Y:S01]  /*18c10*/  F2FP.F16.F32.PACK_AB R82, RZ, R102 ;  /* 0x00000066ff52723e */ /* 0x002fe200000000ff */
        /* <DEDUP_REMOVED lines=9> */
.L_x_4359:
        /* <DEDUP_REMOVED lines=13> */
.L_x_4361:
[----:B------:R-:W-:Y:S05]  /*18d80*/  BSYNC.RECONVERGENT B2 ;  /* 0x0000000000027941 */ /* 0x000fea0003800200 */
.L_x_4360:
        /* <DEDUP_REMOVED lines=42> */
.L_x_4358:
[----:B------:R-:W-:Y:S05]  /*19030*/  BSYNC.RECONVERGENT B1 ;  /* 0x0000000000017941 */ /* 0x000fea0003800200 */
.L_x_4357:
        /* <DEDUP_REMOVED lines=21> */
.L_x_4364:
        /* <DEDUP_REMOVED lines=13> */
.L_x_4366:
[----:B------:R-:W-:Y:S05]  /*19260*/  BSYNC.RECONVERGENT B2 ;  /* 0x0000000000027941 */ /* 0x000fea0003800200 */
.L_x_4365:
        /* <DEDUP_REMOVED lines=42> */
.L_x_4363:
[----:B------:R-:W-:Y:S05]  /*19510*/  BSYNC.RECONVERGENT B1 ;  /* 0x0000000000017941 */ /* 0x000fea0003800200 */
.L_x_4362:
        /* <DEDUP_REMOVED lines=12> */
[----:B------:R-:W-:Y:S01]  /*195e0*/  @P1 FADD.FTZ R105, R105, R48 ;  /* 0x0000003069691221 */ /* 0x000fe20000010000 */
[----:B------:R-:W-:Y:S02]  /*195f0*/  @!P1 MOV R105, R48 ;  /* 0x0000003000699202 */ /* 0x000fe40000000f00 */
        /* <DEDUP_REMOVED lines=11> */
.L_x_4369:
        /* <DEDUP_REMOVED lines=13> */
.L_x_4371:
[----:B------:R-:W-:Y:S05]  /*19780*/  BSYNC.RECONVERGENT B2 ;  /* 0x0000000000027941 */ /* 0x000fea0003800200 */
.L_x_4370:
        /* <DEDUP_REMOVED lines=42> */
.L_x_4368:
[----:B------:R-:W-:Y:S05]  /*19a30*/  BSYNC.RECONVERGENT B1 ;  /* 0x0000000000017941 */ /* 0x000fea0003800200 */
.L_x_4367:
        /* <DEDUP_REMOVED lines=21> */
.L_x_4374:
        /* <DEDUP_REMOVED lines=13> */
.L_x_4376:
[----:B------:R-:W-:Y:S05]  /*19c60*/  BSYNC.RECONVERGENT B2 ;  /* 0x0000000000027941 */ /* 0x000fea0003800200 */
.L_x_4375:
        /* <DEDUP_REMOVED lines=39> */
[----:B------:R-:W-:Y:S01]  /*19ee0*/  HFMA2 R70, -RZ, RZ, 0, 0 ;  /* 0x00000000ff467431 */ /* 0x000fe200000001ff */
[----:B------:R-:W-:Y:S01]  /*19ef0*/  MOV R69, R78 ;  /* 0x0000004e00457202 */ /* 0x000fe20000000f00 */
[----:B------:R-:W-:-:S07]  /*19f00*/  IMAD.MOV.U32 R78, RZ, RZ, R68 ;  /* 0x000000ffff4e7224 */ /* 0x000fce00078e0044 */
.L_x_4373:
[----:B------:R-:W-:Y:S05]  /*19f10*/  BSYNC.RECONVERGENT B1 ;  /* 0x0000000000017941 */ /* 0x000fea0003800200 */
.L_x_4372:
        /* <DEDUP_REMOVED lines=13> */
[----:B------:R-:W-:Y:S01]  /*19ff0*/  MOV R71, 0x2 ;  /* 0x0000000200477802 */ /* 0x000fe20000000f00 */
        /* <DEDUP_REMOVED lines=11> */
.L_x_4379:
        /* <DEDUP_REMOVED lines=13> */
.L_x_4381:
[----:B------:R-:W-:Y:S05]  /*1a180*/  BSYNC.RECONVERGENT B2 ;  /* 0x0000000000027941 */ /* 0x000fea0003800200 */
.L_x_4380:
        /* <DEDUP_REMOVED lines=42> */
.L_x_4378:
[----:B------:R-:W-:Y:S05]  /*1a430*/  BSYNC.RECONVERGENT B1 ;  /* 0x0000000000017941 */ /* 0x000fea0003800200 */
.L_x_4377:
        /* <DEDUP_REMOVED lines=21> */
.L_x_4384:
        /* <DEDUP_REMOVED lines=13> */
.L_x_4386:
[----:B------:R-:W-:Y:S05]  /*1a660*/  BSYNC.RECONVERGENT B2 ;  /* 0x0000000000027941 */ /* 0x000fea0003800200 */
.L_x_4385:
        /* <DEDUP_REMOVED lines=42> */
.L_x_4383:
[----:B------:R-:W-:Y:S05]  /*1a910*/  BSYNC.RECONVERGENT B1 ;  /* 0x0000000000017941 */ /* 0x000fea0003800200 */
.L_x_4382:
        /* <DEDUP_REMOVED lines=12> */
[----:B------:R-:W-:Y:S01]  /*1a9e0*/  @P1 FADD.FTZ R110, R49, R48 ;  /* 0x00000030316e1221 */ /* 0x000fe20000010000 */
[----:B------:R-:W-:Y:S02]  /*1a9f0*/  @!P1 MOV R110, R48 ;  /* 0x00000030006e9202 */ /* 0x000fe40000000f00 */
[----:B------:R-:W-:Y:S02]  /*1aa00*/  MOV R49, R2 ;  /* 0x0000000200317202 */ /* 0x000fe40000000f00 */
        /* <DEDUP_REMOVED lines=10> */
.L_x_4389:
        /* <DEDUP_REMOVED lines=13> */
.L_x_4391:
[----:B------:R-:W-:Y:S05]  /*1ab80*/  BSYNC.RECONVERGENT B2 ;  /* 0x0000000000027941 */ /* 0x000fea0003800200 */
.L_x_4390:
        /* <DEDUP_REMOVED lines=42> */
.L_x_4388:
[----:B------:R-:W-:Y:S05]  /*1ae30*/  BSYNC.RECONVERGENT B1 ;  /* 0x0000000000017941 */ /* 0x000fea0003800200 */
.L_x_4387:
        /* <DEDUP_REMOVED lines=20> */
.L_x_4394:
        /* <DEDUP_REMOVED lines=13> */
.L_x_4396:
[----:B------:R-:W-:Y:S05]  /*1b050*/  BSYNC.RECONVERGENT B2 ;  /* 0x0000000000027941 */ /* 0x000fea0003800200 */
.L_x_4395:
        /* <DEDUP_REMOVED lines=42> */
.L_x_4393:
[----:B------:R-:W-:Y:S05]  /*1b300*/  BSYNC.RECONVERGENT B1 ;  /* 0x0000000000017941 */ /* 0x000fea0003800200 */
.L_x_4392:
        /* <DEDUP_REMOVED lines=25> */
.L_x_4399:
        /* <DEDUP_REMOVED lines=13> */
.L_x_4401:
[----:B------:R-:W-:Y:S05]  /*1b570*/  BSYNC.RECONVERGENT B2 ;  /* 0x0000000000027941 */ /* 0x000fea0003800200 */
.L_x_4400:
        /* <DEDUP_REMOVED lines=42> */
.L_x_4398:
[----:B------:R-:W-:Y:S05]  /*1b820*/  BSYNC.RECONVERGENT B1 ;  /* 0x0000000000017941 */ /* 0x000fea0003800200 */
.L_x_4397:
        /* <DEDUP_REMOVED lines=20> */
.L_x_4404:
        /* <DEDUP_REMOVED lines=13> */
.L_x_4406:
[----:B------:R-:W-:Y:S05]  /*1ba40*/  BSYNC.RECONVERGENT B2 ;  /* 0x0000000000027941 */ /* 0x000fea0003800200 */
.L_x_4405:
        /* <DEDUP_REMOVED lines=42> */
.L_x_4403:
[----:B------:R-:W-:Y:S05]  /*1bcf0*/  BSYNC.RECONVERGENT B1 ;  /* 0x0000000000017941 */ /* 0x000fea0003800200 */
.L_x_4402:
        /* <DEDUP_REMOVED lines=25> */
.L_x_4409:
        /* <DEDUP_REMOVED lines=13> */
.L_x_4411:
[----:B------:R-:W-:Y:S05]  /*1bf60*/  BSYNC.RECONVERGENT B2 ;  /* 0x0000000000027941 */ /* 0x000fea0003800200 */
.L_x_4410:
        /* <DEDUP_REMOVED lines=42> */
.L_x_4408:
[----:B------:R-:W-:Y:S05]  /*1c210*/  BSYNC.RECONVERGENT B1 ;  /* 0x0000000000017941 */ /* 0x000fea0003800200 */
.L_x_4407:
        /* <DEDUP_REMOVED lines=20> */
.L_x_4414:
        /* <DEDUP_REMOVED lines=13> */
.L_x_4416:
[----:B------:R-:W-:Y:S05]  /*1c430*/  BSYNC.RECONVERGENT B2 ;  /* 0x0000000000027941 */ /* 0x000fea0003800200 */
.L_x_4415:
        /* <DEDUP_REMOVED lines=42> */
.L_x_4413:
[----:B------:R-:W-:Y:S05]  /*1c6e0*/  BSYNC.RECONVERGENT B1 ;  /* 0x0000000000017941 */ /* 0x000fea0003800200 */
.L_x_4412:
        /* <DEDUP_REMOVED lines=25> */
.L_x_4419:
        /* <DEDUP_REMOVED lines=13> */
.L_x_4421:
[----:B------:R-:W-:Y:S05]  /*1c950*/  BSYNC.RECONVERGENT B2 ;  /* 0x0000000000027941 */ /* 0x000fea0003800200 */
.L_x_4420:
        /* <DEDUP_REMOVED lines=42> */
.L_x_4418:
[----:B------:R-:W-:Y:S05]  /*1cc00*/  BSYNC.RECONVERGENT B1 ;  /* 0x0000000000017941 */ /* 0x000fea0003800200 */
.L_x_4417:
        /* <DEDUP_REMOVED lines=20> */
.L_x_4424:
        /* <DEDUP_REMOVED lines=15> */
.L_x_4426:
[----:B------:R-:W-:Y:S05]  /*1ce40*/  BSYNC.RECONVERGENT B2 ;  /* 0x0000000000027941 */ /* 0x000fea0003800200 */
.L_x_4425:
        /* <DEDUP_REMOVED lines=42> */
.L_x_4423:
[----:B------:R-:W-:Y:S05]  /*1d0f0*/  BSYNC.RECONVERGENT B1 ;  /* 0x0000000000017941 */ /* 0x000fea0003800200 */
.L_x_4422:
        /* <DEDUP_REMOVED lines=18> */
.L_x_4346:
[----:B------:R-:W-:Y:S01]  /*1d220*/  ISETP.NE.AND P2, PT, R80, 0x1, PT ;  /* 0x000000015000780c */ /* 0x000fe20003f45270 */
[----:B------:R-:W-:Y:S01]  /*1d230*/  BSSY.RECONVERGENT B1, `(.L_x_4428) ;  /* 0x0000047000017945 */ /* 0x000fe20003800200 */
[----:B-1----:R-:W-:Y:S01]  /*1d240*/  IMAD.MOV.U32 R82, RZ, RZ, 0x2 ;  /* 0x00000002ff527424 */ /* 0x002fe200078e00ff */
        /* <DEDUP_REMOVED lines=13> */
.L_x_4430:
        /* <DEDUP_REMOVED lines=13> */
.L_x_4432:
[----:B------:R-:W-:Y:S05]  /*1d3f0*/  BSYNC.RECONVERGENT B2 ;  /* 0x0000000000027941 */ /* 0x000fea0003800200 */
.L_x_4431:
        /* <DEDUP_REMOVED lines=42> */
.L_x_4429:
[----:B------:R-:W-:Y:S05]  /*1d6a0*/  BSYNC.RECONVERGENT B1 ;  /* 0x0000000000017941 */ /* 0x000fea0003800200 */
.L_x_4428:
[----:B------:R-:W-:Y:S01]  /*1d6b0*/  I2FP.F32.U32 R80, R81 ;  /* 0x0000005100507245 */ /* 0x000fe20000201000 */
[----:B-----5:R-:W-:Y:S01]  /*1d6c0*/  HADD2.F32 R81, -RZ, R48.H0_H0 ;  /* 0x20000030ff517230 */ /* 0x020fe20000004100 */
        /* <DEDUP_REMOVED lines=10> */
[----:B------:R-:W-:Y:S01]  /*1d770*/  HFMA2 R83, -RZ, RZ, 0, 1.1920928955078125e-07 ;  /* 0x00000002ff537431 */ /* 0x000fe200000001ff */
[----:B------:R-:W-:-:S03]  /*1d780*/  P2R R103, PR, RZ, 0x4 ;  /* 0x00000004ff677803 */ /* 0x000fc60000000000 */
        /* <DEDUP_REMOVED lines=10> */
.L_x_4435:
        /* <DEDUP_REMOVED lines=13> */
.L_x_4437:
[----:B------:R-:W-:Y:S05]  /*1d900*/  BSYNC.RECONVERGENT B2 ;  /* 0x0000000000027941 */ /* 0x000fea0003800200 */
.L_x_4436:
        /* <DEDUP_REMOVED lines=42> */
.L_x_4434:
[----:B------:R-:W-:Y:S05]  /*1dbb0*/  BSYNC.RECONVERGENT B1 ;  /* 0x0000000000017941 */ /* 0x000fea0003800200 */
.L_x_4433:
        /* <DEDUP_REMOVED lines=24> */
.L_x_4440:
        /* <DEDUP_REMOVED lines=13> */
.L_x_4442:
[----:B------:R-:W-:Y:S05]  /*1de10*/  BSYNC.RECONVERGENT B2 ;  /* 0x0000000000027941 */ /* 0x000fea0003800200 */
.L_x_4441:
        /* <DEDUP_REMOVED lines=42> */
.L_x_4439:
[----:B------:R-:W-:Y:S05]  /*1e0c0*/  BSYNC.RECONVERGENT B1 ;  /* 0x0000000000017941 */ /* 0x000fea0003800200 */
.L_x_4438:
        /* <DEDUP_REMOVED lines=24> */
.L_x_4445:
        /* <DEDUP_REMOVED lines=13> */
.L_x_4447:
[----:B------:R-:W-:Y:S05]  /*1e320*/  BSYNC.RECONVERGENT B2 ;  /* 0x0000000000027941 */ /* 0x000fea0003800200 */
.L_x_4446:
        /* <DEDUP_REMOVED lines=42> */
.L_x_4444:
[----:B------:R-:W-:Y:S05]  /*1e5d0*/  BSYNC.RECONVERGENT B1 ;  /* 0x0000000000017941 */ /* 0x000fea0003800200 */
.L_x_4443:
        /* <DEDUP_REMOVED lines=24> */
.L_x_4450:
        /* <DEDUP_REMOVED lines=13> */
.L_x_4452:
[----:B------:R-:W-:Y:S05]  /*1e830*/  BSYNC.RECONVERGENT B2 ;  /* 0x0000000000027941 */ /* 0x000fea0003800200 */
.L_x_4451:
        /* <DEDUP_REMOVED lines=42> */
.L_x_4449:
[----:B------:R-:W-:Y:S05]  /*1eae0*/  BSYNC.RECONVERGENT B1 ;  /* 0x0000000000017941 */ /* 0x000fea0003800200 */
.L_x_4448:
        /* <DEDUP_REMOVED lines=23> */
.L_x_4455:
        /* <DEDUP_REMOVED lines=13> */
.L_x_4457:
[----:B------:R-:W-:Y:S05]  /*1ed30*/  BSYNC.RECONVERGENT B2 ;  /* 0x0000000000027941 */ /* 0x000fea0003800200 */
.L_x_4456:
        /* <DEDUP_REMOVED lines=42> */
.L_x_4454:
[----:B------:R-:W-:Y:S05]  /*1efe0*/  BSYNC.RECONVERGENT B1 ;  /* 0x0000000000017941 */ /* 0x000fea0003800200 */
.L_x_4453:
        /* <DEDUP_REMOVED lines=23> */
.L_x_4460:
        /* <DEDUP_REMOVED lines=13> */
.L_x_4462:
[----:B------:R-:W-:Y:S05]  /*1f230*/  BSYNC.RECONVERGENT B2 ;  /* 0x0000000000027941 */ /* 0x000fea0003800200 */
.L_x_4461:
        /* <DEDUP_REMOVED lines=42> */
.L_x_4459:
[----:B------:R-:W-:Y:S05]  /*1f4e0*/  BSYNC.RECONVERGENT B1 ;  /* 0x0000000000017941 */ /* 0x000fea0003800200 */
.L_x_4458:
        /* <DEDUP_REMOVED lines=23> */
.L_x_4465:
        /* <DEDUP_REMOVED lines=13> */
.L_x_4467:
[----:B------:R-:W-:Y:S05]  /*1f730*/  BSYNC.RECONVERGENT B2 ;  /* 0x0000000000027941 */ /* 0x000fea0003800200 */
.L_x_4466:
        /* <DEDUP_REMOVED lines=42> */
.L_x_4464:
[----:B------:R-:W-:Y:S05]  /*1f9e0*/  BSYNC.RECONVERGENT B1 ;  /* 0x0000000000017941 */ /* 0x000fea0003800200 */
.L_x_4463:
        /* <DEDUP_REMOVED lines=14> */
.L_x_4427:
        /* <DEDUP_REMOVED lines=11> */
[----:B------:R-:W-:Y:S01]  /*1fb80*/  SEL R108, RZ, 0x100, !P3 ;  /* 0x00000100ff6c7807 */ /* 0x000fe20005800000 */
[----:B------:R-:W-:Y:S01]  /*1fb90*/  FADD.FTZ R81, R82, R61 ;  /* 0x0000003d52517221 */ /* 0x000fe20000010000 */
[----:B------:R-:W-:Y:S02]  /*1fba0*/  SEL R107, RZ, 0x1000000, !P4 ;  /* 0x01000000ff6b7807 */ /* 0x000fe40006000000 */
[----:B------:R-:W-:Y:S01]  /*1fbb0*/  SEL R106, RZ, 0x10000, !P5 ;  /* 0x00010000ff6a7807 */ /* 0x000fe20006800000 */
[----:B------:R-:W-:Y:S01]  /*1fbc0*/  FADD.FTZ R82, R81, R60 ;  /* 0x0000003c51527221 */ /* 0x000fe20000010000 */
[----:B------:R-:W-:Y:S02]  /*1fbd0*/  SEL R83, RZ, 0x100, !P6 ;  /* 0x00000100ff537807 */ /* 0x000fe40007000000 */
[----:B------:R-:W-:Y:S01]  /*1fbe0*/  ISETP.NE.AND P1, PT, R103, RZ, PT ;  /* 0x000000ff6700720c */ /* 0x000fe20003f25270 */
[----:B------:R-:W-:Y:S01]  /*1fbf0*/  FADD.FTZ R81, R82, R63 ;  /* 0x0000003f52517221 */ /* 0x000fe20000010000 */
[----:B------:R-:W1:Y:S01]  /*1fc00*/  S2R R103, SR_TID.X ;  /* 0x0000000000677919 */ /* 0x000e620000002100 */
[----:B------:R-:W-:-:S02]  /*1fc10*/  LOP3.LUT R108, R108, R76, R77, 0xfe, !PT ;  /* 0x0000004c6c6c7212 */ /* 0x000fc400078efe4d */
[----:B------:R-:W-:Y:S01]  /*1fc20*/  FADD.FTZ R81, R81, R62 ;  /* 0x0000003e51517221 */ /* 0x000fe20000010000 */
[----:B------:R-:W-:Y:S02]  /*1fc30*/  LOP3.LUT R76, R83, R107, R106, 0xfe, !PT ;  /* 0x0000006b534c7212 */ /* 0x000fe400078efe6a */
[----:B------:R-:W-:Y:S01]  /*1fc40*/  SEL R77, RZ, 0x1, !P2 ;  /* 0x00000001ff4d7807 */ /* 0x000fe20005000000 */
[----:B------:R-:W-:Y:S01]  /*1fc50*/  FADD.FTZ R81, R81, R74 ;  /* 0x0000004a51517221 */ /* 0x000fe20000010000 */
[----:B------:R-:W-:Y:S02]  /*1fc60*/  SEL R83, RZ, 0x1, !P1 ;  /* 0x00000001ff537807 */ /* 0x000fe40004800000 */
[----:B------:R-:W-:Y:S01]  /*1fc70*/  LOP3.LUT R77, R108, R77, RZ, 0xfc, !PT ;  /* 0x0000004d6c4d7212 */ /* 0x000fe200078efcff */
        /* <DEDUP_REMOVED lines=47> */
.L_x_4468:
        /* <DEDUP_REMOVED lines=88> */
.L_x_4482:
[C---:B------:R-:W-:Y:S01]  /*204f0*/  FMUL.FTZ R50, R57.reuse, R57 ;  /* 0x0000003939327220 */ /* 0x040fe20000410000 */
[----:B------:R-:W-:Y:S01]  /*20500*/  ISETP.NE.AND P2, PT, RZ, UR5, PT ;  /* 0x00000005ff007c0c */ /* 0x000fe2000bf45270 */
[----:B-1----:R-:W-:Y:S01]  /*20510*/  FADD.FTZ R48, R54, R77 ;  /* 0x0000004d36307221 */ /* 0x002fe20000010000 */
[----:B------:R-:W-:Y:S02]  /*20520*/  HADD2.F32 R55, -RZ, R9.H0_H0 ;  /* 0x20000009ff377230 */ /* 0x000fe40000004100 */
[----:B------:R-:W-:Y:S01]  /*20530*/  FSEL R51, R50, RZ, P2 ;  /* 0x000000ff32337208 */ /* 0x000fe20001000000 */
[----:B------:R-:W-:Y:S01]  /*20540*/  FFMA.FTZ R48, R48, R49, UR12 ;  /* 0x0000000c30307e23 */ /* 0x000fe20008010031 */
[----:B------:R-:W-:Y:S01]  /*20550*/  FSEL R49, R57, RZ, !P2 ;  /* 0x000000ff39317208 */ /* 0x000fe20005000000 */
[----:B------:R-:W-:Y:S02]  /*20560*/  HADD2.F32 R120, -RZ, R36.H1_H1 ;  /* 0x30000024ff787230 */ /* 0x000fe40000004100 */
[----:B------:R-:W-:Y:S01]  /*20570*/  FADD.FTZ R51, R48, R51 ;  /* 0x0000003330337221 */ /* 0x000fe20000010000 */
[----:B------:R-:W-:-:S02]  /*20580*/  HADD2.F32 R124, -RZ, R10.H1_H1 ;  /* 0x3000000aff7c7230 */ /* 0x000fc40000004100 */
        /* <DEDUP_REMOVED lines=33> */
[----:B------:R-:W-:-:S02]  /*207a0*/  HADD2.F32 R49, -RZ, R36.H0_H0 ;  /* 0x20000024ff317230 */ /* 0x000fc40000004100 */
[C---:B-1----:R-:W-:Y:S01]  /*207b0*/  FMUL.FTZ R52, R77.reuse, R52 ;  /* 0x000000344d347220 */ /* 0x042fe20000410000 */
[----:B------:R-:W-:Y:S02]  /*207c0*/  HADD2.F32 R104, -RZ, R9.H1_H1 ;  /* 0x30000009ff687230 */ /* 0x000fe40000004100 */
[C---:B------:R-:W-:Y:S01]  /*207d0*/  FMUL.FTZ R59, R77.reuse, R59 ;  /* 0x0000003b4d3b7220 */ /* 0x040fe20000410000 */
[----:B------:R-:W-:Y:S02]  /*207e0*/  HADD2.F32 R51, -RZ, R10.H0_H0 ;  /* 0x2000000aff337230 */ /* 0x000fe40000004100 */
[C---:B------:R-:W-:Y:S01]  /*207f0*/  FMUL.FTZ R58, R77.reuse, R58 ;  /* 0x0000003a4d3a7220 */ /* 0x040fe20000410000 */
[--C-:B------:R-:W-:Y:S02]  /*20800*/  HADD2.F32 R75, -RZ, R37.reuse.H0_H0 ;  /* 0x20000025ff4b7230 */ /* 0x100fe40000004100 */
[----:B------:R-:W-:Y:S01]  /*20810*/  FMUL.FTZ R61, R77, R61 ;  /* 0x0000003d4d3d7220 */ /* 0x000fe20000410000 */
[----:B------:R-:W-:-:S02]  /*20820*/  HADD2.F32 R81, -RZ, R37.H1_H1 ;  /* 0x30000025ff517230 */ /* 0x000fc40000004100 */
[----:B------:R-:W-:Y:S01]  /*20830*/  FFMA.FTZ R55, R52, R55, R49 ;  /* 0x0000003734377223 */ /* 0x000fe20000010031 */
[----:B------:R-:W-:Y:S01]  /*20840*/  FFMA.FTZ R52, R59, R104, R120 ;  /* 0x000000683b347223 */ /* 0x000fe20000010078 */
[----:B------:R-:W-:Y:S01]  /*20850*/  FFMA.FTZ R58, R58, R51, R75 ;  /* 0x000000333a3a7223 */ /* 0x000fe2000001004b */
[--C-:B------:R-:W-:Y:S02]  /*20860*/  HADD2.F32 R51, -RZ, R11.reuse.H0_H0 ;  /* 0x2000000bff337230 */ /* 0x100fe40000004100 */
[----:B------:R-:W-:Y:S01]  /*20870*/  FFMA.FTZ R49, R61, R124, R81 ;  /* 0x0000007c3d317223 */ /* 0x000fe20000010051 */
[--C-:B------:R-:W-:Y:S02]  /*20880*/  HADD2.F32 R59, -RZ, R38.reuse.H0_H0 ;  /* 0x20000026ff3b7230 */ /* 0x100fe40000004100 */
[C---:B------:R-:W-:Y:S01]  /*20890*/  FMUL.FTZ R60, R77.reuse, R60 ;  /* 0x0000003c4d3c7220 */ /* 0x040fe20000410000 */
[----:B------:R-:W-:Y:S02]  /*208a0*/  HADD2.F32 R104, -RZ, R11.H1_H1 ;  /* 0x3000000bff687230 */ /* 0x000fe40000004100 */
[----:B------:R-:W-:Y:S01]  /*208b0*/  FMUL.FTZ R63, R77, R63 ;  /* 0x0000003f4d3f7220 */ /* 0x000fe20000410000 */
[----:B------:R-:W-:-:S02]  /*208c0*/  HADD2.F32 R124, -RZ, R38.H1_H1 ;  /* 0x30000026ff7c7230 */ /* 0x000fc40000004100 */
[----:B------:R-:W-:Y:S01]  /*208d0*/  FMUL.FTZ R62, R77, R62 ;  /* 0x0000003e4d3e7220 */ /* 0x000fe20000410000 */
[----:B------:R-:W-:Y:S02]  /*208e0*/  HADD2.F32 R61, -RZ, R12.H0_H0 ;  /* 0x2000000cff3d7230 */ /* 0x000fe40000004100 */
[----:B------:R-:W-:Y:S01]  /*208f0*/  FFMA.FTZ R120, R60, R51, R59 ;  /* 0x000000333c787223 */ /* 0x000fe2000001003b */
[----:B------:R-:W-:Y:S02]  /*20900*/  HADD2.F32 R75, -RZ, R39.H0_H0 ;  /* 0x20000027ff4b7230 */ /* 0x000fe40000004100 */
[----:B------:R-:W-:Y:S01]  /*20910*/  FFMA.FTZ R81, R63, R104, R124 ;  /* 0x000000683f517223 */ /* 0x000fe2000001007c */
[----:B------:R-:W-:Y:S02]  /*20920*/  HADD2.F32 R51, -RZ, R13.H0_H0 ;  /* 0x2000000dff337230 */ /* 0x000fe40000004100 */
[----:B------:R-:W-:Y:S01]  /*20930*/  FMUL.FTZ R74, R77, R74 ;  /* 0x0000004a4d4a7220 */ /* 0x000fe20000410000 */
[----:B------:R-:W-:-:S02]  /*20940*/  HADD2.F32 R59, -RZ, R32.H0_H0 ;  /* 0x20000020ff3b7230 */ /* 0x000fc40000004100 */
[----:B------:R-:W-:Y:S01]  /*20950*/  FFMA.FTZ R124, R62, R61, R75 ;  /* 0x0000003d3e7c7223 */ /* 0x000fe2000001004b */
[----:B------:R-:W-:Y:S02]  /*20960*/  HADD2.F32 R89, -RZ, R12.H1_H1 ;  /* 0x3000000cff597230 */ /* 0x000fe40000004100 */
[C---:B------:R-:W-:Y:S01]  /*20970*/  FMUL.FTZ R62, R77.reuse, R84 ;  /* 0x000000544d3e7220 */ /* 0x040fe20000410000 */
[----:B------:R-:W-:Y:S02]  /*20980*/  HADD2.F32 R83, -RZ, R39.H1_H1 ;  /* 0x30000027ff537230 */ /* 0x000fe40000004100 */
[----:B------:R-:W-:Y:S01]  /*20990*/  FMUL.FTZ R86, R77, R86 ;  /* 0x000000564d567220 */ /* 0x000fe20000410000 */
[----:B------:R-:W-:Y:S02]  /*209a0*/  HADD2.F32 R61, -RZ, R13.H1_H1 ;  /* 0x3000000dff3d7230 */ /* 0x000fe40000004100 */
[----:B------:R-:W-:Y:S01]  /*209b0*/  FFMA.FTZ R62, R62, R51, R59 ;  /* 0x000000333e3e7223 */ /* 0x000fe2000001003b */
[----:B------:R-:W-:-:S02]  /*209c0*/  HADD2.F32 R63, -RZ, R32.H1_H1 ;  /* 0x30000020ff3f7230 */ /* 0x000fc40000004100 */
[----:B------:R-:W-:Y:S01]  /*209d0*/  FFMA.FTZ R89, R74, R89, R83 ;  /* 0x000000594a597223 */ /* 0x000fe20000010053 */
[----:B------:R-:W-:Y:S02]  /*209e0*/  HADD2.F32 R75, -RZ, R14.H0_H0 ;  /* 0x2000000eff4b7230 */ /* 0x000fe40000004100 */
[C---:B------:R-:W-:Y:S01]  /*209f0*/  FMUL.FTZ R48, R77.reuse, R48 ;  /* 0x000000304d307220 */ /* 0x040fe20000410000 */
[----:B------:R-:W-:Y:S02]  /*20a00*/  HADD2.F32 R83, -RZ, R33.H0_H0 ;  /* 0x20000021ff537230 */ /* 0x000fe40000004100 */
[----:B------:R-:W-:Y:S01]  /*20a10*/  FFMA.FTZ R59, R86, R61, R63 ;  /* 0x0000003d563b7223 */ /* 0x000fe2000001003f */
[----:B------:R-:W-:Y:S02]  /*20a20*/  HADD2.F32 R51, -RZ, R15.H0_H0 ;  /* 0x2000000fff337230 */ /* 0x000fe40000004100 */
[----:B------:R-:W-:Y:S01]  /*20a30*/  FMUL.FTZ R50, R77, R50 ;  /* 0x000000324d327220 */ /* 0x000fe20000410000 */
[----:B------:R-:W-:-:S02]  /*20a40*/  HADD2.F32 R61, -RZ, R34.H0_H0 ;  /* 0x20000022ff3d7230 */ /* 0x000fc40000004100 */
[C---:B------:R-:W-:Y:S01]  /*20a50*/  FMUL.FTZ R103, R77.reuse, R54 ;  /* 0x000000364d677220 */ /* 0x040fe20000410000 */
[----:B------:R-:W-:Y:S01]  /*20a60*/  FFMA.FTZ R104, R48, R75, R83 ;  /* 0x0000004b30687223 */ /* 0x000fe20000010053 */
[----:B------:R-:W-:Y:S02]  /*20a70*/  HADD2.F32 R85, -RZ, R14.H1_H1 ;  /* 0x3000000eff557230 */ /* 0x000fe40000004100 */
[C---:B------:R-:W-:Y:S01]  /*20a80*/  FMUL.FTZ R88, R77.reuse, R88 ;  /* 0x000000584d587220 */ /* 0x040fe20000410000 */
[----:B------:R-:W-:Y:S01]  /*20a90*/  FFMA.FTZ R54, R50, R51, R61 ;  /* 0x0000003332367223 */ /* 0x000fe2000001003d */
[----:B------:R-:W-:Y:S02]  /*20aa0*/  HADD2.F32 R87, -RZ, R33.H1_H1 ;  /* 0x30000021ff577230 */ /* 0x000fe40000004100 */
[C---:B------:R-:W-:Y:S01]  /*20ab0*/  FMUL.FTZ R56, R77.reuse, R56 ;  /* 0x000000384d387220 */ /* 0x040fe20000410000 */
[----:B------:R-:W-:Y:S02]  /*20ac0*/  HADD2.F32 R48, -RZ, R16.H0_H0 ;  /* 0x20000010ff307230 */ /* 0x000fe40000004100 */
[----:B------:R-:W-:Y:S01]  /*20ad0*/  FMUL.FTZ R90, R77, R90 ;  /* 0x0000005a4d5a7220 */ /* 0x000fe20000410000 */
[----:B------:R-:W-:-:S02]  /*20ae0*/  HADD2.F32 R60, -RZ, R35.H0_H0 ;  /* 0x20000023ff3c7230 */ /* 0x000fc40000004100 */
[----:B------:R-:W-:Y:S01]  /*20af0*/  FFMA.FTZ R63, R88, R85, R87 ;  /* 0x00000055583f7223 */ /* 0x000fe20000010057 */
[----:B------:R-:W-:Y:S02]  /*20b00*/  HADD2.F32 R51, -RZ, R17.H0_H0 ;  /* 0x20000011ff337230 */ /* 0x000fe40000004100 */
[----:B------:R-:W-:Y:S01]  /*20b10*/  FMUL.FTZ R88, R77, R92 ;  /* 0x0000005c4d587220 */ /* 0x000fe20000410000 */
[----:B------:R-:W-:Y:S02]  /*20b20*/  HADD2.F32 R61, -RZ, R28.H0_H0 ;  /* 0x2000001cff3d7230 */ /* 0x000fe40000004100 */
[----:B------:R-:W-:Y:S01]  /*20b30*/  FFMA.FTZ R103, R103, R48, R60 ;  /* 0x0000003067677223 */ /* 0x000fe2000001003c */
[----:B------:R-:W-:Y:S02]  /*20b40*/  HADD2.F32 R97, -RZ, R15.H1_H1 ;  /* 0x3000000fff617230 */ /* 0x000fe40000004100 */
[----:B------:R-:W-:Y:S01]  /*20b50*/  FMUL.FTZ R96, R77, R96 ;  /* 0x000000604d607220 */ /* 0x000fe20000410000 */
[----:B------:R-:W-:-:S02]  /*20b60*/  HADD2.F32 R75, -RZ, R34.H1_H1 ;  /* 0x30000022ff4b7230 */ /* 0x000fc40000004100 */
[----:B------:R-:W-:Y:S01]  /*20b70*/  FFMA.FTZ R56, R56, R51, R61 ;  /* 0x0000003338387223 */ /* 0x000fe2000001003d */
[----:B------:R-:W-:Y:S02]  /*20b80*/  HADD2.F32 R83, -RZ, R16.H1_H1 ;  /* 0x30000010ff537230 */ /* 0x000fe40000004100 */
[C---:B------:R-:W-:Y:S01]  /*20b90*/  FMUL.FTZ R109, R77.reuse, R112 ;  /* 0x000000704d6d7220 */ /* 0x040fe20000410000 */
[----:B------:R-:W-:Y:S02]  /*20ba0*/  HADD2.F32 R85, -RZ, R35.H1_H1 ;  /* 0x30000023ff557230 */ /* 0x000fe40000004100 */
[----:B------:R-:W-:Y:S01]  /*20bb0*/  FFMA.FTZ R97, R90, R97, R75 ;  /* 0x000000615a617223 */ /* 0x000fe2000001004b */
[----:B------:R-:W-:Y:S02]  /*20bc0*/  HADD2.F32 R107, -RZ, R19.H0_H0 ;  /* 0x20000013ff6b7230 */ /* 0x000fe40000004100 */
[----:B------:R-:W-:Y:S01]  /*20bd0*/  FMUL.FTZ R76, R77, R76 ;  /* 0x0000004c4d4c7220 */ /* 0x000fe20000410000 */
[----:B------:R-:W-:-:S02]  /*20be0*/  HADD2.F32 R51, -RZ, R30.H0_H0 ;  /* 0x2000001eff337230 */ /* 0x000fc40000004100 */
[----:B------:R-:W-:Y:S01]  /*20bf0*/  FFMA.FTZ R88, R88, R83, R85 ;  /* 0x0000005358587223 */ /* 0x000fe20000010055 */
[----:B------:R-:W-:Y:S02]  /*20c00*/  HADD2.F32 R48, -RZ, R20.H0_H0 ;  /* 0x20000014ff307230 */ /* 0x000fe40000004100 */
[C---:B------:R-:W-:Y:S01]  /*20c10*/  FMUL.FTZ R94, R77.reuse, R94 ;  /* 0x0000005e4d5e7220 */ /* 0x040fe20000410000 */
[----:B------:R-:W-:Y:S02]  /*20c20*/  HADD2.F32 R50, -RZ, R31.H0_H0 ;  /* 0x2000001fff327230 */ /* 0x000fe40000004100 */
[----:B------:R-:W-:Y:S01]  /*20c30*/  FFMA.FTZ R107, R96, R107, R51 ;  /* 0x0000006b606b7223 */ /* 0x000fe20000010033 */
[----:B------:R-:W-:Y:S02]  /*20c40*/  HADD2.F32 R93, -RZ, R17.H1_H1 ;  /* 0x30000011ff5d7230 */ /* 0x000fe40000004100 */
[----:B------:R-:W-:Y:S01]  /*20c50*/  FMUL.FTZ R82, R77, R82 ;  /* 0x000000524d527220 */ /* 0x000fe20000410000 */
[----:B------:R-:W-:-:S02]  /*20c60*/  HADD2.F32 R75, -RZ, R28.H1_H1 ;  /* 0x3000001cff4b7230 */ /* 0x000fc40000004100 */
[----:B------:R-:W-:Y:S01]  /*20c70*/  FFMA.FTZ R109, R109, R48, R50 ;  /* 0x000000306d6d7223 */ /* 0x000fe20000010032 */
[--C-:B------:R-:W-:Y:S01]  /*20c80*/  HADD2.F32 R95, -RZ, R18.reuse.H0_H0 ;  /* 0x20000012ff5f7230 */ /* 0x100fe20000004100 */
[----:B------:R-:W0:Y:S01]  /*20c90*/  @!P1 LDC.64 R50, c[0x0][0x3c0] ;  /* 0x0000f000ff329b82 */ /* 0x000e220000000a00 */
[--C-:B------:R-:W-:Y:S02]  /*20ca0*/  HADD2.F32 R83, -RZ, R29.reuse.H0_H0 ;  /* 0x2000001dff537230 */ /* 0x100fe40000004100 */
[----:B------:R-:W-:Y:S01]  /*20cb0*/  FFMA.FTZ R93, R76, R93, R75 ;  /* 0x0000005d4c5d7223 */ /* 0x000fe2000001004b */
[----:B------:R-:W-:Y:S02]  /*20cc0*/  HADD2.F32 R85, -RZ, R18.H1_H1 ;  /* 0x30000012ff557230 */ /* 0x000fe40000004100 */
[----:B------:R-:W-:Y:S01]  /*20cd0*/  FMUL.FTZ R116, R77, R116 ;  /* 0x000000744d747220 */ /* 0x000fe20000410000 */
[----:B------:R-:W-:Y:S02]  /*20ce0*/  HADD2.F32 R87, -RZ, R29.H1_H1 ;  /* 0x3000001dff577230 */ /* 0x000fe40000004100 */
[----:B------:R-:W-:Y:S01]  /*20cf0*/  FFMA.FTZ R95, R94, R95, R83 ;  /* 0x0000005f5e5f7223 */ /* 0x000fe20000010053 */
[----:B------:R-:W-:-:S02]  /*20d00*/  HADD2.F32 R61, -RZ, R19.H1_H1 ;  /* 0x30000013ff3d7230 */ /* 0x000fc40000004100 */
[C---:B------:R-:W-:Y:S01]  /*20d10*/  FMUL.FTZ R94, R77.reuse, R106 ;  /* 0x0000006a4d5e7220 */ /* 0x040fe20000410000 */
[----:B------:R-:W-:Y:S02]  /*20d20*/  HADD2.F32 R75, -RZ, R30.H1_H1 ;  /* 0x3000001eff4b7230 */ /* 0x000fe40000004100 */
[----:B------:R-:W-:Y:S01]  /*20d30*/  FFMA.FTZ R76, R82, R85, R87 ;  /* 0x00000055524c7223 */ /* 0x000fe20000010057 */
[----:B------:R-:W-:Y:S02]  /*20d40*/  HADD2.F32 R83, -RZ, R20.H1_H1 ;  /* 0x30000014ff537230 */ /* 0x000fe40000004100 */
[----:B------:R-:W-:Y:S01]  /*20d50*/  FMUL.FTZ R90, R77, R102 ;  /* 0x000000664d5a7220 */ /* 0x000fe20000410000 */
[----:B------:R-:W-:Y:S02]  /*20d60*/  HADD2.F32 R85, -RZ, R31.H1_H1 ;  /* 0x3000001fff557230 */ /* 0x000fe40000004100 */
[----:B------:R-:W-:Y:S01]  /*20d70*/  FFMA.FTZ R94, R94, R61, R75 ;  /* 0x0000003d5e5e7223 */ /* 0x000fe2000001004b */
[----:B------:R-:W-:Y:S01]  /*20d80*/  HADD2.F32 R61, -RZ, R21.H0_H0 ;  /* 0x20000015ff3d7230 */ /* 0x000fe20000004100 */
[----:B------:R-:W1:Y:S01]  /*20d90*/  LDC.64 R86, c[0x0][0x428] ;  /* 0x00010a00ff567b82 */ /* 0x000e620000000a00 */
[----:B------:R-:W-:-:S02]  /*20da0*/  HADD2.F32 R75, -RZ, R24.H0_H0 ;  /* 0x20000018ff4b7230 */ /* 0x000fc40000004100 */
[----:B------:R-:W-:Y:S01]  /*20db0*/  FFMA.FTZ R96, R116, R83, R85 ;  /* 0x0000005374607223 */ /* 0x000fe20000010055 */
[--C-:B------:R-:W-:Y:S02]  /*20dc0*/  HADD2.F32 R85, -RZ, R22.reuse.H0_H0 ;  /* 0x20000016ff557230 */ /* 0x100fe40000004100 */
[C---:B------:R-:W-:Y:S01]  /*20dd0*/  FMUL.FTZ R92, R77.reuse, R108 ;  /* 0x0000006c4d5c7220 */ /* 0x040fe20000410000 */
[--C-:B------:R-:W-:Y:S02]  /*20de0*/  HADD2.F32 R105, -RZ, R25.reuse.H0_H0 ;  /* 0x20000019ff697230 */ /* 0x100fe40000004100 */
[----:B------:R-:W-:Y:S01]  /*20df0*/  FFMA.FTZ R90, R90, R61, R75 ;  /* 0x0000003d5a5a7223 */ /* 0x000fe2000001004b */
[----:B------:R-:W-:Y:S01]  /*20e00*/  HADD2.F32 R111, -RZ, R22.H1_H1 ;  /* 0x30000016ff6f7230 */ /* 0x000fe20000004100 */
[----:B------:R-:W2:Y:S01]  /*20e10*/  @!P1 LDC.64 R60, c[0x0][0x3c8] ;  /* 0x0000f200ff3c9b82 */ /* 0x000ea20000000a00 */
[----:B------:R-:W-:Y:S02]  /*20e20*/  HADD2.F32 R113, -RZ, R25.H1_H1 ;  /* 0x30000019ff717230 */ /* 0x000fe40000004100 */
[----:B------:R-:W-:Y:S01]  /*20e30*/  FMUL.FTZ R110, R77, R110 ;  /* 0x0000006e4d6e7220 */ /* 0x000fe20000410000 */
[----:B------:R-:W-:Y:S01]  /*20e40*/  FFMA.FTZ R92, R92, R85, R105 ;  /* 0x000000555c5c7223 */ /* 0x000fe20000010069 */
[----:B------:R-:W-:Y:S01]  /*20e50*/  F2FP.F16.F32.PACK_AB R48, R52, R55 ;  /* 0x000000373430723e */ /* 0x000fe200000000ff */
[----:B------:R-:W-:-:S02]  /*20e60*/  HADD2.F32 R99, -RZ, R21.H1_H1 ;  /* 0x30000015ff637230 */ /* 0x000fc40000004100 */
[----:B------:R-:W-:Y:S01]  /*20e70*/  FFMA.FTZ R105, R110, R111, R113 ;  /* 0x0000006f6e697223 */ /* 0x000fe20000010071 */
[----:B0-----:R-:W-:Y:S01]  /*20e80*/  @!P1 IMAD.WIDE R110, R5, 0x4, R50 ;  /* 0x00000004056e9825 */ /* 0x001fe200078e0232 */
[----:B------:R-:W-:-:S03]  /*20e90*/  F2FP.F16.F32.PACK_AB R51, R89, R124 ;  /* 0x0000007c5933723e */ /* 0x000fc600000000ff */
[C---:B------:R-:W-:Y:S01]  /*20ea0*/  FMUL.FTZ R98, R77.reuse, R98 ;  /* 0x000000624d627220 */ /* 0x040fe20000410000 */
[----:B------:R-:W-:Y:S01]  /*20eb0*/  F2FP.F16.F32.PACK_AB R55, R88, R103 ;  /* 0x000000675837723e */ /* 0x000fe200000000ff */
[----:B------:R-:W-:Y:S01]  /*20ec0*/  HADD2.F32 R83, -RZ, R24.H1_H1 ;  /* 0x30000018ff537230 */ /* 0x000fe20000004100 */
[----:B------:R-:W0:Y:S01]  /*20ed0*/  LDC.64 R88, c[0x0][0x380] ;  /* 0x0000e000ff587b82 */ /* 0x000e220000000a00 */
[----:B------:R-:W-:Y:S02]  /*20ee0*/  HADD2.F32 R113, -RZ, R23.H0_H0 ;  /* 0x20000017ff717230 */ /* 0x000fe40000004100 */
[----:B------:R-:W-:Y:S01]  /*20ef0*/  FMUL.FTZ R100, R77, R100 ;  /* 0x000000644d647220 */ /* 0x000fe20000410000 */
[----:B------:R-:W-:Y:S02]  /*20f00*/  HADD2.F32 R75, -RZ, R26.H0_H0 ;  /* 0x2000001aff4b7230 */ /* 0x000fe40000004100 */
[----:B------:R-:W-:Y:S01]  /*20f10*/  FFMA.FTZ R99, R98, R99, R83 ;  /* 0x0000006362637223 */ /* 0x000fe20000010053 */
[----:B------:R-:W-:-:S02]  /*20f20*/  HADD2.F32 R115, -RZ, R64.H0_H0 ;  /* 0x20000040ff737230 */ /* 0x000fc40000004100 */
[C---:B------:R-:W-:Y:S01]  /*20f30*/  FMUL.FTZ R118, R77.reuse, R118 ;  /* 0x000000764d767220 */ /* 0x040fe20000410000 */
[----:B------:R-:W-:Y:S02]  /*20f40*/  HADD2.F32 R117, -RZ, R27.H0_H0 ;  /* 0x2000001bff757230 */ /* 0x000fe40000004100 */
[C---:B------:R-:W-:Y:S01]  /*20f50*/  FMUL.FTZ R98, R77.reuse, R114 ;  /* 0x000000724d627220 */ /* 0x040fe20000410000 */
[----:B------:R-:W-:Y:S02]  /*20f60*/  HADD2.F32 R83, -RZ, R23.H1_H1 ;  /* 0x30000017ff537230 */ /* 0x000fe40000004100 */
[----:B------:R-:W-:Y:S01]  /*20f70*/  FMUL.FTZ R122, R77, R122 ;  /* 0x0000007a4d7a7220 */ /* 0x000fe20000410000 */
[----:B------:R-:W-:Y:S02]  /*20f80*/  HADD2.F32 R85, -RZ, R26.H1_H1 ;  /* 0x3000001aff557230 */ /* 0x000fe40000004100 */
[----:B------:R-:W-:Y:S01]  /*20f90*/  FFMA.FTZ R113, R100, R113, R75 ;  /* 0x0000007164717223 */ /* 0x000fe2000001004b */
[----:B------:R-:W-:-:S02]  /*20fa0*/  HADD2.F32 R119, -RZ, R64.H1_H1 ;  /* 0x30000040ff777230 */ /* 0x000fc40000004100 */
[----:B------:R-:W-:Y:S01]  /*20fb0*/  FFMA.FTZ R100, R118, R115, R117 ;  /* 0x0000007376647223 */ /* 0x000fe20000010075 */
[----:B------:R-:W-:Y:S01]  /*20fc0*/  HADD2.F32 R121, -RZ, R27.H1_H1 ;  /* 0x3000001bff797230 */ /* 0x000fe20000004100 */
[----:B------:R3:W-:Y:S01]  /*20fd0*/  @!P1 STG.E desc[UR8][R110.64], R57 ;  /* 0x000000396e009986 */ /* 0x0007e2000c101908 */
[----:B------:R-:W-:Y:S01]  /*20fe0*/  F2FP.F16.F32.PACK_AB R49, R49, R58 ;  /* 0x0000003a3131723e */ /* 0x000fe200000000ff */
[----:B------:R-:W-:Y:S01]  /*20ff0*/  FFMA.FTZ R98, R98, R83, R85 ;  /* 0x0000005362627223 */ /* 0x000fe20000010055 */
[----:B------:R-:W-:Y:S01]  /*21000*/  F2FP.F16.F32.PACK_AB R58, R94, R107 ;  /* 0x0000006b5e3a723e */ /* 0x000fe200000000ff */
[----:B------:R-:W-:Y:S01]  /*21010*/  FFMA.FTZ R115, R122, R119, R121 ;  /* 0x000000777a737223 */ /* 0x000fe20000010079 */
[--C-:B-1----:R-:W-:Y:S01]  /*21020*/  IMAD.WIDE.U32 R74, R53, 0x10, R86.reuse ;  /* 0x00000010354a7825 */ /* 0x102fe200078e0056 */
[----:B------:R-:W-:Y:S02]  /*21030*/  F2FP.F16.F32.PACK_AB R50, R81, R120 ;  /* 0x000000785132723e */ /* 0x000fe400000000ff */
[----:B------:R-:W-:Y:S01]  /*21040*/  F2FP.F16.F32.PACK_AB R54, R97, R54 ;  /* 0x000000366136723e */ /* 0x000fe200000000ff */
[----:B------:R-:W-:Y:S01]  /*21050*/  IMAD.WIDE.U32 R82, R79, 0x10, R86 ;  /* 0x000000104f527825 */ /* 0x000fe200078e0056 */
[----:B------:R-:W-:-:S02]  /*21060*/  F2FP.F16.F32.PACK_AB R53, R63, R104 ;  /* 0x000000683f35723e */ /* 0x000fc400000000ff */
[----:B---3--:R-:W-:Y:S01]  /*21070*/  F2FP.F16.F32.PACK_AB R57, R76, R95 ;  /* 0x0000005f4c39723e */ /* 0x008fe200000000ff */
[----:B--2---:R-:W-:Y:S01]  /*21080*/  @!P1 IMAD.WIDE R94, R5, 0x4, R60 ;  /* 0x00000004055e9825 */ /* 0x004fe200078e023c */
[----:B------:R-:W-:Y:S02]  /*21090*/  F2FP.F16.F32.PACK_AB R52, R59, R62 ;  /* 0x0000003e3b34723e */ /* 0x000fe400000000ff */
[----:B------:R-:W-:Y:S01]  /*210a0*/  F2FP.F16.F32.PACK_AB R59, R96, R109 ;  /* 0x0000006d603b723e */ /* 0x000fe200000000ff */
[--C-:B------:R-:W-:Y:S01]  /*210b0*/  IMAD.WIDE.U32 R84, R91, 0x10, R86.reuse ;  /* 0x000000105b547825 */ /* 0x100fe200078e0056 */
[----:B------:R-:W-:Y:S01]  /*210c0*/  F2FP.F16.F32.PACK_AB R56, R93, R56 ;  /* 0x000000385d38723e */ /* 0x000fe200000000ff */
[----:B------:R1:W-:Y:S01]  /*210d0*/  @!P1 STG.E desc[UR8][R94.64], R77 ;  /* 0x0000004d5e009986 */ /* 0x0003e2000c101908 */
[----:B------:R-:W-:Y:S01]  /*210e0*/  F2FP.F16.F32.PACK_AB R63, R115, R100 ;  /* 0x00000064733f723e */ /* 0x000fe200000000ff */
[----:B------:R-:W-:Y:S01]  /*210f0*/  IMAD.WIDE.U32 R86, R101, 0x10, R86 ;  /* 0x0000001065567825 */ /* 0x000fe200078e0056 */
[----:B------:R-:W-:Y:S01]  /*21100*/  F2FP.F16.F32.PACK_AB R62, R98, R113 ;  /* 0x00000071623e723e */ /* 0x000fe200000000ff */
[----:B------:R1:W-:Y:S01]  /*21110*/  STG.E.128 desc[UR8][R74.64], R48 ;  /* 0x000000304a007986 */ /* 0x0003e2000c101d08 */
[----:B------:R-:W-:Y:S01]  /*21120*/  F2FP.F16.F32.PACK_AB R61, R105, R92 ;  /* 0x0000005c693d723e */ /* 0x000fe200000000ff */
[----:B0-----:R-:W-:Y:S01]  /*21130*/  IMAD R5, R88, 0x4, R5 ;  /* 0x0000000458057824 */ /* 0x001fe200078e0205 */
[----:B------:R-:W-:Y:S01]  /*21140*/  F2FP.F16.F32.PACK_AB R60, R99, R90 ;  /* 0x0000005a633c723e */ /* 0x000fe200000000ff */
[----:B------:R1:W-:Y:S03]  /*21150*/  STG.E.128 desc[UR8][R82.64], R52 ;  /* 0x0000003452007986 */ /* 0x0003e6000c101d08 */
[----:B------:R-:W-:Y:S01]  /*21160*/  ISETP.GE.AND P1, PT, R5, R89, PT ;  /* 0x000000590500720c */ /* 0x000fe20003f26270 */
[----:B------:R1:W-:Y:S04]  /*21170*/  STG.E.128 desc[UR8][R84.64], R56 ;  /* 0x0000003854007986 */ /* 0x0003e8000c101d08 */
[----:B------:R1:W-:Y:S08]  /*21180*/  STG.E.128 desc[UR8][R86.64], R60 ;  /* 0x0000003c56007986 */ /* 0x0003f0000c101d08 */
[----:B------:R-:W-:Y:S05]  /*21190*/  @!P1 BRA `(.L_x_4470) ;  /* 0xfffffdf800549947 */ /* 0x000fea000383ffff */
[----:B------:R-:W-:Y:S05]  /*211a0*/  BSYNC B0 ;  /* 0x0000000000007941 */ /* 0x000fea0003800000 */
.L_x_3976:
[----:B------:R-:W-:Y:S05]  /*211b0*/  EXIT ;  /* 0x000000000000794d */ /* 0x000fea0003800000 */
.L_x_4469:
        /* <DEDUP_REMOVED lines=8> */
.L_x_4472:
[----:B------:R-:W-:Y:S05]  /*21240*/  BSYNC B1 ;  /* 0x0000000000017941 */ /* 0x000fea0003800000 */
.L_x_4471:
        /* <DEDUP_REMOVED lines=9> */
.L_x_4473:
[----:B------:R-:W-:Y:S02]  /*212e0*/  IMAD.MOV.U32 R76, RZ, RZ, 0x4 ;  /* 0x00000004ff4c7424 */ /* 0x000fe400078e00ff */
[----:B------:R-:W-:-:S04]  /*212f0*/  IMAD.MOV.U32 R49, RZ, RZ, R77 ;  /* 0x000000ffff317224 */ /* 0x000fc800078e004d */
[----:B------:R-:W-:-:S05]  /*21300*/  FADD.FTZ R51, R50, R49 ;  /* 0x0000003132337221 */ /* 0x000fca0000010000 */
[----:B------:R-:W-:-:S07]  /*21310*/  MOV R81, R51 ;  /* 0x0000003300517202 */ /* 0x000fce0000000f00 */
[----:B------:R-:W-:Y:S05]  /*21320*/  WARPSYNC.COLLECTIVE R56, `(.L_x_4474) ;  /* 0x0000000038087348 */ /* 0x000fea0003c00000 */
[----:B------:R0:W1:Y:S02]  /*21330*/  SHFL.BFLY P2, R77, R81, R76, R83 ;  /* 0x0c00004c514d7389 */ /* 0x0000640000040053 */
[----:B01----:R-:W-:Y:S05]  /*21340*/  ENDCOLLECTIVE ;  /* 0x000000000000791b */ /* 0x003fea0003800000 */
.L_x_4474:
[----:B------:R-:W-:Y:S01]  /*21350*/  HFMA2 R76, -RZ, RZ, 0, 4.76837158203125e-07 ;  /* 0x00000008ff4c7431 */ /* 0x000fe200000001ff */
[----:B------:R-:W-:-:S05]  /*21360*/  MOV R48, R77 ;  /* 0x0000004d00307202 */ /* 0x000fca0000000f00 */
[----:B------:R-:W-:-:S04]  /*21370*/  FADD.FTZ R54, R51, R48 ;  /* 0x0000003033367221 */ /* 0x000fc80000010000 */
[----:B------:R-:W-:-:S07]  /*21380*/  IMAD.MOV.U32 R81, RZ, RZ, R54 ;  /* 0x000000ffff517224 */ /* 0x000fce00078e0036 */
[----:B------:R-:W-:Y:S05]  /*21390*/  WARPSYNC.COLLECTIVE R56, `(.L_x_4475) ;  /* 0x0000000038087348 */ /* 0x000fea0003c00000 */
[----:B------:R0:W1:Y:S02]  /*213a0*/  SHFL.BFLY P2, R77, R81, R76, R83 ;  /* 0x0c00004c514d7389 */ /* 0x0000640000040053 */
[----:B01----:R-:W-:Y:S05]  /*213b0*/  ENDCOLLECTIVE ;  /* 0x000000000000791b */ /* 0x003fea0003800000 */
.L_x_4475:
        /* <DEDUP_REMOVED lines=8> */
.L_x_4476:
        /* <DEDUP_REMOVED lines=72> */
.L_x_4477:
[----:B------:R-:W-:Y:S02]  /*218c0*/  IMAD.MOV.U32 R76, RZ, RZ, 0x2 ;  /* 0x00000002ff4c7424 */ /* 0x000fe400078e00ff */
[----:B------:R-:W-:-:S04]  /*218d0*/  IMAD.MOV.U32 R51, RZ, RZ, R77 ;  /* 0x000000ffff337224 */ /* 0x000fc800078e004d */
[----:B------:R-:W-:-:S05]  /*218e0*/  FADD.FTZ R51, R48, R51 ;  /* 0x0000003330337221 */ /* 0x000fca0000010000 */
[----:B------:R-:W-:-:S07]  /*218f0*/  MOV R81, R51 ;  /* 0x0000003300517202 */ /* 0x000fce0000000f00 */
[----:B------:R-:W-:Y:S05]  /*21900*/  WARPSYNC.COLLECTIVE R56, `(.L_x_4478) ;  /* 0x0000000038087348 */ /* 0x000fea0003c00000 */
[----:B------:R0:W1:Y:S02]  /*21910*/  SHFL.BFLY P2, R77, R81, R76, R83 ;  /* 0x0c00004c514d7389 */ /* 0x0000640000040053 */
[----:B01----:R-:W-:Y:S05]  /*21920*/  ENDCOLLECTIVE ;  /* 0x000000000000791b */ /* 0x003fea0003800000 */
.L_x_4478:
[----:B------:R-:W-:Y:S01]  /*21930*/  HFMA2 R76, -RZ, RZ, 0, 2.384185791015625e-07 ;  /* 0x00000004ff4c7431 */ /* 0x000fe200000001ff */
[----:B------:R-:W-:-:S05]  /*21940*/  MOV R50, R77 ;  /* 0x0000004d00327202 */ /* 0x000fca0000000f00 */
[----:B------:R-:W-:-:S04]  /*21950*/  FADD.FTZ R50, R51, R50 ;  /* 0x0000003233327221 */ /* 0x000fc80000010000 */
[----:B------:R-:W-:-:S07]  /*21960*/  IMAD.MOV.U32 R81, RZ, RZ, R50 ;  /* 0x000000ffff517224 */ /* 0x000fce00078e0032 */
[----:B------:R-:W-:Y:S05]  /*21970*/  WARPSYNC.COLLECTIVE R56, `(.L_x_4479) ;  /* 0x0000000038087348 */ /* 0x000fea0003c00000 */
[----:B------:R0:W1:Y:S02]  /*21980*/  SHFL.BFLY P2, R77, R81, R76, R83 ;  /* 0x0c00004c514d7389 */ /* 0x0000640000040053 */
[----:B01----:R-:W-:Y:S05]  /*21990*/  ENDCOLLECTIVE ;  /* 0x000000000000791b */ /* 0x003fea0003800000 */
.L_x_4479:
[----:B------:R-:W-:Y:S02]  /*219a0*/  IMAD.MOV.U32 R76, RZ, RZ, 0x8 ;  /* 0x00000008ff4c7424 */ /* 0x000fe400078e00ff */
[----:B------:R-:W-:-:S04]  /*219b0*/  IMAD.MOV.U32 R55, RZ, RZ, R77 ;  /* 0x000000ffff377224 */ /* 0x000fc800078e004d */
[----:B------:R-:W-:-:S05]  /*219c0*/  FADD.FTZ R55, R50, R55 ;  /* 0x0000003732377221 */ /* 0x000fca0000010000 */
[----:B------:R-:W-:-:S07]  /*219d0*/  MOV R81, R55 ;  /* 0x0000003700517202 */ /* 0x000fce0000000f00 */
[----:B------:R-:W-:Y:S05]  /*219e0*/  WARPSYNC.COLLECTIVE R56, `(.L_x_4480) ;  /* 0x0000000038087348 */ /* 0x000fea0003c00000 */
[----:B------:R0:W1:Y:S02]  /*219f0*/  SHFL.BFLY P2, R77, R81, R76, R83 ;  /* 0x0c00004c514d7389 */ /* 0x0000640000040053 */
[----:B01----:R-:W-:Y:S05]  /*21a00*/  ENDCOLLECTIVE ;  /* 0x000000000000791b */ /* 0x003fea0003800000 */
.L_x_4480:
[----:B------:R-:W-:Y:S01]  /*21a10*/  HFMA2 R76, -RZ, RZ, 0, 9.5367431640625e-07 ;  /* 0x00000010ff4c7431 */ /* 0x000fe200000001ff */
[----:B------:R-:W-:-:S05]  /*21a20*/  MOV R54, R77 ;  /* 0x0000004d00367202 */ /* 0x000fca0000000f00 */
[----:B------:R-:W-:-:S04]  /*21a30*/  FADD.FTZ R54, R55, R54 ;  /* 0x0000003637367221 */ /* 0x000fc80000010000 */
[----:B------:R-:W-:-:S07]  /*21a40*/  IMAD.MOV.U32 R81, RZ, RZ, R54 ;  /* 0x000000ffff517224 */ /* 0x000fce00078e0036 */
[----:B------:R-:W-:Y:S05]  /*21a50*/  WARPSYNC.COLLECTIVE R56, `(.L_x_4481) ;  /* 0x0000000038087348 */ /* 0x000fea0003c00000 */
[----:B------:R0:W1:Y:S02]  /*21a60*/  SHFL.BFLY P2, R77, R81, R76, R83 ;  /* 0x0c00004c514d7389 */ /* 0x0000640000040053 */
[----:B01----:R-:W-:Y:S05]  /*21a70*/  ENDCOLLECTIVE ;  /* 0x000000000000791b */ /* 0x003fea0003800000 */
.L_x_4481:
[----:B------:R-:W-:Y:S05]  /*21a80*/  BRA `(.L_x_4482) ;  /* 0xffffffe800987947 */ /* 0x000fea000383ffff */
.L_x_4483:
        /* <DEDUP_REMOVED lines=15> */
.L_x_22685:


//--------------------- .text._ZN10layer_norm31ln_parallel_residual_fwd_kernelINS_13Kernel_traitsIf13__nv_bfloat16S2_S2_fjLj1024ELj1ELj4ELj1ELj16ENS_18Kernel_traits_baseILj1024EfS2_S2_S2_fjLj128EEEEELb0ELb0ELb0EEEvNS_9FwdParamsE --------------------------
	.section	.text._ZN10layer_norm31ln_parallel_residual_fwd_kernelINS_13Kernel_traitsIf13__nv_bfloat16S2_S2_fjLj1024ELj1ELj4ELj1ELj16ENS_18Kernel_traits_baseILj1024EfS2_S2_S2_fjLj128EEEEELb0ELb0ELb0EEEvNS_9FwdParamsE,"ax",@progbits
	.align	128
        .global         _ZN10layer_norm31ln_parallel_residual_fwd_kernelINS_13Kernel_traitsIf13__nv_bfloat16S2_S2_fjLj1024ELj1ELj4ELj1ELj16ENS_18Kernel_traits_baseILj1024EfS2_S2_S2_fjLj128EEEEELb0ELb0ELb0EEEvNS_9FwdParamsE
        .type           _ZN10layer_norm31ln_parallel_residual_fwd_kernelINS_13Kernel_traitsIf13__nv_bfloat16S2_S2_fjLj1024ELj1ELj4ELj1ELj16ENS_18Kernel_traits_baseILj1024EfS2_S2_S2_fjLj128EEEEELb0ELb0ELb0EEEvNS_9FwdParamsE,@function
        .size           _ZN10layer_norm31ln_parallel_residual_fwd_kernelINS_13Kernel_traitsIf13__nv_bfloat16S2_S2_fjLj1024ELj1ELj4ELj1ELj16ENS_18Kernel_traits_baseILj1024EfS2_S2_S2_fjLj128EEEEELb0ELb0ELb0EEEvNS_9FwdParamsE,(.L_x_22686 - _ZN10layer_norm31ln_parallel_residual_fwd_kernelINS_13Kernel_traitsIf13__nv_bfloat16S2_S2_fjLj1024ELj1ELj4ELj1ELj16ENS_18Kernel_traits_baseILj1024EfS2_S2_S2_fjLj128EEEEELb0ELb0ELb0EEEvNS_9FwdParamsE)
        .other          _ZN10layer_norm31ln_parallel_residual_fwd_kernelINS_13Kernel_traitsIf13__nv_bfloat16S2_S2_fjLj1024ELj1ELj4ELj1ELj16ENS_18Kernel_traits_baseILj1024EfS2_S2_S2_fjLj128EEEEELb0ELb0ELb0EEEvNS_9FwdParamsE,@"STO_CUDA_ENTRY STV_DEFAULT"
_ZN10layer_norm31ln_parallel_residual_fwd_kernelINS_13Kernel_traitsIf13__nv_bfloat16S2_S2_fjLj1024ELj1ELj4ELj1ELj16ENS_18Kernel_traits_baseILj1024EfS2_S2_S2_fjLj128EEEEELb0ELb0ELb0EEEvNS_9FwdParamsE:
.text._ZN10layer_norm31ln_parallel_residual_fwd_kernelINS_13Kernel_traitsIf13__nv_bfloat16S2_S2_fjLj1024ELj1ELj4ELj1ELj16ENS_18Kernel_traits_baseILj1024EfS2_S2_S2_fjLj128EEEEELb0ELb0ELb0EEEvNS_9FwdParamsE:
        /* <DEDUP_REMOVED lines=38> */
[----:B------:R-:W-:Y:S01]  /*0260*/  @P0 LOP3.LUT R0, R0, 0x20, RZ, 0xfc, !PT ;  /* 0x0000002000000812 */ /* 0x000fe200078efcff */
[----:B------:R0:W5:Y:S04]  /*0270*/  @P0 LDG.E.128 R136, desc[UR6][R4.64+0x10] ;  /* 0x0000100604880981 */ /* 0x000168000c1e1d00 */
[----:B------:R0:W5:Y:S01]  /*0280*/  @P0 LDG.E.128 R132, desc[UR6][R6.64] ;  /* 0x0000000606840981 */ /* 0x000162000c1e1d00 */
[----:B------:R-:W1:Y:S01]  /*0290*/  LDC.64 R14, c[0x0][0x3d8] ;  /* 0x0000f600ff0e7b82 */ /* 0x000e620000000a00 */
[----:B--2---:R-:W-:-:S02]  /*02a0*/  @P2 IMAD.WIDE.U32 R8, R0, 0x20, R8 ;  /* 0x0000002000082825 */ /* 0x004fc400078e0008 */
[----:B------:R0:W5:Y:S04]  /*02b0*/  @P0 LDG.E.128 R128, desc[UR6][R6.64+0x10] ;  /* 0x0000100606800981 */ /* 0x000168000c1e1d00 */
[----:B------:R0:W5:Y:S01]  /*02c0*/  @P2 LDG.E.128 R124, desc[UR6][R8.64] ;  /* 0x00000006087c2981 */ /* 0x000162000c1e1d00 */
[C---:B---3--:R-:W-:Y:S01]  /*02d0*/  @P2 IMAD.WIDE.U32 R10, R0.reuse, 0x20, R10 ;  /* 0x00000020000a2825 */ /* 0x048fe200078e000a */
[----:B------:R-:W-:Y:S02]  /*02e0*/  @P2 IADD3 R0, PT, PT, R0, 0x20, RZ ;  /* 0x0000002000002810 */ /* 0x000fe40007ffe0ff */
[----:B------:R0:W5:Y:S04]  /*02f0*/  @P2 LDG.E.128 R120, desc[UR6][R8.64+0x10] ;  /* 0x0000100608782981 */ /* 0x000168000c1e1d00 */
[----:B------:R0:W5:Y:S01]  /*0300*/  @P2 LDG.E.128 R116, desc[UR6][R10.64] ;  /* 0x000000060a742981 */ /* 0x000162000c1e1d00 */
[----:B----4-:R-:W-:-:S03]  /*0310*/  @P3 IMAD.WIDE.U32 R12, R0, 0x20, R12 ;  /* 0x00000020000c3825 */ /* 0x010fc600078e000c */
[----:B------:R0:W5:Y:S04]  /*0320*/  @P2 LDG.E.128 R112, desc[UR6][R10.64+0x10] ;  /* 0x000010060a702981 */ /* 0x000168000c1e1d00 */
[----:B------:R0:W5:Y:S01]  /*0330*/  @P3 LDG.E.128 R108, desc[UR6][R12.64] ;  /* 0x000000060c6c3981 */ /* 0x000162000c1e1d00 */
[----:B-1----:R-:W-:-:S03]  /*0340*/  @P3 IMAD.WIDE.U32 R14, R0, 0x20, R14 ;  /* 0x00000020000e3825 */ /* 0x002fc600078e000e */
[----:B------:R0:W5:Y:S04]  /*0350*/  @P3 LDG.E.128 R104, desc[UR6][R12.64+0x10] ;  /* 0x000010060c683981 */ /* 0x000168000c1e1d00 */
[----:B------:R0:W5:Y:S04]  /*0360*/  @P3 LDG.E.128 R100, desc[UR6][R14.64] ;  /* 0x000000060e643981 */ /* 0x000168000c1e1d00 */
[----:B------:R0:W5:Y:S01]  /*0370*/  @P3 LDG.E.128 R96, desc[UR6][R14.64+0x10] ;  /* 0x000010060e603981 */ /* 0x000162000c1e1d00 */
[----:B------:R-:W-:Y:S02]  /*0380*/  ISETP.GE.U32.AND P2, PT, R3, 0x80, PT ;  /* 0x000000800300780c */ /* 0x000fe40003f46070 */
        /* <DEDUP_REMOVED lines=24> */
[----:B------:R-:W-:Y:S01]  /*0510*/  @P3 VIADD R0, R0, 0x20 ;  /* 0x0000002000003836 */ /* 0x000fe20000000000 */
[----:B0-----:R-:W-:Y:S06]  /*0520*/  @!P2 BRA `(.L_x_4487) ;  /* 0x00000010007ca947 */ /* 0x001fec0003800000 */
[----:B------:R-:W0:Y:S08]  /*0530*/  LDC.64 R4, c[0x0][0x3d0] ;  /* 0x0000f400ff047b82 */ /* 0x000e300000000a00 */
[----:B------:R-:W1:Y:S01]  /*0540*/  LDC.64 R6, c[0x0][0x3d8] ;  /* 0x0000f600ff067b82 */ /* 0x000e620000000a00 */
[----:B0-----:R-:W-:-:S05]  /*0550*/  IMAD.WIDE.U32 R4, R0, 0x20, R4 ;  /* 0x0000002000047825 */ /* 0x001fca00078e0004 */
[----:B------:R0:W5:Y:S01]  /*0560*/  LDG.E.128 R44, desc[UR6][R4.64] ;  /* 0x00000006042c7981 */ /* 0x000162000c1e1d00 */
[----:B-1----:R-:W-:-:S03]  /*0570*/  IMAD.WIDE.U32 R6, R0, 0x20, R6 ;  /* 0x0000002000067825 */ /* 0x002fc600078e0006 */
[----:B------:R0:W5:Y:S04]  /*0580*/  LDG.E.128 R40, desc[UR6][R4.64+0x10] ;  /* 0x0000100604287981 */ /* 0x000168000c1e1d00 */
[----:B------:R0:W5:Y:S04]  /*0590*/  LDG.E.128 R36, desc[UR6][R6.64] ;  /* 0x0000000606247981 */ /* 0x000168000c1e1d00 */
[----:B------:R0:W5:Y:S01]  /*05a0*/  LDG.E.128 R32, desc[UR6][R6.64+0x10] ;  /* 0x0000100606207981 */ /* 0x000162000c1e1d00 */
        /* <DEDUP_REMOVED lines=31> */
[----:B------:R-:W-:Y:S01]  /*07a0*/  CS2R R48, SRZ ;  /* 0x0000000000307805 */ /* 0x000fe2000001ff00 */
[----:B0-----:R-:W-:Y:S06]  /*07b0*/  BRA `(.L_x_4487) ;  /* 0x0000000c00d87947 */ /* 0x001fec0003800000 */
.L_x_4486:
        /* <DEDUP_REMOVED lines=10> */
[C---:B-1----:R-:W-:Y:S01]  /*0860*/  @P0 IMAD.WIDE.U32 R8, R0.reuse, 0x20, R8 ;  /* 0x0000002000080825 */ /* 0x042fe200078e0008 */
[----:B------:R0:W5:Y:S04]  /*0870*/  @P0 LDG.E.128 R136, desc[UR6][R6.64+0x10] ;  /* 0x0000100606880981 */ /* 0x000168000c1e1d00 */
[----:B------:R0:W5:Y:S02]  /*0880*/  @P0 LDG.E.128 R132, desc[UR6][R8.64] ;  /* 0x0000000608840981 */ /* 0x000164000c1e1d00 */
[----:B------:R-:W1:Y:S01]  /*0890*/  @P2 LDC.64 R14, c[0x0][0x440] ;  /* 0x00011000ff0e2b82 */ /* 0x000e620000000a00 */
[----:B--2---:R-:W-:-:S07]  /*08a0*/  @P0 IMAD.WIDE.U32 R4, R0, 0x20, R4 ;  /* 0x0000002000040825 */ /* 0x004fce00078e0004 */
[----:B------:R-:W2:Y:S08]  /*08b0*/  LDC.64 R16, c[0x0][0x3d0] ;  /* 0x0000f400ff107b82 */ /* 0x000eb00000000a00 */
[----:B------:R-:W0:Y:S08]  /*08c0*/  LDC.64 R18, c[0x0][0x3d8] ;  /* 0x0000f600ff127b82 */ /* 0x000e300000000a00 */
[----:B------:R-:W0:Y:S01]  /*08d0*/  @P3 LDC.64 R20, c[0x0][0x440] ;  /* 0x00011000ff143b82 */ /* 0x000e220000000a00 */
[----:B------:R-:W-:Y:S01]  /*08e0*/  @P0 LOP3.LUT R0, R0, 0x20, RZ, 0xfc, !PT ;  /* 0x0000002000000812 */ /* 0x000fe200078efcff */
[----:B------:R0:W5:Y:S04]  /*08f0*/  @P0 LDG.E.128 R128, desc[UR6][R8.64+0x10] ;  /* 0x0000100608800981 */ /* 0x000168000c1e1d00 */
[C---:B---3--:R-:W-:Y:S01]  /*0900*/  @P2 IMAD.WIDE.U32 R10, R0.reuse, 0x20, R10 ;  /* 0x00000020000a2825 */ /* 0x048fe200078e000a */
[----:B------:R3:W5:Y:S03]  /*0910*/  @P0 LD.E.128 R48, desc[UR6][R4.64] ;  /* 0x0000000604300980 */ /* 0x000766000c101d00 */
[C---:B----4-:R-:W-:Y:S01]  /*0920*/  @P2 IMAD.WIDE.U32 R12, R0.reuse, 0x20, R12 ;  /* 0x00000020000c2825 */ /* 0x050fe200078e000c */
[----:B------:R3:W5:Y:S03]  /*0930*/  @P0 LD.E.128 R52, desc[UR6][R4.64+0x10] ;  /* 0x0000100604340980 */ /* 0x000766000c101d00 */
[C---:B-1----:R-:W-:Y:S01]  /*0940*/  @P2 IMAD.WIDE.U32 R14, R0.reuse, 0x20, R14 ;  /* 0x00000020000e2825 */ /* 0x042fe200078e000e */
[----:B------:R-:W-:Y:S01]  /*0950*/  @P2 IADD3 R0, PT, PT, R0, 0x20, RZ ;  /* 0x0000002000002810 */ /* 0x000fe20007ffe0ff */
[----:B------:R3:W5:Y:S04]  /*0960*/  @P2 LDG.E.128 R124, desc[UR6][R10.64] ;  /* 0x000000060a7c2981 */ /* 0x000768000c1e1d00 */
[C---:B--2---:R-:W-:Y:S01]  /*0970*/  @P3 IMAD.WIDE.U32 R16, R0.reuse, 0x20, R16 ;  /* 0x0000002000103825 */ /* 0x044fe200078e0010 */
[----:B------:R3:W5:Y:S03]  /*0980*/  @P2 LDG.E.128 R120, desc[UR6][R10.64+0x10] ;  /* 0x000010060a782981 */ /* 0x000766000c1e1d00 */
[C---:B0-----:R-:W-:Y:S01]  /*0990*/  @P3 IMAD.WIDE.U32 R18, R0.reuse, 0x20, R18 ;  /* 0x0000002000123825 */ /* 0x041fe200078e0012 */
[----:B------:R3:W5:Y:S03]  /*09a0*/  @P3 LDG.E.128 R108, desc[UR6][R16.64] ;  /* 0x00000006106c3981 */ /* 0x000766000c1e1d00 */
[----:B------:R-:W-:Y:S01]  /*09b0*/  @P3 IMAD.WIDE.U32 R20, R0, 0x20, R20 ;  /* 0x0000002000143825 */ /* 0x000fe200078e0014 */
[----:B------:R3:W5:Y:S04]  /*09c0*/  @P3 LDG.E.128 R104, desc[UR6][R16.64+0x10] ;  /* 0x0000100610683981 */ /* 0x000768000c1e1d00 */
[----:B------:R3:W5:Y:S04]  /*09d0*/  @P3 LDG.E.128 R100, desc[UR6][R18.64] ;  /* 0x0000000612643981 */ /* 0x000768000c1e1d00 */
[----:B------:R3:W5:Y:S04]  /*09e0*/  @P3 LDG.E.128 R96, desc[UR6][R18.64+0x10] ;  /* 0x0000100612603981 */ /* 0x000768000c1e1d00 */
[----:B------:R3:W5:Y:S04]  /*09f0*/  @P3 LD.E.128 R64, desc[UR6][R20.64] ;  /* 0x0000000614403980 */ /* 0x000768000c101d00 */
[----:B------:R3:W5:Y:S04]  /*0a00*/  @P3 LD.E.128 R68, desc[UR6][R20.64+0x10] ;  /* 0x0000100614443980 */ /* 0x000768000c101d00 */
[----:B------:R3:W5:Y:S04]  /*0a10*/  @P2 LDG.E.128 R116, desc[UR6][R12.64] ;  /* 0x000000060c742981 */ /* 0x000768000c1e1d00 */
[----:B------:R3:W5:Y:S04]  /*0a20*/  @P2 LDG.E.128 R112, desc[UR6][R12.64+0x10] ;  /* 0x000010060c702981 */ /* 0x000768000c1e1d00 */
[----:B------:R3:W5:Y:S04]  /*0a30*/  @P2 LD.E.128 R56, desc[UR6][R14.64] ;  /* 0x000000060e382980 */ /* 0x000768000c101d00 */
[----:B------:R3:W5:Y:S01]  /*0a40*/  @P2 LD.E.128 R60, desc[UR6][R14.64+0x10] ;  /* 0x000010060e3c2980 */ /* 0x000762000c101d00 */
[----:B------:R-:W-:-:S02]  /*0a50*/  ISETP.GE.U32.AND P2, PT, R3, 0x80, PT ;  /* 0x000000800300780c */ /* 0x000fc40003f46070 */
        /* <DEDUP_REMOVED lines=12> */
[----:B------:R-:W-:Y:S01]  /*0b20*/  @P3 IADD3 R0, PT, PT, R0, 0x20, RZ ;  /* 0x0000002000003810 */ /* 0x000fe20007ffe0ff */
[----:B---3--:R-:W-:Y:S06]  /*0b30*/  @!P2 BRA `(.L_x_4487) ;  /* 0x0000000800f8a947 */ /* 0x008fec0003800000 */
        /* <DEDUP_REMOVED lines=10> */
[----:B------:R0:W5:Y:S04]  /*0be0*/  LD.E.128 R16, desc[UR6][R8.64] ;  /* 0x0000000608107980 */ /* 0x000168000c101d00 */
[----:B------:R0:W5:Y:S01]  /*0bf0*/  LD.E.128 R20, desc[UR6][R8.64+0x10] ;  /* 0x0000100608147980 */ /* 0x000162000c101d00 */
        /* <DEDUP_REMOVED lines=16> */
[----:B0-----:R-:W-:Y:S06]  /*0d00*/  BRA `(.L_x_4487) ;  /* 0x0000000800847947 */ /* 0x001fec0003800000 */
.L_x_4485:
        /* <DEDUP_REMOVED lines=13> */
[----:B------:R-:W4:Y:S08]  /*0de0*/  LDC.64 R12, c[0x0][0x3d0] ;  /* 0x0000f400ff0c7b82 */ /* 0x000f300000000a00 */
[----:B------:R-:W0:Y:S08]  /*0df0*/  @P2 LDC.64 R14, c[0x0][0x438] ;  /* 0x00010e00ff0e2b82 */ /* 0x000e300000000a00 */
[----:B------:R-:W0:Y:S08]  /*0e00*/  LDC.64 R16, c[0x0][0x3d8] ;  /* 0x0000f600ff107b82 */ /* 0x000e300000000a00 */
[----:B------:R-:W0:Y:S08]  /*0e10*/  @P2 LDC.64 R18, c[0x0][0x440] ;  /* 0x00011000ff122b82 */ /* 0x000e300000000a00 */
[----:B------:R-:W0:Y:S08]  /*0e20*/  LDC.64 R20, c[0x0][0x3d0] ;  /* 0x0000f400ff147b82 */ /* 0x000e300000000a00 */
[----:B------:R-:W0:Y:S08]  /*0e30*/  LDC.64 R24, c[0x0][0x3d8] ;  /* 0x0000f600ff187b82 */ /* 0x000e300000000a00 */
[----:B------:R-:W0:Y:S08]  /*0e40*/  @P3 LDC.64 R22, c[0x0][0x438] ;  /* 0x00010e00ff163b82 */ /* 0x000e300000000a00 */
[----:B------:R-:W0:Y:S01]  /*0e50*/  @P3 LDC.64 R26, c[0x0][0x440] ;  /* 0x00011000ff1a3b82 */ /* 0x000e220000000a00 */
[C---:B--2---:R-:W-:Y:S01]  /*0e60*/  @P0 IMAD.WIDE.U32 R4, R0.reuse, 0x20, R4 ;  /* 0x0000002000040825 */ /* 0x044fe200078e0004 */
[----:B------:R2:W5:Y:S03]  /*0e70*/  @P0 LDG.E.128 R136, desc[UR6][R6.64+0x10] ;  /* 0x0000100606880981 */ /* 0x000566000c1e1d00 */
[C---:B-1----:R-:W-:Y:S01]  /*0e80*/  @P0 IMAD.WIDE.U32 R8, R0.reuse, 0x20, R8 ;  /* 0x0000002000080825 */ /* 0x042fe200078e0008 */
[----:B------:R2:W5:Y:S03]  /*0e90*/  @P0 LD.E.128 R72, desc[UR6][R4.64] ;  /* 0x0000000604480980 */ /* 0x000566000c101d00 */
[C---:B---3--:R-:W-:Y:S01]  /*0ea0*/  @P0 IMAD.WIDE.U32 R10, R0.reuse, 0x20, R10 ;  /* 0x00000020000a0825 */ /* 0x048fe200078e000a */
[----:B------:R-:W-:Y:S01]  /*0eb0*/  @P0 LOP3.LUT R0, R0, 0x20, RZ, 0xfc, !PT ;  /* 0x0000002000000812 */ /* 0x000fe200078efcff */
[----:B------:R2:W5:Y:S04]  /*0ec0*/  @P0 LD.E.128 R76, desc[UR6][R4.64+0x10] ;  /* 0x00001006044c0980 */ /* 0x000568000c101d00 */
[C---:B----4-:R-:W-:Y:S01]  /*0ed0*/  @P2 IMAD.WIDE.U32 R12, R0.reuse, 0x20, R12 ;  /* 0x00000020000c2825 */ /* 0x050fe200078e000c */
[----:B------:R2:W5:Y:S03]  /*0ee0*/  @P0 LDG.E.128 R132, desc[UR6][R8.64] ;  /* 0x0000000608840981 */ /* 0x000566000c1e1d00 */
[C---:B0-----:R-:W-:Y:S01]  /*0ef0*/  @P2 IMAD.WIDE.U32 R14, R0.reuse, 0x20, R14 ;  /* 0x00000020000e2825 */ /* 0x041fe200078e000e */
[----:B------:R2:W5:Y:S03]  /*0f00*/  @P0 LDG.E.128 R128, desc[UR6][R8.64+0x10] ;  /* 0x0000100608800981 */ /* 0x000566000c1e1d00 */
[C---:B------:R-:W-:Y:S01]  /*0f10*/  @P2 IMAD.WIDE.U32 R16, R0.reuse, 0x20, R16 ;  /* 0x0000002000102825 */ /* 0x040fe200078e0010 */
[----:B------:R2:W5:Y:S03]  /*0f20*/  @P0 LD.E.128 R48, desc[UR6][R10.64] ;  /* 0x000000060a300980 */ /* 0x000566000c101d00 */
[C---:B------:R-:W-:Y:S01]  /*0f30*/  @P2 IMAD.WIDE.U32 R18, R0.reuse, 0x20, R18 ;  /* 0x0000002000122825 */ /* 0x040fe200078e0012 */
[----:B------:R2:W5:Y:S03]  /*0f40*/  @P0 LD.E.128 R52, desc[UR6][R10.64+0x10] ;  /* 0x000010060a340980 */ /* 0x000566000c101d00 */
[----:B------:R-:W-:Y:S01]  /*0f50*/  @P2 VIADD R0, R0, 0x20 ;  /* 0x0000002000002836 */ /* 0x000fe20000000000 */
[----:B------:R2:W5:Y:S03]  /*0f60*/  @P2 LDG.E.128 R124, desc[UR6][R12.64] ;  /* 0x000000060c7c2981 */ /* 0x000566000c1e1d00 */
[C---:B------:R-:W-:Y:S01]  /*0f70*/  @P3 IMAD.WIDE.U32 R20, R0.reuse, 0x20, R20 ;  /* 0x0000002000143825 */ /* 0x040fe200078e0014 */
[----:B------:R2:W5:Y:S03]  /*0f80*/  @P2 LDG.E.128 R120, desc[UR6][R12.64+0x10] ;  /* 0x000010060c782981 */ /* 0x000566000c1e1d00 */
[C---:B------:R-:W-:Y:S01]  /*0f90*/  @P3 IMAD.WIDE.U32 R22, R0.reuse, 0x20, R22 ;  /* 0x0000002000163825 */ /* 0x040fe200078e0016 */
[----:B------:R2:W5:Y:S03]  /*0fa0*/  @P3 LDG.E.128 R108, desc[UR6][R20.64] ;  /* 0x00000006146c3981 */ /* 0x000566000c1e1d00 */
[C---:B------:R-:W-:Y:S01]  /*0fb0*/  @P3 IMAD.WIDE.U32 R24, R0.reuse, 0x20, R24 ;  /* 0x0000002000183825 */ /* 0x040fe200078e0018 */
[----:B------:R2:W5:Y:S03]  /*0fc0*/  @P3 LDG.E.128 R104, desc[UR6][R20.64+0x10] ;  /* 0x0000100614683981 */ /* 0x000566000c1e1d00 */
[----:B------:R-:W-:Y:S01]  /*0fd0*/  @P3 IMAD.WIDE.U32 R26, R0, 0x20, R26 ;  /* 0x00000020001a3825 */ /* 0x000fe200078e001a */
[----:B------:R2:W5:Y:S04]  /*0fe0*/  @P3 LD.E.128 R88, desc[UR6][R22.64] ;  /* 0x0000000616583980 */ /* 0x000568000c101d00 */
[----:B------:R2:W5:Y:S04]  /*0ff0*/  @P3 LD.E.128 R92, desc[UR6][R22.64+0x10] ;  /* 0x00001006165c3980 */ /* 0x000568000c101d00 */
[----:B------:R2:W5:Y:S04]  /*1000*/  @P3 LDG.E.128 R100, desc[UR6][R24.64] ;  /* 0x0000000618643981 */ /* 0x000568000c1e1d00 */
[----:B------:R2:W5:Y:S04]  /*1010*/  @P3 LDG.E.128 R96, desc[UR6][R24.64+0x10] ;  /* 0x0000100618603981 */ /* 0x000568000c1e1d00 */
[----:B------:R2:W5:Y:S04]  /*1020*/  @P3 LD.E.128 R64, desc[UR6][R26.64] ;  /* 0x000000061a403980 */ /* 0x000568000c101d00 */
[----:B------:R2:W5:Y:S04]  /*1030*/  @P3 LD.E.128 R68, desc[UR6][R26.64+0x10] ;  /* 0x000010061a443980 */ /* 0x000568000c101d00 */
[----:B------:R2:W5:Y:S04]  /*1040*/  @P2 LD.E.128 R80, desc[UR6][R14.64] ;  /* 0x000000060e502980 */ /* 0x000568000c101d00 */
[----:B------:R2:W5:Y:S04]  /*1050*/  @P2 LD.E.128 R84, desc[UR6][R14.64+0x10] ;  /* 0x000010060e542980 */ /* 0x000568000c101d00 */
[----:B------:R2:W5:Y:S04]  /*1060*/  @P2 LDG.E.128 R116, desc[UR6][R16.64] ;  /* 0x0000000610742981 */ /* 0x000568000c1e1d00 */
[----:B------:R2:W5:Y:S04]  /*1070*/  @P2 LDG.E.128 R112, desc[UR6][R16.64+0x10] ;  /* 0x0000100610702981 */ /* 0x000568000c1e1d00 */
[----:B------:R2:W5:Y:S04]  /*1080*/  @P2 LD.E.128 R56, desc[UR6][R18.64] ;  /* 0x0000000612382980 */ /* 0x000568000c101d00 */
        /* <DEDUP_REMOVED lines=12> */
[----:B------:R0:W5:Y:S01]  /*1150*/  LD.E.128 R24, desc[UR6][R6.64] ;  /* 0x0000000606187980 */ /* 0x000162000c101d00 */
[----:B--2---:R-:W-:-:S03]  /*1160*/  IMAD.WIDE.U32 R8, R0, 0x20, R8 ;  /* 0x0000002000087825 */ /* 0x004fc600078e0008 */
[----:B------:R0:W5:Y:S04]  /*1170*/  LD.E.128 R28, desc[UR6][R6.64+0x10] ;  /* 0x00001006061c7980 */ /* 0x000168000c101d00 */
[----:B------:R0:W5:Y:S01]  /*1180*/  LDG.E.128 R36, desc[UR6][R8.64] ;  /* 0x0000000608247981 */ /* 0x000162000c1e1d00 */
[----:B---3--:R-:W-:-:S03]  /*1190*/  IMAD.WIDE.U32 R10, R0, 0x20, R10 ;  /* 0x00000020000a7825 */ /* 0x008fc600078e000a */
[----:B------:R0:W5:Y:S04]  /*11a0*/  LDG.E.128 R32, desc[UR6][R8.64+0x10] ;  /* 0x0000100608207981 */ /* 0x000168000c1e1d00 */
[----:B------:R0:W5:Y:S04]  /*11b0*/  LD.E.128 R16, desc[UR6][R10.64] ;  /* 0x000000060a107980 */ /* 0x000168000c101d00 */
[----:B------:R0:W5:Y:S01]  /*11c0*/  LD.E.128 R20, desc[UR6][R10.64+0x10] ;  /* 0x000010060a147980 */ /* 0x000162000c101d00 */
[----:B------:R-:W-:Y:S05]  /*11d0*/  BRA `(.L_x_4487) ;  /* 0x0000000400507947 */ /* 0x000fea0003800000 */
.L_x_4488:
        /* <DEDUP_REMOVED lines=9> */
[----:B------:R-:W4:Y:S01]  /*1270*/  @P2 LDC.64 R12, c[0x0][0x438] ;  /* 0x00010e00ff0c2b82 */ /* 0x000f220000000a00 */
[C---:B-1----:R-:W-:Y:S01]  /*1280*/  @P0 IMAD.WIDE.U32 R8, R0.reuse, 0x20, R8 ;  /* 0x0000002000080825 */ /* 0x042fe200078e0008 */
[----:B------:R0:W5:Y:S04]  /*1290*/  @P0 LDG.E.128 R136, desc[UR6][R4.64+0x10] ;  /* 0x0000100604880981 */ /* 0x000168000c1e1d00 */
[----:B------:R0:W5:Y:S02]  /*12a0*/  @P0 LDG.E.128 R132, desc[UR6][R8.64] ;  /* 0x0000000608840981 */ /* 0x000164000c1e1d00 */
[----:B------:R-:W1:Y:S01]  /*12b0*/  LDC.64 R14, c[0x0][0x3d8] ;  /* 0x0000f600ff0e7b82 */ /* 0x000e620000000a00 */
[----:B--2---:R-:W-:-:S07]  /*12c0*/  @P0 IMAD.WIDE.U32 R6, R0, 0x20, R6 ;  /* 0x0000002000060825 */ /* 0x004fce00078e0006 */
[----:B------:R-:W2:Y:S08]  /*12d0*/  LDC.64 R16, c[0x0][0x3d0] ;  /* 0x0000f400ff107b82 */ /* 0x000eb00000000a00 */
[----:B------:R-:W0:Y:S08]  /*12e0*/  @P3 LDC.64 R18, c[0x0][0x438] ;  /* 0x00010e00ff123b82 */ /* 0x000e300000000a00 */
[----:B------:R-:W0:Y:S01]  /*12f0*/  LDC.64 R20, c[0x0][0x3d8] ;  /* 0x0000f600ff147b82 */ /* 0x000e220000000a00 */
[----:B------:R-:W-:Y:S01]  /*1300*/  @P0 LOP3.LUT R0, R0, 0x20, RZ, 0xfc, !PT ;  /* 0x0000002000000812 */ /* 0x000fe200078efcff */
[----:B------:R0:W5:Y:S04]  /*1310*/  @P0 LD.E.128 R72, desc[UR6][R6.64] ;  /* 0x0000000606480980 */ /* 0x000168000c101d00 */
[C---:B---3--:R-:W-:Y:S01]  /*1320*/  @P2 IMAD.WIDE.U32 R10, R0.reuse, 0x20, R10 ;  /* 0x00000020000a2825 */ /* 0x048fe200078e000a */
[----:B------:R3:W5:Y:S03]  /*1330*/  @P0 LD.E.128 R76, desc[UR6][R6.64+0x10] ;  /* 0x00001006064c0980 */ /* 0x000766000c101d00 */
[C---:B----4-:R-:W-:Y:S01]  /*1340*/  @P2 IMAD.WIDE.U32 R12, R0.reuse, 0x20, R12 ;  /* 0x00000020000c2825 */ /* 0x050fe200078e000c */
[----:B------:R3:W5:Y:S03]  /*1350*/  @P0 LDG.E.128 R128, desc[UR6][R8.64+0x10] ;  /* 0x0000100608800981 */ /* 0x000766000c1e1d00 */
        /* <DEDUP_REMOVED lines=9> */
[----:B------:R3:W5:Y:S04]  /*13f0*/  @P3 LD.E.128 R88, desc[UR6][R18.64] ;  /* 0x0000000612583980 */ /* 0x000768000c101d00 */
[----:B------:R3:W5:Y:S04]  /*1400*/  @P3 LD.E.128 R92, desc[UR6][R18.64+0x10] ;  /* 0x00001006125c3980 */ /* 0x000768000c101d00 */
[----:B------:R3:W5:Y:S04]  /*1410*/  @P3 LDG.E.128 R100, desc[UR6][R20.64] ;  /* 0x0000000614643981 */ /* 0x000768000c1e1d00 */
[----:B------:R3:W5:Y:S04]  /*1420*/  @P3 LDG.E.128 R96, desc[UR6][R20.64+0x10] ;  /* 0x0000100614603981 */ /* 0x000768000c1e1d00 */
[----:B------:R3:W5:Y:S04]  /*1430*/  @P2 LD.E.128 R80, desc[UR6][R12.64] ;  /* 0x000000060c502980 */ /* 0x000768000c101d00 */
[----:B------:R3:W5:Y:S04]  /*1440*/  @P2 LD.E.128 R84, desc[UR6][R12.64+0x10] ;  /* 0x000010060c542980 */ /* 0x000768000c101d00 */
[----:B------:R3:W5:Y:S04]  /*1450*/  @P2 LDG.E.128 R116, desc[UR6][R14.64] ;  /* 0x000000060e742981 */ /* 0x000768000c1e1d00 */
[----:B------:R3:W5:Y:S01]  /*1460*/  @P2 LDG.E.128 R112, desc[UR6][R14.64+0x10] ;  /* 0x000010060e702981 */ /* 0x000762000c1e1d00 */
        /* <DEDUP_REMOVED lines=13> */
[----:B------:R-:W-:Y:S01]  /*1540*/  @P3 VIADD R0, R0, 0x20 ;  /* 0x0000002000003836 */ /* 0x000fe20000000000 */
        /* <DEDUP_REMOVED lines=8> */
[----:B------:R0:W5:Y:S01]  /*15d0*/  LD.E.128 R24, desc[UR6][R6.64] ;  /* 0x0000000606187980 */ /* 0x000162000c101d00 */
[----:B--2---:R-:W-:-:S03]  /*15e0*/  IMAD.WIDE.U32 R8, R0, 0x20, R8 ;  /* 0x0000002000087825 */ /* 0x004fc600078e0008 */
[----:B------:R0:W5:Y:S04]  /*15f0*/  LD.E.128 R28, desc[UR6][R6.64+0x10] ;  /* 0x00001006061c7980 */ /* 0x000168000c101d00 */
        /* <DEDUP_REMOVED lines=17> */
[----:B0-----:R-:W-:-:S07]  /*1710*/  CS2R R48, SRZ ;  /* 0x0000000000307805 */ /* 0x001fce000001ff00 */
.L_x_4487:
[----:B------:R-:W-:Y:S05]  /*1720*/  BSYNC.RECONVERGENT B0 ;  /* 0x0000000000007941 */ /* 0x000fea0003800200 */
.L_x_4484:
[----:B------:R-:W1:Y:S01]  /*1730*/  LDCU UR4, c[0x0][0x384] ;  /* 0x00007080ff0477ac */ /* 0x000e620008000800 */
[----:B------:R-:W2:Y:S01]  /*1740*/  LDCU UR9, c[0x0][0x388] ;  /* 0x00007100ff0977ac */ /* 0x000ea20008000800 */
[----:B------:R-:W3:Y:S01]  /*1750*/  LDCU.U8 UR5, c[0x0][0x410] ;  /* 0x00008200ff0577ac */ /* 0x000ee20008000000 */
[----:B------:R-:W4:Y:S01]  /*1760*/  LDCU UR8, c[0x0][0x448] ;  /* 0x00008900ff0877ac */ /* 0x000f220008000800 */
[----:B------:R-:W0:Y:S01]  /*1770*/  LDCU.64 UR10, c[0x0][0x398] ;  /* 0x00007300ff0a77ac */ /* 0x000e220008000a00 */
[----:B-1----:R-:W-:Y:S01]  /*1780*/  ISETP.GE.AND P2, PT, R2, UR4, PT ;  /* 0x0000000402007c0c */ /* 0x002fe2000bf46270 */
[----:B------:R-:W1:-:S12]  /*1790*/  LDCU.64 UR12, c[0x0][0x3a0] ;  /* 0x00007400ff0c77ac */ /* 0x000e580008000a00 */
[----:B01234-:R-:W-:Y:S05]  /*17a0*/  @P2 EXIT ;  /* 0x000000000000294d */ /* 0x01ffea0003800000 */
.L_x_4522:
        /* <DEDUP_REMOVED lines=22> */
[C---:B-----5:R-:W-:Y:S01]  /*1910*/  PRMT R0, R144.reuse, 0x7632, R0 ;  /* 0x0000763290007816 */ /* 0x060fe20000000000 */
        /* <DEDUP_REMOVED lines=30> */
[----:B------:R-:W-:Y:S01]  /*1b00*/  SHF.L.U32 R145, R0, 0x10, RZ ;  /* 0x0000001000917819 */ /* 0x000fe200000006ff */
[----:B------:R-:W-:Y:S01]  /*1b10*/  IMAD.U32 R144, R11, 0x10000, RZ ;  /* 0x000100000b907824 */ /* 0x000fe200078e00ff */
        /* <DEDUP_REMOVED lines=8> */
[----:B------:R-:W-:Y:S02]  /*1ba0*/  PRMT R4, R9, 0x7632, R4 ;  /* 0x0000763209047816 */ /* 0x000fe40000000004 */
[----:B------:R-:W-:-:S02]  /*1bb0*/  SHF.L.U32 R179, R10, 0x10, RZ ;  /* 0x000000100ab37819 */ /* 0x000fc400000006ff */
        /* <DEDUP_REMOVED lines=12> */
[----:B------:R-:W-:Y:S01]  /*1c80*/  F2FP.BF16.F32.PACK_AB R4, R186, R177 ;  /* 0x000000b1ba04723e */ /* 0x000fe200000010ff */
[----:B------:R-:W-:Y:S06]  /*1c90*/  BRA `(.L_x_4493) ;  /* 0x00000004005c7947 */ /* 0x000fec0003800000 */
.L_x_4492:
[C---:B-----5:R-:W-:Y:S01]  /*1ca0*/  PRMT R7, R144.reuse, 0x7632, R7 ;  /* 0x0000763290077816 */ /* 0x060fe20000000007 */
[----:B------:R-:W-:Y:S01]  /*1cb0*/  IMAD.U32 R178, R13, 0x10000, RZ ;  /* 0x000100000db27824 */ /* 0x000fe200078e00ff */
[C---:B0-----:R-:W-:Y:S01]  /*1cc0*/  PRMT R148, R145.reuse, 0x7632, R148 ;  /* 0x0000763291947816 */ /* 0x041fe20000000094 */
        /* <DEDUP_REMOVED lines=11> */
[----:B------:R-:W-:-:S02]  /*1d80*/  PRMT R5, R14, 0x7632, R5 ;  /* 0x000076320e057816 */ /* 0x000fc40000000005 */
        /* <DEDUP_REMOVED lines=22> */
.L_x_4491:
        /* <DEDUP_REMOVED lines=17> */
[C---:B------:R-:W-:Y:S02]  /*2000*/  PRMT R6, R11.reuse, 0x7632, R6 ;  /* 0x000076320b067816 */ /* 0x040fe40000000006 */
        /* <DEDUP_REMOVED lines=20> */
.L_x_4494:
        /* <DEDUP_REMOVED lines=12> */
.L_x_4493:
[----:B------:R-:W1:Y:S01]  /*2210*/  @P1 LDC.64 R144, c[0x0][0x3a8] ;  /* 0x0000ea00ff901b82 */ /* 0x000e620000000a00 */
[C---:B------:R-:W-:Y:S02]  /*2220*/  VIADD R0, R180.reuse, 0x20 ;  /* 0x00000020b4007836 */ /* 0x040fe40000000000 */
[----:B-1----:R-:W-:-:S05]  /*2230*/  @P1 IMAD.WIDE.U32 R144, R180, 0x10, R144 ;  /* 0x00000010b4901825 */ /* 0x002fca00078e0090 */
[----:B------:R1:W-:Y:S02]  /*2240*/  @P1 STG.E.128 desc[UR6][R144.64], R4 ;  /* 0x0000000490001986 */ /* 0x0003e4000c101d06 */
.L_x_4490:
[----:B------:R-:W-:Y:S05]  /*2250*/  BSYNC.RECONVERGENT B0 ;  /* 0x0000000000007941 */ /* 0x000fea0003800200 */
.L_x_4489:
        /* <DEDUP_REMOVED lines=36> */
.L_x_4498:
[----:B-----5:R-:W-:Y:S01]  /*24a0*/  PRMT R149, R145, 0x7632, R149 ;  /* 0x0000763291957816 */ /* 0x020fe20000000095 */
[----:B------:R-:W-:Y:S01]  /*24b0*/  IMAD.U32 R153, R8, 0x10000, RZ ;  /* 0x0001000008997824 */ /* 0x000fe200078e00ff */
[C---:B------:R-:W-:Y:S01]  /*24c0*/  PRMT R150, R146.reuse, 0x7632, R150 ;  /* 0x0000763292967816 */ /* 0x040fe20000000096 */
[----:B------:R-:W-:Y:S01]  /*24d0*/  IMAD.U32 R163, R147, 0x10000, RZ ;  /* 0x0001000093a37824 */ /* 0x000fe200078e00ff */
[----:B------:R-:W-:Y:S02]  /*24e0*/  SHF.L.U32 R145, R145, 0x10, RZ ;  /* 0x0000001091917819 */ /* 0x000fe400000006ff */
[----:B------:R-:W-:Y:S02]  /*24f0*/  SHF.L.U32 R146, R146, 0x10, RZ ;  /* 0x0000001092927819 */ /* 0x000fe400000006ff */
[----:B------:R-:W-:Y:S02]  /*2500*/  SHF.L.U32 R156, R9, 0x10, RZ ;  /* 0x00000010099c7819 */ /* 0x000fe400000006ff */
[----:B------:R-:W-:-:S02]  /*2510*/  SHF.L.U32 R157, R10, 0x10, RZ ;  /* 0x000000100a9d7819 */ /* 0x000fc400000006ff */
[C---:B------:R-:W-:Y:S01]  /*2520*/  PRMT R148, R144.reuse, 0x7632, R148 ;  /* 0x0000763290947816 */ /* 0x040fe20000000094 */
[----:B------:R-:W-:Y:S01]  /*2530*/  IMAD.U32 R144, R144, 0x10000, RZ ;  /* 0x0001000090907824 */ /* 0x000fe200078e00ff */
[----:B------:R-:W-:Y:S01]  /*2540*/  PRMT R151, R147, 0x7632, R151 ;  /* 0x0000763293977816 */ /* 0x000fe20000000097 */
[----:B------:R-:W-:Y:S01]  /*2550*/  FADD.FTZ R156, R156, R145 ;  /* 0x000000919c9c7221 */ /* 0x000fe20000010000 */
[----:B------:R-:W-:Y:S01]  /*2560*/  PRMT R4, R8, 0x7632, R4 ;  /* 0x0000763208047816 */ /* 0x000fe20000000004 */
[----:B------:R-:W-:Y:S01]  /*2570*/  FADD.FTZ R157, R157, R146 ;  /* 0x000000929d9d7221 */ /* 0x000fe20000010000 */
[----:B------:R-:W-:Y:S01]  /*2580*/  PRMT R5, R9, 0x7632, R5 ;  /* 0x0000763209057816 */ /* 0x000fe20000000005 */
[----:B------:R-:W-:Y:S01]  /*2590*/  FADD.FTZ R153, R153, R144 ;  /* 0x0000009099997221 */ /* 0x000fe20000010000 */
[----:B------:R-:W-:Y:S01]  /*25a0*/  PRMT R6, R10, 0x7632, R6 ;  /* 0x000076320a067816 */ /* 0x000fe20000000006 */
[----:B------:R-:W-:Y:S01]  /*25b0*/  IMAD.U32 R144, R149, 0x10000, RZ ;  /* 0x0001000095907824 */ /* 0x000fe200078e00ff */
[C---:B------:R-:W-:Y:S01]  /*25c0*/  PRMT R7, R11.reuse, 0x7632, R7 ;  /* 0x000076320b077816 */ /* 0x040fe20000000007 */
[----:B------:R-:W-:Y:S01]  /*25d0*/  IMAD.U32 R4, R4, 0x10000, RZ ;  /* 0x0001000004047824 */ /* 0x000fe200078e00ff */
[----:B------:R-:W-:-:S02]  /*25e0*/  SHF.L.U32 R146, R11, 0x10, RZ ;  /* 0x000000100b927819 */ /* 0x000fc400000006ff */
        /* <DEDUP_REMOVED lines=16> */
.L_x_4497:
[----:B------:R-:W-:-:S04]  /*26f0*/  UISETP.NE.U32.AND UP0, UPT, UR12, URZ, UPT ;  /* 0x000000ff0c00728c */ /* 0x000fc8000bf05070 */
[----:B------:R-:W-:-:S09]  /*2700*/  UISETP.NE.AND.EX UP0, UPT, UR13, URZ, UPT, UP0 ;  /* 0x000000ff0d00728c */ /* 0x000fd2000bf05300 */
[----:B------:R-:W-:Y:S05]  /*2710*/  BRA.U UP0, `(.L_x_4500) ;  /* 0x0000000100947547 */ /* 0x000fea000b800000 */
[----:B-----5:R-:W-:Y:S01]  /*2720*/  PRMT R148, R144, 0x7632, R148 ;  /* 0x0000763290947816 */ /* 0x020fe20000000094 */
[----:B------:R-:W-:Y:S01]  /*2730*/  IMAD.U32 R157, R14, 0x10000, RZ ;  /* 0x000100000e9d7824 */ /* 0x000fe200078e00ff */
[----:B------:R-:W-:Y:S02]  /*2740*/  SHF.L.U32 R144, R144, 0x10, RZ ;  /* 0x0000001090907819 */ /* 0x000fe400000006ff */
[C---:B------:R-:W-:Y:S02]  /*2750*/  PRMT R149, R145.reuse, 0x7632, R149 ;  /* 0x0000763291957816 */ /* 0x040fe40000000095 */
[C---:B------:R-:W-:Y:S01]  /*2760*/  PRMT R150, R146.reuse, 0x7632, R150 ;  /* 0x0000763292967816 */ /* 0x040fe20000000096 */
[----:B------:R-:W-:Y:S01]  /*2770*/  IMAD.U32 R146, R146, 0x10000, RZ ;  /* 0x0001000092927824 */ /* 0x000fe200078e00ff */
[----:B------:R-:W-:Y:S02]  /*2780*/  SHF.L.U32 R153, R12, 0x10, RZ ;  /* 0x000000100c997819 */ /* 0x000fe400000006ff */
[----:B------:R-:W-:Y:S01]  /*2790*/  SHF.L.U32 R145, R145, 0x10, RZ ;  /* 0x0000001091917819 */ /* 0x000fe200000006ff */
[----:B------:R-:W-:Y:S01]  /*27a0*/  FADD.FTZ R157, R157, R146 ;  /* 0x000000929d9d7221 */ /* 0x000fe20000010000 */
        /* <DEDUP_REMOVED lines=28> */
.L_x_4500:
[C---:B-----5:R-:W-:Y:S01]  /*2970*/  PRMT R5, R144.reuse, 0x7632, R5 ;  /* 0x0000763290057816 */ /* 0x060fe20000000005 */
[----:B------:R-:W-:Y:S01]  /*2980*/  IMAD.U32 R151, R147, 0x10000, RZ ;  /* 0x0001000093977824 */ /* 0x000fe200078e00ff */
        /* <DEDUP_REMOVED lines=11> */
[----:B------:R-:W-:Y:S01]  /*2a40*/  FADD.FTZ R166, R5, R4 ;  /* 0x0000000405a67221 */ /* 0x000fe20000010000 */
[----:B------:R-:W-:Y:S01]  /*2a50*/  PRMT R149, R146, 0x7632, R149 ;  /* 0x0000763292957816 */ /* 0x000fe20000000095 */
[----:B------:R-:W-:Y:S01]  /*2a60*/  IMAD.U32 R165, R148, 0x10000, RZ ;  /* 0x0001000094a57824 */ /* 0x000fe200078e00ff */
[----:B------:R-:W-:Y:S01]  /*2a70*/  PRMT R150, R147, 0x7632, R150 ;  /* 0x0000763293967816 */ /* 0x000fe20000000096 */
[----:B------:R-:W-:Y:S01]  /*2a80*/  FADD.FTZ R144, R144, R145 ;  /* 0x0000009190907221 */ /* 0x000fe20000010000 */
[C---:B------:R-:W-:Y:S01]  /*2a90*/  PRMT R5, R14.reuse, 0x7632, R5 ;  /* 0x000076320e057816 */ /* 0x040fe20000000005 */
[----:B------:R-:W-:Y:S01]  /*2aa0*/  IMAD.U32 R147, R14, 0x10000, RZ ;  /* 0x000100000e937824 */ /* 0x000fe200078e00ff */
[----:B------:R-:W-:-:S02]  /*2ab0*/  PRMT R6, R15, 0x7632, R6 ;  /* 0x000076320f067816 */ /* 0x000fc40000000006 */
[----:B------:R-:W-:Y:S01]  /*2ac0*/  SHF.L.U32 R156, R15, 0x10, RZ ;  /* 0x000000100f9c7819 */ /* 0x000fe200000006ff */
[----:B------:R-:W-:Y:S01]  /*2ad0*/  IMAD.U32 R5, R5, 0x10000, RZ ;  /* 0x0001000005057824 */ /* 0x000fe200078e00ff */
[----:B------:R-:W-:Y:S02]  /*2ae0*/  PRMT R4, R13, 0x7632, R4 ;  /* 0x000076320d047816 */ /* 0x000fe40000000004 */
        /* <DEDUP_REMOVED lines=8> */
[C---:B------:R-:W-:Y:S01]  /*2b70*/  IMAD.U32 R144, R11.reuse, 0x10000, RZ ;  /* 0x000100000b907824 */ /* 0x040fe200078e00ff */
[----:B------:R-:W-:Y:S01]  /*2b80*/  PRMT R7, R11, 0x7632, R7 ;  /* 0x000076320b077816 */ /* 0x000fe20000000007 */
[--C-:B------:R-:W-:Y:S01]  /*2b90*/  FADD.FTZ R170, R145, R6.reuse ;  /* 0x0000000691aa7221 */ /* 0x100fe20000010000 */
[----:B------:R-:W-:Y:S01]  /*2ba0*/  PRMT R6, R10, 0x7632, R6 ;  /* 0x000076320a067816 */ /* 0x000fe20000000006 */
[----:B------:R-:W-:Y:S01]  /*2bb0*/  FADD.FTZ R165, R165, R4 ;  /* 0x00000004a5a57221 */ /* 0x000fe20000010000 */
[----:B------:R-:W-:Y:S01]  /*2bc0*/  PRMT R5, R9, 0x7632, R5 ;  /* 0x0000763209057816 */ /* 0x000fe20000000005 */
[----:B------:R-:W-:Y:S01]  /*2bd0*/  FADD.FTZ R163, R144, R151 ;  /* 0x0000009790a37221 */ /* 0x000fe20000010000 */
[----:B------:R-:W-:-:S02]  /*2be0*/  SHF.L.U32 R146, R146, 0x10, RZ ;  /* 0x0000001092927819 */ /* 0x000fc400000006ff */
        /* <DEDUP_REMOVED lines=11> */
[----:B------:R-:W-:Y:S01]  /*2ca0*/  F2FP.BF16.F32.PACK_AB R7, R170, R163 ;  /* 0x000000a3aa07723e */ /* 0x000fe200000010ff */
[----:B------:R-:W-:-:S02]  /*2cb0*/  FADD.FTZ R166, R166, R5 ;  /* 0x00000005a6a67221 */ /* 0x000fc40000010000 */
[----:B------:R-:W-:Y:S02]  /*2cc0*/  F2FP.BF16.F32.PACK_AB R5, R165, R156 ;  /* 0x0000009ca505723e */ /* 0x000fe400000010ff */
[----:B------:R-:W-:Y:S02]  /*2cd0*/  F2FP.BF16.F32.PACK_AB R6, R168, R157 ;  /* 0x0000009da806723e */ /* 0x000fe400000010ff */
[----:B------:R-:W-:-:S07]  /*2ce0*/  F2FP.BF16.F32.PACK_AB R4, R166, R153 ;  /* 0x00000099a604723e */ /* 0x000fce00000010ff */
.L_x_4499:
[----:B------:R-:W0:Y:S02]  /*2cf0*/  @P1 LDC.64 R144, c[0x0][0x3a8] ;  /* 0x0000ea00ff901b82 */ /* 0x000e240000000a00 */
[C---:B0-----:R-:W-:Y:S01]  /*2d00*/  @P1 IMAD.WIDE.U32 R144, R0.reuse, 0x10, R144 ;  /* 0x0000001000901825 */ /* 0x041fe200078e0090 */
[----:B------:R-:W-:-:S04]  /*2d10*/  IADD3 R0, PT, PT, R0, 0x20, RZ ;  /* 0x0000002000007810 */ /* 0x000fc80007ffe0ff */
[----:B------:R1:W-:Y:S03]  /*2d20*/  @P1 STG.E.128 desc[UR6][R144.64], R4 ;  /* 0x0000000490001986 */ /* 0x0003e6000c101d06 */
.L_x_4496:
[----:B------:R-:W-:Y:S05]  /*2d30*/  BSYNC.RECONVERGENT B0 ;  /* 0x0000000000007941 */ /* 0x000fea0003800200 */
.L_x_4495:
        /* <DEDUP_REMOVED lines=36> */
.L_x_4504:
        /* <DEDUP_REMOVED lines=37> */
.L_x_4503:
        /* <DEDUP_REMOVED lines=14> */
[C---:B------:R-:W-:Y:S01]  /*32b0*/  PRMT R151, R147.reuse, 0x7632, R151 ;  /* 0x0000763293977816 */ /* 0x040fe20000000097 */
[----:B------:R-:W-:Y:S01]  /*32c0*/  IMAD.U32 R147, R147, 0x10000, RZ ;  /* 0x0001000093937824 */ /* 0x000fe200078e00ff */
        /* <DEDUP_REMOVED lines=24> */
.L_x_4506:
[----:B-----5:R-:W-:Y:S01]  /*3450*/  PRMT R5, R144, 0x7632, R5 ;  /* 0x0000763290057816 */ /* 0x020fe20000000005 */
[C---:B------:R-:W-:Y:S01]  /*3460*/  IMAD.U32 R7, R12.reuse, 0x10000, RZ ;  /* 0x000100000c077824 */ /* 0x040fe200078e00ff */
[----:B------:R-:W-:Y:S01]  /*3470*/  PRMT R4, R12, 0x7632, R4 ;  /* 0x000076320c047816 */ /* 0x000fe20000000004 */
[----:B------:R-:W-:Y:S01]  /*3480*/  IMAD.U32 R6, R13, 0x10000, RZ ;  /* 0x000100000d067824 */ /* 0x000fe200078e00ff */
[C---:B------:R-:W-:Y:S02]  /*3490*/  PRMT R148, R145.reuse, 0x7632, R148 ;  /* 0x0000763291947816 */ /* 0x040fe40000000094 */
        /* <DEDUP_REMOVED lines=27> */
[----:B------:R-:W-:Y:S02]  /*3650*/  SHF.L.U32 R146, R146, 0x10, RZ ;  /* 0x0000001092927819 */ /* 0x000fe400000006ff */
[----:B------:R-:W-:Y:S02]  /*3660*/  SHF.L.U32 R147, R14, 0x10, RZ ;  /* 0x000000100e937819 */ /* 0x000fe400000006ff */
[----:B------:R-:W-:Y:S02]  /*3670*/  SHF.L.U32 R144, R15, 0x10, RZ ;  /* 0x000000100f907819 */ /* 0x000fe400000006ff */
[----:B------:R-:W-:Y:S01]  /*3680*/  PRMT R4, R8, 0x7632, R4 ;  /* 0x0000763208047816 */ /* 0x000fe20000000004 */
[----:B------:R-:W-:Y:S01]  /*3690*/  FADD.FTZ R146, R147, R146 ;  /* 0x0000009293927221 */ /* 0x000fe20000010000 */
[----:B------:R-:W-:Y:S01]  /*36a0*/  PRMT R6, R10, 0x7632, R6 ;  /* 0x000076320a067816 */ /* 0x000fe20000000006 */
[----:B------:R-:W-:Y:S01]  /*36b0*/  FADD.FTZ R144, R144, R151 ;  /* 0x0000009790907221 */ /* 0x000fe20000010000 */
[----:B------:R-:W-:-:S02]  /*36c0*/  PRMT R5, R9, 0x7632, R5 ;  /* 0x0000763209057816 */ /* 0x000fc40000000005 */
        /* <DEDUP_REMOVED lines=16> */
.L_x_4505:
[----:B------:R-:W0:Y:S02]  /*37d0*/  @P1 LDC.64 R144, c[0x0][0x3a8] ;  /* 0x0000ea00ff901b82 */ /* 0x000e240000000a00 */
[C---:B0-----:R-:W-:Y:S01]  /*37e0*/  @P1 IMAD.WIDE.U32 R144, R0.reuse, 0x10, R144 ;  /* 0x0000001000901825 */ /* 0x041fe200078e0090 */
[----:B------:R-:W-:-:S04]  /*37f0*/  IADD3 R0, PT, PT, R0, 0x20, RZ ;  /* 0x0000002000007810 */ /* 0x000fc80007ffe0ff */
[----:B------:R1:W-:Y:S03]  /*3800*/  @P1 STG.E.128 desc[UR6][R144.64], R4 ;  /* 0x0000000490001986 */ /* 0x0003e6000c101d06 */
.L_x_4502:
[----:B------:R-:W-:Y:S05]  /*3810*/  BSYNC.RECONVERGENT B0 ;  /* 0x0000000000007941 */ /* 0x000fea0003800200 */
.L_x_4501:
        /* <DEDUP_REMOVED lines=35> */
.L_x_4510:
[----:B-----5:R-:W-:Y:S01]  /*3a50*/  PRMT R150, R146, 0x7632, R150 ;  /* 0x0000763292967816 */ /* 0x020fe20000000096 */
[----:B------:R-:W-:Y:S01]  /*3a60*/  IMAD.U32 R161, R10, 0x10000, RZ ;  /* 0x000100000aa17824 */ /* 0x000fe200078e00ff */
[----:B------:R-:W-:Y:S02]  /*3a70*/  PRMT R148, R144, 0x7632, R148 ;  /* 0x0000763290947816 */ /* 0x000fe40000000094 */
[C---:B------:R-:W-:Y:S01]  /*3a80*/  PRMT R149, R145.reuse, 0x7632, R149 ;  /* 0x0000763291957816 */ /* 0x040fe20000000095 */
[----:B------:R-:W-:Y:S01]  /*3a90*/  IMAD.U32 R145, R145, 0x10000, RZ ;  /* 0x0001000091917824 */ /* 0x000fe200078e00ff */
[----:B------:R-:W-:Y:S02]  /*3aa0*/  SHF.L.U32 R146, R146, 0x10, RZ ;  /* 0x0000001092927819 */ /* 0x000fe400000006ff */
        /* <DEDUP_REMOVED lines=11> */
[----:B------:R-:W-:Y:S02]  /*3b60*/  PRMT R7, R11, 0x7632, R7 ;  /* 0x000076320b077816 */ /* 0x000fe40000000007 */
[----:B------:R-:W-:Y:S01]  /*3b70*/  SHF.L.U32 R173, R147, 0x10, RZ ;  /* 0x0000001093ad7819 */ /* 0x000fe200000006ff */
        /* <DEDUP_REMOVED lines=18> */
.L_x_4509:
[----:B------:R-:W-:-:S04]  /*3ca0*/  UISETP.NE.U32.AND UP0, UPT, UR12, URZ, UPT ;  /* 0x000000ff0c00728c */ /* 0x000fc8000bf05070 */
[----:B------:R-:W-:-:S09]  /*3cb0*/  UISETP.NE.AND.EX UP0, UPT, UR13, URZ, UPT, UP0 ;  /* 0x000000ff0d00728c */ /* 0x000fd2000bf05300 */
[----:B------:R-:W-:Y:S05]  /*3cc0*/  BRA.U UP0, `(.L_x_4512) ;  /* 0x0000000100947547 */ /* 0x000fea000b800000 */
        /* <DEDUP_REMOVED lines=37> */
.L_x_4512:
[----:B-----5:R-:W-:Y:S01]  /*3f20*/  PRMT R5, R144, 0x7632, R5 ;  /* 0x0000763290057816 */ /* 0x020fe20000000005 */
[----:B------:R-:W-:Y:S01]  /*3f30*/  IMAD.U32 R6, R8, 0x10000, RZ ;  /* 0x0001000008067824 */ /* 0x000fe200078e00ff */
[----:B------:R-:W-:Y:S02]  /*3f40*/  SHF.L.U32 R144, R144, 0x10, RZ ;  /* 0x0000001090907819 */ /* 0x000fe400000006ff */
[C---:B------:R-:W-:Y:S01]  /*3f50*/  SHF.L.U32 R7, R12.reuse, 0x10, RZ ;  /* 0x000000100c077819 */ /* 0x040fe200000006ff */
[----:B------:R-:W-:Y:S01]  /*3f60*/  IMAD.U32 R5, R5, 0x10000, RZ ;  /* 0x0001000005057824 */ /* 0x000fe200078e00ff */
[----:B------:R-:W-:Y:S02]  /*3f70*/  PRMT R4, R12, 0x7632, R4 ;  /* 0x000076320c047816 */ /* 0x000fe40000000004 */
[----:B------:R-:W-:Y:S01]  /*3f80*/  PRMT R148, R145, 0x7632, R148 ;  /* 0x0000763291947816 */ /* 0x000fe20000000094 */
[----:B------:R-:W-:Y:S01]  /*3f90*/  FADD.FTZ R7, R7, R144 ;  /* 0x0000009007077221 */ /* 0x000fe20000010000 */
[----:B------:R-:W-:Y:S01]  /*3fa0*/  SHF.L.U32 R4, R4, 0x10, RZ ;  /* 0x0000001004047819 */ /* 0x000fe200000006ff */
[----:B------:R-:W-:Y:S01]  /*3fb0*/  IMAD.U32 R145, R145, 0x10000, RZ ;  /* 0x0001000091917824 */ /* 0x000fe200078e00ff */
        /* <DEDUP_REMOVED lines=10> */
[----:B------:R-:W-:-:S02]  /*4060*/  SHF.L.U32 R151, R147, 0x10, RZ ;  /* 0x0000001093977819 */ /* 0x000fc400000006ff */
[----:B------:R-:W-:Y:S02]  /*4070*/  SHF.L.U32 R160, R15, 0x10, RZ ;  /* 0x000000100fa07819 */ /* 0x000fe400000006ff */
        /* <DEDUP_REMOVED lines=9> */
[----:B------:R-:W-:Y:S01]  /*4110*/  PRMT R7, R11, 0x7632, R7 ;  /* 0x000076320b077816 */ /* 0x000fe20000000007 */
[--C-:B------:R-:W-:Y:S01]  /*4120*/  FADD.FTZ R164, R164, R5.reuse ;  /* 0x00000005a4a47221 */ /* 0x100fe20000010000 */
[----:B------:R-:W-:Y:S01]  /*4130*/  PRMT R6, R10, 0x7632, R6 ;  /* 0x000076320a067816 */ /* 0x000fe20000000006 */
[--C-:B------:R-:W-:Y:S01]  /*4140*/  FADD.FTZ R175, R175, R4.reuse ;  /* 0x00000004afaf7221 */ /* 0x100fe20000010000 */
[----:B------:R-:W-:Y:S02]  /*4150*/  PRMT R5, R9, 0x7632, R5 ;  /* 0x0000763209057816 */ /* 0x000fe40000000005 */
[----:B------:R-:W-:Y:S02]  /*4160*/  SHF.L.U32 R146, R146, 0x10, RZ ;  /* 0x0000001092927819 */ /* 0x000fe400000006ff */
[----:B------:R-:W-:Y:S02]  /*4170*/  SHF.L.U32 R147, R14, 0x10, RZ ;  /* 0x000000100e937819 */ /* 0x000fe400000006ff */
[----:B------:R-:W-:-:S02]  /*4180*/  PRMT R4, R8, 0x7632, R4 ;  /* 0x0000763208047816 */ /* 0x000fc40000000004 */
        /* <DEDUP_REMOVED lines=17> */
.L_x_4511:
[----:B------:R-:W0:Y:S02]  /*42a0*/  @P1 LDC.64 R144, c[0x0][0x3a8] ;  /* 0x0000ea00ff901b82 */ /* 0x000e240000000a00 */
[----:B0-----:R-:W-:-:S05]  /*42b0*/  @P1 IMAD.WIDE.U32 R144, R0, 0x10, R144 ;  /* 0x0000001000901825 */ /* 0x001fca00078e0090 */
[----:B------:R2:W-:Y:S02]  /*42c0*/  @P1 STG.E.128 desc[UR6][R144.64], R4 ;  /* 0x0000000490001986 */ /* 0x0005e4000c101d06 */
.L_x_4508:
[----:B------:R-:W-:Y:S05]  /*42d0*/  BSYNC.RECONVERGENT B0 ;  /* 0x0000000000007941 */ /* 0x000fea0003800200 */
.L_x_4507:
[----:B-12---:R-:W-:Y:S01]  /*42e0*/  FADD.FTZ R145, RZ, R177 ;  /* 0x000000b1ff917221 */ /* 0x006fe20000010000 */
[C---:B------:R-:W-:Y:S01]  /*42f0*/  ISETP.GE.U32.AND P0, PT, R3.reuse, 0x20, PT ;  /* 0x000000200300780c */ /* 0x040fe20003f06070 */
[----:B0-----:R-:W0:Y:S01]  /*4300*/  S2R R150, SR_TID.X ;  /* 0x0000000000967919 */ /* 0x001e220000002100 */
        /* <DEDUP_REMOVED lines=69> */
[----:B------:R-:W-:-:S05]  /*4760*/  FFMA.FTZ R0, R149, R149, R0 ;  /* 0x0000009595007223 */ /* 0x000fca0000010000 */
        /* <DEDUP_REMOVED lines=55> */
.L_x_4534:
        /* <DEDUP_REMOVED lines=9> */
[----:B------:R-:W1:Y:S04]  /*4b70*/  @!P4 LDC.64 R146, c[0x0][0x3c0] ;  /* 0x0000f000ff92cb82 */ /* 0x000e680000000a00 */
[----:B------:R-:W2:Y:S04]  /*4b80*/  MUFU.RSQ R0, R0 ;  /* 0x0000000000007308 */ /* 0x000ea80000001400 */
[----:B0-----:R-:W0:Y:S01]  /*4b90*/  @!P4 LDC.64 R148, c[0x0][0x3c8] ;  /* 0x0000f200ff94cb82 */ /* 0x001e220000000a00 */
[----:B-1----:R-:W-:-:S05]  /*4ba0*/  @!P4 IMAD.WIDE R146, R2, 0x4, R146 ;  /* 0x000000040292c825 */ /* 0x002fca00078e0292 */
[----:B------:R1:W-:Y:S01]  /*4bb0*/  @!P4 STG.E desc[UR6][R146.64], R144 ;  /* 0x000000909200c986 */ /* 0x0003e2000c101906 */
[----:B0-----:R-:W-:-:S05]  /*4bc0*/  @!P4 IMAD.WIDE R148, R2, 0x4, R148 ;  /* 0x000000040294c825 */ /* 0x001fca00078e0294 */
[----:B--2---:R1:W-:Y:S01]  /*4bd0*/  @!P4 STG.E desc[UR6][R148.64], R0 ;  /* 0x000000009400c986 */ /* 0x0043e2000c101906 */
[----:B------:R-:W-:Y:S05]  /*4be0*/  @!P0 BRA `(.L_x_4515) ;  /* 0x0000000000bc8947 */ /* 0x000fea0003800000 */
[----:B------:R-:W0:Y:S01]  /*4bf0*/  LDC.64 R190, c[0x0][0x428] ;  /* 0x00010a00ffbe7b82 */ /* 0x000e220000000a00 */
[--C-:B------:R-:W-:Y:S01]  /*4c00*/  FADD.FTZ R145, R177, -R185.reuse ;  /* 0x800000b9b1917221 */ /* 0x100fe20000010000 */
[--C-:B-1----:R-:W-:Y:S01]  /*4c10*/  FADD.FTZ R149, R186, -R185.reuse ;  /* 0x800000b9ba957221 */ /* 0x102fe20000010000 */
[--C-:B------:R-:W-:Y:S01]  /*4c20*/  FADD.FTZ R151, R178, -R185.reuse ;  /* 0x800000b9b2977221 */ /* 0x100fe20000010000 */
[--C-:B------:R-:W-:Y:S01]  /*4c30*/  FADD.FTZ R187, R183, -R185.reuse ;  /* 0x800000b9b7bb7221 */ /* 0x100fe20000010000 */
[--C-:B------:R-:W-:Y:S01]  /*4c40*/  FADD.FTZ R193, R179, -R185.reuse ;  /* 0x800000b9b3c17221 */ /* 0x100fe20000010000 */
[----:B------:R-:W-:Y:S01]  /*4c50*/  FADD.FTZ R195, R184, -R185 ;  /* 0x800000b9b8c37221 */ /* 0x000fe20000010000 */
[C---:B------:R-:W-:Y:S01]  /*4c60*/  FMUL.FTZ R147, R0.reuse, R145 ;  /* 0x0000009100937220 */ /* 0x040fe20000410000 */
[----:B------:R-:W1:Y:S01]  /*4c70*/  LDC.64 R188, c[0x0][0x430] ;  /* 0x00010c00ffbc7b82 */ /* 0x000e620000000a00 */
[C---:B------:R-:W-:Y:S01]  /*4c80*/  FMUL.FTZ R150, R0.reuse, R149 ;  /* 0x0000009500967220 */ /* 0x040fe20000410000 */
[C---:B------:R-:W-:Y:S01]  /*4c90*/  FMUL.FTZ R151, R0.reuse, R151 ;  /* 0x0000009700977220 */ /* 0x040fe20000410000 */
[C---:B------:R-:W-:Y:S01]  /*4ca0*/  FMUL.FTZ R192, R0.reuse, R187 ;  /* 0x000000bb00c07220 */ /* 0x040fe20000410000 */
[C---:B------:R-:W-:Y:S01]  /*4cb0*/  FMUL.FTZ R193, R0.reuse, R193 ;  /* 0x000000c100c17220 */ /* 0x040fe20000410000 */
[----:B------:R-:W-:Y:S01]  /*4cc0*/  FMUL.FTZ R194, R0, R195 ;  /* 0x000000c300c27220 */ /* 0x000fe20000410000 */
[----:B-----5:R-:W-:Y:S01]  /*4cd0*/  FFMA.FTZ R144, R147, R140, R72 ;  /* 0x0000008c93907223 */ /* 0x020fe20000010048 */
[----:B------:R-:W-:Y:S01]  /*4ce0*/  FFMA.FTZ R145, R150, R141, R73 ;  /* 0x0000008d96917223 */ /* 0x000fe20000010049 */
[----:B------:R-:W-:Y:S01]  /*4cf0*/  FFMA.FTZ R146, R151, R142, R74 ;  /* 0x0000008e97927223 */ /* 0x000fe2000001004a */
[----:B------:R-:W-:Y:S01]  /*4d00*/  FFMA.FTZ R149, R192, R143, R75 ;  /* 0x0000008fc0957223 */ /* 0x000fe2000001004b */
[--C-:B------:R-:W-:Y:S01]  /*4d10*/  FADD.FTZ R195, R181, -R185.reuse ;  /* 0x800000b9b5c37221 */ /* 0x100fe20000010000 */
[----:B------:R-:W-:Y:S01]  /*4d20*/  FADD.FTZ R197, R182, -R185 ;  /* 0x800000b9b6c57221 */ /* 0x000fe20000010000 */
[----:B------:R-:W-:Y:S01]  /*4d30*/  FFMA.FTZ R148, R193, R136, R76 ;  /* 0x00000088c1947223 */ /* 0x000fe2000001004c */
[----:B------:R-:W-:Y:S01]  /*4d40*/  FFMA.FTZ R187, R194, R137, R77 ;  /* 0x00000089c2bb7223 */ /* 0x000fe2000001004d */
[----:B------:R-:W-:Y:S01]  /*4d50*/  F2FP.BF16.F32.PACK_AB R144, R145, R144 ;  /* 0x000000909190723e */ /* 0x000fe200000010ff */
[C---:B------:R-:W-:Y:S01]  /*4d60*/  FMUL.FTZ R195, R0.reuse, R195 ;  /* 0x000000c300c37220 */ /* 0x040fe20000410000 */
[----:B------:R-:W-:Y:S01]  /*4d70*/  FMUL.FTZ R196, R0, R197 ;  /* 0x000000c500c47220 */ /* 0x000fe20000410000 */
[----:B------:R-:W-:Y:S01]  /*4d80*/  F2FP.BF16.F32.PACK_AB R145, R149, R146 ;  /* 0x000000929591723e */ /* 0x000fe200000010ff */
[----:B------:R-:W-:Y:S01]  /*4d90*/  FFMA.FTZ R149, R151, R134, R50 ;  /* 0x0000008697957223 */ /* 0x000fe20000010032 */
[----:B------:R-:W-:Y:S01]  /*4da0*/  F2FP.BF16.F32.PACK_AB R146, R187, R148 ;  /* 0x00000094bb92723e */ /* 0x000fe200000010ff */
[----:B------:R-:W-:Y:S01]  /*4db0*/  FFMA.FTZ R148, R147, R132, R48 ;  /* 0x0000008493947223 */ /* 0x000fe20000010030 */
[----:B------:R-:W-:Y:S01]  /*4dc0*/  FFMA.FTZ R147, R195, R138, R78 ;  /* 0x0000008ac3937223 */ /* 0x000fe2000001004e */
[C---:B------:R-:W-:Y:S01]  /*4dd0*/  FFMA.FTZ R198, R196.reuse, R139, R79 ;  /* 0x0000008bc4c67223 */ /* 0x040fe2000001004f */
[----:B------:R-:W-:Y:S01]  /*4de0*/  FFMA.FTZ R193, R193, R128, R52 ;  /* 0x00000080c1c17223 */ /* 0x000fe20000010034 */
[----:B------:R-:W-:Y:S01]  /*4df0*/  FFMA.FTZ R151, R195, R130, R54 ;  /* 0x00000082c3977223 */ /* 0x000fe20000010036 */
[----:B------:R-:W-:Y:S01]  /*4e00*/  FFMA.FTZ R196, R196, R131, R55 ;  /* 0x00000083c4c47223 */ /* 0x000fe20000010037 */
[----:B------:R-:W-:Y:S01]  /*4e10*/  FFMA.FTZ R194, R194, R129, R53 ;  /* 0x00000081c2c27223 */ /* 0x000fe20000010035 */
[----:B------:R-:W-:Y:S01]  /*4e20*/  FFMA.FTZ R192, R192, R135, R51 ;  /* 0x00000087c0c07223 */ /* 0x000fe20000010033 */
[----:B------:R-:W-:Y:S01]  /*4e30*/  FFMA.FTZ R187, R150, R133, R49 ;  /* 0x0000008596bb7223 */ /* 0x000fe20000010031 */
[----:B------:R-:W-:Y:S01]  /*4e40*/  F2FP.BF16.F32.PACK_AB R147, R198, R147 ;  /* 0x00000093c693723e */ /* 0x000fe200000010ff */
[----:B0-----:R-:W-:Y:S01]  /*4e50*/  IMAD.WIDE.U32 R190, R180, 0x10, R190 ;  /* 0x00000010b4be7825 */ /* 0x001fe200078e00be */
[----:B------:R-:W-:-:S02]  /*4e60*/  F2FP.BF16.F32.PACK_AB R151, R196, R151 ;  /* 0x00000097c497723e */ /* 0x000fc400000010ff */
[----:B------:R-:W-:Y:S01]  /*4e70*/  F2FP.BF16.F32.PACK_AB R150, R194, R193 ;  /* 0x000000c1c296723e */ /* 0x000fe200000010ff */
[----:B-1----:R-:W-:Y:S01]  /*4e80*/  IMAD.WIDE.U32 R188, R180, 0x10, R188 ;  /* 0x00000010b4bc7825 */ /* 0x002fe200078e00bc */
[----:B------:R-:W-:Y:S01]  /*4e90*/  F2FP.BF16.F32.PACK_AB R149, R192, R149 ;  /* 0x00000095c095723e */ /* 0x000fe200000010ff */
[----:B------:R0:W-:Y:S01]  /*4ea0*/  STG.E.128 desc[UR6][R190.64], R144 ;  /* 0x00000090be007986 */ /* 0x0001e2000c101d06 */
[----:B------:R-:W-:Y:S02]  /*4eb0*/  F2FP.BF16.F32.PACK_AB R148, R187, R148 ;  /* 0x00000094bb94723e */ /* 0x000fe400000010ff */
[----:B------:R-:W-:-:S03]  /*4ec0*/  IADD3 R180, PT, PT, R180, 0x20, RZ ;  /* 0x00000020b4b47810 */ /* 0x000fc60007ffe0ff */
[----:B------:R0:W-:Y:S04]  /*4ed0*/  STG.E.128 desc[UR6][R188.64], R148 ;  /* 0x00000094bc007986 */ /* 0x0001e8000c101d06 */
.L_x_4515:
[----:B------:R-:W-:Y:S05]  /*4ee0*/  BSYNC.RECONVERGENT B0 ;  /* 0x0000000000007941 */ /* 0x000fea0003800200 */
.L_x_4514:
[----:B------:R-:W-:Y:S01]  /*4ef0*/  ISETP.GE.U32.AND P3, PT, R3, 0x40, PT ;  /* 0x000000400300780c */ /* 0x000fe20003f66070 */
[----:B------:R-:W-:-:S12]  /*4f00*/  BSSY.RECONVERGENT B0, `(.L_x_4516) ;  /* 0x0000031000007945 */ /* 0x000fd80003800200 */
[----:B------:R-:W-:Y:S05]  /*4f10*/  @!P3 BRA `(.L_x_4517) ;  /* 0x0000000000bcb947 */ /* 0x000fea0003800000 */
[----:B0-----:R-:W0:Y:S01]  /*4f20*/  LDC.64 R190, c[0x0][0x428] ;  /* 0x00010a00ffbe7b82 */ /* 0x001e220000000a00 */
        /* <DEDUP_REMOVED lines=43> */
[----:B------:R-:W-:Y:S01]  /*51e0*/  F2FP.BF16.F32.PACK_AB R148, R187, R148 ;  /* 0x00000094bb94723e */ /* 0x000fe200000010ff */
[----:B------:R-:W-:-:S04]  /*51f0*/  VIADD R180, R180, 0x20 ;  /* 0x00000020b4b47836 */ /* 0x000fc80000000000 */
[----:B------:R2:W-:Y:S03]  /*5200*/  STG.E.128 desc[UR6][R188.64], R148 ;  /* 0x00000094bc007986 */ /* 0x0005e6000c101d06 */
.L_x_4517:
[----:B------:R-:W-:Y:S05]  /*5210*/  BSYNC.RECONVERGENT B0 ;  /* 0x0000000000007941 */ /* 0x000fea0003800200 */
.L_x_4516:
[----:B------:R-:W-:Y:S01]  /*5220*/  ISETP.GE.U32.AND P3, PT, R3, 0x60, PT ;  /* 0x000000600300780c */ /* 0x000fe20003f66070 */
[----:B------:R-:W-:-:S12]  /*5230*/  BSSY.RECONVERGENT B0, `(.L_x_4518) ;  /* 0x0000031000007945 */ /* 0x000fd80003800200 */
[----:B------:R-:W-:Y:S05]  /*5240*/  @!P3 BRA `(.L_x_4519) ;  /* 0x0000000000bcb947 */ /* 0x000fea0003800000 */
[----:B0-2---:R-:W0:Y:S01]  /*5250*/  LDC.64 R190, c[0x0][0x428] ;  /* 0x00010a00ffbe7b82 */ /* 0x005e220000000a00 */
        /* <DEDUP_REMOVED lines=46> */
.L_x_4519:
[----:B------:R-:W-:Y:S05]  /*5540*/  BSYNC.RECONVERGENT B0 ;  /* 0x0000000000007941 */ /* 0x000fea0003800200 */
.L_x_4518:
        /* <DEDUP_REMOVED lines=10> */
[----:B------:R-:W1:Y:S01]  /*55f0*/  LDC.64 R188, c[0x0][0x428] ;  /* 0x00010a00ffbc7b82 */ /* 0x000e620000000a00 */
[----:B------:R-:W-:Y:S01]  /*5600*/  FADD.FTZ R185, R162, -R185 ;  /* 0x800000b9a2b97221 */ /* 0x000fe20000010000 */
[C---:B------:R-:W-:Y:S01]  /*5610*/  FMUL.FTZ R151, R0.reuse, R151 ;  /* 0x0000009700977220 */ /* 0x040fe20000410000 */
[C---:B------:R-:W-:Y:S01]  /*5620*/  FMUL.FTZ R192, R0.reuse, R187 ;  /* 0x000000bb00c07220 */ /* 0x040fe20000410000 */
[C---:B------:R-:W-:Y:S01]  /*5630*/  FMUL.FTZ R187, R0.reuse, R191 ;  /* 0x000000bf00bb7220 */ /* 0x040fe20000410000 */
[C---:B------:R-:W-:Y:S01]  /*5640*/  FMUL.FTZ R194, R0.reuse, R193 ;  /* 0x000000c100c27220 */ /* 0x040fe20000410000 */
[C---:B------:R-:W-:Y:S01]  /*5650*/  FMUL.FTZ R147, R0.reuse, R147 ;  /* 0x0000009300937220 */ /* 0x040fe20000410000 */
[C---:B------:R-:W-:Y:S01]  /*5660*/  FMUL.FTZ R150, R0.reuse, R149 ;  /* 0x0000009500967220 */ /* 0x040fe20000410000 */
[----:B------:R-:W-:Y:S01]  /*5670*/  FMUL.FTZ R196, R0, R185 ;  /* 0x000000b900c47220 */ /* 0x000fe20000410000 */
[----:B-----5:R-:W-:Y:S01]  /*5680*/  FFMA.FTZ R146, R151, R46, R26 ;  /* 0x0000002e97927223 */ /* 0x020fe2000001001a */
[----:B------:R-:W-:Y:S01]  /*5690*/  FFMA.FTZ R185, R192, R47, R27 ;  /* 0x0000002fc0b97223 */ /* 0x000fe2000001001b */
[----:B------:R-:W-:Y:S01]  /*56a0*/  FMUL.FTZ R195, R0, R195 ;  /* 0x000000c300c37220 */ /* 0x000fe20000410000 */
[----:B------:R-:W-:Y:S01]  /*56b0*/  FFMA.FTZ R148, R187, R40, R28 ;  /* 0x00000028bb947223 */ /* 0x000fe2000001001c */
[----:B------:R-:W-:Y:S01]  /*56c0*/  FFMA.FTZ R193, R194, R41, R29 ;  /* 0x00000029c2c17223 */ /* 0x000fe2000001001d */
[----:B------:R-:W-:Y:S01]  /*56d0*/  FFMA.FTZ R0, R147, R44, R24 ;  /* 0x0000002c93007223 */ /* 0x000fe20000010018 */
[----:B------:R-:W-:Y:S01]  /*56e0*/  FFMA.FTZ R149, R150, R45, R25 ;  /* 0x0000002d96957223 */ /* 0x000fe20000010019 */
[----:B0-----:R-:W-:Y:S01]  /*56f0*/  IMAD.WIDE.U32 R190, R180, 0x10, R144 ;  /* 0x00000010b4be7825 */ /* 0x001fe200078e0090 */
[----:B------:R-:W-:-:S03]  /*5700*/  F2FP.BF16.F32.PACK_AB R145, R185, R146 ;  /* 0x00000092b991723e */ /* 0x000fc600000010ff */
[----:B------:R-:W-:Y:S01]  /*5710*/  FFMA.FTZ R187, R187, R32, R20 ;  /* 0x00000020bbbb7223 */ /* 0x000fe20000010014 */
[----:B------:R-:W-:Y:S01]  /*5720*/  F2FP.BF16.F32.PACK_AB R146, R193, R148 ;  /* 0x00000094c192723e */ /* 0x000fe200000010ff */
[----:B------:R-:W-:Y:S01]  /*5730*/  FFMA.FTZ R148, R147, R36, R16 ;  /* 0x0000002493947223 */ /* 0x000fe20000010010 */
[----:B------:R-:W-:Y:S01]  /*5740*/  F2FP.BF16.F32.PACK_AB R144, R149, R0 ;  /* 0x000000009590723e */ /* 0x000fe200000010ff */
[----:B------:R-:W-:Y:S01]  /*5750*/  FFMA.FTZ R149, R151, R38, R18 ;  /* 0x0000002697957223 */ /* 0x000fe20000010012 */
[C---:B------:R-:W-:Y:S01]  /*5760*/  FFMA.FTZ R147, R195.reuse, R42, R30 ;  /* 0x0000002ac3937223 */ /* 0x040fe2000001001e */
[C---:B------:R-:W-:Y:S01]  /*5770*/  FFMA.FTZ R0, R196.reuse, R43, R31 ;  /* 0x0000002bc4007223 */ /* 0x040fe2000001001f */
[----:B------:R-:W-:Y:S01]  /*5780*/  FFMA.FTZ R151, R195, R34, R22 ;  /* 0x00000022c3977223 */ /* 0x000fe20000010016 */
[----:B------:R-:W-:Y:S01]  /*5790*/  FFMA.FTZ R196, R196, R35, R23 ;  /* 0x00000023c4c47223 */ /* 0x000fe20000010017 */
[----:B------:R-:W-:Y:S01]  /*57a0*/  FFMA.FTZ R194, R194, R33, R21 ;  /* 0x00000021c2c27223 */ /* 0x000fe20000010015 */
[----:B------:R-:W-:Y:S01]  /*57b0*/  FFMA.FTZ R192, R192, R39, R19 ;  /* 0x00000027c0c07223 */ /* 0x000fe20000010013 */
[----:B------:R-:W-:Y:S01]  /*57c0*/  FFMA.FTZ R185, R150, R37, R17 ;  /* 0x0000002596b97223 */ /* 0x000fe20000010011 */
[----:B-1----:R-:W-:Y:S01]  /*57d0*/  IMAD.WIDE.U32 R188, R180, 0x10, R188 ;  /* 0x00000010b4bc7825 */ /* 0x002fe200078e00bc */
[----:B------:R-:W-:-:S02]  /*57e0*/  F2FP.BF16.F32.PACK_AB R147, R0, R147 ;  /* 0x000000930093723e */ /* 0x000fc400000010ff */
[----:B------:R-:W-:Y:S02]  /*57f0*/  F2FP.BF16.F32.PACK_AB R151, R196, R151 ;  /* 0x00000097c497723e */ /* 0x000fe400000010ff */
[----:B------:R-:W-:Y:S01]  /*5800*/  F2FP.BF16.F32.PACK_AB R150, R194, R187 ;  /* 0x000000bbc296723e */ /* 0x000fe200000010ff */
[----:B------:R4:W-:Y:S01]  /*5810*/  STG.E.128 desc[UR6][R188.64], R144 ;  /* 0x00000090bc007986 */ /* 0x0009e2000c101d06 */
[----:B------:R-:W-:Y:S02]  /*5820*/  F2FP.BF16.F32.PACK_AB R149, R192, R149 ;  /* 0x00000095c095723e */ /* 0x000fe400000010ff */
[----:B------:R-:W-:-:S05]  /*5830*/  F2FP.BF16.F32.PACK_AB R148, R185, R148 ;  /* 0x00000094b994723e */ /* 0x000fca00000010ff */
[----:B------:R4:W-:Y:S02]  /*5840*/  STG.E.128 desc[UR6][R190.64], R148 ;  /* 0x00000094be007986 */ /* 0x0009e4000c101d06 */
.L_x_4521:
[----:B------:R-:W-:Y:S05]  /*5850*/  BSYNC.RECONVERGENT B0 ;  /* 0x0000000000007941 */ /* 0x000fea0003800200 */
.L_x_4520:
[----:B01234-:R-:W0:Y:S02]  /*5860*/  LDC.64 R144, c[0x0][0x380] ;  /* 0x0000e000ff907b82 */ /* 0x01fe240000000a00 */
[----:B0-----:R-:W-:-:S04]  /*5870*/  LEA R2, R144, R2, 0x2 ;  /* 0x0000000290027211 */ /* 0x001fc800078e10ff */
[----:B------:R-:W-:-:S13]  /*5880*/  ISETP.GE.AND P2, PT, R2, R145, PT ;  /* 0x000000910200720c */ /* 0x000fda0003f46270 */
[----:B------:R-:W-:Y:S05]  /*5890*/  @!P2 BRA `(.L_x_4522) ;  /* 0xffffffbc00c4a947 */ /* 0x000fea000383ffff */
[----:B------:R-:W-:Y:S05]  /*58a0*/  EXIT ;  /* 0x000000000000794d */ /* 0x000fea0003800000 */
.L_x_4513:
[----:B------:R-:W-:Y:S01]  /*58b0*/  HFMA2 R190, -RZ, RZ, 0, 1.847743988037109375e-06 ;  /* 0x0000001fffbe7431 */ /* 0x000fe200000001ff */
[----:B------:R-:W-:Y:S01]  /*58c0*/  BSSY B0, `(.L_x_4523) ;  /* 0x0000007000007945 */ /* 0x000fe20003800000 */
[----:B------:R-:W-:Y:S01]  /*58d0*/  MOV R188, R0 ;  /* 0x0000000000bc7202 */ /* 0x000fe20000000f00 */
[----:B------:R-:W-:Y:S01]  /*58e0*/  IMAD.MOV.U32 R187, RZ, RZ, 0x1 ;  /* 0x00000001ffbb7424 */ /* 0x000fe200078e00ff */
[----:B------:R-:W-:-:S07]  /*58f0*/  MOV R185, 0xffffffff ;  /* 0xffffffff00b97802 */ /* 0x000fce0000000f00 */
[----:B-----5:R-:W-:Y:S05]  /*5900*/  WARPSYNC.COLLECTIVE R185, `(.L_x_4524) ;  /* 0x00000000b9087348 */ /* 0x020fea0003c00000 */
[----:B------:R0:W1:Y:S02]  /*5910*/  SHFL.BFLY P6, R151, R188, R187, R190 ;  /* 0x0c0000bbbc977389 */ /* 0x00006400000c00be */
[----:B01---5:R-:W-:Y:S05]  /*5920*/  ENDCOLLECTIVE ;  /* 0x000000000000791b */ /* 0x023fea0003800000 */
.L_x_4524:
[----:B------:R-:W-:Y:S05]  /*5930*/  BSYNC B0 ;  /* 0x0000000000007941 */ /* 0x000fea0003800000 */
.L_x_4523:
        /* <DEDUP_REMOVED lines=9> */
.L_x_4525:
[----:B------:R-:W-:Y:S02]  /*59d0*/  HFMA2 R187, -RZ, RZ, 0, 2.384185791015625e-07 ;  /* 0x00000004ffbb7431 */ /* 0x000fe400000001ff */
[----:B------:R-:W-:-:S04]  /*59e0*/  IMAD.MOV.U32 R145, RZ, RZ, R151 ;  /* 0x000000ffff917224 */ /* 0x000fc800078e0097 */
[----:B------:R-:W-:-:S05]  /*59f0*/  FADD.FTZ R147, R146, R145 ;  /* 0x0000009192937221 */ /* 0x000fca0000010000 */
[----:B------:R-:W-:-:S07]  /*5a00*/  MOV R188, R147 ;  /* 0x0000009300bc7202 */ /* 0x000fce0000000f00 */
[----:B------:R-:W-:Y:S05]  /*5a10*/  WARPSYNC.COLLECTIVE R185, `(.L_x_4526) ;  /* 0x00000000b9087348 */ /* 0x000fea0003c00000 */
[----:B------:R0:W1:Y:S02]  /*5a20*/  SHFL.BFLY P6, R151, R188, R187, R190 ;  /* 0x0c0000bbbc977389 */ /* 0x00006400000c00be */
[----:B01----:R-:W-:Y:S05]  /*5a30*/  ENDCOLLECTIVE ;  /* 0x000000000000791b */ /* 0x003fea0003800000 */
.L_x_4526:
[----:B------:R-:W-:Y:S01]  /*5a40*/  HFMA2 R187, -RZ, RZ, 0, 4.76837158203125e-07 ;  /* 0x00000008ffbb7431 */ /* 0x000fe200000001ff */
[----:B------:R-:W-:-:S05]  /*5a50*/  MOV R144, R151 ;  /* 0x0000009700907202 */ /* 0x000fca0000000f00 */
[----:B------:R-:W-:-:S04]  /*5a60*/  FADD.FTZ R148, R147, R144 ;  /* 0x0000009093947221 */ /* 0x000fc80000010000 */
[----:B------:R-:W-:-:S07]  /*5a70*/  IMAD.MOV.U32 R188, RZ, RZ, R148 ;  /* 0x000000ffffbc7224 */ /* 0x000fce00078e0094 */
[----:B------:R-:W-:Y:S05]  /*5a80*/  WARPSYNC.COLLECTIVE R185, `(.L_x_4527) ;  /* 0x00000000b9087348 */ /* 0x000fea0003c00000 */
[----:B------:R0:W1:Y:S02]  /*5a90*/  SHFL.BFLY P6, R151, R188, R187, R190 ;  /* 0x0c0000bbbc977389 */ /* 0x00006400000c00be */
[----:B01----:R-:W-:Y:S05]  /*5aa0*/  ENDCOLLECTIVE ;  /* 0x000000000000791b */ /* 0x003fea0003800000 */
.L_x_4527:
        /* <DEDUP_REMOVED lines=8> */
.L_x_4528:
        /* <DEDUP_REMOVED lines=73> */
.L_x_4529:
[----:B------:R-:W-:Y:S02]  /*5fc0*/  HFMA2 R187, -RZ, RZ, 0, 1.1920928955078125e-07 ;  /* 0x00000002ffbb7431 */ /* 0x000fe400000001ff */
[----:B------:R-:W-:-:S04]  /*5fd0*/  IMAD.MOV.U32 R147, RZ, RZ, R151 ;  /* 0x000000ffff937224 */ /* 0x000fc800078e0097 */
[----:B------:R-:W-:-:S05]  /*5fe0*/  FADD.FTZ R147, R0, R147 ;  /* 0x0000009300937221 */ /* 0x000fca0000010000 */
[----:B------:R-:W-:-:S07]  /*5ff0*/  MOV R188, R147 ;  /* 0x0000009300bc7202 */ /* 0x000fce0000000f00 */
[----:B------:R-:W-:Y:S05]  /*6000*/  WARPSYNC.COLLECTIVE R185, `(.L_x_4530) ;  /* 0x00000000b9087348 */ /* 0x000fea0003c00000 */
[----:B------:R0:W1:Y:S02]  /*6010*/  SHFL.BFLY P6, R151, R188, R187, R190 ;  /* 0x0c0000bbbc977389 */ /* 0x00006400000c00be */
[----:B01----:R-:W-:Y:S05]  /*6020*/  ENDCOLLECTIVE ;  /* 0x000000000000791b */ /* 0x003fea0003800000 */
.L_x_4530:
[----:B------:R-:W-:Y:S01]  /*6030*/  HFMA2 R187, -RZ, RZ, 0, 2.384185791015625e-07 ;  /* 0x00000004ffbb7431 */ /* 0x000fe200000001ff */
[----:B------:R-:W-:-:S05]  /*6040*/  MOV R146, R151 ;  /* 0x0000009700927202 */ /* 0x000fca0000000f00 */
[----:B------:R-:W-:-:S04]  /*6050*/  FADD.FTZ R146, R147, R146 ;  /* 0x0000009293927221 */ /* 0x000fc80000010000 */
[----:B------:R-:W-:-:S07]  /*6060*/  IMAD.MOV.U32 R188, RZ, RZ, R146 ;  /* 0x000000ffffbc7224 */ /* 0x000fce00078e0092 */
[----:B------:R-:W-:Y:S05]  /*6070*/  WARPSYNC.COLLECTIVE R185, `(.L_x_4531) ;  /* 0x00000000b9087348 */ /* 0x000fea0003c00000 */
[----:B------:R0:W1:Y:S02]  /*6080*/  SHFL.BFLY P6, R151, R188, R187, R190 ;  /* 0x0c0000bbbc977389 */ /* 0x00006400000c00be */
[----:B01----:R-:W-:Y:S05]  /*6090*/  ENDCOLLECTIVE ;  /* 0x000000000000791b */ /* 0x003fea0003800000 */
.L_x_4531:
[----:B------:R-:W-:Y:S01]  /*60a0*/  IMAD.MOV.U32 R187, RZ, RZ, 0x8 ;  /* 0x00000008ffbb7424 */ /* 0x000fe200078e00ff */
[----:B------:R-:W-:-:S05]  /*60b0*/  MOV R149, R151 ;  /* 0x0000009700957202 */ /* 0x000fca0000000f00 */
[----:B------:R-:W-:-:S05]  /*60c0*/  FADD.FTZ R149, R146, R149 ;  /* 0x0000009592957221 */ /* 0x000fca0000010000 */
[----:B------:R-:W-:-:S07]  /*60d0*/  MOV R188, R149 ;  /* 0x0000009500bc7202 */ /* 0x000fce0000000f00 */
[----:B------:R-:W-:Y:S05]  /*60e0*/  WARPSYNC.COLLECTIVE R185, `(.L_x_4532) ;  /* 0x00000000b9087348 */ /* 0x000fea0003c00000 */
[----:B------:R0:W1:Y:S02]  /*60f0*/  SHFL.BFLY P6, R151, R188, R187, R190 ;  /* 0x0c0000bbbc977389 */ /* 0x00006400000c00be */
[----:B01----:R-:W-:Y:S05]  /*6100*/  ENDCOLLECTIVE ;  /* 0x000000000000791b */ /* 0x003fea0003800000 */
.L_x_4532:
[----:B------:R-:W-:Y:S01]  /*6110*/  HFMA2 R187, -RZ, RZ, 0, 9.5367431640625e-07 ;  /* 0x00000010ffbb7431 */ /* 0x000fe200000001ff */
[----:B------:R-:W-:-:S05]  /*6120*/  MOV R148, R151 ;  /* 0x0000009700947202 */ /* 0x000fca0000000f00 */
[----:B------:R-:W-:-:S05]  /*6130*/  FADD.FTZ R148, R149, R148 ;  /* 0x0000009495947221 */ /* 0x000fca0000010000 */
[----:B------:R-:W-:-:S07]  /*6140*/  MOV R188, R148 ;  /* 0x0000009400bc7202 */ /* 0x000fce0000000f00 */
[----:B------:R-:W-:Y:S05]  /*6150*/  WARPSYNC.COLLECTIVE R185, `(.L_x_4533) ;  /* 0x00000000b9087348 */ /* 0x000fea0003c00000 */
[----:B------:R0:W1:Y:S02]  /*6160*/  SHFL.BFLY P6, R151, R188, R187, R190 ;  /* 0x0c0000bbbc977389 */ /* 0x00006400000c00be */
[----:B01----:R-:W-:Y:S05]  /*6170*/  ENDCOLLECTIVE ;  /* 0x000000000000791b */ /* 0x003fea0003800000 */
.L_x_4533:
[----:B------:R-:W-:Y:S05]  /*6180*/  BRA `(.L_x_4534) ;  /* 0xffffffe800547947 */ /* 0x000fea000383ffff */
.L_x_4535:
        /* <DEDUP_REMOVED lines=15> */
.L_x_22686:


//--------------------- .text._ZN10layer_norm31ln_parallel_residual_fwd_kernelINS_13Kernel_traitsIf13__nv_bfloat16S2_S2_fjLj1024ELj1ELj4ELj1ELj16ENS_18Kernel_traits_baseILj1024EfS2_S2_S2_fjLj128EEEEELb0ELb0ELb1EEEvNS_9FwdParamsE --------------------------
	.section	.text._ZN10layer_norm31ln_parallel_residual_fwd_kernelINS_13Kernel_traitsIf13__nv_bfloat16S2_S2_fjLj1024ELj1ELj4ELj1ELj16ENS_18Kernel_traits_baseILj1024EfS2_S2_S2_fjLj128EEEEELb0ELb0ELb1EEEvNS_9FwdParamsE,"ax",@progbits
	.align	128
        .global         _ZN10layer_norm31ln_parallel_residual_fwd_kernelINS_13Kernel_traitsIf13__nv_bfloat16S2_S2_fjLj1024ELj1ELj4ELj1ELj16ENS_18Kernel_traits_baseILj1024EfS2_S2_S2_fjLj128EEEEELb0ELb0ELb1EEEvNS_9FwdParamsE
        .type           _ZN10layer_norm31ln_parallel_residual_fwd_kernelINS_13Kernel_traitsIf13__nv_bfloat16S2_S2_fjLj1024ELj1ELj4ELj1ELj16ENS_18Kernel_traits_baseILj1024EfS2_S2_S2_fjLj128EEEEELb0ELb0ELb1EEEvNS_9FwdParamsE,@function
        .size           _ZN10layer_norm31ln_parallel_residual_fwd_kernelINS_13Kernel_traitsIf13__nv_bfloat16S2_S2_fjLj1024ELj1ELj4ELj1ELj16ENS_18Kernel_traits_baseILj1024EfS2_S2_S2_fjLj128EEEEELb0ELb0ELb1EEEvNS_9FwdParamsE,(.L_x_22687 - _ZN10layer_norm31ln_parallel_residual_fwd_kernelINS_13Kernel_traitsIf13__nv_bfloat16S2_S2_fjLj1024ELj1ELj4ELj1ELj16ENS_18Kernel_traits_baseILj1024EfS2_S2_S2_fjLj128EEEEELb0ELb0ELb1EEEvNS_9FwdParamsE)
        .other          _ZN10layer_norm31ln_parallel_residual_fwd_kernelINS_13Kernel_traitsIf13__nv_bfloat16S2_S2_fjLj1024ELj1ELj4ELj1ELj16ENS_18Kernel_traits_baseILj1024EfS2_S2_S2_fjLj128EEEEELb0ELb0ELb1EEEvNS_9FwdParamsE,@"STO_CUDA_ENTRY STV_DEFAULT"
_ZN10layer_norm31ln_parallel_residual_fwd_kernelINS_13Kernel_traitsIf13__nv_bfloat16S2_S2_fjLj1024ELj1ELj4ELj1ELj16ENS_18Kernel_traits_baseILj1024EfS2_S2_S2_fjLj128EEEEELb0ELb0ELb1EEEvNS_9FwdParamsE:
.text._ZN10layer_norm31ln_parallel_residual_fwd_kernelINS_13Kernel_traitsIf13__nv_bfloat16S2_S2_fjLj1024ELj1ELj4ELj1ELj16ENS_18Kernel_traits_baseILj1024EfS2_S2_S2_fjLj128EEEEELb0ELb0ELb1EEEvNS_9FwdParamsE:
        /* <DEDUP_REMOVED lines=16> */
[----:B------:R-:W0:Y:S01]  /*0100*/  LDCU.64 UR4, c[0x0][0x440] ;  /* 0x00008800ff0477ac */ /* 0x000e220008000a00 */
        /* <DEDUP_REMOVED lines=56> */
.L_x_4537:
        /* <DEDUP_REMOVED lines=31> */
.L_x_4536:
        /* <DEDUP_REMOVED lines=45> */
.L_x_4539:
        /* <DEDUP_REMOVED lines=45> */
[----:B---3--:R-:W-:-:S07]  /*0c20*/  CS2R R16, SRZ ;  /* 0x0000000000107805 */ /* 0x008fce000001ff00 */
.L_x_4538:
        /* <DEDUP_REMOVED lines=8> */
[----:B------:R-:W0:Y:S01]  /*0cb0*/  LDCU.64 UR8, c[0x0][0x3a0] ;  /* 0x00007400ff0877ac */ /* 0x000e220008000a00 */
[----:B------:R-:W0:Y:S09]  /*0cc0*/  LDCU.64 UR10, c[0x0][0x398] ;  /* 0x00007300ff0a77ac */ /* 0x000e320008000a00 */
.L_x_4557:
[----:B0-----:R-:W-:Y:S01]  /*0cd0*/  ISETP.NE.U32.AND P2, PT, RZ, UR8, PT ;  /* 0x00000008ff007c0c */ /* 0x001fe2000bf45070 */
[----:B-1----:R-:W0:Y:S01]  /*0ce0*/  LDC.64 R144, c[0x0][0x390] ;  /* 0x0000e400ff907b82 */ /* 0x002e220000000a00 */
        /* <DEDUP_REMOVED lines=18> */
[----:B-----5:R-:W-:Y:S02]  /*0e10*/  PRMT R0, R148, 0x7632, R0 ;  /* 0x0000763294007816 */ /* 0x020fe40000000000 */
[----:B------:R-:W-:Y:S02]  /*0e20*/  PRMT R4, R12, 0x7632, R4 ;  /* 0x000076320c047816 */ /* 0x000fe40000000004 */
[----:B------:R-:W-:Y:S02]  /*0e30*/  SHF.L.U32 R148, R148, 0x10, RZ ;  /* 0x0000001094947819 */ /* 0x000fe400000006ff */
[C---:B------:R-:W-:Y:S02]  /*0e40*/  PRMT R6, R149.reuse, 0x7632, R6 ;  /* 0x0000763295067816 */ /* 0x040fe40000000006 */
[----:B------:R-:W-:Y:S02]  /*0e50*/  SHF.L.U32 R5, R12, 0x10, RZ ;  /* 0x000000100c057819 */ /* 0x000fe400000006ff */
[----:B------:R-:W-:-:S02]  /*0e60*/  SHF.L.U32 R149, R149, 0x10, RZ ;  /* 0x0000001095957819 */ /* 0x000fc400000006ff */
        /* <DEDUP_REMOVED lines=17> */
[----:B------:R-:W-:Y:S02]  /*0f80*/  PRMT R154, R15, 0x7632, R154 ;  /* 0x000076320f9a7816 */ /* 0x000fe4000000009a */
[----:B------:R-:W-:Y:S01]  /*0f90*/  SHF.L.U32 R6, R6, 0x10, RZ ;  /* 0x0000001006067819 */ /* 0x000fe200000006ff */
        /* <DEDUP_REMOVED lines=24> */
[----:B------:R-:W-:Y:S02]  /*1120*/  FADD.FTZ R156, R153, R156 ;  /* 0x0000009c999c7221 */ /* 0x000fe40000010000 */
[----:B------:R-:W-:-:S02]  /*1130*/  FADD.FTZ R157, R146, R157 ;  /* 0x0000009d929d7221 */ /* 0x000fc40000010000 */
[----:B------:R-:W-:Y:S01]  /*1140*/  FADD.FTZ R158, R5, R4 ;  /* 0x00000004059e7221 */ /* 0x000fe20000010000 */
[----:B------:R-:W-:Y:S02]  /*1150*/  F2FP.BF16.F32.PACK_AB R7, R156, R151 ;  /* 0x000000979c07723e */ /* 0x000fe400000010ff */
[----:B------:R-:W-:Y:S02]  /*1160*/  F2FP.BF16.F32.PACK_AB R6, R157, R150 ;  /* 0x000000969d06723e */ /* 0x000fe400000010ff */
[----:B------:R-:W-:Y:S02]  /*1170*/  F2FP.BF16.F32.PACK_AB R5, R158, R149 ;  /* 0x000000959e05723e */ /* 0x000fe400000010ff */
[----:B------:R-:W-:Y:S01]  /*1180*/  F2FP.BF16.F32.PACK_AB R4, R159, R148 ;  /* 0x000000949f04723e */ /* 0x000fe200000010ff */
[----:B------:R-:W-:Y:S06]  /*1190*/  BRA `(.L_x_4542) ;  /* 0x00000004005c7947 */ /* 0x000fec0003800000 */
.L_x_4541:
[----:B-----5:R-:W-:Y:S01]  /*11a0*/  PRMT R7, R148, 0x7632, R7 ;  /* 0x0000763294077816 */ /* 0x020fe20000000007 */
[----:B------:R-:W-:Y:S01]  /*11b0*/  IMAD.U32 R147, R14, 0x10000, RZ ;  /* 0x000100000e937824 */ /* 0x000fe200078e00ff */
[C---:B------:R-:W-:Y:S02]  /*11c0*/  PRMT R146, R149.reuse, 0x7632, R146 ;  /* 0x0000763295927816 */ /* 0x040fe40000000092 */
[----:B------:R-:W-:Y:S02]  /*11d0*/  SHF.L.U32 R148, R148, 0x10, RZ ;  /* 0x0000001094947819 */ /* 0x000fe400000006ff */
[----:B------:R-:W-:Y:S02]  /*11e0*/  SHF.L.U32 R149, R149, 0x10, RZ ;  /* 0x0000001095957819 */ /* 0x000fe400000006ff */
[----:B------:R-:W-:Y:S02]  /*11f0*/  SHF.L.U32 R5, R12, 0x10, RZ ;  /* 0x000000100c057819 */ /* 0x000fe400000006ff */
[----:B------:R-:W-:-:S02]  /*1200*/  SHF.L.U32 R0, R13, 0x10, RZ ;  /* 0x000000100d007819 */ /* 0x000fc400000006ff */
[----:B------:R-:W-:Y:S01]  /*1210*/  PRMT R153, R150, 0x7632, R153 ;  /* 0x0000763296997816 */ /* 0x000fe20000000099 */
[----:B------:R-:W-:Y:S01]  /*1220*/  FADD.FTZ R148, R148, R5 ;  /* 0x0000000594947221 */ /* 0x000fe20000010000 */
[----:B------:R-:W-:Y:S01]  /*1230*/  SHF.L.U32 R150, R150, 0x10, RZ ;  /* 0x0000001096967819 */ /* 0x000fe200000006ff */
[----:B------:R-:W-:Y:S01]  /*1240*/  FADD.FTZ R149, R149, R0 ;  /* 0x0000000095957221 */ /* 0x000fe20000010000 */
[----:B------:R-:W-:Y:S02]  /*1250*/  PRMT R154, R151, 0x7632, R154 ;  /* 0x00007632979a7816 */ /* 0x000fe4000000009a */
[----:B------:R-:W-:Y:S01]  /*1260*/  PRMT R0, R12, 0x7632, R0 ;  /* 0x000076320c007816 */ /* 0x000fe20000000000 */
[----:B------:R-:W-:Y:S01]  /*1270*/  FADD.FTZ R150, R150, R147 ;  /* 0x0000009396967221 */ /* 0x000fe20000010000 */
[----:B------:R-:W-:Y:S02]  /*1280*/  PRMT R4, R13, 0x7632, R4 ;  /* 0x000076320d047816 */ /* 0x000fe40000000004 */
[----:B------:R-:W-:-:S02]  /*1290*/  PRMT R5, R14, 0x7632, R5 ;  /* 0x000076320e057816 */ /* 0x000fc40000000005 */
[----:B------:R-:W-:Y:S02]  /*12a0*/  PRMT R6, R15, 0x7632, R6 ;  /* 0x000076320f067816 */ /* 0x000fe40000000006 */
[----:B------:R-:W-:Y:S02]  /*12b0*/  SHF.L.U32 R151, R151, 0x10, RZ ;  /* 0x0000001097977819 */ /* 0x000fe400000006ff */
[----:B------:R-:W-:Y:S02]  /*12c0*/  SHF.L.U32 R156, R15, 0x10, RZ ;  /* 0x000000100f9c7819 */ /* 0x000fe400000006ff */
[----:B------:R-:W-:Y:S02]  /*12d0*/  SHF.L.U32 R147, R146, 0x10, RZ ;  /* 0x0000001092937819 */ /* 0x000fe400000006ff */
[----:B------:R-:W-:Y:S01]  /*12e0*/  SHF.L.U32 R7, R7, 0x10, RZ ;  /* 0x0000001007077819 */ /* 0x000fe200000006ff */
[----:B------:R-:W-:Y:S01]  /*12f0*/  FADD.FTZ R151, R151, R156 ;  /* 0x0000009c97977221 */ /* 0x000fe20000010000 */
[----:B------:R-:W-:Y:S01]  /*1300*/  SHF.L.U32 R146, R153, 0x10, RZ ;  /* 0x0000001099927819 */ /* 0x000fe200000006ff */
[----:B------:R-:W-:Y:S01]  /*1310*/  IMAD.U32 R153, R154, 0x10000, RZ ;  /* 0x000100009a997824 */ /* 0x000fe200078e00ff */
[----:B------:R-:W-:-:S02]  /*1320*/  SHF.L.U32 R6, R6, 0x10, RZ ;  /* 0x0000001006067819 */ /* 0x000fc400000006ff */
[----:B------:R-:W-:Y:S02]  /*1330*/  SHF.L.U32 R5, R5, 0x10, RZ ;  /* 0x0000001005057819 */ /* 0x000fe400000006ff */
[----:B------:R-:W-:Y:S01]  /*1340*/  SHF.L.U32 R4, R4, 0x10, RZ ;  /* 0x0000001004047819 */ /* 0x000fe200000006ff */
[----:B------:R-:W-:Y:S01]  /*1350*/  FADD.FTZ R156, R153, R6 ;  /* 0x00000006999c7221 */ /* 0x000fe20000010000 */
[----:B------:R-:W-:Y:S01]  /*1360*/  SHF.L.U32 R0, R0, 0x10, RZ ;  /* 0x0000001000007819 */ /* 0x000fe200000006ff */
[----:B------:R-:W-:Y:S02]  /*1370*/  FADD.FTZ R157, R146, R5 ;  /* 0x00000005929d7221 */ /* 0x000fe40000010000 */
[----:B------:R-:W-:Y:S02]  /*1380*/  FADD.FTZ R158, R147, R4 ;  /* 0x00000004939e7221 */ /* 0x000fe40000010000 */
[----:B------:R-:W-:Y:S01]  /*1390*/  FADD.FTZ R159, R7, R0 ;  /* 0x00000000079f7221 */ /* 0x000fe20000010000 */
[----:B------:R-:W-:-:S02]  /*13a0*/  F2FP.BF16.F32.PACK_AB R7, R156, R151 ;  /* 0x000000979c07723e */ /* 0x000fc400000010ff */
[----:B------:R-:W-:Y:S02]  /*13b0*/  F2FP.BF16.F32.PACK_AB R6, R157, R150 ;  /* 0x000000969d06723e */ /* 0x000fe400000010ff */
[----:B------:R-:W-:Y:S02]  /*13c0*/  F2FP.BF16.F32.PACK_AB R5, R158, R149 ;  /* 0x000000959e05723e */ /* 0x000fe400000010ff */
[----:B------:R-:W-:Y:S01]  /*13d0*/  F2FP.BF16.F32.PACK_AB R4, R159, R148 ;  /* 0x000000949f04723e */ /* 0x000fe200000010ff */
[----:B------:R-:W-:Y:S06]  /*13e0*/  BRA `(.L_x_4542) ;  /* 0x0000000000c87947 */ /* 0x000fec0003800000 */
.L_x_4540:
[----:B------:R-:W-:Y:S05]  /*13f0*/  @!P2 BRA `(.L_x_4543) ;  /* 0x000000000094a947 */ /* 0x000fea0003800000 */
[C---:B-----5:R-:W-:Y:S01]  /*1400*/  PRMT R7, R148.reuse, 0x7632, R7 ;  /* 0x0000763294077816 */ /* 0x060fe20000000007 */
[----:B------:R-:W-:Y:S01]  /*1410*/  IMAD.U32 R156, R11, 0x10000, RZ ;  /* 0x000100000b9c7824 */ /* 0x000fe200078e00ff */
[----:B------:R-:W-:Y:S02]  /*1420*/  SHF.L.U32 R148, R148, 0x10, RZ ;  /* 0x0000001094947819 */ /* 0x000fe400000006ff */
[C---:B------:R-:W-:Y:S01]  /*1430*/  PRMT R146, R149.reuse, 0x7632, R146 ;  /* 0x0000763295927816 */ /* 0x040fe20000000092 */
[----:B------:R-:W-:Y:S01]  /*1440*/  IMAD.U32 R149, R149, 0x10000, RZ ;  /* 0x0001000095957824 */ /* 0x000fe200078e00ff */
[----:B------:R-:W-:Y:S02]  /*1450*/  SHF.L.U32 R5, R8, 0x10, RZ ;  /* 0x0000001008057819 */ /* 0x000fe400000006ff */
[----:B------:R-:W-:Y:S02]  /*1460*/  SHF.L.U32 R0, R9, 0x10, RZ ;  /* 0x0000001009007819 */ /* 0x000fe400000006ff */
        /* <DEDUP_REMOVED lines=30> */
.L_x_4543:
[----:B-----5:R-:W-:Y:S02]  /*1650*/  PRMT R159, R148, 0x7632, R159 ;  /* 0x00007632949f7816 */ /* 0x020fe4000000009f */
[----:B------:R-:W-:Y:S02]  /*1660*/  PRMT R158, R149, 0x7632, R158 ;  /* 0x00007632959e7816 */ /* 0x000fe4000000009e */
[----:B------:R-:W-:Y:S02]  /*1670*/  PRMT R157, R150, 0x7632, R157 ;  /* 0x00007632969d7816 */ /* 0x000fe4000000009d */
[C---:B------:R-:W-:Y:S01]  /*1680*/  PRMT R156, R151.reuse, 0x7632, R156 ;  /* 0x00007632979c7816 */ /* 0x040fe2000000009c */
[----:B------:R-:W-:Y:S01]  /*1690*/  IMAD.U32 R151, R151, 0x10000, RZ ;  /* 0x0001000097977824 */ /* 0x000fe200078e00ff */
[----:B------:R-:W-:Y:S02]  /*16a0*/  SHF.L.U32 R148, R148, 0x10, RZ ;  /* 0x0000001094947819 */ /* 0x000fe400000006ff */
[----:B------:R-:W-:-:S02]  /*16b0*/  SHF.L.U32 R149, R149, 0x10, RZ ;  /* 0x0000001095957819 */ /* 0x000fc400000006ff */
[----:B------:R-:W-:Y:S02]  /*16c0*/  SHF.L.U32 R150, R150, 0x10, RZ ;  /* 0x0000001096967819 */ /* 0x000fe400000006ff */
[----:B------:R-:W-:Y:S02]  /*16d0*/  SHF.L.U32 R159, R159, 0x10, RZ ;  /* 0x000000109f9f7819 */ /* 0x000fe400000006ff */
[----:B------:R-:W-:Y:S02]  /*16e0*/  SHF.L.U32 R158, R158, 0x10, RZ ;  /* 0x000000109e9e7819 */ /* 0x000fe400000006ff */
[----:B------:R-:W-:Y:S02]  /*16f0*/  SHF.L.U32 R157, R157, 0x10, RZ ;  /* 0x000000109d9d7819 */ /* 0x000fe400000006ff */
[----:B------:R-:W-:-:S07]  /*1700*/  SHF.L.U32 R156, R156, 0x10, RZ ;  /* 0x000000109c9c7819 */ /* 0x000fce00000006ff */
.L_x_4542:
        /* <DEDUP_REMOVED lines=18> */
[----:B-----5:R-:W-:Y:S02]  /*1830*/  PRMT R169, R162, 0x7632, R169 ;  /* 0x00007632a2a97816 */ /* 0x020fe400000000a9 */
[C---:B------:R-:W-:Y:S01]  /*1840*/  PRMT R171, R160.reuse, 0x7632, R171 ;  /* 0x00007632a0ab7816 */ /* 0x040fe200000000ab */
        /* <DEDUP_REMOVED lines=11> */
.L_x_4545:
[C---:B-----5:R-:W-:Y:S01]  /*1900*/  PRMT R7, R160.reuse, 0x7632, R7 ;  /* 0x00007632a0077816 */ /* 0x060fe20000000007 */
[----:B------:R-:W-:Y:S01]  /*1910*/  IMAD.U32 R0, R9, 0x10000, RZ ;  /* 0x0001000009007824 */ /* 0x000fe200078e00ff */
[C---:B------:R-:W-:Y:S02]  /*1920*/  PRMT R146, R161.reuse, 0x7632, R146 ;  /* 0x00007632a1927816 */ /* 0x040fe40000000092 */
[----:B------:R-:W-:Y:S02]  /*1930*/  SHF.L.U32 R160, R160, 0x10, RZ ;  /* 0x00000010a0a07819 */ /* 0x000fe400000006ff */
[----:B------:R-:W-:Y:S02]  /*1940*/  SHF.L.U32 R161, R161, 0x10, RZ ;  /* 0x00000010a1a17819 */ /* 0x000fe400000006ff */
        /* <DEDUP_REMOVED lines=10> */
[----:B------:R-:W-:Y:S02]  /*19f0*/  PRMT R4, R9, 0x7632, R4 ;  /* 0x0000763209047816 */ /* 0x000fe40000000004 */
[----:B------:R-:W-:Y:S02]  /*1a00*/  PRMT R5, R10, 0x7632, R5 ;  /* 0x000076320a057816 */ /* 0x000fe40000000005 */
[----:B------:R-:W-:Y:S02]  /*1a10*/  PRMT R6, R11, 0x7632, R6 ;  /* 0x000076320b067816 */ /* 0x000fe40000000006 */
[----:B------:R-:W-:Y:S02]  /*1a20*/  SHF.L.U32 R163, R163, 0x10, RZ ;  /* 0x00000010a3a37819 */ /* 0x000fe400000006ff */
[----:B------:R-:W-:-:S02]  /*1a30*/  SHF.L.U32 R164, R11, 0x10, RZ ;  /* 0x000000100ba47819 */ /* 0x000fc400000006ff */
[----:B------:R-:W-:Y:S02]  /*1a40*/  SHF.L.U32 R7, R7, 0x10, RZ ;  /* 0x0000001007077819 */ /* 0x000fe400000006ff */
[----:B------:R-:W-:Y:S01]  /*1a50*/  SHF.L.U32 R147, R146, 0x10, RZ ;  /* 0x0000001092937819 */ /* 0x000fe200000006ff */
[----:B------:R-:W-:Y:S01]  /*1a60*/  FADD.FTZ R163, R164, R163 ;  /* 0x000000a3a4a37221 */ /* 0x000fe20000010000 */
[----:B------:R-:W-:Y:S02]  /*1a70*/  SHF.L.U32 R155, R155, 0x10, RZ ;  /* 0x000000109b9b7819 */ /* 0x000fe400000006ff */
[----:B------:R-:W-:Y:S02]  /*1a80*/  SHF.L.U32 R6, R6, 0x10, RZ ;  /* 0x0000001006067819 */ /* 0x000fe400000006ff */
[----:B------:R-:W-:Y:S02]  /*1a90*/  SHF.L.U32 R5, R5, 0x10, RZ ;  /* 0x0000001005057819 */ /* 0x000fe400000006ff */
        /* <DEDUP_REMOVED lines=11> */
.L_x_4544:
[----:B------:R-:W-:-:S04]  /*1b50*/  UISETP.NE.U32.AND UP1, UPT, UR8, URZ, UPT ;  /* 0x000000ff0800728c */ /* 0x000fc8000bf25070 */
[----:B------:R-:W-:-:S09]  /*1b60*/  UISETP.NE.AND.EX UP1, UPT, UR9, URZ, UPT, UP1 ;  /* 0x000000ff0900728c */ /* 0x000fd2000bf25310 */
[----:B------:R-:W-:Y:S05]  /*1b70*/  BRA.U UP1, `(.L_x_4547) ;  /* 0x0000000101947547 */ /* 0x000fea000b800000 */
[C---:B-----5:R-:W-:Y:S02]  /*1b80*/  PRMT R146, R161.reuse, 0x7632, R146 ;  /* 0x00007632a1927816 */ /* 0x060fe40000000092 */
[C---:B------:R-:W-:Y:S01]  /*1b90*/  PRMT R7, R160.reuse, 0x7632, R7 ;  /* 0x00007632a0077816 */ /* 0x040fe20000000007 */
[----:B------:R-:W-:Y:S01]  /*1ba0*/  IMAD.U32 R160, R160, 0x10000, RZ ;  /* 0x00010000a0a07824 */ /* 0x000fe200078e00ff */
[----:B------:R-:W-:Y:S02]  /*1bb0*/  SHF.L.U32 R161, R161, 0x10, RZ ;  /* 0x00000010a1a17819 */ /* 0x000fe400000006ff */
[----:B------:R-:W-:Y:S02]  /*1bc0*/  SHF.L.U32 R5, R12, 0x10, RZ ;  /* 0x000000100c057819 */ /* 0x000fe400000006ff */
[----:B------:R-:W-:Y:S02]  /*1bd0*/  SHF.L.U32 R0, R13, 0x10, RZ ;  /* 0x000000100d007819 */ /* 0x000fe400000006ff */
[C---:B------:R-:W-:Y:S01]  /*1be0*/  PRMT R154, R162.reuse, 0x7632, R154 ;  /* 0x00007632a29a7816 */ /* 0x040fe2000000009a */
[----:B------:R-:W-:Y:S01]  /*1bf0*/  FADD.FTZ R160, R5, R160 ;  /* 0x000000a005a07221 */ /* 0x000fe20000010000 */
[----:B------:R-:W-:Y:S01]  /*1c00*/  SHF.L.U32 R162, R162, 0x10, RZ ;  /* 0x00000010a2a27819 */ /* 0x000fe200000006ff */
[----:B------:R-:W-:Y:S01]  /*1c10*/  FADD.FTZ R161, R0, R161 ;  /* 0x000000a100a17221 */ /* 0x000fe20000010000 */
[----:B------:R-:W-:-:S02]  /*1c20*/  SHF.L.U32 R147, R14, 0x10, RZ ;  /* 0x000000100e937819 */ /* 0x000fc400000006ff */
[C---:B------:R-:W-:Y:S01]  /*1c30*/  PRMT R155, R163.reuse, 0x7632, R155 ;  /* 0x00007632a39b7816 */ /* 0x040fe2000000009b */
[----:B------:R-:W-:Y:S01]  /*1c40*/  IMAD.U32 R163, R163, 0x10000, RZ ;  /* 0x00010000a3a37824 */ /* 0x000fe200078e00ff */
[----:B------:R-:W-:Y:S01]  /*1c50*/  PRMT R0, R12, 0x7632, R0 ;  /* 0x000076320c007816 */ /* 0x000fe20000000000 */
[----:B------:R-:W-:Y:S01]  /*1c60*/  FADD.FTZ R162, R147, R162 ;  /* 0x000000a293a27221 */ /* 0x000fe20000010000 */
[----:B------:R-:W-:Y:S02]  /*1c70*/  PRMT R4, R13, 0x7632, R4 ;  /* 0x000076320d047816 */ /* 0x000fe40000000004 */
[----:B------:R-:W-:Y:S02]  /*1c80*/  PRMT R5, R14, 0x7632, R5 ;  /* 0x000076320e057816 */ /* 0x000fe40000000005 */
[C---:B------:R-:W-:Y:S02]  /*1c90*/  PRMT R6, R15.reuse, 0x7632, R6 ;  /* 0x000076320f067816 */ /* 0x040fe40000000006 */
[----:B------:R-:W-:-:S02]  /*1ca0*/  SHF.L.U32 R164, R15, 0x10, RZ ;  /* 0x000000100fa47819 */ /* 0x000fc400000006ff */
[----:B------:R-:W-:Y:S01]  /*1cb0*/  SHF.L.U32 R7, R7, 0x10, RZ ;  /* 0x0000001007077819 */ /* 0x000fe200000006ff */
[----:B------:R-:W-:Y:S01]  /*1cc0*/  IMAD.U32 R6, R6, 0x10000, RZ ;  /* 0x0001000006067824 */ /* 0x000fe200078e00ff */
        /* <DEDUP_REMOVED lines=16> */
.L_x_4547:
[----:B-----5:R-:W-:Y:S01]  /*1dd0*/  PRMT R4, R160, 0x7632, R4 ;  /* 0x00007632a0047816 */ /* 0x020fe20000000004 */
[----:B------:R-:W-:Y:S01]  /*1de0*/  IMAD.U32 R5, R12, 0x10000, RZ ;  /* 0x000100000c057824 */ /* 0x000fe200078e00ff */
[----:B------:R-:W-:Y:S01]  /*1df0*/  SHF.L.U32 R160, R160, 0x10, RZ ;  /* 0x00000010a0a07819 */ /* 0x000fe200000006ff */
[----:B------:R-:W-:Y:S01]  /*1e00*/  IMAD.U32 R164, R15, 0x10000, RZ ;  /* 0x000100000fa47824 */ /* 0x000fe200078e00ff */
[----:B------:R-:W-:Y:S02]  /*1e10*/  PRMT R0, R12, 0x7632, R0 ;  /* 0x000076320c007816 */ /* 0x000fe40000000000 */
[----:B------:R-:W-:Y:S01]  /*1e20*/  SHF.L.U32 R171, R4, 0x10, RZ ;  /* 0x0000001004ab7819 */ /* 0x000fe200000006ff */
[----:B------:R-:W-:Y:S01]  /*1e30*/  FADD.FTZ R160, R5, R160 ;  /* 0x000000a005a07221 */ /* 0x000fe20000010000 */
[----:B------:R-:W-:Y:S02]  /*1e40*/  SHF.L.U32 R5, R8, 0x10, RZ ;  /* 0x0000001008057819 */ /* 0x000fe400000006ff */
[----:B------:R-:W-:-:S02]  /*1e50*/  SHF.L.U32 R0, R0, 0x10, RZ ;  /* 0x0000001000007819 */ /* 0x000fc400000006ff */
[C---:B------:R-:W-:Y:S01]  /*1e60*/  PRMT R147, R162.reuse, 0x7632, R147 ;  /* 0x00007632a2937816 */ /* 0x040fe20000000093 */
[----:B------:R-:W-:Y:S01]  /*1e70*/  FADD.FTZ R160, R5, R160 ;  /* 0x000000a005a07221 */ /* 0x000fe20000010000 */
[----:B------:R-:W-:Y:S01]  /*1e80*/  SHF.L.U32 R162, R162, 0x10, RZ ;  /* 0x00000010a2a27819 */ /* 0x000fe200000006ff */
[----:B------:R-:W-:Y:S01]  /*1e90*/  FADD.FTZ R171, R171, R0 ;  /* 0x00000000abab7221 */ /* 0x000fe20000010000 */
[----:B------:R-:W-:Y:S02]  /*1ea0*/  SHF.L.U32 R7, R14, 0x10, RZ ;  /* 0x000000100e077819 */ /* 0x000fe400000006ff */
[----:B------:R-:W-:Y:S02]  /*1eb0*/  PRMT R154, R163, 0x7632, R154 ;  /* 0x00007632a39a7816 */ /* 0x000fe4000000009a */
[----:B------:R-:W-:Y:S01]  /*1ec0*/  PRMT R5, R15, 0x7632, R5 ;  /* 0x000076320f057816 */ /* 0x000fe20000000005 */
[----:B------:R-:W-:Y:S01]  /*1ed0*/  FADD.FTZ R162, R7, R162 ;  /* 0x000000a207a27221 */ /* 0x000fe20000010000 */
        /* <DEDUP_REMOVED lines=11> */
[--C-:B------:R-:W-:Y:S01]  /*1f90*/  FADD.FTZ R168, R154, R5.reuse ;  /* 0x000000059aa87221 */ /* 0x100fe20000010000 */
        /* <DEDUP_REMOVED lines=10> */
[----:B------:R-:W-:Y:S01]  /*2040*/  FADD.FTZ R168, R168, R7 ;  /* 0x00000007a8a87221 */ /* 0x000fe20000010000 */
[----:B------:R-:W-:Y:S01]  /*2050*/  PRMT R4, R9, 0x7632, R4 ;  /* 0x0000763209047816 */ /* 0x000fe20000000004 */
[----:B------:R-:W-:Y:S01]  /*2060*/  FADD.FTZ R163, R164, R163 ;  /* 0x000000a3a4a37221 */ /* 0x000fe20000010000 */
[----:B------:R-:W-:-:S02]  /*2070*/  SHF.L.U32 R6, R5, 0x10, RZ ;  /* 0x0000001005067819 */ /* 0x000fc400000006ff */
[----:B------:R-:W-:Y:S02]  /*2080*/  SHF.L.U32 R155, R10, 0x10, RZ ;  /* 0x000000100a9b7819 */ /* 0x000fe400000006ff */
[----:B------:R-:W-:Y:S01]  /*2090*/  SHF.L.U32 R146, R11, 0x10, RZ ;  /* 0x000000100b927819 */ /* 0x000fe200000006ff */
[----:B------:R-:W-:Y:S01]  /*20a0*/  FADD.FTZ R169, R169, R6 ;  /* 0x00000006a9a97221 */ /* 0x000fe20000010000 */
[----:B------:R-:W-:Y:S01]  /*20b0*/  SHF.L.U32 R5, R4, 0x10, RZ ;  /* 0x0000001004057819 */ /* 0x000fe200000006ff */
[----:B------:R-:W-:Y:S01]  /*20c0*/  FADD.FTZ R162, R155, R162 ;  /* 0x000000a29ba27221 */ /* 0x000fe20000010000 */
[----:B------:R-:W-:Y:S01]  /*20d0*/  SHF.L.U32 R0, R0, 0x10, RZ ;  /* 0x0000001000007819 */ /* 0x000fe200000006ff */
[----:B------:R-:W-:Y:S02]  /*20e0*/  FADD.FTZ R163, R146, R163 ;  /* 0x000000a392a37221 */ /* 0x000fe40000010000 */
[----:B------:R-:W-:Y:S01]  /*20f0*/  FADD.FTZ R170, R170, R5 ;  /* 0x00000005aaaa7221 */ /* 0x000fe20000010000 */
[----:B------:R-:W-:Y:S01]  /*2100*/  F2FP.BF16.F32.PACK_AB R6, R169, R162 ;  /* 0x000000a2a906723e */ /* 0x000fe200000010ff */
[----:B------:R-:W-:Y:S01]  /*2110*/  FADD.FTZ R171, R171, R0 ;  /* 0x00000000abab7221 */ /* 0x000fe20000010000 */
[----:B------:R-:W-:-:S02]  /*2120*/  F2FP.BF16.F32.PACK_AB R7, R168, R163 ;  /* 0x000000a3a807723e */ /* 0x000fc400000010ff */
[----:B------:R-:W-:Y:S02]  /*2130*/  F2FP.BF16.F32.PACK_AB R5, R170, R161 ;  /* 0x000000a1aa05723e */ /* 0x000fe400000010ff */
[----:B------:R-:W-:-:S07]  /*2140*/  F2FP.BF16.F32.PACK_AB R4, R171, R160 ;  /* 0x000000a0ab04723e */ /* 0x000fce00000010ff */
.L_x_4546:
        /* <DEDUP_REMOVED lines=14> */
[----:B0----5:R-:W-:Y:S02]  /*2230*/  PRMT R175, R164, 0x7632, R175 ;  /* 0x00007632a4af7816 */ /* 0x021fe400000000af */
[C---:B------:R-:W-:Y:S01]  /*2240*/  PRMT R174, R165.reuse, 0x7632, R174 ;  /* 0x00007632a5ae7816 */ /* 0x040fe200000000ae */
[----:B------:R-:W-:Y:S01]  /*2250*/  IMAD.U32 R165, R165, 0x10000, RZ ;  /* 0x00010000a5a57824 */ /* 0x000fe200078e00ff */
[----:B------:R-:W-:Y:S02]  /*2260*/  PRMT R173, R166, 0x7632, R173 ;  /* 0x00007632a6ad7816 */ /* 0x000fe400000000ad */
[----:B------:R-:W-:Y:S02]  /*2270*/  PRMT R172, R167, 0x7632, R172 ;  /* 0x00007632a7ac7816 */ /* 0x000fe400000000ac */
[----:B------:R-:W-:Y:S02]  /*2280*/  SHF.L.U32 R164, R164, 0x10, RZ ;  /* 0x00000010a4a47819 */ /* 0x000fe400000006ff */
[----:B------:R-:W-:-:S02]  /*2290*/  SHF.L.U32 R166, R166, 0x10, RZ ;  /* 0x00000010a6a67819 */ /* 0x000fc400000006ff */
[----:B------:R-:W-:Y:S02]  /*22a0*/  SHF.L.U32 R167, R167, 0x10, RZ ;  /* 0x00000010a7a77819 */ /* 0x000fe400000006ff */
[----:B------:R-:W-:Y:S02]  /*22b0*/  SHF.L.U32 R175, R175, 0x10, RZ ;  /* 0x00000010afaf7819 */ /* 0x000fe400000006ff */
[----:B------:R-:W-:Y:S02]  /*22c0*/  SHF.L.U32 R174, R174, 0x10, RZ ;  /* 0x00000010aeae7819 */ /* 0x000fe400000006ff */
[----:B------:R-:W-:Y:S02]  /*22d0*/  SHF.L.U32 R173, R173, 0x10, RZ ;  /* 0x00000010adad7819 */ /* 0x000fe400000006ff */
[----:B------:R-:W-:Y:S01]  /*22e0*/  SHF.L.U32 R172, R172, 0x10, RZ ;  /* 0x00000010acac7819 */ /* 0x000fe200000006ff */
[----:B------:R-:W-:Y:S06]  /*22f0*/  BRA `(.L_x_4550) ;  /* 0x00000008000c7947 */ /* 0x000fec0003800000 */
.L_x_4549:
[----:B0----5:R-:W-:Y:S01]  /*2300*/  PRMT R146, R165, 0x7632, R146 ;  /* 0x00007632a5927816 */ /* 0x021fe20000000092 */
[----:B------:R-:W-:Y:S01]  /*2310*/  IMAD.U32 R174, R11, 0x10000, RZ ;  /* 0x000100000bae7824 */ /* 0x000fe200078e00ff */
        /* <DEDUP_REMOVED lines=25> */
[----:B------:R-:W-:-:S02]  /*24b0*/  SHF.L.U32 R5, R5, 0x10, RZ ;  /* 0x0000001005057819 */ /* 0x000fc400000006ff */
[----:B------:R-:W-:Y:S01]  /*24c0*/  SHF.L.U32 R0, R0, 0x10, RZ ;  /* 0x0000001000007819 */ /* 0x000fe200000006ff */
[----:B------:R-:W-:Y:S02]  /*24d0*/  FADD.FTZ R172, R155, R6 ;  /* 0x000000069bac7221 */ /* 0x000fe40000010000 */
[----:B------:R-:W-:Y:S01]  /*24e0*/  FADD.FTZ R173, R146, R5 ;  /* 0x0000000592ad7221 */ /* 0x000fe20000010000 */
[----:B------:R-:W-:Y:S01]  /*24f0*/  F2FP.BF16.F32.PACK_AB R5, R174, R165 ;  /* 0x000000a5ae05723e */ /* 0x000fe200000010ff */
[----:B------:R-:W-:Y:S01]  /*2500*/  FADD.FTZ R175, R7, R0 ;  /* 0x0000000007af7221 */ /* 0x000fe20000010000 */
[----:B------:R-:W-:Y:S02]  /*2510*/  F2FP.BF16.F32.PACK_AB R7, R172, R167 ;  /* 0x000000a7ac07723e */ /* 0x000fe400000010ff */
[----:B------:R-:W-:Y:S02]  /*2520*/  F2FP.BF16.F32.PACK_AB R6, R173, R166 ;  /* 0x000000a6ad06723e */ /* 0x000fe400000010ff */
[----:B------:R-:W-:Y:S01]  /*2530*/  F2FP.BF16.F32.PACK_AB R4, R175, R164 ;  /* 0x000000a4af04723e */ /* 0x000fe200000010ff */
[----:B------:R-:W-:Y:S06]  /*2540*/  BRA `(.L_x_4550) ;  /* 0x0000000400787947 */ /* 0x000fec0003800000 */
.L_x_4548:
[----:B------:R-:W-:Y:S05]  /*2550*/  BRA.U UP1, `(.L_x_4551) ;  /* 0x0000000101947547 */ /* 0x000fea000b800000 */
[----:B0----5:R-:W-:Y:S01]  /*2560*/  PRMT R7, R164, 0x7632, R7 ;  /* 0x00007632a4077816 */ /* 0x021fe20000000007 */
[----:B------:R-:W-:Y:S01]  /*2570*/  IMAD.U32 R147, R14, 0x10000, RZ ;  /* 0x000100000e937824 */ /* 0x000fe200078e00ff */
[C---:B------:R-:W-:Y:S02]  /*2580*/  PRMT R146, R165.reuse, 0x7632, R146 ;  /* 0x00007632a5927816 */ /* 0x040fe40000000092 */
[----:B------:R-:W-:Y:S02]  /*2590*/  SHF.L.U32 R164, R164, 0x10, RZ ;  /* 0x00000010a4a47819 */ /* 0x000fe400000006ff */
[----:B------:R-:W-:Y:S02]  /*25a0*/  SHF.L.U32 R165, R165, 0x10, RZ ;  /* 0x00000010a5a57819 */ /* 0x000fe400000006ff */
[----:B------:R-:W-:Y:S02]  /*25b0*/  SHF.L.U32 R5, R12, 0x10, RZ ;  /* 0x000000100c057819 */ /* 0x000fe400000006ff */
[----:B------:R-:W-:-:S02]  /*25c0*/  SHF.L.U32 R0, R13, 0x10, RZ ;  /* 0x000000100d007819 */ /* 0x000fc400000006ff */
[C---:B------:R-:W-:Y:S01]  /*25d0*/  PRMT R155, R166.reuse, 0x7632, R155 ;  /* 0x00007632a69b7816 */ /* 0x040fe2000000009b */
        /* <DEDUP_REMOVED lines=10> */
[----:B------:R-:W-:Y:S01]  /*2680*/  SHF.L.U32 R167, R167, 0x10, RZ ;  /* 0x00000010a7a77819 */ /* 0x000fe200000006ff */
[----:B------:R-:W-:Y:S01]  /*2690*/  IMAD.U32 R6, R6, 0x10000, RZ ;  /* 0x0001000006067824 */ /* 0x000fe200078e00ff */
[----:B------:R-:W-:Y:S02]  /*26a0*/  SHF.L.U32 R174, R15, 0x10, RZ ;  /* 0x000000100fae7819 */ /* 0x000fe400000006ff */
[----:B------:R-:W-:Y:S02]  /*26b0*/  SHF.L.U32 R146, R155, 0x10, RZ ;  /* 0x000000109b927819 */ /* 0x000fe400000006ff */
[----:B------:R-:W-:Y:S01]  /*26c0*/  SHF.L.U32 R7, R7, 0x10, RZ ;  /* 0x0000001007077819 */ /* 0x000fe200000006ff */
[----:B------:R-:W-:Y:S01]  /*26d0*/  FADD.FTZ R167, R174, R167 ;  /* 0x000000a7aea77221 */ /* 0x000fe20000010000 */
        /* <DEDUP_REMOVED lines=13> */
.L_x_4551:
[C---:B0----5:R-:W-:Y:S02]  /*27b0*/  PRMT R4, R164.reuse, 0x7632, R4 ;  /* 0x00007632a4047816 */ /* 0x061fe40000000004 */
        /* <DEDUP_REMOVED lines=20> */
[----:B------:R-:W-:Y:S02]  /*2900*/  SHF.L.U32 R146, R13, 0x10, RZ ;  /* 0x000000100d927819 */ /* 0x000fe400000006ff */
[----:B------:R-:W-:Y:S02]  /*2910*/  SHF.L.U32 R167, R167, 0x10, RZ ;  /* 0x00000010a7a77819 */ /* 0x000fe400000006ff */
[----:B------:R-:W-:Y:S01]  /*2920*/  SHF.L.U32 R174, R15, 0x10, RZ ;  /* 0x000000100fae7819 */ /* 0x000fe200000006ff */
[----:B------:R-:W-:Y:S01]  /*2930*/  FADD.FTZ R165, R146, R165 ;  /* 0x000000a592a57221 */ /* 0x000fe20000010000 */
[----:B------:R-:W-:-:S02]  /*2940*/  SHF.L.U32 R5, R5, 0x10, RZ ;  /* 0x0000001005057819 */ /* 0x000fc400000006ff */
[----:B------:R-:W-:Y:S01]  /*2950*/  SHF.L.U32 R7, R6, 0x10, RZ ;  /* 0x0000001006077819 */ /* 0x000fe200000006ff */
[----:B------:R-:W-:Y:S01]  /*2960*/  FADD.FTZ R167, R174, R167 ;  /* 0x000000a7aea77221 */ /* 0x000fe20000010000 */
[----:B------:R-:W-:Y:S01]  /*2970*/  SHF.L.U32 R0, R0, 0x10, RZ ;  /* 0x0000001000007819 */ /* 0x000fe200000006ff */
[--C-:B------:R-:W-:Y:S01]  /*2980*/  FADD.FTZ R172, R172, R5.reuse ;  /* 0x00000005acac7221 */ /* 0x100fe20000010000 */
[----:B------:R-:W-:Y:S02]  /*2990*/  SHF.L.U32 R147, R147, 0x10, RZ ;  /* 0x0000001093937819 */ /* 0x000fe400000006ff */
        /* <DEDUP_REMOVED lines=24> */
[----:B------:R-:W-:-:S07]  /*2b20*/  F2FP.BF16.F32.PACK_AB R4, R175, R164 ;  /* 0x000000a4af04723e */ /* 0x000fce00000010ff */
.L_x_4550:
[----:B------:R-:W0:Y:S01]  /*2b30*/  @P0 LDC.64 R176, c[0x0][0x3a8] ;  /* 0x0000ea00ffb00b82 */ /* 0x000e220000000a00 */
[----:B------:R-:W-:-:S04]  /*2b40*/  VIADD R155, R152, 0x60 ;  /* 0x00000060989b7836 */ /* 0x000fc80000000000 */
[----:B------:R-:W-:-:S03]  /*2b50*/  IMAD.WIDE.U32 R144, R155, 0x10, R144 ;  /* 0x000000109b907825 */ /* 0x000fc600078e0090 */
        /* <DEDUP_REMOVED lines=24> */
.L_x_4553:
[----:B0----5:R-:W-:Y:S01]  /*2ce0*/  PRMT R7, R144, 0x7632, R7 ;  /* 0x0000763290077816 */ /* 0x021fe20000000007 */
[----:B------:R-:W-:Y:S01]  /*2cf0*/  IMAD.U32 R179, R10, 0x10000, RZ ;  /* 0x000100000ab37824 */ /* 0x000fe200078e00ff */
[----:B------:R-:W-:Y:S02]  /*2d00*/  SHF.L.U32 R144, R144, 0x10, RZ ;  /* 0x0000001090907819 */ /* 0x000fe400000006ff */
[----:B------:R-:W-:Y:S02]  /*2d10*/  SHF.L.U32 R5, R8, 0x10, RZ ;  /* 0x0000001008057819 */ /* 0x000fe400000006ff */
[C---:B------:R-:W-:Y:S02]  /*2d20*/  PRMT R176, R145.reuse, 0x7632, R176 ;  /* 0x0000763291b07816 */ /* 0x040fe400000000b0 */
[----:B------:R-:W-:Y:S01]  /*2d30*/  SHF.L.U32 R145, R145, 0x10, RZ ;  /* 0x0000001091917819 */ /* 0x000fe200000006ff */
[----:B------:R-:W-:Y:S01]  /*2d40*/  FADD.FTZ R144, R5, R144 ;  /* 0x0000009005907221 */ /* 0x000fe20000010000 */
[----:B------:R-:W-:-:S02]  /*2d50*/  SHF.L.U32 R0, R9, 0x10, RZ ;  /* 0x0000001009007819 */ /* 0x000fc400000006ff */
[C---:B------:R-:W-:Y:S02]  /*2d60*/  PRMT R177, R146.reuse, 0x7632, R177 ;  /* 0x0000763292b17816 */ /* 0x040fe400000000b1 */
[----:B------:R-:W-:Y:S01]  /*2d70*/  SHF.L.U32 R146, R146, 0x10, RZ ;  /* 0x0000001092927819 */ /* 0x000fe200000006ff */
[----:B------:R-:W-:Y:S01]  /*2d80*/  FADD.FTZ R145, R0, R145 ;  /* 0x0000009100917221 */ /* 0x000fe20000010000 */
[----:B------:R-:W-:Y:S02]  /*2d90*/  PRMT R180, R147, 0x7632, R180 ;  /* 0x0000763293b47816 */ /* 0x000fe400000000b4 */
[----:B------:R-:W-:Y:S01]  /*2da0*/  PRMT R6, R11, 0x7632, R6 ;  /* 0x000076320b067816 */ /* 0x000fe20000000006 */
[----:B------:R-:W-:Y:S01]  /*2db0*/  FADD.FTZ R146, R179, R146 ;  /* 0x00000092b3927221 */ /* 0x000fe20000010000 */
[----:B------:R-:W-:Y:S02]  /*2dc0*/  PRMT R5, R10, 0x7632, R5 ;  /* 0x000076320a057816 */ /* 0x000fe40000000005 */
[----:B------:R-:W-:Y:S01]  /*2dd0*/  PRMT R4, R9, 0x7632, R4 ;  /* 0x0000763209047816 */ /* 0x000fe20000000004 */
[----:B------:R-:W-:Y:S01]  /*2de0*/  IMAD.U32 R6, R6, 0x10000, RZ ;  /* 0x0001000006067824 */ /* 0x000fe200078e00ff */
[----:B------:R-:W-:-:S02]  /*2df0*/  PRMT R0, R8, 0x7632, R0 ;  /* 0x0000763208007816 */ /* 0x000fc40000000000 */
[----:B------:R-:W-:Y:S02]  /*2e00*/  SHF.L.U32 R178, R177, 0x10, RZ ;  /* 0x00000010b1b27819 */ /* 0x000fe400000006ff */
[----:B------:R-:W-:Y:S02]  /*2e10*/  SHF.L.U32 R177, R180, 0x10, RZ ;  /* 0x00000010b4b17819 */ /* 0x000fe400000006ff */
        /* <DEDUP_REMOVED lines=11> */
[----:B------:R-:W-:Y:S02]  /*2ed0*/  F2FP.BF16.F32.PACK_AB R6, R177, R146 ;  /* 0x00000092b106723e */ /* 0x000fe400000010ff */
[----:B------:R-:W-:Y:S01]  /*2ee0*/  F2FP.BF16.F32.PACK_AB R5, R178, R145 ;  /* 0x00000091b205723e */ /* 0x000fe200000010ff */
[----:B------:R-:W-:Y:S01]  /*2ef0*/  FADD.FTZ R179, R7, R0 ;  /* 0x0000000007b37221 */ /* 0x000fe20000010000 */
[----:B------:R-:W-:-:S04]  /*2f00*/  F2FP.BF16.F32.PACK_AB R7, R176, R147 ;  /* 0x00000093b007723e */ /* 0x000fc800000010ff */
[----:B------:R-:W-:Y:S01]  /*2f10*/  F2FP.BF16.F32.PACK_AB R4, R179, R144 ;  /* 0x00000090b304723e */ /* 0x000fe200000010ff */
[----:B------:R-:W-:Y:S06]  /*2f20*/  BRA `(.L_x_4554) ;  /* 0x0000000400787947 */ /* 0x000fec0003800000 */
.L_x_4552:
[----:B------:R-:W-:Y:S05]  /*2f30*/  BRA.U UP1, `(.L_x_4555) ;  /* 0x0000000101947547 */ /* 0x000fea000b800000 */
[----:B0----5:R-:W-:Y:S01]  /*2f40*/  PRMT R7, R144, 0x7632, R7 ;  /* 0x0000763290077816 */ /* 0x021fe20000000007 */
[----:B------:R-:W-:Y:S01]  /*2f50*/  IMAD.U32 R5, R12, 0x10000, RZ ;  /* 0x000100000c057824 */ /* 0x000fe200078e00ff */
[----:B------:R-:W-:Y:S02]  /*2f60*/  SHF.L.U32 R144, R144, 0x10, RZ ;  /* 0x0000001090907819 */ /* 0x000fe400000006ff */
[C---:B------:R-:W-:Y:S02]  /*2f70*/  PRMT R176, R145.reuse, 0x7632, R176 ;  /* 0x0000763291b07816 */ /* 0x040fe400000000b0 */
[----:B------:R-:W-:Y:S01]  /*2f80*/  SHF.L.U32 R145, R145, 0x10, RZ ;  /* 0x0000001091917819 */ /* 0x000fe200000006ff */
[----:B------:R-:W-:Y:S01]  /*2f90*/  FADD.FTZ R144, R5, R144 ;  /* 0x0000009005907221 */ /* 0x000fe20000010000 */
[----:B------:R-:W-:Y:S02]  /*2fa0*/  SHF.L.U32 R0, R13, 0x10, RZ ;  /* 0x000000100d007819 */ /* 0x000fe400000006ff */
[----:B------:R-:W-:-:S02]  /*2fb0*/  PRMT R177, R146, 0x7632, R177 ;  /* 0x0000763292b17816 */ /* 0x000fc400000000b1 */
[----:B------:R-:W-:Y:S01]  /*2fc0*/  SHF.L.U32 R146, R146, 0x10, RZ ;  /* 0x0000001092927819 */ /* 0x000fe200000006ff */
[----:B------:R-:W-:Y:S01]  /*2fd0*/  FADD.FTZ R145, R0, R145 ;  /* 0x0000009100917221 */ /* 0x000fe20000010000 */
[C---:B------:R-:W-:Y:S01]  /*2fe0*/  SHF.L.U32 R179, R14.reuse, 0x10, RZ ;  /* 0x000000100eb37819 */ /* 0x040fe200000006ff */
[----:B------:R-:W-:Y:S01]  /*2ff0*/  IMAD.U32 R178, R177, 0x10000, RZ ;  /* 0x00010000b1b27824 */ /* 0x000fe200078e00ff */
        /* <DEDUP_REMOVED lines=25> */
.L_x_4555:
[C---:B0----5:R-:W-:Y:S01]  /*3190*/  PRMT R4, R144.reuse, 0x7632, R4 ;  /* 0x0000763290047816 */ /* 0x061fe20000000004 */
[----:B------:R-:W-:Y:S01]  /*31a0*/  IMAD.U32 R180, R15, 0x10000, RZ ;  /* 0x000100000fb47824 */ /* 0x000fe200078e00ff */
[----:B------:R-:W-:Y:S02]  /*31b0*/  SHF.L.U32 R144, R144, 0x10, RZ ;  /* 0x0000001090907819 */ /* 0x000fe400000006ff */
[C---:B------:R-:W-:Y:S02]  /*31c0*/  SHF.L.U32 R5, R12.reuse, 0x10, RZ ;  /* 0x000000100c057819 */ /* 0x040fe400000006ff */
[----:B------:R-:W-:Y:S02]  /*31d0*/  PRMT R0, R12, 0x7632, R0 ;  /* 0x000076320c007816 */ /* 0x000fe40000000000 */
[----:B------:R-:W-:Y:S01]  /*31e0*/  SHF.L.U32 R179, R4, 0x10, RZ ;  /* 0x0000001004b37819 */ /* 0x000fe200000006ff */
[----:B------:R-:W-:Y:S01]  /*31f0*/  FADD.FTZ R144, R5, R144 ;  /* 0x0000009005907221 */ /* 0x000fe20000010000 */
[----:B------:R-:W-:-:S02]  /*3200*/  SHF.L.U32 R5, R8, 0x10, RZ ;  /* 0x0000001008057819 */ /* 0x000fc400000006ff */
[----:B------:R-:W-:Y:S02]  /*3210*/  SHF.L.U32 R0, R0, 0x10, RZ ;  /* 0x0000001000007819 */ /* 0x000fe400000006ff */
[----:B------:R-:W-:Y:S01]  /*3220*/  SHF.L.U32 R177, R147, 0x10, RZ ;  /* 0x0000001093b17819 */ /* 0x000fe200000006ff */
[----:B------:R-:W-:Y:S01]  /*3230*/  FADD.FTZ R144, R5, R144 ;  /* 0x0000009005907221 */ /* 0x000fe20000010000 */
[C---:B------:R-:W-:Y:S01]  /*3240*/  PRMT R176, R146.reuse, 0x7632, R176 ;  /* 0x0000763292b07816 */ /* 0x040fe200000000b0 */
[----:B------:R-:W-:Y:S01]  /*3250*/  FADD.FTZ R179, R179, R0 ;  /* 0x00000000b3b37221 */ /* 0x000fe20000010000 */
        /* <DEDUP_REMOVED lines=8> */
[----:B------:R-:W-:-:S02]  /*32e0*/  PRMT R0, R13, 0x7632, R0 ;  /* 0x000076320d007816 */ /* 0x000fc40000000000 */
[----:B------:R-:W-:Y:S02]  /*32f0*/  PRMT R4, R14, 0x7632, R4 ;  /* 0x000076320e047816 */ /* 0x000fe40000000004 */
[----:B------:R-:W-:Y:S02]  /*3300*/  PRMT R5, R15, 0x7632, R5 ;  /* 0x000076320f057816 */ /* 0x000fe40000000005 */
        /* <DEDUP_REMOVED lines=9> */
[----:B------:R-:W-:Y:S02]  /*33a0*/  SHF.L.U32 R146, R9, 0x10, RZ ;  /* 0x0000001009927819 */ /* 0x000fe400000006ff */
[----:B------:R-:W-:Y:S01]  /*33b0*/  SHF.L.U32 R180, R10, 0x10, RZ ;  /* 0x000000100ab47819 */ /* 0x000fe200000006ff */
[----:B------:R-:W-:Y:S01]  /*33c0*/  FADD.FTZ R176, R176, R5 ;  /* 0x00000005b0b07221 */ /* 0x000fe20000010000 */
        /* <DEDUP_REMOVED lines=20> */
.L_x_4554:
        /* <DEDUP_REMOVED lines=124> */
.L_x_4569:
[----:B------:R-:W-:Y:S01]  /*3cd0*/  FMUL.FTZ R0, R180, R180 ;  /* 0x000000b4b4007220 */ /* 0x000fe20000410000 */
[----:B--2---:R-:W-:Y:S01]  /*3ce0*/  ISETP.NE.AND P3, PT, RZ, UR12, PT ;  /* 0x0000000cff007c0c */ /* 0x004fe2000bf65270 */
[----:B01----:R-:W-:Y:S01]  /*3cf0*/  FADD.FTZ R184, R184, R187 ;  /* 0x000000bbb8b87221 */ /* 0x003fe20000010000 */
[----:B------:R-:W0:Y:S02]  /*3d00*/  @!P2 LDC.64 R182, c[0x0][0x3c0] ;  /* 0x0000f000ffb6ab82 */ /* 0x000e240000000a00 */
[----:B------:R-:W-:Y:S01]  /*3d10*/  FSEL R0, R0, RZ, P3 ;  /* 0x000000ff00007208 */ /* 0x000fe20001800000 */
[----:B---3--:R-:W-:Y:S01]  /*3d20*/  FFMA.FTZ R181, R184, R181, UR5 ;  /* 0x00000005b8b57e23 */ /* 0x008fe200080100b5 */
[----:B------:R-:W-:-:S03]  /*3d30*/  FSEL R184, R180, RZ, !P3 ;  /* 0x000000ffb4b87208 */ /* 0x000fc60005800000 */
[----:B------:R-:W-:Y:S02]  /*3d40*/  FADD.FTZ R181, R181, R0 ;  /* 0x00000000b5b57221 */ /* 0x000fe40000010000 */
[C---:B------:R-:W-:Y:S01]  /*3d50*/  FADD.FTZ R150, -R184.reuse, R150 ;  /* 0x00000096b8967221 */ /* 0x040fe20000010100 */
[C---:B------:R-:W-:Y:S01]  /*3d60*/  FADD.FTZ R188, -R184.reuse, R157 ;  /* 0x0000009db8bc7221 */ /* 0x040fe20000010100 */
[C---:B------:R-:W-:Y:S01]  /*3d70*/  FADD.FTZ R190, -R184.reuse, R151 ;  /* 0x00000097b8be7221 */ /* 0x040fe20000010100 */
[C---:B------:R-:W-:Y:S01]  /*3d80*/  FADD.FTZ R192, -R184.reuse, R156 ;  /* 0x0000009cb8c07221 */ /* 0x040fe20000010100 */
[----:B------:R-:W1:Y:S01]  /*3d90*/  MUFU.RSQ R181, R181 ;  /* 0x000000b500b57308 */ /* 0x000e620000001400 */
[C---:B------:R-:W-:Y:S01]  /*3da0*/  FADD.FTZ R194, -R184.reuse, R160 ;  /* 0x000000a0b8c27221 */ /* 0x040fe20000010100 */
[C---:B------:R-:W-:Y:S01]  /*3db0*/  FADD.FTZ R198, -R184.reuse, R161 ;  /* 0x000000a1b8c67221 */ /* 0x040fe20000010100 */
[----:B------:R-:W2:Y:S01]  /*3dc0*/  LDC.64 R156, c[0x0][0x428] ;  /* 0x00010a00ff9c7b82 */ /* 0x000ea20000000a00 */
[C---:B------:R-:W-:Y:S01]  /*3dd0*/  FADD.FTZ R0, -R184.reuse, R159 ;  /* 0x0000009fb8007221 */ /* 0x040fe20000010100 */
[C---:B------:R-:W-:Y:S01]  /*3de0*/  FADD.FTZ R224, -R184.reuse, R146 ;  /* 0x00000092b8e07221 */ /* 0x040fe20000010100 */
[C---:B------:R-:W-:Y:S01]  /*3df0*/  FADD.FTZ R158, -R184.reuse, R158 ;  /* 0x0000009eb89e7221 */ /* 0x040fe20000010100 */
[C---:B------:R-:W-:Y:S01]  /*3e00*/  FADD.FTZ R148, -R184.reuse, R148 ;  /* 0x00000094b8947221 */ /* 0x040fe20000010100 */
[C---:B------:R-:W-:Y:S01]  /*3e10*/  FADD.FTZ R216, -R184.reuse, R144 ;  /* 0x00000090b8d87221 */ /* 0x040fe20000010100 */
[C---:B------:R-:W-:Y:S01]  /*3e20*/  FADD.FTZ R186, -R184.reuse, R149 ;  /* 0x00000095b8ba7221 */ /* 0x040fe20000010100 */
[C---:B------:R-:W-:Y:S01]  /*3e30*/  FADD.FTZ R196, -R184.reuse, R171 ;  /* 0x000000abb8c47221 */ /* 0x040fe20000010100 */
[----:B------:R-:W3:Y:S01]  /*3e40*/  @!P2 LDC.64 R160, c[0x0][0x3c8] ;  /* 0x0000f200ffa0ab82 */ /* 0x000ee20000000a00 */
[C---:B------:R-:W-:Y:S01]  /*3e50*/  FADD.FTZ R170, -R184.reuse, R170 ;  /* 0x000000aab8aa7221 */ /* 0x040fe20000010100 */
[C---:B------:R-:W-:Y:S01]  /*3e60*/  FADD.FTZ R200, -R184.reuse, R162 ;  /* 0x000000a2b8c87221 */ /* 0x040fe20000010100 */
[C---:B------:R-:W-:Y:S01]  /*3e70*/  FADD.FTZ R202, -R184.reuse, R169 ;  /* 0x000000a9b8ca7221 */ /* 0x040fe20000010100 */
[C---:B------:R-:W-:Y:S01]  /*3e80*/  FADD.FTZ R204, -R184.reuse, R163 ;  /* 0x000000a3b8cc7221 */ /* 0x040fe20000010100 */
[----:B------:R-:W-:Y:S01]  /*3e90*/  FADD.FTZ R168, -R184, R168 ;  /* 0x000000a8b8a87221 */ /* 0x000fe20000010100 */
[C---:B-1----:R-:W-:Y:S01]  /*3ea0*/  FMUL.FTZ R187, R181.reuse, R150 ;  /* 0x00000096b5bb7220 */ /* 0x042fe20000410000 */
[C---:B------:R-:W-:Y:S01]  /*3eb0*/  FMUL.FTZ R188, R181.reuse, R188 ;  /* 0x000000bcb5bc7220 */ /* 0x040fe20000410000 */
[C---:B------:R-:W-:Y:S01]  /*3ec0*/  FMUL.FTZ R189, R181.reuse, R190 ;  /* 0x000000beb5bd7220 */ /* 0x040fe20000410000 */
[----:B------:R-:W-:Y:S01]  /*3ed0*/  FMUL.FTZ R192, R181, R192 ;  /* 0x000000c0b5c07220 */ /* 0x000fe20000410000 */
[----:B------:R-:W-:Y:S01]  /*3ee0*/  FFMA.FTZ R150, R187, R104, R116 ;  /* 0x00000068bb967223 */ /* 0x000fe20000010074 */
[----:B------:R-:W-:Y:S01]  /*3ef0*/  FFMA.FTZ R151, R188, R105, R117 ;  /* 0x00000069bc977223 */ /* 0x000fe20000010075 */
[----:B------:R-:W-:Y:S01]  /*3f00*/  FFMA.FTZ R146, R189, R106, R118 ;  /* 0x0000006abd927223 */ /* 0x000fe20000010076 */
[----:B------:R-:W-:Y:S01]  /*3f10*/  FFMA.FTZ R159, R192, R107, R119 ;  /* 0x0000006bc09f7223 */ /* 0x000fe20000010077 */
[----:B------:R-:W-:Y:S01]  /*3f20*/  FMUL.FTZ R144, R181, R158 ;  /* 0x0000009eb5907220 */ /* 0x000fe20000410000 */
[C---:B------:R-:W-:Y:S01]  /*3f30*/  FADD.FTZ R164, -R184.reuse, R164 ;  /* 0x000000a4b8a47221 */ /* 0x040fe20000010100 */
[----:B------:R-:W-:Y:S01]  /*3f40*/  F2FP.BF16.F32.PACK_AB R150, R151, R150 ;  /* 0x000000969796723e */ /* 0x000fe200000010ff */
[C---:B------:R-:W-:Y:S01]  /*3f50*/  FADD.FTZ R206, -R184.reuse, R175 ;  /* 0x000000afb8ce7221 */ /* 0x040fe20000010100 */
[----:B------:R-:W-:Y:S01]  /*3f60*/  F2FP.BF16.F32.PACK_AB R151, R159, R146 ;  /* 0x000000929f97723e */ /* 0x000fe200000010ff */
        /* <DEDUP_REMOVED lines=12> */
[----:B------:R-:W1:Y:S01]  /*4030*/  LDC.64 R158, c[0x0][0x430] ;  /* 0x00010c00ff9e7b82 */ /* 0x000e620000000a00 */
[C---:B------:R-:W-:Y:S01]  /*4040*/  FMUL.FTZ R185, R181.reuse, R148 ;  /* 0x00000094b5b97220 */ /* 0x040fe20000410000 */
[C---:B------:R-:W-:Y:S01]  /*4050*/  FMUL.FTZ R184, R181.reuse, R0 ;  /* 0x00000000b5b87220 */ /* 0x040fe20000410000 */
[----:B------:R-:W-:Y:S01]  /*4060*/  FMUL.FTZ R147, R181, R186 ;  /* 0x000000bab5937220 */ /* 0x000fe20000410000 */
[----:B0-----:R-:W-:-:S04]  /*4070*/  @!P2 IMAD.WIDE R182, R3, 0x4, R182 ;  /* 0x0000000403b6a825 */ /* 0x001fc800078e02b6 */
[----:B------:R-:W-:Y:S01]  /*4080*/  FFMA.FTZ R148, R185, R108, R112 ;  /* 0x0000006cb9947223 */ /* 0x000fe20000010070 */
[----:B------:R-:W-:Y:S01]  /*4090*/  FFMA.FTZ R145, R184, R109, R113 ;  /* 0x0000006db8917223 */ /* 0x000fe20000010071 */
[----:B------:R-:W-:Y:S01]  /*40a0*/  FFMA.FTZ R149, R147, R110, R114 ;  /* 0x0000006e93957223 */ /* 0x000fe20000010072 */
[----:B------:R-:W-:Y:S01]  /*40b0*/  FFMA.FTZ R0, R144, R111, R115 ;  /* 0x0000006f90007223 */ /* 0x000fe20000010073 */
[----:B------:R0:W-:Y:S01]  /*40c0*/  @!P2 STG.E desc[UR6][R182.64], R180 ;  /* 0x000000b4b600a986 */ /* 0x0001e2000c101906 */
[----:B---3--:R-:W-:Y:S01]  /*40d0*/  @!P2 IMAD.WIDE R160, R3, 0x4, R160 ;  /* 0x0000000403a0a825 */ /* 0x008fe200078e02a0 */
[----:B------:R-:W-:-:S03]  /*40e0*/  F2FP.BF16.F32.PACK_AB R148, R145, R148 ;  /* 0x000000949194723e */ /* 0x000fc600000010ff */
[----:B------:R-:W-:Y:S01]  /*40f0*/  FFMA.FTZ R145, R147, R78, R18 ;  /* 0x0000004e93917223 */ /* 0x000fe20000010012 */
[----:B------:R-:W-:Y:S01]  /*4100*/  FFMA.FTZ R146, R187, R72, R20 ;  /* 0x00000048bb927223 */ /* 0x000fe20000010014 */
[----:B------:R-:W-:Y:S01]  /*4110*/  FFMA.FTZ R144, R144, R79, R19 ;  /* 0x0000004f90907223 */ /* 0x000fe20000010013 */
[----:B------:R-:W-:Y:S01]  /*4120*/  F2FP.BF16.F32.PACK_AB R149, R0, R149 ;  /* 0x000000950095723e */ /* 0x000fe200000010ff */
[----:B--2---:R-:W-:-:S04]  /*4130*/  IMAD.WIDE.U32 R162, R152, 0x10, R156 ;  /* 0x0000001098a27825 */ /* 0x004fc800078e009c */
[C---:B------:R-:W-:Y:S01]  /*4140*/  FMUL.FTZ R191, R181.reuse, R194 ;  /* 0x000000c2b5bf7220 */ /* 0x040fe20000410000 */
[C---:B------:R-:W-:Y:S01]  /*4150*/  FMUL.FTZ R196, R181.reuse, R196 ;  /* 0x000000c4b5c47220 */ /* 0x040fe20000410000 */
[C---:B------:R-:W-:Y:S01]  /*4160*/  FMUL.FTZ R193, R181.reuse, R198 ;  /* 0x000000c6b5c17220 */ /* 0x040fe20000410000 */
[C---:B------:R-:W-:Y:S01]  /*4170*/  FMUL.FTZ R178, R181.reuse, R170 ;  /* 0x000000aab5b27220 */ /* 0x040fe20000410000 */
[----:B0-----:R-:W-:Y:S01]  /*4180*/  FFMA.FTZ R183, R188, R73, R21 ;  /* 0x00000049bcb77223 */ /* 0x001fe20000010015 */
[C---:B------:R-:W-:Y:S01]  /*4190*/  FMUL.FTZ R195, R181.reuse, R200 ;  /* 0x000000c8b5c37220 */ /* 0x040fe20000410000 */
[C---:B------:R-:W-:Y:S01]  /*41a0*/  FMUL.FTZ R180, R181.reuse, R202 ;  /* 0x000000cab5b47220 */ /* 0x040fe20000410000 */
[C---:B------:R-:W-:Y:S01]  /*41b0*/  FMUL.FTZ R197, R181.reuse, R204 ;  /* 0x000000ccb5c57220 */ /* 0x040fe20000410000 */
[----:B------:R-:W-:Y:S01]  /*41c0*/  FMUL.FTZ R186, R181, R168 ;  /* 0x000000a8b5ba7220 */ /* 0x000fe20000410000 */
[----:B------:R0:W-:Y:S01]  /*41d0*/  @!P2 STG.E desc[UR6][R160.64], R181 ;  /* 0x000000b5a000a986 */ /* 0x0001e2000c101906 */
[----:B------:R-:W-:Y:S01]  /*41e0*/  F2FP.BF16.F32.PACK_AB R146, R183, R146 ;  /* 0x00000092b792723e */ /* 0x000fe200000010ff */
[----:B------:R-:W-:Y:S01]  /*41f0*/  FFMA.FTZ R183, R184, R77, R17 ;  /* 0x0000004db8b77223 */ /* 0x000fe20000010011 */
[----:B------:R-:W-:Y:S01]  /*4200*/  F2FP.BF16.F32.PACK_AB R145, R144, R145 ;  /* 0x000000919091723e */ /* 0x000fe200000010ff */
[----:B------:R2:W-:Y:S01]  /*4210*/  STG.E.128 desc[UR6][R162.64], R148 ;  /* 0x00000094a2007986 */ /* 0x0005e2000c101d06 */
[----:B------:R-:W-:Y:S01]  /*4220*/  FFMA.FTZ R144, R185, R76, R16 ;  /* 0x0000004cb9907223 */ /* 0x000fe20000010010 */
[----:B------:R-:W-:Y:S01]  /*4230*/  FFMA.FTZ R182, R191, R100, R120 ;  /* 0x00000064bfb67223 */ /* 0x000fe20000010078 */
[----:B------:R-:W-:Y:S01]  /*4240*/  FFMA.FTZ R185, R196, R101, R121 ;  /* 0x00000065c4b97223 */ /* 0x000fe20000010079 */
[----:B------:R-:W-:Y:S01]  /*4250*/  FFMA.FTZ R184, R193, R102, R122 ;  /* 0x00000066c1b87223 */ /* 0x000fe2000001007a */
[----:B------:R-:W-:Y:S01]  /*4260*/  FFMA.FTZ R187, R178, R103, R123 ;  /* 0x00000067b2bb7223 */ /* 0x000fe2000001007b */
[----:B------:R-:W-:Y:S01]  /*4270*/  FFMA.FTZ R147, R189, R74, R22 ;  /* 0x0000004abd937223 */ /* 0x000fe20000010016 */
[----:B------:R-:W-:Y:S01]  /*4280*/  FFMA.FTZ R192, R192, R75, R23 ;  /* 0x0000004bc0c07223 */ /* 0x000fe20000010017 */
[----:B0-----:R-:W-:Y:S01]  /*4290*/  FFMA.FTZ R160, R195, R96, R124 ;  /* 0x00000060c3a07223 */ /* 0x001fe2000001007c */
[----:B------:R-:W-:Y:S01]  /*42a0*/  FFMA.FTZ R161, R197, R98, R126 ;  /* 0x00000062c5a17223 */ /* 0x000fe2000001007e */
[C---:B------:R-:W-:Y:S01]  /*42b0*/  FMUL.FTZ R173, R181.reuse, R164 ;  /* 0x000000a4b5ad7220 */ /* 0x040fe20000410000 */
[----:B------:R-:W-:Y:S01]  /*42c0*/  FMUL.FTZ R172, R181, R206 ;  /* 0x000000ceb5ac7220 */ /* 0x000fe20000410000 */
[----:B------:R-:W-:Y:S01]  /*42d0*/  F2FP.BF16.F32.PACK_AB R144, R183, R144 ;  /* 0x00000090b790723e */ /* 0x000fe200000010ff */
[----:B------:R-:W-:Y:S01]  /*42e0*/  FFMA.FTZ R193, R193, R70, R26 ;  /* 0x00000046c1c17223 */ /* 0x000fe2000001001a */
[----:B------:R-:W-:Y:S01]  /*42f0*/  F2FP.BF16.F32.PACK_AB R147, R192, R147 ;  /* 0x00000093c093723e */ /* 0x000fe200000010ff */
[----:B------:R-:W-:Y:S01]  /*4300*/  FFMA.FTZ R178, R178, R71, R27 ;  /* 0x00000047b2b27223 */ /* 0x000fe2000001001b */
[----:B------:R-:W-:Y:S01]  /*4310*/  FFMA.FTZ R195, R195, R64, R28 ;  /* 0x00000040c3c37223 */ /* 0x000fe2000001001c */
[----:B------:R-:W-:Y:S01]  /*4320*/  FMUL.FTZ R177, R181, R166 ;  /* 0x000000a6b5b17220 */ /* 0x000fe20000410000 */
[----:B--2---:R-:W-:Y:S01]  /*4330*/  FFMA.FTZ R151, R180, R97, R125 ;  /* 0x00000061b4977223 */ /* 0x004fe2000001007d */
[----:B------:R-:W-:Y:S01]  /*4340*/  FFMA.FTZ R162, R186, R99, R127 ;  /* 0x00000063baa27223 */ /* 0x000fe2000001007f */
[----:B------:R-:W-:Y:S01]  /*4350*/  F2FP.BF16.F32.PACK_AB R148, R185, R182 ;  /* 0x000000b6b994723e */ /* 0x000fe200000010ff */
[----:B-1----:R-:W-:Y:S01]  /*4360*/  IMAD.WIDE.U32 R182, R152, 0x10, R158 ;  /* 0x0000001098b67825 */ /* 0x002fe200078e009e */
[----:B------:R-:W-:-:S03]  /*4370*/  F2FP.BF16.F32.PACK_AB R149, R187, R184 ;  /* 0x000000b8bb95723e */ /* 0x000fc600000010ff */
[----:B------:R-:W-:Y:S01]  /*4380*/  FFMA.FTZ R180, R180, R65, R29 ;  /* 0x00000041b4b47223 */ /* 0x000fe2000001001d */
[----:B------:R-:W-:Y:S01]  /*4390*/  F2FP.BF16.F32.PACK_AB R150, R151, R160 ;  /* 0x000000a09796723e */ /* 0x000fe200000010ff */
[----:B------:R-:W-:Y:S01]  /*43a0*/  IMAD.WIDE.U32 R184, R153, 0x10, R156 ;  /* 0x0000001099b87825 */ /* 0x000fe200078e009c */
[----:B------:R-:W-:-:S03]  /*43b0*/  F2FP.BF16.F32.PACK_AB R151, R162, R161 ;  /* 0x000000a1a297723e */ /* 0x000fc600000010ff */
[C---:B------:R-:W-:Y:S01]  /*43c0*/  FMUL.FTZ R175, R181.reuse, R208 ;  /* 0x000000d0b5af7220 */ /* 0x040fe20000410000 */
[----:B------:R-:W-:Y:S01]  /*43d0*/  FMUL.FTZ R170, R181, R174 ;  /* 0x000000aeb5aa7220 */ /* 0x000fe20000410000 */
[----:B------:R-:W-:-:S04]  /*43e0*/  IMAD.WIDE.U32 R160, R154, 0x10, R156 ;  /* 0x000000109aa07825 */ /* 0x000fc800078e009c */
[C---:B------:R-:W-:Y:S01]  /*43f0*/  FMUL.FTZ R179, R181.reuse, R212 ;  /* 0x000000d4b5b37220 */ /* 0x040fe20000410000 */
[C---:B------:R-:W-:Y:S01]  /*4400*/  FMUL.FTZ R176, R181.reuse, R214 ;  /* 0x000000d6b5b07220 */ /* 0x040fe20000410000 */
[----:B------:R-:W-:Y:S01]  /*4410*/  FMUL.FTZ R174, R181, R210 ;  /* 0x000000d2b5ae7220 */ /* 0x000fe20000410000 */
[--C-:B------:R-:W-:Y:S01]  /*4420*/  IMAD.WIDE.U32 R152, R153, 0x10, R158.reuse ;  /* 0x0000001099987825 */ /* 0x100fe200078e009e */
[----:B------:R0:W-:Y:S03]  /*4430*/  STG.E.128 desc[UR6][R182.64], R144 ;  /* 0x00000090b6007986 */ /* 0x0001e6000c101d06 */
[C---:B------:R-:W-:Y:S01]  /*4440*/  FMUL.FTZ R167, R181.reuse, R216 ;  /* 0x000000d8b5a77220 */ /* 0x040fe20000410000 */
[----:B------:R-:W-:Y:S01]  /*4450*/  FMUL.FTZ R164, R181, R218 ;  /* 0x000000dab5a47220 */ /* 0x000fe20000410000 */
[----:B------:R-:W-:-:S04]  /*4460*/  IMAD.WIDE.U32 R162, R154, 0x10, R158 ;  /* 0x000000109aa27825 */ /* 0x000fc800078e009e */
[----:B------:R-:W-:Y:S01]  /*4470*/  FFMA.FTZ R154, R173, R92, R128 ;  /* 0x0000005cad9a7223 */ /* 0x000fe20000010080 */
[----:B------:R1:W-:Y:S01]  /*4480*/  STG.E.128 desc[UR6][R184.64], R148 ;  /* 0x00000094b8007986 */ /* 0x0003e2000c101d06 */
[----:B------:R-:W-:Y:S01]  /*4490*/  FMUL.FTZ R169, R181, R220 ;  /* 0x000000dcb5a97220 */ /* 0x000fe20000410000 */
[----:B------:R-:W-:-:S04]  /*44a0*/  IMAD.WIDE.U32 R156, R155, 0x10, R156 ;  /* 0x000000109b9c7825 */ /* 0x000fc800078e009c */
[C---:B------:R-:W-:Y:S01]  /*44b0*/  FMUL.FTZ R166, R181.reuse, R222 ;  /* 0x000000deb5a67220 */ /* 0x040fe20000410000 */
[C---:B------:R-:W-:Y:S01]  /*44c0*/  FMUL.FTZ R171, R181.reuse, R224 ;  /* 0x000000e0b5ab7220 */ /* 0x040fe20000410000 */
[----:B------:R-:W-:Y:S01]  /*44d0*/  FMUL.FTZ R168, R181, R226 ;  /* 0x000000e2b5a87220 */ /* 0x000fe20000410000 */
[----:B------:R-:W-:-:S04]  /*44e0*/  IMAD.WIDE.U32 R158, R155, 0x10, R158 ;  /* 0x000000109b9e7825 */ /* 0x000fc800078e009e */
[----:B------:R-:W-:Y:S01]  /*44f0*/  FFMA.FTZ R155, R172, R93, R129 ;  /* 0x0000005dac9b7223 */ /* 0x000fe20000010081 */
[C---:B------:R-:W-:Y:S01]  /*4500*/  FMUL.FTZ R165, R181.reuse, R228 ;  /* 0x000000e4b5a57220 */ /* 0x040fe20000410000 */
[----:B------:R-:W-:Y:S01]  /*4510*/  FMUL.FTZ R0, R181, R230 ;  /* 0x000000e6b5007220 */ /* 0x000fe20000410000 */
[----:B------:R-:W-:Y:S01]  /*4520*/  FFMA.FTZ R191, R191, R68, R24 ;  /* 0x00000044bfbf7223 */ /* 0x000fe20000010018 */
[----:B------:R-:W-:Y:S01]  /*4530*/  FFMA.FTZ R196, R196, R69, R25 ;  /* 0x00000045c4c47223 */ /* 0x000fe20000010019 */
[----:B------:R-:W-:Y:S01]  /*4540*/  FFMA.FTZ R197, R197, R66, R30 ;  /* 0x00000042c5c57223 */ /* 0x000fe2000001001e */
[----:B0-----:R-:W-:Y:S01]  /*4550*/  F2FP.BF16.F32.PACK_AB R145, R178, R193 ;  /* 0x000000c1b291723e */ /* 0x001fe200000010ff */
[C---:B------:R-:W-:Y:S01]  /*4560*/  FFMA.FTZ R178, R177.reuse, R56, R36 ;  /* 0x00000038b1b27223 */ /* 0x040fe20000010024 */
[----:B------:R-:W-:Y:S01]  /*4570*/  F2FP.BF16.F32.PACK_AB R146, R180, R195 ;  /* 0x000000c3b492723e */ /* 0x000fe200000010ff */
[C---:B------:R-:W-:Y:S01]  /*4580*/  FFMA.FTZ R180, R176.reuse, R91, R135 ;  /* 0x0000005bb0b47223 */ /* 0x040fe20000010087 */
[----:B------:R-:W-:Y:S01]  /*4590*/  FFMA.FTZ R176, R176, R59, R39 ;  /* 0x0000003bb0b07223 */ /* 0x000fe20000010027 */
[----:B-1----:R-:W-:Y:S01]  /*45a0*/  FFMA.FTZ R151, R177, R88, R132 ;  /* 0x00000058b1977223 */ /* 0x002fe20000010084 */
[----:B------:R-:W-:Y:S01]  /*45b0*/  F2FP.BF16.F32.PACK_AB R148, R155, R154 ;  /* 0x0000009a9b94723e */ /* 0x000fe200000010ff */
[----:B------:R-:W-:Y:S01]  /*45c0*/  FFMA.FTZ R177, R179, R90, R134 ;  /* 0x0000005ab3b17223 */ /* 0x000fe20000010086 */
[----:B------:R-:W-:Y:S01]  /*45d0*/  FFMA.FTZ R149, R175, R94, R130 ;  /* 0x0000005eaf957223 */ /* 0x000fe20000010082 */
[----:B------:R-:W-:Y:S01]  /*45e0*/  FFMA.FTZ R150, R170, R95, R131 ;  /* 0x0000005faa967223 */ /* 0x000fe20000010083 */
[----:B------:R-:W-:Y:S01]  /*45f0*/  FFMA.FTZ R179, R179, R58, R38 ;  /* 0x0000003ab3b37223 */ /* 0x000fe20000010026 */
[C---:B------:R-:W-:Y:S01]  /*4600*/  FFMA.FTZ R154, R174.reuse, R89, R133 ;  /* 0x00000059ae9a7223 */ /* 0x040fe20000010085 */
[----:B------:R-:W-:Y:S01]  /*4610*/  FFMA.FTZ R155, R174, R57, R37 ;  /* 0x00000039ae9b7223 */ /* 0x000fe20000010025 */
[----:B------:R-:W0:Y:S01]  /*4620*/  LDC.64 R184, c[0x0][0x380] ;  /* 0x0000e000ffb87b82 */ /* 0x000e220000000a00 */
[----:B------:R-:W-:Y:S01]  /*4630*/  F2FP.BF16.F32.PACK_AB R149, R150, R149 ;  /* 0x000000959695723e */ /* 0x000fe200000010ff */
[----:B------:R-:W-:Y:S01]  /*4640*/  FFMA.FTZ R186, R186, R67, R31 ;  /* 0x00000043baba7223 */ /* 0x000fe2000001001f */
        /* <DEDUP_REMOVED lines=8> */
[----:B------:R-:W-:Y:S01]  /*46d0*/  FFMA.FTZ R172, R167, R84, R136 ;  /* 0x00000054a7ac7223 */ /* 0x000fe20000010088 */
[----:B------:R-:W-:Y:S01]  /*46e0*/  FFMA.FTZ R173, R164, R85, R137 ;  /* 0x00000055a4ad7223 */ /* 0x000fe20000010089 */
[----:B------:R-:W-:Y:S01]  /*46f0*/  FFMA.FTZ R175, R166, R87, R139 ;  /* 0x00000057a6af7223 */ /* 0x000fe2000001008b */
[----:B------:R-:W-:Y:S01]  /*4700*/  FFMA.FTZ R170, R170, R63, R35 ;  /* 0x0000003faaaa7223 */ /* 0x000fe20000010023 */
[----:B------:R-:W-:Y:S01]  /*4710*/  FFMA.FTZ R174, R171, R80, R140 ;  /* 0x00000050abae7223 */ /* 0x000fe2000001008c */
[----:B------:R-:W-:Y:S01]  /*4720*/  FFMA.FTZ R181, R168, R81, R141 ;  /* 0x00000051a8b57223 */ /* 0x000fe2000001008d */
[----:B------:R-:W-:Y:S01]  /*4730*/  F2FP.BF16.F32.PACK_AB R172, R173, R172 ;  /* 0x000000acadac723e */ /* 0x000fe200000010ff */
[----:B------:R-:W-:Y:S01]  /*4740*/  FFMA.FTZ R167, R167, R52, R40 ;  /* 0x00000034a7a77223 */ /* 0x000fe20000010028 */
[----:B------:R-:W-:Y:S01]  /*4750*/  F2FP.BF16.F32.PACK_AB R173, R175, R154 ;  /* 0x0000009aafad723e */ /* 0x000fe200000010ff */
        /* <DEDUP_REMOVED lines=8> */
[----:B------:R-:W-:Y:S01]  /*47e0*/  FFMA.FTZ R164, R164, R53, R41 ;  /* 0x00000035a4a47223 */ /* 0x000fe20000010029 */
[----:B------:R-:W-:-:S02]  /*47f0*/  F2FP.BF16.F32.PACK_AB R147, R186, R197 ;  /* 0x000000c5ba93723e */ /* 0x000fc400000010ff */
[----:B------:R-:W-:Y:S02]  /*4800*/  F2FP.BF16.F32.PACK_AB R144, R196, R191 ;  /* 0x000000bfc490723e */ /* 0x000fe400000010ff */
[----:B------:R-:W-:Y:S02]  /*4810*/  F2FP.BF16.F32.PACK_AB R177, R170, R177 ;  /* 0x000000b1aab1723e */ /* 0x000fe400000010ff */
[----:B------:R-:W-:Y:S01]  /*4820*/  F2FP.BF16.F32.PACK_AB R176, R155, R176 ;  /* 0x000000b09bb0723e */ /* 0x000fe200000010ff */
[----:B------:R1:W-:Y:S01]  /*4830*/  STG.E.128 desc[UR6][R152.64], R144 ;  /* 0x0000009098007986 */ /* 0x0003e2000c101d06 */
[----:B------:R-:W-:Y:S02]  /*4840*/  F2FP.BF16.F32.PACK_AB R174, R181, R174 ;  /* 0x000000aeb5ae723e */ /* 0x000fe400000010ff */
[----:B------:R-:W-:Y:S01]  /*4850*/  F2FP.BF16.F32.PACK_AB R175, R154, R175 ;  /* 0x000000af9aaf723e */ /* 0x000fe200000010ff */
[----:B------:R1:W-:Y:S01]  /*4860*/  STG.E.128 desc[UR6][R160.64], R148 ;  /* 0x00000094a0007986 */ /* 0x0003e2000c101d06 */
[----:B------:R-:W-:-:S02]  /*4870*/  F2FP.BF16.F32.PACK_AB R183, R0, R165 ;  /* 0x000000a500b7723e */ /* 0x000fc400000010ff */
[----:B------:R-:W-:Y:S01]  /*4880*/  F2FP.BF16.F32.PACK_AB R182, R168, R171 ;  /* 0x000000aba8b6723e */ /* 0x000fe200000010ff */
[----:B------:R1:W-:Y:S01]  /*4890*/  STG.E.128 desc[UR6][R162.64], R176 ;  /* 0x000000b0a2007986 */ /* 0x0003e2000c101d06 */
[----:B------:R-:W-:Y:S02]  /*48a0*/  F2FP.BF16.F32.PACK_AB R181, R166, R169 ;  /* 0x000000a9a6b5723e */ /* 0x000fe400000010ff */
[----:B------:R-:W-:Y:S01]  /*48b0*/  F2FP.BF16.F32.PACK_AB R180, R164, R167 ;  /* 0x000000a7a4b4723e */ /* 0x000fe200000010ff */
[----:B------:R1:W-:Y:S01]  /*48c0*/  STG.E.128 desc[UR6][R156.64], R172 ;  /* 0x000000ac9c007986 */ /* 0x0003e2000c101d06 */
[----:B0-----:R-:W-:-:S03]  /*48d0*/  LEA R3, R184, R3, 0x2 ;  /* 0x00000003b8037211 */ /* 0x001fc600078e10ff */
[----:B------:R1:W-:Y:S01]  /*48e0*/  STG.E.128 desc[UR6][R158.64], R180 ;  /* 0x000000b49e007986 */ /* 0x0003e2000c101d06 */
[----:B------:R-:W-:-:S13]  /*48f0*/  ISETP.GE.AND P2, PT, R3, R185, PT ;  /* 0x000000b90300720c */ /* 0x000fda0003f46270 */
[----:B------:R-:W-:Y:S05]  /*4900*/  @!P2 BRA `(.L_x_4557) ;  /* 0xffffffc000f0a947 */ /* 0x000fea000383ffff */
[----:B------:R-:W-:Y:S05]  /*4910*/  EXIT ;  /* 0x000000000000794d */ /* 0x000fea0003800000 */
.L_x_4556:
        /* <DEDUP_REMOVED lines=8> */
.L_x_4559:
[----:B------:R-:W-:Y:S05]  /*49a0*/  BSYNC B0 ;  /* 0x0000000000007941 */ /* 0x000fea0003800000 */
.L_x_4558:
[----:B------:R-:W-:Y:S02]  /*49b0*/  IMAD.MOV.U32 R0, RZ, RZ, R187 ;  /* 0x000000ffff007224 */ /* 0x000fe400078e00bb */
[----:B------:R-:W-:Y:S01]  /*49c0*/  HFMA2 R190, -RZ, RZ, 0, 1.1920928955078125e-07 ;  /* 0x00000002ffbe7431 */ /* 0x000fe200000001ff */
[----:B------:R-:W-:Y:S01]  /*49d0*/  MOV R191, 0x1f ;  /* 0x0000001f00bf7802 */ /* 0x000fe20000000f00 */
[----:B------:R-:W-:Y:S01]  /*49e0*/  FADD.FTZ R182, R183, R0 ;  /* 0x00000000b7b67221 */ /* 0x000fe20000010000 */
[----:B------:R-:W-:-:S04]  /*49f0*/  MOV R188, 0xffffffff ;  /* 0xffffffff00bc7802 */ /* 0x000fc80000000f00 */
[----:B------:R-:W-:-:S07]  /*4a00*/  MOV R189, R182 ;  /* 0x000000b600bd7202 */ /* 0x000fce0000000f00 */
[----:B------:R-:W-:Y:S05]  /*4a10*/  WARPSYNC.COLLECTIVE R188, `(.L_x_4560) ;  /* 0x00000000bc087348 */ /* 0x000fea0003c00000 */
[----:B------:R0:W1:Y:S02]  /*4a20*/  SHFL.BFLY P3, R187, R189, R190, R191 ;  /* 0x0c0000bebdbb7389 */ /* 0x00006400000600bf */
[----:B01----:R-:W-:Y:S05]  /*4a30*/  ENDCOLLECTIVE ;  /* 0x000000000000791b */ /* 0x003fea0003800000 */
.L_x_4560:
[----:B------:R-:W-:Y:S01]  /*4a40*/  IMAD.MOV.U32 R190, RZ, RZ, 0x4 ;  /* 0x00000004ffbe7424 */ /* 0x000fe200078e00ff */
[----:B------:R-:W-:-:S05]  /*4a50*/  MOV R181, R187 ;  /* 0x000000bb00b57202 */ /* 0x000fca0000000f00 */
[----:B------:R-:W-:-:S05]  /*4a60*/  FADD.FTZ R184, R182, R181 ;  /* 0x000000b5b6b87221 */ /* 0x000fca0000010000 */
[----:B------:R-:W-:-:S07]  /*4a70*/  MOV R189, R184 ;  /* 0x000000b800bd7202 */ /* 0x000fce0000000f00 */
[----:B------:R-:W-:Y:S05]  /*4a80*/  WARPSYNC.COLLECTIVE R188, `(.L_x_4561) ;  /* 0x00000000bc087348 */ /* 0x000fea0003c00000 */
[----:B------:R0:W1:Y:S02]  /*4a90*/  SHFL.BFLY P3, R187, R189, R190, R191 ;  /* 0x0c0000bebdbb7389 */ /* 0x00006400000600bf */
[----:B01----:R-:W-:Y:S05]  /*4aa0*/  ENDCOLLECTIVE ;  /* 0x000000000000791b */ /* 0x003fea0003800000 */
.L_x_4561:
        /* <DEDUP_REMOVED lines=8> */
.L_x_4562:
[----:B------:R-:W-:Y:S01]  /*4b30*/  HFMA2 R190, -RZ, RZ, 0, 9.5367431640625e-07 ;  /* 0x00000010ffbe7431 */ /* 0x000fe200000001ff */
[----:B------:R-:W-:-:S05]  /*4b40*/  MOV R0, R187 ;  /* 0x000000bb00007202 */ /* 0x000fca0000000f00 */
[----:B------:R-:W-:-:S05]  /*4b50*/  FADD.FTZ R186, R185, R0 ;  /* 0x00000000b9ba7221 */ /* 0x000fca0000010000 */
[----:B------:R-:W-:-:S07]  /*4b60*/  MOV R189, R186 ;  /* 0x000000ba00bd7202 */ /* 0x000fce0000000f00 */
[----:B------:R-:W-:Y:S05]  /*4b70*/  WARPSYNC.COLLECTIVE R188, `(.L_x_4563) ;  /* 0x00000000bc087348 */ /* 0x000fea0003c00000 */
[----:B------:R0:W1:Y:S02]  /*4b80*/  SHFL.BFLY P3, R187, R189, R190, R191 ;  /* 0x0c0000bebdbb7389 */ /* 0x00006400000600bf */
[----:B01----:R-:W-:Y:S05]  /*4b90*/  ENDCOLLECTIVE ;  /* 0x000000000000791b */ /* 0x003fea0003800000 */
.L_x_4563:
[----:B------:R-:W-:Y:S01]  /*4ba0*/  MOV R190, 0x1 ;  /* 0x0000000100be7802 */ /* 0x000fe20000000f00 */
        /* <DEDUP_REMOVED lines=65> */
[----:B------:R-:W-:-:S04]  /*4fc0*/  FFMA.FTZ R0, R183, R183, R0 ;  /* 0x000000b7b7007223 */ /* 0x000fc80000010000 */
[----:B------:R-:W-:-:S07]  /*4fd0*/  IMAD.MOV.U32 R189, RZ, RZ, R0 ;  /* 0x000000ffffbd7224 */ /* 0x000fce00078e0000 */
[----:B------:R-:W-:Y:S05]  /*4fe0*/  WARPSYNC.COLLECTIVE R188, `(.L_x_4564) ;  /* 0x00000000bc087348 */ /* 0x000fea0003c00000 */
[----:B------:R0:W1:Y:S02]  /*4ff0*/  SHFL.BFLY P3, R187, R189, R190, R191 ;  /* 0x0c0000bebdbb7389 */ /* 0x00006400000600bf */
[----:B01----:R-:W-:Y:S05]  /*5000*/  ENDCOLLECTIVE ;  /* 0x000000000000791b */ /* 0x003fea0003800000 */
.L_x_4564:
[----:B------:R-:W-:Y:S01]  /*5010*/  HFMA2 R190, -RZ, RZ, 0, 1.1920928955078125e-07 ;  /* 0x00000002ffbe7431 */ /* 0x000fe200000001ff */
[----:B------:R-:W-:-:S05]  /*5020*/  MOV R183, R187 ;  /* 0x000000bb00b77202 */ /* 0x000fca0000000f00 */
[----:B------:R-:W-:-:S05]  /*5030*/  FADD.FTZ R183, R0, R183 ;  /* 0x000000b700b77221 */ /* 0x000fca0000010000 */
[----:B------:R-:W-:-:S07]  /*5040*/  MOV R189, R183 ;  /* 0x000000b700bd7202 */ /* 0x000fce0000000f00 */
[----:B------:R-:W-:Y:S05]  /*5050*/  WARPSYNC.COLLECTIVE R188, `(.L_x_4565) ;  /* 0x00000000bc087348 */ /* 0x000fea0003c00000 */
[----:B------:R0:W1:Y:S02]  /*5060*/  SHFL.BFLY P3, R187, R189, R190, R191 ;  /* 0x0c0000bebdbb7389 */ /* 0x00006400000600bf */
[----:B01----:R-:W-:Y:S05]  /*5070*/  ENDCOLLECTIVE ;  /* 0x000000000000791b */ /* 0x003fea0003800000 */
.L_x_4565:
[----:B------:R-:W-:Y:S01]  /*5080*/  IMAD.MOV.U32 R190, RZ, RZ, 0x4 ;  /* 0x00000004ffbe7424 */ /* 0x000fe200078e00ff */
[----:B------:R-:W-:-:S05]  /*5090*/  MOV R182, R187 ;  /* 0x000000bb00b67202 */ /* 0x000fca0000000f00 */
[----:B------:R-:W-:-:S05]  /*50a0*/  FADD.FTZ R182, R183, R182 ;  /* 0x000000b6b7b67221 */ /* 0x000fca0000010000 */
[----:B------:R-:W-:-:S07]  /*50b0*/  MOV R189, R182 ;  /* 0x000000b600bd7202 */ /* 0x000fce0000000f00 */
[----:B------:R-:W-:Y:S05]  /*50c0*/  WARPSYNC.COLLECTIVE R188, `(.L_x_4566) ;  /* 0x00000000bc087348 */ /* 0x000fea0003c00000 */
[----:B------:R0:W1:Y:S02]  /*50d0*/  SHFL.BFLY P3, R187, R189, R190, R191 ;  /* 0x0c0000bebdbb7389 */ /* 0x00006400000600bf */
[----:B01----:R-:W-:Y:S05]  /*50e0*/  ENDCOLLECTIVE ;  /* 0x000000000000791b */ /* 0x003fea0003800000 */
.L_x_4566:
[----:B------:R-:W-:Y:S01]  /*50f0*/  HFMA2 R190, -RZ, RZ, 0, 4.76837158203125e-07 ;  /* 0x00000008ffbe7431 */ /* 0x000fe200000001ff */
[----:B------:R-:W-:-:S05]  /*5100*/  MOV R185, R187 ;  /* 0x000000bb00b97202 */ /* 0x000fca0000000f00 */
[----:B------:R-:W-:-:S05]  /*5110*/  FADD.FTZ R185, R182, R185 ;  /* 0x000000b9b6b97221 */ /* 0x000fca0000010000 */
[----:B------:R-:W-:-:S07]  /*5120*/  MOV R189, R185 ;  /* 0x000000b900bd7202 */ /* 0x000fce0000000f00 */
[----:B------:R-:W-:Y:S05]  /*5130*/  WARPSYNC.COLLECTIVE R188, `(.L_x_4567) ;  /* 0x00000000bc087348 */ /* 0x000fea0003c00000 */
[----:B------:R0:W1:Y:S02]  /*5140*/  SHFL.BFLY P3, R187, R189, R190, R191 ;  /* 0x0c0000bebdbb7389 */ /* 0x00006400000600bf */
[----:B01----:R-:W-:Y:S05]  /*5150*/  ENDCOLLECTIVE ;  /* 0x000000000000791b */ /* 0x003fea0003800000 */
.L_x_4567:
[----:B------:R-:W-:Y:S01]  /*5160*/  HFMA2 R190, -RZ, RZ, 0, 9.5367431640625e-07 ;  /* 0x00000010ffbe7431 */ /* 0x000fe200000001ff */
[----:B------:R-:W-:-:S05]  /*5170*/  MOV R184, R187 ;  /* 0x000000bb00b87202 */ /* 0x000fca0000000f00 */
[----:B------:R-:W-:-:S05]  /*5180*/  FADD.FTZ R184, R185, R184 ;  /* 0x000000b8b9b87221 */ /* 0x000fca0000010000 */
[----:B------:R-:W-:-:S07]  /*5190*/  MOV R189, R184 ;  /* 0x000000b800bd7202 */ /* 0x000fce0000000f00 */
[----:B------:R-:W-:Y:S05]  /*51a0*/  WARPSYNC.COLLECTIVE R188, `(.L_x_4568) ;  /* 0x00000000bc087348 */ /* 0x000fea0003c00000 */
[----:B------:R0:W1:Y:S02]  /*51b0*/  SHFL.BFLY P3, R187, R189, R190, R191 ;  /* 0x0c0000bebdbb7389 */ /* 0x00006400000600bf */
[----:B01----:R-:W-:Y:S05]  /*51c0*/  ENDCOLLECTIVE ;  /* 0x000000000000791b */ /* 0x003fea0003800000 */
.L_x_4568:
[----:B------:R-:W-:Y:S05]  /*51d0*/  BRA `(.L_x_4569) ;  /* 0xffffffe800bc7947 */ /* 0x000fea000383ffff */
.L_x_4570:
        /* <DEDUP_REMOVED lines=10> */
.L_x_22687:


//--------------------- .text._ZN10layer_norm31ln_parallel_residual_fwd_kernelINS_13Kernel_traitsIf13__nv_bfloat16S2_S2_fjLj1024ELj1ELj4ELj1ELj16ENS_18Kernel_traits_baseILj1024EfS2_S2_S2_fjLj128EEEEELb0ELb1ELb0EEEvNS_9FwdParamsE --------------------------
	.section	.text._ZN10layer_norm31ln_parallel_residual_fwd_kernelINS_13Kernel_traitsIf13__nv_bfloat16S2_S2_fjLj1024ELj1ELj4ELj1ELj16ENS_18Kernel_traits_baseILj1024EfS2_S2_S2_fjLj128EEEEELb0ELb1ELb0EEEvNS_9FwdParamsE,"ax",@progbits
	.align	128
        .global         _ZN10layer_norm31ln_parallel_residual_fwd_kernelINS_13Kernel_traitsIf13__nv_bfloat16S2_S2_fjLj1024ELj1ELj4ELj1ELj16ENS_18Kernel_traits_baseILj1024EfS2_S2_S2_fjLj128EEEEELb0ELb1ELb0EEEvNS_9FwdParamsE
        .type           _ZN10layer_norm31ln_parallel_residual_fwd_kernelINS_13Kernel_traitsIf13__nv_bfloat16S2_S2_fjLj1024ELj1ELj4ELj1ELj16ENS_18Kernel_traits_baseILj1024EfS2_S2_S2_fjLj128EEEEELb0ELb1ELb0EEEvNS_9FwdParamsE,@function
        .size           _ZN10layer_norm31ln_parallel_residual_fwd_kernelINS_13Kernel_traitsIf13__nv_bfloat16S2_S2_fjLj1024ELj1ELj4ELj1ELj16ENS_18Kernel_traits_baseILj1024EfS2_S2_S2_fjLj128EEEEELb0ELb1ELb0EEEvNS_9FwdParamsE,(.L_x_22688 - _ZN10layer_norm31ln_parallel_residual_fwd_kernelINS_13Kernel_traitsIf13__nv_bfloat16S2_S2_fjLj1024ELj1ELj4ELj1ELj16ENS_18Kernel_traits_baseILj1024EfS2_S2_S2_fjLj128EEEEELb0ELb1ELb0EEEvNS_9FwdParamsE)
        .other          _ZN10layer_norm31ln_parallel_residual_fwd_kernelINS_13Kernel_traitsIf13__nv_bfloat16S2_S2_fjLj1024ELj1ELj4ELj1ELj16ENS_18Kernel_traits_baseILj1024EfS2_S2_S2_fjLj128EEEEELb0ELb1ELb0EEEvNS_9FwdParamsE,@"STO_CUDA_ENTRY STV_DEFAULT"
_ZN10layer_norm31ln_parallel_residual_fwd_kernelINS_13Kernel_traitsIf13__nv_bfloat16S2_S2_fjLj1024ELj1ELj4ELj1ELj16ENS_18Kernel_traits_baseILj1024EfS2_S2_S2_fjLj128EEEEELb0ELb1ELb0EEEvNS_9FwdParamsE:
.text._ZN10layer_norm31ln_parallel_residual_fwd_kernelINS_13Kernel_traitsIf13__nv_bfloat16S2_S2_fjLj1024ELj1ELj4ELj1ELj16ENS_18Kernel_traits_baseILj1024EfS2_S2_S2_fjLj128EEEEELb0ELb1ELb0EEEvNS_9FwdParamsE:
        /* <DEDUP_REMOVED lines=34> */
[----:B------:R-:W-:Y:S01]  /*0220*/  @P0 LOP3.LUT R5, R5, 0x20, RZ, 0xfc, !PT ;  /* 0x0000002005050812 */ /* 0x000fe200078efcff */
[----:B------:R0:W5:Y:S04]  /*0230*/  @P0 LDG.E.128 R80, desc[UR6][R6.64+0x10] ;  /* 0x0000100606500981 */ /* 0x000168000c1e1d00 */
[----:B------:R0:W5:Y:S01]  /*0240*/  @P0 LD.E.128 R76, desc[UR6][R8.64] ;  /* 0x00000006084c0980 */ /* 0x000162000c101d00 */
[----:B------:R-:W2:Y:S01]  /*0250*/  @P2 LDC.64 R16, c[0x0][0x438] ;  /* 0x00010e00ff102b82 */ /* 0x000ea20000000a00 */
[----:B---3--:R-:W-:-:S02]  /*0260*/  @P1 IMAD.WIDE.U32 R10, R5, 0x20, R10 ;  /* 0x00000020050a1825 */ /* 0x008fc400078e000a */
[----:B------:R0:W5:Y:S04]  /*0270*/  @P0 LD.E.128 R72, desc[UR6][R8.64+0x10] ;  /* 0x0000100608480980 */ /* 0x000168000c101d00 */
[----:B------:R0:W5:Y:S01]  /*0280*/  @P1 LDG.E.128 R68, desc[UR6][R10.64] ;  /* 0x000000060a441981 */ /* 0x000162000c1e1d00 */
[C---:B----4-:R-:W-:Y:S01]  /*0290*/  @P1 IMAD.WIDE.U32 R12, R5.reuse, 0x20, R12 ;  /* 0x00000020050c1825 */ /* 0x050fe200078e000c */
[----:B------:R-:W-:Y:S02]  /*02a0*/  @P1 IADD3 R5, PT, PT, R5, 0x20, RZ ;  /* 0x0000002005051810 */ /* 0x000fe40007ffe0ff */
[----:B------:R0:W5:Y:S04]  /*02b0*/  @P1 LDG.E.128 R64, desc[UR6][R10.64+0x10] ;  /* 0x000010060a401981 */ /* 0x000168000c1e1d00 */
[----:B------:R0:W5:Y:S01]  /*02c0*/  @P1 LD.E.128 R60, desc[UR6][R12.64] ;  /* 0x000000060c3c1980 */ /* 0x000162000c101d00 */
[----:B-1----:R-:W-:-:S03]  /*02d0*/  @P2 IMAD.WIDE.U32 R14, R5, 0x20, R14 ;  /* 0x00000020050e2825 */ /* 0x002fc600078e000e */
[----:B------:R0:W5:Y:S04]  /*02e0*/  @P1 LD.E.128 R56, desc[UR6][R12.64+0x10] ;  /* 0x000010060c381980 */ /* 0x000168000c101d00 */
[----:B------:R0:W5:Y:S01]  /*02f0*/  @P2 LDG.E.128 R52, desc[UR6][R14.64] ;  /* 0x000000060e342981 */ /* 0x000162000c1e1d00 */
[----:B--2---:R-:W-:-:S03]  /*0300*/  @P2 IMAD.WIDE.U32 R16, R5, 0x20, R16 ;  /* 0x0000002005102825 */ /* 0x004fc600078e0010 */
[----:B------:R0:W5:Y:S04]  /*0310*/  @P2 LDG.E.128 R48, desc[UR6][R14.64+0x10] ;  /* 0x000010060e302981 */ /* 0x000168000c1e1d00 */
[----:B------:R0:W5:Y:S04]  /*0320*/  @P2 LD.E.128 R44, desc[UR6][R16.64] ;  /* 0x00000006102c2980 */ /* 0x000168000c101d00 */
[----:B------:R0:W5:Y:S01]  /*0330*/  @P2 LD.E.128 R40, desc[UR6][R16.64+0x10] ;  /* 0x0000100610282980 */ /* 0x000162000c101d00 */
[----:B------:R-:W-:Y:S02]  /*0340*/  ISETP.GE.U32.AND P1, PT, R3, 0x80, PT ;  /* 0x000000800300780c */ /* 0x000fe40003f26070 */
[----:B------:R-:W-:-:S11]  /*0350*/  @P2 IADD3 R5, PT, PT, R5, 0x20, RZ ;  /* 0x0000002005052810 */ /* 0x000fd60007ffe0ff */
[----:B0-----:R-:W-:Y:S05]  /*0360*/  @!P1 BRA `(.L_x_4573) ;  /* 0x0000000000c09947 */ /* 0x001fea0003800000 */
[----:B------:R-:W0:Y:S08]  /*0370*/  LDC.64 R6, c[0x0][0x3d0] ;  /* 0x0000f400ff067b82 */ /* 0x000e300000000a00 */
[----:B------:R-:W1:Y:S01]  /*0380*/  LDC.64 R8, c[0x0][0x438] ;  /* 0x00010e00ff087b82 */ /* 0x000e620000000a00 */
[----:B0-----:R-:W-:-:S05]  /*0390*/  IMAD.WIDE.U32 R6, R5, 0x20, R6 ;  /* 0x0000002005067825 */ /* 0x001fca00078e0006 */
[----:B------:R0:W5:Y:S01]  /*03a0*/  LDG.E.128 R36, desc[UR6][R6.64] ;  /* 0x0000000606247981 */ /* 0x000162000c1e1d00 */
[----:B-1----:R-:W-:-:S03]  /*03b0*/  IMAD.WIDE.U32 R8, R5, 0x20, R8 ;  /* 0x0000002005087825 */ /* 0x002fc600078e0008 */
[----:B------:R0:W5:Y:S04]  /*03c0*/  LDG.E.128 R32, desc[UR6][R6.64+0x10] ;  /* 0x0000100606207981 */ /* 0x000168000c1e1d00 */
[----:B------:R0:W5:Y:S04]  /*03d0*/  LD.E.128 R28, desc[UR6][R8.64] ;  /* 0x00000006081c7980 */ /* 0x000168000c101d00 */
[----:B------:R0:W5:Y:S01]  /*03e0*/  LD.E.128 R24, desc[UR6][R8.64+0x10] ;  /* 0x0000100608187980 */ /* 0x000162000c101d00 */
[----:B------:R-:W-:Y:S05]  /*03f0*/  BRA `(.L_x_4573) ;  /* 0x00000000009c7947 */ /* 0x000fea0003800000 */
.L_x_4572:
        /* <DEDUP_REMOVED lines=11> */
[----:B--2---:R-:W-:-:S03]  /*04b0*/  @P1 IMAD.WIDE.U32 R10, R5, 0x20, R10 ;  /* 0x00000020050a1825 */ /* 0x004fc600078e000a */
[----:B------:R0:W5:Y:S01]  /*04c0*/  @P0 LDG.E.128 R80, desc[UR6][R8.64+0x10] ;  /* 0x0000100608500981 */ /* 0x000162000c1e1d00 */
[----:B------:R-:W-:-:S03]  /*04d0*/  @P1 VIADD R5, R5, 0x20 ;  /* 0x0000002005051836 */ /* 0x000fc60000000000 */
[----:B------:R0:W5:Y:S01]  /*04e0*/  @P1 LDG.E.128 R68, desc[UR6][R10.64] ;  /* 0x000000060a441981 */ /* 0x000162000c1e1d00 */
[C---:B---3--:R-:W-:Y:S01]  /*04f0*/  @P2 IMAD.WIDE.U32 R12, R5.reuse, 0x20, R12 ;  /* 0x00000020050c2825 */ /* 0x048fe200078e000c */
[----:B------:R-:W-:Y:S02]  /*0500*/  @P2 IADD3 R5, PT, PT, R5, 0x20, RZ ;  /* 0x0000002005052810 */ /* 0x000fe40007ffe0ff */
[----:B------:R0:W5:Y:S04]  /*0510*/  @P1 LDG.E.128 R64, desc[UR6][R10.64+0x10] ;  /* 0x000010060a401981 */ /* 0x000168000c1e1d00 */
[----:B------:R0:W5:Y:S01]  /*0520*/  @P2 LDG.E.128 R52, desc[UR6][R12.64] ;  /* 0x000000060c342981 */ /* 0x000162000c1e1d00 */
[----:B----4-:R-:W-:-:S03]  /*0530*/  @P3 IMAD.WIDE.U32 R6, R5, 0x20, R14 ;  /* 0x0000002005063825 */ /* 0x010fc600078e000e */
[----:B------:R0:W5:Y:S04]  /*0540*/  @P2 LDG.E.128 R48, desc[UR6][R12.64+0x10] ;  /* 0x000010060c302981 */ /* 0x000168000c1e1d00 */
[----:B------:R0:W5:Y:S04]  /*0550*/  @P3 LDG.E.128 R36, desc[UR6][R6.64] ;  /* 0x0000000606243981 */ /* 0x000168000c1e1d00 */
[----:B------:R0:W5:Y:S01]  /*0560*/  @P3 LDG.E.128 R32, desc[UR6][R6.64+0x10] ;  /* 0x0000100606203981 */ /* 0x000162000c1e1d00 */
        /* <DEDUP_REMOVED lines=12> */
[----:B------:R-:W-:Y:S02]  /*0630*/  @P3 CS2R R26, SRZ ;  /* 0x00000000001a3805 */ /* 0x000fe4000001ff00 */
[----:B------:R-:W-:-:S02]  /*0640*/  @P3 CS2R R24, SRZ ;  /* 0x0000000000183805 */ /* 0x000fc4000001ff00 */
[----:B------:R-:W-:Y:S02]  /*0650*/  @P3 CS2R R30, SRZ ;  /* 0x00000000001e3805 */ /* 0x000fe4000001ff00 */
[----:B0-----:R-:W-:-:S07]  /*0660*/  @P3 CS2R R28, SRZ ;  /* 0x00000000001c3805 */ /* 0x001fce000001ff00 */
.L_x_4573:
[----:B------:R-:W-:Y:S05]  /*0670*/  BSYNC.RECONVERGENT B0 ;  /* 0x0000000000007941 */ /* 0x000fea0003800200 */
.L_x_4571:
        /* <DEDUP_REMOVED lines=8> */
.L_x_4607:
        /* <DEDUP_REMOVED lines=23> */
[----:B------:R-:W-:Y:S01]  /*0870*/  IMAD.U32 R93, R89, 0x10000, RZ ;  /* 0x00010000595d7824 */ /* 0x000fe200078e00ff */
[----:B------:R-:W-:Y:S02]  /*0880*/  SHF.L.U32 R88, R88, 0x10, RZ ;  /* 0x0000001058587819 */ /* 0x000fe400000006ff */
[----:B------:R-:W-:Y:S01]  /*0890*/  SHF.L.U32 R15, R20, 0x10, RZ ;  /* 0x00000010140f7819 */ /* 0x000fe200000006ff */
[----:B------:R-:W-:Y:S01]  /*08a0*/  IMAD.U32 R98, R5, 0x10000, RZ ;  /* 0x0001000005627824 */ /* 0x000fe200078e00ff */
[C---:B------:R-:W-:Y:S02]  /*08b0*/  PRMT R9, R90.reuse, 0x7632, R9 ;  /* 0x000076325a097816 */ /* 0x040fe40000000009 */
[----:B------:R-:W-:Y:S01]  /*08c0*/  SHF.L.U32 R97, R90, 0x10, RZ ;  /* 0x000000105a617819 */ /* 0x000fe200000006ff */
[----:B------:R-:W-:Y:S01]  /*08d0*/  FADD.FTZ R15, R88, R15 ;  /* 0x0000000f580f7221 */ /* 0x000fe20000010000 */
[----:B------:R-:W-:Y:S01]  /*08e0*/  IMAD.U32 R88, R16, 0x10000, RZ ;  /* 0x0001000010587824 */ /* 0x000fe200078e00ff */
[----:B------:R-:W-:-:S02]  /*08f0*/  PRMT R12, R91, 0x7632, R12 ;  /* 0x000076325b0c7816 */ /* 0x000fc4000000000c */
[----:B------:R-:W-:Y:S01]  /*0900*/  SHF.L.U32 R104, R91, 0x10, RZ ;  /* 0x000000105b687819 */ /* 0x000fe200000006ff */
[----:B------:R-:W-:Y:S01]  /*0910*/  FADD.FTZ R5, R15, R88 ;  /* 0x000000580f057221 */ /* 0x000fe20000010000 */
[----:B------:R-:W-:Y:S01]  /*0920*/  PRMT R14, R20, 0x7632, R14 ;  /* 0x00007632140e7816 */ /* 0x000fe2000000000e */
[----:B------:R-:W-:Y:S01]  /*0930*/  IMAD.U32 R12, R12, 0x10000, RZ ;  /* 0x000100000c0c7824 */ /* 0x000fe200078e00ff */
[----:B------:R-:W-:Y:S02]  /*0940*/  SHF.L.U32 R90, R21, 0x10, RZ ;  /* 0x00000010155a7819 */ /* 0x000fe400000006ff */
[----:B------:R-:W-:Y:S02]  /*0950*/  SHF.L.U32 R91, R23, 0x10, RZ ;  /* 0x00000010175b7819 */ /* 0x000fe400000006ff */
[----:B------:R-:W-:Y:S02]  /*0960*/  SHF.L.U32 R100, R22, 0x10, RZ ;  /* 0x0000001016647819 */ /* 0x000fe400000006ff */
[----:B------:R-:W-:Y:S01]  /*0970*/  PRMT R13, R89, 0x7632, R13 ;  /* 0x00007632590d7816 */ /* 0x000fe2000000000d */
[----:B------:R-:W-:Y:S01]  /*0980*/  FADD.FTZ R104, R104, R91 ;  /* 0x0000005b68687221 */ /* 0x000fe20000010000 */
[----:B------:R-:W-:-:S02]  /*0990*/  PRMT R15, R21, 0x7632, R15 ;  /* 0x00007632150f7816 */ /* 0x000fc4000000000f */
        /* <DEDUP_REMOVED lines=37> */
.L_x_4577:
[----:B-----5:R-:W-:Y:S01]  /*0bf0*/  SHF.L.U32 R5, R88, 0x10, RZ ;  /* 0x0000001058057819 */ /* 0x020fe200000006ff */
        /* <DEDUP_REMOVED lines=11> */
[----:B------:R-:W-:Y:S01]  /*0cb0*/  PRMT R12, R20, 0x7632, R12 ;  /* 0x00007632140c7816 */ /* 0x000fe2000000000c */
[----:B------:R-:W-:Y:S01]  /*0cc0*/  IMAD.U32 R88, R88, 0x10000, RZ ;  /* 0x0001000058587824 */ /* 0x000fe200078e00ff */
[----:B------:R-:W-:Y:S02]  /*0cd0*/  PRMT R13, R21, 0x7632, R13 ;  /* 0x00007632150d7816 */ /* 0x000fe4000000000d */
[----:B------:R-:W-:Y:S02]  /*0ce0*/  PRMT R14, R22, 0x7632, R14 ;  /* 0x00007632160e7816 */ /* 0x000fe4000000000e */
[----:B------:R-:W-:-:S02]  /*0cf0*/  SHF.L.U32 R100, R100, 0x10, RZ ;  /* 0x0000001064647819 */ /* 0x000fc400000006ff */
        /* <DEDUP_REMOVED lines=20> */
.L_x_4576:
[----:B------:R-:W-:Y:S05]  /*0e40*/  @!P1 BRA `(.L_x_4579) ;  /* 0x0000000000949947 */ /* 0x000fea0003800000 */
        /* <DEDUP_REMOVED lines=37> */
.L_x_4579:
        /* <DEDUP_REMOVED lines=12> */
.L_x_4578:
[----:B------:R-:W1:Y:S01]  /*1160*/  @UP0 LDCU.64 UR4, c[0x0][0x3a8] ;  /* 0x00007500ff0407ac */ /* 0x000e620008000a00 */
[----:B------:R-:W-:Y:S01]  /*1170*/  PLOP3.LUT P0, PT, PT, PT, UP0, 0x80, 0x8 ;  /* 0x000000000008781c */ /* 0x000fe20003f0f008 */
[----:B------:R-:W-:Y:S01]  /*1180*/  HFMA2 R89, -RZ, RZ, 0, 9.5367431640625e-07 ;  /* 0x00000010ff597431 */ /* 0x000fe200000001ff */
[----:B------:R-:W-:Y:S01]  /*1190*/  PLOP3.LUT P1, PT, PT, PT, UP0, 0x80, 0x8 ;  /* 0x000000000008781c */ /* 0x000fe20003f2f008 */
[----:B------:R-:W-:-:S10]  /*11a0*/  VIADD R117, R0, 0x20 ;  /* 0x0000002000757836 */ /* 0x000fd40000000000 */
[----:B-1----:R-:W-:-:S05]  /*11b0*/  @P0 IMAD.WIDE.U32 R88, R0, R89, UR4 ;  /* 0x0000000400580e25 */ /* 0x002fca000f8e0059 */
[----:B------:R1:W-:Y:S02]  /*11c0*/  @P1 STG.E.128 desc[UR6][R88.64], R12 ;  /* 0x0000000c58001986 */ /* 0x0003e4000c101d06 */
.L_x_4575:
[----:B------:R-:W-:Y:S05]  /*11d0*/  BSYNC.RECONVERGENT B0 ;  /* 0x0000000000007941 */ /* 0x000fea0003800200 */
.L_x_4574:
        /* <DEDUP_REMOVED lines=36> */
.L_x_4583:
[----:B-----5:R-:W-:Y:S01]  /*1420*/  SHF.L.U32 R6, R88, 0x10, RZ ;  /* 0x0000001058067819 */ /* 0x020fe200000006ff */
[----:B------:R-:W-:Y:S01]  /*1430*/  IMAD.U32 R10, R89, 0x10000, RZ ;  /* 0x00010000590a7824 */ /* 0x000fe200078e00ff */
        /* <DEDUP_REMOVED lines=9> */
[C---:B------:R-:W-:Y:S01]  /*14d0*/  PRMT R103, R91.reuse, 0x7632, R103 ;  /* 0x000076325b677816 */ /* 0x040fe20000000067 */
[----:B------:R-:W-:Y:S01]  /*14e0*/  IMAD.U32 R91, R91, 0x10000, RZ ;  /* 0x000100005b5b7824 */ /* 0x000fe200078e00ff */
[----:B------:R-:W-:Y:S01]  /*14f0*/  PRMT R12, R16, 0x7632, R12 ;  /* 0x00007632100c7816 */ /* 0x000fe2000000000c */
[----:B------:R-:W-:Y:S01]  /*1500*/  FADD.FTZ R94, R101, R90 ;  /* 0x0000005a655e7221 */ /* 0x000fe20000010000 */
[----:B------:R-:W-:Y:S01]  /*1510*/  PRMT R13, R17, 0x7632, R13 ;  /* 0x00007632110d7816 */ /* 0x000fe2000000000d */
[----:B------:R-:W-:Y:S01]  /*1520*/  IMAD.U32 R90, R19, 0x10000, RZ ;  /* 0x00010000135a7824 */ /* 0x000fe200078e00ff */
[----:B------:R-:W-:-:S02]  /*1530*/  PRMT R14, R18, 0x7632, R14 ;  /* 0x00007632120e7816 */ /* 0x000fc4000000000e */
[----:B------:R-:W-:Y:S01]  /*1540*/  PRMT R15, R19, 0x7632, R15 ;  /* 0x00007632130f7816 */ /* 0x000fe2000000000f */
[----:B------:R-:W-:Y:S01]  /*1550*/  FADD.FTZ R105, R90, R91 ;  /* 0x0000005b5a697221 */ /* 0x000fe20000010000 */
[----:B------:R-:W-:Y:S02]  /*1560*/  SHF.L.U32 R99, R99, 0x10, RZ ;  /* 0x0000001063637819 */ /* 0x000fe400000006ff */
[----:B------:R-:W-:Y:S02]  /*1570*/  SHF.L.U32 R88, R88, 0x10, RZ ;  /* 0x0000001058587819 */ /* 0x000fe400000006ff */
[----:B------:R-:W-:Y:S02]  /*1580*/  SHF.L.U32 R89, R89, 0x10, RZ ;  /* 0x0000001059597819 */ /* 0x000fe400000006ff */
[----:B------:R-:W-:Y:S02]  /*1590*/  SHF.L.U32 R106, R103, 0x10, RZ ;  /* 0x00000010676a7819 */ /* 0x000fe400000006ff */
[----:B------:R-:W-:-:S02]  /*15a0*/  SHF.L.U32 R15, R15, 0x10, RZ ;  /* 0x000000100f0f7819 */ /* 0x000fc400000006ff */
[----:B------:R-:W-:Y:S02]  /*15b0*/  SHF.L.U32 R14, R14, 0x10, RZ ;  /* 0x000000100e0e7819 */ /* 0x000fe400000006ff */
        /* <DEDUP_REMOVED lines=9> */
[----:B------:R-:W-:Y:S01]  /*1650*/  F2FP.BF16.F32.PACK_AB R12, R99, R6 ;  /* 0x00000006630c723e */ /* 0x000fe200000010ff */
[----:B------:R-:W-:Y:S06]  /*1660*/  BRA `(.L_x_4584) ;  /* 0x0000000400807947 */ /* 0x000fec0003800000 */
.L_x_4582:
[----:B------:R-:W-:-:S04]  /*1670*/  UISETP.NE.U32.AND UP1, UPT, UR14, URZ, UPT ;  /* 0x000000ff0e00728c */ /* 0x000fc8000bf25070 */
[----:B------:R-:W-:-:S09]  /*1680*/  UISETP.NE.AND.EX UP1, UPT, UR15, URZ, UPT, UP1 ;  /* 0x000000ff0f00728c */ /* 0x000fd2000bf25310 */
[----:B------:R-:W-:Y:S05]  /*1690*/  BRA.U UP1, `(.L_x_4585) ;  /* 0x0000000101947547 */ /* 0x000fea000b800000 */
        /* <DEDUP_REMOVED lines=24> */
[----:B------:R-:W-:Y:S02]  /*1820*/  SHF.L.U32 R90, R23, 0x10, RZ ;  /* 0x00000010175a7819 */ /* 0x000fe400000006ff */
        /* <DEDUP_REMOVED lines=12> */
.L_x_4585:
[----:B-----5:R-:W-:Y:S01]  /*18f0*/  SHF.L.U32 R6, R88, 0x10, RZ ;  /* 0x0000001058067819 */ /* 0x020fe200000006ff */
[----:B------:R-:W-:Y:S01]  /*1900*/  IMAD.U32 R94, R90, 0x10000, RZ ;  /* 0x000100005a5e7824 */ /* 0x000fe200078e00ff */
[----:B------:R-:W-:Y:S02]  /*1910*/  SHF.L.U32 R13, R20, 0x10, RZ ;  /* 0x00000010140d7819 */ /* 0x000fe400000006ff */
[----:B------:R-:W-:Y:S02]  /*1920*/  SHF.L.U32 R10, R89, 0x10, RZ ;  /* 0x00000010590a7819 */ /* 0x000fe400000006ff */
[----:B------:R-:W-:Y:S01]  /*1930*/  SHF.L.U32 R15, R21, 0x10, RZ ;  /* 0x00000010150f7819 */ /* 0x000fe200000006ff */
[--C-:B------:R-:W-:Y:S01]  /*1940*/  FADD.FTZ R13, R13, R6.reuse ;  /* 0x000000060d0d7221 */ /* 0x100fe20000010000 */
[----:B------:R-:W-:Y:S02]  /*1950*/  SHF.L.U32 R14, R16, 0x10, RZ ;  /* 0x00000010100e7819 */ /* 0x000fe400000006ff */
[----:B------:R-:W-:Y:S01]  /*1960*/  PRMT R6, R20, 0x7632, R6 ;  /* 0x0000763214067816 */ /* 0x000fe20000000006 */
[----:B------:R-:W-:Y:S01]  /*1970*/  FADD.FTZ R10, R15, R10 ;  /* 0x0000000a0f0a7221 */ /* 0x000fe20000010000 */
[----:B------:R-:W-:-:S02]  /*1980*/  PRMT R88, R88, 0x7632, R88 ;  /* 0x0000763258587816 */ /* 0x000fc40000000058 */
[----:B------:R-:W-:Y:S02]  /*1990*/  SHF.L.U32 R15, R22, 0x10, RZ ;  /* 0x00000010160f7819 */ /* 0x000fe400000006ff */
        /* <DEDUP_REMOVED lines=27> */
[C---:B------:R-:W-:Y:S01]  /*1b50*/  PRMT R15, R19.reuse, 0x7632, R15 ;  /* 0x00007632130f7816 */ /* 0x040fe2000000000f */
        /* <DEDUP_REMOVED lines=17> */
.L_x_4584:
[----:B------:R-:W0:Y:S01]  /*1c70*/  @UP0 LDCU.64 UR4, c[0x0][0x3a8] ;  /* 0x00007500ff0407ac */ /* 0x000e220008000a00 */
[----:B------:R-:W-:Y:S01]  /*1c80*/  PLOP3.LUT P0, PT, PT, PT, UP0, 0x80, 0x8 ;  /* 0x000000000008781c */ /* 0x000fe20003f0f008 */
[----:B------:R-:W-:Y:S01]  /*1c90*/  IMAD.MOV.U32 R88, RZ, RZ, 0x10 ;  /* 0x00000010ff587424 */ /* 0x000fe200078e00ff */
[----:B------:R-:W-:-:S11]  /*1ca0*/  PLOP3.LUT P1, PT, PT, PT, UP0, 0x80, 0x8 ;  /* 0x000000000008781c */ /* 0x000fd60003f2f008 */
[C---:B0-----:R-:W-:Y:S01]  /*1cb0*/  @P0 IMAD.WIDE.U32 R88, R117.reuse, R88, UR4 ;  /* 0x0000000475580e25 */ /* 0x041fe2000f8e0058 */
[----:B------:R-:W-:-:S04]  /*1cc0*/  IADD3 R117, PT, PT, R117, 0x20, RZ ;  /* 0x0000002075757810 */ /* 0x000fc80007ffe0ff */
[----:B------:R1:W-:Y:S03]  /*1cd0*/  @P1 STG.E.128 desc[UR6][R88.64], R12 ;  /* 0x0000000c58001986 */ /* 0x0003e6000c101d06 */
.L_x_4581:
[----:B------:R-:W-:Y:S05]  /*1ce0*/  BSYNC.RECONVERGENT B0 ;  /* 0x0000000000007941 */ /* 0x000fea0003800200 */
.L_x_4580:
        /* <DEDUP_REMOVED lines=35> */
.L_x_4589:
[----:B-----5:R-:W-:Y:S01]  /*1f20*/  SHF.L.U32 R11, R89, 0x10, RZ ;  /* 0x00000010590b7819 */ /* 0x020fe200000006ff */
[----:B------:R-:W-:Y:S01]  /*1f30*/  IMAD.U32 R7, R88, 0x10000, RZ ;  /* 0x0001000058077824 */ /* 0x000fe200078e00ff */
[----:B------:R-:W-:Y:S01]  /*1f40*/  SHF.L.U32 R12, R16, 0x10, RZ ;  /* 0x00000010100c7819 */ /* 0x000fe200000006ff */
[----:B------:R-:W-:Y:S01]  /*1f50*/  IMAD.U32 R95, R18, 0x10000, RZ ;  /* 0x00010000125f7824 */ /* 0x000fe200078e00ff */
[----:B------:R-:W-:Y:S02]  /*1f60*/  SHF.L.U32 R14, R17, 0x10, RZ ;  /* 0x00000010110e7819 */ /* 0x000fe400000006ff */
[----:B------:R-:W-:Y:S01]  /*1f70*/  PRMT R108, R90, 0x7632, R108 ;  /* 0x000076325a6c7816 */ /* 0x000fe2000000006c */
[----:B------:R-:W-:Y:S01]  /*1f80*/  FADD.FTZ R7, R12, R7 ;  /* 0x000000070c077221 */ /* 0x000fe20000010000 */
[----:B------:R-:W-:Y:S01]  /*1f90*/  SHF.L.U32 R90, R90, 0x10, RZ ;  /* 0x000000105a5a7819 */ /* 0x000fe200000006ff */
[----:B------:R-:W-:Y:S01]  /*1fa0*/  FADD.FTZ R11, R14, R11 ;  /* 0x0000000b0e0b7221 */ /* 0x000fe20000010000 */
[----:B------:R-:W-:-:S02]  /*1fb0*/  PRMT R107, R88, 0x7632, R107 ;  /* 0x00007632586b7816 */ /* 0x000fc4000000006b */
[----:B------:R-:W-:Y:S01]  /*1fc0*/  PRMT R110, R91, 0x7632, R110 ;  /* 0x000076325b6e7816 */ /* 0x000fe2000000006e */
[----:B------:R-:W-:Y:S01]  /*1fd0*/  FADD.FTZ R95, R95, R90 ;  /* 0x0000005a5f5f7221 */ /* 0x000fe20000010000 */
[----:B------:R-:W-:Y:S02]  /*1fe0*/  PRMT R15, R19, 0x7632, R15 ;  /* 0x00007632130f7816 */ /* 0x000fe4000000000f */
[----:B------:R-:W-:Y:S01]  /*1ff0*/  PRMT R88, R89, 0x7632, R88 ;  /* 0x0000763259587816 */ /* 0x000fe20000000058 */
[----:B------:R-:W-:Y:S01]  /*2000*/  IMAD.U32 R110, R110, 0x10000, RZ ;  /* 0x000100006e6e7824 */ /* 0x000fe200078e00ff */
[----:B------:R-:W-:Y:S02]  /*2010*/  PRMT R12, R16, 0x7632, R12 ;  /* 0x00007632100c7816 */ /* 0x000fe4000000000c */
        /* <DEDUP_REMOVED lines=21> */
.L_x_4588:
[----:B------:R-:W-:-:S04]  /*2170*/  UISETP.NE.U32.AND UP1, UPT, UR14, URZ, UPT ;  /* 0x000000ff0e00728c */ /* 0x000fc8000bf25070 */
[----:B------:R-:W-:-:S09]  /*2180*/  UISETP.NE.AND.EX UP1, UPT, UR15, URZ, UPT, UP1 ;  /* 0x000000ff0f00728c */ /* 0x000fd2000bf25310 */
[----:B------:R-:W-:Y:S05]  /*2190*/  BRA.U UP1, `(.L_x_4591) ;  /* 0x0000000101947547 */ /* 0x000fea000b800000 */
[----:B-----5:R-:W-:Y:S01]  /*21a0*/  SHF.L.U32 R7, R88, 0x10, RZ ;  /* 0x0000001058077819 */ /* 0x020fe200000006ff */
[----:B------:R-:W-:Y:S01]  /*21b0*/  IMAD.U32 R14, R21, 0x10000, RZ ;  /* 0x00010000150e7824 */ /* 0x000fe200078e00ff */
        /* <DEDUP_REMOVED lines=14> */
[----:B------:R-:W-:Y:S02]  /*22a0*/  PRMT R13, R21, 0x7632, R13 ;  /* 0x00007632150d7816 */ /* 0x000fe4000000000d */
[----:B------:R-:W-:-:S02]  /*22b0*/  PRMT R14, R22, 0x7632, R14 ;  /* 0x00007632160e7816 */ /* 0x000fc4000000000e */
[----:B------:R-:W-:Y:S01]  /*22c0*/  SHF.L.U32 R110, R110, 0x10, RZ ;  /* 0x000000106e6e7819 */ /* 0x000fe200000006ff */
[----:B------:R-:W-:Y:S01]  /*22d0*/  IMAD.U32 R13, R13, 0x10000, RZ ;  /* 0x000100000d0d7824 */ /* 0x000fe200078e00ff */
        /* <DEDUP_REMOVED lines=9> */
[----:B------:R-:W-:Y:S02]  /*2370*/  FADD.FTZ R107, R90, R91 ;  /* 0x0000005b5a6b7221 */ /* 0x000fe40000010000 */
[----:B------:R-:W-:Y:S01]  /*2380*/  FADD.FTZ R112, R119, R14 ;  /* 0x0000000e77707221 */ /* 0x000fe20000010000 */
[----:B------:R-:W-:Y:S01]  /*2390*/  F2FP.BF16.F32.PACK_AB R13, R110, R11 ;  /* 0x0000000b6e0d723e */ /* 0x000fe200000010ff */
[----:B------:R-:W-:Y:S01]  /*23a0*/  FADD.FTZ R108, R89, R12 ;  /* 0x0000000c596c7221 */ /* 0x000fe20000010000 */
[----:B------:R-:W-:Y:S02]  /*23b0*/  F2FP.BF16.F32.PACK_AB R15, R114, R107 ;  /* 0x0000006b720f723e */ /* 0x000fe400000010ff */
[----:B------:R-:W-:-:S02]  /*23c0*/  F2FP.BF16.F32.PACK_AB R14, R112, R95 ;  /* 0x0000005f700e723e */ /* 0x000fc400000010ff */
[----:B------:R-:W-:Y:S01]  /*23d0*/  F2FP.BF16.F32.PACK_AB R12, R108, R7 ;  /* 0x000000076c0c723e */ /* 0x000fe200000010ff */
[----:B------:R-:W-:Y:S06]  /*23e0*/  BRA `(.L_x_4590) ;  /* 0x0000000000e07947 */ /* 0x000fec0003800000 */
.L_x_4591:
[----:B-----5:R-:W-:Y:S01]  /*23f0*/  SHF.L.U32 R7, R88, 0x10, RZ ;  /* 0x0000001058077819 */ /* 0x020fe200000006ff */
[----:B------:R-:W-:Y:S01]  /*2400*/  IMAD.U32 R14, R21, 0x10000, RZ ;  /* 0x00010000150e7824 */ /* 0x000fe200078e00ff */
[----:B------:R-:W-:Y:S01]  /*2410*/  SHF.L.U32 R12, R20, 0x10, RZ ;  /* 0x00000010140c7819 */ /* 0x000fe200000006ff */
[----:B------:R-:W-:Y:S01]  /*2420*/  IMAD.U32 R110, R23, 0x10000, RZ ;  /* 0x00010000176e7824 */ /* 0x000fe200078e00ff */
[----:B------:R-:W-:Y:S02]  /*2430*/  SHF.L.U32 R11, R89, 0x10, RZ ;  /* 0x00000010590b7819 */ /* 0x000fe400000006ff */
[----:B------:R-:W-:Y:S01]  /*2440*/  PRMT R88, R88, 0x7632, R88 ;  /* 0x0000763258587816 */ /* 0x000fe20000000058 */
[--C-:B------:R-:W-:Y:S01]  /*2450*/  FADD.FTZ R13, R12, R7.reuse ;  /* 0x000000070c0d7221 */ /* 0x100fe20000010000 */
[----:B------:R-:W-:Y:S01]  /*2460*/  PRMT R7, R20, 0x7632, R7 ;  /* 0x0000763214077816 */ /* 0x000fe20000000007 */
[----:B------:R-:W-:Y:S01]  /*2470*/  FADD.FTZ R11, R14, R11 ;  /* 0x0000000b0e0b7221 */ /* 0x000fe20000010000 */
        /* <DEDUP_REMOVED lines=8> */
[----:B------:R-:W-:Y:S01]  /*2500*/  FADD.FTZ R107, R110, R107 ;  /* 0x0000006b6e6b7221 */ /* 0x000fe20000010000 */
[----:B------:R-:W-:-:S02]  /*2510*/  SHF.L.U32 R95, R90, 0x10, RZ ;  /* 0x000000105a5f7819 */ /* 0x000fc400000006ff */
[----:B------:R-:W-:Y:S02]  /*2520*/  PRMT R91, R91, 0x7632, R91 ;  /* 0x000076325b5b7816 */ /* 0x000fe4000000005b */
[----:B------:R-:W-:Y:S02]  /*2530*/  PRMT R15, R23, 0x7632, R15 ;  /* 0x00007632170f7816 */ /* 0x000fe4000000000f */
[C---:B------:R-:W-:Y:S02]  /*2540*/  SHF.L.U32 R90, R22.reuse, 0x10, RZ ;  /* 0x00000010165a7819 */ /* 0x040fe400000006ff */
        /* <DEDUP_REMOVED lines=34> */
.L_x_4590:
[----:B------:R-:W0:Y:S01]  /*2770*/  @UP0 LDCU.64 UR4, c[0x0][0x3a8] ;  /* 0x00007500ff0407ac */ /* 0x000e220008000a00 */
[----:B------:R-:W-:Y:S02]  /*2780*/  PLOP3.LUT P0, PT, PT, PT, UP0, 0x80, 0x8 ;  /* 0x000000000008781c */ /* 0x000fe40003f0f008 */
[----:B------:R-:W-:Y:S02]  /*2790*/  PLOP3.LUT P2, PT, PT, PT, UP0, 0x80, 0x8 ;  /* 0x000000000008781c */ /* 0x000fe40003f4f008 */
[----:B------:R-:W-:-:S09]  /*27a0*/  MOV R88, 0x10 ;  /* 0x0000001000587802 */ /* 0x000fd20000000f00 */
[C---:B0-----:R-:W-:Y:S01]  /*27b0*/  @P0 IMAD.WIDE.U32 R88, R117.reuse, R88, UR4 ;  /* 0x0000000475580e25 */ /* 0x041fe2000f8e0058 */
[----:B------:R-:W-:-:S04]  /*27c0*/  IADD3 R117, PT, PT, R117, 0x20, RZ ;  /* 0x0000002075757810 */ /* 0x000fc80007ffe0ff */
[----:B------:R2:W-:Y:S03]  /*27d0*/  @P2 STG.E.128 desc[UR6][R88.64], R12 ;  /* 0x0000000c58002986 */ /* 0x0005e6000c101d06 */
.L_x_4587:
[----:B------:R-:W-:Y:S05]  /*27e0*/  BSYNC.RECONVERGENT B0 ;  /* 0x0000000000007941 */ /* 0x000fea0003800200 */
.L_x_4586:
[----:B------:R-:W-:Y:S01]  /*27f0*/  ISETP.GE.U32.AND P2, PT, R3, 0x80, PT ;  /* 0x000000800300780c */ /* 0x000fe20003f46070 */
[----:B------:R-:W-:-:S12]  /*2800*/  BSSY.RECONVERGENT B0, `(.L_x_4592) ;  /* 0x00000ad000007945 */ /* 0x000fd80003800200 */
[----:B------:R-:W-:Y:S05]  /*2810*/  @!P2 BRA `(.L_x_4593) ;  /* 0x0000000800aca947 */ /* 0x000fea0003800000 */
[----:B------:R-:W-:Y:S01]  /*2820*/  ISETP.NE.U32.AND P0, PT, RZ, UR12, PT ;  /* 0x0000000cff007c0c */ /* 0x000fe2000bf05070 */
[----:B-12---:R-:W1:Y:S01]  /*2830*/  LDC.64 R88, c[0x0][0x390] ;  /* 0x0000e400ff587b82 */ /* 0x006e620000000a00 */
        /* <DEDUP_REMOVED lines=30> */
.L_x_4595:
[----:B-----5:R-:W-:Y:S01]  /*2a20*/  PRMT R111, R90, 0x7632, R111 ;  /* 0x000076325a6f7816 */ /* 0x020fe2000000006f */
[----:B------:R-:W-:Y:S01]  /*2a30*/  IMAD.U32 R92, R17, 0x10000, RZ ;  /* 0x00010000115c7824 */ /* 0x000fe200078e00ff */
[----:B------:R-:W-:Y:S02]  /*2a40*/  SHF.L.U32 R8, R88, 0x10, RZ ;  /* 0x0000001058087819 */ /* 0x000fe400000006ff */
[----:B------:R-:W-:Y:S01]  /*2a50*/  SHF.L.U32 R90, R90, 0x10, RZ ;  /* 0x000000105a5a7819 */ /* 0x000fe200000006ff */
        /* <DEDUP_REMOVED lines=27> */
[----:B------:R-:W-:Y:S01]  /*2c10*/  FADD.FTZ R116, R116, R15 ;  /* 0x0000000f74747221 */ /* 0x000fe20000010000 */
[----:B------:R-:W-:Y:S01]  /*2c20*/  F2FP.BF16.F32.PACK_AB R13, R111, R92 ;  /* 0x0000005c6f0d723e */ /* 0x000fe200000010ff */
[----:B------:R-:W-:-:S03]  /*2c30*/  FADD.FTZ R109, R109, R12 ;  /* 0x0000000c6d6d7221 */ /* 0x000fc60000010000 */
[----:B------:R-:W-:Y:S02]  /*2c40*/  F2FP.BF16.F32.PACK_AB R15, R116, R115 ;  /* 0x00000073740f723e */ /* 0x000fe400000010ff */
[----:B------:R-:W-:Y:S01]  /*2c50*/  F2FP.BF16.F32.PACK_AB R12, R109, R8 ;  /* 0x000000086d0c723e */ /* 0x000fe200000010ff */
[----:B------:R-:W-:Y:S06]  /*2c60*/  BRA `(.L_x_4596) ;  /* 0x0000000400807947 */ /* 0x000fec0003800000 */
.L_x_4594:
[----:B------:R-:W-:-:S04]  /*2c70*/  UISETP.NE.U32.AND UP1, UPT, UR14, URZ, UPT ;  /* 0x000000ff0e00728c */ /* 0x000fc8000bf25070 */
[----:B------:R-:W-:-:S09]  /*2c80*/  UISETP.NE.AND.EX UP1, UPT, UR15, URZ, UPT, UP1 ;  /* 0x000000ff0f00728c */ /* 0x000fd2000bf25310 */
[----:B------:R-:W-:Y:S05]  /*2c90*/  BRA.U UP1, `(.L_x_4597) ;  /* 0x0000000101947547 */ /* 0x000fea000b800000 */
[----:B-----5:R-:W-:Y:S01]  /*2ca0*/  PRMT R111, R90, 0x7632, R111 ;  /* 0x000076325a6f7816 */ /* 0x020fe2000000006f */
[----:B------:R-:W-:Y:S01]  /*2cb0*/  IMAD.U32 R13, R20, 0x10000, RZ ;  /* 0x00010000140d7824 */ /* 0x000fe200078e00ff */
[----:B------:R-:W-:Y:S02]  /*2cc0*/  SHF.L.U32 R8, R88, 0x10, RZ ;  /* 0x0000001058087819 */ /* 0x000fe400000006ff */
[----:B------:R-:W-:Y:S02]  /*2cd0*/  SHF.L.U32 R90, R90, 0x10, RZ ;  /* 0x000000105a5a7819 */ /* 0x000fe400000006ff */
[----:B------:R-:W-:Y:S01]  /*2ce0*/  SHF.L.U32 R15, R22, 0x10, RZ ;  /* 0x00000010160f7819 */ /* 0x000fe200000006ff */
[----:B------:R-:W-:Y:S01]  /*2cf0*/  FADD.FTZ R8, R13, R8 ;  /* 0x000000080d087221 */ /* 0x000fe20000010000 */
[----:B------:R-:W-:Y:S02]  /*2d00*/  PRMT R109, R88, 0x7632, R109 ;  /* 0x00007632586d7816 */ /* 0x000fe4000000006d */
[----:B------:R-:W-:Y:S01]  /*2d10*/  PRMT R14, R22, 0x7632, R14 ;  /* 0x00007632160e7816 */ /* 0x000fe2000000000e */
[----:B------:R-:W-:Y:S01]  /*2d20*/  FADD.FTZ R96, R15, R90 ;  /* 0x0000005a0f607221 */ /* 0x000fe20000010000 */
[----:B------:R-:W-:-:S02]  /*2d30*/  PRMT R88, R89, 0x7632, R88 ;  /* 0x0000763259587816 */ /* 0x000fc40000000058 */
[----:B------:R-:W-:Y:S01]  /*2d40*/  PRMT R113, R91, 0x7632, R113 ;  /* 0x000076325b717816 */ /* 0x000fe20000000071 */
[----:B------:R-:W-:Y:S01]  /*2d50*/  IMAD.U32 R14, R14, 0x10000, RZ ;  /* 0x000100000e0e7824 */ /* 0x000fe200078e00ff */
[----:B------:R-:W-:Y:S01]  /*2d60*/  PRMT R12, R20, 0x7632, R12 ;  /* 0x00007632140c7816 */ /* 0x000fe2000000000c */
[----:B------:R-:W-:Y:S01]  /*2d70*/  IMAD.U32 R88, R88, 0x10000, RZ ;  /* 0x0001000058587824 */ /* 0x000fe200078e00ff */
[----:B------:R-:W-:Y:S02]  /*2d80*/  PRMT R13, R21, 0x7632, R13 ;  /* 0x00007632150d7816 */ /* 0x000fe4000000000d */
[----:B------:R-:W-:Y:S02]  /*2d90*/  PRMT R15, R23, 0x7632, R15 ;  /* 0x00007632170f7816 */ /* 0x000fe4000000000f */
[----:B------:R-:W-:Y:S02]  /*2da0*/  SHF.L.U32 R111, R111, 0x10, RZ ;  /* 0x000000106f6f7819 */ /* 0x000fe400000006ff */
        /* <DEDUP_REMOVED lines=20> */
.L_x_4597:
[----:B-----5:R-:W-:Y:S01]  /*2ef0*/  SHF.L.U32 R8, R88, 0x10, RZ ;  /* 0x0000001058087819 */ /* 0x020fe200000006ff */
[----:B------:R-:W-:Y:S01]  /*2f00*/  IMAD.U32 R92, R89, 0x10000, RZ ;  /* 0x00010000595c7824 */ /* 0x000fe200078e00ff */
[----:B------:R-:W-:Y:S01]  /*2f10*/  SHF.L.U32 R13, R20, 0x10, RZ ;  /* 0x00000010140d7819 */ /* 0x000fe200000006ff */
[----:B------:R-:W-:Y:S01]  /*2f20*/  IMAD.U32 R115, R91, 0x10000, RZ ;  /* 0x000100005b737824 */ /* 0x000fe200078e00ff */
[----:B------:R-:W-:Y:S02]  /*2f30*/  SHF.L.U32 R15, R21, 0x10, RZ ;  /* 0x00000010150f7819 */ /* 0x000fe400000006ff */
[----:B------:R-:W-:Y:S01]  /*2f40*/  SHF.L.U32 R96, R90, 0x10, RZ ;  /* 0x000000105a607819 */ /* 0x000fe200000006ff */
[----:B------:R-:W-:Y:S01]  /*2f50*/  FADD.FTZ R13, R13, R8 ;  /* 0x000000080d0d7221 */ /* 0x000fe20000010000 */
[----:B------:R-:W-:Y:S01]  /*2f60*/  SHF.L.U32 R14, R16, 0x10, RZ ;  /* 0x00000010100e7819 */ /* 0x000fe200000006ff */
[----:B------:R-:W-:Y:S01]  /*2f70*/  FADD.FTZ R92, R15, R92 ;  /* 0x0000005c0f5c7221 */ /* 0x000fe20000010000 */
[----:B------:R-:W-:-:S02]  /*2f80*/  PRMT R8, R20, 0x7632, R8 ;  /* 0x0000763214087816 */ /* 0x000fc40000000008 */
[----:B------:R-:W-:Y:S02]  /*2f90*/  SHF.L.U32 R15, R22, 0x10, RZ ;  /* 0x00000010160f7819 */ /* 0x000fe400000006ff */
[----:B------:R-:W-:Y:S02]  /*2fa0*/  PRMT R88, R88, 0x7632, R88 ;  /* 0x0000763258587816 */ /* 0x000fe40000000058 */
        /* <DEDUP_REMOVED lines=23> */
[--C-:B------:R-:W-:Y:S01]  /*3120*/  FADD.FTZ R116, R116, R15.reuse ;  /* 0x0000000f74747221 */ /* 0x100fe20000010000 */
[----:B------:R-:W-:Y:S01]  /*3130*/  PRMT R15, R19, 0x7632, R15 ;  /* 0x00007632130f7816 */ /* 0x000fe2000000000f */
[----:B------:R-:W-:Y:S01]  /*3140*/  FADD.FTZ R115, R90, R115 ;  /* 0x000000735a737221 */ /* 0x000fe20000010000 */
[C---:B------:R-:W-:Y:S02]  /*3150*/  PRMT R14, R18.reuse, 0x7632, R14 ;  /* 0x00007632120e7816 */ /* 0x040fe4000000000e */
[----:B------:R-:W-:Y:S02]  /*3160*/  PRMT R13, R17, 0x7632, R13 ;  /* 0x00007632110d7816 */ /* 0x000fe4000000000d */
[----:B------:R-:W-:-:S02]  /*3170*/  SHF.L.U32 R89, R18, 0x10, RZ ;  /* 0x0000001012597819 */ /* 0x000fc400000006ff */
        /* <DEDUP_REMOVED lines=15> */
.L_x_4596:
[----:B------:R-:W0:Y:S01]  /*3270*/  @UP0 LDCU.64 UR4, c[0x0][0x3a8] ;  /* 0x00007500ff0407ac */ /* 0x000e220008000a00 */
[----:B------:R-:W-:Y:S01]  /*3280*/  PLOP3.LUT P0, PT, PT, PT, UP0, 0x80, 0x8 ;  /* 0x000000000008781c */ /* 0x000fe20003f0f008 */
[----:B------:R-:W-:Y:S01]  /*3290*/  HFMA2 R88, -RZ, RZ, 0, 9.5367431640625e-07 ;  /* 0x00000010ff587431 */ /* 0x000fe200000001ff */
[----:B------:R-:W-:-:S11]  /*32a0*/  PLOP3.LUT P3, PT, PT, PT, UP0, 0x80, 0x8 ;  /* 0x000000000008781c */ /* 0x000fd60003f6f008 */
[----:B0-----:R-:W-:-:S05]  /*32b0*/  @P0 IMAD.WIDE.U32 R88, R117, R88, UR4 ;  /* 0x0000000475580e25 */ /* 0x001fca000f8e0058 */
[----:B------:R3:W-:Y:S02]  /*32c0*/  @P3 STG.E.128 desc[UR6][R88.64], R12 ;  /* 0x0000000c58003986 */ /* 0x0007e4000c101d06 */
.L_x_4593:
[----:B------:R-:W-:Y:S05]  /*32d0*/  BSYNC.RECONVERGENT B0 ;  /* 0x0000000000007941 */ /* 0x000fea0003800200 */
.L_x_4592:
[----:B-123--:R-:W-:Y:S01]  /*32e0*/  FADD.FTZ R89, RZ, R5 ;  /* 0x00000005ff597221 */ /* 0x00efe20000010000 */
        /* <DEDUP_REMOVED lines=127> */
.L_x_4619:
        /* <DEDUP_REMOVED lines=18> */
[--C-:B------:R-:W-:Y:S01]  /*3c00*/  FADD.FTZ R91, R98, -R117.reuse ;  /* 0x80000075625b7221 */ /* 0x100fe20000010000 */
[--C-:B------:R-:W-:Y:S01]  /*3c10*/  FADD.FTZ R121, R102, -R117.reuse ;  /* 0x8000007566797221 */ /* 0x100fe20000010000 */
[--C-:B------:R-:W-:Y:S01]  /*3c20*/  FADD.FTZ R119, R93, -R117.reuse ;  /* 0x800000755d777221 */ /* 0x100fe20000010000 */
[C---:B------:R-:W-:Y:S01]  /*3c30*/  FMUL.FTZ R89, R118.reuse, R89 ;  /* 0x0000005976597220 */ /* 0x040fe20000410000 */
[C---:B------:R-:W-:Y:S01]  /*3c40*/  FMUL.FTZ R90, R118.reuse, R91 ;  /* 0x0000005b765a7220 */ /* 0x040fe20000410000 */
[----:B------:R-:W-:Y:S01]  /*3c50*/  FMUL.FTZ R120, R118, R121 ;  /* 0x0000007976787220 */ /* 0x000fe20000410000 */
[----:B------:R-:W-:Y:S01]  /*3c60*/  FADD.FTZ R91, R100, -R117 ;  /* 0x80000075645b7221 */ /* 0x000fe20000010000 */
[----:B-----5:R-:W-:Y:S01]  /*3c70*/  FFMA.FTZ R88, R89, R84, R76 ;  /* 0x0000005459587223 */ /* 0x020fe2000001004c */
[----:B------:R-:W-:Y:S01]  /*3c80*/  FFMA.FTZ R89, R90, R85, R77 ;  /* 0x000000555a597223 */ /* 0x000fe2000001004d */
[----:B------:R-:W-:Y:S01]  /*3c90*/  FFMA.FTZ R122, R120, R81, R73 ;  /* 0x00000051787a7223 */ /* 0x000fe20000010049 */
[C---:B------:R-:W-:Y:S01]  /*3ca0*/  FMUL.FTZ R90, R118.reuse, R91 ;  /* 0x0000005b765a7220 */ /* 0x040fe20000410000 */
[----:B------:R-:W1:Y:S01]  /*3cb0*/  LDC.64 R120, c[0x0][0x428] ;  /* 0x00010a00ff787b82 */ /* 0x000e620000000a00 */
[----:B------:R-:W-:Y:S01]  /*3cc0*/  FMUL.FTZ R119, R118, R119 ;  /* 0x0000007776777220 */ /* 0x000fe20000410000 */
[----:B------:R-:W-:Y:S01]  /*3cd0*/  F2FP.BF16.F32.PACK_AB R88, R89, R88 ;  /* 0x000000585958723e */ /* 0x000fe200000010ff */
[----:B------:R-:W-:Y:S01]  /*3ce0*/  FADD.FTZ R89, R9, -R117 ;  /* 0x8000007509597221 */ /* 0x000fe20000010000 */
[----:B------:R-:W-:Y:S01]  /*3cf0*/  FFMA.FTZ R90, R90, R87, R79 ;  /* 0x000000575a5a7223 */ /* 0x000fe2000001004f */
[----:B------:R-:W-:Y:S01]  /*3d00*/  FFMA.FTZ R119, R119, R80, R72 ;  /* 0x0000005077777223 */ /* 0x000fe20000010048 */
[----:B------:R-:W-:Y:S01]  /*3d10*/  FADD.FTZ R91, R104, -R117 ;  /* 0x80000075685b7221 */ /* 0x000fe20000010000 */
[----:B------:R-:W-:-:S03]  /*3d20*/  FMUL.FTZ R89, R118, R89 ;  /* 0x0000005976597220 */ /* 0x000fc60000410000 */
[----:B------:R-:W-:Y:S01]  /*3d30*/  FMUL.FTZ R91, R118, R91 ;  /* 0x0000005b765b7220 */ /* 0x000fe20000410000 */
[----:B------:R-:W-:-:S03]  /*3d40*/  FFMA.FTZ R89, R89, R86, R78 ;  /* 0x0000005659597223 */ /* 0x000fc6000001004e */
[----:B------:R-:W-:Y:S02]  /*3d50*/  FFMA.FTZ R91, R91, R82, R74 ;  /* 0x000000525b5b7223 */ /* 0x000fe4000001004a */
[----:B------:R-:W-:Y:S02]  /*3d60*/  F2FP.BF16.F32.PACK_AB R89, R90, R89 ;  /* 0x000000595a59723e */ /* 0x000fe400000010ff */
[----:B------:R-:W-:Y:S01]  /*3d70*/  F2FP.BF16.F32.PACK_AB R90, R122, R119 ;  /* 0x000000777a5a723e */ /* 0x000fe200000010ff */
[----:B------:R-:W-:-:S04]  /*3d80*/  FADD.FTZ R119, R97, -R117 ;  /* 0x8000007561777221 */ /* 0x000fc80000010000 */
[----:B------:R-:W-:Y:S01]  /*3d90*/  FMUL.FTZ R122, R118, R119 ;  /* 0x00000077767a7220 */ /* 0x000fe20000410000 */
[C---:B-1----:R-:W-:Y:S01]  /*3da0*/  IMAD.WIDE.U32 R120, R0.reuse, 0x10, R120 ;  /* 0x0000001000787825 */ /* 0x042fe200078e0078 */
[----:B------:R-:W-:-:S03]  /*3db0*/  IADD3 R0, PT, PT, R0, 0x20, RZ ;  /* 0x0000002000007810 */ /* 0x000fc60007ffe0ff */
[----:B------:R-:W-:-:S05]  /*3dc0*/  FFMA.FTZ R122, R122, R83, R75 ;  /* 0x000000537a7a7223 */ /* 0x000fca000001004b */
[----:B------:R-:W-:-:S05]  /*3dd0*/  F2FP.BF16.F32.PACK_AB R91, R122, R91 ;  /* 0x0000005b7a5b723e */ /* 0x000fca00000010ff */
[----:B------:R2:W-:Y:S02]  /*3de0*/  STG.E.128 desc[UR6][R120.64], R88 ;  /* 0x0000005878007986 */ /* 0x0005e4000c101d06 */
.L_x_4600:
[----:B------:R-:W-:Y:S05]  /*3df0*/  BSYNC.RECONVERGENT B0 ;  /* 0x0000000000007941 */ /* 0x000fea0003800200 */
.L_x_4599:
[----:B------:R-:W-:Y:S01]  /*3e00*/  ISETP.GE.U32.AND P3, PT, R3, 0x40, PT ;  /* 0x000000400300780c */ /* 0x000fe20003f66070 */
[----:B------:R-:W-:-:S12]  /*3e10*/  BSSY.RECONVERGENT B0, `(.L_x_4601) ;  /* 0x0000022000007945 */ /* 0x000fd80003800200 */
[----:B------:R-:W-:Y:S05]  /*3e20*/  @!P3 BRA `(.L_x_4602) ;  /* 0x000000000080b947 */ /* 0x000fea0003800000 */
[--C-:B-12---:R-:W-:Y:S01]  /*3e30*/  FADD.FTZ R89, R6, -R117.reuse ;  /* 0x8000007506597221 */ /* 0x106fe20000010000 */
        /* <DEDUP_REMOVED lines=31> */
.L_x_4602:
[----:B------:R-:W-:Y:S05]  /*4030*/  BSYNC.RECONVERGENT B0 ;  /* 0x0000000000007941 */ /* 0x000fea0003800200 */
.L_x_4601:
[----:B------:R-:W-:Y:S04]  /*4040*/  BSSY.RECONVERGENT B0, `(.L_x_4603) ;  /* 0x0000022000007945 */ /* 0x000fe80003800200 */
[----:B------:R-:W-:Y:S05]  /*4050*/  @!P1 BRA `(.L_x_4604) ;  /* 0x0000000000809947 */ /* 0x000fea0003800000 */
[--C-:B-123--:R-:W-:Y:S01]  /*4060*/  FADD.FTZ R89, R7, -R117.reuse ;  /* 0x8000007507597221 */ /* 0x10efe20000010000 */
        /* <DEDUP_REMOVED lines=26> */
[----:B-1----:R-:W-:-:S04]  /*4210*/  IMAD.WIDE.U32 R120, R0, 0x10, R120 ;  /* 0x0000001000787825 */ /* 0x002fc800078e0078 */
[----:B------:R-:W-:Y:S01]  /*4220*/  FFMA.FTZ R122, R122, R51, R43 ;  /* 0x000000337a7a7223 */ /* 0x000fe2000001002b */
[----:B------:R-:W-:-:S04]  /*4230*/  VIADD R0, R0, 0x20 ;  /* 0x0000002000007836 */ /* 0x000fc80000000000 */
[----:B------:R-:W-:-:S05]  /*4240*/  F2FP.BF16.F32.PACK_AB R91, R122, R91 ;  /* 0x0000005b7a5b723e */ /* 0x000fca00000010ff */
[----:B------:R4:W-:Y:S02]  /*4250*/  STG.E.128 desc[UR6][R120.64], R88 ;  /* 0x0000005878007986 */ /* 0x0009e4000c101d06 */
.L_x_4604:
[----:B------:R-:W-:Y:S05]  /*4260*/  BSYNC.RECONVERGENT B0 ;  /* 0x0000000000007941 */ /* 0x000fea0003800200 */
.L_x_4603:
[----:B------:R-:W-:Y:S04]  /*4270*/  BSSY.RECONVERGENT B0, `(.L_x_4605) ;  /* 0x0000021000007945 */ /* 0x000fe80003800200 */
[----:B------:R-:W-:Y:S05]  /*4280*/  @!P2 BRA `(.L_x_4606) ;  /* 0x00000000007ca947 */ /* 0x000fea0003800000 */
[--C-:B-1234-:R-:W-:Y:S01]  /*4290*/  FADD.FTZ R88, R115, -R117.reuse ;  /* 0x8000007573587221 */ /* 0x11efe20000010000 */
[--C-:B------:R-:W-:Y:S01]  /*42a0*/  FADD.FTZ R90, R116, -R117.reuse ;  /* 0x80000075745a7221 */ /* 0x100fe20000010000 */
[--C-:B------:R-:W-:Y:S01]  /*42b0*/  FADD.FTZ R89, R8, -R117.reuse ;  /* 0x8000007508597221 */ /* 0x100fe20000010000 */
[--C-:B------:R-:W-:Y:S01]  /*42c0*/  FADD.FTZ R125, R109, -R117.reuse ;  /* 0x800000756d7d7221 */ /* 0x100fe20000010000 */
[--C-:B------:R-:W-:Y:S01]  /*42d0*/  FADD.FTZ R123, R92, -R117.reuse ;  /* 0x800000755c7b7221 */ /* 0x100fe20000010000 */
[--C-:B------:R-:W-:Y:S01]  /*42e0*/  FADD.FTZ R119, R111, -R117.reuse ;  /* 0x800000756f777221 */ /* 0x100fe20000010000 */
[--C-:B------:R-:W-:Y:S01]  /*42f0*/  FADD.FTZ R121, R96, -R117.reuse ;  /* 0x8000007560797221 */ /* 0x100fe20000010000 */
[----:B------:R-:W-:Y:S01]  /*4300*/  FADD.FTZ R91, R113, -R117 ;  /* 0x80000075715b7221 */ /* 0x000fe20000010000 */
[C---:B------:R-:W-:Y:S01]  /*4310*/  FMUL.FTZ R117, R118.reuse, R88 ;  /* 0x0000005876757220 */ /* 0x040fe20000410000 */
[C---:B------:R-:W-:Y:S01]  /*4320*/  FMUL.FTZ R90, R118.reuse, R90 ;  /* 0x0000005a765a7220 */ /* 0x040fe20000410000 */
[C---:B------:R-:W-:Y:S01]  /*4330*/  FMUL.FTZ R88, R118.reuse, R125 ;  /* 0x0000007d76587220 */ /* 0x040fe20000410000 */
[----:B------:R-:W-:Y:S01]  /*4340*/  FMUL.FTZ R89, R118, R89 ;  /* 0x0000005976597220 */ /* 0x000fe20000410000 */
[----:B-----5:R-:W-:Y:S01]  /*4350*/  FFMA.FTZ R120, R117, R34, R26 ;  /* 0x0000002275787223 */ /* 0x020fe2000001001a */
[----:B------:R-:W-:Y:S01]  /*4360*/  FFMA.FTZ R125, R90, R35, R27 ;  /* 0x000000235a7d7223 */ /* 0x000fe2000001001b */
[C---:B------:R-:W-:Y:S01]  /*4370*/  FMUL.FTZ R117, R118.reuse, R123 ;  /* 0x0000007b76757220 */ /* 0x040fe20000410000 */
[C---:B------:R-:W-:Y:S01]  /*4380*/  FMUL.FTZ R90, R118.reuse, R119 ;  /* 0x00000077765a7220 */ /* 0x040fe20000410000 */
[C---:B------:R-:W-:Y:S01]  /*4390*/  FMUL.FTZ R121, R118.reuse, R121 ;  /* 0x0000007976797220 */ /* 0x040fe20000410000 */
[----:B------:R-:W-:Y:S01]  /*43a0*/  FMUL.FTZ R122, R118, R91 ;  /* 0x0000005b767a7220 */ /* 0x000fe20000410000 */
[----:B------:R-:W-:Y:S01]  /*43b0*/  F2FP.BF16.F32.PACK_AB R91, R125, R120 ;  /* 0x000000787d5b723e */ /* 0x000fe200000010ff */
[----:B------:R-:W1:Y:S01]  /*43c0*/  LDC.64 R118, c[0x0][0x428] ;  /* 0x00010a00ff767b82 */ /* 0x000e620000000a00 */
[----:B------:R-:W-:Y:S01]  /*43d0*/  FFMA.FTZ R120, R89, R36, R28 ;  /* 0x0000002459787223 */ /* 0x000fe2000001001c */
[----:B------:R-:W-:Y:S01]  /*43e0*/  FFMA.FTZ R89, R117, R38, R30 ;  /* 0x0000002675597223 */ /* 0x000fe2000001001e */
[----:B0-----:R-:W-:Y:S01]  /*43f0*/  FFMA.FTZ R124, R122, R33, R25 ;  /* 0x000000217a7c7223 */ /* 0x001fe20000010019 */
[----:B------:R-:W-:Y:S01]  /*4400*/  FFMA.FTZ R121, R121, R32, R24 ;  /* 0x0000002079797223 */ /* 0x000fe20000010018 */
[----:B------:R-:W-:Y:S01]  /*4410*/  FFMA.FTZ R122, R90, R39, R31 ;  /* 0x000000275a7a7223 */ /* 0x000fe2000001001f */
[----:B------:R-:W-:-:S03]  /*4420*/  FFMA.FTZ R117, R88, R37, R29 ;  /* 0x0000002558757223 */ /* 0x000fc6000001001d */
[----:B------:R-:W-:Y:S02]  /*4430*/  F2FP.BF16.F32.PACK_AB R90, R124, R121 ;  /* 0x000000797c5a723e */ /* 0x000fe400000010ff */
[----:B------:R-:W-:Y:S02]  /*4440*/  F2FP.BF16.F32.PACK_AB R89, R122, R89 ;  /* 0x000000597a59723e */ /* 0x000fe400000010ff */
[----:B------:R-:W-:Y:S01]  /*4450*/  F2FP.BF16.F32.PACK_AB R88, R117, R120 ;  /* 0x000000787558723e */ /* 0x000fe200000010ff */
[----:B-1----:R-:W-:-:S05]  /*4460*/  IMAD.WIDE.U32 R118, R0, 0x10, R118 ;  /* 0x0000001000767825 */ /* 0x002fca00078e0076 */
[----:B------:R0:W-:Y:S02]  /*4470*/  STG.E.128 desc[UR6][R118.64], R88 ;  /* 0x0000005876007986 */ /* 0x0001e4000c101d06 */
.L_x_4606:
[----:B------:R-:W-:Y:S05]  /*4480*/  BSYNC.RECONVERGENT B0 ;  /* 0x0000000000007941 */ /* 0x000fea0003800200 */
.L_x_4605:
[----:B01234-:R-:W0:Y:S02]  /*4490*/  LDC.64 R88, c[0x0][0x380] ;  /* 0x0000e000ff587b82 */ /* 0x01fe240000000a00 */
[----:B0-----:R-:W-:-:S04]  /*44a0*/  LEA R2, R88, R2, 0x2 ;  /* 0x0000000258027211 */ /* 0x001fc800078e10ff */
[----:B------:R-:W-:-:S13]  /*44b0*/  ISETP.GE.AND P1, PT, R2, R89, PT ;  /* 0x000000590200720c */ /* 0x000fda0003f26270 */
[----:B------:R-:W-:Y:S05]  /*44c0*/  @!P1 BRA `(.L_x_4607) ;  /* 0xffffffc0008c9947 */ /* 0x000fea000383ffff */
[----:B------:R-:W-:Y:S05]  /*44d0*/  EXIT ;  /* 0x000000000000794d */ /* 0x000fea0003800000 */
.L_x_4598:
[----:B------:R-:W-:Y:S01]  /*44e0*/  HFMA2 R117, -RZ, RZ, 0, 5.9604644775390625e-08 ;  /* 0x00000001ff757431 */ /* 0x000fe200000001ff */
[----:B------:R-:W-:Y:S01]  /*44f0*/  BSSY B0, `(.L_x_4608) ;  /* 0x0000007000007945 */ /* 0x000fe20003800000 */
[----:B------:R-:W-:Y:S01]  /*4500*/  MOV R122, R89 ;  /* 0x00000059007a7202 */ /* 0x000fe20000000f00 */
[----:B------:R-:W-:Y:S01]  /*4510*/  IMAD.MOV.U32 R91, RZ, RZ, -0x1 ;  /* 0xffffffffff5b7424 */ /* 0x000fe200078e00ff */
[----:B------:R-:W-:-:S07]  /*4520*/  MOV R118, 0x1f ;  /* 0x0000001f00767802 */ /* 0x000fce0000000f00 */
[----:B-----5:R-:W-:Y:S05]  /*4530*/  WARPSYNC.COLLECTIVE R91, `(.L_x_4609) ;  /* 0x000000005b087348 */ /* 0x020fea0003c00000 */
[----:B------:R0:W1:Y:S02]  /*4540*/  SHFL.BFLY P6, R120, R122, R117, R118 ;  /* 0x0c0000757a787389 */ /* 0x00006400000c0076 */
[----:B01---5:R-:W-:Y:S05]  /*4550*/  ENDCOLLECTIVE ;  /* 0x000000000000791b */ /* 0x023fea0003800000 */
.L_x_4609:
[----:B------:R-:W-:Y:S05]  /*4560*/  BSYNC B0 ;  /* 0x0000000000007941 */ /* 0x000fea0003800000 */
.L_x_4608:
        /* <DEDUP_REMOVED lines=8> */
.L_x_4610:
[----:B------:R-:W-:Y:S02]  /*45f0*/  IMAD.MOV.U32 R117, RZ, RZ, 0x4 ;  /* 0x00000004ff757424 */ /* 0x000fe400078e00ff */
[----:B------:R-:W-:-:S05]  /*4600*/  FADD.FTZ R123, R122, R120 ;  /* 0x000000787a7b7221 */ /* 0x000fca0000010000 */
[----:B------:R-:W-:-:S07]  /*4610*/  MOV R122, R123 ;  /* 0x0000007b007a7202 */ /* 0x000fce0000000f00 */
[----:B------:R-:W-:Y:S05]  /*4620*/  WARPSYNC.COLLECTIVE R91, `(.L_x_4611) ;  /* 0x000000005b087348 */ /* 0x000fea0003c00000 */
[----:B------:R0:W1:Y:S02]  /*4630*/  SHFL.BFLY P6, R120, R122, R117, R118 ;  /* 0x0c0000757a787389 */ /* 0x00006400000c0076 */
[----:B01----:R-:W-:Y:S05]  /*4640*/  ENDCOLLECTIVE ;  /* 0x000000000000791b */ /* 0x003fea0003800000 */
.L_x_4611:
[----:B------:R-:W-:Y:S02]  /*4650*/  HFMA2 R117, -RZ, RZ, 0, 4.76837158203125e-07 ;  /* 0x00000008ff757431 */ /* 0x000fe400000001ff */
[----:B------:R-:W-:-:S05]  /*4660*/  FADD.FTZ R124, R123, R120 ;  /* 0x000000787b7c7221 */ /* 0x000fca0000010000 */
[----:B------:R-:W-:-:S07]  /*4670*/  MOV R122, R124 ;  /* 0x0000007c007a7202 */ /* 0x000fce0000000f00 */
[----:B------:R-:W-:Y:S05]  /*4680*/  WARPSYNC.COLLECTIVE R91, `(.L_x_4612) ;  /* 0x000000005b087348 */ /* 0x000fea0003c00000 */
[----:B------:R0:W1:Y:S02]  /*4690*/  SHFL.BFLY P6, R120, R122, R117, R118 ;  /* 0x0c0000757a787389 */ /* 0x00006400000c0076 */
[----:B01----:R-:W-:Y:S05]  /*46a0*/  ENDCOLLECTIVE ;  /* 0x000000000000791b */ /* 0x003fea0003800000 */
.L_x_4612:
[----:B------:R-:W-:Y:S02]  /*46b0*/  HFMA2 R117, -RZ, RZ, 0, 9.5367431640625e-07 ;  /* 0x00000010ff757431 */ /* 0x000fe400000001ff */
[----:B------:R-:W-:-:S05]  /*46c0*/  FADD.FTZ R125, R124, R120 ;  /* 0x000000787c7d7221 */ /* 0x000fca0000010000 */
[----:B------:R-:W-:-:S07]  /*46d0*/  MOV R122, R125 ;  /* 0x0000007d007a7202 */ /* 0x000fce0000000f00 */
[----:B------:R-:W-:Y:S05]  /*46e0*/  WARPSYNC.COLLECTIVE R91, `(.L_x_4613) ;  /* 0x000000005b087348 */ /* 0x000fea0003c00000 */
[----:B------:R0:W1:Y:S02]  /*46f0*/  SHFL.BFLY P6, R120, R122, R117, R118 ;  /* 0x0c0000757a787389 */ /* 0x00006400000c0076 */
[----:B01----:R-:W-:Y:S05]  /*4700*/  ENDCOLLECTIVE ;  /* 0x000000000000791b */ /* 0x003fea0003800000 */
.L_x_4613:
[----:B------:R-:W-:Y:S01]  /*4710*/  MOV R117, 0x1 ;  /* 0x0000000100757802 */ /* 0x000fe20000000f00 */
        /* <DEDUP_REMOVED lines=67> */
[----:B------:R-:W-:-:S03]  /*4b50*/  HFMA2 R118, -RZ, RZ, 0, 1.847743988037109375e-06 ;  /* 0x0000001fff767431 */ /* 0x000fc600000001ff */
[----:B------:R-:W-:-:S07]  /*4b60*/  IMAD.MOV.U32 R122, RZ, RZ, R88 ;  /* 0x000000ffff7a7224 */ /* 0x000fce00078e0058 */
[----:B------:R-:W-:Y:S05]  /*4b70*/  WARPSYNC.COLLECTIVE R91, `(.L_x_4614) ;  /* 0x000000005b087348 */ /* 0x000fea0003c00000 */
[----:B------:R0:W1:Y:S02]  /*4b80*/  SHFL.BFLY P6, R120, R122, R117, R118 ;  /* 0x0c0000757a787389 */ /* 0x00006400000c0076 */
[----:B01----:R-:W-:Y:S05]  /*4b90*/  ENDCOLLECTIVE ;  /* 0x000000000000791b */ /* 0x003fea0003800000 */
.L_x_4614:
[----:B------:R-:W-:Y:S02]  /*4ba0*/  HFMA2 R117, -RZ, RZ, 0, 1.1920928955078125e-07 ;  /* 0x00000002ff757431 */ /* 0x000fe400000001ff */
[----:B------:R-:W-:-:S05]  /*4bb0*/  FADD.FTZ R89, R88, R120 ;  /* 0x0000007858597221 */ /* 0x000fca0000010000 */
[----:B------:R-:W-:-:S07]  /*4bc0*/  MOV R122, R89 ;  /* 0x00000059007a7202 */ /* 0x000fce0000000f00 */
[----:B------:R-:W-:Y:S05]  /*4bd0*/  WARPSYNC.COLLECTIVE R91, `(.L_x_4615) ;  /* 0x000000005b087348 */ /* 0x000fea0003c00000 */
[----:B------:R0:W1:Y:S02]  /*4be0*/  SHFL.BFLY P6, R120, R122, R117, R118 ;  /* 0x0c0000757a787389 */ /* 0x00006400000c0076 */
[----:B01----:R-:W-:Y:S05]  /*4bf0*/  ENDCOLLECTIVE ;  /* 0x000000000000791b */ /* 0x003fea0003800000 */
.L_x_4615:
[----:B------:R-:W-:Y:S02]  /*4c00*/  IMAD.MOV.U32 R117, RZ, RZ, 0x4 ;  /* 0x00000004ff757424 */ /* 0x000fe400078e00ff */
[----:B------:R-:W-:-:S07]  /*4c10*/  FADD.FTZ R122, R89, R120 ;  /* 0x00000078597a7221 */ /* 0x000fce0000010000 */
[----:B------:R-:W-:Y:S05]  /*4c20*/  WARPSYNC.COLLECTIVE R91, `(.L_x_4616) ;  /* 0x000000005b087348 */ /* 0x000fea0003c00000 */
[----:B------:R0:W1:Y:S02]  /*4c30*/  SHFL.BFLY P6, R120, R122, R117, R118 ;  /* 0x0c0000757a787389 */ /* 0x00006400000c0076 */
[----:B01----:R-:W-:Y:S05]  /*4c40*/  ENDCOLLECTIVE ;  /* 0x000000000000791b */ /* 0x003fea0003800000 */
.L_x_4616:
[----:B------:R-:W-:Y:S02]  /*4c50*/  HFMA2 R117, -RZ, RZ, 0, 4.76837158203125e-07 ;  /* 0x00000008ff757431 */ /* 0x000fe400000001ff */
[----:B------:R-:W-:-:S05]  /*4c60*/  FADD.FTZ R123, R122, R120 ;  /* 0x000000787a7b7221 */ /* 0x000fca0000010000 */
[----:B------:R-:W-:-:S07]  /*4c70*/  MOV R122, R123 ;  /* 0x0000007b007a7202 */ /* 0x000fce0000000f00 */
[----:B------:R-:W-:Y:S05]  /*4c80*/  WARPSYNC.COLLECTIVE R91, `(.L_x_4617) ;  /* 0x000000005b087348 */ /* 0x000fea0003c00000 */
[----:B------:R0:W1:Y:S02]  /*4c90*/  SHFL.BFLY P6, R120, R122, R117, R118 ;  /* 0x0c0000757a787389 */ /* 0x00006400000c0076 */
[----:B01----:R-:W-:Y:S05]  /*4ca0*/  ENDCOLLECTIVE ;  /* 0x000000000000791b */ /* 0x003fea0003800000 */
.L_x_4617:
[----:B------:R-:W-:Y:S02]  /*4cb0*/  HFMA2 R117, -RZ, RZ, 0, 9.5367431640625e-07 ;  /* 0x00000010ff757431 */ /* 0x000fe400000001ff */
[----:B------:R-:W-:-:S05]  /*4cc0*/  FADD.FTZ R124, R123, R120 ;  /* 0x000000787b7c7221 */ /* 0x000fca0000010000 */
[----:B------:R-:W-:-:S07]  /*4cd0*/  MOV R122, R124 ;  /* 0x0000007c007a7202 */ /* 0x000fce0000000f00 */
[----:B------:R-:W-:Y:S05]  /*4ce0*/  WARPSYNC.COLLECTIVE R91, `(.L_x_4618) ;  /* 0x000000005b087348 */ /* 0x000fea0003c00000 */
[----:B------:R0:W1:Y:S02]  /*4cf0*/  SHFL.BFLY P6, R120, R122, R117, R118 ;  /* 0x0c0000757a787389 */ /* 0x00006400000c0076 */
[----:B01----:R-:W-:Y:S05]  /*4d00*/  ENDCOLLECTIVE ;  /* 0x000000000000791b */ /* 0x003fea0003800000 */
.L_x_4618:
[----:B------:R-:W-:Y:S05]  /*4d10*/  BRA `(.L_x_4619) ;  /* 0xffffffec00707947 */ /* 0x000fea000383ffff */
.L_x_4620:
        /* <DEDUP_REMOVED lines=14> */
.L_x_22688:


//--------------------- .text._ZN10layer_norm31ln_parallel_residual_fwd_kernelINS_13Kernel_traitsIf13__nv_bfloat16S2_S2_fjLj1024ELj1ELj4ELj1ELj16ENS_18Kernel_traits_baseILj1024EfS2_S2_S2_fjLj128EEEEELb0ELb1ELb1EEEvNS_9FwdParamsE --------------------------
	.section	.text._ZN10layer_norm31ln_parallel_residual_fwd_kernelINS_13Kernel_traitsIf13__nv_bfloat16S2_S2_fjLj1024ELj1ELj4ELj1ELj16ENS_18Kernel_traits_baseILj1024EfS2_S2_S2_fjLj128EEEEELb0ELb1ELb1EEEvNS_9FwdParamsE,"ax",@progbits
	.align	128
        .global         _ZN10layer_norm31ln_parallel_residual_fwd_kernelINS_13Kernel_traitsIf13__nv_bfloat16S2_S2_fjLj1024ELj1ELj4ELj1ELj16ENS_18Kernel_traits_baseILj1024EfS2_S2_S2_fjLj128EEEEELb0ELb1ELb1EEEvNS_9FwdParamsE
        .type           _ZN10layer_norm31ln_parallel_residual_fwd_kernelINS_13Kernel_traitsIf13__nv_bfloat16S2_S2_fjLj1024ELj1ELj4ELj1ELj16ENS_18Kernel_traits_baseILj1024EfS2_S2_S2_fjLj128EEEEELb0ELb1ELb1EEEvNS_9FwdParamsE,@function
        .size           _ZN10layer_norm31ln_parallel_residual_fwd_kernelINS_13Kernel_traitsIf13__nv_bfloat16S2_S2_fjLj1024ELj1ELj4ELj1ELj16ENS_18Kernel_traits_baseILj1024EfS2_S2_S2_fjLj128EEEEELb0ELb1ELb1EEEvNS_9FwdParamsE,(.L_x_22689 - _ZN10layer_norm31ln_parallel_residual_fwd_kernelINS_13Kernel_traitsIf13__nv_bfloat16S2_S2_fjLj1024ELj1ELj4ELj1ELj16ENS_18Kernel_traits_baseILj1024EfS2_S2_S2_fjLj128EEEEELb0ELb1ELb1EEEvNS_9FwdParamsE)
        .other          _ZN10layer_norm31ln_parallel_residual_fwd_kernelINS_13Kernel_traitsIf13__nv_bfloat16S2_S2_fjLj1024ELj1ELj4ELj1ELj16ENS_18Kernel_traits_baseILj1024EfS2_S2_S2_fjLj128EEEEELb0ELb1ELb1EEEvNS_9FwdParamsE,@"STO_CUDA_ENTRY STV_DEFAULT"
_ZN10layer_norm31ln_parallel_residual_fwd_kernelINS_13Kernel_traitsIf13__nv_bfloat16S2_S2_fjLj1024ELj1ELj4ELj1ELj16ENS_18Kernel_traits_baseILj1024EfS2_S2_S2_fjLj128EEEEELb0ELb1ELb1EEEvNS_9FwdParamsE:
.text._ZN10layer_norm31ln_parallel_residual_fwd_kernelINS_13Kernel_traitsIf13__nv_bfloat16S2_S2_fjLj1024ELj1ELj4ELj1ELj16ENS_18Kernel_traits_baseILj1024EfS2_S2_S2_fjLj128EEEEELb0ELb1ELb1EEEvNS_9FwdParamsE:
        /* <DEDUP_REMOVED lines=15> */
[----:B----4-:R-:W-:Y:S10]  /*00f0*/  BRA.U !UP0, `(.L_x_4621) ;  /* 0x0000000108547547 */ /* 0x010ff4000b800000 */
        /* <DEDUP_REMOVED lines=21> */
.L_x_4621:
[----:B------:R-:W0:Y:S02]  /*0250*/  LDC.64 R4, c[0x0][0x3d0] ;  /* 0x0000f400ff047b82 */ /* 0x000e240000000a00 */
[----:B0-----:R-:W-:-:S05]  /*0260*/  IMAD.WIDE.U32 R4, R0, 0x20, R4 ;  /* 0x0000002000047825 */ /* 0x001fca00078e0004 */
        /* <DEDUP_REMOVED lines=23> */
[----:B0-----:R-:W-:-:S07]  /*03e0*/  CS2R R44, SRZ ;  /* 0x00000000002c7805 */ /* 0x001fce000001ff00 */
.L_x_4622:
        /* <DEDUP_REMOVED lines=10> */
.L_x_4640:
[----:B----4-:R-:W-:Y:S01]  /*0490*/  ISETP.NE.U32.AND P2, PT, RZ, UR8, PT ;  /* 0x00000008ff007c0c */ /* 0x010fe2000bf45070 */
[----:B------:R-:W4:Y:S01]  /*04a0*/  LDC.64 R8, c[0x0][0x390] ;  /* 0x0000e400ff087b82 */ /* 0x000f220000000a00 */
[----:B-1----:R-:W-:Y:S02]  /*04b0*/  IMAD R3, R2, UR4, RZ ;  /* 0x0000000402037c24 */ /* 0x002fe4000f8e02ff */
[----:B------:R-:W-:-:S03]  /*04c0*/  ISETP.NE.AND.EX P2, PT, RZ, UR9, PT, P2 ;  /* 0x00000009ff007c0c */ /* 0x000fc6000bf45320 */
[----:B0-----:R-:W-:Y:S02]  /*04d0*/  SHF.R.S32.HI R4, RZ, 0x1f, R3 ;  /* 0x0000001fff047819 */ /* 0x001fe40000011403 */
[----:B------:R-:W0:Y:S02]  /*04e0*/  @P1 LDC.64 R10, c[0x0][0x398] ;  /* 0x0000e600ff0a1b82 */ /* 0x000e240000000a00 */
[----:B------:R-:W-:-:S04]  /*04f0*/  LEA.HI R3, R4, R3, RZ, 0x3 ;  /* 0x0000000304037211 */ /* 0x000fc800078f18ff */
[----:B------:R-:W-:Y:S02]  /*0500*/  LEA.HI.SX32 R110, R3, R0, 0x1d ;  /* 0x00000000036e7211 */ /* 0x000fe400078feaff */
[----:B------:R-:W1:Y:S03]  /*0510*/  @P2 LDC.64 R92, c[0x0][0x3a0] ;  /* 0x0000e800ff5c2b82 */ /* 0x000e660000000a00 */
[----:B----4-:R-:W-:-:S06]  /*0520*/  IMAD.WIDE.U32 R88, R110, 0x10, R8 ;  /* 0x000000106e587825 */ /* 0x010fcc00078e0008 */
[----:B-----5:R-:W5:Y:S01]  /*0530*/  LDG.E.128 R88, desc[UR6][R88.64] ;  /* 0x0000000658587981 */ /* 0x020f62000c1e1d00 */
[----:B0-----:R-:W-:-:S05]  /*0540*/  @P1 IMAD.WIDE.U32 R10, R110, 0x10, R10 ;  /* 0x000000106e0a1825 */ /* 0x001fca00078e000a */
[----:B------:R0:W5:Y:S01]  /*0550*/  @P1 LDG.E.128 R80, desc[UR6][R10.64] ;  /* 0x000000060a501981 */ /* 0x000162000c1e1d00 */
[----:B-1----:R-:W-:-:S05]  /*0560*/  @P2 IMAD.WIDE.U32 R92, R110, 0x10, R92 ;  /* 0x000000106e5c2825 */ /* 0x002fca00078e005c */
[----:B------:R-:W4:Y:S02]  /*0570*/  @P2 LDG.E.128 R76, desc[UR6][R92.64] ;  /* 0x000000065c4c2981 */ /* 0x000f24000c1e1d00 */
[----:B----4-:R-:W-:Y:S02]  /*0580*/  PRMT R6, R79, 0x7632, R6 ;  /* 0x000076324f067816 */ /* 0x010fe40000000006 */
[----:B------:R-:W-:Y:S02]  /*0590*/  PRMT R5, R78, 0x7632, R5 ;  /* 0x000076324e057816 */ /* 0x000fe40000000005 */
[----:B------:R-:W-:Y:S02]  /*05a0*/  PRMT R4, R77, 0x7632, R4 ;  /* 0x000076324d047816 */ /* 0x000fe40000000004 */
[----:B------:R-:W-:Y:S01]  /*05b0*/  PRMT R3, R76, 0x7632, R3 ;  /* 0x000076324c037816 */ /* 0x000fe20000000003 */
[----:B0-----:R-:W-:Y:S06]  /*05c0*/  @!P1 BRA `(.L_x_4623) ;  /* 0x00000004006c9947 */ /* 0x001fec0003800000 */
[----:B------:R-:W-:Y:S05]  /*05d0*/  @!P2 BRA `(.L_x_4624) ;  /* 0x0000000000d4a947 */ /* 0x000fea0003800000 */
[C---:B-----5:R-:W-:Y:S01]  /*05e0*/  PRMT R7, R88.reuse, 0x7632, R7 ;  /* 0x0000763258077816 */ /* 0x060fe20000000007 */
[----:B------:R-:W-:Y:S01]  /*05f0*/  IMAD.U32 R92, R83, 0x10000, RZ ;  /* 0x00010000535c7824 */ /* 0x000fe200078e00ff */
[----:B------:R-:W-:Y:S01]  /*0600*/  PRMT R84, R89, 0x7632, R84 ;  /* 0x0000763259547816 */ /* 0x000fe20000000054 */
[----:B------:R-:W-:Y:S01]  /*0610*/  IMAD.U32 R114, R5, 0x10000, RZ ;  /* 0x0001000005727824 */ /* 0x000fe200078e00ff */
[----:B------:R-:W-:Y:S02]  /*0620*/  SHF.L.U32 R88, R88, 0x10, RZ ;  /* 0x0000001058587819 */ /* 0x000fe400000006ff */
[----:B------:R-:W-:Y:S02]  /*0630*/  SHF.L.U32 R89, R89, 0x10, RZ ;  /* 0x0000001059597819 */ /* 0x000fe400000006ff */
[----:B------:R-:W-:Y:S02]  /*0640*/  SHF.L.U32 R11, R80, 0x10, RZ ;  /* 0x00000010500b7819 */ /* 0x000fe400000006ff */
[----:B------:R-:W-:-:S02]  /*0650*/  SHF.L.U32 R10, R81, 0x10, RZ ;  /* 0x00000010510a7819 */ /* 0x000fc400000006ff */
[----:B------:R-:W-:Y:S01]  /*0660*/  SHF.L.U32 R7, R7, 0x10, RZ ;  /* 0x0000001007077819 */ /* 0x000fe200000006ff */
[--C-:B------:R-:W-:Y:S01]  /*0670*/  FADD.FTZ R88, R88, R11.reuse ;  /* 0x0000000b58587221 */ /* 0x100fe20000010000 */
[----:B------:R-:W-:Y:S01]  /*0680*/  PRMT R11, R81, 0x7632, R11 ;  /* 0x00007632510b7816 */ /* 0x000fe2000000000b */
[--C-:B------:R-:W-:Y:S01]  /*0690*/  FADD.FTZ R89, R89, R10.reuse ;  /* 0x0000000a59597221 */ /* 0x100fe20000010000 */
[----:B------:R-:W-:Y:S02]  /*06a0*/  PRMT R10, R80, 0x7632, R10 ;  /* 0x00007632500a7816 */ /* 0x000fe4000000000a */
[----:B------:R-:W-:Y:S02]  /*06b0*/  SHF.L.U32 R84, R84, 0x10, RZ ;  /* 0x0000001054547819 */ /* 0x000fe400000006ff */
[----:B------:R-:W-:Y:S02]  /*06c0*/  SHF.L.U32 R10, R10, 0x10, RZ ;  /* 0x000000100a0a7819 */ /* 0x000fe400000006ff */
[----:B------:R-:W-:-:S02]  /*06d0*/  SHF.L.U32 R11, R11, 0x10, RZ ;  /* 0x000000100b0b7819 */ /* 0x000fc400000006ff */
[C---:B------:R-:W-:Y:S01]  /*06e0*/  PRMT R85, R90.reuse, 0x7632, R85 ;  /* 0x000076325a557816 */ /* 0x040fe20000000055 */
[----:B------:R-:W-:Y:S01]  /*06f0*/  FADD.FTZ R10, R7, R10 ;  /* 0x0000000a070a7221 */ /* 0x000fe20000010000 */
[----:B------:R-:W-:Y:S01]  /*0700*/  SHF.L.U32 R90, R90, 0x10, RZ ;  /* 0x000000105a5a7819 */ /* 0x000fe200000006ff */
[----:B------:R-:W-:Y:S01]  /*0710*/  FADD.FTZ R11, R84, R11 ;  /* 0x0000000b540b7221 */ /* 0x000fe20000010000 */
[C---:B------:R-:W-:Y:S02]  /*0720*/  SHF.L.U32 R87, R82.reuse, 0x10, RZ ;  /* 0x0000001052577819 */ /* 0x040fe400000006ff */
[----:B------:R-:W-:Y:S02]  /*0730*/  PRMT R7, R82, 0x7632, R7 ;  /* 0x0000763252077816 */ /* 0x000fe40000000007 */
        /* <DEDUP_REMOVED lines=31> */
.L_x_4624:
        /* <DEDUP_REMOVED lines=8> */
[----:B------:R-:W-:Y:S01]  /*09b0*/  PRMT R85, R91, 0x7632, R85 ;  /* 0x000076325b557816 */ /* 0x000fe20000000055 */
[--C-:B------:R-:W-:Y:S01]  /*09c0*/  FADD.FTZ R88, R88, R3.reuse ;  /* 0x0000000358587221 */ /* 0x100fe20000010000 */
[----:B------:R-:W-:-:S02]  /*09d0*/  PRMT R3, R80, 0x7632, R3 ;  /* 0x0000763250037816 */ /* 0x000fc40000000003 */
[----:B------:R-:W-:Y:S01]  /*09e0*/  PRMT R4, R81, 0x7632, R4 ;  /* 0x0000763251047816 */ /* 0x000fe20000000004 */
[----:B------:R-:W-:Y:S01]  /*09f0*/  IMAD.U32 R85, R85, 0x10000, RZ ;  /* 0x0001000055557824 */ /* 0x000fe200078e00ff */
[----:B------:R-:W-:Y:S02]  /*0a00*/  PRMT R5, R82, 0x7632, R5 ;  /* 0x0000763252057816 */ /* 0x000fe40000000005 */
[----:B------:R-:W-:Y:S02]  /*0a10*/  PRMT R6, R83, 0x7632, R6 ;  /* 0x0000763253067816 */ /* 0x000fe40000000006 */
        /* <DEDUP_REMOVED lines=8> */
[----:B------:R-:W-:Y:S02]  /*0aa0*/  SHF.L.U32 R84, R84, 0x10, RZ ;  /* 0x0000001054547819 */ /* 0x000fe400000006ff */
        /* <DEDUP_REMOVED lines=13> */
.L_x_4623:
[----:B------:R-:W-:Y:S05]  /*0b80*/  @!P2 BRA `(.L_x_4626) ;  /* 0x000000000084a947 */ /* 0x000fea0003800000 */
[C---:B-----5:R-:W-:Y:S01]  /*0b90*/  PRMT R84, R89.reuse, 0x7632, R84 ;  /* 0x0000763259547816 */ /* 0x060fe20000000054 */
[----:B------:R-:W-:Y:S01]  /*0ba0*/  IMAD.U32 R11, R76, 0x10000, RZ ;  /* 0x000100004c0b7824 */ /* 0x000fe200078e00ff */
[----:B------:R-:W-:Y:S02]  /*0bb0*/  SHF.L.U32 R89, R89, 0x10, RZ ;  /* 0x0000001059597819 */ /* 0x000fe400000006ff */
[----:B------:R-:W-:Y:S02]  /*0bc0*/  SHF.L.U32 R10, R77, 0x10, RZ ;  /* 0x000000104d0a7819 */ /* 0x000fe400000006ff */
[----:B------:R-:W-:Y:S02]  /*0bd0*/  PRMT R7, R88, 0x7632, R7 ;  /* 0x0000763258077816 */ /* 0x000fe40000000007 */
[----:B------:R-:W-:Y:S01]  /*0be0*/  PRMT R85, R90, 0x7632, R85 ;  /* 0x000076325a557816 */ /* 0x000fe20000000055 */
[----:B------:R-:W-:Y:S01]  /*0bf0*/  FADD.FTZ R95, R89, R10 ;  /* 0x0000000a595f7221 */ /* 0x000fe20000010000 */
[----:B------:R-:W-:-:S02]  /*0c00*/  PRMT R86, R91, 0x7632, R86 ;  /* 0x000076325b567816 */ /* 0x000fc40000000056 */
[----:B------:R-:W-:Y:S02]  /*0c10*/  SHF.L.U32 R10, R3, 0x10, RZ ;  /* 0x00000010030a7819 */ /* 0x000fe400000006ff */
[----:B------:R-:W-:Y:S02]  /*0c20*/  SHF.L.U32 R114, R5, 0x10, RZ ;  /* 0x0000001005727819 */ /* 0x000fe400000006ff */
[----:B------:R-:W-:Y:S02]  /*0c30*/  SHF.L.U32 R88, R88, 0x10, RZ ;  /* 0x0000001058587819 */ /* 0x000fe400000006ff */
[----:B------:R-:W-:Y:S02]  /*0c40*/  SHF.L.U32 R90, R90, 0x10, RZ ;  /* 0x000000105a5a7819 */ /* 0x000fe400000006ff */
[----:B------:R-:W-:Y:S01]  /*0c50*/  SHF.L.U32 R113, R78, 0x10, RZ ;  /* 0x000000104e717819 */ /* 0x000fe200000006ff */
[----:B------:R-:W-:Y:S01]  /*0c60*/  FADD.FTZ R88, R88, R11 ;  /* 0x0000000b58587221 */ /* 0x000fe20000010000 */
        /* <DEDUP_REMOVED lines=19> */
.L_x_4626:
        /* <DEDUP_REMOVED lines=11> */
[----:B------:R-:W-:-:S07]  /*0e50*/  SHF.L.U32 R116, R116, 0x10, RZ ;  /* 0x0000001074747819 */ /* 0x000fce00000006ff */
.L_x_4625:
[----:B------:R-:W0:Y:S01]  /*0e60*/  @P0 LDC.64 R4, c[0x0][0x3a8] ;  /* 0x0000ea00ff040b82 */ /* 0x000e220000000a00 */
[----:B------:R-:W-:-:S07]  /*0e70*/  IADD3 R109, PT, PT, R110, 0x20, RZ ;  /* 0x000000206e6d7810 */ /* 0x000fce0007ffe0ff */
[----:B------:R-:W1:Y:S08]  /*0e80*/  @P2 LDC.64 R10, c[0x0][0x3a0] ;  /* 0x0000e800ff0a2b82 */ /* 0x000e700000000a00 */
[----:B------:R-:W4:Y:S01]  /*0e90*/  @P1 LDC.64 R6, c[0x0][0x398] ;  /* 0x0000e600ff061b82 */ /* 0x000f220000000a00 */
[----:B------:R-:W-:-:S04]  /*0ea0*/  IMAD.WIDE.U32 R104, R109, 0x10, R8 ;  /* 0x000000106d687825 */ /* 0x000fc800078e0008 */
[----:B0-----:R-:W-:-:S05]  /*0eb0*/  @P0 IMAD.WIDE.U32 R4, R110, 0x10, R4 ;  /* 0x000000106e040825 */ /* 0x001fca00078e0004 */
[----:B------:R0:W-:Y:S01]  /*0ec0*/  @P0 STG.E.128 desc[UR6][R4.64], R84 ;  /* 0x0000005404000986 */ /* 0x0001e2000c101d06 */
[----:B-1----:R-:W-:-:S03]  /*0ed0*/  @P2 IMAD.WIDE.U32 R10, R109, 0x10, R10 ;  /* 0x000000106d0a2825 */ /* 0x002fc600078e000a */
[----:B------:R-:W5:Y:S04]  /*0ee0*/  LDG.E.128 R104, desc[UR6][R104.64] ;  /* 0x0000000668687981 */ /* 0x000f68000c1e1d00 */
[----:B------:R-:W2:Y:S01]  /*0ef0*/  @P2 LDG.E.128 R76, desc[UR6][R10.64] ;  /* 0x000000060a4c2981 */ /* 0x000ea2000c1e1d00 */
[----:B----4-:R-:W-:-:S05]  /*0f00*/  @P1 IMAD.WIDE.U32 R6, R109, 0x10, R6 ;  /* 0x000000106d061825 */ /* 0x010fca00078e0006 */
[----:B------:R0:W5:Y:S01]  /*0f10*/  @P1 LDG.E.128 R80, desc[UR6][R6.64] ;  /* 0x0000000606501981 */ /* 0x000162000c1e1d00 */
[----:B------:R-:W-:-:S04]  /*0f20*/  UISETP.NE.U32.AND UP0, UPT, UR10, URZ, UPT ;  /* 0x000000ff0a00728c */ /* 0x000fc8000bf05070 */
[----:B------:R-:W-:Y:S01]  /*0f30*/  UISETP.NE.AND.EX UP0, UPT, UR11, URZ, UPT, UP0 ;  /* 0x000000ff0b00728c */ /* 0x000fe2000bf05300 */
[----:B--2---:R-:W-:-:S08]  /*0f40*/  PRMT R3, R79, 0x7632, R3 ;  /* 0x000076324f037816 */ /* 0x004fd00000000003 */
[----:B0-----:R-:W-:Y:S05]  /*0f50*/  BRA.U UP0, `(.L_x_4627) ;  /* 0x0000000100d07547 */ /* 0x001fea000b800000 */
[----:B------:R-:W-:Y:S01]  /*0f60*/  UISETP.NE.U32.AND UP1, UPT, UR8, URZ, UPT ;  /* 0x000000ff0800728c */ /* 0x000fe2000bf25070 */
[----:B------:R-:W-:Y:S02]  /*0f70*/  PRMT R4, R78, 0x7632, R4 ;  /* 0x000076324e047816 */ /* 0x000fe40000000004 */
[----:B------:R-:W-:Y:S01]  /*0f80*/  PRMT R5, R77, 0x7632, R5 ;  /* 0x000076324d057816 */ /* 0x000fe20000000005 */
[----:B------:R-:W-:Y:S01]  /*0f90*/  UISETP.NE.AND.EX UP1, UPT, UR9, URZ, UPT, UP1 ;  /* 0x000000ff0900728c */ /* 0x000fe2000bf25310 */
[----:B------:R-:W-:-:S08]  /*0fa0*/  PRMT R6, R76, 0x7632, R6 ;  /* 0x000076324c067816 */ /* 0x000fd00000000006 */
[----:B------:R-:W-:Y:S05]  /*0fb0*/  BRA.U UP1, `(.L_x_4628) ;  /* 0x0000000101347547 */ /* 0x000fea000b800000 */
[C---:B-----5:R-:W-:Y:S02]  /*0fc0*/  PRMT R103, R105.reuse, 0x7632, R103 ;  /* 0x0000763269677816 */ /* 0x060fe40000000067 */
[----:B------:R-:W-:Y:S02]  /*0fd0*/  SHF.L.U32 R94, R105, 0x10, RZ ;  /* 0x00000010695e7819 */ /* 0x000fe400000006ff */
[----:B------:R-:W-:Y:S02]  /*0fe0*/  PRMT R93, R104, 0x7632, R93 ;  /* 0x00007632685d7816 */ /* 0x000fe4000000005d */
[----:B------:R-:W-:Y:S02]  /*0ff0*/  PRMT R105, R106, 0x7632, R105 ;  /* 0x000076326a697816 */ /* 0x000fe40000000069 */
[C---:B------:R-:W-:Y:S02]  /*1000*/  PRMT R108, R107.reuse, 0x7632, R108 ;  /* 0x000076326b6c7816 */ /* 0x040fe4000000006c */
[----:B------:R-:W-:Y:S01]  /*1010*/  SHF.L.U32 R92, R104, 0x10, RZ ;  /* 0x00000010685c7819 */ /* 0x000fe200000006ff */
[----:B------:R-:W-:Y:S01]  /*1020*/  IMAD.U32 R104, R106, 0x10000, RZ ;  /* 0x000100006a687824 */ /* 0x000fe200078e00ff */
[----:B------:R-:W-:-:S02]  /*1030*/  SHF.L.U32 R107, R107, 0x10, RZ ;  /* 0x000000106b6b7819 */ /* 0x000fc400000006ff */
[----:B------:R-:W-:Y:S02]  /*1040*/  SHF.L.U32 R93, R93, 0x10, RZ ;  /* 0x000000105d5d7819 */ /* 0x000fe400000006ff */
[----:B------:R-:W-:Y:S02]  /*1050*/  SHF.L.U32 R103, R103, 0x10, RZ ;  /* 0x0000001067677819 */ /* 0x000fe400000006ff */
[----:B------:R-:W-:Y:S02]  /*1060*/  SHF.L.U32 R105, R105, 0x10, RZ ;  /* 0x0000001069697819 */ /* 0x000fe400000006ff */
[----:B------:R-:W-:Y:S01]  /*1070*/  SHF.L.U32 R108, R108, 0x10, RZ ;  /* 0x000000106c6c7819 */ /* 0x000fe200000006ff */
[----:B------:R-:W-:Y:S06]  /*1080*/  BRA `(.L_x_4629) ;  /* 0x0000000800007947 */ /* 0x000fec0003800000 */
.L_x_4628:
[----:B-----5:R-:W-:Y:S01]  /*1090*/  PRMT R7, R104, 0x7632, R7 ;  /* 0x0000763268077816 */ /* 0x020fe20000000007 */
[----:B------:R-:W-:Y:S01]  /*10a0*/  IMAD.U32 R3, R3, 0x10000, RZ ;  /* 0x0001000003037824 */ /* 0x000fe200078e00ff */
[----:B------:R-:W-:Y:S02]  /*10b0*/  PRMT R10, R105, 0x7632, R10 ;  /* 0x00007632690a7816 */ /* 0x000fe4000000000a */
[----:B------:R-:W-:Y:S02]  /*10c0*/  PRMT R84, R106, 0x7632, R84 ;  /* 0x000076326a547816 */ /* 0x000fe40000000054 */
[----:B------:R-:W-:Y:S02]  /*10d0*/  PRMT R86, R107, 0x7632, R86 ;  /* 0x000076326b567816 */ /* 0x000fe40000000056 */
[----:B------:R-:W-:Y:S02]  /*10e0*/  SHF.L.U32 R94, R105, 0x10, RZ ;  /* 0x00000010695e7819 */ /* 0x000fe400000006ff */
        /* <DEDUP_REMOVED lines=8> */
[----:B------:R-:W-:Y:S01]  /*1170*/  SHF.L.U32 R6, R6, 0x10, RZ ;  /* 0x0000001006067819 */ /* 0x000fe200000006ff */
[----:B------:R-:W-:Y:S01]  /*1180*/  FADD.FTZ R104, R87, R104 ;  /* 0x0000006857687221 */ /* 0x000fe20000010000 */
        /* <DEDUP_REMOVED lines=17> */
.L_x_4627:
[----:B------:R-:W-:-:S04]  /*12a0*/  UISETP.NE.U32.AND UP1, UPT, UR8, URZ, UPT ;  /* 0x000000ff0800728c */ /* 0x000fc8000bf25070 */
[----:B------:R-:W-:-:S09]  /*12b0*/  UISETP.NE.AND.EX UP1, UPT, UR9, URZ, UPT, UP1 ;  /* 0x000000ff0900728c */ /* 0x000fd2000bf25310 */
[----:B------:R-:W-:Y:S05]  /*12c0*/  BRA.U UP1, `(.L_x_4630) ;  /* 0x0000000101947547 */ /* 0x000fea000b800000 */
[----:B-----5:R-:W-:Y:S02]  /*12d0*/  SHF.L.U32 R92, R104, 0x10, RZ ;  /* 0x00000010685c7819 */ /* 0x020fe400000006ff */
[----:B------:R-:W-:Y:S02]  /*12e0*/  SHF.L.U32 R94, R105, 0x10, RZ ;  /* 0x00000010695e7819 */ /* 0x000fe400000006ff */
[----:B------:R-:W-:Y:S02]  /*12f0*/  SHF.L.U32 R3, R80, 0x10, RZ ;  /* 0x0000001050037819 */ /* 0x000fe400000006ff */
        /* <DEDUP_REMOVED lines=8> */
[----:B------:R-:W-:Y:S01]  /*1380*/  PRMT R3, R80, 0x7632, R3 ;  /* 0x0000763250037816 */ /* 0x000fe20000000003 */
[----:B------:R-:W-:Y:S01]  /*1390*/  IMAD.U32 R84, R84, 0x10000, RZ ;  /* 0x0001000054547824 */ /* 0x000fe200078e00ff */
[----:B------:R-:W-:Y:S02]  /*13a0*/  PRMT R4, R81, 0x7632, R4 ;  /* 0x0000763251047816 */ /* 0x000fe40000000004 */
[C---:B------:R-:W-:Y:S02]  /*13b0*/  PRMT R5, R82.reuse, 0x7632, R5 ;  /* 0x0000763252057816 */ /* 0x040fe40000000005 */
[----:B------:R-:W-:Y:S02]  /*13c0*/  PRMT R6, R83, 0x7632, R6 ;  /* 0x0000763253067816 */ /* 0x000fe40000000006 */
[----:B------:R-:W-:Y:S02]  /*13d0*/  SHF.L.U32 R10, R7, 0x10, RZ ;  /* 0x00000010070a7819 */ /* 0x000fe400000006ff */
        /* <DEDUP_REMOVED lines=20> */
.L_x_4630:
[----:B-----5:R-:W-:Y:S01]  /*1520*/  PRMT R7, R104, 0x7632, R7 ;  /* 0x0000763268077816 */ /* 0x020fe20000000007 */
[----:B------:R-:W-:Y:S01]  /*1530*/  IMAD.U32 R5, R80, 0x10000, RZ ;  /* 0x0001000050057824 */ /* 0x000fe200078e00ff */
[----:B------:R-:W-:Y:S01]  /*1540*/  PRMT R84, R107, 0x7632, R84 ;  /* 0x000076326b547816 */ /* 0x000fe20000000054 */
[----:B------:R-:W-:Y:S01]  /*1550*/  IMAD.U32 R92, R76, 0x10000, RZ ;  /* 0x000100004c5c7824 */ /* 0x000fe200078e00ff */
[----:B------:R-:W-:Y:S02]  /*1560*/  SHF.L.U32 R104, R104, 0x10, RZ ;  /* 0x0000001068687819 */ /* 0x000fe400000006ff */
[----:B------:R-:W-:Y:S02]  /*1570*/  PRMT R4, R83, 0x7632, R4 ;  /* 0x0000763253047816 */ /* 0x000fe40000000004 */
[----:B------:R-:W-:Y:S01]  /*1580*/  PRMT R10, R105, 0x7632, R10 ;  /* 0x00007632690a7816 */ /* 0x000fe2000000000a */
[----:B------:R-:W-:Y:S01]  /*1590*/  FADD.FTZ R5, R5, R104 ;  /* 0x0000006805057221 */ /* 0x000fe20000010000 */
[----:B------:R-:W-:-:S02]  /*15a0*/  SHF.L.U32 R105, R105, 0x10, RZ ;  /* 0x0000001069697819 */ /* 0x000fc400000006ff */
[----:B------:R-:W-:Y:S01]  /*15b0*/  SHF.L.U32 R6, R81, 0x10, RZ ;  /* 0x0000001051067819 */ /* 0x000fe200000006ff */
[----:B------:R-:W-:Y:S01]  /*15c0*/  FADD.FTZ R92, R92, R5 ;  /* 0x000000055c5c7221 */ /* 0x000fe20000010000 */
[----:B------:R-:W-:Y:S02]  /*15d0*/  SHF.L.U32 R87, R84, 0x10, RZ ;  /* 0x0000001054577819 */ /* 0x000fe400000006ff */
[----:B------:R-:W-:Y:S01]  /*15e0*/  SHF.L.U32 R4, R4, 0x10, RZ ;  /* 0x0000001004047819 */ /* 0x000fe200000006ff */
[----:B------:R-:W-:Y:S01]  /*15f0*/  FADD.FTZ R105, R6, R105 ;  /* 0x0000006906697221 */ /* 0x000fe20000010000 */
[----:B------:R-:W-:Y:S02]  /*1600*/  PRMT R11, R106, 0x7632, R11 ;  /* 0x000076326a0b7816 */ /* 0x000fe4000000000b */
[----:B------:R-:W-:Y:S01]  /*1610*/  PRMT R6, R82, 0x7632, R6 ;  /* 0x0000763252067816 */ /* 0x000fe20000000006 */
[--C-:B------:R-:W-:Y:S01]  /*1620*/  FADD.FTZ R108, R87, R4.reuse ;  /* 0x00000004576c7221 */ /* 0x100fe20000010000 */
[----:B------:R-:W-:-:S02]  /*1630*/  PRMT R4, R80, 0x7632, R4 ;  /* 0x0000763250047816 */ /* 0x000fc40000000004 */
[----:B------:R-:W-:Y:S01]  /*1640*/  PRMT R5, R81, 0x7632, R5 ;  /* 0x0000763251057816 */ /* 0x000fe20000000005 */
[----:B------:R-:W-:Y:S01]  /*1650*/  IMAD.U32 R6, R6, 0x10000, RZ ;  /* 0x0001000006067824 */ /* 0x000fe200078e00ff */
        /* <DEDUP_REMOVED lines=12> */
[----:B------:R-:W-:Y:S02]  /*1720*/  SHF.L.U32 R106, R106, 0x10, RZ ;  /* 0x000000106a6a7819 */ /* 0x000fe400000006ff */
[----:B------:R-:W-:Y:S02]  /*1730*/  SHF.L.U32 R85, R82, 0x10, RZ ;  /* 0x0000001052557819 */ /* 0x000fe400000006ff */
[----:B------:R-:W-:-:S02]  /*1740*/  SHF.L.U32 R86, R83, 0x10, RZ ;  /* 0x0000001053567819 */ /* 0x000fc400000006ff */
[----:B------:R-:W-:Y:S01]  /*1750*/  PRMT R4, R76, 0x7632, R4 ;  /* 0x000076324c047816 */ /* 0x000fe20000000004 */
[----:B------:R-:W-:Y:S01]  /*1760*/  FADD.FTZ R85, R85, R106 ;  /* 0x0000006a55557221 */ /* 0x000fe20000010000 */
[----:B------:R-:W-:Y:S01]  /*1770*/  PRMT R5, R77, 0x7632, R5 ;  /* 0x000076324d057816 */ /* 0x000fe20000000005 */
[----:B------:R-:W-:Y:S01]  /*1780*/  FADD.FTZ R107, R86, R107 ;  /* 0x0000006b566b7221 */ /* 0x000fe20000010000 */
        /* <DEDUP_REMOVED lines=16> */
.L_x_4629:
        /* <DEDUP_REMOVED lines=11> */
[----:B------:R0:W5:Y:S01]  /*1940*/  LDG.E.128 R4, desc[UR6][R10.64] ;  /* 0x000000060a047981 */ /* 0x000162000c1e1d00 */
[----:B------:R-:W-:Y:S05]  /*1950*/  BRA.U UP0, `(.L_x_4631) ;  /* 0x0000000100cc7547 */ /* 0x000fea000b800000 */
[----:B------:R-:W-:Y:S05]  /*1960*/  BRA.U UP1, `(.L_x_4632) ;  /* 0x0000000101347547 */ /* 0x000fea000b800000 */
[----:B0----5:R-:W-:Y:S01]  /*1970*/  PRMT R96, R4, 0x7632, R96 ;  /* 0x0000763204607816 */ /* 0x021fe20000000060 */
[C---:B------:R-:W-:Y:S01]  /*1980*/  IMAD.U32 R97, R5.reuse, 0x10000, RZ ;  /* 0x0001000005617824 */ /* 0x040fe200078e00ff */
        /* <DEDUP_REMOVED lines=11> */
.L_x_4632:
[C---:B0----5:R-:W-:Y:S02]  /*1a40*/  PRMT R10, R4.reuse, 0x7632, R10 ;  /* 0x00007632040a7816 */ /* 0x061fe4000000000a */
[----:B------:R-:W-:Y:S02]  /*1a50*/  SHF.L.U32 R3, R4, 0x10, RZ ;  /* 0x0000001004037819 */ /* 0x000fe400000006ff */
[C---:B------:R-:W-:Y:S02]  /*1a60*/  PRMT R85, R6.reuse, 0x7632, R85 ;  /* 0x0000763206557816 */ /* 0x040fe40000000055 */
[----:B------:R-:W-:Y:S02]  /*1a70*/  SHF.L.U32 R99, R6, 0x10, RZ ;  /* 0x0000001006637819 */ /* 0x000fe400000006ff */
[C---:B------:R-:W-:Y:S01]  /*1a80*/  PRMT R84, R5.reuse, 0x7632, R84 ;  /* 0x0000763205547816 */ /* 0x040fe20000000054 */
[----:B------:R-:W-:Y:S01]  /*1a90*/  IMAD.U32 R5, R5, 0x10000, RZ ;  /* 0x0001000005057824 */ /* 0x000fe200078e00ff */
[----:B------:R-:W-:-:S02]  /*1aa0*/  SHF.L.U32 R4, R76, 0x10, RZ ;  /* 0x000000104c047819 */ /* 0x000fc400000006ff */
[----:B------:R-:W-:Y:S01]  /*1ab0*/  SHF.L.U32 R6, R77, 0x10, RZ ;  /* 0x000000104d067819 */ /* 0x000fe200000006ff */
[----:B------:R-:W-:Y:S01]  /*1ac0*/  IMAD.U32 R84, R84, 0x10000, RZ ;  /* 0x0001000054547824 */ /* 0x000fe200078e00ff */
[----:B------:R-:W-:Y:S01]  /*1ad0*/  SHF.L.U32 R86, R78, 0x10, RZ ;  /* 0x000000104e567819 */ /* 0x000fe200000006ff */
[----:B------:R-:W-:Y:S01]  /*1ae0*/  FADD.FTZ R3, R4, R3 ;  /* 0x0000000304037221 */ /* 0x000fe20000010000 */
[C---:B------:R-:W-:Y:S01]  /*1af0*/  PRMT R87, R7.reuse, 0x7632, R87 ;  /* 0x0000763207577816 */ /* 0x040fe20000000057 */
[----:B------:R-:W-:Y:S01]  /*1b00*/  FADD.FTZ R97, R6, R5 ;  /* 0x0000000506617221 */ /* 0x000fe20000010000 */
[----:B------:R-:W-:Y:S01]  /*1b10*/  SHF.L.U32 R101, R7, 0x10, RZ ;  /* 0x0000001007657819 */ /* 0x000fe200000006ff */
[----:B------:R-:W-:Y:S01]  /*1b20*/  FADD.FTZ R99, R86, R99 ;  /* 0x0000006356637221 */ /* 0x000fe20000010000 */
[----:B------:R-:W-:Y:S02]  /*1b30*/  PRMT R4, R76, 0x7632, R4 ;  /* 0x000076324c047816 */ /* 0x000fe40000000004 */
[----:B------:R-:W-:-:S02]  /*1b40*/  PRMT R5, R77, 0x7632, R5 ;  /* 0x000076324d057816 */ /* 0x000fc40000000005 */
[----:B------:R-:W-:Y:S02]  /*1b50*/  PRMT R6, R78, 0x7632, R6 ;  /* 0x000076324e067816 */ /* 0x000fe40000000006 */
[C---:B------:R-:W-:Y:S02]  /*1b60*/  PRMT R7, R79.reuse, 0x7632, R7 ;  /* 0x000076324f077816 */ /* 0x040fe40000000007 */
[----:B------:R-:W-:Y:S02]  /*1b70*/  SHF.L.U32 R86, R79, 0x10, RZ ;  /* 0x000000104f567819 */ /* 0x000fe400000006ff */
[----:B------:R-:W-:Y:S02]  /*1b80*/  SHF.L.U32 R11, R10, 0x10, RZ ;  /* 0x000000100a0b7819 */ /* 0x000fe400000006ff */
[----:B------:R-:W-:Y:S01]  /*1b90*/  SHF.L.U32 R85, R85, 0x10, RZ ;  /* 0x0000001055557819 */ /* 0x000fe200000006ff */
[----:B------:R-:W-:Y:S01]  /*1ba0*/  FADD.FTZ R101, R86, R101 ;  /* 0x0000006556657221 */ /* 0x000fe20000010000 */
[----:B------:R-:W-:-:S02]  /*1bb0*/  SHF.L.U32 R102, R87, 0x10, RZ ;  /* 0x0000001057667819 */ /* 0x000fc400000006ff */
[----:B------:R-:W-:Y:S02]  /*1bc0*/  SHF.L.U32 R7, R7, 0x10, RZ ;  /* 0x0000001007077819 */ /* 0x000fe400000006ff */
        /* <DEDUP_REMOVED lines=12> */
.L_x_4631:
[----:B------:R-:W-:Y:S05]  /*1c90*/  BRA.U UP1, `(.L_x_4634) ;  /* 0x0000000101947547 */ /* 0x000fea000b800000 */
        /* <DEDUP_REMOVED lines=37> */
.L_x_4634:
[----:B-----5:R-:W-:Y:S01]  /*1ef0*/  SHF.L.U32 R3, R4, 0x10, RZ ;  /* 0x0000001004037819 */ /* 0x020fe200000006ff */
[----:B0-----:R-:W-:Y:S01]  /*1f00*/  IMAD.U32 R86, R5, 0x10000, RZ ;  /* 0x0001000005567824 */ /* 0x001fe200078e00ff */
[----:B------:R-:W-:Y:S02]  /*1f10*/  SHF.L.U32 R84, R80, 0x10, RZ ;  /* 0x0000001050547819 */ /* 0x000fe400000006ff */
[----:B------:R-:W-:Y:S02]  /*1f20*/  PRMT R10, R4, 0x7632, R10 ;  /* 0x00007632040a7816 */ /* 0x000fe4000000000a */
[C---:B------:R-:W-:Y:S01]  /*1f30*/  PRMT R4, R7.reuse, 0x7632, R4 ;  /* 0x0000763207047816 */ /* 0x040fe20000000004 */
[----:B------:R-:W-:Y:S01]  /*1f40*/  FADD.FTZ R84, R84, R3 ;  /* 0x0000000354547221 */ /* 0x000fe20000010000 */
[----:B------:R-:W-:Y:S01]  /*1f50*/  SHF.L.U32 R101, R7, 0x10, RZ ;  /* 0x0000001007657819 */ /* 0x000fe200000006ff */
[----:B------:R-:W-:Y:S01]  /*1f60*/  IMAD.U32 R11, R10, 0x10000, RZ ;  /* 0x000100000a0b7824 */ /* 0x000fe200078e00ff */
[----:B------:R-:W-:-:S02]  /*1f70*/  SHF.L.U32 R7, R76, 0x10, RZ ;  /* 0x000000104c077819 */ /* 0x000fc400000006ff */
[----:B------:R-:W-:Y:S02]  /*1f80*/  PRMT R3, R80, 0x7632, R3 ;  /* 0x0000763250037816 */ /* 0x000fe40000000003 */
[----:B------:R-:W-:Y:S02]  /*1f90*/  PRMT R85, R5, 0x7632, R85 ;  /* 0x0000763205557816 */ /* 0x000fe40000000055 */
[----:B------:R-:W-:Y:S01]  /*1fa0*/  SHF.L.U32 R96, R3, 0x10, RZ ;  /* 0x0000001003607819 */ /* 0x000fe200000006ff */
[----:B------:R-:W-:Y:S01]  /*1fb0*/  FADD.FTZ R3, R7, R84 ;  /* 0x0000005407037221 */ /* 0x000fe20000010000 */
[C---:B------:R-:W-:Y:S02]  /*1fc0*/  PRMT R5, R6.reuse, 0x7632, R5 ;  /* 0x0000763206057816 */ /* 0x040fe40000000005 */
[----:B------:R-:W-:Y:S01]  /*1fd0*/  SHF.L.U32 R6, R6, 0x10, RZ ;  /* 0x0000001006067819 */ /* 0x000fe200000006ff */
[----:B------:R-:W-:Y:S01]  /*1fe0*/  FADD.FTZ R96, R11, R96 ;  /* 0x000000600b607221 */ /* 0x000fe20000010000 */
[----:B------:R-:W-:-:S02]  /*1ff0*/  SHF.L.U32 R97, R82, 0x10, RZ ;  /* 0x0000001052617819 */ /* 0x000fc400000006ff */
[----:B------:R-:W-:Y:S02]  /*2000*/  PRMT R7, R82, 0x7632, R7 ;  /* 0x0000763252077816 */ /* 0x000fe40000000007 */
[----:B------:R-:W-:Y:S01]  /*2010*/  PRMT R10, R83, 0x7632, R10 ;  /* 0x00007632530a7816 */ /* 0x000fe2000000000a */
[--C-:B------:R-:W-:Y:S01]  /*2020*/  FADD.FTZ R99, R97, R6.reuse ;  /* 0x0000000661637221 */ /* 0x100fe20000010000 */
[----:B------:R-:W-:Y:S01]  /*2030*/  SHF.L.U32 R100, R5, 0x10, RZ ;  /* 0x0000001005647819 */ /* 0x000fe200000006ff */
        /* <DEDUP_REMOVED lines=8> */
[----:B------:R-:W-:Y:S01]  /*20c0*/  SHF.L.U32 R6, R6, 0x10, RZ ;  /* 0x0000001006067819 */ /* 0x000fe200000006ff */
[----:B------:R-:W-:Y:S01]  /*20d0*/  FADD.FTZ R99, R84, R99 ;  /* 0x0000006354637221 */ /* 0x000fe20000010000 */
[----:B------:R-:W-:Y:S02]  /*20e0*/  PRMT R7, R78, 0x7632, R7 ;  /* 0x000076324e077816 */ /* 0x000fe40000000007 */
[----:B------:R-:W-:Y:S01]  /*20f0*/  PRMT R5, R77, 0x7632, R5 ;  /* 0x000076324d057816 */ /* 0x000fe20000000005 */
[----:B------:R-:W-:Y:S01]  /*2100*/  FADD.FTZ R6, R85, R6 ;  /* 0x0000000655067221 */ /* 0x000fe20000010000 */
[----:B------:R-:W-:Y:S02]  /*2110*/  SHF.L.U32 R87, R81, 0x10, RZ ;  /* 0x0000001051577819 */ /* 0x000fe400000006ff */
[----:B------:R-:W-:Y:S02]  /*2120*/  SHF.L.U32 R90, R83, 0x10, RZ ;  /* 0x00000010535a7819 */ /* 0x000fe400000006ff */
        /* <DEDUP_REMOVED lines=15> */
[----:B------:R-:W-:Y:S01]  /*2220*/  FADD.FTZ R102, R102, R85 ;  /* 0x0000005566667221 */ /* 0x000fe20000010000 */
[----:B------:R-:W-:Y:S01]  /*2230*/  F2FP.BF16.F32.PACK_AB R85, R98, R97 ;  /* 0x000000616255723e */ /* 0x000fe200000010ff */
[----:B------:R-:W-:-:S03]  /*2240*/  FADD.FTZ R96, R96, R5 ;  /* 0x0000000560607221 */ /* 0x000fc60000010000 */
[----:B------:R-:W-:Y:S02]  /*2250*/  F2FP.BF16.F32.PACK_AB R87, R102, R101 ;  /* 0x000000656657723e */ /* 0x000fe400000010ff */
[----:B------:R-:W-:-:S07]  /*2260*/  F2FP.BF16.F32.PACK_AB R84, R96, R3 ;  /* 0x000000036054723e */ /* 0x000fce00000010ff */
.L_x_4633:
        /* <DEDUP_REMOVED lines=11> */
[----:B0-----:R-:W5:Y:S01]  /*2320*/  LDG.E.128 R8, desc[UR6][R8.64] ;  /* 0x0000000608087981 */ /* 0x001f62000c1e1d00 */
[----:B------:R-:W-:Y:S05]  /*2330*/  BRA.U UP0, `(.L_x_4635) ;  /* 0x0000000100cc7547 */ /* 0x000fea000b800000 */
[----:B------:R-:W-:Y:S05]  /*2340*/  BRA.U UP1, `(.L_x_4636) ;  /* 0x0000000101347547 */ /* 0x000fea000b800000 */
[C---:B-1---5:R-:W-:Y:S01]  /*2350*/  PRMT R7, R9.reuse, 0x7632, R7 ;  /* 0x0000763209077816 */ /* 0x062fe20000000007 */
[C---:B------:R-:W-:Y:S01]  /*2360*/  IMAD.U32 R4, R8.reuse, 0x10000, RZ ;  /* 0x0001000008047824 */ /* 0x040fe200078e00ff */
[----:B------:R-:W-:Y:S02]  /*2370*/  SHF.L.U32 R6, R9, 0x10, RZ ;  /* 0x0000001009067819 */ /* 0x000fe400000006ff */
[----:B------:R-:W-:Y:S02]  /*2380*/  PRMT R5, R8, 0x7632, R5 ;  /* 0x0000763208057816 */ /* 0x000fe40000000005 */
[C---:B------:R-:W-:Y:S02]  /*2390*/  PRMT R9, R10.reuse, 0x7632, R9 ;  /* 0x000076320a097816 */ /* 0x040fe40000000009 */
[----:B------:R-:W-:Y:S02]  /*23a0*/  PRMT R111, R11, 0x7632, R111 ;  /* 0x000076320b6f7816 */ /* 0x000fe4000000006f */
[----:B------:R-:W-:-:S02]  /*23b0*/  SHF.L.U32 R8, R10, 0x10, RZ ;  /* 0x000000100a087819 */ /* 0x000fc400000006ff */
[----:B------:R-:W-:Y:S02]  /*23c0*/  SHF.L.U32 R10, R11, 0x10, RZ ;  /* 0x000000100b0a7819 */ /* 0x000fe400000006ff */
[----:B------:R-:W-:Y:S02]  /*23d0*/  SHF.L.U32 R5, R5, 0x10, RZ ;  /* 0x0000001005057819 */ /* 0x000fe400000006ff */
[----:B------:R-:W-:Y:S02]  /*23e0*/  SHF.L.U32 R7, R7, 0x10, RZ ;  /* 0x0000001007077819 */ /* 0x000fe400000006ff */
[----:B------:R-:W-:Y:S02]  /*23f0*/  SHF.L.U32 R9, R9, 0x10, RZ ;  /* 0x0000001009097819 */ /* 0x000fe400000006ff */
[----:B------:R-:W-:Y:S01]  /*2400*/  SHF.L.U32 R111, R111, 0x10, RZ ;  /* 0x000000106f6f7819 */ /* 0x000fe200000006ff */
[----:B------:R-:W-:Y:S06]  /*2410*/  BRA `(.L_x_4637) ;  /* 0x00000008000c7947 */ /* 0x000fec0003800000 */
.L_x_4636:
[----:B-----5:R-:W-:Y:S01]  /*2420*/  SHF.L.U32 R85, R76, 0x10, RZ ;  /* 0x000000104c557819 */ /* 0x020fe200000006ff */
[C---:B-1----:R-:W-:Y:S01]  /*2430*/  IMAD.U32 R4, R8.reuse, 0x10000, RZ ;  /* 0x0001000008047824 */ /* 0x042fe200078e00ff */
[----:B------:R-:W-:Y:S02]  /*2440*/  PRMT R7, R8, 0x7632, R7 ;  /* 0x0000763208077816 */ /* 0x000fe40000000007 */
[----:B------:R-:W-:Y:S01]  /*2450*/  PRMT R5, R9, 0x7632, R5 ;  /* 0x0000763209057816 */ /* 0x000fe20000000005 */
[----:B------:R-:W-:Y:S01]  /*2460*/  FADD.FTZ R4, R85, R4 ;  /* 0x0000000455047221 */ /* 0x000fe20000010000 */
[----:B------:R-:W-:Y:S02]  /*2470*/  PRMT R85, R11, 0x7632, R85 ;  /* 0x000076320b557816 */ /* 0x000fe40000000055 */
[----:B------:R-:W-:Y:S02]  /*2480*/  PRMT R6, R79, 0x7632, R6 ;  /* 0x000076324f067816 */ /* 0x000fe40000000006 */
[----:B------:R-:W-:-:S02]  /*2490*/  SHF.L.U32 R9, R9, 0x10, RZ ;  /* 0x0000001009097819 */ /* 0x000fc400000006ff */
[----:B------:R-:W-:Y:S02]  /*24a0*/  SHF.L.U32 R8, R77, 0x10, RZ ;  /* 0x000000104d087819 */ /* 0x000fe400000006ff */
[----:B------:R-:W-:Y:S02]  /*24b0*/  SHF.L.U32 R84, R10, 0x10, RZ ;  /* 0x000000100a547819 */ /* 0x000fe400000006ff */
[----:B------:R-:W-:Y:S02]  /*24c0*/  SHF.L.U32 R87, R78, 0x10, RZ ;  /* 0x000000104e577819 */ /* 0x000fe400000006ff */
[----:B------:R-:W-:Y:S02]  /*24d0*/  SHF.L.U32 R86, R85, 0x10, RZ ;  /* 0x0000001055567819 */ /* 0x000fe400000006ff */
[----:B------:R-:W-:Y:S01]  /*24e0*/  SHF.L.U32 R111, R6, 0x10, RZ ;  /* 0x00000010066f7819 */ /* 0x000fe200000006ff */
[----:B------:R-:W-:Y:S01]  /*24f0*/  FADD.FTZ R6, R8, R9 ;  /* 0x0000000908067221 */ /* 0x000fe20000010000 */
[----:B------:R-:W-:Y:S01]  /*2500*/  PRMT R85, R10, 0x7632, R85 ;  /* 0x000076320a557816 */ /* 0x000fe20000000055 */
[----:B------:R-:W-:-:S02]  /*2510*/  IMAD.U32 R10, R11, 0x10000, RZ ;  /* 0x000100000b0a7824 */ /* 0x000fc400078e00ff */
[--C-:B------:R-:W-:Y:S01]  /*2520*/  FADD.FTZ R8, R87, R84.reuse ;  /* 0x0000005457087221 */ /* 0x100fe20000010000 */
[----:B------:R-:W-:Y:S01]  /*2530*/  PRMT R9, R76, 0x7632, R9 ;  /* 0x000076324c097816 */ /* 0x000fe20000000009 */
[----:B------:R-:W-:Y:S01]  /*2540*/  FADD.FTZ R111, R86, R111 ;  /* 0x0000006f566f7221 */ /* 0x000fe20000010000 */
[----:B------:R-:W-:Y:S02]  /*2550*/  PRMT R11, R77, 0x7632, R11 ;  /* 0x000076324d0b7816 */ /* 0x000fe4000000000b */
[----:B------:R-:W-:Y:S02]  /*2560*/  PRMT R84, R78, 0x7632, R84 ;  /* 0x000076324e547816 */ /* 0x000fe40000000054 */
[----:B------:R-:W-:Y:S02]  /*2570*/  SHF.L.U32 R86, R7, 0x10, RZ ;  /* 0x0000001007567819 */ /* 0x000fe400000006ff */
        /* <DEDUP_REMOVED lines=15> */
.L_x_4635:
[----:B------:R-:W-:Y:S05]  /*2670*/  BRA.U UP1, `(.L_x_4638) ;  /* 0x0000000101947547 */ /* 0x000fea000b800000 */
        /* <DEDUP_REMOVED lines=37> */
.L_x_4638:
[----:B-1---5:R-:W-:Y:S01]  /*28d0*/  SHF.L.U32 R6, R9, 0x10, RZ ;  /* 0x0000001009067819 */ /* 0x022fe200000006ff */
        /* <DEDUP_REMOVED lines=8> */
[----:B------:R-:W-:Y:S01]  /*2960*/  SHF.L.U32 R84, R10, 0x10, RZ ;  /* 0x000000100a547819 */ /* 0x000fe200000006ff */
[----:B------:R-:W-:Y:S01]  /*2970*/  FADD.FTZ R5, R87, R86 ;  /* 0x0000005657057221 */ /* 0x000fe20000010000 */
[----:B------:R-:W-:Y:S02]  /*2980*/  SHF.L.U32 R85, R82, 0x10, RZ ;  /* 0x0000001052557819 */ /* 0x000fe400000006ff */
[----:B------:R-:W-:Y:S02]  /*2990*/  PRMT R7, R80, 0x7632, R7 ;  /* 0x0000763250077816 */ /* 0x000fe40000000007 */
[----:B------:R-:W-:Y:S01]  /*29a0*/  PRMT R10, R9, 0x7632, R10 ;  /* 0x00007632090a7816 */ /* 0x000fe2000000000a */
[----:B------:R-:W-:Y:S01]  /*29b0*/  FADD.FTZ R84, R85, R84 ;  /* 0x0000005455547221 */ /* 0x000fe20000010000 */
[----:B------:R-:W-:Y:S02]  /*29c0*/  PRMT R8, R81, 0x7632, R8 ;  /* 0x0000763251087816 */ /* 0x000fe40000000008 */
[----:B------:R-:W-:Y:S01]  /*29d0*/  PRMT R87, R11, 0x7632, R87 ;  /* 0x000076320b577816 */ /* 0x000fe20000000057 */
[----:B------:R-:W-:Y:S01]  /*29e0*/  IMAD.U32 R11, R76, 0x10000, RZ ;  /* 0x000100004c0b7824 */ /* 0x000fe200078e00ff */
        /* <DEDUP_REMOVED lines=8> */
[----:B------:R-:W-:Y:S01]  /*2a70*/  PRMT R87, R10, 0x7632, R87 ;  /* 0x000076320a577816 */ /* 0x000fe20000000057 */
[----:B------:R-:W-:Y:S01]  /*2a80*/  FADD.FTZ R7, R85, R8 ;  /* 0x0000000855077221 */ /* 0x000fe20000010000 */
[----:B------:R-:W-:-:S02]  /*2a90*/  SHF.L.U32 R9, R9, 0x10, RZ ;  /* 0x0000001009097819 */ /* 0x000fc400000006ff */
[----:B------:R-:W-:Y:S01]  /*2aa0*/  PRMT R8, R82, 0x7632, R8 ;  /* 0x0000763252087816 */ /* 0x000fe20000000008 */
[----:B------:R-:W-:Y:S01]  /*2ab0*/  IMAD.U32 R86, R87, 0x10000, RZ ;  /* 0x0001000057567824 */ /* 0x000fe200078e00ff */
[----:B------:R-:W-:Y:S01]  /*2ac0*/  PRMT R10, R79, 0x7632, R10 ;  /* 0x000076324f0a7816 */ /* 0x000fe2000000000a */
[----:B------:R-:W-:Y:S01]  /*2ad0*/  FADD.FTZ R111, R106, R9 ;  /* 0x000000096a6f7221 */ /* 0x000fe20000010000 */
[----:B------:R-:W-:Y:S02]  /*2ae0*/  SHF.L.U32 R85, R77, 0x10, RZ ;  /* 0x000000104d557819 */ /* 0x000fe400000006ff */
[----:B------:R-:W-:Y:S02]  /*2af0*/  SHF.L.U32 R87, R78, 0x10, RZ ;  /* 0x000000104e577819 */ /* 0x000fe400000006ff */
        /* <DEDUP_REMOVED lines=8> */
[----:B------:R-:W-:-:S02]  /*2b80*/  PRMT R10, R77, 0x7632, R10 ;  /* 0x000076324d0a7816 */ /* 0x000fc4000000000a */
        /* <DEDUP_REMOVED lines=12> */
.L_x_4637:
        /* <DEDUP_REMOVED lines=124> */
.L_x_4652:
[----:B------:R-:W2:Y:S01]  /*3410*/  @!P2 LDC.64 R120, c[0x0][0x3c0] ;  /* 0x0000f000ff78ab82 */ /* 0x000ea20000000a00 */
[----:B-1----:R-:W-:Y:S01]  /*3420*/  FADD.FTZ R11, R125, R11 ;  /* 0x0000000b7d0b7221 */ /* 0x002fe20000010000 */
[----:B------:R-:W-:-:S03]  /*3430*/  ISETP.NE.AND P3, PT, RZ, UR12, PT ;  /* 0x0000000cff007c0c */ /* 0x000fc6000bf65270 */
[----:B---3--:R-:W-:Y:S01]  /*3440*/  FFMA.FTZ R117, R11, R106, UR5 ;  /* 0x000000050b757e23 */ /* 0x008fe2000801006a */
[C---:B------:R-:W-:Y:S01]  /*3450*/  FMUL.FTZ R11, R119.reuse, R119 ;  /* 0x00000077770b7220 */ /* 0x040fe20000410000 */
[----:B------:R-:W-:-:S04]  /*3460*/  FSEL R112, R119, RZ, !P3 ;  /* 0x000000ff77707208 */ /* 0x000fc80005800000 */
[----:B------:R-:W-:Y:S01]  /*3470*/  FSEL R106, R11, RZ, P3 ;  /* 0x000000ff0b6a7208 */ /* 0x000fe20001800000 */
[C---:B------:R-:W-:Y:S01]  /*3480*/  FADD.FTZ R11, -R112.reuse, R3 ;  /* 0x00000003700b7221 */ /* 0x040fe20000010100 */
[C---:B------:R-:W-:Y:S01]  /*3490*/  FADD.FTZ R113, -R112.reuse, R113 ;  /* 0x0000007170717221 */ /* 0x040fe20000010100 */
[C---:B------:R-:W-:Y:S01]  /*34a0*/  FADD.FTZ R89, -R112.reuse, R89 ;  /* 0x0000005970597221 */ /* 0x040fe20000010100 */
[C---:B------:R-:W-:Y:S01]  /*34b0*/  FADD.FTZ R95, -R112.reuse, R95 ;  /* 0x0000005f705f7221 */ /* 0x040fe20000010100 */
[----:B------:R-:W-:Y:S01]  /*34c0*/  FADD.FTZ R117, R117, R106 ;  /* 0x0000006a75757221 */ /* 0x000fe20000010000 */
[C---:B------:R-:W-:Y:S01]  /*34d0*/  FADD.FTZ R106, -R112.reuse, R118 ;  /* 0x00000076706a7221 */ /* 0x040fe20000010100 */
[C---:B------:R-:W-:Y:S01]  /*34e0*/  FADD.FTZ R114, -R112.reuse, R114 ;  /* 0x0000007270727221 */ /* 0x040fe20000010100 */
[C---:B------:R-:W-:Y:S01]  /*34f0*/  FADD.FTZ R115, -R112.reuse, R115 ;  /* 0x0000007370737221 */ /* 0x040fe20000010100 */
[----:B------:R-:W1:Y:S01]  /*3500*/  MUFU.RSQ R3, R117 ;  /* 0x0000007500037308 */ /* 0x000e620000001400 */
[C---:B------:R-:W-:Y:S01]  /*3510*/  FADD.FTZ R88, -R112.reuse, R88 ;  /* 0x0000005870587221 */ /* 0x040fe20000010100 */
[C---:B------:R-:W-:Y:S01]  /*3520*/  FADD.FTZ R116, -R112.reuse, R116 ;  /* 0x0000007470747221 */ /* 0x040fe20000010100 */
[----:B------:R-:W-:Y:S01]  /*3530*/  FADD.FTZ R92, -R112, R92 ;  /* 0x0000005c705c7221 */ /* 0x000fe20000010100 */
[----:B--2---:R-:W-:-:S04]  /*3540*/  @!P2 IMAD.WIDE R120, R2, 0x4, R120 ;  /* 0x000000040278a825 */ /* 0x004fc800078e0278 */
[C---:B------:R-:W-:Y:S01]  /*3550*/  FADD.FTZ R93, -R112.reuse, R93 ;  /* 0x0000005d705d7221 */ /* 0x040fe20000010100 */
[C---:B------:R-:W-:Y:S01]  /*3560*/  FADD.FTZ R94, -R112.reuse, R94 ;  /* 0x0000005e705e7221 */ /* 0x040fe20000010100 */
[C---:B------:R-:W-:Y:S01]  /*3570*/  FADD.FTZ R103, -R112.reuse, R103 ;  /* 0x0000006770677221 */ /* 0x040fe20000010100 */
[C---:B------:R-:W-:Y:S01]  /*3580*/  FADD.FTZ R104, -R112.reuse, R104 ;  /* 0x0000006870687221 */ /* 0x040fe20000010100 */
[----:B------:R2:W-:Y:S01]  /*3590*/  @!P2 STG.E desc[UR6][R120.64], R119 ;  /* 0x000000777800a986 */ /* 0x0005e2000c101906 */
        /* <DEDUP_REMOVED lines=11> */
[----:B--2---:R-:W1:Y:S01]  /*3650*/  LDC.64 R118, c[0x0][0x428] ;  /* 0x00010a00ff767b82 */ /* 0x004e620000000a00 */
        /* <DEDUP_REMOVED lines=9> */
[C---:B------:R-:W-:Y:S01]  /*36f0*/  FMUL.FTZ R114, R3.reuse, R114 ;  /* 0x0000007203727220 */ /* 0x040fe20000410000 */
[C---:B------:R-:W-:Y:S01]  /*3700*/  FMUL.FTZ R115, R3.reuse, R115 ;  /* 0x0000007303737220 */ /* 0x040fe20000410000 */
[C---:B------:R-:W-:Y:S01]  /*3710*/  FMUL.FTZ R106, R3.reuse, R106 ;  /* 0x0000006a036a7220 */ /* 0x040fe20000410000 */
[----:B------:R-:W-:Y:S01]  /*3720*/  FMUL.FTZ R107, R3, R107 ;  /* 0x0000006b036b7220 */ /* 0x000fe20000410000 */
[----:B------:R-:W-:Y:S01]  /*3730*/  FFMA.FTZ R121, R114, R17, R49 ;  /* 0x0000001172797223 */ /* 0x000fe20000010031 */
[----:B------:R-:W-:Y:S01]  /*3740*/  FFMA.FTZ R122, R115, R18, R50 ;  /* 0x00000012737a7223 */ /* 0x000fe20000010032 */
[----:B------:R-:W-:Y:S01]  /*3750*/  FFMA.FTZ R106, R106, R15, R47 ;  /* 0x0000000f6a6a7223 */ /* 0x000fe2000001002f */
[----:B------:R-:W-:Y:S01]  /*3760*/  FMUL.FTZ R108, R3, R108 ;  /* 0x0000006c036c7220 */ /* 0x000fe20000410000 */
[----:B------:R-:W-:Y:S01]  /*3770*/  FFMA.FTZ R107, R107, R26, R58 ;  /* 0x0000001a6b6b7223 */ /* 0x000fe2000001003a */
[C---:B------:R-:W-:Y:S01]  /*3780*/  FMUL.FTZ R102, R3.reuse, R102 ;  /* 0x0000006603667220 */ /* 0x040fe20000410000 */
[C---:B------:R-:W-:Y:S01]  /*3790*/  FMUL.FTZ R100, R3.reuse, R100 ;  /* 0x0000006403647220 */ /* 0x040fe20000410000 */
[----:B------:R-:W-:Y:S01]  /*37a0*/  FFMA.FTZ R108, R108, R27, R59 ;  /* 0x0000001b6c6c7223 */ /* 0x000fe2000001003b */
[C---:B------:R-:W-:Y:S01]  /*37b0*/  FMUL.FTZ R97, R3.reuse, R97 ;  /* 0x0000006103617220 */ /* 0x040fe20000410000 */
[----:B------:R-:W-:Y:S01]  /*37c0*/  FMUL.FTZ R98, R3, R98 ;  /* 0x0000006203627220 */ /* 0x000fe20000410000 */
[----:B-1----:R-:W-:-:S04]  /*37d0*/  IMAD.WIDE.U32 R112, R110, 0x10, R118 ;  /* 0x000000106e707825 */ /* 0x002fc800078e0076 */
[C---:B------:R-:W-:Y:S01]  /*37e0*/  FMUL.FTZ R110, R3.reuse, R89 ;  /* 0x00000059036e7220 */ /* 0x040fe20000410000 */
[C---:B------:R-:W-:Y:S01]  /*37f0*/  FMUL.FTZ R89, R3.reuse, R95 ;  /* 0x0000005f03597220 */ /* 0x040fe20000410000 */
[----:B------:R-:W-:Y:S01]  /*3800*/  FMUL.FTZ R99, R3, R99 ;  /* 0x0000006303637220 */ /* 0x000fe20000410000 */
[----:B------:R-:W-:-:S04]  /*3810*/  IMAD.WIDE.U32 R114, R109, 0x10, R118 ;  /* 0x000000106d727825 */ /* 0x000fc800078e0076 */
[----:B------:R-:W-:Y:S01]  /*3820*/  FMUL.FTZ R109, R3, R88 ;  /* 0x00000058036d7220 */ /* 0x000fe20000410000 */
[----:B------:R-:W-:Y:S01]  /*3830*/  FFMA.FTZ R89, R89, R14, R46 ;  /* 0x0000000e59597223 */ /* 0x000fe2000001002e */
[----:B------:R-:W-:Y:S01]  /*3840*/  FFMA.FTZ R95, R110, R13, R45 ;  /* 0x0000000d6e5f7223 */ /* 0x000fe2000001002d */
[----:B------:R-:W-:Y:S01]  /*3850*/  FFMA.FTZ R97, R97, R30, R62 ;  /* 0x0000001e61617223 */ /* 0x000fe2000001003e */
[----:B------:R-:W-:Y:S01]  /*3860*/  FFMA.FTZ R88, R109, R12, R44 ;  /* 0x0000000c6d587223 */ /* 0x000fe2000001002c */
[C---:B------:R-:W-:Y:S01]  /*3870*/  FMUL.FTZ R11, R3.reuse, R11 ;  /* 0x0000000b030b7220 */ /* 0x040fe20000410000 */
[----:B------:R-:W-:Y:S01]  /*3880*/  F2FP.BF16.F32.PACK_AB R89, R106, R89 ;  /* 0x000000596a59723e */ /* 0x000fe200000010ff */
[C---:B------:R-:W-:Y:S01]  /*3890*/  FMUL.FTZ R106, R3.reuse, R93 ;  /* 0x0000005d036a7220 */ /* 0x040fe20000410000 */
[C---:B------:R-:W-:Y:S01]  /*38a0*/  FMUL.FTZ R93, R3.reuse, R94 ;  /* 0x0000005e035d7220 */ /* 0x040fe20000410000 */
[C---:B------:R-:W-:Y:S01]  /*38b0*/  FMUL.FTZ R94, R3.reuse, R103 ;  /* 0x00000067035e7220 */ /* 0x040fe20000410000 */
[C---:B------:R-:W-:Y:S01]  /*38c0*/  FMUL.FTZ R103, R3.reuse, R104 ;  /* 0x0000006803677220 */ /* 0x040fe20000410000 */
[----:B------:R-:W-:Y:S01]  /*38d0*/  FMUL.FTZ R104, R3, R105 ;  /* 0x0000006903687220 */ /* 0x000fe20000410000 */
[----:B------:R-:W-:Y:S01]  /*38e0*/  F2FP.BF16.F32.PACK_AB R88, R95, R88 ;  /* 0x000000585f58723e */ /* 0x000fe200000010ff */
[----:B------:R-:W-:Y:S01]  /*38f0*/  FFMA.FTZ R93, R93, R22, R54 ;  /* 0x000000165d5d7223 */ /* 0x000fe20000010036 */
[----:B------:R-:W-:Y:S01]  /*3900*/  F2FP.BF16.F32.PACK_AB R95, R108, R107 ;  /* 0x0000006b6c5f723e */ /* 0x000fe200000010ff */
[----:B------:R-:W-:Y:S01]  /*3910*/  FMUL.FTZ R107, R3, R92 ;  /* 0x0000005c036b7220 */ /* 0x000fe20000410000 */
        /* <DEDUP_REMOVED lines=10> */
[----:B------:R-:W1:Y:S01]  /*39c0*/  @!P2 LDC.64 R104, c[0x0][0x3c8] ;  /* 0x0000f200ff68ab82 */ /* 0x000e620000000a00 */
[----:B------:R-:W-:Y:S01]  /*39d0*/  F2FP.BF16.F32.PACK_AB R92, R103, R92 ;  /* 0x0000005c675c723e */ /* 0x000fe200000010ff */
[----:B------:R-:W-:Y:S01]  /*39e0*/  FMUL.FTZ R103, R3, R101 ;  /* 0x0000006503677220 */ /* 0x000fe20000410000 */
[----:B------:R-:W-:Y:S01]  /*39f0*/  FFMA.FTZ R101, R99, R32, R64 ;  /* 0x0000002063657223 */ /* 0x000fe20000010040 */
[----:B------:R-:W-:Y:S01]  /*3a00*/  FMUL.FTZ R96, R3, R96 ;  /* 0x0000006003607220 */ /* 0x000fe20000410000 */
[----:B------:R-:W-:Y:S01]  /*3a10*/  F2FP.BF16.F32.PACK_AB R97, R100, R97 ;  /* 0x000000616461723e */ /* 0x000fe200000010ff */
[----:B------:R-:W-:Y:S01]  /*3a20*/  FFMA.FTZ R11, R11, R28, R60 ;  /* 0x0000001c0b0b7223 */ /* 0x000fe2000001003c */
[----:B------:R-:W-:Y:S01]  /*3a30*/  FFMA.FTZ R99, R103, R34, R66 ;  /* 0x0000002267637223 */ /* 0x000fe20000010042 */
[----:B------:R-:W-:Y:S01]  /*3a40*/  F2FP.BF16.F32.PACK_AB R98, R102, R101 ;  /* 0x000000656662723e */ /* 0x000fe200000010ff */
[----:B------:R-:W-:Y:S01]  /*3a50*/  FFMA.FTZ R96, R96, R29, R61 ;  /* 0x0000001d60607223 */ /* 0x000fe2000001003d */
[----:B------:R-:W2:Y:S01]  /*3a60*/  LDC.64 R100, c[0x0][0x380] ;  /* 0x0000e000ff647b82 */ /* 0x000ea20000000a00 */
[C---:B------:R-:W-:Y:S01]  /*3a70*/  FMUL.FTZ R102, R3.reuse, R5 ;  /* 0x0000000503667220 */ /* 0x040fe20000410000 */
[C---:B------:R-:W-:Y:S01]  /*3a80*/  FMUL.FTZ R5, R3.reuse, R6 ;  /* 0x0000000603057220 */ /* 0x040fe20000410000 */
[C---:B------:R-:W-:Y:S01]  /*3a90*/  FMUL.FTZ R6, R3.reuse, R7 ;  /* 0x0000000703067220 */ /* 0x040fe20000410000 */
[C---:B------:R-:W-:Y:S01]  /*3aa0*/  FMUL.FTZ R116, R3.reuse, R116 ;  /* 0x0000007403747220 */ /* 0x040fe20000410000 */
[----:B------:R-:W-:Y:S01]  /*3ab0*/  F2FP.BF16.F32.PACK_AB R96, R96, R11 ;  /* 0x0000000b6060723e */ /* 0x000fe200000010ff */
[C---:B------:R-:W-:Y:S01]  /*3ac0*/  FMUL.FTZ R7, R3.reuse, R8 ;  /* 0x0000000803077220 */ /* 0x040fe20000410000 */
[C---:B------:R-:W-:Y:S01]  /*3ad0*/  FMUL.FTZ R11, R3.reuse, R4 ;  /* 0x00000004030b7220 */ /* 0x040fe20000410000 */
[C---:B------:R-:W-:Y:S01]  /*3ae0*/  FMUL.FTZ R8, R3.reuse, R9 ;  /* 0x0000000903087220 */ /* 0x040fe20000410000 */
[----:B------:R-:W-:Y:S01]  /*3af0*/  F2FP.BF16.F32.PACK_AB R99, R106, R99 ;  /* 0x000000636a63723e */ /* 0x000fe200000010ff */
[C---:B------:R-:W-:Y:S01]  /*3b00*/  FMUL.FTZ R9, R3.reuse, R10 ;  /* 0x0000000a03097220 */ /* 0x040fe20000410000 */
[----:B------:R-:W-:Y:S01]  /*3b10*/  FMUL.FTZ R106, R3, R111 ;  /* 0x0000006f036a7220 */ /* 0x000fe20000410000 */
[----:B------:R-:W-:Y:S01]  /*3b20*/  FFMA.FTZ R123, R116, R19, R51 ;  /* 0x00000013747b7223 */ /* 0x000fe20000010033 */
[----:B------:R-:W-:Y:S01]  /*3b30*/  FFMA.FTZ R4, R11, R36, R68 ;  /* 0x000000240b047223 */ /* 0x000fe20000010044 */
[----:B------:R-:W-:Y:S01]  /*3b40*/  FFMA.FTZ R10, R7, R40, R72 ;  /* 0x00000028070a7223 */ /* 0x000fe20000010048 */
[----:B------:R-:W-:Y:S01]  /*3b50*/  FFMA.FTZ R7, R9, R42, R74 ;  /* 0x0000002a09077223 */ /* 0x000fe2000001004a */
[----:B------:R-:W-:Y:S01]  /*3b60*/  FFMA.FTZ R11, R8, R41, R73 ;  /* 0x00000029080b7223 */ /* 0x000fe20000010049 */
[----:B------:R-:W-:-:S04]  /*3b70*/  IMAD.WIDE.U32 R116, R91, 0x10, R118 ;  /* 0x000000105b747825 */ /* 0x000fc800078e0076 */
[----:B------:R-:W-:Y:S01]  /*3b80*/  FFMA.FTZ R5, R5, R38, R70 ;  /* 0x0000002605057223 */ /* 0x000fe20000010046 */
[----:B------:R-:W-:Y:S01]  /*3b90*/  FFMA.FTZ R106, R106, R43, R75 ;  /* 0x0000002b6a6a7223 */ /* 0x000fe2000001004b */
[----:B------:R-:W-:Y:S01]  /*3ba0*/  FFMA.FTZ R8, R6, R39, R71 ;  /* 0x0000002706087223 */ /* 0x000fe20000010047 */
[----:B------:R-:W-:Y:S01]  /*3bb0*/  FFMA.FTZ R9, R102, R37, R69 ;  /* 0x0000002566097223 */ /* 0x000fe20000010045 */
[----:B------:R-:W-:Y:S01]  /*3bc0*/  IMAD.WIDE.U32 R118, R90, 0x10, R118 ;  /* 0x000000105a767825 */ /* 0x000fe200078e0076 */
[----:B------:R-:W-:Y:S02]  /*3bd0*/  F2FP.BF16.F32.PACK_AB R91, R123, R122 ;  /* 0x0000007a7b5b723e */ /* 0x000fe400000010ff */
[----:B------:R-:W-:Y:S01]  /*3be0*/  F2FP.BF16.F32.PACK_AB R90, R121, R120 ;  /* 0x00000078795a723e */ /* 0x000fe200000010ff */
[----:B-1----:R-:W-:Y:S01]  /*3bf0*/  @!P2 IMAD.WIDE R104, R2, 0x4, R104 ;  /* 0x000000040268a825 */ /* 0x002fe200078e0268 */
[----:B------:R-:W-:Y:S02]  /*3c00*/  F2FP.BF16.F32.PACK_AB R7, R106, R7 ;  /* 0x000000076a07723e */ /* 0x000fe400000010ff */
[----:B------:R-:W-:Y:S01]  /*3c10*/  F2FP.BF16.F32.PACK_AB R6, R11, R10 ;  /* 0x0000000a0b06723e */ /* 0x000fe200000010ff */
[----:B--2---:R-:W-:Y:S01]  /*3c20*/  IMAD R2, R100, 0x4, R2 ;  /* 0x0000000464027824 */ /* 0x004fe200078e0202 */
[----:B------:R-:W-:Y:S01]  /*3c30*/  F2FP.BF16.F32.PACK_AB R5, R8, R5 ;  /* 0x000000050805723e */ /* 0x000fe200000010ff */
[----:B------:R1:W-:Y:S01]  /*3c40*/  @!P2 STG.E desc[UR6][R104.64], R3 ;  /* 0x000000036800a986 */ /* 0x0003e2000c101906 */
[----:B------:R-:W-:-:S02]  /*3c50*/  F2FP.BF16.F32.PACK_AB R4, R9, R4 ;  /* 0x000000040904723e */ /* 0x000fc400000010ff */
[----:B------:R-:W-:Y:S01]  /*3c60*/  ISETP.GE.AND P2, PT, R2, R101, PT ;  /* 0x000000650200720c */ /* 0x000fe20003f46270 */
[----:B------:R1:W-:Y:S04]  /*3c70*/  STG.E.128 desc[UR6][R112.64], R88 ;  /* 0x0000005870007986 */ /* 0x0003e8000c101d06 */
[----:B------:R1:W-:Y:S04]  /*3c80*/  STG.E.128 desc[UR6][R114.64], R92 ;  /* 0x0000005c72007986 */ /* 0x0003e8000c101d06 */
[----:B------:R1:W-:Y:S04]  /*3c90*/  STG.E.128 desc[UR6][R116.64], R96 ;  /* 0x0000006074007986 */ /* 0x0003e8000c101d06 */
[----:B------:R1:W-:Y:S01]  /*3ca0*/  STG.E.128 desc[UR6][R118.64], R4 ;  /* 0x0000000476007986 */ /* 0x0003e2000c101d06 */
[----:B------:R-:W-:Y:S05]  /*3cb0*/  @!P2 BRA `(.L_x_4640) ;  /* 0xffffffc400f4a947 */ /* 0x000fea000383ffff */
[----:B------:R-:W-:Y:S05]  /*3cc0*/  EXIT ;  /* 0x000000000000794d */ /* 0x000fea0003800000 */
.L_x_4639:
[----:B------:R-:W-:Y:S01]  /*3cd0*/  HFMA2 R120, -RZ, RZ, 0, 5.9604644775390625e-08 ;  /* 0x00000001ff787431 */ /* 0x000fe200000001ff */
[----:B------:R-:W-:Y:S01]  /*3ce0*/  BSSY B0, `(.L_x_4641) ;  /* 0x0000007000007945 */ /* 0x000fe20003800000 */
[----:B------:R-:W-:Y:S02]  /*3cf0*/  MOV R121, R119 ;  /* 0x0000007700797202 */ /* 0x000fe40000000f00 */
[----:B------:R-:W-:Y:S02]  /*3d00*/  MOV R117, 0x1f ;  /* 0x0000001f00757802 */ /* 0x000fe40000000f00 */
[----:B------:R-:W-:-:S07]  /*3d10*/  MOV R112, 0xffffffff ;  /* 0xffffffff00707802 */ /* 0x000fce0000000f00 */
[----:B---3--:R-:W-:Y:S05]  /*3d20*/  WARPSYNC.COLLECTIVE R112, `(.L_x_4642) ;  /* 0x0000000070087348 */ /* 0x008fea0003c00000 */
[----:B------:R0:W1:Y:S02]  /*3d30*/  SHFL.BFLY P3, R11, R121, R120, R117 ;  /* 0x0c000078790b7389 */ /* 0x0000640000060075 */
[----:B01-3--:R-:W-:Y:S05]  /*3d40*/  ENDCOLLECTIVE ;  /* 0x000000000000791b */ /* 0x00bfea0003800000 */
.L_x_4642:
[----:B------:R-:W-:Y:S05]  /*3d50*/  BSYNC B0 ;  /* 0x0000000000007941 */ /* 0x000fea0003800000 */
.L_x_4641:
        /* <DEDUP_REMOVED lines=8> */
.L_x_4643:
[----:B------:R-:W-:Y:S02]  /*3de0*/  HFMA2 R120, -RZ, RZ, 0, 2.384185791015625e-07 ;  /* 0x00000004ff787431 */ /* 0x000fe400000001ff */
[----:B------:R-:W-:-:S04]  /*3df0*/  FADD.FTZ R122, R121, R11 ;  /* 0x0000000b797a7221 */ /* 0x000fc80000010000 */
[----:B------:R-:W-:-:S07]  /*3e00*/  IMAD.MOV.U32 R121, RZ, RZ, R122 ;  /* 0x000000ffff797224 */ /* 0x000fce00078e007a */
[----:B------:R-:W-:Y:S05]  /*3e10*/  WARPSYNC.COLLECTIVE R112, `(.L_x_4644) ;  /* 0x0000000070087348 */ /* 0x000fea0003c00000 */
[----:B------:R0:W1:Y:S02]  /*3e20*/  SHFL.BFLY P3, R11, R121, R120, R117 ;  /* 0x0c000078790b7389 */ /* 0x0000640000060075 */
[----:B01----:R-:W-:Y:S05]  /*3e30*/  ENDCOLLECTIVE ;  /* 0x000000000000791b */ /* 0x003fea0003800000 */
.L_x_4644:
[----:B------:R-:W-:Y:S02]  /*3e40*/  HFMA2 R120, -RZ, RZ, 0, 4.76837158203125e-07 ;  /* 0x00000008ff787431 */ /* 0x000fe400000001ff */
[----:B------:R-:W-:-:S05]  /*3e50*/  FADD.FTZ R123, R122, R11 ;  /* 0x0000000b7a7b7221 */ /* 0x000fca0000010000 */
[----:B------:R-:W-:-:S07]  /*3e60*/  MOV R121, R123 ;  /* 0x0000007b00797202 */ /* 0x000fce0000000f00 */
[----:B------:R-:W-:Y:S05]  /*3e70*/  WARPSYNC.COLLECTIVE R112, `(.L_x_4645) ;  /* 0x0000000070087348 */ /* 0x000fea0003c00000 */
[----:B------:R0:W1:Y:S02]  /*3e80*/  SHFL.BFLY P3, R11, R121, R120, R117 ;  /* 0x0c000078790b7389 */ /* 0x0000640000060075 */
[----:B01----:R-:W-:Y:S05]  /*3e90*/  ENDCOLLECTIVE ;  /* 0x000000000000791b */ /* 0x003fea0003800000 */
.L_x_4645:
[----:B------:R-:W-:Y:S02]  /*3ea0*/  HFMA2 R120, -RZ, RZ, 0, 9.5367431640625e-07 ;  /* 0x00000010ff787431 */ /* 0x000fe400000001ff */
[----:B------:R-:W-:-:S05]  /*3eb0*/  FADD.FTZ R124, R123, R11 ;  /* 0x0000000b7b7c7221 */ /* 0x000fca0000010000 */
[----:B------:R-:W-:-:S07]  /*3ec0*/  MOV R121, R124 ;  /* 0x0000007c00797202 */ /* 0x000fce0000000f00 */
[----:B------:R-:W-:Y:S05]  /*3ed0*/  WARPSYNC.COLLECTIVE R112, `(.L_x_4646) ;  /* 0x0000000070087348 */ /* 0x000fea0003c00000 */
[----:B------:R0:W1:Y:S02]  /*3ee0*/  SHFL.BFLY P3, R11, R121, R120, R117 ;  /* 0x0c000078790b7389 */ /* 0x0000640000060075 */
[----:B01----:R-:W-:Y:S05]  /*3ef0*/  ENDCOLLECTIVE ;  /* 0x000000000000791b */ /* 0x003fea0003800000 */
.L_x_4646:
        /* <DEDUP_REMOVED lines=71> */
.L_x_4647:
[----:B------:R-:W-:Y:S02]  /*4370*/  HFMA2 R120, -RZ, RZ, 0, 1.1920928955078125e-07 ;  /* 0x00000002ff787431 */ /* 0x000fe400000001ff */
[----:B------:R-:W-:-:S04]  /*4380*/  FADD.FTZ R122, R121, R11 ;  /* 0x0000000b797a7221 */ /* 0x000fc80000010000 */
[----:B------:R-:W-:-:S07]  /*4390*/  IMAD.MOV.U32 R121, RZ, RZ, R122 ;  /* 0x000000ffff797224 */ /* 0x000fce00078e007a */
[----:B------:R-:W-:Y:S05]  /*43a0*/  WARPSYNC.COLLECTIVE R112, `(.L_x_4648) ;  /* 0x0000000070087348 */ /* 0x000fea0003c00000 */
[----:B------:R0:W1:Y:S02]  /*43b0*/  SHFL.BFLY P3, R11, R121, R120, R117 ;  /* 0x0c000078790b7389 */ /* 0x0000640000060075 */
[----:B01----:R-:W-:Y:S05]  /*43c0*/  ENDCOLLECTIVE ;  /* 0x000000000000791b */ /* 0x003fea0003800000 */
.L_x_4648:
[----:B------:R-:W-:Y:S02]  /*43d0*/  HFMA2 R120, -RZ, RZ, 0, 2.384185791015625e-07 ;  /* 0x00000004ff787431 */ /* 0x000fe400000001ff */
[----:B------:R-:W-:-:S05]  /*43e0*/  FADD.FTZ R123, R122, R11 ;  /* 0x0000000b7a7b7221 */ /* 0x000fca0000010000 */
[----:B------:R-:W-:-:S07]  /*43f0*/  MOV R121, R123 ;  /* 0x0000007b00797202 */ /* 0x000fce0000000f00 */
[----:B------:R-:W-:Y:S05]  /*4400*/  WARPSYNC.COLLECTIVE R112, `(.L_x_4649) ;  /* 0x0000000070087348 */ /* 0x000fea0003c00000 */
[----:B------:R0:W1:Y:S02]  /*4410*/  SHFL.BFLY P3, R11, R121, R120, R117 ;  /* 0x0c000078790b7389 */ /* 0x0000640000060075 */
[----:B01----:R-:W-:Y:S05]  /*4420*/  ENDCOLLECTIVE ;  /* 0x000000000000791b */ /* 0x003fea0003800000 */
.L_x_4649:
[----:B------:R-:W-:Y:S02]  /*4430*/  HFMA2 R120, -RZ, RZ, 0, 4.76837158203125e-07 ;  /* 0x00000008ff787431 */ /* 0x000fe400000001ff */
[----:B------:R-:W-:-:S05]  /*4440*/  FADD.FTZ R124, R123, R11 ;  /* 0x0000000b7b7c7221 */ /* 0x000fca0000010000 */
[----:B------:R-:W-:-:S07]  /*4450*/  MOV R121, R124 ;  /* 0x0000007c00797202 */ /* 0x000fce0000000f00 */
[----:B------:R-:W-:Y:S05]  /*4460*/  WARPSYNC.COLLECTIVE R112, `(.L_x_4650) ;  /* 0x0000000070087348 */ /* 0x000fea0003c00000 */
[----:B------:R0:W1:Y:S02]  /*4470*/  SHFL.BFLY P3, R11, R121, R120, R117 ;  /* 0x0c000078790b7389 */ /* 0x0000640000060075 */
[----:B01----:R-:W-:Y:S05]  /*4480*/  ENDCOLLECTIVE ;  /* 0x000000000000791b */ /* 0x003fea0003800000 */
.L_x_4650:
[----:B------:R-:W-:Y:S02]  /*4490*/  HFMA2 R120, -RZ, RZ, 0, 9.5367431640625e-07 ;  /* 0x00000010ff787431 */ /* 0x000fe400000001ff */
[----:B------:R-:W-:-:S05]  /*44a0*/  FADD.FTZ R125, R124, R11 ;  /* 0x0000000b7c7d7221 */ /* 0x000fca0000010000 */
[----:B------:R-:W-:-:S07]  /*44b0*/  MOV R121, R125 ;  /* 0x0000007d00797202 */ /* 0x000fce0000000f00 */
[----:B------:R-:W-:Y:S05]  /*44c0*/  WARPSYNC.COLLECTIVE R112, `(.L_x_4651) ;  /* 0x0000000070087348 */ /* 0x000fea0003c00000 */
[----:B------:R0:W1:Y:S02]  /*44d0*/  SHFL.BFLY P3, R11, R121, R120, R117 ;  /* 0x0c000078790b7389 */ /* 0x0000640000060075 */
[----:B01----:R-:W-:Y:S05]  /*44e0*/  ENDCOLLECTIVE ;  /* 0x000000000000791b */ /* 0x003fea0003800000 */
.L_x_4651:
[----:B------:R-:W-:Y:S05]  /*44f0*/  BRA `(.L_x_4652) ;  /* 0xffffffec00c47947 */ /* 0x000fea000383ffff */
.L_x_4653:
        /* <DEDUP_REMOVED lines=16> */
.L_x_22689:


//--------------------- .text._ZN10layer_norm31ln_parallel_residual_fwd_kernelINS_13Kernel_traitsIf13__nv_bfloat16S2_S2_fjLj1024ELj1ELj4ELj1ELj16ENS_18Kernel_traits_baseILj1024EfS2_S2_S2_fjLj128EEEEELb1ELb0ELb0EEEvNS_9FwdParamsE --------------------------
	.section	.text._ZN10layer_norm31ln_parallel_residual_fwd_kernelINS_13Kernel_traitsIf13__nv_bfloat16S2_S2_fjLj1024ELj1ELj4ELj1ELj16ENS_18Kernel_traits_baseILj1024EfS2_S2_S2_fjLj128EEEEELb1ELb0ELb0EEEvNS_9FwdParamsE,"ax",@progbits
	.align	128
        .global         _ZN10layer_norm31ln_parallel_residual_fwd_kernelINS_13Kernel_traitsIf13__nv_bfloat16S2_S2_fjLj1024ELj1ELj4ELj1ELj16ENS_18Kernel_traits_baseILj1024EfS2_S2_S2_fjLj128EEEEELb1ELb0ELb0EEEvNS_9FwdParamsE
        .type           _ZN10layer_norm31ln_parallel_residual_fwd_kernelINS_13Kernel_traitsIf13__nv_bfloat16S2_S2_fjLj1024ELj1ELj4ELj1ELj16ENS_18Kernel_traits_baseILj1024EfS2_S2_S2_fjLj128EEEEELb1ELb0ELb0EEEvNS_9FwdParamsE,@function
        .size           _ZN10layer_norm31ln_parallel_residual_fwd_kernelINS_13Kernel_traitsIf13__nv_bfloat16S2_S2_fjLj1024ELj1ELj4ELj1ELj16ENS_18Kernel_traits_baseILj1024EfS2_S2_S2_fjLj128EEEEELb1ELb0ELb0EEEvNS_9FwdParamsE,(.L_x_22690 - _ZN10layer_norm31ln_parallel_residual_fwd_kernelINS_13Kernel_traitsIf13__nv_bfloat16S2_S2_fjLj1024ELj1ELj4ELj1ELj16ENS_18Kernel_traits_baseILj1024EfS2_S2_S2_fjLj128EEEEELb1ELb0ELb0EEEvNS_9FwdParamsE)
        .other          _ZN10layer_norm31ln_parallel_residual_fwd_kernelINS_13Kernel_traitsIf13__nv_bfloat16S2_S2_fjLj1024ELj1ELj4ELj1ELj16ENS_18Kernel_traits_baseILj1024EfS2_S2_S2_fjLj128EEEEELb1ELb0ELb0EEEvNS_9FwdParamsE,@"STO_CUDA_ENTRY STV_DEFAULT"
_ZN10layer_norm31ln_parallel_residual_fwd_kernelINS_13Kernel_traitsIf13__nv_bfloat16S2_S2_fjLj1024ELj1ELj4ELj1ELj16ENS_18Kernel_traits_baseILj1024EfS2_S2_S2_fjLj128EEEEELb1ELb0ELb0EEEvNS_9FwdParamsE:
.text._ZN10layer_norm31ln_parallel_residual_fwd_kernelINS_13Kernel_traitsIf13__nv_bfloat16S2_S2_fjLj1024ELj1ELj4ELj1ELj16ENS_18Kernel_traits_baseILj1024EfS2_S2_S2_fjLj128EEEEELb1ELb0ELb0EEEvNS_9FwdParamsE:
        /* <DEDUP_REMOVED lines=18> */
[----:B------:R-:W-:Y:S01]  /*0120*/  BSSY.RECONVERGENT B0, `(.L_x_4654) ;  /* 0x0000185000007945 */ /* 0x000fe20003800200 */
[----:B------:R-:W1:Y:S01]  /*0130*/  S2UR UR5, SR_CTAID.X ;  /* 0x00000000000579c3 */ /* 0x000e620000002500 */
[----:B-----5:R-:W-:Y:S01]  /*0140*/  SHF.R.U32.HI R8, RZ, 0x5, R9 ;  /* 0x00000005ff087819 */ /* 0x020fe20000011609 */
[----:B------:R-:W-:-:S06]  /*0150*/  UISETP.NE.AND.EX UP0, UPT, UR11, URZ, UPT, UP0 ;  /* 0x000000ff0b00728c */ /* 0x000fcc000bf05300 */
[----:B------:R-:W3:Y:S01]  /*0160*/  LDC R10, c[0x0][0x360] ;  /* 0x0000d800ff0a7b82 */ /* 0x000ee20000000800 */
[----:B-1----:R-:W-:-:S06]  /*0170*/  USHF.L.U32 UR4, UR5, 0x2, URZ ;  /* 0x0000000205047899 */ /* 0x002fcc00080006ff */
[----:B------:R-:W-:Y:S01]  /*0180*/  LOP3.LUT R8, R8, UR4, RZ, 0xfc, !PT ;  /* 0x0000000408087c12 */ /* 0x000fe2000f8efcff */
[----:B---3--:R-:W-:Y:S01]  /*0190*/  IMAD R10, R10, UR5, R9 ;  /* 0x000000050a0a7c24 */ /* 0x008fe2000f8e0209 */
[----:B--2---:R-:W-:Y:S02]  /*01a0*/  @P0 R2UR UR6, R2 ;  /* 0x00000000020602ca */ /* 0x004fe400000e0000 */
[----:B------:R-:W-:Y:S02]  /*01b0*/  @P0 R2UR UR7, R3 ;  /* 0x00000000030702ca */ /* 0x000fe400000e0000 */
[----:B------:R-:W-:Y:S02]  /*01c0*/  SHF.R.S32.HI R2, RZ, 0x1f, R11 ;  /* 0x0000001fff027819 */ /* 0x000fe4000001140b */
[----:B0-----:R-:W-:Y:S02]  /*01d0*/  @P0 IADD3 R0, P1, PT, R4, R7, RZ ;  /* 0x0000000704000210 */ /* 0x001fe40007f3e0ff */
[----:B------:R-:W-:-:S02]  /*01e0*/  LEA.HI R2, R2, R11, RZ, 0x3 ;  /* 0x0000000b02027211 */ /* 0x000fc400078f18ff */
[C---:B------:R-:W-:Y:S01]  /*01f0*/  LOP3.LUT R11, R9.reuse, 0x1f, RZ, 0xc, !PT ;  /* 0x0000001f090b7812 */ /* 0x040fe200078e0cff */
[----:B------:R-:W-:Y:S01]  /*0200*/  @P0 IMAD.X R13, RZ, RZ, R5, P1 ;  /* 0x000000ffff0d0224 */ /* 0x000fe200008e0605 */
[----:B------:R-:W-:Y:S01]  /*0210*/  LOP3.LUT R9, R9, 0x1f, RZ, 0xc0, !PT ;  /* 0x0000001f09097812 */ /* 0x000fe200078ec0ff */
[----:B------:R-:W-:Y:S01]  /*0220*/  UIADD3 UR14, UPT, UPT, UR6, -0x61c88647, URZ ;  /* 0x9e3779b9060e7890 */ /* 0x000fe2000fffe0ff */
[----:B------:R-:W-:Y:S01]  /*0230*/  LEA.HI.SX32 R11, R2, R11, 0x1d ;  /* 0x0000000b020b7211 */ /* 0x000fe200078feaff */
        /* <DEDUP_REMOVED lines=36> */
[C---:B-1----:R-:W-:Y:S01]  /*0480*/  @P0 IMAD.WIDE.U32 R14, R21.reuse, 0x20, R14 ;  /* 0x00000020150e0825 */ /* 0x042fe200078e000e */
[----:B------:R0:W5:Y:S06]  /*0490*/  @P0 LDG.E.128 R48, desc[UR8][R12.64+0x10] ;  /* 0x000010080c300981 */ /* 0x00016c000c1e1d00 */
[----:B------:R-:W1:Y:S01]  /*04a0*/  LDC.64 R18, c[0x0][0x3d8] ;  /* 0x0000f600ff127b82 */ /* 0x000e620000000a00 */
[----:B------:R-:W-:Y:S01]  /*04b0*/  @P0 VIADD R21, R21, 0x20 ;  /* 0x0000002015150836 */ /* 0x000fe20000000000 */
[----:B------:R0:W5:Y:S01]  /*04c0*/  @P0 LDG.E.128 R52, desc[UR8][R14.64] ;  /* 0x000000080e340981 */ /* 0x000162000c1e1d00 */
[----:B--2---:R-:W-:-:S03]  /*04d0*/  @P1 IMAD.WIDE.U32 R2, R9, 0x20, R2 ;  /* 0x0000002009021825 */ /* 0x004fc600078e0002 */
[----:B------:R0:W5:Y:S01]  /*04e0*/  @P0 LDG.E.128 R56, desc[UR8][R14.64+0x10] ;  /* 0x000010080e380981 */ /* 0x000162000c1e1d00 */
[----:B---3--:R-:W-:-:S03]  /*04f0*/  @P1 IMAD.WIDE.U32 R4, R9, 0x20, R4 ;  /* 0x0000002009041825 */ /* 0x008fc600078e0004 */
        /* <DEDUP_REMOVED lines=78> */
.L_x_4656:
        /* <DEDUP_REMOVED lines=10> */
[----:B------:R-:W5:Y:S02]  /*0a80*/  @P1 LDG.E.128 R28, desc[UR8][R16.64] ;  /* 0x00000008101c1981 */ /* 0x000f64000c1e1d00 */
[----:B------:R-:W0:Y:S01]  /*0a90*/  LDC.64 R20, c[0x0][0x3d8] ;  /* 0x0000f600ff147b82 */ /* 0x000e220000000a00 */
[C---:B-1----:R-:W-:Y:S01]  /*0aa0*/  @P1 IMAD.WIDE.U32 R18, R9.reuse, 0x20, R12 ;  /* 0x0000002009121825 */ /* 0x042fe200078e000c */
[----:B------:R-:W5:Y:S04]  /*0ab0*/  @P1 LDG.E.128 R32, desc[UR8][R16.64+0x10] ;  /* 0x0000100810201981 */ /* 0x000f68000c1e1d00 */
[----:B------:R-:W5:Y:S02]  /*0ac0*/  @P1 LDG.E.128 R36, desc[UR8][R18.64] ;  /* 0x0000000812241981 */ /* 0x000f64000c1e1d00 */
[----:B------:R-:W1:Y:S01]  /*0ad0*/  @P0 LDC.64 R22, c[0x0][0x440] ;  /* 0x00011000ff160b82 */ /* 0x000e620000000a00 */
[----:B--2---:R-:W-:Y:S01]  /*0ae0*/  @P1 IMAD.WIDE.U32 R2, R9, 0x20, R2 ;  /* 0x0000002009021825 */ /* 0x004fe200078e0002 */
[----:B------:R-:W5:Y:S04]  /*0af0*/  @P1 LDG.E.128 R40, desc[UR8][R18.64+0x10] ;  /* 0x0000100812281981 */ /* 0x000f68000c1e1d00 */
[----:B------:R-:W5:Y:S02]  /*0b00*/  @P1 LD.E.128 R120, desc[UR8][R2.64] ;  /* 0x0000000802781980 */ /* 0x000f64000c101d00 */
[----:B------:R-:W2:Y:S08]  /*0b10*/  LDC.64 R24, c[0x0][0x3d0] ;  /* 0x0000f400ff187b82 */ /* 0x000eb00000000a00 */
[----:B------:R-:W4:Y:S08]  /*0b20*/  LDC.64 R26, c[0x0][0x3d8] ;  /* 0x0000f600ff1a7b82 */ /* 0x000f300000000a00 */
[----:B------:R-:W4:Y:S01]  /*0b30*/  @P2 LDC.64 R76, c[0x0][0x440] ;  /* 0x00011000ff4c2b82 */ /* 0x000f220000000a00 */
[C---:B---3--:R-:W-:Y:S01]  /*0b40*/  @P0 IMAD.WIDE.U32 R4, R125.reuse, 0x20, R14 ;  /* 0x000000207d040825 */ /* 0x048fe200078e000e */
[----:B------:R3:W5:Y:S03]  /*0b50*/  @P1 LD.E.128 R116, desc[UR8][R2.64+0x10] ;  /* 0x0000100802741980 */ /* 0x000766000c101d00 */
[C---:B0-----:R-:W-:Y:S01]  /*0b60*/  @P0 IMAD.WIDE.U32 R12, R125.reuse, 0x20, R20 ;  /* 0x000000207d0c0825 */ /* 0x041fe200078e0014 */
[----:B------:R0:W5:Y:S03]  /*0b70*/  @P0 LDG.E.128 R44, desc[UR8][R4.64] ;  /* 0x00000008042c0981 */ /* 0x000166000c1e1d00 */
[C---:B-1----:R-:W-:Y:S01]  /*0b80*/  @P0 IMAD.WIDE.U32 R14, R125.reuse, 0x20, R22 ;  /* 0x000000207d0e0825 */ /* 0x042fe200078e0016 */
[----:B------:R0:W5:Y:S03]  /*0b90*/  @P0 LDG.E.128 R48, desc[UR8][R4.64+0x10] ;  /* 0x0000100804300981 */ /* 0x000166000c1e1d00 */
[----:B------:R-:W-:Y:S01]  /*0ba0*/  @P0 VIADD R125, R125, 0x20 ;  /* 0x000000207d7d0836 */ /* 0x000fe20000000000 */
[----:B------:R0:W5:Y:S03]  /*0bb0*/  @P0 LDG.E.128 R52, desc[UR8][R12.64] ;  /* 0x000000080c340981 */ /* 0x000166000c1e1d00 */
[C---:B--2---:R-:W-:Y:S01]  /*0bc0*/  @P2 IMAD.WIDE.U32 R24, R125.reuse, 0x20, R24 ;  /* 0x000000207d182825 */ /* 0x044fe200078e0018 */
[----:B------:R0:W5:Y:S03]  /*0bd0*/  @P0 LDG.E.128 R56, desc[UR8][R12.64+0x10] ;  /* 0x000010080c380981 */ /* 0x000166000c1e1d00 */
[C---:B----4-:R-:W-:Y:S01]  /*0be0*/  @P2 IMAD.WIDE.U32 R26, R125.reuse, 0x20, R26 ;  /* 0x000000207d1a2825 */ /* 0x050fe200078e001a */
[----:B------:R0:W5:Y:S03]  /*0bf0*/  @P2 LDG.E.128 R60, desc[UR8][R24.64] ;  /* 0x00000008183c2981 */ /* 0x000166000c1e1d00 */
[----:B---3--:R-:W-:Y:S01]  /*0c00*/  @P2 IMAD.WIDE.U32 R2, R125, 0x20, R76 ;  /* 0x000000207d022825 */ /* 0x008fe200078e004c */
[----:B------:R0:W5:Y:S04]  /*0c10*/  @P2 LDG.E.128 R64, desc[UR8][R24.64+0x10] ;  /* 0x0000100818402981 */ /* 0x000168000c1e1d00 */
[----:B------:R0:W5:Y:S04]  /*0c20*/  @P2 LDG.E.128 R68, desc[UR8][R26.64] ;  /* 0x000000081a442981 */ /* 0x000168000c1e1d00 */
[----:B------:R0:W5:Y:S04]  /*0c30*/  @P2 LDG.E.128 R72, desc[UR8][R26.64+0x10] ;  /* 0x000010081a482981 */ /* 0x000168000c1e1d00 */
[----:B------:R0:W5:Y:S04]  /*0c40*/  @P2 LD.E.128 R104, desc[UR8][R2.64] ;  /* 0x0000000802682980 */ /* 0x000168000c101d00 */
[----:B------:R0:W5:Y:S04]  /*0c50*/  @P2 LD.E.128 R100, desc[UR8][R2.64+0x10] ;  /* 0x0000100802642980 */ /* 0x000168000c101d00 */
        /* <DEDUP_REMOVED lines=18> */
[----:B------:R-:W1:Y:S08]  /*0d80*/  LDC.64 R4, c[0x0][0x3d8] ;  /* 0x0000f600ff047b82 */ /* 0x000e700000000a00 */
[----:B------:R-:W2:Y:S01]  /*0d90*/  LDC.64 R12, c[0x0][0x440] ;  /* 0x00011000ff0c7b82 */ /* 0x000ea20000000a00 */
[----:B0-----:R-:W-:-:S05]  /*0da0*/  IMAD.WIDE.U32 R2, R125, 0x20, R2 ;  /* 0x000000207d027825 */ /* 0x001fca00078e0002 */
[----:B------:R0:W5:Y:S01]  /*0db0*/  LDG.E.128 R128, desc[UR8][R2.64+0x10] ;  /* 0x0000100802807981 */ /* 0x000162000c1e1d00 */
[----:B-1----:R-:W-:-:S05]  /*0dc0*/  IMAD.WIDE.U32 R4, R125, 0x20, R4 ;  /* 0x000000207d047825 */ /* 0x002fca00078e0004 */
[----:B------:R0:W5:Y:S01]  /*0dd0*/  LDG.E.128 R132, desc[UR8][R4.64] ;  /* 0x0000000804847981 */ /* 0x000162000c1e1d00 */
[----:B--2---:R-:W-:-:S03]  /*0de0*/  IMAD.WIDE.U32 R12, R125, 0x20, R12 ;  /* 0x000000207d0c7825 */ /* 0x004fc600078e000c */
[----:B------:R0:W5:Y:S04]  /*0df0*/  LDG.E.128 R136, desc[UR8][R4.64+0x10] ;  /* 0x0000100804887981 */ /* 0x000168000c1e1d00 */
[----:B------:R0:W5:Y:S04]  /*0e00*/  LDG.E.128 R124, desc[UR8][R2.64] ;  /* 0x00000008027c7981 */ /* 0x000168000c1e1d00 */
[----:B------:R0:W5:Y:S04]  /*0e10*/  LD.E.128 R152, desc[UR8][R12.64] ;  /* 0x000000080c987980 */ /* 0x000168000c101d00 */
[----:B------:R0:W5:Y:S01]  /*0e20*/  LD.E.128 R148, desc[UR8][R12.64+0x10] ;  /* 0x000010080c947980 */ /* 0x000162000c101d00 */
        /* <DEDUP_REMOVED lines=17> */
.L_x_4655:
        /* <DEDUP_REMOVED lines=9> */
[----:B------:R-:W1:Y:S08]  /*0fd0*/  LDC.64 R12, c[0x0][0x3d8] ;  /* 0x0000f600ff0c7b82 */ /* 0x000e700000000a00 */
[----:B------:R-:W2:Y:S08]  /*0fe0*/  @P1 LDC.64 R14, c[0x0][0x440] ;  /* 0x00011000ff0e1b82 */ /* 0x000eb00000000a00 */
[----:B------:R-:W3:Y:S01]  /*0ff0*/  LDC.64 R16, c[0x0][0x3d0] ;  /* 0x0000f400ff107b82 */ /* 0x000ee20000000a00 */
[----:B0-----:R-:W-:-:S07]  /*1000*/  @P1 IMAD.WIDE.U32 R4, R9, 0x20, R4 ;  /* 0x0000002009041825 */ /* 0x001fce00078e0004 */
[----:B------:R-:W0:Y:S08]  /*1010*/  @P0 LDC.64 R22, c[0x0][0x438] ;  /* 0x00010e00ff160b82 */ /* 0x000e300000000a00 */
[----:B------:R-:W4:Y:S08]  /*1020*/  LDC.64 R24, c[0x0][0x3d8] ;  /* 0x0000f600ff187b82 */ /* 0x000f300000000a00 */
[----:B------:R-:W3:Y:S08]  /*1030*/  @P0 LDC.64 R26, c[0x0][0x440] ;  /* 0x00011000ff1a0b82 */ /* 0x000ef00000000a00 */
[----:B------:R-:W3:Y:S08]  /*1040*/  @P1 LDC.64 R2, c[0x0][0x438] ;  /* 0x00010e00ff021b82 */ /* 0x000ef00000000a00 */
[----:B------:R-:W3:Y:S08]  /*1050*/  LDC.64 R124, c[0x0][0x3d0] ;  /* 0x0000f400ff7c7b82 */ /* 0x000ef00000000a00 */
[----:B------:R-:W3:Y:S08]  /*1060*/  LDC.64 R128, c[0x0][0x3d8] ;  /* 0x0000f600ff807b82 */ /* 0x000ef00000000a00 */
[----:B------:R-:W3:Y:S08]  /*1070*/  @P2 LDC.64 R126, c[0x0][0x438] ;  /* 0x00010e00ff7e2b82 */ /* 0x000ef00000000a00 */
[----:B------:R-:W3:Y:S01]  /*1080*/  @P2 LDC.64 R130, c[0x0][0x440] ;  /* 0x00011000ff822b82 */ /* 0x000ee20000000a00 */
[C---:B------:R-:W-:Y:S01]  /*1090*/  @P1 LOP3.LUT R133, R9.reuse, 0x20, RZ, 0xfc, !PT ;  /* 0x0000002009851812 */ /* 0x040fe200078efcff */
[----:B------:R-:W5:Y:S01]  /*10a0*/  @P1 LDG.E.128 R28, desc[UR8][R4.64] ;  /* 0x00000008041c1981 */ /* 0x000f62000c1e1d00 */
[----:B-1----:R-:W-:-:S03]  /*10b0*/  @P1 IMAD.WIDE.U32 R18, R9, 0x20, R12 ;  /* 0x0000002009121825 */ /* 0x002fc600078e000c */
[----:B------:R3:W5:Y:S01]  /*10c0*/  @P1 LDG.E.128 R32, desc[UR8][R4.64+0x10] ;  /* 0x0000100804201981 */ /* 0x000762000c1e1d00 */
[----:B--2---:R-:W-:-:S03]  /*10d0*/  @P1 IMAD.WIDE.U32 R20, R9, 0x20, R14 ;  /* 0x0000002009141825 */ /* 0x004fc600078e000e */
[----:B------:R1:W5:Y:S01]  /*10e0*/  @P1 LDG.E.128 R36, desc[UR8][R18.64] ;  /* 0x0000000812241981 */ /* 0x000362000c1e1d00 */
[----:B0-----:R-:W-:-:S03]  /*10f0*/  @P0 IMAD.WIDE.U32 R12, R133, 0x20, R22 ;  /* 0x00000020850c0825 */ /* 0x001fc600078e0016 */
[----:B------:R1:W5:Y:S01]  /*1100*/  @P1 LDG.E.128 R40, desc[UR8][R18.64+0x10] ;  /* 0x0000100812281981 */ /* 0x000362000c1e1d00 */
[----:B----4-:R-:W-:-:S03]  /*1110*/  @P0 IMAD.WIDE.U32 R14, R133, 0x20, R24 ;  /* 0x00000020850e0825 */ /* 0x010fc600078e0018 */
[----:B------:R1:W5:Y:S01]  /*1120*/  @P1 LD.E.128 R120, desc[UR8][R20.64] ;  /* 0x0000000814781980 */ /* 0x000362000c101d00 */
[----:B---3--:R-:W-:-:S03]  /*1130*/  @P0 IMAD.WIDE.U32 R4, R133, 0x20, R16 ;  /* 0x0000002085040825 */ /* 0x008fc600078e0010 */
[----:B------:R1:W5:Y:S01]  /*1140*/  @P1 LD.E.128 R116, desc[UR8][R20.64+0x10] ;  /* 0x0000100814741980 */ /* 0x000362000c101d00 */
[----:B------:R-:W-:-:S03]  /*1150*/  @P0 IMAD.WIDE.U32 R16, R133, 0x20, R26 ;  /* 0x0000002085100825 */ /* 0x000fc600078e001a */
[----:B------:R1:W5:Y:S01]  /*1160*/  @P0 LDG.E.128 R44, desc[UR8][R4.64] ;  /* 0x00000008042c0981 */ /* 0x000362000c1e1d00 */
[----:B------:R-:W-:Y:S02]  /*1170*/  @P0 VIADD R133, R133, 0x20 ;  /* 0x0000002085850836 */ /* 0x000fe40000000000 */
[----:B------:R-:W-:Y:S01]  /*1180*/  @P1 IMAD.WIDE.U32 R2, R9, 0x20, R2 ;  /* 0x0000002009021825 */ /* 0x000fe200078e0002 */
[----:B------:R1:W5:Y:S03]  /*1190*/  @P0 LDG.E.128 R48, desc[UR8][R4.64+0x10] ;  /* 0x0000100804300981 */ /* 0x000366000c1e1d00 */
[C---:B------:R-:W-:Y:S01]  /*11a0*/  @P2 IMAD.WIDE.U32 R124, R133.reuse, 0x20, R124 ;  /* 0x00000020857c2825 */ /* 0x040fe200078e007c */
[----:B------:R1:W5:Y:S03]  /*11b0*/  @P1 LD.E.128 R96, desc[UR8][R2.64] ;  /* 0x0000000802601980 */ /* 0x000366000c101d00 */
[C---:B------:R-:W-:Y:S01]  /*11c0*/  @P2 IMAD.WIDE.U32 R126, R133.reuse, 0x20, R126 ;  /* 0x00000020857e2825 */ /* 0x040fe200078e007e */
[----:B------:R1:W5:Y:S03]  /*11d0*/  @P1 LD.E.128 R92, desc[UR8][R2.64+0x10] ;  /* 0x00001008025c1980 */ /* 0x000366000c101d00 */
[C---:B------:R-:W-:Y:S01]  /*11e0*/  @P2 IMAD.WIDE.U32 R128, R133.reuse, 0x20, R128 ;  /* 0x0000002085802825 */ /* 0x040fe200078e0080 */
        /* <DEDUP_REMOVED lines=15> */
[----:B------:R-:W-:Y:S01]  /*12e0*/  ISETP.GE.U32.AND P0, PT, R11, 0x80, PT ;  /* 0x000000800b00780c */ /* 0x000fe20003f06070 */
[----:B------:R-:W-:-:S12]  /*12f0*/  @P2 VIADD R133, R133, 0x20 ;  /* 0x0000002085852836 */ /* 0x000fd80000000000 */
[----:B-1----:R-:W-:Y:S05]  /*1300*/  @!P0 BRA `(.L_x_4657) ;  /* 0x0000000400988947 */ /* 0x002fea0003800000 */
        /* <DEDUP_REMOVED lines=17> */
.L_x_4658:
        /* <DEDUP_REMOVED lines=11> */
[----:B------:R-:W0:Y:S01]  /*14d0*/  @P0 LDC.64 R22, c[0x0][0x438] ;  /* 0x00010e00ff160b82 */ /* 0x000e220000000a00 */
[C---:B-1----:R-:W-:Y:S01]  /*14e0*/  @P1 IMAD.WIDE.U32 R18, R9.reuse, 0x20, R12 ;  /* 0x0000002009121825 */ /* 0x042fe200078e000c */
[----:B------:R1:W5:Y:S04]  /*14f0*/  @P1 LDG.E.128 R32, desc[UR8][R14.64+0x10] ;  /* 0x000010080e201981 */ /* 0x000368000c1e1d00 */
[----:B------:R-:W5:Y:S02]  /*1500*/  @P1 LDG.E.128 R36, desc[UR8][R18.64] ;  /* 0x0000000812241981 */ /* 0x000f64000c1e1d00 */
[----:B------:R-:W4:Y:S01]  /*1510*/  LDC.64 R24, c[0x0][0x3d8] ;  /* 0x0000f600ff187b82 */ /* 0x000f220000000a00 */
[----:B--2---:R-:W-:Y:S01]  /*1520*/  @P1 IMAD.WIDE.U32 R16, R9, 0x20, R4 ;  /* 0x0000002009101825 */ /* 0x004fe200078e0004 */
[----:B------:R-:W5:Y:S04]  /*1530*/  @P1 LDG.E.128 R40, desc[UR8][R18.64+0x10] ;  /* 0x0000100812281981 */ /* 0x000f68000c1e1d00 */
[----:B------:R-:W5:Y:S02]  /*1540*/  @P1 LD.E.128 R96, desc[UR8][R16.64] ;  /* 0x0000000810601980 */ /* 0x000f64000c101d00 */
[----:B------:R-:W2:Y:S08]  /*1550*/  LDC.64 R26, c[0x0][0x3d0] ;  /* 0x0000f400ff1a7b82 */ /* 0x000eb00000000a00 */
[----:B------:R-:W1:Y:S08]  /*1560*/  @P2 LDC.64 R100, c[0x0][0x438] ;  /* 0x00010e00ff642b82 */ /* 0x000e700000000a00 */
[----:B------:R-:W1:Y:S01]  /*1570*/  LDC.64 R102, c[0x0][0x3d8] ;  /* 0x0000f600ff667b82 */ /* 0x000e620000000a00 */
[C---:B---3--:R-:W-:Y:S01]  /*1580*/  @P0 IMAD.WIDE.U32 R2, R125.reuse, 0x20, R20 ;  /* 0x000000207d020825 */ /* 0x048fe200078e0014 */
[----:B------:R3:W5:Y:S03]  /*1590*/  @P1 LD.E.128 R92, desc[UR8][R16.64+0x10] ;  /* 0x00001008105c1980 */ /* 0x000766000c101d00 */
[C---:B0-----:R-:W-:Y:S01]  /*15a0*/  @P0 IMAD.WIDE.U32 R4, R125.reuse, 0x20, R22 ;  /* 0x000000207d040825 */ /* 0x041fe200078e0016 */
[----:B------:R0:W5:Y:S03]  /*15b0*/  @P0 LDG.E.128 R44, desc[UR8][R2.64] ;  /* 0x00000008022c0981 */ /* 0x000166000c1e1d00 */
[C---:B----4-:R-:W-:Y:S01]  /*15c0*/  @P0 IMAD.WIDE.U32 R12, R125.reuse, 0x20, R24 ;  /* 0x000000207d0c0825 */ /* 0x050fe200078e0018 */
[----:B------:R-:W-:Y:S01]  /*15d0*/  @P0 IADD3 R125, PT, PT, R125, 0x20, RZ ;  /* 0x000000207d7d0810 */ /* 0x000fe20007ffe0ff */
[----:B------:R0:W5:Y:S04]  /*15e0*/  @P0 LDG.E.128 R48, desc[UR8][R2.64+0x10] ;  /* 0x0000100802300981 */ /* 0x000168000c1e1d00 */
[C---:B--2---:R-:W-:Y:S01]  /*15f0*/  @P2 IMAD.WIDE.U32 R26, R125.reuse, 0x20, R26 ;  /* 0x000000207d1a2825 */ /* 0x044fe200078e001a */
[----:B------:R0:W5:Y:S03]  /*1600*/  @P0 LD.E.128 R88, desc[UR8][R4.64] ;  /* 0x0000000804580980 */ /* 0x000166000c101d00 */
[C---:B-1----:R-:W-:Y:S01]  /*1610*/  @P2 IMAD.WIDE.U32 R14, R125.reuse, 0x20, R100 ;  /* 0x000000207d0e2825 */ /* 0x042fe200078e0064 */
[----:B------:R0:W5:Y:S03]  /*1620*/  @P2 LDG.E.128 R60, desc[UR8][R26.64] ;  /* 0x000000081a3c2981 */ /* 0x000166000c1e1d00 */
[----:B---3--:R-:W-:Y:S01]  /*1630*/  @P2 IMAD.WIDE.U32 R16, R125, 0x20, R102 ;  /* 0x000000207d102825 */ /* 0x008fe200078e0066 */
[----:B------:R0:W5:Y:S04]  /*1640*/  @P2 LDG.E.128 R64, desc[UR8][R26.64+0x10] ;  /* 0x000010081a402981 */ /* 0x000168000c1e1d00 */
[----:B------:R0:W5:Y:S04]  /*1650*/  @P2 LD.E.128 R80, desc[UR8][R14.64] ;  /* 0x000000080e502980 */ /* 0x000168000c101d00 */
[----:B------:R0:W5:Y:S04]  /*1660*/  @P2 LD.E.128 R76, desc[UR8][R14.64+0x10] ;  /* 0x000010080e4c2980 */ /* 0x000168000c101d00 */
[----:B------:R0:W5:Y:S04]  /*1670*/  @P2 LDG.E.128 R68, desc[UR8][R16.64] ;  /* 0x0000000810442981 */ /* 0x000168000c1e1d00 */
[----:B------:R0:W5:Y:S04]  /*1680*/  @P2 LDG.E.128 R72, desc[UR8][R16.64+0x10] ;  /* 0x0000100810482981 */ /* 0x000168000c1e1d00 */
        /* <DEDUP_REMOVED lines=24> */
[----:B------:R0:W5:Y:S01]  /*1810*/  LD.E.128 R144, desc[UR8][R4.64] ;  /* 0x0000000804907980 */ /* 0x000162000c101d00 */
[----:B--2---:R-:W-:-:S03]  /*1820*/  IMAD.WIDE.U32 R12, R125, 0x20, R12 ;  /* 0x000000207d0c7825 */ /* 0x004fc600078e000c */
[----:B------:R0:W5:Y:S04]  /*1830*/  LD.E.128 R140, desc[UR8][R4.64+0x10] ;  /* 0x00001008048c7980 */ /* 0x000168000c101d00 */
        /* <DEDUP_REMOVED lines=19> */
.L_x_4657:
[----:B------:R-:W-:Y:S05]  /*1970*/  BSYNC.RECONVERGENT B0 ;  /* 0x0000000000007941 */ /* 0x000fea0003800200 */
.L_x_4654:
[----:B------:R-:W1:Y:S02]  /*1980*/  LDCU UR4, c[0x0][0x384] ;  /* 0x00007080ff0477ac */ /* 0x000e640008000800 */
[----:B-1----:R-:W-:-:S13]  /*1990*/  ISETP.GE.AND P0, PT, R8, UR4, PT ;  /* 0x0000000408007c0c */ /* 0x002fda000bf06270 */
[----:B------:R-:W-:Y:S05]  /*19a0*/  @P0 EXIT ;  /* 0x000000000000094d */ /* 0x000fea0003800000 */
[----:B0-----:R-:W-:Y:S01]  /*19b0*/  IMAD.HI.U32 R3, R10, -0x326172a9, RZ ;  /* 0xcd9e8d570a037827 */ /* 0x001fe200078e00ff */
[----:B------:R-:W0:Y:S01]  /*19c0*/  LDCU.U8 UR4, c[0x0][0x410] ;  /* 0x00008200ff0477ac */ /* 0x000e220008000000 */
[----:B------:R-:W-:Y:S02]  /*19d0*/  BSSY B0, `(.L_x_4659) ;  /* 0x00021c8000007945 */ /* 0x000fe40003800000 */
        /* <DEDUP_REMOVED lines=9> */
[C---:B------:R-:W-:Y:S01]  /*1a70*/  IMAD.HI.U32 R4, R2.reuse, -0x326172a9, RZ ;  /* 0xcd9e8d5702047827 */ /* 0x040fe200078e00ff */
        /* <DEDUP_REMOVED lines=49> */
[----:B------:R-:W-:-:S04]  /*1d90*/  IMAD.HI.U32 R5, R13, -0x2daee0ad, RZ ;  /* 0xd2511f530d057827 */ /* 0x000fc800078e00ff */
[----:B------:R-:W-:Y:S01]  /*1da0*/  IMAD.HI.U32 R4, R15, -0x326172a9, RZ ;  /* 0xcd9e8d570f047827 */ /* 0x000fe200078e00ff */
[----:B------:R-:W-:-:S03]  /*1db0*/  LOP3.LUT R5, R2, UR31, R5, 0x96, !PT ;  /* 0x0000001f02057c12 */ /* 0x000fc6000f8e9605 */
[----:B------:R-:W-:Y:S01]  /*1dc0*/  IMAD.MOV.U32 R2, RZ, RZ, RZ ;  /* 0x000000ffff027224 */ /* 0x000fe200078e00ff */
[----:B------:R-:W-:Y:S01]  /*1dd0*/  LOP3.LUT R4, R17, UR30, R4, 0x96, !PT ;  /* 0x0000001e11047c12 */ /* 0x000fe2000f8e9604 */
[----:B------:R-:W-:Y:S02]  /*1de0*/  IMAD R198, R13, -0x2daee0ad, RZ ;  /* 0xd2511f530dc67824 */ /* 0x000fe400078e02ff */
[----:B-1234-:R-:W-:-:S07]  /*1df0*/  IMAD R0, R15, -0x326172a9, RZ ;  /* 0xcd9e8d570f007824 */ /* 0x01efce00078e02ff */
.L_x_5168:
        /* <DEDUP_REMOVED lines=17> */
[----:B------:R-:W3:Y:S01]  /*1f10*/  @P0 LDG.E.128 R156, desc[UR8][R200.64] ;  /* 0x00000008c89c0981 */ /* 0x000ee2000c1e1d00 */
[----:B--2---:R-:W-:-:S05]  /*1f20*/  @P1 IMAD.WIDE.U32 R168, R197, 0x10, R168 ;  /* 0x00000010c5a81825 */ /* 0x004fca00078e00a8 */
        /* <DEDUP_REMOVED lines=24> */
.L_x_4665:
        /* <DEDUP_REMOVED lines=13> */
.L_x_4667:
[----:B------:R-:W-:Y:S05]  /*2180*/  BSYNC.RECONVERGENT B3 ;  /* 0x0000000000037941 */ /* 0x000fea0003800200 */
.L_x_4666:
        /* <DEDUP_REMOVED lines=42> */
[----:B------:R-:W-:-:S07]  /*2430*/  IMAD.MOV.U32 R168, RZ, RZ, R202 ;  /* 0x000000ffffa87224 */ /* 0x000fce00078e00ca */
.L_x_4664:
[----:B------:R-:W-:Y:S05]  /*2440*/  BSYNC.RECONVERGENT B2 ;  /* 0x0000000000027941 */ /* 0x000fea0003800200 */
.L_x_4663:
        /* <DEDUP_REMOVED lines=29> */
.L_x_4670:
        /* <DEDUP_REMOVED lines=13> */
.L_x_4672:
[----:B------:R-:W-:Y:S05]  /*26f0*/  BSYNC.RECONVERGENT B3 ;  /* 0x0000000000037941 */ /* 0x000fea0003800200 */
.L_x_4671:
        /* <DEDUP_REMOVED lines=43> */
.L_x_4669:
[----:B------:R-:W-:Y:S05]  /*29b0*/  BSYNC.RECONVERGENT B2 ;  /* 0x0000000000027941 */ /* 0x000fea0003800200 */
.L_x_4668:
        /* <DEDUP_REMOVED lines=25> */
.L_x_4675:
        /* <DEDUP_REMOVED lines=13> */
.L_x_4677:
[----:B------:R-:W-:Y:S05]  /*2c20*/  BSYNC.RECONVERGENT B3 ;  /* 0x0000000000037941 */ /* 0x000fea0003800200 */
.L_x_4676:
        /* <DEDUP_REMOVED lines=43> */
.L_x_4674:
[----:B------:R-:W-:Y:S05]  /*2ee0*/  BSYNC.RECONVERGENT B2 ;  /* 0x0000000000027941 */ /* 0x000fea0003800200 */
.L_x_4673:
        /* <DEDUP_REMOVED lines=9> */
[----:B------:R-:W-:-:S02]  /*2f80*/  FSETP.GTU.FTZ.AND P2, PT, R3, R204, PT ;  /* 0x000000cc0300720b */ /* 0x000fc40003f5c000 */
[----:B------:R-:W-:Y:S02]  /*2f90*/  @P0 SHF.L.U32 R3, R157, 0x10, RZ ;  /* 0x000000109d030819 */ /* 0x000fe400000006ff */
        /* <DEDUP_REMOVED lines=15> */
.L_x_4680:
        /* <DEDUP_REMOVED lines=13> */
.L_x_4682:
[----:B------:R-:W-:Y:S05]  /*3160*/  BSYNC.RECONVERGENT B3 ;  /* 0x0000000000037941 */ /* 0x000fea0003800200 */
.L_x_4681:
        /* <DEDUP_REMOVED lines=43> */
.L_x_4679:
[----:B------:R-:W-:Y:S05]  /*3420*/  BSYNC.RECONVERGENT B2 ;  /* 0x0000000000027941 */ /* 0x000fea0003800200 */
.L_x_4678:
        /* <DEDUP_REMOVED lines=25> */
.L_x_4685:
        /* <DEDUP_REMOVED lines=13> */
.L_x_4687:
[----:B------:R-:W-:Y:S05]  /*3690*/  BSYNC.RECONVERGENT B3 ;  /* 0x0000000000037941 */ /* 0x000fea0003800200 */
.L_x_4686:
        /* <DEDUP_REMOVED lines=43> */
.L_x_4684:
[----:B------:R-:W-:Y:S05]  /*3950*/  BSYNC.RECONVERGENT B2 ;  /* 0x0000000000027941 */ /* 0x000fea0003800200 */
.L_x_4683:
        /* <DEDUP_REMOVED lines=8> */
[----:B------:R-:W-:Y:S02]  /*39e0*/  FSETP.GTU.FTZ.AND P2, PT, R3, R204, PT ;  /* 0x000000cc0300720b */ /* 0x000fe40003f5c000 */
[----:B------:R-:W-:Y:S02]  /*39f0*/  MOV R3, R0 ;  /* 0x0000000000037202 */ /* 0x000fe40000000f00 */
        /* <DEDUP_REMOVED lines=14> */
.L_x_4690:
        /* <DEDUP_REMOVED lines=13> */
.L_x_4692:
[----:B------:R-:W-:Y:S05]  /*3bb0*/  BSYNC.RECONVERGENT B3 ;  /* 0x0000000000037941 */ /* 0x000fea0003800200 */
.L_x_4691:
        /* <DEDUP_REMOVED lines=43> */
.L_x_4689:
[----:B------:R-:W-:Y:S05]  /*3e70*/  BSYNC.RECONVERGENT B2 ;  /* 0x0000000000027941 */ /* 0x000fea0003800200 */
.L_x_4688:
        /* <DEDUP_REMOVED lines=23> */
.L_x_4695:
        /* <DEDUP_REMOVED lines=13> */
.L_x_4697:
[----:B------:R-:W-:Y:S05]  /*40c0*/  BSYNC.RECONVERGENT B3 ;  /* 0x0000000000037941 */ /* 0x000fea0003800200 */
.L_x_4696:
        /* <DEDUP_REMOVED lines=43> */
.L_x_4694:
[----:B------:R-:W-:Y:S05]  /*4380*/  BSYNC.RECONVERGENT B2 ;  /* 0x0000000000027941 */ /* 0x000fea0003800200 */
.L_x_4693:
        /* <DEDUP_REMOVED lines=9> */
[----:B------:R-:W-:Y:S01]  /*4420*/  FSETP.GTU.FTZ.AND P4, PT, R3, R204, PT ;  /* 0x000000cc0300720b */ /* 0x000fe20003f9c000 */
[----:B------:R-:W-:-:S03]  /*4430*/  IMAD.MOV.U32 R3, RZ, RZ, 0x2 ;  /* 0x00000002ff037424 */ /* 0x000fc600078e00ff */
        /* <DEDUP_REMOVED lines=13> */
.L_x_4700:
        /* <DEDUP_REMOVED lines=13> */
.L_x_4702:
[----:B------:R-:W-:Y:S05]  /*45e0*/  BSYNC.RECONVERGENT B3 ;  /* 0x0000000000037941 */ /* 0x000fea0003800200 */
.L_x_4701:
        /* <DEDUP_REMOVED lines=43> */
.L_x_4699:
[----:B------:R-:W-:Y:S05]  /*48a0*/  BSYNC.RECONVERGENT B2 ;  /* 0x0000000000027941 */ /* 0x000fea0003800200 */
.L_x_4698:
[----:B------:R-:W-:Y:S01]  /*48b0*/  I2FP.F32.U32 R167, R167 ;  /* 0x000000a700a77245 */ /* 0x000fe20000201000 */
[----:B------:R-:W-:Y:S01]  /*48c0*/  IMAD.U32 R166, R203, 0x10000, RZ ;  /* 0x00010000cba67824 */ /* 0x000fe200078e00ff */
[----:B------:R-:W-:Y:S01]  /*48d0*/  PRMT R165, R171, 0x5410, R165 ;  /* 0x00005410aba57816 */ /* 0x000fe200000000a5 */
[----:B------:R-:W-:Y:S01]  /*48e0*/  @P0 IMAD.U32 R199, R170, 0x10000, RZ ;  /* 0x00010000aac70824 */ /* 0x000fe200078e00ff */
[----:B------:R-:W-:Y:S01]  /*48f0*/  PRMT R164, R169, 0x5410, R164 ;  /* 0x00005410a9a47816 */ /* 0x000fe200000000a4 */
[----:B------:R-:W-:Y:S01]  /*4900*/  FFMA.FTZ R167, R167, R196, 1.1641532182693481445e-10 ;  /* 0x2f000000a7a77423 */ /* 0x000fe200000100c4 */
[----:B------:R-:W-:-:S04]  /*4910*/  FMUL.FTZ R166, R166, R205 ;  /* 0x000000cda6a67220 */ /* 0x000fc80000410000 */
[----:B------:R-:W-:-:S04]  /*4920*/  FSETP.GTU.FTZ.AND P5, PT, R167, R204, PT ;  /* 0x000000cca700720b */ /* 0x000fc80003fbc000 */
[----:B------:R-:W-:Y:S02]  /*4930*/  FSEL R196, R166, RZ, !P5 ;  /* 0x000000ffa6c47208 */ /* 0x000fe40006800000 */
[----:B------:R-:W-:Y:S02]  /*4940*/  PLOP3.LUT P5, PT, P5, PT, PT, 0x8, 0x80 ;  /* 0x000000000080781c */ /* 0x000fe40002fae170 */
[----:B------:R-:W-:Y:S01]  /*4950*/  PRMT R166, R206, 0x5410, R207 ;  /* 0x00005410cea67816 */ /* 0x000fe200000000cf */
[----:B------:R-:W-:-:S05]  /*4960*/  @P0 FADD.FTZ R196, R199, R196 ;  /* 0x000000c4c7c40221 */ /* 0x000fca0000010000 */
[----:B------:R-:W-:-:S04]  /*4970*/  F2FP.BF16.F32.PACK_AB R167, RZ, R196 ;  /* 0x000000c4ffa7723e */ /* 0x000fc800000010ff */
[----:B------:R-:W-:Y:S01]  /*4980*/  PRMT R167, R202, 0x5410, R167 ;  /* 0x00005410caa77816 */ /* 0x000fe200000000a7 */
[----:B------:R-:W-:Y:S06]  /*4990*/  BRA `(.L_x_4703) ;  /* 0x0000005000907947 */ /* 0x000fec0003800000 */
.L_x_4662:
        /* <DEDUP_REMOVED lines=16> */
.L_x_4706:
        /* <DEDUP_REMOVED lines=13> */
.L_x_4708:
[----:B------:R-:W-:Y:S05]  /*4b70*/  BSYNC.RECONVERGENT B3 ;  /* 0x0000000000037941 */ /* 0x000fea0003800200 */
.L_x_4707:
        /* <DEDUP_REMOVED lines=41> */
[----:B------:R-:W-:-:S07]  /*4e10*/  LOP3.LUT R5, R14, UR31, R169, 0x96, !PT ;  /* 0x0000001f0e057c12 */ /* 0x000fce000f8e96a9 */
.L_x_4705:
[----:B------:R-:W-:Y:S05]  /*4e20*/  BSYNC.RECONVERGENT B2 ;  /* 0x0000000000027941 */ /* 0x000fea0003800200 */
.L_x_4704:
        /* <DEDUP_REMOVED lines=9> */
[----:B------:R-:W-:Y:S02]  /*4ec0*/  IMAD.MOV.U32 R16, RZ, RZ, 0x2 ;  /* 0x00000002ff107424 */ /* 0x000fe400078e00ff */
[----:B------:R-:W-:Y:S01]  /*4ed0*/  IMAD.MOV.U32 R14, RZ, RZ, R0 ;  /* 0x000000ffff0e7224 */ /* 0x000fe200078e0000 */
[----:B0-----:R-:W-:-:S04]  /*4ee0*/  FSETP.GTU.FTZ.AND P2, PT, R12, R21, PT ;  /* 0x000000150c00720b */ /* 0x001fc80003f5c000 */
[----:B------:R-:W-:Y:S01]  /*4ef0*/  PLOP3.LUT P4, PT, P2, PT, PT, 0x8, 0x80 ;  /* 0x000000000080781c */ /* 0x000fe2000178e170 */
[----:B-1----:R-:W-:Y:S01]  /*4f00*/  FMUL.FTZ R12, R3, R196 ;  /* 0x000000c4030c7220 */ /* 0x002fe20000410000 */
[----:B------:R-:W-:-:S04]  /*4f10*/  PRMT R3, R164, 0x7632, R3 ;  /* 0x00007632a4037816 */ /* 0x000fc80000000003 */
        /* <DEDUP_REMOVED lines=11> */
.L_x_4711:
        /* <DEDUP_REMOVED lines=13> */
.L_x_4713:
[----:B------:R-:W-:Y:S05]  /*50a0*/  BSYNC.RECONVERGENT B3 ;  /* 0x0000000000037941 */ /* 0x000fea0003800200 */
.L_x_4712:
        /* <DEDUP_REMOVED lines=43> */
.L_x_4710:
[----:B------:R-:W-:Y:S05]  /*5360*/  BSYNC.RECONVERGENT B2 ;  /* 0x0000000000027941 */ /* 0x000fea0003800200 */
.L_x_4709:
        /* <DEDUP_REMOVED lines=25> */
.L_x_4716:
        /* <DEDUP_REMOVED lines=13> */
.L_x_4718:
[----:B------:R-:W-:Y:S05]  /*55d0*/  BSYNC.RECONVERGENT B3 ;  /* 0x0000000000037941 */ /* 0x000fea0003800200 */
.L_x_4717:
        /* <DEDUP_REMOVED lines=43> */
.L_x_4715:
[----:B------:R-:W-:Y:S05]  /*5890*/  BSYNC.RECONVERGENT B2 ;  /* 0x0000000000027941 */ /* 0x000fea0003800200 */
.L_x_4714:
        /* <DEDUP_REMOVED lines=22> */
.L_x_4721:
        /* <DEDUP_REMOVED lines=13> */
.L_x_4723:
[----:B------:R-:W-:Y:S05]  /*5ad0*/  BSYNC.RECONVERGENT B3 ;  /* 0x0000000000037941 */ /* 0x000fea0003800200 */
.L_x_4722:
        /* <DEDUP_REMOVED lines=43> */
.L_x_4720:
[----:B------:R-:W-:Y:S05]  /*5d90*/  BSYNC.RECONVERGENT B2 ;  /* 0x0000000000027941 */ /* 0x000fea0003800200 */
.L_x_4719:
[----:B------:R-:W-:Y:S01]  /*5da0*/  I2FP.F32.U32 R16, R15 ;  /* 0x0000000f00107245 */ /* 0x000fe20000201000 */
[----:B------:R-:W-:Y:S01]  /*5db0*/  @P0 IMAD.U32 R18, R25, 0x10000, RZ ;  /* 0x0001000019120824 */ /* 0x000fe200078e00ff */
[----:B------:R-:W-:Y:S01]  /*5dc0*/  PRMT R15, R160, 0x7632, R15 ;  /* 0x00007632a00f7816 */ /* 0x000fe2000000000f */
[----:B------:R-:W-:Y:S01]  /*5dd0*/  BSSY.RECONVERGENT B2, `(.L_x_4724) ;  /* 0x0000050000027945 */ /* 0x000fe20003800200 */
[----:B------:R-:W-:Y:S01]  /*5de0*/  ISETP.NE.AND P3, PT, R19, 0x1, PT ;  /* 0x000000011300780c */ /* 0x000fe20003f65270 */
[----:B------:R-:W-:Y:S01]  /*5df0*/  FFMA.FTZ R16, R16, R203, 1.1641532182693481445e-10 ;  /* 0x2f00000010107423 */ /* 0x000fe200000100cb */
[----:B------:R-:W-:Y:S01]  /*5e00*/  SHF.L.U32 R15, R15, 0x10, RZ ;  /* 0x000000100f0f7819 */ /* 0x000fe200000006ff */
[----:B------:R-:W-:-:S03]  /*5e10*/  IMAD.MOV.U32 R17, RZ, RZ, 0x2 ;  /* 0x00000002ff117424 */ /* 0x000fc600078e00ff */
[----:B------:R-:W-:Y:S01]  /*5e20*/  FSETP.GTU.FTZ.AND P2, PT, R16, R21, PT ;  /* 0x000000151000720b */ /* 0x000fe20003f5c000 */
[----:B------:R-:W-:-:S05]  /*5e30*/  FMUL.FTZ R15, R15, R196 ;  /* 0x000000c40f0f7220 */ /* 0x000fca0000410000 */
[----:B------:R-:W-:Y:S02]  /*5e40*/  FSEL R16, R15, RZ, !P2 ;  /* 0x000000ff0f107208 */ /* 0x000fe40005000000 */
[----:B------:R-:W-:-:S03]  /*5e50*/  SEL R15, RZ, 0x1, P2 ;  /* 0x00000001ff0f7807 */ /* 0x000fc60001000000 */
[----:B------:R-:W-:-:S04]  /*5e60*/  FADD.FTZ R3, R3, R16 ;  /* 0x0000001003037221 */ /* 0x000fc80000010000 */
[--C-:B------:R-:W-:Y:S01]  /*5e70*/  @P0 FADD.FTZ R25, R18, R3.reuse ;  /* 0x0000000312190221 */ /* 0x100fe20000010000 */
[----:B------:R-:W-:Y:S01]  /*5e80*/  @!P0 IMAD.MOV.U32 R25, RZ, RZ, R3 ;  /* 0x000000ffff198224 */ /* 0x000fe200078e0003 */
        /* <DEDUP_REMOVED lines=11> */
.L_x_4726:
        /* <DEDUP_REMOVED lines=13> */
.L_x_4728:
[----:B------:R-:W-:Y:S05]  /*6010*/  BSYNC.RECONVERGENT B3 ;  /* 0x0000000000037941 */ /* 0x000fea0003800200 */
.L_x_4727:
        /* <DEDUP_REMOVED lines=43> */
.L_x_4725:
[----:B------:R-:W-:Y:S05]  /*62d0*/  BSYNC.RECONVERGENT B2 ;  /* 0x0000000000027941 */ /* 0x000fea0003800200 */
.L_x_4724:
[----:B------:R-:W-:Y:S01]  /*62e0*/  I2FP.F32.U32 R16, R3 ;  /* 0x0000000300107245 */ /* 0x000fe20000201000 */
[----:B------:R-:W-:Y:S01]  /*62f0*/  BSSY.RECONVERGENT B2, `(.L_x_4729) ;  /* 0x000004f000027945 */ /* 0x000fe20003800200 */
[----:B------:R-:W-:Y:S01]  /*6300*/  ISETP.NE.AND P3, PT, R17, 0x1, PT ;  /* 0x000000011100780c */ /* 0x000fe20003f65270 */
[----:B------:R-:W-:Y:S01]  /*6310*/  IMAD.MOV.U32 R18, RZ, RZ, 0x2 ;  /* 0x00000002ff127424 */ /* 0x000fe200078e00ff */
[----:B------:R-:W-:Y:S01]  /*6320*/  SHF.L.U32 R3, R165, 0x10, RZ ;  /* 0x00000010a5037819 */ /* 0x000fe200000006ff */
[----:B------:R-:W-:Y:S01]  /*6330*/  FFMA.FTZ R16, R16, R203, 1.1641532182693481445e-10 ;  /* 0x2f00000010107423 */ /* 0x000fe200000100cb */
[----:B------:R-:W-:Y:S02]  /*6340*/  LOP3.LUT R13, R13, 0xfffffffb, RZ, 0xc0, !PT ;  /* 0xfffffffb0d0d7812 */ /* 0x000fe400078ec0ff */
[----:B------:R-:W-:Y:S01]  /*6350*/  PRMT R165, R165, 0x7632, R165 ;  /* 0x00007632a5a57816 */ /* 0x000fe200000000a5 */
[----:B------:R-:W-:Y:S01]  /*6360*/  FMUL.FTZ R3, R3, R196 ;  /* 0x000000c403037220 */ /* 0x000fe20000410000 */
        /* <DEDUP_REMOVED lines=14> */
.L_x_4731:
        /* <DEDUP_REMOVED lines=13> */
.L_x_4733:
[----:B------:R-:W-:Y:S05]  /*6520*/  BSYNC.RECONVERGENT B3 ;  /* 0x0000000000037941 */ /* 0x000fea0003800200 */
.L_x_4732:
        /* <DEDUP_REMOVED lines=43> */
.L_x_4730:
[----:B------:R-:W-:Y:S05]  /*67e0*/  BSYNC.RECONVERGENT B2 ;  /* 0x0000000000027941 */ /* 0x000fea0003800200 */
.L_x_4729:
        /* <DEDUP_REMOVED lines=25> */
.L_x_4736:
        /* <DEDUP_REMOVED lines=13> */
.L_x_4738:
[----:B------:R-:W-:Y:S05]  /*6a50*/  BSYNC.RECONVERGENT B3 ;  /* 0x0000000000037941 */ /* 0x000fea0003800200 */
.L_x_4737:
        /* <DEDUP_REMOVED lines=43> */
.L_x_4735:
[----:B------:R-:W-:Y:S05]  /*6d10*/  BSYNC.RECONVERGENT B2 ;  /* 0x0000000000027941 */ /* 0x000fea0003800200 */
.L_x_4734:
        /* <DEDUP_REMOVED lines=22> */
.L_x_4741:
        /* <DEDUP_REMOVED lines=13> */
.L_x_4743:
[----:B------:R-:W-:Y:S05]  /*6f50*/  BSYNC.RECONVERGENT B3 ;  /* 0x0000000000037941 */ /* 0x000fea0003800200 */
.L_x_4742:
        /* <DEDUP_REMOVED lines=43> */
.L_x_4740:
[----:B------:R-:W-:Y:S05]  /*7210*/  BSYNC.RECONVERGENT B2 ;  /* 0x0000000000027941 */ /* 0x000fea0003800200 */
.L_x_4739:
[----:B------:R-:W-:Y:S01]  /*7220*/  I2FP.F32.U32 R18, R17 ;  /* 0x0000001100127245 */ /* 0x000fe20000201000 */
[----:B------:R-:W-:Y:S01]  /*7230*/  @P0 IMAD.U32 R184, R183, 0x10000, RZ ;  /* 0x00010000b7b80824 */ /* 0x000fe200078e00ff */
[----:B------:R-:W-:Y:S01]  /*7240*/  PRMT R17, R161, 0x7632, R17 ;  /* 0x00007632a1117816 */ /* 0x000fe20000000011 */
[----:B------:R-:W-:Y:S01]  /*7250*/  BSSY.RECONVERGENT B2, `(.L_x_4744) ;  /* 0x0000050000027945 */ /* 0x000fe20003800200 */
[----:B------:R-:W-:Y:S02]  /*7260*/  IMAD.MOV.U32 R183, RZ, RZ, 0x2 ;  /* 0x00000002ffb77424 */ /* 0x000fe400078e00ff */
[----:B------:R-:W-:Y:S01]  /*7270*/  FFMA.FTZ R18, R18, R203, 1.1641532182693481445e-10 ;  /* 0x2f00000012127423 */ /* 0x000fe200000100cb */
[----:B------:R-:W-:-:S04]  /*7280*/  SHF.L.U32 R17, R17, 0x10, RZ ;  /* 0x0000001011117819 */ /* 0x000fc800000006ff */
[----:B------:R-:W-:Y:S01]  /*7290*/  FSETP.GTU.FTZ.AND P2, PT, R18, R21, PT ;  /* 0x000000151200720b */ /* 0x000fe20003f5c000 */
[----:B------:R-:W-:-:S05]  /*72a0*/  FMUL.FTZ R17, R17, R196 ;  /* 0x000000c411117220 */ /* 0x000fca0000410000 */
[----:B------:R-:W-:Y:S02]  /*72b0*/  FSEL R18, R17, RZ, !P2 ;  /* 0x000000ff11127208 */ /* 0x000fe40005000000 */
[----:B------:R-:W-:Y:S02]  /*72c0*/  SEL R17, RZ, 0x1, P2 ;  /* 0x00000001ff117807 */ /* 0x000fe40001000000 */
[----:B------:R-:W-:Y:S01]  /*72d0*/  ISETP.NE.AND P2, PT, R20, 0x1, PT ;  /* 0x000000011400780c */ /* 0x000fe20003f45270 */
[----:B------:R-:W-:-:S04]  /*72e0*/  FADD.FTZ R3, R3, R18 ;  /* 0x0000001203037221 */ /* 0x000fc80000010000 */
[--C-:B------:R-:W-:Y:S01]  /*72f0*/  @P0 FADD.FTZ R184, R184, R3.reuse ;  /* 0x00000003b8b80221 */ /* 0x100fe20000010000 */
[----:B------:R-:W-:Y:S01]  /*7300*/  @!P0 IMAD.MOV.U32 R184, RZ, RZ, R3 ;  /* 0x000000ffffb88224 */ /* 0x000fe200078e0003 */
[----:B------:R-:W-:-:S04]  /*7310*/  MOV R3, R0 ;  /* 0x0000000000037202 */ /* 0x000fc80000000f00 */
[----:B------:R-:W-:Y:S02]  /*7320*/  F2FP.BF16.F32.PACK_AB R165, RZ, R184 ;  /* 0x000000b8ffa5723e */ /* 0x000fe400000010ff */
        /* <DEDUP_REMOVED lines=9> */
.L_x_4746:
        /* <DEDUP_REMOVED lines=13> */
.L_x_4748:
[----:B------:R-:W-:Y:S05]  /*7490*/  BSYNC.RECONVERGENT B3 ;  /* 0x0000000000037941 */ /* 0x000fea0003800200 */
.L_x_4747:
        /* <DEDUP_REMOVED lines=43> */
.L_x_4745:
[----:B------:R-:W-:Y:S05]  /*7750*/  BSYNC.RECONVERGENT B2 ;  /* 0x0000000000027941 */ /* 0x000fea0003800200 */
.L_x_4744:
        /* <DEDUP_REMOVED lines=21> */
.L_x_4751:
        /* <DEDUP_REMOVED lines=13> */
.L_x_4753:
[----:B------:R-:W-:Y:S05]  /*7980*/  BSYNC.RECONVERGENT B3 ;  /* 0x0000000000037941 */ /* 0x000fea0003800200 */
.L_x_4752:
        /* <DEDUP_REMOVED lines=43> */
.L_x_4750:
[----:B------:R-:W-:Y:S05]  /*7c40*/  BSYNC.RECONVERGENT B2 ;  /* 0x0000000000027941 */ /* 0x000fea0003800200 */
.L_x_4749:
        /* <DEDUP_REMOVED lines=25> */
.L_x_4756:
        /* <DEDUP_REMOVED lines=13> */
.L_x_4758:
[----:B------:R-:W-:Y:S05]  /*7eb0*/  BSYNC.RECONVERGENT B3 ;  /* 0x0000000000037941 */ /* 0x000fea0003800200 */
.L_x_4757:
        /* <DEDUP_REMOVED lines=43> */
.L_x_4755:
[----:B------:R-:W-:Y:S05]  /*8170*/  BSYNC.RECONVERGENT B2 ;  /* 0x0000000000027941 */ /* 0x000fea0003800200 */
.L_x_4754:
        /* <DEDUP_REMOVED lines=20> */
.L_x_4761:
        /* <DEDUP_REMOVED lines=13> */
.L_x_4763:
[----:B------:R-:W-:Y:S05]  /*8390*/  BSYNC.RECONVERGENT B3 ;  /* 0x0000000000037941 */ /* 0x000fea0003800200 */
.L_x_4762:
        /* <DEDUP_REMOVED lines=43> */
.L_x_4760:
[----:B------:R-:W-:Y:S05]  /*8650*/  BSYNC.RECONVERGENT B2 ;  /* 0x0000000000027941 */ /* 0x000fea0003800200 */
.L_x_4759:
        /* <DEDUP_REMOVED lines=26> */
.L_x_4766:
        /* <DEDUP_REMOVED lines=13> */
.L_x_4768:
[----:B------:R-:W-:Y:S05]  /*88d0*/  BSYNC.RECONVERGENT B3 ;  /* 0x0000000000037941 */ /* 0x000fea0003800200 */
.L_x_4767:
        /* <DEDUP_REMOVED lines=43> */
.L_x_4765:
[----:B------:R-:W-:Y:S05]  /*8b90*/  BSYNC.RECONVERGENT B2 ;  /* 0x0000000000027941 */ /* 0x000fea0003800200 */
.L_x_4764:
        /* <DEDUP_REMOVED lines=21> */
.L_x_4771:
        /* <DEDUP_REMOVED lines=13> */
.L_x_4773:
[----:B------:R-:W-:Y:S05]  /*8dc0*/  BSYNC.RECONVERGENT B3 ;  /* 0x0000000000037941 */ /* 0x000fea0003800200 */
.L_x_4772:
        /* <DEDUP_REMOVED lines=43> */
.L_x_4770:
[----:B------:R-:W-:Y:S05]  /*9080*/  BSYNC.RECONVERGENT B2 ;  /* 0x0000000000027941 */ /* 0x000fea0003800200 */
.L_x_4769:
        /* <DEDUP_REMOVED lines=26> */
.L_x_4776:
        /* <DEDUP_REMOVED lines=13> */
.L_x_4778:
[----:B------:R-:W-:Y:S05]  /*9300*/  BSYNC.RECONVERGENT B3 ;  /* 0x0000000000037941 */ /* 0x000fea0003800200 */
.L_x_4777:
        /* <DEDUP_REMOVED lines=43> */
.L_x_4775:
[----:B------:R-:W-:Y:S05]  /*95c0*/  BSYNC.RECONVERGENT B2 ;  /* 0x0000000000027941 */ /* 0x000fea0003800200 */
.L_x_4774:
        /* <DEDUP_REMOVED lines=20> */
.L_x_4781:
        /* <DEDUP_REMOVED lines=13> */
[----:B------:R-:W-:-:S03]  /*97e0*/  ISETP.NE.AND P0, PT, R0, RZ, PT ;  /* 0x000000ff0000720c */ /* 0x000fc60003f05270 */
[----:B------:R-:W-:-:S10]  /*97f0*/  @!P6 IMAD.MOV.U32 R2, RZ, RZ, R3 ;  /* 0x000000ffff02e224 */ /* 0x000fd400078e0003 */
.L_x_4783:
[----:B------:R-:W-:Y:S05]  /*9800*/  BSYNC.RECONVERGENT B3 ;  /* 0x0000000000037941 */ /* 0x000fea0003800200 */
.L_x_4782:
        /* <DEDUP_REMOVED lines=43> */
.L_x_4780:
[----:B------:R-:W-:Y:S05]  /*9ac0*/  BSYNC.RECONVERGENT B2 ;  /* 0x0000000000027941 */ /* 0x000fea0003800200 */
.L_x_4779:
[----:B------:R-:W-:Y:S01]  /*9ad0*/  I2FP.F32.U32 R166, R198 ;  /* 0x000000c600a67245 */ /* 0x000fe20000201000 */
[----:B------:R-:W-:Y:S01]  /*9ae0*/  @P0 IMAD.U32 R199, R170, 0x10000, RZ ;  /* 0x00010000aac70824 */ /* 0x000fe200078e00ff */
[----:B------:R-:W-:Y:S02]  /*9af0*/  PRMT R167, R163, 0x7632, R167 ;  /* 0x00007632a3a77816 */ /* 0x000fe400000000a7 */
[----:B------:R-:W-:Y:S01]  /*9b00*/  PRMT R165, R171, 0x5410, R165 ;  /* 0x00005410aba57816 */ /* 0x000fe200000000a5 */
[----:B------:R-:W-:Y:S01]  /*9b10*/  FFMA.FTZ R166, R166, R203, 1.1641532182693481445e-10 ;  /* 0x2f000000a6a67423 */ /* 0x000fe200000100cb */
[----:B------:R-:W-:Y:S02]  /*9b20*/  SHF.L.U32 R167, R167, 0x10, RZ ;  /* 0x00000010a7a77819 */ /* 0x000fe400000006ff */
[----:B------:R-:W-:Y:S02]  /*9b30*/  PRMT R164, R164, 0x5410, R169 ;  /* 0x00005410a4a47816 */ /* 0x000fe400000000a9 */
[----:B------:R-:W-:Y:S01]  /*9b40*/  FSETP.GTU.FTZ.AND P6, PT, R166, R21, PT ;  /* 0x00000015a600720b */ /* 0x000fe20003fdc000 */
[----:B------:R-:W-:Y:S01]  /*9b50*/  FMUL.FTZ R167, R167, R196 ;  /* 0x000000c4a7a77220 */ /* 0x000fe20000410000 */
[----:B------:R-:W-:-:S02]  /*9b60*/  PRMT R166, R204, 0x5410, R205 ;  /* 0x00005410cca67816 */ /* 0x000fc400000000cd */
[----:B------:R-:W-:Y:S02]  /*9b70*/  SEL R21, RZ, 0x1, P6 ;  /* 0x00000001ff157807 */ /* 0x000fe40003000000 */
[----:B------:R-:W-:-:S05]  /*9b80*/  FSEL R167, R167, RZ, !P6 ;  /* 0x000000ffa7a77208 */ /* 0x000fca0007000000 */
[----:B------:R-:W-:-:S04]  /*9b90*/  FADD.FTZ R206, R206, R167 ;  /* 0x000000a7cece7221 */ /* 0x000fc80000010000 */
[--C-:B------:R-:W-:Y:S01]  /*9ba0*/  @P0 FADD.FTZ R196, R199, R206.reuse ;  /* 0x000000cec7c40221 */ /* 0x100fe20000010000 */
[----:B------:R-:W-:-:S05]  /*9bb0*/  @!P0 IMAD.MOV.U32 R196, RZ, RZ, R206 ;  /* 0x000000ffffc48224 */ /* 0x000fca00078e00ce */
[----:B------:R-:W-:-:S04]  /*9bc0*/  F2FP.BF16.F32.PACK_AB R167, RZ, R196 ;  /* 0x000000c4ffa7723e */ /* 0x000fc800000010ff */
[----:B------:R-:W-:-:S07]  /*9bd0*/  PRMT R167, R202, 0x5410, R167 ;  /* 0x00005410caa77816 */ /* 0x000fce00000000a7 */
.L_x_4703:
        /* <DEDUP_REMOVED lines=43> */
.L_x_4784:
[----:B0-----:R-:W-:Y:S01]  /*9e90*/  MOV R198, R168 ;  /* 0x000000a800c67202 */ /* 0x001fe20000000f00 */
[----:B------:R-:W-:-:S07]  /*9ea0*/  VIADD R168, R197, 0x20 ;  /* 0x00000020c5a87836 */ /* 0x000fce0000000000 */
.L_x_4661:
[----:B------:R-:W-:Y:S05]  /*9eb0*/  BSYNC.RECONVERGENT B1 ;  /* 0x0000000000017941 */ /* 0x000fea0003800200 */
.L_x_4660:
        /* <DEDUP_REMOVED lines=39> */
.L_x_4790:
        /* <DEDUP_REMOVED lines=13> */
.L_x_4792:
[----:B------:R-:W-:Y:S05]  /*a200*/  BSYNC.RECONVERGENT B3 ;  /* 0x0000000000037941 */ /* 0x000fea0003800200 */
.L_x_4791:
        /* <DEDUP_REMOVED lines=42> */
.L_x_4789:
[----:B------:R-:W-:Y:S05]  /*a4b0*/  BSYNC.RECONVERGENT B2 ;  /* 0x0000000000027941 */ /* 0x000fea0003800200 */
.L_x_4788:
        /* <DEDUP_REMOVED lines=9> */
[----:B------:R-:W-:Y:S01]  /*a550*/  IMAD.MOV.U32 R18, RZ, RZ, 0x2 ;  /* 0x00000002ff127424 */ /* 0x000fe200078e00ff */
[----:B------:R-:W-:-:S02]  /*a560*/  MOV R15, R0 ;  /* 0x00000000000f7202 */ /* 0x000fc40000000f00 */
        /* <DEDUP_REMOVED lines=15> */
.L_x_4795:
        /* <DEDUP_REMOVED lines=13> */
.L_x_4797:
[----:B------:R-:W-:Y:S05]  /*a730*/  BSYNC.RECONVERGENT B3 ;  /* 0x0000000000037941 */ /* 0x000fea0003800200 */
.L_x_4796:
        /* <DEDUP_REMOVED lines=43> */
.L_x_4794:
[----:B------:R-:W-:Y:S05]  /*a9f0*/  BSYNC.RECONVERGENT B2 ;  /* 0x0000000000027941 */ /* 0x000fea0003800200 */
.L_x_4793:
        /* <DEDUP_REMOVED lines=25> */
.L_x_4800:
        /* <DEDUP_REMOVED lines=13> */
.L_x_4802:
[----:B------:R-:W-:Y:S05]  /*ac60*/  BSYNC.RECONVERGENT B3 ;  /* 0x0000000000037941 */ /* 0x000fea0003800200 */
.L_x_4801:
        /* <DEDUP_REMOVED lines=43> */
.L_x_4799:
[----:B------:R-:W-:Y:S05]  /*af20*/  BSYNC.RECONVERGENT B2 ;  /* 0x0000000000027941 */ /* 0x000fea0003800200 */
.L_x_4798:
        /* <DEDUP_REMOVED lines=22> */
.L_x_4805:
        /* <DEDUP_REMOVED lines=13> */
.L_x_4807:
[----:B------:R-:W-:Y:S05]  /*b160*/  BSYNC.RECONVERGENT B3 ;  /* 0x0000000000037941 */ /* 0x000fea0003800200 */
.L_x_4806:
        /* <DEDUP_REMOVED lines=43> */
.L_x_4804:
[----:B------:R-:W-:Y:S05]  /*b420*/  BSYNC.RECONVERGENT B2 ;  /* 0x0000000000027941 */ /* 0x000fea0003800200 */
.L_x_4803:
        /* <DEDUP_REMOVED lines=9> */
[----:B------:R-:W-:-:S04]  /*b4c0*/  @P0 IMAD.U32 R16, R27, 0x10000, RZ ;  /* 0x000100001b100824 */ /* 0x000fc800078e00ff */
        /* <DEDUP_REMOVED lines=16> */
.L_x_4810:
        /* <DEDUP_REMOVED lines=13> */
.L_x_4812:
[----:B------:R-:W-:Y:S05]  /*b6a0*/  BSYNC.RECONVERGENT B3 ;  /* 0x0000000000037941 */ /* 0x000fea0003800200 */
.L_x_4811:
        /* <DEDUP_REMOVED lines=43> */
.L_x_4809:
[----:B------:R-:W-:Y:S05]  /*b960*/  BSYNC.RECONVERGENT B2 ;  /* 0x0000000000027941 */ /* 0x000fea0003800200 */
.L_x_4808:
        /* <DEDUP_REMOVED lines=23> */
.L_x_4815:
        /* <DEDUP_REMOVED lines=13> */
.L_x_4817:
[----:B------:R-:W-:Y:S05]  /*bbb0*/  BSYNC.RECONVERGENT B3 ;  /* 0x0000000000037941 */ /* 0x000fea0003800200 */
.L_x_4816:
        /* <DEDUP_REMOVED lines=42> */
[----:B------:R-:W-:-:S07]  /*be60*/  IMAD.MOV.U32 R18, RZ, RZ, RZ ;  /* 0x000000ffff127224 */ /* 0x000fce00078e00ff */
.L_x_4814:
[----:B------:R-:W-:Y:S05]  /*be70*/  BSYNC.RECONVERGENT B2 ;  /* 0x0000000000027941 */ /* 0x000fea0003800200 */
.L_x_4813:
[----:B------:R-:W-:Y:S01]  /*be80*/  I2FP.F32.U32 R16, R16 ;  /* 0x0000001000107245 */ /* 0x000fe20000201000 */
[----:B------:R-:W-:Y:S01]  /*be90*/  @P0 IMAD.U32 R172, R157, 0x10000, RZ ;  /* 0x000100009dac0824 */ /* 0x000fe200078e00ff */
[----:B------:R-:W-:Y:S01]  /*bea0*/  SHF.L.U32 R17, R161, 0x10, RZ ;  /* 0x00000010a1117819 */ /* 0x000fe200000006ff */
[----:B------:R-:W-:Y:S01]  /*beb0*/  BSSY.RECONVERGENT B2, `(.L_x_4818) ;  /* 0x000004f000027945 */ /* 0x000fe20003800200 */
[----:B------:R-:W-:Y:S02]  /*bec0*/  IMAD.MOV.U32 R19, RZ, RZ, 0x2 ;  /* 0x00000002ff137424 */ /* 0x000fe400078e00ff */
        /* <DEDUP_REMOVED lines=8> */
[----:B------:R-:W-:Y:S01]  /*bf50*/  @!P0 IMAD.MOV.U32 R172, RZ, RZ, R3 ;  /* 0x000000ffffac8224 */ /* 0x000fe200078e0003 */
[----:B------:R-:W-:-:S04]  /*bf60*/  MOV R3, R0 ;  /* 0x0000000000037202 */ /* 0x000fc80000000f00 */
[----:B------:R-:W-:-:S06]  /*bf70*/  F2FP.BF16.F32.PACK_AB R21, RZ, R172 ;  /* 0x000000acff15723e */ /* 0x000fcc00000010ff */
        /* <DEDUP_REMOVED lines=9> */
.L_x_4820:
        /* <DEDUP_REMOVED lines=13> */
.L_x_4822:
[----:B------:R-:W-:Y:S05]  /*c0e0*/  BSYNC.RECONVERGENT B3 ;  /* 0x0000000000037941 */ /* 0x000fea0003800200 */
.L_x_4821:
        /* <DEDUP_REMOVED lines=43> */
.L_x_4819:
[----:B------:R-:W-:Y:S05]  /*c3a0*/  BSYNC.RECONVERGENT B2 ;  /* 0x0000000000027941 */ /* 0x000fea0003800200 */
.L_x_4818:
        /* <DEDUP_REMOVED lines=22> */
.L_x_4825:
        /* <DEDUP_REMOVED lines=13> */
.L_x_4827:
[----:B------:R-:W-:Y:S05]  /*c5e0*/  BSYNC.RECONVERGENT B3 ;  /* 0x0000000000037941 */ /* 0x000fea0003800200 */
.L_x_4826:
        /* <DEDUP_REMOVED lines=43> */
.L_x_4824:
[----:B------:R-:W-:Y:S05]  /*c8a0*/  BSYNC.RECONVERGENT B2 ;  /* 0x0000000000027941 */ /* 0x000fea0003800200 */
.L_x_4823:
        /* <DEDUP_REMOVED lines=8> */
[----:B------:R-:W-:-:S05]  /*c930*/  FMUL.FTZ R17, R17, R204 ;  /* 0x000000cc11117220 */ /* 0x000fca0000410000 */
        /* <DEDUP_REMOVED lines=17> */
.L_x_4830:
        /* <DEDUP_REMOVED lines=13> */
.L_x_4832:
[----:B------:R-:W-:Y:S05]  /*cb20*/  BSYNC.RECONVERGENT B3 ;  /* 0x0000000000037941 */ /* 0x000fea0003800200 */
.L_x_4831:
        /* <DEDUP_REMOVED lines=43> */
.L_x_4829:
[----:B------:R-:W-:Y:S05]  /*cde0*/  BSYNC.RECONVERGENT B2 ;  /* 0x0000000000027941 */ /* 0x000fea0003800200 */
.L_x_4828:
        /* <DEDUP_REMOVED lines=21> */
.L_x_4835:
        /* <DEDUP_REMOVED lines=13> */
.L_x_4837:
[----:B------:R-:W-:Y:S05]  /*d010*/  BSYNC.RECONVERGENT B3 ;  /* 0x0000000000037941 */ /* 0x000fea0003800200 */
.L_x_4836:
        /* <DEDUP_REMOVED lines=43> */
.L_x_4834:
[----:B------:R-:W-:Y:S05]  /*d2d0*/  BSYNC.RECONVERGENT B2 ;  /* 0x0000000000027941 */ /* 0x000fea0003800200 */
.L_x_4833:
        /* <DEDUP_REMOVED lines=25> */
.L_x_4840:
        /* <DEDUP_REMOVED lines=13> */
.L_x_4842:
[----:B------:R-:W-:Y:S05]  /*d540*/  BSYNC.RECONVERGENT B3 ;  /* 0x0000000000037941 */ /* 0x000fea0003800200 */
.L_x_4841:
        /* <DEDUP_REMOVED lines=43> */
.L_x_4839:
[----:B------:R-:W-:Y:S05]  /*d800*/  BSYNC.RECONVERGENT B2 ;  /* 0x0000000000027941 */ /* 0x000fea0003800200 */
.L_x_4838:
        /* <DEDUP_REMOVED lines=20> */
.L_x_4845:
        /* <DEDUP_REMOVED lines=13> */
.L_x_4847:
[----:B------:R-:W-:Y:S05]  /*da20*/  BSYNC.RECONVERGENT B3 ;  /* 0x0000000000037941 */ /* 0x000fea0003800200 */
.L_x_4846:
        /* <DEDUP_REMOVED lines=43> */
.L_x_4844:
[----:B------:R-:W-:Y:S05]  /*dce0*/  BSYNC.RECONVERGENT B2 ;  /* 0x0000000000027941 */ /* 0x000fea0003800200 */
.L_x_4843:
        /* <DEDUP_REMOVED lines=26> */
.L_x_4850:
        /* <DEDUP_REMOVED lines=13> */
.L_x_4852:
[----:B------:R-:W-:Y:S05]  /*df60*/  BSYNC.RECONVERGENT B3 ;  /* 0x0000000000037941 */ /* 0x000fea0003800200 */
.L_x_4851:
        /* <DEDUP_REMOVED lines=43> */
.L_x_4849:
[----:B------:R-:W-:Y:S05]  /*e220*/  BSYNC.RECONVERGENT B2 ;  /* 0x0000000000027941 */ /* 0x000fea0003800200 */
.L_x_4848:
        /* <DEDUP_REMOVED lines=21> */
.L_x_4855:
        /* <DEDUP_REMOVED lines=13> */
.L_x_4857:
[----:B------:R-:W-:Y:S05]  /*e450*/  BSYNC.RECONVERGENT B3 ;  /* 0x0000000000037941 */ /* 0x000fea0003800200 */
.L_x_4856:
        /* <DEDUP_REMOVED lines=43> */
.L_x_4854:
[----:B------:R-:W-:Y:S05]  /*e710*/  BSYNC.RECONVERGENT B2 ;  /* 0x0000000000027941 */ /* 0x000fea0003800200 */
.L_x_4853:
[----:B------:R-:W-:Y:S01]  /*e720*/  I2FP.F32.U32 R198, R167 ;  /* 0x000000a700c67245 */ /* 0x000fe20000201000 */
[----:B------:R-:W-:Y:S01]  /*e730*/  @P0 IMAD.U32 R189, R159, 0x10000, RZ ;  /* 0x000100009fbd0824 */ /* 0x000fe200078e00ff */
[----:B------:R-:W-:Y:S01]  /*e740*/  SHF.L.U32 R167, R163, 0x10, RZ ;  /* 0x00000010a3a77819 */ /* 0x000fe200000006ff */
[----:B------:R-:W-:Y:S01]  /*e750*/  BSSY.RECONVERGENT B2, `(.L_x_4858) ;  /* 0x0000050000027945 */ /* 0x000fe20003800200 */
[----:B------:R-:W-:Y:S02]  /*e760*/  IMAD.MOV.U32 R201, RZ, RZ, 0x2 ;  /* 0x00000002ffc97424 */ /* 0x000fe400078e00ff */
[----:B------:R-:W-:Y:S01]  /*e770*/  FFMA.FTZ R198, R198, R205, 1.1641532182693481445e-10 ;  /* 0x2f000000c6c67423 */ /* 0x000fe200000100cd */
[----:B------:R-:W-:Y:S01]  /*e780*/  MOV R199, R0 ;  /* 0x0000000000c77202 */ /* 0x000fe20000000f00 */
[----:B------:R-:W-:-:S03]  /*e790*/  FMUL.FTZ R167, R167, R204 ;  /* 0x000000cca7a77220 */ /* 0x000fc60000410000 */
        /* <DEDUP_REMOVED lines=18> */
.L_x_4860:
        /* <DEDUP_REMOVED lines=13> */
.L_x_4862:
[----:B------:R-:W-:Y:S05]  /*e990*/  BSYNC.RECONVERGENT B3 ;  /* 0x0000000000037941 */ /* 0x000fea0003800200 */
.L_x_4861:
        /* <DEDUP_REMOVED lines=43> */
.L_x_4859:
[----:B------:R-:W-:Y:S05]  /*ec50*/  BSYNC.RECONVERGENT B2 ;  /* 0x0000000000027941 */ /* 0x000fea0003800200 */
.L_x_4858:
        /* <DEDUP_REMOVED lines=20> */
.L_x_4865:
        /* <DEDUP_REMOVED lines=9> */
[----:B------:R-:W-:Y:S01]  /*ee30*/  @!P6 MOV R6, RZ ;  /* 0x000000ff0006e202 */ /* 0x000fe20000000f00 */
[----:B------:R-:W-:-:S03]  /*ee40*/  @!P6 VIADD R3, R2, 0x1 ;  /* 0x000000010203e836 */ /* 0x000fc60000000000 */
[----:B------:R-:W-:-:S13]  /*ee50*/  ISETP.NE.AND P0, PT, R10, RZ, !P6 ;  /* 0x000000ff0a00720c */ /* 0x000fda0007705270 */
[----:B------:R-:W-:Y:S01]  /*ee60*/  @P0 IMAD.MOV R3, RZ, RZ, R2 ;  /* 0x000000ffff030224 */ /* 0x000fe200078e0202 */
[----:B------:R-:W-:-:S03]  /*ee70*/  ISETP.NE.AND P0, PT, R0, RZ, PT ;  /* 0x000000ff0000720c */ /* 0x000fc60003f05270 */
[----:B------:R-:W-:-:S10]  /*ee80*/  @!P6 IMAD.MOV.U32 R2, RZ, RZ, R3 ;  /* 0x000000ffff02e224 */ /* 0x000fd400078e0003 */
.L_x_4867:
[----:B------:R-:W-:Y:S05]  /*ee90*/  BSYNC.RECONVERGENT B3 ;  /* 0x0000000000037941 */ /* 0x000fea0003800200 */
.L_x_4866:
        /* <DEDUP_REMOVED lines=43> */
.L_x_4864:
[----:B------:R-:W-:Y:S05]  /*f150*/  BSYNC.RECONVERGENT B2 ;  /* 0x0000000000027941 */ /* 0x000fea0003800200 */
.L_x_4863:
[----:B------:R-:W-:Y:S02]  /*f160*/  I2FP.F32.U32 R198, R200 ;  /* 0x000000c800c67245 */ /* 0x000fe40000201000 */
[----:B------:R-:W-:Y:S02]  /*f170*/  PRMT R199, R163, 0x7632, R199 ;  /* 0x00007632a3c77816 */ /* 0x000fe400000000c7 */
[----:B------:R-:W-:Y:S01]  /*f180*/  PRMT R165, R21, 0x5410, R165 ;  /* 0x0000541015a57816 */ /* 0x000fe200000000a5 */
[----:B------:R-:W-:Y:S01]  /*f190*/  FFMA.FTZ R198, R198, R205, 1.1641532182693481445e-10 ;  /* 0x2f000000c6c67423 */ /* 0x000fe200000100cd */
[----:B------:R-:W-:Y:S01]  /*f1a0*/  PRMT R166, R166, 0x5410, R206 ;  /* 0x00005410a6a67816 */ /* 0x000fe200000000ce */
[----:B------:R-:W-:Y:S01]  /*f1b0*/  IMAD.U32 R199, R199, 0x10000, RZ ;  /* 0x00010000c7c77824 */ /* 0x000fe200078e00ff */
[----:B------:R-:W-:Y:S02]  /*f1c0*/  PRMT R164, R164, 0x5410, R169 ;  /* 0x00005410a4a47816 */ /* 0x000fe400000000a9 */
[----:B------:R-:W-:Y:S01]  /*f1d0*/  FSETP.GTU.FTZ.AND P6, PT, R198, R171, PT ;  /* 0x000000abc600720b */ /* 0x000fe20003fdc000 */
[----:B------:R-:W-:Y:S01]  /*f1e0*/  FMUL.FTZ R199, R199, R204 ;  /* 0x000000ccc7c77220 */ /* 0x000fe20000410000 */
[----:B------:R-:W-:-:S02]  /*f1f0*/  @P0 IMAD.U32 R198, R195, 0x10000, RZ ;  /* 0x00010000c3c60824 */ /* 0x000fc400078e00ff */
[----:B------:R-:W-:Y:S02]  /*f200*/  SEL R171, RZ, 0x1, P6 ;  /* 0x00000001ffab7807 */ /* 0x000fe40003000000 */
[----:B------:R-:W-:Y:S02]  /*f210*/  FSEL R200, R199, RZ, !P6 ;  /* 0x000000ffc7c87208 */ /* 0x000fe40007000000 */
[----:B------:R-:W-:-:S03]  /*f220*/  PRMT R21, R171, 0x7610, R21 ;  /* 0x00007610ab157816 */ /* 0x000fc60000000015 */
[----:B------:R-:W-:-:S04]  /*f230*/  FADD.FTZ R207, R207, R200 ;  /* 0x000000c8cfcf7221 */ /* 0x000fc80000010000 */
[----:B------:R-:W-:Y:S01]  /*f240*/  @P0 FADD.FTZ R195, R207, R198 ;  /* 0x000000c6cfc30221 */ /* 0x000fe20000010000 */
[----:B------:R-:W-:-:S04]  /*f250*/  @!P0 MOV R195, R207 ;  /* 0x000000cf00c38202 */ /* 0x000fc80000000f00 */
[----:B------:R-:W-:-:S04]  /*f260*/  F2FP.BF16.F32.PACK_AB R198, RZ, R195 ;  /* 0x000000c3ffc6723e */ /* 0x000fc800000010ff */
[----:B------:R-:W-:Y:S01]  /*f270*/  PRMT R167, R167, 0x5410, R198 ;  /* 0x00005410a7a77816 */ /* 0x000fe200000000c6 */
[----:B------:R-:W-:Y:S06]  /*f280*/  BRA `(.L_x_4868) ;  /* 0x0000002800787947 */ /* 0x000fec0003800000 */
.L_x_4787:
        /* <DEDUP_REMOVED lines=16> */
.L_x_4871:
        /* <DEDUP_REMOVED lines=13> */
.L_x_4873:
[----:B------:R-:W-:Y:S05]  /*f460*/  BSYNC.RECONVERGENT B3 ;  /* 0x0000000000037941 */ /* 0x000fea0003800200 */
.L_x_4872:
        /* <DEDUP_REMOVED lines=43> */
.L_x_4870:
[----:B------:R-:W-:Y:S05]  /*f720*/  BSYNC.RECONVERGENT B2 ;  /* 0x0000000000027941 */ /* 0x000fea0003800200 */
.L_x_4869:
[----:B------:R-:W0:Y:S01]  /*f730*/  LDC R204, c[0x0][0x408] ;  /* 0x00010200ffcc7b82 */ /* 0x000e220000000800 */
[----:B------:R-:W-:Y:S01]  /*f740*/  I2FP.F32.U32 R3, R22 ;  /* 0x0000001600037245 */ /* 0x000fe20000201000 */
[----:B------:R-:W-:Y:S01]  /*f750*/  IMAD.MOV.U32 R206, RZ, RZ, 0x2f800000 ;  /* 0x2f800000ffce7424 */ /* 0x000fe200078e00ff */
[----:B------:R-:W-:Y:S01]  /*f760*/  ISETP.NE.AND P3, PT, R171, 0x1, PT ;  /* 0x00000001ab00780c */ /* 0x000fe20003f65270 */
[----:B-----5:R-:W-:Y:S01]  /*f770*/  IMAD.U32 R169, R164, 0x10000, RZ ;  /* 0x00010000a4a97824 */ /* 0x020fe200078e00ff */
[----:B------:R-:W-:Y:S01]  /*f780*/  LOP3.LUT R13, R13, 0xffffffef, RZ, 0xc0, !PT ;  /* 0xffffffef0d0d7812 */ /* 0x000fe200078ec0ff */
[----:B------:R-:W-:Y:S01]  /*f790*/  FFMA.FTZ R22, R3, R206, 1.1641532182693481445e-10 ;  /* 0x2f00000003167423 */ /* 0x000fe200000100ce */
[----:B------:R-:W-:Y:S01]  /*f7a0*/  @P0 IMAD.U32 R3, R156, 0x10000, RZ ;  /* 0x000100009c030824 */ /* 0x000fe200078e00ff */
[----:B------:R-:W1:Y:S01]  /*f7b0*/  LDC R205, c[0x0][0x404] ;  /* 0x00010100ffcd7b82 */ /* 0x000e620000000800 */
[----:B------:R-:W-:Y:S01]  /*f7c0*/  BSSY.RECONVERGENT B2, `(.L_x_4874) ;  /* 0x000004d000027945 */ /* 0x000fe20003800200 */
[----:B------:R-:W-:Y:S01]  /*f7d0*/  HFMA2 R172, -RZ, RZ, 0, 1.1920928955078125e-07 ;  /* 0x00000002ffac7431 */ /* 0x000fe200000001ff */
[----:B------:R-:W-:Y:S01]  /*f7e0*/  PRMT R164, R164, 0x7632, R164 ;  /* 0x00007632a4a47816 */ /* 0x000fe200000000a4 */
[----:B0-----:R-:W-:Y:S01]  /*f7f0*/  FMUL.FTZ R169, R169, R204 ;  /* 0x000000cca9a97220 */ /* 0x001fe20000410000 */
[----:B-1----:R-:W-:-:S04]  /*f800*/  FSETP.GTU.FTZ.AND P2, PT, R22, R205, PT ;  /* 0x000000cd1600720b */ /* 0x002fc80003f5c000 */
        /* <DEDUP_REMOVED lines=15> */
.L_x_4876:
        /* <DEDUP_REMOVED lines=13> */
.L_x_4878:
[----:B------:R-:W-:Y:S05]  /*f9d0*/  BSYNC.RECONVERGENT B3 ;  /* 0x0000000000037941 */ /* 0x000fea0003800200 */
.L_x_4877:
        /* <DEDUP_REMOVED lines=43> */
.L_x_4875:
[----:B------:R-:W-:Y:S05]  /*fc90*/  BSYNC.RECONVERGENT B2 ;  /* 0x0000000000027941 */ /* 0x000fea0003800200 */
.L_x_4874:
        /* <DEDUP_REMOVED lines=25> */
.L_x_4881:
        /* <DEDUP_REMOVED lines=13> */
.L_x_4883:
[----:B------:R-:W-:Y:S05]  /*ff00*/  BSYNC.RECONVERGENT B3 ;  /* 0x0000000000037941 */ /* 0x000fea0003800200 */
.L_x_4882:
        /* <DEDUP_REMOVED lines=43> */
.L_x_4880:
[----:B------:R-:W-:Y:S05]  /*101c0*/  BSYNC.RECONVERGENT B2 ;  /* 0x0000000000027941 */ /* 0x000fea0003800200 */
.L_x_4879:
        /* <DEDUP_REMOVED lines=26> */
.L_x_4886:
        /* <DEDUP_REMOVED lines=13> */
.L_x_4888:
[----:B------:R-:W-:Y:S05]  /*10440*/  BSYNC.RECONVERGENT B3 ;  /* 0x0000000000037941 */ /* 0x000fea0003800200 */
.L_x_4887:
        /* <DEDUP_REMOVED lines=43> */
.L_x_4885:
[----:B------:R-:W-:Y:S05]  /*10700*/  BSYNC.RECONVERGENT B2 ;  /* 0x0000000000027941 */ /* 0x000fea0003800200 */
.L_x_4884:
[----:B------:R-:W-:Y:S01]  /*10710*/  I2FP.F32.U32 R3, R3 ;  /* 0x0000000300037245 */ /* 0x000fe20000201000 */
[----:B------:R-:W-:Y:S01]  /*10720*/  IMAD.U32 R165, R165, 0x10000, RZ ;  /* 0x00010000a5a57824 */ /* 0x000fe200078e00ff */
[----:B------:R-:W-:Y:S01]  /*10730*/  @P0 SHF.L.U32 R181, R181, 0x10, RZ ;  /* 0x00000010b5b50819 */ /* 0x000fe200000006ff */
[----:B------:R-:W-:Y:S01]  /*10740*/  BSSY.RECONVERGENT B2, `(.L_x_4889) ;  /* 0x000004f000027945 */ /* 0x000fe20003800200 */
[----:B------:R-:W-:Y:S01]  /*10750*/  LOP3.LUT R13, R13, 0xfffffffd, RZ, 0xc0, !PT ;  /* 0xfffffffd0d0d7812 */ /* 0x000fe200078ec0ff */
[----:B------:R-:W-:Y:S01]  /*10760*/  FFMA.FTZ R182, R3, R206, 1.1641532182693481445e-10 ;  /* 0x2f00000003b67423 */ /* 0x000fe200000100ce */
[----:B------:R-:W-:Y:S01]  /*10770*/  FMUL.FTZ R165, R165, R204 ;  /* 0x000000cca5a57220 */ /* 0x000fe20000410000 */
[----:B------:R-:W-:Y:S02]  /*10780*/  IMAD.MOV.U32 R199, RZ, RZ, 0x2 ;  /* 0x00000002ffc77424 */ /* 0x000fe400078e00ff */
[----:B------:R-:W-:Y:S01]  /*10790*/  IMAD.MOV.U32 R3, RZ, RZ, R0 ;  /* 0x000000ffff037224 */ /* 0x000fe200078e0000 */
        /* <DEDUP_REMOVED lines=16> */
.L_x_4891:
        /* <DEDUP_REMOVED lines=13> */
.L_x_4893:
[----:B------:R-:W-:Y:S05]  /*10970*/  BSYNC.RECONVERGENT B3 ;  /* 0x0000000000037941 */ /* 0x000fea0003800200 */
.L_x_4892:
        /* <DEDUP_REMOVED lines=43> */
.L_x_4890:
[----:B------:R-:W-:Y:S05]  /*10c30*/  BSYNC.RECONVERGENT B2 ;  /* 0x0000000000027941 */ /* 0x000fea0003800200 */
.L_x_4889:
        /* <DEDUP_REMOVED lines=8> */
[----:B------:R-:W-:Y:S02]  /*10cc0*/  IMAD.MOV.U32 R3, RZ, RZ, R0 ;  /* 0x000000ffff037224 */ /* 0x000fe400078e0000 */
[----:B------:R-:W-:-:S04]  /*10cd0*/  FSETP.GTU.FTZ.AND P2, PT, R190, R205, PT ;  /* 0x000000cdbe00720b */ /* 0x000fc80003f5c000 */
[----:B------:R-:W-:Y:S02]  /*10ce0*/  FSEL R181, R181, RZ, !P2 ;  /* 0x000000ffb5b57208 */ /* 0x000fe40005000000 */
[----:B------:R-:W-:-:S03]  /*10cf0*/  PLOP3.LUT P2, PT, P2, PT, PT, 0x8, 0x80 ;  /* 0x000000000080781c */ /* 0x000fc6000174e170 */
[----:B------:R-:W-:Y:S01]  /*10d00*/  @P0 FADD.FTZ R181, R198, R181 ;  /* 0x000000b5c6b50221 */ /* 0x000fe20000010000 */
[----:B------:R-:W-:-:S04]  /*10d10*/  HFMA2 R198, -RZ, RZ, 0, 1.1920928955078125e-07 ;  /* 0x00000002ffc67431 */ /* 0x000fc800000001ff */
        /* <DEDUP_REMOVED lines=10> */
.L_x_4896:
        /* <DEDUP_REMOVED lines=13> */
.L_x_4898:
[----:B------:R-:W-:Y:S05]  /*10e90*/  BSYNC.RECONVERGENT B3 ;  /* 0x0000000000037941 */ /* 0x000fea0003800200 */
.L_x_4897:
        /* <DEDUP_REMOVED lines=43> */
.L_x_4895:
[----:B------:R-:W-:Y:S05]  /*11150*/  BSYNC.RECONVERGENT B2 ;  /* 0x0000000000027941 */ /* 0x000fea0003800200 */
.L_x_4894:
[----:B------:R-:W-:Y:S01]  /*11160*/  I2FP.F32.U32 R3, R3 ;  /* 0x0000000300037245 */ /* 0x000fe20000201000 */
[----:B------:R-:W-:Y:S01]  /*11170*/  IMAD.U32 R199, R166, 0x10000, RZ ;  /* 0x00010000a6c77824 */ /* 0x000fe200078e00ff */
[----:B------:R-:W-:Y:S01]  /*11180*/  ISETP.NE.AND P4, PT, R198, 0x1, PT ;  /* 0x00000001c600780c */ /* 0x000fe20003f85270 */
[----:B------:R-:W-:Y:S01]  /*11190*/  @P0 IMAD.U32 R189, R189, 0x10000, RZ ;  /* 0x00010000bdbd0824 */ /* 0x000fe200078e00ff */
[----:B------:R-:W-:Y:S01]  /*111a0*/  BSSY.RECONVERGENT B2, `(.L_x_4899) ;  /* 0x000004c000027945 */ /* 0x000fe20003800200 */
[----:B------:R-:W-:Y:S01]  /*111b0*/  FFMA.FTZ R166, R3, R206, 1.1641532182693481445e-10 ;  /* 0x2f00000003a67423 */ /* 0x000fe200000100ce */
[----:B------:R-:W-:Y:S01]  /*111c0*/  FMUL.FTZ R199, R199, R204 ;  /* 0x000000ccc7c77220 */ /* 0x000fe20000410000 */
[----:B------:R-:W-:-:S03]  /*111d0*/  MOV R3, R0 ;  /* 0x0000000000037202 */ /* 0x000fc60000000f00 */
        /* <DEDUP_REMOVED lines=15> */
.L_x_4901:
        /* <DEDUP_REMOVED lines=13> */
.L_x_4903:
[----:B------:R-:W-:Y:S05]  /*113a0*/  BSYNC.RECONVERGENT B3 ;  /* 0x0000000000037941 */ /* 0x000fea0003800200 */
.L_x_4902:
        /* <DEDUP_REMOVED lines=43> */
.L_x_4900:
[----:B------:R-:W-:Y:S05]  /*11660*/  BSYNC.RECONVERGENT B2 ;  /* 0x0000000000027941 */ /* 0x000fea0003800200 */
.L_x_4899:
        /* <DEDUP_REMOVED lines=24> */
.L_x_4906:
        /* <DEDUP_REMOVED lines=13> */
.L_x_4908:
[----:B------:R-:W-:Y:S05]  /*118c0*/  BSYNC.RECONVERGENT B3 ;  /* 0x0000000000037941 */ /* 0x000fea0003800200 */
.L_x_4907:
        /* <DEDUP_REMOVED lines=43> */
.L_x_4905:
[----:B------:R-:W-:Y:S05]  /*11b80*/  BSYNC.RECONVERGENT B2 ;  /* 0x0000000000027941 */ /* 0x000fea0003800200 */
.L_x_4904:
        /* <DEDUP_REMOVED lines=14> */
.L_x_4868:
        /* <DEDUP_REMOVED lines=43> */
.L_x_4909:
[----:B0-----:R-:W-:Y:S02]  /*11f20*/  IMAD.MOV.U32 R198, RZ, RZ, R170 ;  /* 0x000000ffffc67224 */ /* 0x001fe400078e00aa */
[----:B------:R-:W-:-:S07]  /*11f30*/  VIADD R168, R168, 0x20 ;  /* 0x00000020a8a87836 */ /* 0x000fce0000000000 */
.L_x_4786:
[----:B------:R-:W-:Y:S05]  /*11f40*/  BSYNC.RECONVERGENT B1 ;  /* 0x0000000000017941 */ /* 0x000fea0003800200 */
.L_x_4785:
        /* <DEDUP_REMOVED lines=39> */
.L_x_4915:
        /* <DEDUP_REMOVED lines=13> */
.L_x_4917:
[----:B------:R-:W-:Y:S05]  /*12290*/  BSYNC.RECONVERGENT B3 ;  /* 0x0000000000037941 */ /* 0x000fea0003800200 */
.L_x_4916:
        /* <DEDUP_REMOVED lines=41> */
[----:B------:R-:W-:Y:S02]  /*12530*/  IMAD.MOV.U32 R14, RZ, RZ, R198 ;  /* 0x000000ffff0e7224 */ /* 0x000fe400078e00c6 */
[----:B------:R-:W-:-:S07]  /*12540*/  IMAD.MOV.U32 R16, RZ, RZ, RZ ;  /* 0x000000ffff107224 */ /* 0x000fce00078e00ff */
.L_x_4914:
[----:B------:R-:W-:Y:S05]  /*12550*/  BSYNC.RECONVERGENT B2 ;  /* 0x0000000000027941 */ /* 0x000fea0003800200 */
.L_x_4913:
        /* <DEDUP_REMOVED lines=9> */
[----:B------:R-:W-:-:S05]  /*125f0*/  FFMA.FTZ R3, R14, R205, 1.1641532182693481445e-10 ;  /* 0x2f0000000e037423 */ /* 0x000fca00000100cd */
[----:B0-----:R-:W-:Y:S02]  /*12600*/  FSETP.GTU.FTZ.AND P2, PT, R3, R194, PT ;  /* 0x000000c20300720b */ /* 0x001fe40003f5c000 */
[----:B------:R-:W-:Y:S02]  /*12610*/  PRMT R3, R164, 0x7632, R3 ;  /* 0x00007632a4037816 */ /* 0x000fe40000000003 */
        /* <DEDUP_REMOVED lines=14> */
.L_x_4920:
        /* <DEDUP_REMOVED lines=13> */
.L_x_4922:
[----:B------:R-:W-:Y:S05]  /*127d0*/  BSYNC.RECONVERGENT B3 ;  /* 0x0000000000037941 */ /* 0x000fea0003800200 */
.L_x_4921:
        /* <DEDUP_REMOVED lines=43> */
.L_x_4919:
[----:B------:R-:W-:Y:S05]  /*12a90*/  BSYNC.RECONVERGENT B2 ;  /* 0x0000000000027941 */ /* 0x000fea0003800200 */
.L_x_4918:
        /* <DEDUP_REMOVED lines=8> */
[----:B------:R-:W-:Y:S01]  /*12b20*/  FSEL R15, R17, RZ, !P2 ;  /* 0x000000ff110f7208 */ /* 0x000fe20005000000 */
[----:B------:R-:W-:-:S04]  /*12b30*/  IMAD.MOV.U32 R17, RZ, RZ, 0x2 ;  /* 0x00000002ff117424 */ /* 0x000fc800078e00ff */
[----:B------:R-:W-:Y:S01]  /*12b40*/  FADD.FTZ R14, R14, R15 ;  /* 0x0000000f0e0e7221 */ /* 0x000fe20000010000 */
[----:B------:R-:W-:-:S03]  /*12b50*/  IMAD.MOV.U32 R15, RZ, RZ, R0 ;  /* 0x000000ffff0f7224 */ /* 0x000fc600078e0000 */
        /* <DEDUP_REMOVED lines=13> */
.L_x_4925:
        /* <DEDUP_REMOVED lines=13> */
.L_x_4927:
[----:B------:R-:W-:Y:S05]  /*12d00*/  BSYNC.RECONVERGENT B3 ;  /* 0x0000000000037941 */ /* 0x000fea0003800200 */
.L_x_4926:
        /* <DEDUP_REMOVED lines=43> */
.L_x_4924:
[----:B------:R-:W-:Y:S05]  /*12fc0*/  BSYNC.RECONVERGENT B2 ;  /* 0x0000000000027941 */ /* 0x000fea0003800200 */
.L_x_4923:
        /* <DEDUP_REMOVED lines=22> */
.L_x_4930:
        /* <DEDUP_REMOVED lines=13> */
.L_x_4932:
[----:B------:R-:W-:Y:S05]  /*13200*/  BSYNC.RECONVERGENT B3 ;  /* 0x0000000000037941 */ /* 0x000fea0003800200 */
.L_x_4931:
        /* <DEDUP_REMOVED lines=42> */
[----:B------:R-:W-:-:S07]  /*134b0*/  IMAD.MOV.U32 R170, RZ, RZ, R20 ;  /* 0x000000ffffaa7224 */ /* 0x000fce00078e0014 */
.L_x_4929:
[----:B------:R-:W-:Y:S05]  /*134c0*/  BSYNC.RECONVERGENT B2 ;  /* 0x0000000000027941 */ /* 0x000fea0003800200 */
.L_x_4928:
[----:B------:R-:W-:Y:S01]  /*134d0*/  I2FP.F32.U32 R16, R15 ;  /* 0x0000000f00107245 */ /* 0x000fe20000201000 */
[----:B------:R-:W-:Y:S01]  /*134e0*/  BSSY.RECONVERGENT B2, `(.L_x_4933) ;  /* 0x0000052000027945 */ /* 0x000fe20003800200 */
[----:B------:R-:W-:-:S05]  /*134f0*/  PRMT R15, R160, 0x7632, R15 ;  /* 0x00007632a00f7816 */ /* 0x000fca000000000f */
[----:B------:R-:W-:Y:S02]  /*13500*/  IMAD.U32 R17, R15, 0x10000, RZ ;  /* 0x000100000f117824 */ /* 0x000fe400078e00ff */
[----:B------:R-:W-:Y:S01]  /*13510*/  FFMA.FTZ R15, R16, R205, 1.1641532182693481445e-10 ;  /* 0x2f000000100f7423 */ /* 0x000fe200000100cd */
[----:B------:R-:W-:Y:S02]  /*13520*/  @P0 IMAD.U32 R16, R173, 0x10000, RZ ;  /* 0x00010000ad100824 */ /* 0x000fe400078e00ff */
[----:B------:R-:W-:Y:S02]  /*13530*/  FMUL.FTZ R17, R17, R204 ;  /* 0x000000cc11117220 */ /* 0x000fe40000410000 */
[----:B------:R-:W-:-:S04]  /*13540*/  FSETP.GTU.FTZ.AND P2, PT, R15, R194, PT ;  /* 0x000000c20f00720b */ /* 0x000fc80003f5c000 */
[----:B------:R-:W-:Y:S02]  /*13550*/  FSEL R18, R17, RZ, !P2 ;  /* 0x000000ff11127208 */ /* 0x000fe40005000000 */
[----:B------:R-:W-:Y:S02]  /*13560*/  SEL R15, RZ, 0x1, P2 ;  /* 0x00000001ff0f7807 */ /* 0x000fe40001000000 */
[----:B------:R-:W-:Y:S01]  /*13570*/  ISETP.NE.AND P2, PT, R19, 0x1, PT ;  /* 0x000000011300780c */ /* 0x000fe20003f45270 */
[----:B------:R-:W-:Y:S01]  /*13580*/  FADD.FTZ R3, R3, R18 ;  /* 0x0000001203037221 */ /* 0x000fe20000010000 */
[----:B------:R-:W-:-:S03]  /*13590*/  MOV R18, 0x2 ;  /* 0x0000000200127802 */ /* 0x000fc60000000f00 */
        /* <DEDUP_REMOVED lines=13> */
.L_x_4935:
        /* <DEDUP_REMOVED lines=13> */
.L_x_4937:
[----:B------:R-:W-:Y:S05]  /*13740*/  BSYNC.RECONVERGENT B3 ;  /* 0x0000000000037941 */ /* 0x000fea0003800200 */
.L_x_4936:
        /* <DEDUP_REMOVED lines=43> */
.L_x_4934:
[----:B------:R-:W-:Y:S05]  /*13a00*/  BSYNC.RECONVERGENT B2 ;  /* 0x0000000000027941 */ /* 0x000fea0003800200 */
.L_x_4933:
[----:B------:R-:W-:Y:S01]  /*13a10*/  I2FP.F32.U32 R16, R3 ;  /* 0x0000000300107245 */ /* 0x000fe20000201000 */
[----:B------:R-:W-:Y:S01]  /*13a20*/  IMAD.U32 R17, R165, 0x10000, RZ ;  /* 0x00010000a5117824 */ /* 0x000fe200078e00ff */
[----:B------:R-:W-:Y:S01]  /*13a30*/  LOP3.LUT R13, R13, 0xfffffffb, RZ, 0xc0, !PT ;  /* 0xfffffffb0d0d7812 */ /* 0x000fe200078ec0ff */
        /* <DEDUP_REMOVED lines=20> */
.L_x_4940:
        /* <DEDUP_REMOVED lines=13> */
.L_x_4942:
[----:B------:R-:W-:Y:S05]  /*13c50*/  BSYNC.RECONVERGENT B3 ;  /* 0x0000000000037941 */ /* 0x000fea0003800200 */
.L_x_4941:
        /* <DEDUP_REMOVED lines=43> */
.L_x_4939:
[----:B------:R-:W-:Y:S05]  /*13f10*/  BSYNC.RECONVERGENT B2 ;  /* 0x0000000000027941 */ /* 0x000fea0003800200 */
.L_x_4938:
        /* <DEDUP_REMOVED lines=25> */
.L_x_4945:
        /* <DEDUP_REMOVED lines=13> */
.L_x_4947:
[----:B------:R-:W-:Y:S05]  /*14180*/  BSYNC.RECONVERGENT B3 ;  /* 0x0000000000037941 */ /* 0x000fea0003800200 */
.L_x_4946:
        /* <DEDUP_REMOVED lines=43> */
.L_x_4944:
[----:B------:R-:W-:Y:S05]  /*14440*/  BSYNC.RECONVERGENT B2 ;  /* 0x0000000000027941 */ /* 0x000fea0003800200 */
.L_x_4943:
        /* <DEDUP_REMOVED lines=22> */
.L_x_4950:
        /* <DEDUP_REMOVED lines=13> */
.L_x_4952:
[----:B------:R-:W-:Y:S05]  /*14680*/  BSYNC.RECONVERGENT B3 ;  /* 0x0000000000037941 */ /* 0x000fea0003800200 */
.L_x_4951:
        /* <DEDUP_REMOVED lines=43> */
.L_x_4949:
[----:B------:R-:W-:Y:S05]  /*14940*/  BSYNC.RECONVERGENT B2 ;  /* 0x0000000000027941 */ /* 0x000fea0003800200 */
.L_x_4948:
[----:B------:R-:W-:Y:S01]  /*14950*/  I2FP.F32.U32 R18, R17 ;  /* 0x0000001100127245 */ /* 0x000fe20000201000 */
[----:B------:R-:W-:Y:S01]  /*14960*/  @P0 IMAD.U32 R180, R179, 0x10000, RZ ;  /* 0x00010000b3b40824 */ /* 0x000fe200078e00ff */
[----:B------:R-:W-:Y:S01]  /*14970*/  PRMT R17, R161, 0x7632, R17 ;  /* 0x00007632a1117816 */ /* 0x000fe20000000011 */
[----:B------:R-:W-:Y:S01]  /*14980*/  BSSY.RECONVERGENT B2, `(.L_x_4953) ;  /* 0x0000050000027945 */ /* 0x000fe20003800200 */
[----:B------:R-:W-:Y:S02]  /*14990*/  HFMA2 R188, -RZ, RZ, 0, 1.1920928955078125e-07 ;  /* 0x00000002ffbc7431 */ /* 0x000fe400000001ff */
[----:B------:R-:W-:Y:S01]  /*149a0*/  SHF.L.U32 R19, R17, 0x10, RZ ;  /* 0x0000001011137819 */ /* 0x000fe200000006ff */
[----:B------:R-:W-:-:S04]  /*149b0*/  FFMA.FTZ R17, R18, R205, 1.1641532182693481445e-10 ;  /* 0x2f00000012117423 */ /* 0x000fc800000100cd */
[----:B------:R-:W-:Y:S01]  /*149c0*/  FMUL.FTZ R19, R19, R204 ;  /* 0x000000cc13137220 */ /* 0x000fe20000410000 */
[----:B------:R-:W-:-:S04]  /*149d0*/  FSETP.GTU.FTZ.AND P2, PT, R17, R194, PT ;  /* 0x000000c21100720b */ /* 0x000fc80003f5c000 */
        /* <DEDUP_REMOVED lines=17> */
.L_x_4955:
        /* <DEDUP_REMOVED lines=13> */
.L_x_4957:
[----:B------:R-:W-:Y:S05]  /*14bc0*/  BSYNC.RECONVERGENT B3 ;  /* 0x0000000000037941 */ /* 0x000fea0003800200 */
.L_x_4956:
        /* <DEDUP_REMOVED lines=43> */
.L_x_4954:
[----:B------:R-:W-:Y:S05]  /*14e80*/  BSYNC.RECONVERGENT B2 ;  /* 0x0000000000027941 */ /* 0x000fea0003800200 */
.L_x_4953:
        /* <DEDUP_REMOVED lines=21> */
.L_x_4960:
        /* <DEDUP_REMOVED lines=13> */
.L_x_4962:
[----:B------:R-:W-:Y:S05]  /*150b0*/  BSYNC.RECONVERGENT B3 ;  /* 0x0000000000037941 */ /* 0x000fea0003800200 */
.L_x_4961:
        /* <DEDUP_REMOVED lines=43> */
.L_x_4959:
[----:B------:R-:W-:Y:S05]  /*15370*/  BSYNC.RECONVERGENT B2 ;  /* 0x0000000000027941 */ /* 0x000fea0003800200 */
.L_x_4958:
[----:B------:R-:W-:Y:S01]  /*15380*/  I2FP.F32.U32 R18, R166 ;  /* 0x000000a600127245 */ /* 0x000fe20000201000 */
[----:B------:R-:W-:Y:S01]  /*15390*/  IMAD.U32 R179, R162, 0x10000, RZ ;  /* 0x00010000a2b37824 */ /* 0x000fe200078e00ff */
        /* <DEDUP_REMOVED lines=9> */
[----:B------:R-:W-:Y:S02]  /*15430*/  @P0 SHF.L.U32 R179, R158, 0x10, RZ ;  /* 0x000000109eb30819 */ /* 0x000fe400000006ff */
        /* <DEDUP_REMOVED lines=13> */
.L_x_4965:
        /* <DEDUP_REMOVED lines=13> */
.L_x_4967:
[----:B------:R-:W-:Y:S05]  /*155e0*/  BSYNC.RECONVERGENT B3 ;  /* 0x0000000000037941 */ /* 0x000fea0003800200 */
.L_x_4966:
        /* <DEDUP_REMOVED lines=43> */
.L_x_4964:
[----:B------:R-:W-:Y:S05]  /*158a0*/  BSYNC.RECONVERGENT B2 ;  /* 0x0000000000027941 */ /* 0x000fea0003800200 */
.L_x_4963:
        /* <DEDUP_REMOVED lines=20> */
.L_x_4970:
        /* <DEDUP_REMOVED lines=13> */
.L_x_4972:
[----:B------:R-:W-:Y:S05]  /*15ac0*/  BSYNC.RECONVERGENT B3 ;  /* 0x0000000000037941 */ /* 0x000fea0003800200 */
.L_x_4971:
        /* <DEDUP_REMOVED lines=43> */
.L_x_4969:
[----:B------:R-:W-:Y:S05]  /*15d80*/  BSYNC.RECONVERGENT B2 ;  /* 0x0000000000027941 */ /* 0x000fea0003800200 */
.L_x_4968:
[----:B------:R-:W-:Y:S01]  /*15d90*/  PRMT R19, R162, 0x7632, R19 ;  /* 0x00007632a2137816 */ /* 0x000fe20000000013 */
[----:B------:R-:W-:Y:S01]  /*15da0*/  @P0 IMAD.U32 R188, R187, 0x10000, RZ ;  /* 0x00010000bbbc0824 */ /* 0x000fe200078e00ff */
[----:B------:R-:W-:Y:S01]  /*15db0*/  I2FP.F32.U32 R20, R20 ;  /* 0x0000001400147245 */ /* 0x000fe20000201000 */
[----:B------:R-:W-:Y:S01]  /*15dc0*/  BSSY.RECONVERGENT B2, `(.L_x_4973) ;  /* 0x0000050000027945 */ /* 0x000fe20003800200 */
[----:B------:R-:W-:Y:S02]  /*15dd0*/  IMAD.MOV.U32 R200, RZ, RZ, 0x2 ;  /* 0x00000002ffc87424 */ /* 0x000fe400078e00ff */
[----:B------:R-:W-:Y:S02]  /*15de0*/  IMAD.U32 R199, R19, 0x10000, RZ ;  /* 0x0001000013c77824 */ /* 0x000fe400078e00ff */
[----:B------:R-:W-:Y:S02]  /*15df0*/  FFMA.FTZ R19, R20, R205, 1.1641532182693481445e-10 ;  /* 0x2f00000014137423 */ /* 0x000fe400000100cd */
[----:B------:R-:W-:-:S03]  /*15e00*/  FMUL.FTZ R199, R199, R204 ;  /* 0x000000ccc7c77220 */ /* 0x000fc60000410000 */
        /* <DEDUP_REMOVED lines=18> */
.L_x_4975:
        /* <DEDUP_REMOVED lines=13> */
.L_x_4977:
[----:B------:R-:W-:Y:S05]  /*16000*/  BSYNC.RECONVERGENT B3 ;  /* 0x0000000000037941 */ /* 0x000fea0003800200 */
.L_x_4976:
        /* <DEDUP_REMOVED lines=43> */
.L_x_4974:
[----:B------:R-:W-:Y:S05]  /*162c0*/  BSYNC.RECONVERGENT B2 ;  /* 0x0000000000027941 */ /* 0x000fea0003800200 */
.L_x_4973:
        /* <DEDUP_REMOVED lines=21> */
.L_x_4980:
        /* <DEDUP_REMOVED lines=13> */
.L_x_4982:
[----:B------:R-:W-:Y:S05]  /*164f0*/  BSYNC.RECONVERGENT B3 ;  /* 0x0000000000037941 */ /* 0x000fea0003800200 */
.L_x_4981:
        /* <DEDUP_REMOVED lines=43> */
.L_x_4979:
[----:B------:R-:W-:Y:S05]  /*167b0*/  BSYNC.RECONVERGENT B2 ;  /* 0x0000000000027941 */ /* 0x000fea0003800200 */
.L_x_4978:
[----:B------:R-:W-:Y:S01]  /*167c0*/  I2FP.F32.U32 R198, R167 ;  /* 0x000000a700c67245 */ /* 0x000fe20000201000 */
[----:B------:R-:W-:Y:S01]  /*167d0*/  BSSY.RECONVERGENT B2, `(.L_x_4983) ;  /* 0x0000052000027945 */ /* 0x000fe20003800200 */
[----:B------:R-:W-:Y:S01]  /*167e0*/  SHF.L.U32 R187, R163, 0x10, RZ ;  /* 0x00000010a3bb7819 */ /* 0x000fe200000006ff */
[----:B------:R-:W-:Y:S02]  /*167f0*/  HFMA2 R202, -RZ, RZ, 0, 1.1920928955078125e-07 ;  /* 0x00000002ffca7431 */ /* 0x000fe400000001ff */
[----:B------:R-:W-:Y:S02]  /*16800*/  IMAD.MOV.U32 R199, RZ, RZ, R0 ;  /* 0x000000ffffc77224 */ /* 0x000fe400078e0000 */
[----:B------:R-:W-:Y:S01]  /*16810*/  FFMA.FTZ R167, R198, R205, 1.1641532182693481445e-10 ;  /* 0x2f000000c6a77423 */ /* 0x000fe200000100cd */
[----:B------:R-:W-:-:S04]  /*16820*/  FMUL.FTZ R187, R187, R204 ;  /* 0x000000ccbbbb7220 */ /* 0x000fc80000410000 */
[----:B------:R-:W-:-:S04]  /*16830*/  FSETP.GTU.FTZ.AND P5, PT, R167, R194, PT ;  /* 0x000000c2a700720b */ /* 0x000fc80003fbc000 */
[----:B------:R-:W-:Y:S01]  /*16840*/  FSEL R167, R187, RZ, !P5 ;  /* 0x000000ffbba77208 */ /* 0x000fe20006800000 */
[----:B------:R-:W-:Y:S01]  /*16850*/  @P0 IMAD.U32 R187, R159, 0x10000, RZ ;  /* 0x000100009fbb0824 */ /* 0x000fe200078e00ff */
        /* <DEDUP_REMOVED lines=16> */
.L_x_4985:
        /* <DEDUP_REMOVED lines=13> */
.L_x_4987:
[----:B------:R-:W-:Y:S05]  /*16a30*/  BSYNC.RECONVERGENT B3 ;  /* 0x0000000000037941 */ /* 0x000fea0003800200 */
.L_x_4986:
        /* <DEDUP_REMOVED lines=43> */
.L_x_4984:
[----:B------:R-:W-:Y:S05]  /*16cf0*/  BSYNC.RECONVERGENT B2 ;  /* 0x0000000000027941 */ /* 0x000fea0003800200 */
.L_x_4983:
        /* <DEDUP_REMOVED lines=20> */
.L_x_4990:
        /* <DEDUP_REMOVED lines=15> */
.L_x_4992:
[----:B------:R-:W-:Y:S05]  /*16f30*/  BSYNC.RECONVERGENT B3 ;  /* 0x0000000000037941 */ /* 0x000fea0003800200 */
.L_x_4991:
        /* <DEDUP_REMOVED lines=43> */
.L_x_4989:
[----:B------:R-:W-:Y:S05]  /*171f0*/  BSYNC.RECONVERGENT B2 ;  /* 0x0000000000027941 */ /* 0x000fea0003800200 */
.L_x_4988:
        /* <DEDUP_REMOVED lines=9> */
[----:B------:R-:W-:-:S02]  /*17290*/  @P0 SHF.L.U32 R194, R171, 0x10, RZ ;  /* 0x00000010abc20819 */ /* 0x000fc400000006ff */
[----:B------:R-:W-:Y:S02]  /*172a0*/  SEL R171, RZ, 0x1, P6 ;  /* 0x00000001ffab7807 */ /* 0x000fe40003000000 */
[----:B------:R-:W-:Y:S02]  /*172b0*/  FSEL R198, R199, RZ, !P6 ;  /* 0x000000ffc7c67208 */ /* 0x000fe40007000000 */
[----:B------:R-:W-:-:S03]  /*172c0*/  PRMT R21, R171, 0x7610, R21 ;  /* 0x00007610ab157816 */ /* 0x000fc60000000015 */
[----:B------:R-:W-:-:S04]  /*172d0*/  FADD.FTZ R207, R207, R198 ;  /* 0x000000c6cfcf7221 */ /* 0x000fc80000010000 */
[----:B------:R-:W-:Y:S01]  /*172e0*/  @P0 FADD.FTZ R194, R207, R194 ;  /* 0x000000c2cfc20221 */ /* 0x000fe20000010000 */
[----:B------:R-:W-:-:S05]  /*172f0*/  @!P0 IMAD.MOV.U32 R194, RZ, RZ, R207 ;  /* 0x000000ffffc28224 */ /* 0x000fca00078e00cf */
[----:B------:R-:W-:-:S04]  /*17300*/  F2FP.BF16.F32.PACK_AB R198, RZ, R194 ;  /* 0x000000c2ffc6723e */ /* 0x000fc800000010ff */
[----:B------:R-:W-:Y:S01]  /*17310*/  PRMT R167, R167, 0x5410, R198 ;  /* 0x00005410a7a77816 */ /* 0x000fe200000000c6 */
[----:B------:R-:W-:Y:S06]  /*17320*/  BRA `(.L_x_4993) ;  /* 0x0000002800787947 */ /* 0x000fec0003800000 */
.L_x_4912:
        /* <DEDUP_REMOVED lines=16> */
.L_x_4996:
        /* <DEDUP_REMOVED lines=13> */
.L_x_4998:
[----:B------:R-:W-:Y:S05]  /*17500*/  BSYNC.RECONVERGENT B3 ;  /* 0x0000000000037941 */ /* 0x000fea0003800200 */
.L_x_4997:
        /* <DEDUP_REMOVED lines=43> */
.L_x_4995:
[----:B------:R-:W-:Y:S05]  /*177c0*/  BSYNC.RECONVERGENT B2 ;  /* 0x0000000000027941 */ /* 0x000fea0003800200 */
.L_x_4994:
[----:B------:R-:W0:Y:S01]  /*177d0*/  LDC R194, c[0x0][0x408] ;  /* 0x00010200ffc27b82 */ /* 0x000e220000000800 */
[----:B------:R-:W-:Y:S01]  /*177e0*/  I2FP.F32.U32 R3, R23 ;  /* 0x0000001700037245 */ /* 0x000fe20000201000 */
[----:B------:R-:W-:Y:S01]  /*177f0*/  IMAD.MOV.U32 R206, RZ, RZ, 0x2f800000 ;  /* 0x2f800000ffce7424 */ /* 0x000fe200078e00ff */
[----:B------:R-:W-:Y:S01]  /*17800*/  ISETP.NE.AND P3, PT, R180, 0x1, PT ;  /* 0x00000001b400780c */ /* 0x000fe20003f65270 */
[C---:B-----5:R-:W-:Y:S01]  /*17810*/  IMAD.U32 R23, R164.reuse, 0x10000, RZ ;  /* 0x00010000a4177824 */ /* 0x060fe200078e00ff */
[----:B------:R-:W-:Y:S01]  /*17820*/  LOP3.LUT R13, R13, 0xffffffef, RZ, 0xc0, !PT ;  /* 0xffffffef0d0d7812 */ /* 0x000fe200078ec0ff */
[----:B------:R-:W-:Y:S01]  /*17830*/  FFMA.FTZ R174, R3, R206, 1.1641532182693481445e-10 ;  /* 0x2f00000003ae7423 */ /* 0x000fe200000100ce */
[----:B------:R-:W-:Y:S01]  /*17840*/  BSSY.RECONVERGENT B2, `(.L_x_4999) ;  /* 0x000004f000027945 */ /* 0x000fe20003800200 */
[----:B------:R-:W1:Y:S01]  /*17850*/  LDC R205, c[0x0][0x404] ;  /* 0x00010100ffcd7b82 */ /* 0x000e620000000800 */
[----:B------:R-:W-:Y:S01]  /*17860*/  PRMT R164, R164, 0x7632, R164 ;  /* 0x00007632a4a47816 */ /* 0x000fe200000000a4 */
[----:B------:R-:W-:-:S02]  /*17870*/  IMAD.MOV.U32 R3, RZ, RZ, R0 ;  /* 0x000000ffff037224 */ /* 0x000fc400078e0000 */
[----:B0-----:R-:W-:Y:S01]  /*17880*/  FMUL.FTZ R23, R23, R194 ;  /* 0x000000c217177220 */ /* 0x001fe20000410000 */
[----:B-1----:R-:W-:Y:S02]  /*17890*/  FSETP.GTU.FTZ.AND P2, PT, R174, R205, PT ;  /* 0x000000cdae00720b */ /* 0x002fe40003f5c000 */
[----:B------:R-:W-:Y:S02]  /*178a0*/  @P0 SHF.L.U32 R174, R156, 0x10, RZ ;  /* 0x000000109cae0819 */ /* 0x000fe400000006ff */
        /* <DEDUP_REMOVED lines=15> */
.L_x_5001:
        /* <DEDUP_REMOVED lines=13> */
.L_x_5003:
[----:B------:R-:W-:Y:S05]  /*17a70*/  BSYNC.RECONVERGENT B3 ;  /* 0x0000000000037941 */ /* 0x000fea0003800200 */
.L_x_5002:
        /* <DEDUP_REMOVED lines=43> */
.L_x_5000:
[----:B------:R-:W-:Y:S05]  /*17d30*/  BSYNC.RECONVERGENT B2 ;  /* 0x0000000000027941 */ /* 0x000fea0003800200 */
.L_x_4999:
[----:B------:R-:W-:Y:S01]  /*17d40*/  I2FP.F32.U32 R3, R3 ;  /* 0x0000000300037245 */ /* 0x000fe20000201000 */
[----:B------:R-:W-:Y:S01]  /*17d50*/  BSSY.RECONVERGENT B2, `(.L_x_5004) ;  /* 0x0000051000027945 */ /* 0x000fe20003800200 */
[----:B------:R-:W-:Y:S01]  /*17d60*/  SHF.L.U32 R199, R164, 0x10, RZ ;  /* 0x00000010a4c77819 */ /* 0x000fe200000006ff */
[----:B------:R-:W-:Y:S01]  /*17d70*/  IMAD.MOV.U32 R180, RZ, RZ, 0x2 ;  /* 0x00000002ffb47424 */ /* 0x000fe200078e00ff */
[----:B------:R-:W-:Y:S01]  /*17d80*/  ISETP.NE.AND P2, PT, R174, 0x1, PT ;  /* 0x00000001ae00780c */ /* 0x000fe20003f45270 */
[----:B------:R-:W-:Y:S01]  /*17d90*/  FFMA.FTZ R164, R3, R206, 1.1641532182693481445e-10 ;  /* 0x2f00000003a47423 */ /* 0x000fe200000100ce */
[----:B------:R-:W-:Y:S01]  /*17da0*/  LOP3.LUT R13, R13, 0xfffffff7, RZ, 0xc0, !PT ;  /* 0xfffffff70d0d7812 */ /* 0x000fe200078ec0ff */
[----:B------:R-:W-:Y:S01]  /*17db0*/  FMUL.FTZ R199, R199, R194 ;  /* 0x000000c2c7c77220 */ /* 0x000fe20000410000 */
        /* <DEDUP_REMOVED lines=17> */
.L_x_5006:
        /* <DEDUP_REMOVED lines=13> */
.L_x_5008:
[----:B------:R-:W-:Y:S05]  /*17fa0*/  BSYNC.RECONVERGENT B3 ;  /* 0x0000000000037941 */ /* 0x000fea0003800200 */
.L_x_5007:
        /* <DEDUP_REMOVED lines=43> */
.L_x_5005:
[----:B------:R-:W-:Y:S05]  /*18260*/  BSYNC.RECONVERGENT B2 ;  /* 0x0000000000027941 */ /* 0x000fea0003800200 */
.L_x_5004:
        /* <DEDUP_REMOVED lines=26> */
.L_x_5011:
        /* <DEDUP_REMOVED lines=13> */
.L_x_5013:
[----:B------:R-:W-:Y:S05]  /*184e0*/  BSYNC.RECONVERGENT B3 ;  /* 0x0000000000037941 */ /* 0x000fea0003800200 */
.L_x_5012:
        /* <DEDUP_REMOVED lines=43> */
.L_x_5010:
[----:B------:R-:W-:Y:S05]  /*187a0*/  BSYNC.RECONVERGENT B2 ;  /* 0x0000000000027941 */ /* 0x000fea0003800200 */
.L_x_5009:
        /* <DEDUP_REMOVED lines=25> */
.L_x_5016:
        /* <DEDUP_REMOVED lines=13> */
.L_x_5018:
[----:B------:R-:W-:Y:S05]  /*18a10*/  BSYNC.RECONVERGENT B3 ;  /* 0x0000000000037941 */ /* 0x000fea0003800200 */
.L_x_5017:
        /* <DEDUP_REMOVED lines=43> */
.L_x_5015:
[----:B------:R-:W-:Y:S05]  /*18cd0*/  BSYNC.RECONVERGENT B2 ;  /* 0x0000000000027941 */ /* 0x000fea0003800200 */
.L_x_5014:
        /* <DEDUP_REMOVED lines=8> */
[----:B------:R-:W-:Y:S02]  /*18d60*/  MOV R3, R0 ;  /* 0x0000000000037202 */ /* 0x000fe40000000f00 */
        /* <DEDUP_REMOVED lines=15> */
.L_x_5021:
        /* <DEDUP_REMOVED lines=13> */
.L_x_5023:
[----:B------:R-:W-:Y:S05]  /*18f30*/  BSYNC.RECONVERGENT B3 ;  /* 0x0000000000037941 */ /* 0x000fea0003800200 */
.L_x_5022:
        /* <DEDUP_REMOVED lines=43> */
.L_x_5020:
[----:B------:R-:W-:Y:S05]  /*191f0*/  BSYNC.RECONVERGENT B2 ;  /* 0x0000000000027941 */ /* 0x000fea0003800200 */
.L_x_5019:
[----:B------:R-:W-:Y:S01]  /*19200*/  I2FP.F32.U32 R3, R3 ;  /* 0x0000000300037245 */ /* 0x000fe20000201000 */
[----:B------:R-:W-:Y:S01]  /*19210*/  IMAD.U32 R199, R166, 0x10000, RZ ;  /* 0x00010000a6c77824 */ /* 0x000fe200078e00ff */
[----:B------:R-:W-:Y:S01]  /*19220*/  ISETP.NE.AND P4, PT, R198, 0x1, PT ;  /* 0x00000001c600780c */ /* 0x000fe20003f85270 */
[----:B------:R-:W-:Y:S01]  /*19230*/  @P0 IMAD.U32 R187, R187, 0x10000, RZ ;  /* 0x00010000bbbb0824 */ /* 0x000fe200078e00ff */
[----:B------:R-:W-:Y:S01]  /*19240*/  BSSY.RECONVERGENT B2, `(.L_x_5024) ;  /* 0x000004c000027945 */ /* 0x000fe20003800200 */
[----:B------:R-:W-:Y:S01]  /*19250*/  FFMA.FTZ R166, R3, R206, 1.1641532182693481445e-10 ;  /* 0x2f00000003a67423 */ /* 0x000fe200000100ce */
[----:B------:R-:W-:Y:S01]  /*19260*/  FMUL.FTZ R199, R199, R194 ;  /* 0x000000c2c7c77220 */ /* 0x000fe20000410000 */
[----:B------:R-:W-:-:S03]  /*19270*/  IMAD.MOV.U32 R3, RZ, RZ, R0 ;  /* 0x000000ffff037224 */ /* 0x000fc600078e0000 */
[----:B------:R-:W-:-:S04]  /*19280*/  FSETP.GTU.FTZ.AND P3, PT, R166, R205, PT ;  /* 0x000000cda600720b */ /* 0x000fc80003f7c000 */
[----:B------:R-:W-:Y:S02]  /*19290*/  FSEL R188, R199, RZ, !P3 ;  /* 0x000000ffc7bc7208 */ /* 0x000fe40005800000 */
[----:B------:R-:W-:Y:S02]  /*192a0*/  MOV R199, 0x2 ;  /* 0x0000000200c77802 */ /* 0x000fe40000000f00 */
        /* <DEDUP_REMOVED lines=12> */
.L_x_5026:
        /* <DEDUP_REMOVED lines=13> */
.L_x_5028:
[----:B------:R-:W-:Y:S05]  /*19440*/  BSYNC.RECONVERGENT B3 ;  /* 0x0000000000037941 */ /* 0x000fea0003800200 */
.L_x_5027:
        /* <DEDUP_REMOVED lines=43> */
.L_x_5025:
[----:B------:R-:W-:Y:S05]  /*19700*/  BSYNC.RECONVERGENT B2 ;  /* 0x0000000000027941 */ /* 0x000fea0003800200 */
.L_x_5024:
        /* <DEDUP_REMOVED lines=24> */
.L_x_5031:
        /* <DEDUP_REMOVED lines=13> */
.L_x_5033:
[----:B------:R-:W-:Y:S05]  /*19960*/  BSYNC.RECONVERGENT B3 ;  /* 0x0000000000037941 */ /* 0x000fea0003800200 */
.L_x_5032:
        /* <DEDUP_REMOVED lines=43> */
.L_x_5030:
[----:B------:R-:W-:Y:S05]  /*19c20*/  BSYNC.RECONVERGENT B2 ;  /* 0x0000000000027941 */ /* 0x000fea0003800200 */
.L_x_5029:
[----:B------:R-:W-:Y:S01]  /*19c30*/  I2FP.F32.U32 R167, R167 ;  /* 0x000000a700a77245 */ /* 0x000fe20000201000 */
[----:B------:R-:W-:Y:S01]  /*19c40*/  @P0 IMAD.U32 R171, R171, 0x10000, RZ ;  /* 0x00010000abab0824 */ /* 0x000fe200078e00ff */
[----:B------:R-:W-:Y:S02]  /*19c50*/  SHF.L.U32 R203, R203, 0x10, RZ ;  /* 0x00000010cbcb7819 */ /* 0x000fe400000006ff */
[----:B------:R-:W-:Y:S01]  /*19c60*/  PRMT R166, R207, 0x5410, R208 ;  /* 0x00005410cfa67816 */ /* 0x000fe200000000d0 */
[----:B------:R-:W-:Y:S01]  /*19c70*/  FFMA.FTZ R206, R167, R206, 1.1641532182693481445e-10 ;  /* 0x2f000000a7ce7423 */ /* 0x000fe200000100ce */
[----:B------:R-:W-:Y:S01]  /*19c80*/  PRMT R165, R204, 0x5410, R165 ;  /* 0x00005410cca57816 */ /* 0x000fe200000000a5 */
[----:B------:R-:W-:Y:S01]  /*19c90*/  FMUL.FTZ R194, R203, R194 ;  /* 0x000000c2cbc27220 */ /* 0x000fe20000410000 */
[----:B------:R-:W-:Y:S02]  /*19ca0*/  PRMT R164, R169, 0x5410, R164 ;  /* 0x00005410a9a47816 */ /* 0x000fe400000000a4 */
[----:B------:R-:W-:-:S04]  /*19cb0*/  FSETP.GTU.FTZ.AND P5, PT, R206, R205, PT ;  /* 0x000000cdce00720b */ /* 0x000fc80003fbc000 */
[----:B------:R-:W-:Y:S02]  /*19cc0*/  FSEL R194, R194, RZ, !P5 ;  /* 0x000000ffc2c27208 */ /* 0x000fe40006800000 */
[----:B------:R-:W-:-:S03]  /*19cd0*/  PLOP3.LUT P5, PT, P5, PT, PT, 0x8, 0x80 ;  /* 0x000000000080781c */ /* 0x000fc60002fae170 */
[----:B------:R-:W-:-:S05]  /*19ce0*/  @P0 FADD.FTZ R194, R171, R194 ;  /* 0x000000c2abc20221 */ /* 0x000fca0000010000 */
[----:B------:R-:W-:-:S04]  /*19cf0*/  F2FP.BF16.F32.PACK_AB R167, RZ, R194 ;  /* 0x000000c2ffa7723e */ /* 0x000fc800000010ff */
[----:B------:R-:W-:-:S07]  /*19d00*/  PRMT R167, R202, 0x5410, R167 ;  /* 0x00005410caa77816 */ /* 0x000fce00000000a7 */
.L_x_4993:
        /* <DEDUP_REMOVED lines=43> */
.L_x_5034:
[----:B0-----:R-:W-:Y:S01]  /*19fc0*/  MOV R198, R170 ;  /* 0x000000aa00c67202 */ /* 0x001fe20000000f00 */
[----:B------:R-:W-:-:S07]  /*19fd0*/  VIADD R168, R168, 0x20 ;  /* 0x00000020a8a87836 */ /* 0x000fce0000000000 */
.L_x_4911:
[----:B------:R-:W-:Y:S05]  /*19fe0*/  BSYNC.RECONVERGENT B1 ;  /* 0x0000000000017941 */ /* 0x000fea0003800200 */
.L_x_4910:
[----:B------:R-:W-:Y:S01]  /*19ff0*/  ISETP.GE.U32.AND P0, PT, R11, 0x80, PT ;  /* 0x000000800b00780c */ /* 0x000fe20003f06070 */
[----:B------:R-:W-:-:S12]  /*1a000*/  BSSY.RECONVERGENT B1, `(.L_x_5035) ;  /* 0x000080a000017945 */ /* 0x000fd80003800200 */
[----:B------:R-:W-:Y:S05]  /*1a010*/  @!P0 BRA `(.L_x_5036) ;  /* 0x0000008000208947 */ /* 0x000fea0003800000 */
        /* <DEDUP_REMOVED lines=35> */
.L_x_5040:
        /* <DEDUP_REMOVED lines=13> */
.L_x_5042:
[----:B------:R-:W-:Y:S05]  /*1a320*/  BSYNC.RECONVERGENT B3 ;  /* 0x0000000000037941 */ /* 0x000fea0003800200 */
.L_x_5041:
        /* <DEDUP_REMOVED lines=41> */
[----:B------:R-:W-:-:S07]  /*1a5c0*/  IMAD.MOV.U32 R14, RZ, RZ, R198 ;  /* 0x000000ffff0e7224 */ /* 0x000fce00078e00c6 */
.L_x_5039:
[----:B------:R-:W-:Y:S05]  /*1a5d0*/  BSYNC.RECONVERGENT B2 ;  /* 0x0000000000027941 */ /* 0x000fea0003800200 */
.L_x_5038:
        /* <DEDUP_REMOVED lines=9> */
[----:B------:R-:W-:Y:S01]  /*1a670*/  FFMA.FTZ R3, R14, R205, 1.1641532182693481445e-10 ;  /* 0x2f0000000e037423 */ /* 0x000fe200000100cd */
[----:B------:R-:W-:Y:S01]  /*1a680*/  MOV R14, R0 ;  /* 0x00000000000e7202 */ /* 0x000fe20000000f00 */
[----:B0-----:R-:W-:-:S03]  /*1a690*/  FMUL.FTZ R16, R16, R171 ;  /* 0x000000ab10107220 */ /* 0x001fc60000410000 */
[----:B-1----:R-:W-:Y:S02]  /*1a6a0*/  FSETP.GTU.FTZ.AND P4, PT, R3, R204, PT ;  /* 0x000000cc0300720b */ /* 0x002fe40003f9c000 */
[----:B------:R-:W-:Y:S02]  /*1a6b0*/  PRMT R3, R164, 0x7632, R3 ;  /* 0x00007632a4037816 */ /* 0x000fe40000000003 */
        /* <DEDUP_REMOVED lines=12> */
.L_x_5045:
        /* <DEDUP_REMOVED lines=13> */
.L_x_5047:
[----:B------:R-:W-:Y:S05]  /*1a850*/  BSYNC.RECONVERGENT B3 ;  /* 0x0000000000037941 */ /* 0x000fea0003800200 */
.L_x_5046:
        /* <DEDUP_REMOVED lines=43> */
.L_x_5044:
[----:B------:R-:W-:Y:S05]  /*1ab10*/  BSYNC.RECONVERGENT B2 ;  /* 0x0000000000027941 */ /* 0x000fea0003800200 */
.L_x_5043:
        /* <DEDUP_REMOVED lines=25> */
.L_x_5050:
        /* <DEDUP_REMOVED lines=13> */
.L_x_5052:
[----:B------:R-:W-:Y:S05]  /*1ad80*/  BSYNC.RECONVERGENT B3 ;  /* 0x0000000000037941 */ /* 0x000fea0003800200 */
.L_x_5051:
        /* <DEDUP_REMOVED lines=43> */
.L_x_5049:
[----:B------:R-:W-:Y:S05]  /*1b040*/  BSYNC.RECONVERGENT B2 ;  /* 0x0000000000027941 */ /* 0x000fea0003800200 */
.L_x_5048:
        /* <DEDUP_REMOVED lines=22> */
.L_x_5055:
        /* <DEDUP_REMOVED lines=13> */
.L_x_5057:
[----:B------:R-:W-:Y:S05]  /*1b280*/  BSYNC.RECONVERGENT B3 ;  /* 0x0000000000037941 */ /* 0x000fea0003800200 */
.L_x_5056:
        /* <DEDUP_REMOVED lines=43> */
.L_x_5054:
[----:B------:R-:W-:Y:S05]  /*1b540*/  BSYNC.RECONVERGENT B2 ;  /* 0x0000000000027941 */ /* 0x000fea0003800200 */
.L_x_5053:
[----:B------:R-:W-:Y:S01]  /*1b550*/  I2FP.F32.U32 R16, R15 ;  /* 0x0000000f00107245 */ /* 0x000fe20000201000 */
[----:B------:R-:W-:Y:S01]  /*1b560*/  BSSY.RECONVERGENT B2, `(.L_x_5058) ;  /* 0x0000052000027945 */ /* 0x000fe20003800200 */
[----:B------:R-:W-:Y:S01]  /*1b570*/  PRMT R15, R160, 0x7632, R15 ;  /* 0x00007632a00f7816 */ /* 0x000fe2000000000f */
[----:B------:R-:W-:-:S03]  /*1b580*/  HFMA2 R19, -RZ, RZ, 0, 1.1920928955078125e-07 ;  /* 0x00000002ff137431 */ /* 0x000fc600000001ff */
[----:B------:R-:W-:Y:S01]  /*1b590*/  SHF.L.U32 R18, R15, 0x10, RZ ;  /* 0x000000100f127819 */ /* 0x000fe200000006ff */
[----:B------:R-:W-:Y:S01]  /*1b5a0*/  FFMA.FTZ R15, R16, R205, 1.1641532182693481445e-10 ;  /* 0x2f000000100f7423 */ /* 0x000fe200000100cd */
[----:B------:R-:W-:-:S03]  /*1b5b0*/  @P1 IMAD.U32 R16, R175, 0x10000, RZ ;  /* 0x00010000af101824 */ /* 0x000fc600078e00ff */
        /* <DEDUP_REMOVED lines=19> */
.L_x_5060:
        /* <DEDUP_REMOVED lines=13> */
.L_x_5062:
[----:B------:R-:W-:Y:S05]  /*1b7c0*/  BSYNC.RECONVERGENT B3 ;  /* 0x0000000000037941 */ /* 0x000fea0003800200 */
.L_x_5061:
        /* <DEDUP_REMOVED lines=43> */
.L_x_5059:
[----:B------:R-:W-:Y:S05]  /*1ba80*/  BSYNC.RECONVERGENT B2 ;  /* 0x0000000000027941 */ /* 0x000fea0003800200 */
.L_x_5058:
        /* <DEDUP_REMOVED lines=23> */
.L_x_5065:
        /* <DEDUP_REMOVED lines=13> */
.L_x_5067:
[----:B------:R-:W-:Y:S05]  /*1bcd0*/  BSYNC.RECONVERGENT B3 ;  /* 0x0000000000037941 */ /* 0x000fea0003800200 */
.L_x_5066:
        /* <DEDUP_REMOVED lines=43> */
.L_x_5064:
[----:B------:R-:W-:Y:S05]  /*1bf90*/  BSYNC.RECONVERGENT B2 ;  /* 0x0000000000027941 */ /* 0x000fea0003800200 */
.L_x_5063:
[----:B------:R-:W-:Y:S01]  /*1bfa0*/  I2FP.F32.U32 R16, R16 ;  /* 0x0000001000107245 */ /* 0x000fe20000201000 */
[----:B------:R-:W-:Y:S01]  /*1bfb0*/  IMAD.U32 R18, R161, 0x10000, RZ ;  /* 0x00010000a1127824 */ /* 0x000fe200078e00ff */
[----:B------:R-:W-:Y:S01]  /*1bfc0*/  @P1 SHF.L.U32 R176, R157, 0x10, RZ ;  /* 0x000000109db01819 */ /* 0x000fe200000006ff */
[----:B------:R-:W-:Y:S02]  /*1bfd0*/  BSSY.RECONVERGENT B2, `(.L_x_5068) ;  /* 0x000004f000027945 */ /* 0x000fe40003800200 */
[----:B------:R-:W-:Y:S01]  /*1bfe0*/  FFMA.FTZ R19, R16, R205, 1.1641532182693481445e-10 ;  /* 0x2f00000010137423 */ /* 0x000fe200000100cd */
[----:B------:R-:W-:-:S04]  /*1bff0*/  FMUL.FTZ R18, R18, R171 ;  /* 0x000000ab12127220 */ /* 0x000fc80000410000 */
[----:B------:R-:W-:Y:S01]  /*1c000*/  FSETP.GTU.FTZ.AND P3, PT, R19, R204, PT ;  /* 0x000000cc1300720b */ /* 0x000fe20003f7c000 */
[----:B------:R-:W-:-:S03]  /*1c010*/  IMAD.MOV.U32 R19, RZ, RZ, 0x2 ;  /* 0x00000002ff137424 */ /* 0x000fc600078e00ff */
        /* <DEDUP_REMOVED lines=17> */
.L_x_5070:
        /* <DEDUP_REMOVED lines=13> */
.L_x_5072:
[----:B------:R-:W-:Y:S05]  /*1c200*/  BSYNC.RECONVERGENT B3 ;  /* 0x0000000000037941 */ /* 0x000fea0003800200 */
.L_x_5071:
        /* <DEDUP_REMOVED lines=43> */
.L_x_5069:
[----:B------:R-:W-:Y:S05]  /*1c4c0*/  BSYNC.RECONVERGENT B2 ;  /* 0x0000000000027941 */ /* 0x000fea0003800200 */
.L_x_5068:
        /* <DEDUP_REMOVED lines=22> */
.L_x_5075:
        /* <DEDUP_REMOVED lines=13> */
.L_x_5077:
[----:B------:R-:W-:Y:S05]  /*1c700*/  BSYNC.RECONVERGENT B3 ;  /* 0x0000000000037941 */ /* 0x000fea0003800200 */
.L_x_5076:
        /* <DEDUP_REMOVED lines=43> */
.L_x_5074:
[----:B------:R-:W-:Y:S05]  /*1c9c0*/  BSYNC.RECONVERGENT B2 ;  /* 0x0000000000027941 */ /* 0x000fea0003800200 */
.L_x_5073:
        /* <DEDUP_REMOVED lines=25> */
.L_x_5080:
        /* <DEDUP_REMOVED lines=13> */
.L_x_5082:
[----:B------:R-:W-:Y:S05]  /*1cc30*/  BSYNC.RECONVERGENT B3 ;  /* 0x0000000000037941 */ /* 0x000fea0003800200 */
.L_x_5081:
        /* <DEDUP_REMOVED lines=43> */
.L_x_5079:
[----:B------:R-:W-:Y:S05]  /*1cef0*/  BSYNC.RECONVERGENT B2 ;  /* 0x0000000000027941 */ /* 0x000fea0003800200 */
.L_x_5078:
        /* <DEDUP_REMOVED lines=23> */
.L_x_5085:
        /* <DEDUP_REMOVED lines=13> */
.L_x_5087:
[----:B------:R-:W-:Y:S05]  /*1d140*/  BSYNC.RECONVERGENT B3 ;  /* 0x0000000000037941 */ /* 0x000fea0003800200 */
.L_x_5086:
        /* <DEDUP_REMOVED lines=43> */
.L_x_5084:
[----:B------:R-:W-:Y:S05]  /*1d400*/  BSYNC.RECONVERGENT B2 ;  /* 0x0000000000027941 */ /* 0x000fea0003800200 */
.L_x_5083:
        /* <DEDUP_REMOVED lines=25> */
.L_x_5090:
        /* <DEDUP_REMOVED lines=13> */
.L_x_5092:
[----:B------:R-:W-:Y:S05]  /*1d670*/  BSYNC.RECONVERGENT B3 ;  /* 0x0000000000037941 */ /* 0x000fea0003800200 */
.L_x_5091:
        /* <DEDUP_REMOVED lines=43> */
.L_x_5089:
[----:B------:R-:W-:Y:S05]  /*1d930*/  BSYNC.RECONVERGENT B2 ;  /* 0x0000000000027941 */ /* 0x000fea0003800200 */
.L_x_5088:
        /* <DEDUP_REMOVED lines=20> */
.L_x_5095:
        /* <DEDUP_REMOVED lines=13> */
.L_x_5097:
[----:B------:R-:W-:Y:S05]  /*1db50*/  BSYNC.RECONVERGENT B3 ;  /* 0x0000000000037941 */ /* 0x000fea0003800200 */
.L_x_5096:
        /* <DEDUP_REMOVED lines=43> */
.L_x_5094:
[----:B------:R-:W-:Y:S05]  /*1de10*/  BSYNC.RECONVERGENT B2 ;  /* 0x0000000000027941 */ /* 0x000fea0003800200 */
.L_x_5093:
[----:B------:R-:W-:Y:S01]  /*1de20*/  I2FP.F32.U32 R20, R19 ;  /* 0x0000001300147245 */ /* 0x000fe20000201000 */
[----:B------:R-:W-:Y:S01]  /*1de30*/  BSSY.RECONVERGENT B2, `(.L_x_5098) ;  /* 0x0000052000027945 */ /* 0x000fe20003800200 */
[----:B------:R-:W-:Y:S01]  /*1de40*/  PRMT R19, R162, 0x7632, R19 ;  /* 0x00007632a2137816 */ /* 0x000fe20000000013 */
[----:B------:R-:W-:-:S04]  /*1de50*/  IMAD.MOV.U32 R199, RZ, RZ, 0x2 ;  /* 0x00000002ffc77424 */ /* 0x000fc800078e00ff */
[----:B------:R-:W-:Y:S02]  /*1de60*/  IMAD.U32 R186, R19, 0x10000, RZ ;  /* 0x0001000013ba7824 */ /* 0x000fe400078e00ff */
[----:B------:R-:W-:Y:S02]  /*1de70*/  FFMA.FTZ R19, R20, R205, 1.1641532182693481445e-10 ;  /* 0x2f00000014137423 */ /* 0x000fe400000100cd */
[----:B------:R-:W-:-:S03]  /*1de80*/  FMUL.FTZ R186, R186, R171 ;  /* 0x000000abbaba7220 */ /* 0x000fc60000410000 */
[----:B------:R-:W-:-:S04]  /*1de90*/  FSETP.GTU.FTZ.AND P4, PT, R19, R204, PT ;  /* 0x000000cc1300720b */ /* 0x000fc80003f9c000 */
[----:B------:R-:W-:Y:S02]  /*1dea0*/  FSEL R20, R186, RZ, !P4 ;  /* 0x000000ffba147208 */ /* 0x000fe40006000000 */
[----:B------:R-:W-:Y:S02]  /*1deb0*/  SEL R19, RZ, 0x1, P4 ;  /* 0x00000001ff137807 */ /* 0x000fe40002000000 */
        /* <DEDUP_REMOVED lines=16> */
.L_x_5100:
        /* <DEDUP_REMOVED lines=13> */
.L_x_5102:
[----:B------:R-:W-:Y:S05]  /*1e090*/  BSYNC.RECONVERGENT B3 ;  /* 0x0000000000037941 */ /* 0x000fea0003800200 */
.L_x_5101:
        /* <DEDUP_REMOVED lines=43> */
.L_x_5099:
[----:B------:R-:W-:Y:S05]  /*1e350*/  BSYNC.RECONVERGENT B2 ;  /* 0x0000000000027941 */ /* 0x000fea0003800200 */
.L_x_5098:
        /* <DEDUP_REMOVED lines=21> */
.L_x_5105:
        /* <DEDUP_REMOVED lines=13> */
.L_x_5107:
[----:B------:R-:W-:Y:S05]  /*1e580*/  BSYNC.RECONVERGENT B3 ;  /* 0x0000000000037941 */ /* 0x000fea0003800200 */
.L_x_5106:
        /* <DEDUP_REMOVED lines=43> */
.L_x_5104:
[----:B------:R-:W-:Y:S05]  /*1e840*/  BSYNC.RECONVERGENT B2 ;  /* 0x0000000000027941 */ /* 0x000fea0003800200 */
.L_x_5103:
[----:B------:R-:W-:Y:S01]  /*1e850*/  I2FP.F32.U32 R198, R167 ;  /* 0x000000a700c67245 */ /* 0x000fe20000201000 */
[----:B------:R-:W-:Y:S01]  /*1e860*/  IMAD.U32 R200, R163, 0x10000, RZ ;  /* 0x00010000a3c87824 */ /* 0x000fe200078e00ff */
[----:B------:R-:W-:Y:S01]  /*1e870*/  BSSY.RECONVERGENT B2, `(.L_x_5108) ;  /* 0x0000051000027945 */ /* 0x000fe20003800200 */
[----:B------:R-:W-:Y:S02]  /*1e880*/  @P1 IMAD.U32 R185, R159, 0x10000, RZ ;  /* 0x000100009fb91824 */ /* 0x000fe400078e00ff */
        /* <DEDUP_REMOVED lines=22> */
.L_x_5110:
        /* <DEDUP_REMOVED lines=13> */
.L_x_5112:
[----:B------:R-:W-:Y:S05]  /*1eac0*/  BSYNC.RECONVERGENT B3 ;  /* 0x0000000000037941 */ /* 0x000fea0003800200 */
.L_x_5111:
        /* <DEDUP_REMOVED lines=43> */
.L_x_5109:
[----:B------:R-:W-:Y:S05]  /*1ed80*/  BSYNC.RECONVERGENT B2 ;  /* 0x0000000000027941 */ /* 0x000fea0003800200 */
.L_x_5108:
        /* <DEDUP_REMOVED lines=20> */
.L_x_5115:
        /* <DEDUP_REMOVED lines=15> */
.L_x_5117:
[----:B------:R-:W-:Y:S05]  /*1efc0*/  BSYNC.RECONVERGENT B3 ;  /* 0x0000000000037941 */ /* 0x000fea0003800200 */
.L_x_5116:
        /* <DEDUP_REMOVED lines=43> */
.L_x_5114:
[----:B------:R-:W-:Y:S05]  /*1f280*/  BSYNC.RECONVERGENT B2 ;  /* 0x0000000000027941 */ /* 0x000fea0003800200 */
.L_x_5113:
[----:B------:R-:W-:Y:S02]  /*1f290*/  I2FP.F32.U32 R198, R201 ;  /* 0x000000c900c67245 */ /* 0x000fe40000201000 */
[----:B------:R-:W-:Y:S02]  /*1f2a0*/  PRMT R199, R163, 0x7632, R199 ;  /* 0x00007632a3c77816 */ /* 0x000fe400000000c7 */
[----:B------:R-:W-:Y:S01]  /*1f2b0*/  PRMT R165, R21, 0x5410, R165 ;  /* 0x0000541015a57816 */ /* 0x000fe200000000a5 */
[----:B------:R-:W-:Y:S01]  /*1f2c0*/  FFMA.FTZ R205, R198, R205, 1.1641532182693481445e-10 ;  /* 0x2f000000c6cd7423 */ /* 0x000fe200000100cd */
[----:B------:R-:W-:Y:S01]  /*1f2d0*/  SHF.L.U32 R200, R199, 0x10, RZ ;  /* 0x00000010c7c87819 */ /* 0x000fe200000006ff */
[----:B------:R-:W-:Y:S01]  /*1f2e0*/  @P1 IMAD.U32 R198, R193, 0x10000, RZ ;  /* 0x00010000c1c61824 */ /* 0x000fe200078e00ff */
[----:B------:R-:W-:Y:S02]  /*1f2f0*/  PRMT R166, R166, 0x5410, R206 ;  /* 0x00005410a6a67816 */ /* 0x000fe400000000ce */
[----:B------:R-:W-:Y:S01]  /*1f300*/  FSETP.GTU.FTZ.AND P6, PT, R205, R204, PT ;  /* 0x000000cccd00720b */ /* 0x000fe20003fdc000 */
[----:B------:R-:W-:Y:S01]  /*1f310*/  FMUL.FTZ R200, R200, R171 ;  /* 0x000000abc8c87220 */ /* 0x000fe20000410000 */
[----:B------:R-:W-:-:S02]  /*1f320*/  PRMT R164, R164, 0x5410, R169 ;  /* 0x00005410a4a47816 */ /* 0x000fc400000000a9 */
[----:B------:R-:W-:Y:S02]  /*1f330*/  SEL R171, RZ, 0x1, P6 ;  /* 0x00000001ffab7807 */ /* 0x000fe40003000000 */
[----:B------:R-:W-:Y:S02]  /*1f340*/  FSEL R200, R200, RZ, !P6 ;  /* 0x000000ffc8c87208 */ /* 0x000fe40007000000 */
[----:B------:R-:W-:-:S03]  /*1f350*/  PRMT R21, R171, 0x7610, R21 ;  /* 0x00007610ab157816 */ /* 0x000fc60000000015 */
[----:B------:R-:W-:-:S04]  /*1f360*/  FADD.FTZ R207, R207, R200 ;  /* 0x000000c8cfcf7221 */ /* 0x000fc80000010000 */
[----:B------:R-:W-:Y:S01]  /*1f370*/  @P1 FADD.FTZ R193, R207, R198 ;  /* 0x000000c6cfc11221 */ /* 0x000fe20000010000 */
[----:B------:R-:W-:Y:S01]  /*1f380*/  @!P1 IMAD.MOV.U32 R193, RZ, RZ, R207 ;  /* 0x000000ffffc19224 */ /* 0x000fe200078e00cf */
[----:B------:R-:W-:-:S04]  /*1f390*/  MOV R198, R170 ;  /* 0x000000aa00c67202 */ /* 0x000fc80000000f00 */
[----:B------:R-:W-:-:S04]  /*1f3a0*/  F2FP.BF16.F32.PACK_AB R199, RZ, R193 ;  /* 0x000000c1ffc7723e */ /* 0x000fc800000010ff */
[----:B------:R-:W-:Y:S01]  /*1f3b0*/  PRMT R167, R167, 0x5410, R199 ;  /* 0x00005410a7a77816 */ /* 0x000fe200000000c7 */
[----:B------:R-:W-:Y:S06]  /*1f3c0*/  BRA `(.L_x_5118) ;  /* 0x0000002800847947 */ /* 0x000fec0003800000 */
.L_x_5037:
        /* <DEDUP_REMOVED lines=16> */
.L_x_5121:
        /* <DEDUP_REMOVED lines=13> */
.L_x_5123:
[----:B------:R-:W-:Y:S05]  /*1f5a0*/  BSYNC.RECONVERGENT B3 ;  /* 0x0000000000037941 */ /* 0x000fea0003800200 */
.L_x_5122:
        /* <DEDUP_REMOVED lines=43> */
.L_x_5120:
[----:B------:R-:W-:Y:S05]  /*1f860*/  BSYNC.RECONVERGENT B2 ;  /* 0x0000000000027941 */ /* 0x000fea0003800200 */
.L_x_5119:
[----:B------:R-:W0:Y:S01]  /*1f870*/  LDC R204, c[0x0][0x408] ;  /* 0x00010200ffcc7b82 */ /* 0x000e220000000800 */
[----:B------:R-:W-:Y:S01]  /*1f880*/  HFMA2 R206, -RZ, RZ, 0.1171875, 0 ;  /* 0x2f800000ffce7431 */ /* 0x000fe200000001ff */
[----:B------:R-:W-:Y:S01]  /*1f890*/  I2FP.F32.U32 R3, R24 ;  /* 0x0000001800037245 */ /* 0x000fe20000201000 */
[C---:B-----5:R-:W-:Y:S01]  /*1f8a0*/  IMAD.U32 R169, R164.reuse, 0x10000, RZ ;  /* 0x00010000a4a97824 */ /* 0x060fe200078e00ff */
[----:B------:R-:W-:Y:S01]  /*1f8b0*/  ISETP.NE.AND P3, PT, R171, 0x1, PT ;  /* 0x00000001ab00780c */ /* 0x000fe20003f65270 */
[----:B------:R-:W-:Y:S01]  /*1f8c0*/  BSSY.RECONVERGENT B2, `(.L_x_5124) ;  /* 0x0000051000027945 */ /* 0x000fe20003800200 */
[----:B------:R-:W-:Y:S01]  /*1f8d0*/  LOP3.LUT R13, R13, 0xffffffdf, RZ, 0xc0, !PT ;  /* 0xffffffdf0d0d7812 */ /* 0x000fe200078ec0ff */
[----:B------:R-:W-:Y:S01]  /*1f8e0*/  HFMA2 R176, -RZ, RZ, 0, 1.1920928955078125e-07 ;  /* 0x00000002ffb07431 */ /* 0x000fe200000001ff */
[----:B------:R-:W1:Y:S01]  /*1f8f0*/  LDC R205, c[0x0][0x404] ;  /* 0x00010100ffcd7b82 */ /* 0x000e620000000800 */
[----:B------:R-:W-:Y:S01]  /*1f900*/  PRMT R164, R164, 0x7632, R164 ;  /* 0x00007632a4a47816 */ /* 0x000fe200000000a4 */
[----:B------:R-:W-:Y:S01]  /*1f910*/  FFMA.FTZ R24, R3, R206, 1.1641532182693481445e-10 ;  /* 0x2f00000003187423 */ /* 0x000fe200000100ce */
[----:B------:R-:W-:-:S02]  /*1f920*/  @P1 IMAD.U32 R3, R156, 0x10000, RZ ;  /* 0x000100009c031824 */ /* 0x000fc400078e00ff */
[----:B0-----:R-:W-:Y:S02]  /*1f930*/  FMUL.FTZ R169, R169, R204 ;  /* 0x000000cca9a97220 */ /* 0x001fe40000410000 */
        /* <DEDUP_REMOVED lines=16> */
.L_x_5126:
        /* <DEDUP_REMOVED lines=13> */
.L_x_5128:
[----:B------:R-:W-:Y:S05]  /*1fb10*/  BSYNC.RECONVERGENT B3 ;  /* 0x0000000000037941 */ /* 0x000fea0003800200 */
.L_x_5127:
        /* <DEDUP_REMOVED lines=43> */
.L_x_5125:
[----:B------:R-:W-:Y:S05]  /*1fdd0*/  BSYNC.RECONVERGENT B2 ;  /* 0x0000000000027941 */ /* 0x000fea0003800200 */
.L_x_5124:
[----:B------:R-:W-:Y:S01]  /*1fde0*/  I2FP.F32.U32 R3, R3 ;  /* 0x0000000300037245 */ /* 0x000fe20000201000 */
[----:B------:R-:W-:Y:S01]  /*1fdf0*/  IMAD.U32 R171, R164, 0x10000, RZ ;  /* 0x00010000a4ab7824 */ /* 0x000fe200078e00ff */
[----:B------:R-:W-:Y:S01]  /*1fe00*/  LOP3.LUT R13, R13, 0xffffffef, RZ, 0xc0, !PT ;  /* 0xffffffef0d0d7812 */ /* 0x000fe200078ec0ff */
[----:B------:R-:W-:Y:S01]  /*1fe10*/  BSSY.RECONVERGENT B2, `(.L_x_5129) ;  /* 0x000004f000027945 */ /* 0x000fe20003800200 */
[----:B------:R-:W-:Y:S02]  /*1fe20*/  IMAD.MOV.U32 R177, RZ, RZ, 0x2 ;  /* 0x00000002ffb17424 */ /* 0x000fe400078e00ff */
[----:B------:R-:W-:Y:S01]  /*1fe30*/  FFMA.FTZ R164, R3, R206, 1.1641532182693481445e-10 ;  /* 0x2f00000003a47423 */ /* 0x000fe200000100ce */
[----:B------:R-:W-:Y:S01]  /*1fe40*/  FMUL.FTZ R171, R171, R204 ;  /* 0x000000ccabab7220 */ /* 0x000fe20000410000 */
[----:B------:R-:W-:-:S03]  /*1fe50*/  IMAD.MOV.U32 R3, RZ, RZ, R0 ;  /* 0x000000ffff037224 */ /* 0x000fc600078e0000 */
[----:B------:R-:W-:Y:S02]  /*1fe60*/  FSETP.GTU.FTZ.AND P3, PT, R164, R205, PT ;  /* 0x000000cda400720b */ /* 0x000fe40003f7c000 */
[----:B------:R-:W-:Y:S02]  /*1fe70*/  @P1 SHF.L.U32 R164, R175, 0x10, RZ ;  /* 0x00000010afa41819 */ /* 0x000fe400000006ff */
        /* <DEDUP_REMOVED lines=15> */
.L_x_5131:
        /* <DEDUP_REMOVED lines=13> */
.L_x_5133:
[----:B------:R-:W-:Y:S05]  /*20040*/  BSYNC.RECONVERGENT B3 ;  /* 0x0000000000037941 */ /* 0x000fea0003800200 */
.L_x_5132:
        /* <DEDUP_REMOVED lines=43> */
.L_x_5130:
[----:B------:R-:W-:Y:S05]  /*20300*/  BSYNC.RECONVERGENT B2 ;  /* 0x0000000000027941 */ /* 0x000fea0003800200 */
.L_x_5129:
[----:B------:R-:W-:Y:S01]  /*20310*/  I2FP.F32.U32 R3, R3 ;  /* 0x0000000300037245 */ /* 0x000fe20000201000 */
[----:B------:R-:W-:Y:S01]  /*20320*/  BSSY.RECONVERGENT B2, `(.L_x_5134) ;  /* 0x0000052000027945 */ /* 0x000fe20003800200 */
[----:B------:R-:W-:Y:S01]  /*20330*/  SHF.L.U32 R171, R165, 0x10, RZ ;  /* 0x00000010a5ab7819 */ /* 0x000fe200000006ff */
[----:B------:R-:W-:Y:S01]  /*20340*/  IMAD.MOV.U32 R198, RZ, RZ, 0x2 ;  /* 0x00000002ffc67424 */ /* 0x000fe200078e00ff */
[----:B------:R-:W-:Y:S01]  /*20350*/  LOP3.LUT R13, R13, 0xfffffff7, RZ, 0xc0, !PT ;  /* 0xfffffff70d0d7812 */ /* 0x000fe200078ec0ff */
[----:B------:R-:W-:Y:S01]  /*20360*/  FFMA.FTZ R176, R3, R206, 1.1641532182693481445e-10 ;  /* 0x2f00000003b07423 */ /* 0x000fe200000100ce */
[----:B------:R-:W-:Y:S02]  /*20370*/  @P1 IMAD.U32 R3, R157, 0x10000, RZ ;  /* 0x000100009d031824 */ /* 0x000fe400078e00ff */
[----:B------:R-:W-:Y:S01]  /*20380*/  FMUL.FTZ R171, R171, R204 ;  /* 0x000000ccabab7220 */ /* 0x000fe20000410000 */
[----:B------:R-:W-:Y:S02]  /*20390*/  PRMT R165, R165, 0x7632, R165 ;  /* 0x00007632a5a57816 */ /* 0x000fe400000000a5 */
        /* <DEDUP_REMOVED lines=17> */
.L_x_5136:
        /* <DEDUP_REMOVED lines=13> */
.L_x_5138:
[----:B------:R-:W-:Y:S05]  /*20580*/  BSYNC.RECONVERGENT B3 ;  /* 0x0000000000037941 */ /* 0x000fea0003800200 */
.L_x_5137:
        /* <DEDUP_REMOVED lines=43> */
.L_x_5135:
[----:B------:R-:W-:Y:S05]  /*20840*/  BSYNC.RECONVERGENT B2 ;  /* 0x0000000000027941 */ /* 0x000fea0003800200 */
.L_x_5134:
        /* <DEDUP_REMOVED lines=25> */
.L_x_5141:
        /* <DEDUP_REMOVED lines=13> */
.L_x_5143:
[----:B------:R-:W-:Y:S05]  /*20ab0*/  BSYNC.RECONVERGENT B3 ;  /* 0x0000000000037941 */ /* 0x000fea0003800200 */
.L_x_5142:
        /* <DEDUP_REMOVED lines=43> */
.L_x_5140:
[----:B------:R-:W-:Y:S05]  /*20d70*/  BSYNC.RECONVERGENT B2 ;  /* 0x0000000000027941 */ /* 0x000fea0003800200 */
.L_x_5139:
        /* <DEDUP_REMOVED lines=26> */
.L_x_5146:
        /* <DEDUP_REMOVED lines=13> */
.L_x_5148:
[----:B------:R-:W-:Y:S05]  /*20ff0*/  BSYNC.RECONVERGENT B3 ;  /* 0x0000000000037941 */ /* 0x000fea0003800200 */
.L_x_5147:
        /* <DEDUP_REMOVED lines=43> */
.L_x_5145:
[----:B------:R-:W-:Y:S05]  /*212b0*/  BSYNC.RECONVERGENT B2 ;  /* 0x0000000000027941 */ /* 0x000fea0003800200 */
.L_x_5144:
        /* <DEDUP_REMOVED lines=23> */
.L_x_5151:
        /* <DEDUP_REMOVED lines=13> */
.L_x_5153:
[----:B------:R-:W-:Y:S05]  /*21500*/  BSYNC.RECONVERGENT B3 ;  /* 0x0000000000037941 */ /* 0x000fea0003800200 */
.L_x_5152:
        /* <DEDUP_REMOVED lines=43> */
.L_x_5150:
[----:B------:R-:W-:Y:S05]  /*217c0*/  BSYNC.RECONVERGENT B2 ;  /* 0x0000000000027941 */ /* 0x000fea0003800200 */
.L_x_5149:
        /* <DEDUP_REMOVED lines=8> */
[----:B------:R-:W-:Y:S01]  /*21850*/  IMAD.MOV.U32 R167, RZ, RZ, R0 ;  /* 0x000000ffffa77224 */ /* 0x000fe200078e0000 */
[----:B------:R-:W-:Y:S02]  /*21860*/  MOV R3, 0x2 ;  /* 0x0000000200037802 */ /* 0x000fe40000000f00 */
        /* <DEDUP_REMOVED lines=14> */
.L_x_5156:
        /* <DEDUP_REMOVED lines=13> */
.L_x_5158:
[----:B------:R-:W-:Y:S05]  /*21a20*/  BSYNC.RECONVERGENT B3 ;  /* 0x0000000000037941 */ /* 0x000fea0003800200 */
.L_x_5157:
        /* <DEDUP_REMOVED lines=43> */
.L_x_5155:
[----:B------:R-:W-:Y:S05]  /*21ce0*/  BSYNC.RECONVERGENT B2 ;  /* 0x0000000000027941 */ /* 0x000fea0003800200 */
.L_x_5154:
[----:B------:R-:W-:Y:S01]  /*21cf0*/  I2FP.F32.U32 R167, R167 ;  /* 0x000000a700a77245 */ /* 0x000fe20000201000 */
[----:B------:R-:W-:Y:S01]  /*21d00*/  IMAD.U32 R203, R203, 0x10000, RZ ;  /* 0x00010000cbcb7824 */ /* 0x000fe200078e00ff */
[----:B------:R-:W-:Y:S01]  /*21d10*/  @P1 SHF.L.U32 R166, R193, 0x10, RZ ;  /* 0x00000010c1a61819 */ /* 0x000fe200000006ff */
[----:B------:R-:W-:Y:S01]  /*21d20*/  IMAD.MOV.U32 R198, RZ, RZ, R170 ;  /* 0x000000ffffc67224 */ /* 0x000fe200078e00aa */
        /* <DEDUP_REMOVED lines=11> */
.L_x_5118:
        /* <DEDUP_REMOVED lines=44> */
.L_x_5036:
[----:B------:R-:W-:Y:S05]  /*220a0*/  BSYNC.RECONVERGENT B1 ;  /* 0x0000000000017941 */ /* 0x000fea0003800200 */
.L_x_5035:
[----:B012---:R-:W-:Y:S01]  /*220b0*/  FADD.FTZ R164, RZ, R12 ;  /* 0x0000000cffa47221 */ /* 0x007fe20000010000 */
        /* <DEDUP_REMOVED lines=125> */
.L_x_5180:
        /* <DEDUP_REMOVED lines=19> */
[----:B------:R-:W0:Y:S01]  /*229c0*/  LDC.64 R202, c[0x0][0x428] ;  /* 0x00010a00ffca7b82 */ /* 0x000e220000000a00 */
[--C-:B------:R-:W-:Y:S01]  /*229d0*/  FADD.FTZ R168, R26, -R205.reuse ;  /* 0x800000cd1aa87221 */ /* 0x100fe20000010000 */
[--C-:B------:R-:W-:Y:S01]  /*229e0*/  FADD.FTZ R204, R184, -R205.reuse ;  /* 0x800000cdb8cc7221 */ /* 0x100fe20000010000 */
[--C-:B------:R-:W-:Y:S01]  /*229f0*/  FADD.FTZ R206, R183, -R205.reuse ;  /* 0x800000cdb7ce7221 */ /* 0x100fe20000010000 */
[----:B------:R-:W-:Y:S01]  /*22a00*/  FADD.FTZ R208, R192, -R205 ;  /* 0x800000cdc0d07221 */ /* 0x000fe20000010000 */
[C---:B------:R-:W-:Y:S01]  /*22a10*/  FMUL.FTZ R167, R199.reuse, R164 ;  /* 0x000000a4c7a77220 */ /* 0x040fe20000410000 */
[C---:B------:R-:W-:Y:S01]  /*22a20*/  FMUL.FTZ R170, R199.reuse, R166 ;  /* 0x000000a6c7aa7220 */ /* 0x040fe20000410000 */
[C---:B------:R-:W-:Y:S01]  /*22a30*/  FMUL.FTZ R169, R199.reuse, R168 ;  /* 0x000000a8c7a97220 */ /* 0x040fe20000410000 */
[----:B------:R-:W1:Y:S01]  /*22a40*/  LDC.64 R200, c[0x0][0x430] ;  /* 0x00010c00ffc87b82 */ /* 0x000e620000000a00 */
        /* <DEDUP_REMOVED lines=12> */
[----:B------:R-:W-:Y:S01]  /*22b10*/  FMUL.FTZ R210, R199, R210 ;  /* 0x000000d2c7d27220 */ /* 0x000fe20000410000 */
[----:B------:R-:W-:Y:S01]  /*22b20*/  F2FP.BF16.F32.PACK_AB R165, R171, R166 ;  /* 0x000000a6aba5723e */ /* 0x000fe200000010ff */
[----:B------:R-:W-:Y:S01]  /*22b30*/  FMUL.FTZ R171, R199, R206 ;  /* 0x000000cec7ab7220 */ /* 0x000fe20000410000 */
[----:B------:R-:W-:Y:S01]  /*22b40*/  F2FP.BF16.F32.PACK_AB R166, R209, R168 ;  /* 0x000000a8d1a6723e */ /* 0x000fe200000010ff */
[----:B------:R-:W-:Y:S01]  /*22b50*/  FFMA.FTZ R168, R167, R36, R120 ;  /* 0x00000024a7a87223 */ /* 0x000fe20000010078 */
        /* <DEDUP_REMOVED lines=19> */
.L_x_5161:
[----:B------:R-:W-:Y:S05]  /*22c90*/  BSYNC.RECONVERGENT B1 ;  /* 0x0000000000017941 */ /* 0x000fea0003800200 */
.L_x_5160:
[----:B------:R-:W-:Y:S01]  /*22ca0*/  ISETP.GE.U32.AND P2, PT, R11, 0x40, PT ;  /* 0x000000400b00780c */ /* 0x000fe20003f46070 */
[----:B------:R-:W-:-:S12]  /*22cb0*/  BSSY.RECONVERGENT B1, `(.L_x_5162) ;  /* 0x0000031000017945 */ /* 0x000fd80003800200 */
[----:B------:R-:W-:Y:S05]  /*22cc0*/  @!P2 BRA `(.L_x_5163) ;  /* 0x0000000000bca947 */ /* 0x000fea0003800000 */
[--C-:B01----:R-:W-:Y:S01]  /*22cd0*/  FADD.FTZ R164, R22, -R205.reuse ;  /* 0x800000cd16a47221 */ /* 0x103fe20000010000 */
        /* <DEDUP_REMOVED lines=46> */
.L_x_5163:
[----:B------:R-:W-:Y:S05]  /*22fc0*/  BSYNC.RECONVERGENT B1 ;  /* 0x0000000000017941 */ /* 0x000fea0003800200 */
.L_x_5162:
[----:B------:R-:W-:Y:S01]  /*22fd0*/  ISETP.GE.U32.AND P2, PT, R11, 0x60, PT ;  /* 0x000000600b00780c */ /* 0x000fe20003f46070 */
[----:B------:R-:W-:-:S12]  /*22fe0*/  BSSY.RECONVERGENT B1, `(.L_x_5164) ;  /* 0x0000031000017945 */ /* 0x000fd80003800200 */
[----:B------:R-:W-:Y:S05]  /*22ff0*/  @!P2 BRA `(.L_x_5165) ;  /* 0x0000000000bca947 */ /* 0x000fea0003800000 */
[--C-:B012---:R-:W-:Y:S01]  /*23000*/  FADD.FTZ R164, R23, -R205.reuse ;  /* 0x800000cd17a47221 */ /* 0x107fe20000010000 */
        /* <DEDUP_REMOVED lines=46> */
.L_x_5165:
[----:B------:R-:W-:Y:S05]  /*232f0*/  BSYNC.RECONVERGENT B1 ;  /* 0x0000000000017941 */ /* 0x000fea0003800200 */
.L_x_5164:
[----:B------:R-:W-:Y:S04]  /*23300*/  BSSY.RECONVERGENT B1, `(.L_x_5166) ;  /* 0x0000030000017945 */ /* 0x000fe80003800200 */
[----:B------:R-:W-:Y:S05]  /*23310*/  @!P0 BRA `(.L_x_5167) ;  /* 0x0000000000b88947 */ /* 0x000fea0003800000 */
[----:B-123--:R-:W1:Y:S01]  /*23320*/  LDC.64 R200, c[0x0][0x428] ;  /* 0x00010a00ffc87b82 */ /* 0x00ee620000000a00 */
[--C-:B0-----:R-:W-:Y:S01]  /*23330*/  FADD.FTZ R164, R24, -R205.reuse ;  /* 0x800000cd18a47221 */ /* 0x101fe20000010000 */
[--C-:B------:R-:W-:Y:S01]  /*23340*/  FADD.FTZ R166, R175, -R205.reuse ;  /* 0x800000cdafa67221 */ /* 0x100fe20000010000 */
[--C-:B------:R-:W-:Y:S01]  /*23350*/  FADD.FTZ R168, R176, -R205.reuse ;  /* 0x800000cdb0a87221 */ /* 0x100fe20000010000 */
[--C-:B------:R-:W-:Y:S01]  /*23360*/  FADD.FTZ R204, R178, -R205.reuse ;  /* 0x800000cdb2cc7221 */ /* 0x100fe20000010000 */
[--C-:B------:R-:W-:Y:S01]  /*23370*/  FADD.FTZ R206, R177, -R205.reuse ;  /* 0x800000cdb1ce7221 */ /* 0x100fe20000010000 */
[--C-:B------:R-:W-:Y:S01]  /*23380*/  FADD.FTZ R208, R186, -R205.reuse ;  /* 0x800000cdbad07221 */ /* 0x100fe20000010000 */
[C---:B------:R-:W-:Y:S01]  /*23390*/  FMUL.FTZ R167, R199.reuse, R164 ;  /* 0x000000a4c7a77220 */ /* 0x040fe20000410000 */
[----:B------:R-:W0:Y:S01]  /*233a0*/  LDC.64 R202, c[0x0][0x430] ;  /* 0x00010c00ffca7b82 */ /* 0x000e220000000a00 */
[----:B------:R-:W-:Y:S01]  /*233b0*/  FMUL.FTZ R170, R199, R166 ;  /* 0x000000a6c7aa7220 */ /* 0x000fe20000410000 */
        /* <DEDUP_REMOVED lines=9> */
[----:B------:R-:W-:Y:S01]  /*23450*/  FMUL.FTZ R212, R199, R212 ;  /* 0x000000d4c7d47220 */ /* 0x000fe20000410000 */
[----:B------:R-:W-:Y:S01]  /*23460*/  FFMA.FTZ R166, R169, R126, R146 ;  /* 0x0000007ea9a67223 */ /* 0x000fe20000010092 */
[----:B------:R-:W-:Y:S01]  /*23470*/  FFMA.FTZ R171, R204, R127, R147 ;  /* 0x0000007fccab7223 */ /* 0x000fe20000010093 */
[----:B------:R-:W-:Y:S01]  /*23480*/  FFMA.FTZ R168, R205, R128, R140 ;  /* 0x00000080cda87223 */ /* 0x000fe2000001008c */
[----:B------:R-:W-:Y:S01]  /*23490*/  FFMA.FTZ R199, R208, R129, R141 ;  /* 0x00000081d0c77223 */ /* 0x000fe2000001008d */
[----:B------:R-:W-:Y:S01]  /*234a0*/  F2FP.BF16.F32.PACK_AB R164, R165, R164 ;  /* 0x000000a4a5a4723e */ /* 0x000fe200000010ff */
[----:B-1----:R-:W-:Y:S01]  /*234b0*/  IMAD.WIDE.U32 R200, R197, 0x10, R200 ;  /* 0x00000010c5c87825 */ /* 0x002fe200078e00c8 */
[----:B------:R-:W-:-:S03]  /*234c0*/  F2FP.BF16.F32.PACK_AB R165, R171, R166 ;  /* 0x000000a6aba5723e */ /* 0x000fc600000010ff */
[----:B------:R-:W-:Y:S01]  /*234d0*/  FFMA.FTZ R206, R212, R131, R143 ;  /* 0x00000083d4ce7223 */ /* 0x000fe2000001008f */
[----:B------:R-:W-:Y:S01]  /*234e0*/  F2FP.BF16.F32.PACK_AB R166, R199, R168 ;  /* 0x000000a8c7a6723e */ /* 0x000fe200000010ff */
[----:B------:R-:W-:Y:S01]  /*234f0*/  FFMA.FTZ R168, R167, R132, R152 ;  /* 0x00000084a7a87223 */ /* 0x000fe20000010098 */
[----:B------:R-:W-:Y:S01]  /*23500*/  FFMA.FTZ R167, R207, R130, R142 ;  /* 0x00000082cfa77223 */ /* 0x000fe2000001008e */
[----:B------:R-:W-:Y:S01]  /*23510*/  FFMA.FTZ R169, R169, R134, R154 ;  /* 0x00000086a9a97223 */ /* 0x000fe2000001009a */
[----:B0-----:R-:W-:-:S04]  /*23520*/  IMAD.WIDE.U32 R202, R197, 0x10, R202 ;  /* 0x00000010c5ca7825 */ /* 0x001fc800078e00ca */
[----:B------:R-:W-:Y:S01]  /*23530*/  FFMA.FTZ R205, R205, R136, R148 ;  /* 0x00000088cdcd7223 */ /* 0x000fe20000010094 */
[----:B------:R-:W-:Y:S01]  /*23540*/  FFMA.FTZ R171, R207, R138, R150 ;  /* 0x0000008acfab7223 */ /* 0x000fe20000010096 */
[----:B------:R-:W-:Y:S01]  /*23550*/  FFMA.FTZ R212, R212, R139, R151 ;  /* 0x0000008bd4d47223 */ /* 0x000fe20000010097 */
[----:B------:R-:W-:Y:S01]  /*23560*/  FFMA.FTZ R208, R208, R137, R149 ;  /* 0x00000089d0d07223 */ /* 0x000fe20000010095 */
[----:B------:R-:W-:Y:S01]  /*23570*/  FFMA.FTZ R204, R204, R135, R155 ;  /* 0x00000087cccc7223 */ /* 0x000fe2000001009b */
[----:B------:R-:W-:Y:S01]  /*23580*/  FFMA.FTZ R197, R170, R133, R153 ;  /* 0x00000085aac57223 */ /* 0x000fe20000010099 */
[----:B------:R-:W-:Y:S02]  /*23590*/  F2FP.BF16.F32.PACK_AB R167, R206, R167 ;  /* 0x000000a7cea7723e */ /* 0x000fe400000010ff */
[----:B------:R-:W-:Y:S02]  /*235a0*/  F2FP.BF16.F32.PACK_AB R171, R212, R171 ;  /* 0x000000abd4ab723e */ /* 0x000fe400000010ff */
[----:B------:R-:W-:Y:S01]  /*235b0*/  F2FP.BF16.F32.PACK_AB R170, R208, R205 ;  /* 0x000000cdd0aa723e */ /* 0x000fe200000010ff */
[----:B------:R4:W-:Y:S01]  /*235c0*/  STG.E.128 desc[UR8][R200.64], R164 ;  /* 0x000000a4c8007986 */ /* 0x0009e2000c101d08 */
[----:B------:R-:W-:-:S02]  /*235d0*/  F2FP.BF16.F32.PACK_AB R169, R204, R169 ;  /* 0x000000a9cca9723e */ /* 0x000fc400000010ff */
[----:B------:R-:W-:-:S05]  /*235e0*/  F2FP.BF16.F32.PACK_AB R168, R197, R168 ;  /* 0x000000a8c5a8723e */ /* 0x000fca00000010ff */
[----:B------:R4:W-:Y:S02]  /*235f0*/  STG.E.128 desc[UR8][R202.64], R168 ;  /* 0x000000a8ca007986 */ /* 0x0009e4000c101d08 */
.L_x_5167:
[----:B------:R-:W-:Y:S05]  /*23600*/  BSYNC.RECONVERGENT B1 ;  /* 0x0000000000017941 */ /* 0x000fea0003800200 */
.L_x_5166:
[----:B01234-:R-:W0:Y:S02]  /*23610*/  LDC.64 R164, c[0x0][0x380] ;  /* 0x0000e000ffa47b82 */ /* 0x01fe240000000a00 */
[----:B0-----:R-:W-:-:S04]  /*23620*/  LEA R8, R164, R8, 0x2 ;  /* 0x00000008a4087211 */ /* 0x001fc800078e10ff */
[----:B------:R-:W-:-:S13]  /*23630*/  ISETP.GE.AND P0, PT, R8, R165, PT ;  /* 0x000000a50800720c */ /* 0x000fda0003f06270 */
[----:B------:R-:W-:Y:S05]  /*23640*/  @!P0 BRA `(.L_x_5168) ;  /* 0xfffffde400ec8947 */ /* 0x000fea000383ffff */
[----:B------:R-:W-:Y:S05]  /*23650*/  BSYNC B0 ;  /* 0x0000000000007941 */ /* 0x000fea0003800000 */
.L_x_4659:
[----:B------:R-:W-:Y:S05]  /*23660*/  EXIT ;  /* 0x000000000000794d */ /* 0x000fea0003800000 */
.L_x_5159:
[----:B------:R-:W-:Y:S01]  /*23670*/  HFMA2 R204, -RZ, RZ, 0, 1.847743988037109375e-06 ;  /* 0x0000001fffcc7431 */ /* 0x000fe200000001ff */
[----:B------:R-:W-:Y:S01]  /*23680*/  BSSY B1, `(.L_x_5169) ;  /* 0x0000007000017945 */ /* 0x000fe20003800000 */
[----:B------:R-:W-:Y:S02]  /*23690*/  IMAD.MOV.U32 R202, RZ, RZ, R165 ;  /* 0x000000ffffca7224 */ /* 0x000fe400078e00a5 */
[----:B------:R-:W-:Y:S02]  /*236a0*/  IMAD.MOV.U32 R201, RZ, RZ, 0x1 ;  /* 0x00000001ffc97424 */ /* 0x000fe400078e00ff */
[----:B------:R-:W-:-:S07]  /*236b0*/  IMAD.MOV.U32 R199, RZ, RZ, -0x1 ;  /* 0xffffffffffc77424 */ /* 0x000fce00078e00ff */
[----:B-----5:R-:W-:Y:S05]  /*236c0*/  WARPSYNC.COLLECTIVE R199, `(.L_x_5170) ;  /* 0x00000000c7087348 */ /* 0x020fea0003c00000 */
[----:B------:R0:W1:Y:S02]  /*236d0*/  SHFL.BFLY P6, R200, R202, R201, R204 ;  /* 0x0c0000c9cac87389 */ /* 0x00006400000c00cc */
[----:B01---5:R-:W-:Y:S05]  /*236e0*/  ENDCOLLECTIVE ;  /* 0x000000000000791b */ /* 0x023fea0003800000 */
.L_x_5170:
[----:B------:R-:W-:Y:S05]  /*236f0*/  BSYNC B1 ;  /* 0x0000000000017941 */ /* 0x000fea0003800000 */
.L_x_5169:
        /* <DEDUP_REMOVED lines=10> */
.L_x_5171:
[----:B------:R-:W-:Y:S02]  /*237a0*/  HFMA2 R201, -RZ, RZ, 0, 2.384185791015625e-07 ;  /* 0x00000004ffc97431 */ /* 0x000fe400000001ff */
[----:B------:R-:W-:-:S04]  /*237b0*/  IMAD.MOV.U32 R167, RZ, RZ, R200 ;  /* 0x000000ffffa77224 */ /* 0x000fc800078e00c8 */
[----:B------:R-:W-:-:S04]  /*237c0*/  FADD.FTZ R167, R166, R167 ;  /* 0x000000a7a6a77221 */ /* 0x000fc80000010000 */
[----:B------:R-:W-:-:S07]  /*237d0*/  IMAD.MOV.U32 R202, RZ, RZ, R167 ;  /* 0x000000ffffca7224 */ /* 0x000fce00078e00a7 */
[----:B------:R-:W-:Y:S05]  /*237e0*/  WARPSYNC.COLLECTIVE R199, `(.L_x_5172) ;  /* 0x00000000c7087348 */ /* 0x000fea0003c00000 */
[----:B------:R0:W1:Y:S02]  /*237f0*/  SHFL.BFLY P6, R200, R202, R201, R204 ;  /* 0x0c0000c9cac87389 */ /* 0x00006400000c00cc */
[----:B01----:R-:W-:Y:S05]  /*23800*/  ENDCOLLECTIVE ;  /* 0x000000000000791b */ /* 0x003fea0003800000 */
.L_x_5172:
[----:B------:R-:W-:Y:S01]  /*23810*/  MOV R201, 0x8 ;  /* 0x0000000800c97802 */ /* 0x000fe20000000f00 */
[----:B------:R-:W-:-:S04]  /*23820*/  IMAD.MOV.U32 R164, RZ, RZ, R200 ;  /* 0x000000ffffa47224 */ /* 0x000fc800078e00c8 */
[----:B------:R-:W-:-:S04]  /*23830*/  FADD.FTZ R170, R167, R164 ;  /* 0x000000a4a7aa7221 */ /* 0x000fc80000010000 */
[----:B------:R-:W-:-:S07]  /*23840*/  IMAD.MOV.U32 R202, RZ, RZ, R170 ;  /* 0x000000ffffca7224 */ /* 0x000fce00078e00aa */
[----:B------:R-:W-:Y:S05]  /*23850*/  WARPSYNC.COLLECTIVE R199, `(.L_x_5173) ;  /* 0x00000000c7087348 */ /* 0x000fea0003c00000 */
[----:B------:R0:W1:Y:S02]  /*23860*/  SHFL.BFLY P6, R200, R202, R201, R204 ;  /* 0x0c0000c9cac87389 */ /* 0x00006400000c00cc */
[----:B01----:R-:W-:Y:S05]  /*23870*/  ENDCOLLECTIVE ;  /* 0x000000000000791b */ /* 0x003fea0003800000 */
.L_x_5173:
[----:B------:R-:W-:Y:S02]  /*23880*/  HFMA2 R201, -RZ, RZ, 0, 9.5367431640625e-07 ;  /* 0x00000010ffc97431 */ /* 0x000fe400000001ff */
[----:B------:R-:W-:-:S04]  /*23890*/  IMAD.MOV.U32 R169, RZ, RZ, R200 ;  /* 0x000000ffffa97224 */ /* 0x000fc800078e00c8 */
[----:B------:R-:W-:-:S04]  /*238a0*/  FADD.FTZ R171, R170, R169 ;  /* 0x000000a9aaab7221 */ /* 0x000fc80000010000 */
[----:B------:R-:W-:-:S07]  /*238b0*/  IMAD.MOV.U32 R202, RZ, RZ, R171 ;  /* 0x000000ffffca7224 */ /* 0x000fce00078e00ab */
[----:B------:R-:W-:Y:S05]  /*238c0*/  WARPSYNC.COLLECTIVE R199, `(.L_x_5174) ;  /* 0x00000000c7087348 */ /* 0x000fea0003c00000 */
[----:B------:R0:W1:Y:S02]  /*238d0*/  SHFL.BFLY P6, R200, R202, R201, R204 ;  /* 0x0c0000c9cac87389 */ /* 0x00006400000c00cc */
[----:B01----:R-:W-:Y:S05]  /*238e0*/  ENDCOLLECTIVE ;  /* 0x000000000000791b */ /* 0x003fea0003800000 */
.L_x_5174:
        /* <DEDUP_REMOVED lines=73> */
.L_x_5175:
[----:B------:R-:W-:Y:S02]  /*23d80*/  HFMA2 R201, -RZ, RZ, 0, 1.1920928955078125e-07 ;  /* 0x00000002ffc97431 */ /* 0x000fe400000001ff */
[----:B------:R-:W-:-:S04]  /*23d90*/  IMAD.MOV.U32 R165, RZ, RZ, R200 ;  /* 0x000000ffffa57224 */ /* 0x000fc800078e00c8 */
[----:B------:R-:W-:-:S04]  /*23da0*/  FADD.FTZ R165, R164, R165 ;  /* 0x000000a5a4a57221 */ /* 0x000fc80000010000 */
[----:B------:R-:W-:-:S07]  /*23db0*/  IMAD.MOV.U32 R202, RZ, RZ, R165 ;  /* 0x000000ffffca7224 */ /* 0x000fce00078e00a5 */
[----:B------:R-:W-:Y:S05]  /*23dc0*/  WARPSYNC.COLLECTIVE R199, `(.L_x_5176) ;  /* 0x00000000c7087348 */ /* 0x000fea0003c00000 */
[----:B------:R0:W1:Y:S02]  /*23dd0*/  SHFL.BFLY P6, R200, R202, R201, R204 ;  /* 0x0c0000c9cac87389 */ /* 0x00006400000c00cc */
[----:B01----:R-:W-:Y:S05]  /*23de0*/  ENDCOLLECTIVE ;  /* 0x000000000000791b */ /* 0x003fea0003800000 */
.L_x_5176:
[----:B------:R-:W-:Y:S01]  /*23df0*/  MOV R201, 0x4 ;  /* 0x0000000400c97802 */ /* 0x000fe20000000f00 */
[----:B------:R-:W-:-:S04]  /*23e00*/  IMAD.MOV.U32 R166, RZ, RZ, R200 ;  /* 0x000000ffffa67224 */ /* 0x000fc800078e00c8 */
[----:B------:R-:W-:-:S04]  /*23e10*/  FADD.FTZ R166, R165, R166 ;  /* 0x000000a6a5a67221 */ /* 0x000fc80000010000 */
[----:B------:R-:W-:-:S07]  /*23e20*/  IMAD.MOV.U32 R202, RZ, RZ, R166 ;  /* 0x000000ffffca7224 */ /* 0x000fce00078e00a6 */
[----:B------:R-:W-:Y:S05]  /*23e30*/  WARPSYNC.COLLECTIVE R199, `(.L_x_5177) ;  /* 0x00000000c7087348 */ /* 0x000fea0003c00000 */
[----:B------:R0:W1:Y:S02]  /*23e40*/  SHFL.BFLY P6, R200, R202, R201, R204 ;  /* 0x0c0000c9cac87389 */ /* 0x00006400000c00cc */
[----:B01----:R-:W-:Y:S05]  /*23e50*/  ENDCOLLECTIVE ;  /* 0x000000000000791b */ /* 0x003fea0003800000 */
.L_x_5177:
[----:B------:R-:W-:Y:S02]  /*23e60*/  HFMA2 R201, -RZ, RZ, 0, 4.76837158203125e-07 ;  /* 0x00000008ffc97431 */ /* 0x000fe400000001ff */
[----:B------:R-:W-:-:S04]  /*23e70*/  IMAD.MOV.U32 R167, RZ, RZ, R200 ;  /* 0x000000ffffa77224 */ /* 0x000fc800078e00c8 */
[----:B------:R-:W-:-:S04]  /*23e80*/  FADD.FTZ R167, R166, R167 ;  /* 0x000000a7a6a77221 */ /* 0x000fc80000010000 */
[----:B------:R-:W-:-:S07]  /*23e90*/  IMAD.MOV.U32 R202, RZ, RZ, R167 ;  /* 0x000000ffffca7224 */ /* 0x000fce00078e00a7 */
[----:B------:R-:W-:Y:S05]  /*23ea0*/  WARPSYNC.COLLECTIVE R199, `(.L_x_5178) ;  /* 0x00000000c7087348 */ /* 0x000fea0003c00000 */
[----:B------:R0:W1:Y:S02]  /*23eb0*/  SHFL.BFLY P6, R200, R202, R201, R204 ;  /* 0x0c0000c9cac87389 */ /* 0x00006400000c00cc */
[----:B01----:R-:W-:Y:S05]  /*23ec0*/  ENDCOLLECTIVE ;  /* 0x000000000000791b */ /* 0x003fea0003800000 */
.L_x_5178:
[----:B------:R-:W-:Y:S01]  /*23ed0*/  MOV R201, 0x10 ;  /* 0x0000001000c97802 */ /* 0x000fe20000000f00 */
[----:B------:R-:W-:-:S04]  /*23ee0*/  IMAD.MOV.U32 R170, RZ, RZ, R200 ;  /* 0x000000ffffaa7224 */ /* 0x000fc800078e00c8 */
[----:B------:R-:W-:-:S04]  /*23ef0*/  FADD.FTZ R170, R167, R170 ;  /* 0x000000aaa7aa7221 */ /* 0x000fc80000010000 */
[----:B------:R-:W-:-:S07]  /*23f00*/  IMAD.MOV.U32 R202, RZ, RZ, R170 ;  /* 0x000000ffffca7224 */ /* 0x000fce00078e00aa */
[----:B------:R-:W-:Y:S05]  /*23f10*/  WARPSYNC.COLLECTIVE R199, `(.L_x_5179) ;  /* 0x00000000c7087348 */ /* 0x000fea0003c00000 */
[----:B------:R0:W1:Y:S02]  /*23f20*/  SHFL.BFLY P6, R200, R202, R201, R204 ;  /* 0x0c0000c9cac87389 */ /* 0x00006400000c00cc */
[----:B01----:R-:W-:Y:S05]  /*23f30*/  ENDCOLLECTIVE ;  /* 0x000000000000791b */ /* 0x003fea0003800000 */
.L_x_5179:
[----:B------:R-:W-:Y:S01]  /*23f40*/  IMAD.MOV.U32 R171, RZ, RZ, R200 ;  /* 0x000000ffffab7224 */ /* 0x000fe200078e00c8 */
[----:B------:R-:W-:Y:S06]  /*23f50*/  BRA `(.L_x_5180) ;  /* 0xffffffe8004c7947 */ /* 0x000fec000383ffff */
.L_x_5181:
        /* <DEDUP_REMOVED lines=10> */
.L_x_22690:


//--------------------- .text._ZN10layer_norm31ln_parallel_residual_fwd_kernelINS_13Kernel_traitsIf13__nv_bfloat16S2_S2_fjLj1024ELj1ELj4ELj1ELj16ENS_18Kernel_traits_baseILj1024EfS2_S2_S2_fjLj128EEEEELb1ELb0ELb1EEEvNS_9FwdParamsE --------------------------
	.section	.text._ZN10layer_norm31ln_parallel_residual_fwd_kernelINS_13Kernel_traitsIf13__nv_bfloat16S2_S2_fjLj1024ELj1ELj4ELj1ELj16ENS_18Kernel_traits_baseILj1024EfS2_S2_S2_fjLj128EEEEELb1ELb0ELb1EEEvNS_9FwdParamsE,"ax",@progbits
	.align	128
        .global         _ZN10layer_norm31ln_parallel_residual_fwd_kernelINS_13Kernel_traitsIf13__nv_bfloat16S2_S2_fjLj1024ELj1ELj4ELj1ELj16ENS_18Kernel_traits_baseILj1024EfS2_S2_S2_fjLj128EEEEELb1ELb0ELb1EEEvNS_9FwdParamsE
        .type           _ZN10layer_norm31ln_parallel_residual_fwd_kernelINS_13Kernel_traitsIf13__nv_bfloat16S2_S2_fjLj1024ELj1ELj4ELj1ELj16ENS_18Kernel_traits_baseILj1024EfS2_S2_S2_fjLj128EEEEELb1ELb0ELb1EEEvNS_9FwdParamsE,@function
        .size           _ZN10layer_norm31ln_parallel_residual_fwd_kernelINS_13Kernel_traitsIf13__nv_bfloat16S2_S2_fjLj1024ELj1ELj4ELj1ELj16ENS_18Kernel_traits_baseILj1024EfS2_S2_S2_fjLj128EEEEELb1ELb0ELb1EEEvNS_9FwdParamsE,(.L_x_22691 - _ZN10layer_norm31ln_parallel_residual_fwd_kernelINS_13Kernel_traitsIf13__nv_bfloat16S2_S2_fjLj1024ELj1ELj4ELj1ELj16ENS_18Kernel_traits_baseILj1024EfS2_S2_S2_fjLj128EEEEELb1ELb0ELb1EEEvNS_9FwdParamsE)
        .other          _ZN10layer_norm31ln_parallel_residual_fwd_kernelINS_13Kernel_traitsIf13__nv_bfloat16S2_S2_fjLj1024ELj1ELj4ELj1ELj16ENS_18Kernel_traits_baseILj1024EfS2_S2_S2_fjLj128EEEEELb1ELb0ELb1EEEvNS_9FwdParamsE,@"STO_CUDA_ENTRY STV_DEFAULT"
_ZN10layer_norm31ln_parallel_residual_fwd_kernelINS_13Kernel_traitsIf13__nv_bfloat16S2_S2_fjLj1024ELj1ELj4ELj1ELj16ENS_18Kernel_traits_baseILj1024EfS2_S2_S2_fjLj128EEEEELb1ELb0ELb1EEEvNS_9FwdParamsE:
.text._ZN10layer_norm31ln_parallel_residual_fwd_kernelINS_13Kernel_traitsIf13__nv_bfloat16S2_S2_fjLj1024ELj1ELj4ELj1ELj16ENS_18Kernel_traits_baseILj1024EfS2_S2_S2_fjLj128EEEEELb1ELb0ELb1EEEvNS_9FwdParamsE:
        /* <DEDUP_REMOVED lines=19> */
[----:B------:R-:W3:Y:S01]  /*0130*/  LDC R7, c[0x0][0x360] ;  /* 0x0000d800ff077b82 */ /* 0x000ee20000000800 */
[----:B-1----:R-:W-:Y:S02]  /*0140*/  USHF.L.U32 UR4, UR5, 0x2, URZ ;  /* 0x0000000205047899 */ /* 0x002fe400080006ff */
[--C-:B---3--:R-:W-:Y:S01]  /*0150*/  IMAD R0, R7, UR5, R6.reuse ;  /* 0x0000000507007c24 */ /* 0x108fe2000f8e0206 */
[----:B--2---:R-:W-:Y:S02]  /*0160*/  @P0 R2UR UR6, R2 ;  /* 0x00000000020602ca */ /* 0x004fe400000e0000 */
[----:B------:R-:W-:Y:S02]  /*0170*/  @P0 R2UR UR7, R3 ;  /* 0x00000000030702ca */ /* 0x000fe400000e0000 */
[----:B------:R-:W-:Y:S02]  /*0180*/  SHF.R.U32.HI R3, RZ, 0x5, R6 ;  /* 0x00000005ff037819 */ /* 0x000fe40000011606 */
[----:B------:R-:W-:-:S02]  /*0190*/  LOP3.LUT R2, R6, 0x1f, RZ, 0xc0, !PT ;  /* 0x0000001f06027812 */ /* 0x000fc400078ec0ff */
[----:B0-----:R-:W-:Y:S02]  /*01a0*/  @P0 IADD3 R198, P1, PT, R4, R9, RZ ;  /* 0x0000000904c60210 */ /* 0x001fe40007f3e0ff */
[----:B------:R-:W-:-:S03]  /*01b0*/  LOP3.LUT R3, R3, UR4, RZ, 0xfc, !PT ;  /* 0x0000000403037c12 */ /* 0x000fc6000f8efcff */
[----:B------:R-:W-:Y:S01]  /*01c0*/  @P0 IMAD.X R199, RZ, RZ, R5, P1 ;  /* 0x000000ffffc70224 */ /* 0x000fe200008e0605 */
[----:B------:R-:W-:Y:S02]  /*01d0*/  UIADD3 UR13, UPT, UPT, UR6, -0x61c88647, URZ ;  /* 0x9e3779b9060d7890 */ /* 0x000fe4000fffe0ff */
[----:B------:R-:W-:Y:S02]  /*01e0*/  UIADD3 UR14, UPT, UPT, UR7, -0x4498517b, URZ ;  /* 0xbb67ae85070e7890 */ /* 0x000fe4000fffe0ff */
        /* <DEDUP_REMOVED lines=76> */
.L_x_5183:
        /* <DEDUP_REMOVED lines=31> */
.L_x_5182:
        /* <DEDUP_REMOVED lines=45> */
.L_x_5185:
        /* <DEDUP_REMOVED lines=46> */
.L_x_5184:
[----:B------:R-:W1:Y:S02]  /*0e50*/  LDCU UR4, c[0x0][0x384] ;  /* 0x00007080ff0477ac */ /* 0x000e640008000800 */
[----:B-1----:R-:W-:-:S13]  /*0e60*/  ISETP.GE.AND P0, PT, R3, UR4, PT ;  /* 0x0000000403007c0c */ /* 0x002fda000bf06270 */
[----:B------:R-:W-:Y:S05]  /*0e70*/  @P0 EXIT ;  /* 0x000000000000094d */ /* 0x000fea0003800000 */
[----:B0---4-:R-:W-:Y:S01]  /*0e80*/  IMAD.HI.U32 R6, R0, -0x326172a9, RZ ;  /* 0xcd9e8d5700067827 */ /* 0x011fe200078e00ff */
[----:B------:R-:W0:Y:S01]  /*0e90*/  LDCU.64 UR4, c[0x0][0x398] ;  /* 0x00007300ff0477ac */ /* 0x000e220008000a00 */
        /* <DEDUP_REMOVED lines=15> */
[----:B------:R-:W-:Y:S01]  /*0f90*/  IMAD R9, R6, -0x2daee0ad, RZ ;  /* 0xd2511f5306097824 */ /* 0x000fe200078e02ff */
[----:B0-----:R-:W-:Y:S01]  /*0fa0*/  UISETP.NE.U32.AND UP0, UPT, UR4, URZ, UPT ;  /* 0x000000ff0400728c */ /* 0x001fe2000bf05070 */
[----:B------:R-:W-:Y:S01]  /*0fb0*/  IMAD.HI.U32 R7, R10, -0x326172a9, RZ ;  /* 0xcd9e8d570a077827 */ /* 0x000fe200078e00ff */
[----:B------:R-:W0:Y:S03]  /*0fc0*/  LDCU.U8 UR4, c[0x0][0x410] ;  /* 0x00008200ff0477ac */ /* 0x000e260008000000 */
[----:B------:R-:W-:Y:S01]  /*0fd0*/  IMAD.HI.U32 R6, R8, -0x2daee0ad, RZ ;  /* 0xd2511f5308067827 */ /* 0x000fe200078e00ff */
[----:B------:R-:W-:Y:S01]  /*0fe0*/  LOP3.LUT R7, R12, UR15, R7, 0x96, !PT ;  /* 0x0000000f0c077c12 */ /* 0x000fe2000f8e9607 */
[----:B------:R-:W-:-:S02]  /*0ff0*/  UISETP.NE.AND.EX UP0, UPT, UR5, URZ, UPT, UP0 ;  /* 0x000000ff0500728c */ /* 0x000fc4000bf05300 */
[----:B------:R-:W-:Y:S01]  /*1000*/  IMAD R12, R8, -0x2daee0ad, RZ ;  /* 0xd2511f53080c7824 */ /* 0x000fe200078e02ff */
[----:B------:R-:W-:Y:S01]  /*1010*/  LOP3.LUT R6, R9, UR16, R6, 0x96, !PT ;  /* 0x0000001009067c12 */ /* 0x000fe2000f8e9606 */
[C---:B------:R-:W-:Y:S01]  /*1020*/  IMAD.HI.U32 R11, R7.reuse, -0x2daee0ad, RZ ;  /* 0xd2511f53070b7827 */ /* 0x040fe200078e00ff */
[----:B------:R-:W4:Y:S01]  /*1030*/  LDCU UR5, c[0x0][0x388] ;  /* 0x00007100ff0577ac */ /* 0x000f220008000800 */
[----:B------:R-:W-:Y:S02]  /*1040*/  PLOP3.LUT P0, PT, PT, PT, UP0, 0x80, 0x8 ;  /* 0x000000000008781c */ /* 0x000fe40003f0f008 */
[----:B------:R-:W-:Y:S01]  /*1050*/  IMAD R9, R10, -0x326172a9, RZ ;  /* 0xcd9e8d570a097824 */ /* 0x000fe200078e02ff */
[----:B------:R-:W-:Y:S01]  /*1060*/  LOP3.LUT R11, R12, UR18, R11, 0x96, !PT ;  /* 0x000000120c0b7c12 */ /* 0x000fe2000f8e960b */
[C---:B------:R-:W-:Y:S01]  /*1070*/  IMAD.HI.U32 R8, R6.reuse, -0x326172a9, RZ ;  /* 0xcd9e8d5706087827 */ /* 0x040fe200078e00ff */
[----:B------:R-:W1:Y:S03]  /*1080*/  LDCU.64 UR10, c[0x0][0x3a0] ;  /* 0x00007400ff0a77ac */ /* 0x000e660008000a00 */
[----:B------:R-:W-:Y:S01]  /*1090*/  IMAD R10, R7, -0x2daee0ad, RZ ;  /* 0xd2511f53070a7824 */ /* 0x000fe200078e02ff */
[----:B------:R-:W-:Y:S01]  /*10a0*/  LOP3.LUT R8, R9, UR17, R8, 0x96, !PT ;  /* 0x0000001109087c12 */ /* 0x000fe2000f8e9608 */
[----:B------:R-:W-:Y:S01]  /*10b0*/  IMAD R9, R6, -0x326172a9, RZ ;  /* 0xcd9e8d5706097824 */ /* 0x000fe200078e02ff */
[----:B0-----:R-:W-:Y:S01]  /*10c0*/  UISETP.NE.AND UP0, UPT, UR4, URZ, UPT ;  /* 0x000000ff0400728c */ /* 0x001fe2000bf05270 */
        /* <DEDUP_REMOVED lines=33> */
[----:B------:R-:W-:Y:S01]  /*12e0*/  IMAD.MOV.U32 R6, RZ, RZ, RZ ;  /* 0x000000ffff067224 */ /* 0x000fe200078e00ff */
[----:B------:R-:W-:Y:S01]  /*12f0*/  LOP3.LUT R197, R10, UR29, R197, 0x96, !PT ;  /* 0x0000001d0ac57c12 */ /* 0x000fe2000f8e96c5 */
[----:B------:R-:W-:Y:S02]  /*1300*/  IMAD R192, R9, -0x2daee0ad, RZ ;  /* 0xd2511f5309c07824 */ /* 0x000fe400078e02ff */
[----:B-1234-:R-:W-:-:S07]  /*1310*/  IMAD R212, R7, -0x326172a9, RZ ;  /* 0xcd9e8d5707d47824 */ /* 0x01efce00078e02ff */
.L_x_5680:
[----:B------:R-:W-:Y:S01]  /*1320*/  ISETP.NE.U32.AND P1, PT, RZ, UR10, PT ;  /* 0x0000000aff007c0c */ /* 0x000fe2000bf25070 */
[----:B0-----:R-:W0:Y:S01]  /*1330*/  @P0 LDC.64 R8, c[0x0][0x398] ;  /* 0x0000e600ff080b82 */ /* 0x001e220000000a00 */
        /* <DEDUP_REMOVED lines=10> */
[----:B-1----:R-:W-:-:S06]  /*13e0*/  IMAD.WIDE.U32 R164, R7, 0x10, R194 ;  /* 0x0000001007a47825 */ /* 0x002fcc00078e00c2 */
[----:B-----5:R-:W5:Y:S01]  /*13f0*/  LDG.E.128 R164, desc[UR8][R164.64] ;  /* 0x00000008a4a47981 */ /* 0x020f62000c1e1d00 */
[----:B--2---:R-:W-:-:S05]  /*1400*/  @P1 IMAD.WIDE.U32 R168, R7, 0x10, R168 ;  /* 0x0000001007a81825 */ /* 0x004fca00078e00a8 */
[----:B------:R-:W2:Y:S01]  /*1410*/  @P1 LDG.E.128 R28, desc[UR8][R168.64] ;  /* 0x00000008a81c1981 */ /* 0x000ea2000c1e1d00 */
        /* <DEDUP_REMOVED lines=28> */
.L_x_5190:
        /* <DEDUP_REMOVED lines=13> */
.L_x_5192:
[----:B------:R-:W-:Y:S05]  /*16b0*/  BSYNC.RECONVERGENT B2 ;  /* 0x0000000000027941 */ /* 0x000fea0003800200 */
.L_x_5191:
        /* <DEDUP_REMOVED lines=40> */
[----:B------:R-:W-:-:S07]  /*1940*/  LOP3.LUT R196, R196, UR30, R173, 0x96, !PT ;  /* 0x0000001ec4c47c12 */ /* 0x000fce000f8e96ad */
.L_x_5189:
[----:B------:R-:W-:Y:S05]  /*1950*/  BSYNC.RECONVERGENT B1 ;  /* 0x0000000000017941 */ /* 0x000fea0003800200 */
.L_x_5188:
[----:B------:R-:W-:Y:S01]  /*1960*/  I2FP.F32.U32 R11, R8 ;  /* 0x00000008000b7245 */ /* 0x000fe20000201000 */
[----:B-----5:R-:W-:Y:S01]  /*1970*/  IMAD.U32 R8, R164, 0x10000, RZ ;  /* 0x00010000a4087824 */ /* 0x020fe200078e00ff */
[----:B------:R-:W-:Y:S01]  /*1980*/  MOV R168, UR31 ;  /* 0x0000001f00a87c02 */ /* 0x000fe20008000f00 */
[----:B------:R-:W-:Y:S01]  /*1990*/  IMAD.U32 R27, RZ, RZ, UR32 ;  /* 0x00000020ff1b7e24 */ /* 0x000fe2000f8e00ff */
[----:B------:R-:W-:Y:S01]  /*19a0*/  ISETP.NE.AND P2, PT, R13, 0x1, PT ;  /* 0x000000010d00780c */ /* 0x000fe20003f45270 */
[----:B------:R-:W-:Y:S01]  /*19b0*/  FFMA.FTZ R11, R11, R26, 1.1641532182693481445e-10 ;  /* 0x2f0000000b0b7423 */ /* 0x000fe2000001001a */
[----:B------:R-:W-:Y:S01]  /*19c0*/  LOP3.LUT R10, R10, 0xfffffff7, RZ, 0xc0, !PT ;  /* 0xfffffff70a0a7812 */ /* 0x000fe200078ec0ff */
[----:B------:R-:W-:Y:S01]  /*19d0*/  FMUL.FTZ R8, R8, R27 ;  /* 0x0000001b08087220 */ /* 0x000fe20000410000 */
[----:B------:R-:W-:Y:S01]  /*19e0*/  BSSY.RECONVERGENT B1, `(.L_x_5193) ;  /* 0x000004c000017945 */ /* 0x000fe20003800200 */
[----:B------:R-:W-:Y:S01]  /*19f0*/  PRMT R164, R164, 0x7632, R164 ;  /* 0x00007632a4a47816 */ /* 0x000fe200000000a4 */
[----:B------:R-:W-:Y:S01]  /*1a00*/  IMAD.MOV.U32 R15, RZ, RZ, 0x2 ;  /* 0x00000002ff0f7424 */ /* 0x000fe200078e00ff */
[----:B------:R-:W-:Y:S01]  /*1a10*/  FSETP.GTU.FTZ.AND P0, PT, R11, R168, PT ;  /* 0x000000a80b00720b */ /* 0x000fe20003f1c000 */
        /* <DEDUP_REMOVED lines=16> */
.L_x_5195:
        /* <DEDUP_REMOVED lines=13> */
.L_x_5197:
[----:B------:R-:W-:Y:S05]  /*1bf0*/  BSYNC.RECONVERGENT B2 ;  /* 0x0000000000027941 */ /* 0x000fea0003800200 */
.L_x_5196:
        /* <DEDUP_REMOVED lines=42> */
.L_x_5194:
[----:B------:R-:W-:Y:S05]  /*1ea0*/  BSYNC.RECONVERGENT B1 ;  /* 0x0000000000017941 */ /* 0x000fea0003800200 */
.L_x_5193:
        /* <DEDUP_REMOVED lines=25> */
.L_x_5200:
        /* <DEDUP_REMOVED lines=13> */
.L_x_5202:
[----:B------:R-:W-:Y:S05]  /*2110*/  BSYNC.RECONVERGENT B2 ;  /* 0x0000000000027941 */ /* 0x000fea0003800200 */
.L_x_5201:
        /* <DEDUP_REMOVED lines=42> */
.L_x_5199:
[----:B------:R-:W-:Y:S05]  /*23c0*/  BSYNC.RECONVERGENT B1 ;  /* 0x0000000000017941 */ /* 0x000fea0003800200 */
.L_x_5198:
        /* <DEDUP_REMOVED lines=8> */
[----:B------:R-:W-:Y:S01]  /*2450*/  PRMT R165, R165, 0x7632, R165 ;  /* 0x00007632a5a57816 */ /* 0x000fe200000000a5 */
[----:B------:R-:W-:Y:S01]  /*2460*/  IMAD.MOV.U32 R15, RZ, RZ, 0x2 ;  /* 0x00000002ff0f7424 */ /* 0x000fe200078e00ff */
        /* <DEDUP_REMOVED lines=16> */
.L_x_5205:
        /* <DEDUP_REMOVED lines=13> */
.L_x_5207:
[----:B------:R-:W-:Y:S05]  /*2640*/  BSYNC.RECONVERGENT B2 ;  /* 0x0000000000027941 */ /* 0x000fea0003800200 */
.L_x_5206:
        /* <DEDUP_REMOVED lines=42> */
.L_x_5204:
[----:B------:R-:W-:Y:S05]  /*28f0*/  BSYNC.RECONVERGENT B1 ;  /* 0x0000000000017941 */ /* 0x000fea0003800200 */
.L_x_5203:
[----:B------:R-:W-:Y:S01]  /*2900*/  I2FP.F32.U32 R13, R13 ;  /* 0x0000000d000d7245 */ /* 0x000fe20000201000 */
[----:B------:R-:W-:Y:S01]  /*2910*/  IMAD.U32 R174, R165, 0x10000, RZ ;  /* 0x00010000a5ae7824 */ /* 0x000fe200078e00ff */
[----:B------:R-:W-:Y:S01]  /*2920*/  ISETP.NE.AND P0, PT, R15, 0x1, PT ;  /* 0x000000010f00780c */ /* 0x000fe20003f05270 */
[----:B------:R-:W-:Y:S01]  /*2930*/  BSSY.RECONVERGENT B1, `(.L_x_5208) ;  /* 0x000004c000017945 */ /* 0x000fe20003800200 */
[----:B------:R-:W-:Y:S02]  /*2940*/  HFMA2 R175, -RZ, RZ, 0, 1.1920928955078125e-07 ;  /* 0x00000002ffaf7431 */ /* 0x000fe400000001ff */
[----:B------:R-:W-:Y:S01]  /*2950*/  FFMA.FTZ R13, R13, R26, 1.1641532182693481445e-10 ;  /* 0x2f0000000d0d7423 */ /* 0x000fe2000001001a */
[----:B------:R-:W-:-:S04]  /*2960*/  FMUL.FTZ R174, R174, R27 ;  /* 0x0000001baeae7220 */ /* 0x000fc80000410000 */
[----:B------:R-:W-:Y:S01]  /*2970*/  FSETP.GTU.FTZ.AND P2, PT, R13, R168, PT ;  /* 0x000000a80d00720b */ /* 0x000fe20003f5c000 */
[----:B------:R-:W-:-:S03]  /*2980*/  @P1 IMAD.U32 R13, R12, 0x10000, RZ ;  /* 0x000100000c0d1824 */ /* 0x000fc600078e00ff */
        /* <DEDUP_REMOVED lines=14> */
.L_x_5210:
        /* <DEDUP_REMOVED lines=13> */
.L_x_5212:
[----:B------:R-:W-:Y:S05]  /*2b40*/  BSYNC.RECONVERGENT B2 ;  /* 0x0000000000027941 */ /* 0x000fea0003800200 */
.L_x_5211:
        /* <DEDUP_REMOVED lines=42> */
.L_x_5209:
[----:B------:R-:W-:Y:S05]  /*2df0*/  BSYNC.RECONVERGENT B1 ;  /* 0x0000000000017941 */ /* 0x000fea0003800200 */
.L_x_5208:
        /* <DEDUP_REMOVED lines=24> */
.L_x_5215:
        /* <DEDUP_REMOVED lines=13> */
.L_x_5217:
[----:B------:R-:W-:Y:S05]  /*3050*/  BSYNC.RECONVERGENT B2 ;  /* 0x0000000000027941 */ /* 0x000fea0003800200 */
.L_x_5216:
        /* <DEDUP_REMOVED lines=42> */
.L_x_5214:
[----:B------:R-:W-:Y:S05]  /*3300*/  BSYNC.RECONVERGENT B1 ;  /* 0x0000000000017941 */ /* 0x000fea0003800200 */
.L_x_5213:
        /* <DEDUP_REMOVED lines=23> */
.L_x_5220:
        /* <DEDUP_REMOVED lines=13> */
.L_x_5222:
[----:B------:R-:W-:Y:S05]  /*3550*/  BSYNC.RECONVERGENT B2 ;  /* 0x0000000000027941 */ /* 0x000fea0003800200 */
.L_x_5221:
        /* <DEDUP_REMOVED lines=42> */
.L_x_5219:
[----:B------:R-:W-:Y:S05]  /*3800*/  BSYNC.RECONVERGENT B1 ;  /* 0x0000000000017941 */ /* 0x000fea0003800200 */
.L_x_5218:
        /* <DEDUP_REMOVED lines=24> */
.L_x_5225:
        /* <DEDUP_REMOVED lines=13> */
.L_x_5227:
[----:B------:R-:W-:Y:S05]  /*3a60*/  BSYNC.RECONVERGENT B2 ;  /* 0x0000000000027941 */ /* 0x000fea0003800200 */
.L_x_5226:
        /* <DEDUP_REMOVED lines=42> */
.L_x_5224:
[----:B------:R-:W-:Y:S05]  /*3d10*/  BSYNC.RECONVERGENT B1 ;  /* 0x0000000000017941 */ /* 0x000fea0003800200 */
.L_x_5223:
[----:B------:R-:W-:Y:S01]  /*3d20*/  I2FP.F32.U32 R175, R174 ;  /* 0x000000ae00af7245 */ /* 0x000fe20000201000 */
[----:B------:R-:W-:Y:S01]  /*3d30*/  IMAD.U32 R174, R167, 0x10000, RZ ;  /* 0x00010000a7ae7824 */ /* 0x000fe200078e00ff */
[----:B------:R-:W-:Y:S01]  /*3d40*/  PRMT R166, R173, 0x5410, R166 ;  /* 0x00005410ada67816 */ /* 0x000fe200000000a6 */
[----:B------:R-:W-:Y:S01]  /*3d50*/  @P1 IMAD.U32 R167, R16, 0x10000, RZ ;  /* 0x0001000010a71824 */ /* 0x000fe200078e00ff */
        /* <DEDUP_REMOVED lines=8> */
[----:B------:R-:W-:-:S04]  /*3de0*/  F2FP.BF16.F32.PACK_AB R167, RZ, R16 ;  /* 0x00000010ffa7723e */ /* 0x000fc800000010ff */
[----:B------:R-:W-:Y:S01]  /*3df0*/  PRMT R167, R182, 0x5410, R167 ;  /* 0x00005410b6a77816 */ /* 0x000fe200000000a7 */
[----:B------:R-:W-:Y:S06]  /*3e00*/  BRA `(.L_x_5228) ;  /* 0x0000005000307947 */ /* 0x000fec0003800000 */
.L_x_5187:
        /* <DEDUP_REMOVED lines=16> */
.L_x_5231:
        /* <DEDUP_REMOVED lines=13> */
.L_x_5233:
[----:B------:R-:W-:Y:S05]  /*3fe0*/  BSYNC.RECONVERGENT B2 ;  /* 0x0000000000027941 */ /* 0x000fea0003800200 */
.L_x_5232:
        /* <DEDUP_REMOVED lines=41> */
.L_x_5230:
[----:B------:R-:W-:Y:S05]  /*4280*/  BSYNC.RECONVERGENT B1 ;  /* 0x0000000000017941 */ /* 0x000fea0003800200 */
.L_x_5229:
[----:B------:R-:W-:Y:S01]  /*4290*/  I2FP.F32.U32 R17, R8 ;  /* 0x0000000800117245 */ /* 0x000fe20000201000 */
[----:B------:R-:W-:Y:S01]  /*42a0*/  IMAD.U32 R168, RZ, RZ, UR31 ;  /* 0x0000001fffa87e24 */ /* 0x000fe2000f8e00ff */
[----:B------:R-:W-:Y:S01]  /*42b0*/  ISETP.NE.AND P2, PT, R20, 0x1, PT ;  /* 0x000000011400780c */ /* 0x000fe20003f45270 */
[----:B-----5:R-:W-:Y:S01]  /*42c0*/  IMAD.U32 R8, R164, 0x10000, RZ ;  /* 0x00010000a4087824 */ /* 0x020fe200078e00ff */
[----:B------:R-:W-:Y:S01]  /*42d0*/  MOV R27, UR32 ;  /* 0x00000020001b7c02 */ /* 0x000fe20008000f00 */
[----:B------:R-:W-:Y:S01]  /*42e0*/  FFMA.FTZ R17, R17, R26, 1.1641532182693481445e-10 ;  /* 0x2f00000011117423 */ /* 0x000fe2000001001a */
[----:B------:R-:W-:Y:S01]  /*42f0*/  LOP3.LUT R10, R10, 0xfffffff7, RZ, 0xc0, !PT ;  /* 0xfffffff70a0a7812 */ /* 0x000fe200078ec0ff */
[----:B------:R-:W-:Y:S01]  /*4300*/  BSSY.RECONVERGENT B1, `(.L_x_5234) ;  /* 0x000004a000017945 */ /* 0x000fe20003800200 */
[----:B------:R-:W-:Y:S01]  /*4310*/  PRMT R18, R164, 0x7632, R18 ;  /* 0x00007632a4127816 */ /* 0x000fe20000000012 */
[----:B------:R-:W-:Y:S01]  /*4320*/  FMUL.FTZ R19, R8, R27 ;  /* 0x0000001b08137220 */ /* 0x000fe20000410000 */
[----:B------:R-:W-:Y:S01]  /*4330*/  FSETP.GTU.FTZ.AND P0, PT, R17, R168, PT ;  /* 0x000000a81100720b */ /* 0x000fe20003f1c000 */
[----:B------:R-:W-:-:S02]  /*4340*/  IMAD.MOV.U32 R21, RZ, RZ, 0x2 ;  /* 0x00000002ff157424 */ /* 0x000fc400078e00ff */
[----:B------:R-:W-:Y:S01]  /*4350*/  IMAD.MOV.U32 R8, RZ, RZ, R212 ;  /* 0x000000ffff087224 */ /* 0x000fe200078e00d4 */
        /* <DEDUP_REMOVED lines=12> */
.L_x_5236:
        /* <DEDUP_REMOVED lines=13> */
.L_x_5238:
[----:B------:R-:W-:Y:S05]  /*44f0*/  BSYNC.RECONVERGENT B2 ;  /* 0x0000000000027941 */ /* 0x000fea0003800200 */
.L_x_5237:
        /* <DEDUP_REMOVED lines=41> */
[----:B------:R-:W-:-:S07]  /*4790*/  LOP3.LUT R196, R196, UR30, R23, 0x96, !PT ;  /* 0x0000001ec4c47c12 */ /* 0x000fce000f8e9617 */
.L_x_5235:
[----:B------:R-:W-:Y:S05]  /*47a0*/  BSYNC.RECONVERGENT B1 ;  /* 0x0000000000017941 */ /* 0x000fea0003800200 */
.L_x_5234:
        /* <DEDUP_REMOVED lines=25> */
.L_x_5241:
        /* <DEDUP_REMOVED lines=13> */
.L_x_5243:
[----:B------:R-:W-:Y:S05]  /*4a10*/  BSYNC.RECONVERGENT B2 ;  /* 0x0000000000027941 */ /* 0x000fea0003800200 */
.L_x_5242:
        /* <DEDUP_REMOVED lines=42> */
.L_x_5240:
[----:B------:R-:W-:Y:S05]  /*4cc0*/  BSYNC.RECONVERGENT B1 ;  /* 0x0000000000017941 */ /* 0x000fea0003800200 */
.L_x_5239:
[----:B------:R-:W-:Y:S01]  /*4cd0*/  I2FP.F32.U32 R19, R19 ;  /* 0x0000001300137245 */ /* 0x000fe20000201000 */
[----:B------:R-:W-:Y:S01]  /*4ce0*/  BSSY.RECONVERGENT B1, `(.L_x_5244) ;  /* 0x000004d000017945 */ /* 0x000fe20003800200 */
[----:B------:R-:W-:Y:S01]  /*4cf0*/  ISETP.NE.AND P2, PT, R20, 0x1, PT ;  /* 0x000000011400780c */ /* 0x000fe20003f45270 */
[----:B------:R-:W-:Y:S01]  /*4d00*/  IMAD.MOV.U32 R21, RZ, RZ, 0x2 ;  /* 0x00000002ff157424 */ /* 0x000fe200078e00ff */
[----:B------:R-:W-:Y:S01]  /*4d10*/  SHF.L.U32 R18, R18, 0x10, RZ ;  /* 0x0000001012127819 */ /* 0x000fe200000006ff */
[----:B------:R-:W-:Y:S01]  /*4d20*/  FFMA.FTZ R19, R19, R26, 1.1641532182693481445e-10 ;  /* 0x2f00000013137423 */ /* 0x000fe2000001001a */
[----:B------:R-:W-:-:S03]  /*4d30*/  LOP3.LUT R10, R10, 0xfffffffb, RZ, 0xc0, !PT ;  /* 0xfffffffb0a0a7812 */ /* 0x000fc600078ec0ff */
        /* <DEDUP_REMOVED lines=15> */
.L_x_5246:
        /* <DEDUP_REMOVED lines=13> */
.L_x_5248:
[----:B------:R-:W-:Y:S05]  /*4f00*/  BSYNC.RECONVERGENT B2 ;  /* 0x0000000000027941 */ /* 0x000fea0003800200 */
.L_x_5247:
        /* <DEDUP_REMOVED lines=42> */
.L_x_5245:
[----:B------:R-:W-:Y:S05]  /*51b0*/  BSYNC.RECONVERGENT B1 ;  /* 0x0000000000017941 */ /* 0x000fea0003800200 */
.L_x_5244:
        /* <DEDUP_REMOVED lines=9> */
[----:B------:R-:W-:-:S04]  /*5250*/  @P1 IMAD.U32 R18, R9, 0x10000, RZ ;  /* 0x0001000009121824 */ /* 0x000fc800078e00ff */
[----:B------:R-:W-:-:S04]  /*5260*/  FADD.FTZ R11, R24, R11 ;  /* 0x0000000b180b7221 */ /* 0x000fc80000010000 */
[--C-:B------:R-:W-:Y:S01]  /*5270*/  @P1 FADD.FTZ R9, R18, R11.reuse ;  /* 0x0000000b12091221 */ /* 0x100fe20000010000 */
        /* <DEDUP_REMOVED lines=13> */
.L_x_5251:
        /* <DEDUP_REMOVED lines=13> */
.L_x_5253:
[----:B------:R-:W-:Y:S05]  /*5420*/  BSYNC.RECONVERGENT B2 ;  /* 0x0000000000027941 */ /* 0x000fea0003800200 */
.L_x_5252:
        /* <DEDUP_REMOVED lines=42> */
.L_x_5250:
[----:B------:R-:W-:Y:S05]  /*56d0*/  BSYNC.RECONVERGENT B1 ;  /* 0x0000000000017941 */ /* 0x000fea0003800200 */
.L_x_5249:
        /* <DEDUP_REMOVED lines=23> */
.L_x_5256:
        /* <DEDUP_REMOVED lines=13> */
.L_x_5258:
[----:B------:R-:W-:Y:S05]  /*5920*/  BSYNC.RECONVERGENT B2 ;  /* 0x0000000000027941 */ /* 0x000fea0003800200 */
.L_x_5257:
        /* <DEDUP_REMOVED lines=42> */
.L_x_5255:
[----:B------:R-:W-:Y:S05]  /*5bd0*/  BSYNC.RECONVERGENT B1 ;  /* 0x0000000000017941 */ /* 0x000fea0003800200 */
.L_x_5254:
        /* <DEDUP_REMOVED lines=25> */
.L_x_5261:
        /* <DEDUP_REMOVED lines=13> */
.L_x_5263:
[----:B------:R-:W-:Y:S05]  /*5e40*/  BSYNC.RECONVERGENT B2 ;  /* 0x0000000000027941 */ /* 0x000fea0003800200 */
.L_x_5262:
        /* <DEDUP_REMOVED lines=42> */
.L_x_5260:
[----:B------:R-:W-:Y:S05]  /*60f0*/  BSYNC.RECONVERGENT B1 ;  /* 0x0000000000017941 */ /* 0x000fea0003800200 */
.L_x_5259:
[----:B------:R-:W-:Y:S01]  /*6100*/  ISETP.NE.AND P3, PT, R22, 0x1, PT ;  /* 0x000000011600780c */ /* 0x000fe20003f65270 */
[----:B------:R-:W-:Y:S01]  /*6110*/  BSSY.RECONVERGENT B1, `(.L_x_5264) ;  /* 0x000004b000017945 */ /* 0x000fe20003800200 */
[----:B------:R-:W-:Y:S01]  /*6120*/  I2FP.F32.U32 R21, R20 ;  /* 0x0000001400157245 */ /* 0x000fe20000201000 */
[----:B------:R-:W-:Y:S01]  /*6130*/  IMAD.MOV.U32 R23, RZ, RZ, 0x2 ;  /* 0x00000002ff177424 */ /* 0x000fe200078e00ff */
[----:B------:R-:W-:-:S03]  /*6140*/  SHF.L.U32 R20, R165, 0x10, RZ ;  /* 0x00000010a5147819 */ /* 0x000fc600000006ff */
[----:B------:R-:W-:Y:S02]  /*6150*/  FFMA.FTZ R21, R21, R26, 1.1641532182693481445e-10 ;  /* 0x2f00000015157423 */ /* 0x000fe4000001001a */
[----:B------:R-:W-:-:S03]  /*6160*/  FMUL.FTZ R20, R20, R27 ;  /* 0x0000001b14147220 */ /* 0x000fc60000410000 */
[----:B------:R-:W-:Y:S01]  /*6170*/  FSETP.GTU.FTZ.AND P0, PT, R21, R168, PT ;  /* 0x000000a81500720b */ /* 0x000fe20003f1c000 */
[----:B------:R-:W-:-:S03]  /*6180*/  IMAD.MOV.U32 R21, RZ, RZ, R212 ;  /* 0x000000ffff157224 */ /* 0x000fc600078e00d4 */
[----:B------:R-:W-:Y:S02]  /*6190*/  PLOP3.LUT P2, PT, P0, PT, PT, 0x8, 0x80 ;  /* 0x000000000080781c */ /* 0x000fe4000074e170 */
[----:B------:R-:W-:Y:S01]  /*61a0*/  FSEL R24, R20, RZ, !P0 ;  /* 0x000000ff14187208 */ /* 0x000fe20004000000 */
[----:B------:R-:W-:Y:S10]  /*61b0*/  @!P3 BRA `(.L_x_5265) ;  /* 0x000000040000b947 */ /* 0x000ff40003800000 */
        /* <DEDUP_REMOVED lines=8> */
.L_x_5266:
        /* <DEDUP_REMOVED lines=13> */
.L_x_5268:
[----:B------:R-:W-:Y:S05]  /*6310*/  BSYNC.RECONVERGENT B2 ;  /* 0x0000000000027941 */ /* 0x000fea0003800200 */
.L_x_5267:
        /* <DEDUP_REMOVED lines=42> */
.L_x_5265:
[----:B------:R-:W-:Y:S05]  /*65c0*/  BSYNC.RECONVERGENT B1 ;  /* 0x0000000000017941 */ /* 0x000fea0003800200 */
.L_x_5264:
        /* <DEDUP_REMOVED lines=11> */
[----:B------:R-:W-:-:S03]  /*6680*/  MOV R24, 0x2 ;  /* 0x0000000200187802 */ /* 0x000fc60000000f00 */
        /* <DEDUP_REMOVED lines=13> */
.L_x_5271:
        /* <DEDUP_REMOVED lines=13> */
.L_x_5273:
[----:B------:R-:W-:Y:S05]  /*6830*/  BSYNC.RECONVERGENT B2 ;  /* 0x0000000000027941 */ /* 0x000fea0003800200 */
.L_x_5272:
        /* <DEDUP_REMOVED lines=42> */
.L_x_5270:
[----:B------:R-:W-:Y:S05]  /*6ae0*/  BSYNC.RECONVERGENT B1 ;  /* 0x0000000000017941 */ /* 0x000fea0003800200 */
.L_x_5269:
[----:B------:R-:W-:Y:S01]  /*6af0*/  I2FP.F32.U32 R13, R13 ;  /* 0x0000000d000d7245 */ /* 0x000fe20000201000 */
[----:B------:R-:W-:Y:S01]  /*6b00*/  BSSY.RECONVERGENT B1, `(.L_x_5274) ;  /* 0x000004c000017945 */ /* 0x000fe20003800200 */
[----:B------:R-:W-:Y:S01]  /*6b10*/  ISETP.NE.AND P0, PT, R24, 0x1, PT ;  /* 0x000000011800780c */ /* 0x000fe20003f05270 */
[----:B------:R-:W-:Y:S01]  /*6b20*/  IMAD.MOV.U32 R23, RZ, RZ, 0x2 ;  /* 0x00000002ff177424 */ /* 0x000fe200078e00ff */
[C---:B------:R-:W-:Y:S01]  /*6b30*/  SHF.L.U32 R22, R166.reuse, 0x10, RZ ;  /* 0x00000010a6167819 */ /* 0x040fe200000006ff */
[----:B------:R-:W-:Y:S01]  /*6b40*/  FFMA.FTZ R13, R13, R26, 1.1641532182693481445e-10 ;  /* 0x2f0000000d0d7423 */ /* 0x000fe2000001001a */
[----:B------:R-:W-:-:S03]  /*6b50*/  PRMT R166, R166, 0x7632, R166 ;  /* 0x00007632a6a67816 */ /* 0x000fc600000000a6 */
[----:B------:R-:W-:Y:S01]  /*6b60*/  FMUL.FTZ R21, R22, R27 ;  /* 0x0000001b16157220 */ /* 0x000fe20000410000 */
        /* <DEDUP_REMOVED lines=13> */
.L_x_5276:
        /* <DEDUP_REMOVED lines=13> */
.L_x_5278:
[----:B------:R-:W-:Y:S05]  /*6d10*/  BSYNC.RECONVERGENT B2 ;  /* 0x0000000000027941 */ /* 0x000fea0003800200 */
.L_x_5277:
        /* <DEDUP_REMOVED lines=42> */
.L_x_5275:
[----:B------:R-:W-:Y:S05]  /*6fc0*/  BSYNC.RECONVERGENT B1 ;  /* 0x0000000000017941 */ /* 0x000fea0003800200 */
.L_x_5274:
[----:B------:R-:W-:Y:S01]  /*6fd0*/  I2FP.F32.U32 R13, R13 ;  /* 0x0000000d000d7245 */ /* 0x000fe20000201000 */
[----:B------:R-:W-:Y:S01]  /*6fe0*/  IMAD.U32 R22, R34, 0x10000, RZ ;  /* 0x0001000022167824 */ /* 0x000fe200078e00ff */
[----:B------:R-:W-:Y:S01]  /*6ff0*/  BSSY.RECONVERGENT B1, `(.L_x_5279) ;  /* 0x000004f000017945 */ /* 0x000fe20003800200 */
[----:B------:R-:W-:Y:S02]  /*7000*/  MOV R24, 0x2 ;  /* 0x0000000200187802 */ /* 0x000fe40000000f00 */
        /* <DEDUP_REMOVED lines=9> */
[----:B------:R-:W-:Y:S02]  /*70a0*/  @!P1 IMAD.MOV.U32 R13, RZ, RZ, R22 ;  /* 0x000000ffff0d9224 */ /* 0x000fe400078e0016 */
        /* <DEDUP_REMOVED lines=11> */
.L_x_5281:
        /* <DEDUP_REMOVED lines=13> */
.L_x_5283:
[----:B------:R-:W-:Y:S05]  /*7230*/  BSYNC.RECONVERGENT B2 ;  /* 0x0000000000027941 */ /* 0x000fea0003800200 */
.L_x_5282:
        /* <DEDUP_REMOVED lines=42> */
.L_x_5280:
[----:B------:R-:W-:Y:S05]  /*74e0*/  BSYNC.RECONVERGENT B1 ;  /* 0x0000000000017941 */ /* 0x000fea0003800200 */
.L_x_5279:
        /* <DEDUP_REMOVED lines=20> */
.L_x_5286:
        /* <DEDUP_REMOVED lines=13> */
.L_x_5288:
[----:B------:R-:W-:Y:S05]  /*7700*/  BSYNC.RECONVERGENT B2 ;  /* 0x0000000000027941 */ /* 0x000fea0003800200 */
.L_x_5287:
        /* <DEDUP_REMOVED lines=42> */
.L_x_5285:
[----:B------:R-:W-:Y:S05]  /*79b0*/  BSYNC.RECONVERGENT B1 ;  /* 0x0000000000017941 */ /* 0x000fea0003800200 */
.L_x_5284:
        /* <DEDUP_REMOVED lines=25> */
.L_x_5291:
        /* <DEDUP_REMOVED lines=13> */
.L_x_5293:
[----:B------:R-:W-:Y:S05]  /*7c20*/  BSYNC.RECONVERGENT B2 ;  /* 0x0000000000027941 */ /* 0x000fea0003800200 */
.L_x_5292:
        /* <DEDUP_REMOVED lines=42> */
.L_x_5290:
[----:B------:R-:W-:Y:S05]  /*7ed0*/  BSYNC.RECONVERGENT B1 ;  /* 0x0000000000017941 */ /* 0x000fea0003800200 */
.L_x_5289:
        /* <DEDUP_REMOVED lines=21> */
.L_x_5296:
        /* <DEDUP_REMOVED lines=13> */
.L_x_5298:
[----:B------:R-:W-:Y:S05]  /*8100*/  BSYNC.RECONVERGENT B2 ;  /* 0x0000000000027941 */ /* 0x000fea0003800200 */
.L_x_5297:
        /* <DEDUP_REMOVED lines=42> */
.L_x_5295:
[----:B------:R-:W-:Y:S05]  /*83b0*/  BSYNC.RECONVERGENT B1 ;  /* 0x0000000000017941 */ /* 0x000fea0003800200 */
.L_x_5294:
        /* <DEDUP_REMOVED lines=25> */
.L_x_5301:
        /* <DEDUP_REMOVED lines=13> */
.L_x_5303:
[----:B------:R-:W-:Y:S05]  /*8620*/  BSYNC.RECONVERGENT B2 ;  /* 0x0000000000027941 */ /* 0x000fea0003800200 */
.L_x_5302:
        /* <DEDUP_REMOVED lines=42> */
.L_x_5300:
[----:B------:R-:W-:Y:S05]  /*88d0*/  BSYNC.RECONVERGENT B1 ;  /* 0x0000000000017941 */ /* 0x000fea0003800200 */
.L_x_5299:
        /* <DEDUP_REMOVED lines=20> */
.L_x_5306:
        /* <DEDUP_REMOVED lines=15> */
.L_x_5308:
[----:B------:R-:W-:Y:S05]  /*8b10*/  BSYNC.RECONVERGENT B2 ;  /* 0x0000000000027941 */ /* 0x000fea0003800200 */
.L_x_5307:
        /* <DEDUP_REMOVED lines=42> */
.L_x_5305:
[----:B------:R-:W-:Y:S05]  /*8dc0*/  BSYNC.RECONVERGENT B1 ;  /* 0x0000000000017941 */ /* 0x000fea0003800200 */
.L_x_5304:
        /* <DEDUP_REMOVED lines=13> */
[----:B------:R-:W-:-:S05]  /*8ea0*/  @!P1 IMAD.MOV.U32 R16, RZ, RZ, R25 ;  /* 0x000000ffff109224 */ /* 0x000fca00078e0019 */
[----:B------:R-:W-:-:S04]  /*8eb0*/  F2FP.BF16.F32.PACK_AB R167, RZ, R16 ;  /* 0x00000010ffa7723e */ /* 0x000fc800000010ff */
[----:B------:R-:W-:-:S07]  /*8ec0*/  PRMT R167, R175, 0x5410, R167 ;  /* 0x00005410afa77816 */ /* 0x000fce00000000a7 */
.L_x_5228:
[----:B------:R-:W0:Y:S01]  /*8ed0*/  LDC.64 R184, c[0x0][0x3a8] ;  /* 0x0000ea00ffb87b82 */ /* 0x000e220000000a00 */
[----:B------:R-:W-:Y:S02]  /*8ee0*/  SEL R173, RZ, 0x1000000, !P5 ;  /* 0x01000000ffad7807 */ /* 0x000fe40006800000 */
[----:B------:R-:W-:Y:S02]  /*8ef0*/  SEL R176, RZ, 0x10000, !P4 ;  /* 0x00010000ffb07807 */ /* 0x000fe40006000000 */
[C---:B------:R-:W-:Y:S02]  /*8f00*/  LOP3.LUT P5, RZ, R10.reuse, 0x4, RZ, 0xc0, !PT ;  /* 0x000000040aff7812 */ /* 0x040fe400078ac0ff */
[----:B------:R-:W-:Y:S01]  /*8f10*/  LOP3.LUT P4, RZ, R10, 0x2, RZ, 0xc0, !PT ;  /* 0x000000020aff7812 */ /* 0x000fe2000788c0ff */
[----:B------:R-:W1:Y:S01]  /*8f20*/  LDC.64 R182, c[0x0][0x3b0] ;  /* 0x0000ec00ffb67b82 */ /* 0x000e620000000a00 */
[----:B------:R-:W-:Y:S02]  /*8f30*/  SEL R181, RZ, 0x100, !P0 ;  /* 0x00000100ffb57807 */ /* 0x000fe40004000000 */
[----:B------:R-:W-:-:S02]  /*8f40*/  ISETP.NE.U32.AND P0, PT, R170, RZ, PT ;  /* 0x000000ffaa00720c */ /* 0x000fc40003f05070 */
[----:B------:R-:W-:Y:S02]  /*8f50*/  LOP3.LUT P6, RZ, R10, 0x8, RZ, 0xc0, !PT ;  /* 0x000000080aff7812 */ /* 0x000fe400078cc0ff */
[----:B------:R-:W-:Y:S01]  /*8f60*/  SEL R25, RZ, 0x1000000, !P2 ;  /* 0x01000000ff197807 */ /* 0x000fe20005000000 */
[----:B------:R-:W2:Y:S01]  /*8f70*/  @P1 LDC.64 R178, c[0x0][0x3a0] ;  /* 0x0000e800ffb21b82 */ /* 0x000ea20000000a00 */
[----:B------:R-:W-:Y:S02]  /*8f80*/  SEL R174, RZ, 0x10000, !P4 ;  /* 0x00010000ffae7807 */ /* 0x000fe40006000000 */
[----:B------:R-:W-:Y:S02]  /*8f90*/  SEL R169, RZ, 0x100, !P5 ;  /* 0x00000100ffa97807 */ /* 0x000fe40006800000 */
[----:B------:R-:W-:Y:S02]  /*8fa0*/  ISETP.NE.AND.EX P0, PT, R171, RZ, PT, P0 ;  /* 0x000000ffab00720c */ /* 0x000fe40003f05300 */
[----:B------:R-:W-:-:S02]  /*8fb0*/  LOP3.LUT R181, R181, R173, R176, 0xfe, !PT ;  /* 0x000000adb5b57212 */ /* 0x000fc400078efeb0 */
[----:B------:R-:W-:Y:S02]  /*8fc0*/  SEL R180, RZ, 0x1, !P3 ;  /* 0x00000001ffb47807 */ /* 0x000fe40005800000 */
[----:B------:R-:W-:Y:S01]  /*8fd0*/  LOP3.LUT R169, R169, R25, R174, 0xfe, !PT ;  /* 0x00000019a9a97212 */ /* 0x000fe200078efeae */
[----:B0-----:R-:W-:Y:S01]  /*8fe0*/  IMAD.WIDE.U32 R174, R7, 0x10, R184 ;  /* 0x0000001007ae7825 */ /* 0x001fe200078e00b8 */
[----:B------:R-:W-:Y:S02]  /*8ff0*/  SEL R176, RZ, 0x1, !P6 ;  /* 0x00000001ffb07807 */ /* 0x000fe40007000000 */
[----:B------:R-:W-:Y:S02]  /*9000*/  LOP3.LUT R181, R181, R180, RZ, 0xfc, !PT ;  /* 0x000000b4b5b57212 */ /* 0x000fe400078efcff */
[----:B------:R-:W-:Y:S01]  /*9010*/  LOP3.LUT R180, R169, R176, RZ, 0xfc, !PT ;  /* 0x000000b0a9b47212 */ /* 0x000fe200078efcff */
[C---:B-1----:R-:W-:Y:S01]  /*9020*/  IMAD.WIDE.U32 R176, R7.reuse, 0x8, R182 ;  /* 0x0000000807b07825 */ /* 0x042fe200078e00b6 */
[----:B------:R0:W-:Y:S01]  /*9030*/  STG.E.128 desc[UR8][R174.64], R164 ;  /* 0x000000a4ae007986 */ /* 0x0001e2000c101d08 */
[----:B------:R-:W1:Y:S01]  /*9040*/  @P0 LDC.64 R170, c[0x0][0x398] ;  /* 0x0000e600ffaa0b82 */ /* 0x000e620000000a00 */
[----:B------:R-:W-:-:S02]  /*9050*/  IADD3 R25, PT, PT, R7, 0x20, RZ ;  /* 0x0000002007197810 */ /* 0x000fc40007ffe0ff */
[----:B------:R0:W-:Y:S03]  /*9060*/  STG.E.64 desc[UR8][R176.64], R180 ;  /* 0x000000b4b0007986 */ /* 0x0001e6000c101b08 */
[----:B--2---:R-:W-:Y:S01]  /*9070*/  @P1 IMAD.WIDE.U32 R178, R25, 0x10, R178 ;  /* 0x0000001019b21825 */ /* 0x004fe200078e00b2 */
[----:B------:R-:W-:Y:S06]  /*9080*/  @!P0 BRA `(.L_x_5309) ;  /* 0x0000000000508947 */ /* 0x000fec0003800000 */
[----:B0-----:R-:W-:Y:S01]  /*9090*/  IMAD.U32 R165, R23, 0x10000, RZ ;  /* 0x0001000017a57824 */ /* 0x001fe200078e00ff */
[----:B------:R-:W0:Y:S01]  /*90a0*/  LDC.64 R176, c[0x0][0x3b8] ;  /* 0x0000ee00ffb07b82 */ /* 0x000e220000000a00 */
[----:B------:R-:W-:Y:S02]  /*90b0*/  LOP3.LUT R164, R24, 0xffff, RZ, 0xc0, !PT ;  /* 0x0000ffff18a47812 */ /* 0x000fe400078ec0ff */
[----:B------:R-:W-:Y:S02]  /*90c0*/  LOP3.LUT R166, R19, 0xff, RZ, 0xc0, !PT ;  /* 0x000000ff13a67812 */ /* 0x000fe400078ec0ff */
[----:B------:R-:W-:Y:S02]  /*90d0*/  LOP3.LUT R167, R165, 0xff0000, RZ, 0xc0, !PT ;  /* 0x00ff0000a5a77812 */ /* 0x000fe400078ec0ff */
[----:B------:R-:W-:Y:S02]  /*90e0*/  PRMT R165, R22, 0x7104, RZ ;  /* 0x0000710416a57816 */ /* 0x000fe400000000ff */
[----:B------:R-:W-:Y:S01]  /*90f0*/  PRMT R180, R167, 0x4210, R164 ;  /* 0x00004210a7b47816 */ /* 0x000fe200000000a4 */
[----:B------:R-:W-:Y:S01]  /*9100*/  IMAD.WIDE.U32 R166, R166, 0x10000, RZ ;  /* 0x00010000a6a67825 */ /* 0x000fe200078e00ff */
[----:B------:R-:W-:-:S02]  /*9110*/  LOP3.LUT R164, R20, 0xff, RZ, 0xc0, !PT ;  /* 0x000000ff14a47812 */ /* 0x000fc400078ec0ff */
[----:B------:R-:W-:Y:S02]  /*9120*/  LOP3.LUT R174, R18, 0xff, RZ, 0xc0, !PT ;  /* 0x000000ff12ae7812 */ /* 0x000fe400078ec0ff */
[----:B------:R-:W-:Y:S01]  /*9130*/  LOP3.LUT R180, R180, 0xff00, R165, 0xf8, !PT ;  /* 0x0000ff00b4b47812 */ /* 0x000fe200078ef8a5 */
[----:B------:R-:W-:-:S03]  /*9140*/  IMAD.WIDE.U32 R164, R164, 0x1000000, RZ ;  /* 0x01000000a4a47825 */ /* 0x000fc600078e00ff */
[----:B------:R-:W-:Y:S01]  /*9150*/  LOP3.LUT R169, R180, 0xff, R21, 0xf8, !PT ;  /* 0x000000ffb4a97812 */ /* 0x000fe200078ef815 */
[----:B------:R-:W-:-:S03]  /*9160*/  IMAD.WIDE.U32 R174, R174, 0x100, RZ ;  /* 0x00000100aeae7825 */ /* 0x000fc600078e00ff */
[----:B------:R-:W-:Y:S02]  /*9170*/  LOP3.LUT R165, R167, R169, R165, 0xfe, !PT ;  /* 0x000000a9a7a57212 */ /* 0x000fe400078efea5 */
[----:B------:R-:W-:Y:S02]  /*9180*/  LOP3.LUT R166, R174, R164, R166, 0xfe, !PT ;  /* 0x000000a4aea67212 */ /* 0x000fe400078efea6 */
[----:B------:R-:W-:Y:S01]  /*9190*/  LOP3.LUT R167, R165, R175, RZ, 0xfc, !PT ;  /* 0x000000afa5a77212 */ /* 0x000fe200078efcff */
[----:B0-----:R-:W-:Y:S01]  /*91a0*/  IMAD.WIDE.U32 R164, R7, 0x8, R176 ;  /* 0x0000000807a47825 */ /* 0x001fe200078e00b0 */
[----:B------:R-:W-:-:S05]  /*91b0*/  LOP3.LUT R166, R166, 0xff, R17, 0xf8, !PT ;  /* 0x000000ffa6a67812 */ /* 0x000fca00078ef811 */
[----:B------:R2:W-:Y:S02]  /*91c0*/  STG.E.64 desc[UR8][R164.64], R166 ;  /* 0x000000a6a4007986 */ /* 0x0005e4000c101b08 */
.L_x_5309:
[C---:B0-2---:R-:W-:Y:S01]  /*91d0*/  IMAD.WIDE.U32 R164, R25.reuse, 0x10, R194 ;  /* 0x0000001019a47825 */ /* 0x045fe200078e00c2 */
        /* <DEDUP_REMOVED lines=23> */
[----:B------:R-:W-:Y:S01]  /*9350*/  @P2 IADD3 R21, PT, PT, R186, 0x1, RZ ;  /* 0x00000001ba152810 */ /* 0x000fe20007ffe0ff */
[----:B------:R-:W-:Y:S02]  /*9360*/  @!P2 IMAD.MOV.U32 R178, RZ, RZ, R172 ;  /* 0x000000ffffb2a224 */ /* 0x000fe400078e00ac */
[----:B------:R-:W-:Y:S02]  /*9370*/  @!P2 IMAD.MOV.U32 R17, RZ, RZ, R196 ;  /* 0x000000ffff11a224 */ /* 0x000fe400078e00c4 */
[----:B------:R-:W-:Y:S02]  /*9380*/  @P2 IMAD.MOV.U32 R178, RZ, RZ, R172 ;  /* 0x000000ffffb22224 */ /* 0x000fe400078e00ac */
[----:B------:R-:W-:Y:S01]  /*9390*/  @P2 IMAD.MOV.U32 R17, RZ, RZ, R197 ;  /* 0x000000ffff112224 */ /* 0x000fe200078e00c5 */
[----:B------:R-:W-:Y:S06]  /*93a0*/  BRA `(.L_x_5312) ;  /* 0x0000000000e07947 */ /* 0x000fec0003800000 */
.L_x_5313:
        /* <DEDUP_REMOVED lines=13> */
.L_x_5315:
[----:B------:R-:W-:Y:S05]  /*9480*/  BSYNC.RECONVERGENT B2 ;  /* 0x0000000000027941 */ /* 0x000fea0003800200 */
.L_x_5314:
        /* <DEDUP_REMOVED lines=42> */
.L_x_5312:
[----:B------:R-:W-:Y:S05]  /*9730*/  BSYNC.RECONVERGENT B1 ;  /* 0x0000000000017941 */ /* 0x000fea0003800200 */
.L_x_5311:
        /* <DEDUP_REMOVED lines=23> */
.L_x_5318:
        /* <DEDUP_REMOVED lines=13> */
.L_x_5320:
[----:B------:R-:W-:Y:S05]  /*9980*/  BSYNC.RECONVERGENT B2 ;  /* 0x0000000000027941 */ /* 0x000fea0003800200 */
.L_x_5319:
        /* <DEDUP_REMOVED lines=42> */
.L_x_5317:
[----:B------:R-:W-:Y:S05]  /*9c30*/  BSYNC.RECONVERGENT B1 ;  /* 0x0000000000017941 */ /* 0x000fea0003800200 */
.L_x_5316:
        /* <DEDUP_REMOVED lines=9> */
[----:B------:R-:W-:Y:S01]  /*9cd0*/  FSEL R17, R164, RZ, !P2 ;  /* 0x000000ffa4117208 */ /* 0x000fe20005000000 */
[----:B------:R-:W-:-:S04]  /*9ce0*/  @P1 IMAD.U32 R164, R28, 0x10000, RZ ;  /* 0x000100001ca41824 */ /* 0x000fc800078e00ff */
[----:B------:R-:W-:-:S04]  /*9cf0*/  FADD.FTZ R17, R172, R17 ;  /* 0x00000011ac117221 */ /* 0x000fc80000010000 */
        /* <DEDUP_REMOVED lines=13> */
.L_x_5323:
        /* <DEDUP_REMOVED lines=13> */
.L_x_5325:
[----:B------:R-:W-:Y:S05]  /*9ea0*/  BSYNC.RECONVERGENT B2 ;  /* 0x0000000000027941 */ /* 0x000fea0003800200 */
.L_x_5324:
        /* <DEDUP_REMOVED lines=42> */
.L_x_5322:
[----:B------:R-:W-:Y:S05]  /*a150*/  BSYNC.RECONVERGENT B1 ;  /* 0x0000000000017941 */ /* 0x000fea0003800200 */
.L_x_5321:
        /* <DEDUP_REMOVED lines=22> */
.L_x_5328:
        /* <DEDUP_REMOVED lines=13> */
.L_x_5330:
[----:B------:R-:W-:Y:S05]  /*a390*/  BSYNC.RECONVERGENT B2 ;  /* 0x0000000000027941 */ /* 0x000fea0003800200 */
.L_x_5329:
        /* <DEDUP_REMOVED lines=42> */
.L_x_5327:
[----:B------:R-:W-:Y:S05]  /*a640*/  BSYNC.RECONVERGENT B1 ;  /* 0x0000000000017941 */ /* 0x000fea0003800200 */
.L_x_5326:
[----:B------:R-:W-:Y:S01]  /*a650*/  I2FP.F32.U32 R19, R19 ;  /* 0x0000001300137245 */ /* 0x000fe20000201000 */
[----:B------:R-:W-:Y:S01]  /*a660*/  IMAD.U32 R18, R18, 0x10000, RZ ;  /* 0x0001000012127824 */ /* 0x000fe200078e00ff */
[----:B------:R-:W-:Y:S01]  /*a670*/  ISETP.NE.AND P3, PT, R23, 0x1, PT ;  /* 0x000000011700780c */ /* 0x000fe20003f65270 */
[----:B------:R-:W-:Y:S01]  /*a680*/  BSSY.RECONVERGENT B1, `(.L_x_5331) ;  /* 0x000004e000017945 */ /* 0x000fe20003800200 */
[----:B------:R-:W-:Y:S02]  /*a690*/  IMAD.MOV.U32 R171, RZ, RZ, 0x2 ;  /* 0x00000002ffab7424 */ /* 0x000fe400078e00ff */
[----:B------:R-:W-:Y:S01]  /*a6a0*/  FFMA.FTZ R19, R19, R26, 1.1641532182693481445e-10 ;  /* 0x2f00000013137423 */ /* 0x000fe2000001001a */
[----:B------:R-:W-:-:S04]  /*a6b0*/  FMUL.FTZ R18, R18, R27 ;  /* 0x0000001b12127220 */ /* 0x000fc80000410000 */
[----:B------:R-:W-:Y:S01]  /*a6c0*/  FSETP.GTU.FTZ.AND P2, PT, R19, R168, PT ;  /* 0x000000a81300720b */ /* 0x000fe20003f5c000 */
[----:B------:R-:W-:-:S03]  /*a6d0*/  @P1 IMAD.U32 R19, R170, 0x10000, RZ ;  /* 0x00010000aa131824 */ /* 0x000fc600078e00ff */
[----:B------:R-:W-:-:S05]  /*a6e0*/  FSEL R21, R18, RZ, !P2 ;  /* 0x000000ff12157208 */ /* 0x000fca0005000000 */
        /* <DEDUP_REMOVED lines=15> */
.L_x_5333:
        /* <DEDUP_REMOVED lines=13> */
.L_x_5335:
[----:B------:R-:W-:Y:S05]  /*a8b0*/  BSYNC.RECONVERGENT B2 ;  /* 0x0000000000027941 */ /* 0x000fea0003800200 */
.L_x_5334:
        /* <DEDUP_REMOVED lines=42> */
.L_x_5332:
[----:B------:R-:W-:Y:S05]  /*ab60*/  BSYNC.RECONVERGENT B1 ;  /* 0x0000000000017941 */ /* 0x000fea0003800200 */
.L_x_5331:
        /* <DEDUP_REMOVED lines=23> */
.L_x_5338:
        /* <DEDUP_REMOVED lines=13> */
.L_x_5340:
[----:B------:R-:W-:Y:S05]  /*adb0*/  BSYNC.RECONVERGENT B2 ;  /* 0x0000000000027941 */ /* 0x000fea0003800200 */
.L_x_5339:
        /* <DEDUP_REMOVED lines=42> */
.L_x_5337:
[----:B------:R-:W-:Y:S05]  /*b060*/  BSYNC.RECONVERGENT B1 ;  /* 0x0000000000017941 */ /* 0x000fea0003800200 */
.L_x_5336:
        /* <DEDUP_REMOVED lines=25> */
.L_x_5343:
        /* <DEDUP_REMOVED lines=13> */
.L_x_5345:
[----:B------:R-:W-:Y:S05]  /*b2d0*/  BSYNC.RECONVERGENT B2 ;  /* 0x0000000000027941 */ /* 0x000fea0003800200 */
.L_x_5344:
        /* <DEDUP_REMOVED lines=42> */
.L_x_5342:
[----:B------:R-:W-:Y:S05]  /*b580*/  BSYNC.RECONVERGENT B1 ;  /* 0x0000000000017941 */ /* 0x000fea0003800200 */
.L_x_5341:
[----:B------:R-:W-:Y:S01]  /*b590*/  I2FP.F32.U32 R23, R23 ;  /* 0x0000001700177245 */ /* 0x000fe20000201000 */
[----:B------:R-:W-:Y:S01]  /*b5a0*/  IMAD.U32 R172, R21, 0x10000, RZ ;  /* 0x0001000015ac7824 */ /* 0x000fe200078e00ff */
[----:B------:R-:W-:Y:S01]  /*b5b0*/  ISETP.NE.AND P2, PT, R179, 0x1, PT ;  /* 0x00000001b300780c */ /* 0x000fe20003f45270 */
[----:B------:R-:W-:Y:S01]  /*b5c0*/  BSSY.RECONVERGENT B1, `(.L_x_5346) ;  /* 0x000004b000017945 */ /* 0x000fe20003800200 */
[----:B------:R-:W-:Y:S01]  /*b5d0*/  LOP3.LUT R10, R10, 0xfffffffd, RZ, 0xc0, !PT ;  /* 0xfffffffd0a0a7812 */ /* 0x000fe200078ec0ff */
[----:B------:R-:W-:Y:S01]  /*b5e0*/  FFMA.FTZ R23, R23, R26, 1.1641532182693481445e-10 ;  /* 0x2f00000017177423 */ /* 0x000fe2000001001a */
[----:B------:R-:W-:Y:S01]  /*b5f0*/  FMUL.FTZ R172, R172, R27 ;  /* 0x0000001bacac7220 */ /* 0x000fe20000410000 */
[----:B------:R-:W-:-:S03]  /*b600*/  IMAD.MOV.U32 R21, RZ, RZ, R212 ;  /* 0x000000ffff157224 */ /* 0x000fc600078e00d4 */
        /* <DEDUP_REMOVED lines=14> */
.L_x_5348:
        /* <DEDUP_REMOVED lines=13> */
.L_x_5350:
[----:B------:R-:W-:Y:S05]  /*b7c0*/  BSYNC.RECONVERGENT B2 ;  /* 0x0000000000027941 */ /* 0x000fea0003800200 */
.L_x_5349:
        /* <DEDUP_REMOVED lines=42> */
.L_x_5347:
[----:B------:R-:W-:Y:S05]  /*ba70*/  BSYNC.RECONVERGENT B1 ;  /* 0x0000000000017941 */ /* 0x000fea0003800200 */
.L_x_5346:
[----:B------:R-:W-:Y:S01]  /*ba80*/  I2FP.F32.U32 R21, R21 ;  /* 0x0000001500157245 */ /* 0x000fe20000201000 */
[----:B------:R-:W-:Y:S01]  /*ba90*/  IMAD.U32 R20, R20, 0x10000, RZ ;  /* 0x0001000014147824 */ /* 0x000fe200078e00ff */
[----:B------:R-:W-:Y:S01]  /*baa0*/  BSSY.RECONVERGENT B1, `(.L_x_5351) ;  /* 0x000004f000017945 */ /* 0x000fe20003800200 */
[----:B------:R-:W-:Y:S02]  /*bab0*/  IMAD.MOV.U32 R175, RZ, RZ, 0x2 ;  /* 0x00000002ffaf7424 */ /* 0x000fe400078e00ff */
[----:B------:R-:W-:Y:S01]  /*bac0*/  FFMA.FTZ R21, R21, R26, 1.1641532182693481445e-10 ;  /* 0x2f00000015157423 */ /* 0x000fe2000001001a */
[----:B------:R-:W-:-:S04]  /*bad0*/  FMUL.FTZ R20, R20, R27 ;  /* 0x0000001b14147220 */ /* 0x000fc80000410000 */
[----:B------:R-:W-:-:S04]  /*bae0*/  FSETP.GTU.FTZ.AND P2, PT, R21, R168, PT ;  /* 0x000000a81500720b */ /* 0x000fc80003f5c000 */
[----:B------:R-:W-:Y:S01]  /*baf0*/  FSEL R21, R20, RZ, !P2 ;  /* 0x000000ff14157208 */ /* 0x000fe20005000000 */
[----:B------:R-:W-:-:S04]  /*bb00*/  @P1 IMAD.U32 R20, R173, 0x10000, RZ ;  /* 0x00010000ad141824 */ /* 0x000fc800078e00ff */
[----:B------:R-:W-:-:S04]  /*bb10*/  FADD.FTZ R21, R172, R21 ;  /* 0x00000015ac157221 */ /* 0x000fc80000010000 */
[----:B------:R-:W-:Y:S01]  /*bb20*/  @P1 FADD.FTZ R173, R21, R20 ;  /* 0x0000001415ad1221 */ /* 0x000fe20000010000 */
[----:B------:R-:W-:Y:S02]  /*bb30*/  SEL R20, RZ, 0x1, P2 ;  /* 0x00000001ff147807 */ /* 0x000fe40001000000 */
[----:B------:R-:W-:Y:S02]  /*bb40*/  ISETP.NE.AND P2, PT, R23, 0x1, PT ;  /* 0x000000011700780c */ /* 0x000fe40003f45270 */
[----:B------:R-:W-:Y:S01]  /*bb50*/  @!P1 MOV R173, R21 ;  /* 0x0000001500ad9202 */ /* 0x000fe20000000f00 */
[----:B------:R-:W-:-:S03]  /*bb60*/  IMAD.MOV.U32 R21, RZ, RZ, R212 ;  /* 0x000000ffff157224 */ /* 0x000fc600078e00d4 */
[----:B------:R-:W-:-:S07]  /*bb70*/  F2FP.BF16.F32.PACK_AB R179, RZ, R173 ;  /* 0x000000adffb3723e */ /* 0x000fce00000010ff */
        /* <DEDUP_REMOVED lines=9> */
.L_x_5353:
        /* <DEDUP_REMOVED lines=13> */
.L_x_5355:
[----:B------:R-:W-:Y:S05]  /*bce0*/  BSYNC.RECONVERGENT B2 ;  /* 0x0000000000027941 */ /* 0x000fea0003800200 */
.L_x_5354:
        /* <DEDUP_REMOVED lines=42> */
.L_x_5352:
[----:B------:R-:W-:Y:S05]  /*bf90*/  BSYNC.RECONVERGENT B1 ;  /* 0x0000000000017941 */ /* 0x000fea0003800200 */
.L_x_5351:
        /* <DEDUP_REMOVED lines=21> */
.L_x_5358:
        /* <DEDUP_REMOVED lines=13> */
.L_x_5360:
[----:B------:R-:W-:Y:S05]  /*c1c0*/  BSYNC.RECONVERGENT B2 ;  /* 0x0000000000027941 */ /* 0x000fea0003800200 */
.L_x_5359:
        /* <DEDUP_REMOVED lines=42> */
.L_x_5357:
[----:B------:R-:W-:Y:S05]  /*c470*/  BSYNC.RECONVERGENT B1 ;  /* 0x0000000000017941 */ /* 0x000fea0003800200 */
.L_x_5356:
        /* <DEDUP_REMOVED lines=26> */
.L_x_5363:
        /* <DEDUP_REMOVED lines=13> */
.L_x_5365:
[----:B------:R-:W-:Y:S05]  /*c6f0*/  BSYNC.RECONVERGENT B2 ;  /* 0x0000000000027941 */ /* 0x000fea0003800200 */
.L_x_5364:
        /* <DEDUP_REMOVED lines=41> */
[----:B------:R-:W-:-:S07]  /*c990*/  HFMA2 R186, -RZ, RZ, 0, 0 ;  /* 0x00000000ffba7431 */ /* 0x000fce00000001ff */
.L_x_5362:
[----:B------:R-:W-:Y:S05]  /*c9a0*/  BSYNC.RECONVERGENT B1 ;  /* 0x0000000000017941 */ /* 0x000fea0003800200 */
.L_x_5361:
        /* <DEDUP_REMOVED lines=20> */
.L_x_5368:
        /* <DEDUP_REMOVED lines=13> */
.L_x_5370:
[----:B------:R-:W-:Y:S05]  /*cbc0*/  BSYNC.RECONVERGENT B2 ;  /* 0x0000000000027941 */ /* 0x000fea0003800200 */
.L_x_5369:
        /* <DEDUP_REMOVED lines=42> */
.L_x_5367:
[----:B------:R-:W-:Y:S05]  /*ce70*/  BSYNC.RECONVERGENT B1 ;  /* 0x0000000000017941 */ /* 0x000fea0003800200 */
.L_x_5366:
        /* <DEDUP_REMOVED lines=25> */
.L_x_5373:
        /* <DEDUP_REMOVED lines=13> */
.L_x_5375:
[----:B------:R-:W-:Y:S05]  /*d0e0*/  BSYNC.RECONVERGENT B2 ;  /* 0x0000000000027941 */ /* 0x000fea0003800200 */
.L_x_5374:
        /* <DEDUP_REMOVED lines=42> */
.L_x_5372:
[----:B------:R-:W-:Y:S05]  /*d390*/  BSYNC.RECONVERGENT B1 ;  /* 0x0000000000017941 */ /* 0x000fea0003800200 */
.L_x_5371:
[----:B------:R-:W-:Y:S01]  /*d3a0*/  I2FP.F32.U32 R23, R23 ;  /* 0x0000001700177245 */ /* 0x000fe20000201000 */
[----:B------:R-:W-:Y:S01]  /*d3b0*/  IMAD.U32 R186, R167, 0x10000, RZ ;  /* 0x00010000a7ba7824 */ /* 0x000fe200078e00ff */
        /* <DEDUP_REMOVED lines=19> */
.L_x_5378:
        /* <DEDUP_REMOVED lines=13> */
.L_x_5380:
[----:B------:R-:W-:Y:S05]  /*d5c0*/  BSYNC.RECONVERGENT B2 ;  /* 0x0000000000027941 */ /* 0x000fea0003800200 */
.L_x_5379:
        /* <DEDUP_REMOVED lines=42> */
.L_x_5377:
[----:B------:R-:W-:Y:S05]  /*d870*/  BSYNC.RECONVERGENT B1 ;  /* 0x0000000000017941 */ /* 0x000fea0003800200 */
.L_x_5376:
[----:B------:R-:W-:Y:S01]  /*d880*/  I2FP.F32.U32 R175, R175 ;  /* 0x000000af00af7245 */ /* 0x000fe20000201000 */
[----:B------:R-:W-:Y:S01]  /*d890*/  IMAD.U32 R186, R35, 0x10000, RZ ;  /* 0x0001000023ba7824 */ /* 0x000fe200078e00ff */
[----:B------:R-:W-:Y:S01]  /*d8a0*/  BSSY.RECONVERGENT B1, `(.L_x_5381) ;  /* 0x0000050000017945 */ /* 0x000fe20003800200 */
[----:B------:R-:W-:Y:S02]  /*d8b0*/  @P1 IMAD.U32 R190, R31, 0x10000, RZ ;  /* 0x000100001fbe1824 */ /* 0x000fe400078e00ff */
        /* <DEDUP_REMOVED lines=22> */
.L_x_5383:
        /* <DEDUP_REMOVED lines=13> */
.L_x_5385:
[----:B------:R-:W-:Y:S05]  /*daf0*/  BSYNC.RECONVERGENT B2 ;  /* 0x0000000000027941 */ /* 0x000fea0003800200 */
.L_x_5384:
        /* <DEDUP_REMOVED lines=42> */
.L_x_5382:
[----:B------:R-:W-:Y:S05]  /*dda0*/  BSYNC.RECONVERGENT B1 ;  /* 0x0000000000017941 */ /* 0x000fea0003800200 */
.L_x_5381:
        /* <DEDUP_REMOVED lines=20> */
.L_x_5388:
        /* <DEDUP_REMOVED lines=15> */
.L_x_5390:
[----:B------:R-:W-:Y:S05]  /*dfe0*/  BSYNC.RECONVERGENT B2 ;  /* 0x0000000000027941 */ /* 0x000fea0003800200 */
.L_x_5389:
        /* <DEDUP_REMOVED lines=42> */
.L_x_5387:
[----:B------:R-:W-:Y:S05]  /*e290*/  BSYNC.RECONVERGENT B1 ;  /* 0x0000000000017941 */ /* 0x000fea0003800200 */
.L_x_5386:
        /* <DEDUP_REMOVED lines=12> */
[----:B------:R-:W-:Y:S01]  /*e360*/  @P1 FADD.FTZ R176, R167, R176 ;  /* 0x000000b0a7b01221 */ /* 0x000fe20000010000 */
[----:B------:R-:W-:-:S04]  /*e370*/  @!P1 MOV R176, R167 ;  /* 0x000000a700b09202 */ /* 0x000fc80000000f00 */
[----:B------:R-:W-:-:S04]  /*e380*/  F2FP.BF16.F32.PACK_AB R167, RZ, R176 ;  /* 0x000000b0ffa7723e */ /* 0x000fc800000010ff */
[----:B------:R-:W-:Y:S01]  /*e390*/  PRMT R167, R181, 0x5410, R167 ;  /* 0x00005410b5a77816 */ /* 0x000fe200000000a7 */
[----:B------:R-:W-:Y:S06]  /*e3a0*/  BRA `(.L_x_5391) ;  /* 0x00000028004c7947 */ /* 0x000fec0003800000 */
.L_x_5310:
        /* <DEDUP_REMOVED lines=16> */
.L_x_5394:
        /* <DEDUP_REMOVED lines=13> */
.L_x_5396:
[----:B------:R-:W-:Y:S05]  /*e580*/  BSYNC.RECONVERGENT B2 ;  /* 0x0000000000027941 */ /* 0x000fea0003800200 */
.L_x_5395:
        /* <DEDUP_REMOVED lines=42> */
.L_x_5393:
[----:B------:R-:W-:Y:S05]  /*e830*/  BSYNC.RECONVERGENT B1 ;  /* 0x0000000000017941 */ /* 0x000fea0003800200 */
.L_x_5392:
        /* <DEDUP_REMOVED lines=26> */
.L_x_5399:
        /* <DEDUP_REMOVED lines=13> */
.L_x_5401:
[----:B------:R-:W-:Y:S05]  /*eab0*/  BSYNC.RECONVERGENT B2 ;  /* 0x0000000000027941 */ /* 0x000fea0003800200 */
.L_x_5400:
        /* <DEDUP_REMOVED lines=42> */
.L_x_5398:
[----:B------:R-:W-:Y:S05]  /*ed60*/  BSYNC.RECONVERGENT B1 ;  /* 0x0000000000017941 */ /* 0x000fea0003800200 */
.L_x_5397:
        /* <DEDUP_REMOVED lines=25> */
.L_x_5404:
        /* <DEDUP_REMOVED lines=13> */
.L_x_5406:
[----:B------:R-:W-:Y:S05]  /*efd0*/  BSYNC.RECONVERGENT B2 ;  /* 0x0000000000027941 */ /* 0x000fea0003800200 */
.L_x_5405:
        /* <DEDUP_REMOVED lines=42> */
.L_x_5403:
[----:B------:R-:W-:Y:S05]  /*f280*/  BSYNC.RECONVERGENT B1 ;  /* 0x0000000000017941 */ /* 0x000fea0003800200 */
.L_x_5402:
        /* <DEDUP_REMOVED lines=26> */
.L_x_5409:
        /* <DEDUP_REMOVED lines=13> */
.L_x_5411:
[----:B------:R-:W-:Y:S05]  /*f500*/  BSYNC.RECONVERGENT B2 ;  /* 0x0000000000027941 */ /* 0x000fea0003800200 */
.L_x_5410:
        /* <DEDUP_REMOVED lines=42> */
.L_x_5408:
[----:B------:R-:W-:Y:S05]  /*f7b0*/  BSYNC.RECONVERGENT B1 ;  /* 0x0000000000017941 */ /* 0x000fea0003800200 */
.L_x_5407:
        /* <DEDUP_REMOVED lines=25> */
.L_x_5414:
        /* <DEDUP_REMOVED lines=13> */
.L_x_5416:
[----:B------:R-:W-:Y:S05]  /*fa20*/  BSYNC.RECONVERGENT B2 ;  /* 0x0000000000027941 */ /* 0x000fea0003800200 */
.L_x_5415:
        /* <DEDUP_REMOVED lines=42> */
.L_x_5413:
[----:B------:R-:W-:Y:S05]  /*fcd0*/  BSYNC.RECONVERGENT B1 ;  /* 0x0000000000017941 */ /* 0x000fea0003800200 */
.L_x_5412:
        /* <DEDUP_REMOVED lines=11> */
[----:B------:R-:W-:-:S03]  /*fd90*/  PLOP3.LUT P2, PT, P2, PT, PT, 0x8, 0x80 ;  /* 0x000000000080781c */ /* 0x000fc6000174e170 */
[----:B------:R-:W-:Y:S01]  /*fda0*/  @P1 FADD.FTZ R172, R175, R172 ;  /* 0x000000acafac1221 */ /* 0x000fe20000010000 */
[----:B------:R-:W-:-:S04]  /*fdb0*/  PRMT R175, R166, 0x7632, R175 ;  /* 0x00007632a6af7816 */ /* 0x000fc800000000af */
        /* <DEDUP_REMOVED lines=10> */
.L_x_5419:
        /* <DEDUP_REMOVED lines=13> */
.L_x_5421:
[----:B------:R-:W-:Y:S05]  /*ff30*/  BSYNC.RECONVERGENT B2 ;  /* 0x0000000000027941 */ /* 0x000fea0003800200 */
.L_x_5420:
        /* <DEDUP_REMOVED lines=42> */
.L_x_5418:
[----:B------:R-:W-:Y:S05]  /*101e0*/  BSYNC.RECONVERGENT B1 ;  /* 0x0000000000017941 */ /* 0x000fea0003800200 */
.L_x_5417:
        /* <DEDUP_REMOVED lines=23> */
.L_x_5424:
        /* <DEDUP_REMOVED lines=13> */
.L_x_5426:
[----:B------:R-:W-:Y:S05]  /*10430*/  BSYNC.RECONVERGENT B2 ;  /* 0x0000000000027941 */ /* 0x000fea0003800200 */
.L_x_5425:
        /* <DEDUP_REMOVED lines=42> */
.L_x_5423:
[----:B------:R-:W-:Y:S05]  /*106e0*/  BSYNC.RECONVERGENT B1 ;  /* 0x0000000000017941 */ /* 0x000fea0003800200 */
.L_x_5422:
        /* <DEDUP_REMOVED lines=24> */
.L_x_5429:
        /* <DEDUP_REMOVED lines=13> */
.L_x_5431:
[----:B------:R-:W-:Y:S05]  /*10940*/  BSYNC.RECONVERGENT B2 ;  /* 0x0000000000027941 */ /* 0x000fea0003800200 */
.L_x_5430:
        /* <DEDUP_REMOVED lines=42> */
.L_x_5428:
[----:B------:R-:W-:Y:S05]  /*10bf0*/  BSYNC.RECONVERGENT B1 ;  /* 0x0000000000017941 */ /* 0x000fea0003800200 */
.L_x_5427:
[----:B------:R-:W-:Y:S01]  /*10c00*/  I2FP.F32.U32 R187, R187 ;  /* 0x000000bb00bb7245 */ /* 0x000fe20000201000 */
[----:B------:R-:W-:Y:S01]  /*10c10*/  IMAD.U32 R186, R181, 0x10000, RZ ;  /* 0x00010000b5ba7824 */ /* 0x000fe200078e00ff */
[----:B------:R-:W-:Y:S02]  /*10c20*/  @P1 SHF.L.U32 R181, R176, 0x10, RZ ;  /* 0x00000010b0b51819 */ /* 0x000fe400000006ff */
        /* <DEDUP_REMOVED lines=11> */
.L_x_5391:
[----:B------:R-:W-:Y:S01]  /*10ce0*/  SEL R189, RZ, 0x1000000, !P5 ;  /* 0x01000000ffbd7807 */ /* 0x000fe20006800000 */
[----:B------:R-:W-:Y:S01]  /*10cf0*/  IMAD.WIDE.U32 R192, R25, 0x8, R182 ;  /* 0x0000000819c07825 */ /* 0x000fe200078e00b6 */
[----:B------:R-:W-:Y:S01]  /*10d00*/  SEL R190, RZ, 0x10000, !P4 ;  /* 0x00010000ffbe7807 */ /* 0x000fe20006000000 */
[----:B------:R-:W0:Y:S01]  /*10d10*/  @P1 LDC.64 R186, c[0x0][0x3a0] ;  /* 0x0000e800ffba1b82 */ /* 0x000e220000000a00 */
[----:B------:R-:W-:Y:S02]  /*10d20*/  SEL R199, RZ, 0x100, !P3 ;  /* 0x00000100ffc77807 */ /* 0x000fe40005800000 */
[C---:B------:R-:W-:Y:S02]  /*10d30*/  LOP3.LUT P5, RZ, R10.reuse, 0x8, RZ, 0xc0, !PT ;  /* 0x000000080aff7812 */ /* 0x040fe400078ac0ff */
[C---:B------:R-:W-:Y:S02]  /*10d40*/  LOP3.LUT P4, RZ, R10.reuse, 0x4, RZ, 0xc0, !PT ;  /* 0x000000040aff7812 */ /* 0x040fe4000788c0ff */
[C---:B------:R-:W-:Y:S01]  /*10d50*/  LOP3.LUT P3, RZ, R10.reuse, 0x2, RZ, 0xc0, !PT ;  /* 0x000000020aff7812 */ /* 0x040fe2000786c0ff */
[----:B------:R-:W1:Y:S01]  /*10d60*/  @P0 LDC.64 R180, c[0x0][0x398] ;  /* 0x0000e600ffb40b82 */ /* 0x000e620000000a00 */
[----:B------:R-:W-:-:S02]  /*10d70*/  LOP3.LUT P6, RZ, R10, 0x10, RZ, 0xc0, !PT ;  /* 0x000000100aff7812 */ /* 0x000fc400078cc0ff */
[----:B------:R-:W-:Y:S02]  /*10d80*/  SEL R177, RZ, 0x1000000, !P3 ;  /* 0x01000000ffb17807 */ /* 0x000fe40005800000 */
[----:B------:R-:W-:Y:S02]  /*10d90*/  SEL R188, RZ, 0x10000, !P4 ;  /* 0x00010000ffbc7807 */ /* 0x000fe40006000000 */
[----:B------:R-:W-:Y:S02]  /*10da0*/  SEL R179, RZ, 0x100, !P5 ;  /* 0x00000100ffb37807 */ /* 0x000fe40006800000 */
[----:B------:R-:W-:Y:S02]  /*10db0*/  LOP3.LUT R199, R199, R189, R190, 0xfe, !PT ;  /* 0x000000bdc7c77212 */ /* 0x000fe400078efebe */
[----:B------:R-:W-:Y:S02]  /*10dc0*/  SEL R198, RZ, 0x1, !P2 ;  /* 0x00000001ffc67807 */ /* 0x000fe40005000000 */
[----:B------:R-:W-:Y:S01]  /*10dd0*/  LOP3.LUT R179, R179, R177, R188, 0xfe, !PT ;  /* 0x000000b1b3b37212 */ /* 0x000fe200078efebc */
[----:B------:R-:W-:Y:S01]  /*10de0*/  IMAD.WIDE.U32 R188, R25, 0x10, R184 ;  /* 0x0000001019bc7825 */ /* 0x000fe200078e00b8 */
[----:B------:R-:W-:-:S02]  /*10df0*/  SEL R190, RZ, 0x1, !P6 ;  /* 0x00000001ffbe7807 */ /* 0x000fc40007000000 */
[----:B------:R-:W-:Y:S01]  /*10e00*/  LOP3.LUT R199, R199, R198, RZ, 0xfc, !PT ;  /* 0x000000c6c7c77212 */ /* 0x000fe200078efcff */
[----:B------:R-:W-:Y:S01]  /*10e10*/  VIADD R177, R7, 0x40 ;  /* 0x0000004007b17836 */ /* 0x000fe20000000000 */
[----:B------:R-:W-:Y:S01]  /*10e20*/  LOP3.LUT R198, R179, R190, RZ, 0xfc, !PT ;  /* 0x000000beb3c67212 */ /* 0x000fe200078efcff */
[----:B------:R2:W-:Y:S02]  /*10e30*/  STG.E.128 desc[UR8][R188.64], R164 ;  /* 0x000000a4bc007986 */ /* 0x0005e4000c101d08 */
[----:B0-----:R-:W-:Y:S02]  /*10e40*/  @P1 IMAD.WIDE.U32 R190, R177, 0x10, R186 ;  /* 0x00000010b1be1825 */ /* 0x001fe400078e00ba */
        /* <DEDUP_REMOVED lines=22> */
.L_x_5432:
        /* <DEDUP_REMOVED lines=30> */
.L_x_5436:
        /* <DEDUP_REMOVED lines=13> */
.L_x_5438:
[----:B------:R-:W-:Y:S05]  /*11260*/  BSYNC.RECONVERGENT B2 ;  /* 0x0000000000027941 */ /* 0x000fea0003800200 */
.L_x_5437:
        /* <DEDUP_REMOVED lines=41> */
[----:B------:R-:W-:-:S07]  /*11500*/  LOP3.LUT R196, R22, UR30, R193, 0x96, !PT ;  /* 0x0000001e16c47c12 */ /* 0x000fce000f8e96c1 */
.L_x_5435:
[----:B------:R-:W-:Y:S05]  /*11510*/  BSYNC.RECONVERGENT B1 ;  /* 0x0000000000017941 */ /* 0x000fea0003800200 */
.L_x_5434:
[----:B------:R-:W-:Y:S01]  /*11520*/  I2FP.F32.U32 R17, R17 ;  /* 0x0000001100117245 */ /* 0x000fe20000201000 */
[----:B------:R-:W-:Y:S01]  /*11530*/  IMAD.U32 R22, R164, 0x10000, RZ ;  /* 0x00010000a4167824 */ /* 0x000fe200078e00ff */
[----:B------:R-:W-:Y:S01]  /*11540*/  ISETP.NE.AND P3, PT, R23, 0x1, PT ;  /* 0x000000011700780c */ /* 0x000fe20003f65270 */
[----:B------:R-:W-:Y:S01]  /*11550*/  BSSY.RECONVERGENT B1, `(.L_x_5439) ;  /* 0x000004c000017945 */ /* 0x000fe20003800200 */
[----:B------:R-:W-:Y:S01]  /*11560*/  LOP3.LUT R10, R10, 0xffffffef, RZ, 0xc0, !PT ;  /* 0xffffffef0a0a7812 */ /* 0x000fe200078ec0ff */
[----:B------:R-:W-:Y:S01]  /*11570*/  FFMA.FTZ R17, R17, R26, 1.1641532182693481445e-10 ;  /* 0x2f00000011117423 */ /* 0x000fe2000001001a */
[----:B------:R-:W-:Y:S01]  /*11580*/  PRMT R19, R164, 0x7632, R19 ;  /* 0x00007632a4137816 */ /* 0x000fe20000000013 */
[----:B------:R-:W-:Y:S01]  /*11590*/  IMAD.MOV.U32 R24, RZ, RZ, 0x2 ;  /* 0x00000002ff187424 */ /* 0x000fe200078e00ff */
[----:B------:R-:W-:Y:S02]  /*115a0*/  MOV R21, R212 ;  /* 0x000000d400157202 */ /* 0x000fe40000000f00 */
[----:B------:R-:W-:Y:S01]  /*115b0*/  FSETP.GTU.FTZ.AND P2, PT, R17, R168, PT ;  /* 0x000000a81100720b */ /* 0x000fe20003f5c000 */
[----:B------:R-:W-:-:S03]  /*115c0*/  FMUL.FTZ R17, R22, R27 ;  /* 0x0000001b16117220 */ /* 0x000fc60000410000 */
        /* <DEDUP_REMOVED lines=12> */
.L_x_5441:
        /* <DEDUP_REMOVED lines=13> */
.L_x_5443:
[----:B------:R-:W-:Y:S05]  /*11760*/  BSYNC.RECONVERGENT B2 ;  /* 0x0000000000027941 */ /* 0x000fea0003800200 */
.L_x_5442:
        /* <DEDUP_REMOVED lines=42> */
.L_x_5440:
[----:B------:R-:W-:Y:S05]  /*11a10*/  BSYNC.RECONVERGENT B1 ;  /* 0x0000000000017941 */ /* 0x000fea0003800200 */
.L_x_5439:
        /* <DEDUP_REMOVED lines=25> */
.L_x_5446:
        /* <DEDUP_REMOVED lines=13> */
.L_x_5448:
[----:B------:R-:W-:Y:S05]  /*11c80*/  BSYNC.RECONVERGENT B2 ;  /* 0x0000000000027941 */ /* 0x000fea0003800200 */
.L_x_5447:
        /* <DEDUP_REMOVED lines=42> */
.L_x_5445:
[----:B------:R-:W-:Y:S05]  /*11f30*/  BSYNC.RECONVERGENT B1 ;  /* 0x0000000000017941 */ /* 0x000fea0003800200 */
.L_x_5444:
        /* <DEDUP_REMOVED lines=22> */
.L_x_5451:
        /* <DEDUP_REMOVED lines=13> */
.L_x_5453:
[----:B------:R-:W-:Y:S05]  /*12170*/  BSYNC.RECONVERGENT B2 ;  /* 0x0000000000027941 */ /* 0x000fea0003800200 */
.L_x_5452:
        /* <DEDUP_REMOVED lines=42> */
.L_x_5450:
[----:B------:R-:W-:Y:S05]  /*12420*/  BSYNC.RECONVERGENT B1 ;  /* 0x0000000000017941 */ /* 0x000fea0003800200 */
.L_x_5449:
[----:B------:R-:W-:Y:S01]  /*12430*/  I2FP.F32.U32 R21, R21 ;  /* 0x0000001500157245 */ /* 0x000fe20000201000 */
[----:B------:R-:W-:Y:S01]  /*12440*/  BSSY.RECONVERGENT B1, `(.L_x_5454) ;  /* 0x0000050000017945 */ /* 0x000fe20003800200 */
[----:B------:R-:W-:Y:S01]  /*12450*/  SHF.L.U32 R18, R18, 0x10, RZ ;  /* 0x0000001012127819 */ /* 0x000fe200000006ff */
[----:B------:R-:W-:Y:S01]  /*12460*/  HFMA2 R23, -RZ, RZ, 0, 1.1920928955078125e-07 ;  /* 0x00000002ff177431 */ /* 0x000fe200000001ff */
[----:B------:R-:W-:Y:S01]  /*12470*/  ISETP.NE.AND P3, PT, R24, 0x1, PT ;  /* 0x000000011800780c */ /* 0x000fe20003f65270 */
[----:B------:R-:W-:Y:S02]  /*12480*/  FFMA.FTZ R21, R21, R26, 1.1641532182693481445e-10 ;  /* 0x2f00000015157423 */ /* 0x000fe4000001001a */
[----:B------:R-:W-:-:S03]  /*12490*/  FMUL.FTZ R18, R18, R27 ;  /* 0x0000001b12127220 */ /* 0x000fc60000410000 */
[----:B------:R-:W-:-:S04]  /*124a0*/  FSETP.GTU.FTZ.AND P2, PT, R21, R168, PT ;  /* 0x000000a81500720b */ /* 0x000fc80003f5c000 */
[----:B------:R-:W-:Y:S01]  /*124b0*/  FSEL R22, R18, RZ, !P2 ;  /* 0x000000ff12167208 */ /* 0x000fe20005000000 */
[----:B------:R-:W-:-:S04]  /*124c0*/  @P1 IMAD.U32 R18, R179, 0x10000, RZ ;  /* 0x00010000b3121824 */ /* 0x000fc800078e00ff */
        /* <DEDUP_REMOVED lines=15> */
.L_x_5456:
        /* <DEDUP_REMOVED lines=13> */
.L_x_5458:
[----:B------:R-:W-:Y:S05]  /*12690*/  BSYNC.RECONVERGENT B2 ;  /* 0x0000000000027941 */ /* 0x000fea0003800200 */
.L_x_5457:
        /* <DEDUP_REMOVED lines=42> */
.L_x_5455:
[----:B------:R-:W-:Y:S05]  /*12940*/  BSYNC.RECONVERGENT B1 ;  /* 0x0000000000017941 */ /* 0x000fea0003800200 */
.L_x_5454:
        /* <DEDUP_REMOVED lines=23> */
.L_x_5461:
        /* <DEDUP_REMOVED lines=13> */
.L_x_5463:
[----:B------:R-:W-:Y:S05]  /*12b90*/  BSYNC.RECONVERGENT B2 ;  /* 0x0000000000027941 */ /* 0x000fea0003800200 */
.L_x_5462:
        /* <DEDUP_REMOVED lines=42> */
.L_x_5460:
[----:B------:R-:W-:Y:S05]  /*12e40*/  BSYNC.RECONVERGENT B1 ;  /* 0x0000000000017941 */ /* 0x000fea0003800200 */
.L_x_5459:
        /* <DEDUP_REMOVED lines=25> */
.L_x_5466:
        /* <DEDUP_REMOVED lines=13> */
.L_x_5468:
[----:B------:R-:W-:Y:S05]  /*130b0*/  BSYNC.RECONVERGENT B2 ;  /* 0x0000000000027941 */ /* 0x000fea0003800200 */
.L_x_5467:
        /* <DEDUP_REMOVED lines=42> */
.L_x_5465:
[----:B------:R-:W-:Y:S05]  /*13360*/  BSYNC.RECONVERGENT B1 ;  /* 0x0000000000017941 */ /* 0x000fea0003800200 */
.L_x_5464:
        /* <DEDUP_REMOVED lines=22> */
.L_x_5471:
        /* <DEDUP_REMOVED lines=13> */
.L_x_5473:
[----:B------:R-:W-:Y:S05]  /*135a0*/  BSYNC.RECONVERGENT B2 ;  /* 0x0000000000027941 */ /* 0x000fea0003800200 */
.L_x_5472:
        /* <DEDUP_REMOVED lines=42> */
.L_x_5470:
[----:B------:R-:W-:Y:S05]  /*13850*/  BSYNC.RECONVERGENT B1 ;  /* 0x0000000000017941 */ /* 0x000fea0003800200 */
.L_x_5469:
[----:B------:R-:W-:Y:S01]  /*13860*/  I2FP.F32.U32 R23, R23 ;  /* 0x0000001700177245 */ /* 0x000fe20000201000 */
[----:B------:R-:W-:Y:S01]  /*13870*/  BSSY.RECONVERGENT B1, `(.L_x_5474) ;  /* 0x0000050000017945 */ /* 0x000fe20003800200 */
[----:B------:R-:W-:Y:S01]  /*13880*/  SHF.L.U32 R20, R20, 0x10, RZ ;  /* 0x0000001014147819 */ /* 0x000fe200000006ff */
[----:B------:R-:W-:Y:S02]  /*13890*/  HFMA2 R192, -RZ, RZ, 0, 1.1920928955078125e-07 ;  /* 0x00000002ffc07431 */ /* 0x000fe400000001ff */
[----:B------:R-:W-:Y:S02]  /*138a0*/  FFMA.FTZ R23, R23, R26, 1.1641532182693481445e-10 ;  /* 0x2f00000017177423 */ /* 0x000fe4000001001a */
[----:B------:R-:W-:-:S03]  /*138b0*/  FMUL.FTZ R20, R20, R27 ;  /* 0x0000001b14147220 */ /* 0x000fc60000410000 */
[----:B------:R-:W-:-:S04]  /*138c0*/  FSETP.GTU.FTZ.AND P2, PT, R23, R168, PT ;  /* 0x000000a81700720b */ /* 0x000fc80003f5c000 */
[----:B------:R-:W-:Y:S01]  /*138d0*/  FSEL R22, R20, RZ, !P2 ;  /* 0x000000ff14167208 */ /* 0x000fe20005000000 */
[----:B------:R-:W-:-:S04]  /*138e0*/  @P1 IMAD.U32 R20, R181, 0x10000, RZ ;  /* 0x00010000b5141824 */ /* 0x000fc800078e00ff */
        /* <DEDUP_REMOVED lines=16> */
.L_x_5476:
        /* <DEDUP_REMOVED lines=13> */
.L_x_5478:
[----:B------:R-:W-:Y:S05]  /*13ac0*/  BSYNC.RECONVERGENT B2 ;  /* 0x0000000000027941 */ /* 0x000fea0003800200 */
.L_x_5477:
        /* <DEDUP_REMOVED lines=42> */
.L_x_5475:
[----:B------:R-:W-:Y:S05]  /*13d70*/  BSYNC.RECONVERGENT B1 ;  /* 0x0000000000017941 */ /* 0x000fea0003800200 */
.L_x_5474:
        /* <DEDUP_REMOVED lines=21> */
.L_x_5481:
        /* <DEDUP_REMOVED lines=13> */
.L_x_5483:
[----:B------:R-:W-:Y:S05]  /*13fa0*/  BSYNC.RECONVERGENT B2 ;  /* 0x0000000000027941 */ /* 0x000fea0003800200 */
.L_x_5482:
        /* <DEDUP_REMOVED lines=42> */
.L_x_5480:
[----:B------:R-:W-:Y:S05]  /*14250*/  BSYNC.RECONVERGENT B1 ;  /* 0x0000000000017941 */ /* 0x000fea0003800200 */
.L_x_5479:
        /* <DEDUP_REMOVED lines=26> */
.L_x_5486:
        /* <DEDUP_REMOVED lines=13> */
.L_x_5488:
[----:B------:R-:W-:Y:S05]  /*144d0*/  BSYNC.RECONVERGENT B2 ;  /* 0x0000000000027941 */ /* 0x000fea0003800200 */
.L_x_5487:
        /* <DEDUP_REMOVED lines=40> */
[----:B------:R-:W-:Y:S02]  /*14760*/  IMAD.MOV.U32 R23, RZ, RZ, R190 ;  /* 0x000000ffff177224 */ /* 0x000fe400078e00be */
[----:B------:R-:W-:-:S07]  /*14770*/  IMAD.MOV.U32 R190, RZ, RZ, R22 ;  /* 0x000000ffffbe7224 */ /* 0x000fce00078e0016 */
.L_x_5485:
[----:B------:R-:W-:Y:S05]  /*14780*/  BSYNC.RECONVERGENT B1 ;  /* 0x0000000000017941 */ /* 0x000fea0003800200 */
.L_x_5484:
        /* <DEDUP_REMOVED lines=20> */
.L_x_5491:
        /* <DEDUP_REMOVED lines=13> */
.L_x_5493:
[----:B------:R-:W-:Y:S05]  /*149a0*/  BSYNC.RECONVERGENT B2 ;  /* 0x0000000000027941 */ /* 0x000fea0003800200 */
.L_x_5492:
        /* <DEDUP_REMOVED lines=37> */
[----:B------:R-:W-:-:S04]  /*14c00*/  IMAD.WIDE.U32 R212, R212, -0x326172a9, RZ ;  /* 0xcd9e8d57d4d47825 */ /* 0x000fc800078e00ff */
[----:B------:R-:W-:Y:S01]  /*14c10*/  IMAD.WIDE.U32 R22, R22, -0x2daee0ad, RZ ;  /* 0xd2511f5316167825 */ /* 0x000fe200078e00ff */
[----:B------:R-:W-:-:S03]  /*14c20*/  LOP3.LUT R197, R198, UR29, R213, 0x96, !PT ;  /* 0x0000001dc6c57c12 */ /* 0x000fc6000f8e96d5 */
[----:B------:R-:W-:Y:S01]  /*14c30*/  IMAD.MOV.U32 R190, RZ, RZ, R22 ;  /* 0x000000ffffbe7224 */ /* 0x000fe200078e0016 */
[----:B------:R-:W-:-:S07]  /*14c40*/  LOP3.LUT R196, R196, UR30, R23, 0x96, !PT ;  /* 0x0000001ec4c47c12 */ /* 0x000fce000f8e9617 */
.L_x_5490:
[----:B------:R-:W-:Y:S05]  /*14c50*/  BSYNC.RECONVERGENT B1 ;  /* 0x0000000000017941 */ /* 0x000fea0003800200 */
.L_x_5489:
        /* <DEDUP_REMOVED lines=12> */
[----:B------:R-:W-:Y:S01]  /*14d20*/  @P1 FADD.FTZ R188, R200, R187 ;  /* 0x000000bbc8bc1221 */ /* 0x000fe20000010000 */
        /* <DEDUP_REMOVED lines=12> */
.L_x_5496:
        /* <DEDUP_REMOVED lines=13> */
.L_x_5498:
[----:B------:R-:W-:Y:S05]  /*14ec0*/  BSYNC.RECONVERGENT B2 ;  /* 0x0000000000027941 */ /* 0x000fea0003800200 */
.L_x_5497:
        /* <DEDUP_REMOVED lines=42> */
.L_x_5495:
[----:B------:R-:W-:Y:S05]  /*15170*/  BSYNC.RECONVERGENT B1 ;  /* 0x0000000000017941 */ /* 0x000fea0003800200 */
.L_x_5494:
        /* <DEDUP_REMOVED lines=21> */
.L_x_5501:
        /* <DEDUP_REMOVED lines=13> */
.L_x_5503:
[----:B------:R-:W-:Y:S05]  /*153a0*/  BSYNC.RECONVERGENT B2 ;  /* 0x0000000000027941 */ /* 0x000fea0003800200 */
.L_x_5502:
        /* <DEDUP_REMOVED lines=42> */
.L_x_5500:
[----:B------:R-:W-:Y:S05]  /*15650*/  BSYNC.RECONVERGENT B1 ;  /* 0x0000000000017941 */ /* 0x000fea0003800200 */
.L_x_5499:
[----:B------:R-:W-:Y:S01]  /*15660*/  I2FP.F32.U32 R167, R167 ;  /* 0x000000a700a77245 */ /* 0x000fe20000201000 */
[----:B------:R-:W-:Y:S01]  /*15670*/  @P1 IMAD.U32 R200, R31, 0x10000, RZ ;  /* 0x000100001fc81824 */ /* 0x000fe200078e00ff */
[----:B------:R-:W-:Y:S01]  /*15680*/  SHF.L.U32 R192, R35, 0x10, RZ ;  /* 0x0000001023c07819 */ /* 0x000fe200000006ff */
[----:B------:R-:W-:Y:S01]  /*15690*/  BSSY.RECONVERGENT B1, `(.L_x_5504) ;  /* 0x000004f000017945 */ /* 0x000fe20003800200 */
[----:B------:R-:W-:Y:S02]  /*156a0*/  IMAD.MOV.U32 R193, RZ, RZ, R212 ;  /* 0x000000ffffc17224 */ /* 0x000fe400078e00d4 */
        /* <DEDUP_REMOVED lines=21> */
.L_x_5506:
        /* <DEDUP_REMOVED lines=13> */
.L_x_5508:
[----:B------:R-:W-:Y:S05]  /*158d0*/  BSYNC.RECONVERGENT B2 ;  /* 0x0000000000027941 */ /* 0x000fea0003800200 */
.L_x_5507:
        /* <DEDUP_REMOVED lines=42> */
.L_x_5505:
[----:B------:R-:W-:Y:S05]  /*15b80*/  BSYNC.RECONVERGENT B1 ;  /* 0x0000000000017941 */ /* 0x000fea0003800200 */
.L_x_5504:
        /* <DEDUP_REMOVED lines=20> */
.L_x_5511:
        /* <DEDUP_REMOVED lines=15> */
.L_x_5513:
[----:B------:R-:W-:Y:S05]  /*15dc0*/  BSYNC.RECONVERGENT B2 ;  /* 0x0000000000027941 */ /* 0x000fea0003800200 */
.L_x_5512:
        /* <DEDUP_REMOVED lines=42> */
.L_x_5510:
[----:B------:R-:W-:Y:S05]  /*16070*/  BSYNC.RECONVERGENT B1 ;  /* 0x0000000000017941 */ /* 0x000fea0003800200 */
.L_x_5509:
        /* <DEDUP_REMOVED lines=10> */
[----:B------:R-:W-:-:S03]  /*16120*/  SEL R192, RZ, 0x1, P6 ;  /* 0x00000001ffc07807 */ /* 0x000fc60003000000 */
[----:B------:R-:W-:Y:S01]  /*16130*/  FADD.FTZ R204, R204, R193 ;  /* 0x000000c1cccc7221 */ /* 0x000fe20000010000 */
[----:B------:R-:W-:-:S03]  /*16140*/  PRMT R24, R192, 0x7610, R24 ;  /* 0x00007610c0187816 */ /* 0x000fc60000000018 */
[----:B------:R-:W-:Y:S01]  /*16150*/  @P1 FADD.FTZ R189, R204, R189 ;  /* 0x000000bdccbd1221 */ /* 0x000fe20000010000 */
[----:B------:R-:W-:-:S05]  /*16160*/  @!P1 IMAD.MOV.U32 R189, RZ, RZ, R204 ;  /* 0x000000ffffbd9224 */ /* 0x000fca00078e00cc */
[----:B------:R-:W-:-:S04]  /*16170*/  F2FP.BF16.F32.PACK_AB R193, RZ, R189 ;  /* 0x000000bdffc1723e */ /* 0x000fc800000010ff */
[----:B------:R-:W-:Y:S01]  /*16180*/  PRMT R167, R167, 0x5410, R193 ;  /* 0x00005410a7a77816 */ /* 0x000fe200000000c1 */
[----:B------:R-:W-:Y:S06]  /*16190*/  BRA `(.L_x_5514) ;  /* 0x00000028004c7947 */ /* 0x000fec0003800000 */
.L_x_5433:
        /* <DEDUP_REMOVED lines=16> */
.L_x_5517:
        /* <DEDUP_REMOVED lines=13> */
.L_x_5519:
[----:B------:R-:W-:Y:S05]  /*16370*/  BSYNC.RECONVERGENT B2 ;  /* 0x0000000000027941 */ /* 0x000fea0003800200 */
.L_x_5518:
        /* <DEDUP_REMOVED lines=42> */
.L_x_5516:
[----:B------:R-:W-:Y:S05]  /*16620*/  BSYNC.RECONVERGENT B1 ;  /* 0x0000000000017941 */ /* 0x000fea0003800200 */
.L_x_5515:
[----:B------:R-:W-:Y:S01]  /*16630*/  I2FP.F32.U32 R191, R180 ;  /* 0x000000b400bf7245 */ /* 0x000fe20000201000 */
[----:B-----5:R-:W-:Y:S01]  /*16640*/  IMAD.U32 R178, R164, 0x10000, RZ ;  /* 0x00010000a4b27824 */ /* 0x020fe200078e00ff */
        /* <DEDUP_REMOVED lines=24> */
.L_x_5522:
        /* <DEDUP_REMOVED lines=13> */
.L_x_5524:
[----:B------:R-:W-:Y:S05]  /*168a0*/  BSYNC.RECONVERGENT B2 ;  /* 0x0000000000027941 */ /* 0x000fea0003800200 */
.L_x_5523:
        /* <DEDUP_REMOVED lines=42> */
.L_x_5521:
[----:B------:R-:W-:Y:S05]  /*16b50*/  BSYNC.RECONVERGENT B1 ;  /* 0x0000000000017941 */ /* 0x000fea0003800200 */
.L_x_5520:
        /* <DEDUP_REMOVED lines=25> */
.L_x_5527:
        /* <DEDUP_REMOVED lines=13> */
.L_x_5529:
[----:B------:R-:W-:Y:S05]  /*16dc0*/  BSYNC.RECONVERGENT B2 ;  /* 0x0000000000027941 */ /* 0x000fea0003800200 */
.L_x_5528:
        /* <DEDUP_REMOVED lines=42> */
.L_x_5526:
[----:B------:R-:W-:Y:S05]  /*17070*/  BSYNC.RECONVERGENT B1 ;  /* 0x0000000000017941 */ /* 0x000fea0003800200 */
.L_x_5525:
        /* <DEDUP_REMOVED lines=26> */
.L_x_5532:
        /* <DEDUP_REMOVED lines=13> */
.L_x_5534:
[----:B------:R-:W-:Y:S05]  /*172f0*/  BSYNC.RECONVERGENT B2 ;  /* 0x0000000000027941 */ /* 0x000fea0003800200 */
.L_x_5533:
        /* <DEDUP_REMOVED lines=42> */
.L_x_5531:
[----:B------:R-:W-:Y:S05]  /*175a0*/  BSYNC.RECONVERGENT B1 ;  /* 0x0000000000017941 */ /* 0x000fea0003800200 */
.L_x_5530:
        /* <DEDUP_REMOVED lines=25> */
.L_x_5537:
        /* <DEDUP_REMOVED lines=13> */
.L_x_5539:
[----:B------:R-:W-:Y:S05]  /*17810*/  BSYNC.RECONVERGENT B2 ;  /* 0x0000000000027941 */ /* 0x000fea0003800200 */
.L_x_5538:
        /* <DEDUP_REMOVED lines=42> */
.L_x_5536:
[----:B------:R-:W-:Y:S05]  /*17ac0*/  BSYNC.RECONVERGENT B1 ;  /* 0x0000000000017941 */ /* 0x000fea0003800200 */
.L_x_5535:
[----:B------:R-:W-:Y:S01]  /*17ad0*/  I2FP.F32.U32 R193, R186 ;  /* 0x000000ba00c17245 */ /* 0x000fe20000201000 */
[----:B------:R-:W-:Y:S01]  /*17ae0*/  IMAD.U32 R186, R166, 0x10000, RZ ;  /* 0x00010000a6ba7824 */ /* 0x000fe200078e00ff */
[----:B------:R-:W-:Y:S01]  /*17af0*/  ISETP.NE.AND P3, PT, R198, 0x1, PT ;  /* 0x00000001c600780c */ /* 0x000fe20003f65270 */
[----:B------:R-:W-:Y:S01]  /*17b00*/  BSSY.RECONVERGENT B1, `(.L_x_5540) ;  /* 0x000004d000017945 */ /* 0x000fe20003800200 */
[----:B------:R-:W-:Y:S01]  /*17b10*/  PRMT R166, R166, 0x7632, R166 ;  /* 0x00007632a6a67816 */ /* 0x000fe200000000a6 */
[----:B------:R-:W-:Y:S01]  /*17b20*/  FFMA.FTZ R193, R193, R26, 1.1641532182693481445e-10 ;  /* 0x2f000000c1c17423 */ /* 0x000fe2000001001a */
[----:B------:R-:W-:Y:S01]  /*17b30*/  FMUL.FTZ R186, R186, R27 ;  /* 0x0000001bbaba7220 */ /* 0x000fe20000410000 */
[----:B------:R-:W-:Y:S01]  /*17b40*/  MOV R200, 0x2 ;  /* 0x0000000200c87802 */ /* 0x000fe20000000f00 */
[----:B------:R-:W-:Y:S02]  /*17b50*/  IMAD.MOV.U32 R188, RZ, RZ, R212 ;  /* 0x000000ffffbc7224 */ /* 0x000fe400078e00d4 */
[----:B------:R-:W-:Y:S01]  /*17b60*/  FSETP.GTU.FTZ.AND P2, PT, R193, R168, PT ;  /* 0x000000a8c100720b */ /* 0x000fe20003f5c000 */
[----:B------:R-:W-:-:S03]  /*17b70*/  @P1 IMAD.U32 R193, R30, 0x10000, RZ ;  /* 0x000100001ec11824 */ /* 0x000fc600078e00ff */
        /* <DEDUP_REMOVED lines=13> */
.L_x_5542:
        /* <DEDUP_REMOVED lines=13> */
.L_x_5544:
[----:B------:R-:W-:Y:S05]  /*17d20*/  BSYNC.RECONVERGENT B2 ;  /* 0x0000000000027941 */ /* 0x000fea0003800200 */
.L_x_5543:
        /* <DEDUP_REMOVED lines=42> */
.L_x_5541:
[----:B------:R-:W-:Y:S05]  /*17fd0*/  BSYNC.RECONVERGENT B1 ;  /* 0x0000000000017941 */ /* 0x000fea0003800200 */
.L_x_5540:
[----:B------:R-:W-:Y:S01]  /*17fe0*/  I2FP.F32.U32 R199, R188 ;  /* 0x000000bc00c77245 */ /* 0x000fe20000201000 */
[----:B------:R-:W-:Y:S01]  /*17ff0*/  IMAD.U32 R166, R166, 0x10000, RZ ;  /* 0x00010000a6a67824 */ /* 0x000fe200078e00ff */
[----:B------:R-:W-:Y:S01]  /*18000*/  ISETP.NE.AND P4, PT, R200, 0x1, PT ;  /* 0x00000001c800780c */ /* 0x000fe20003f85270 */
[----:B------:R-:W-:Y:S01]  /*18010*/  @P1 IMAD.U32 R187, R187, 0x10000, RZ ;  /* 0x00010000bbbb1824 */ /* 0x000fe200078e00ff */
[----:B------:R-:W-:Y:S01]  /*18020*/  BSSY.RECONVERGENT B1, `(.L_x_5545) ;  /* 0x000004b000017945 */ /* 0x000fe20003800200 */
[----:B------:R-:W-:Y:S01]  /*18030*/  FFMA.FTZ R199, R199, R26, 1.1641532182693481445e-10 ;  /* 0x2f000000c7c77423 */ /* 0x000fe2000001001a */
[----:B------:R-:W-:-:S04]  /*18040*/  FMUL.FTZ R166, R166, R27 ;  /* 0x0000001ba6a67220 */ /* 0x000fc80000410000 */
[----:B------:R-:W-:Y:S02]  /*18050*/  FSETP.GTU.FTZ.AND P3, PT, R199, R168, PT ;  /* 0x000000a8c700720b */ /* 0x000fe40003f7c000 */
[----:B------:R-:W-:Y:S02]  /*18060*/  MOV R199, 0x2 ;  /* 0x0000000200c77802 */ /* 0x000fe40000000f00 */
        /* <DEDUP_REMOVED lines=14> */
.L_x_5547:
        /* <DEDUP_REMOVED lines=13> */
.L_x_5549:
[----:B------:R-:W-:Y:S05]  /*18220*/  BSYNC.RECONVERGENT B2 ;  /* 0x0000000000027941 */ /* 0x000fea0003800200 */
.L_x_5548:
        /* <DEDUP_REMOVED lines=42> */
.L_x_5546:
[----:B------:R-:W-:Y:S05]  /*184d0*/  BSYNC.RECONVERGENT B1 ;  /* 0x0000000000017941 */ /* 0x000fea0003800200 */
.L_x_5545:
        /* <DEDUP_REMOVED lines=24> */
.L_x_5552:
        /* <DEDUP_REMOVED lines=13> */
.L_x_5554:
[----:B------:R-:W-:Y:S05]  /*18730*/  BSYNC.RECONVERGENT B2 ;  /* 0x0000000000027941 */ /* 0x000fea0003800200 */
.L_x_5553:
        /* <DEDUP_REMOVED lines=42> */
.L_x_5551:
[----:B------:R-:W-:Y:S05]  /*189e0*/  BSYNC.RECONVERGENT B1 ;  /* 0x0000000000017941 */ /* 0x000fea0003800200 */
.L_x_5550:
        /* <DEDUP_REMOVED lines=13> */
[----:B------:R-:W-:-:S07]  /*18ac0*/  PRMT R167, R202, 0x5410, R167 ;  /* 0x00005410caa77816 */ /* 0x000fce00000000a7 */
.L_x_5514:
[----:B------:R-:W-:Y:S01]  /*18ad0*/  SEL R203, RZ, 0x1000000, !P5 ;  /* 0x01000000ffcb7807 */ /* 0x000fe20006800000 */
[----:B------:R-:W0:Y:S01]  /*18ae0*/  @P1 LDC.64 R198, c[0x0][0x3a0] ;  /* 0x0000e800ffc61b82 */ /* 0x000e220000000a00 */
[----:B------:R-:W-:Y:S02]  /*18af0*/  SEL R202, RZ, 0x10000, !P4 ;  /* 0x00010000ffca7807 */ /* 0x000fe40006000000 */
[----:B------:R-:W-:Y:S02]  /*18b00*/  SEL R205, RZ, 0x100, !P3 ;  /* 0x00000100ffcd7807 */ /* 0x000fe40005800000 */
[C---:B------:R-:W-:Y:S02]  /*18b10*/  LOP3.LUT P5, RZ, R10.reuse, 0x8, RZ, 0xc0, !PT ;  /* 0x000000080aff7812 */ /* 0x040fe400078ac0ff */
[C---:B------:R-:W-:Y:S01]  /*18b20*/  LOP3.LUT P4, RZ, R10.reuse, 0x4, RZ, 0xc0, !PT ;  /* 0x000000040aff7812 */ /* 0x040fe2000788c0ff */
[----:B------:R-:W1:Y:S01]  /*18b30*/  @P0 LDC.64 R192, c[0x0][0x398] ;  /* 0x0000e600ffc00b82 */ /* 0x000e620000000a00 */
[----:B------:R-:W-:-:S02]  /*18b40*/  LOP3.LUT P3, RZ, R10, 0x2, RZ, 0xc0, !PT ;  /* 0x000000020aff7812 */ /* 0x000fc4000786c0ff */
[----:B------:R-:W-:Y:S02]  /*18b50*/  LOP3.LUT P6, RZ, R10, 0x10, RZ, 0xc0, !PT ;  /* 0x000000100aff7812 */ /* 0x000fe400078cc0ff */
[----:B------:R-:W-:Y:S02]  /*18b60*/  SEL R201, RZ, 0x1000000, !P3 ;  /* 0x01000000ffc97807 */ /* 0x000fe40005800000 */
[----:B------:R-:W-:Y:S02]  /*18b70*/  SEL R191, RZ, 0x10000, !P4 ;  /* 0x00010000ffbf7807 */ /* 0x000fe40006000000 */
[----:B------:R-:W-:Y:S02]  /*18b80*/  SEL R200, RZ, 0x100, !P5 ;  /* 0x00000100ffc87807 */ /* 0x000fe40006800000 */
[----:B------:R-:W-:Y:S02]  /*18b90*/  LOP3.LUT R205, R205, R203, R202, 0xfe, !PT ;  /* 0x000000cbcdcd7212 */ /* 0x000fe400078efeca */
[----:B------:R-:W-:-:S02]  /*18ba0*/  SEL R202, RZ, 0x1, !P2 ;  /* 0x00000001ffca7807 */ /* 0x000fc40005000000 */
[----:B------:R-:W-:Y:S02]  /*18bb0*/  LOP3.LUT R200, R200, R201, R191, 0xfe, !PT ;  /* 0x000000c9c8c87212 */ /* 0x000fe400078efebf */
[----:B------:R-:W-:Y:S02]  /*18bc0*/  SEL R203, RZ, 0x1, !P6 ;  /* 0x00000001ffcb7807 */ /* 0x000fe40007000000 */
[----:B------:R-:W-:Y:S01]  /*18bd0*/  LOP3.LUT R201, R205, R202, RZ, 0xfc, !PT ;  /* 0x000000cacdc97212 */ /* 0x000fe200078efcff */
[----:B------:R-:W-:Y:S01]  /*18be0*/  IMAD.WIDE.U32 R204, R177, 0x10, R184 ;  /* 0x00000010b1cc7825 */ /* 0x000fe200078e00b8 */
[----:B------:R-:W-:Y:S02]  /*18bf0*/  LOP3.LUT R200, R200, R203, RZ, 0xfc, !PT ;  /* 0x000000cbc8c87212 */ /* 0x000fe400078efcff */
[----:B------:R-:W-:Y:S01]  /*18c00*/  IADD3 R191, PT, PT, R7, 0x60, RZ ;  /* 0x0000006007bf7810 */ /* 0x000fe20007ffe0ff */
[----:B------:R-:W-:Y:S01]  /*18c10*/  IMAD.WIDE.U32 R202, R177, 0x8, R182 ;  /* 0x00000008b1ca7825 */ /* 0x000fe200078e00b6 */
[----:B------:R2:W-:Y:S03]  /*18c20*/  STG.E.128 desc[UR8][R204.64], R164 ;  /* 0x000000a4cc007986 */ /* 0x0005e6000c101d08 */
[----:B0-----:R-:W-:Y:S01]  /*18c30*/  @P1 IMAD.WIDE.U32 R198, R191, 0x10, R198 ;  /* 0x00000010bfc61825 */ /* 0x001fe200078e00c6 */
        /* <DEDUP_REMOVED lines=22> */
.L_x_5555:
        /* <DEDUP_REMOVED lines=27> */
.L_x_5559:
        /* <DEDUP_REMOVED lines=13> */
.L_x_5561:
[----:B------:R-:W-:Y:S05]  /*19020*/  BSYNC.RECONVERGENT B2 ;  /* 0x0000000000027941 */ /* 0x000fea0003800200 */
.L_x_5560:
        /* <DEDUP_REMOVED lines=41> */
.L_x_5558:
[----:B------:R-:W-:Y:S05]  /*192c0*/  BSYNC.RECONVERGENT B1 ;  /* 0x0000000000017941 */ /* 0x000fea0003800200 */
.L_x_5557:
[----:B------:R-:W-:Y:S01]  /*192d0*/  I2FP.F32.U32 R17, R17 ;  /* 0x0000001100117245 */ /* 0x000fe20000201000 */
[----:B------:R-:W-:Y:S01]  /*192e0*/  IMAD.U32 R18, R164, 0x10000, RZ ;  /* 0x00010000a4127824 */ /* 0x000fe200078e00ff */
[----:B------:R-:W-:Y:S01]  /*192f0*/  ISETP.NE.AND P3, PT, R20, 0x1, PT ;  /* 0x000000011400780c */ /* 0x000fe20003f65270 */
[----:B------:R-:W-:Y:S01]  /*19300*/  BSSY.RECONVERGENT B1, `(.L_x_5562) ;  /* 0x000004c000017945 */ /* 0x000fe20003800200 */
[----:B------:R-:W-:Y:S01]  /*19310*/  LOP3.LUT R10, R10, 0xffffffef, RZ, 0xc0, !PT ;  /* 0xffffffef0a0a7812 */ /* 0x000fe200078ec0ff */
[----:B------:R-:W-:Y:S01]  /*19320*/  FFMA.FTZ R17, R17, R26, 1.1641532182693481445e-10 ;  /* 0x2f00000011117423 */ /* 0x000fe2000001001a */
[----:B------:R-:W-:Y:S01]  /*19330*/  HFMA2 R21, -RZ, RZ, 0, 1.1920928955078125e-07 ;  /* 0x00000002ff157431 */ /* 0x000fe200000001ff */
[----:B------:R-:W-:Y:S01]  /*19340*/  PRMT R164, R164, 0x7632, R164 ;  /* 0x00007632a4a47816 */ /* 0x000fe200000000a4 */
[----:B------:R-:W-:Y:S02]  /*19350*/  IMAD.MOV.U32 R19, RZ, RZ, R212 ;  /* 0x000000ffff137224 */ /* 0x000fe400078e00d4 */
        /* <DEDUP_REMOVED lines=14> */
.L_x_5564:
        /* <DEDUP_REMOVED lines=13> */
.L_x_5566:
[----:B------:R-:W-:Y:S05]  /*19510*/  BSYNC.RECONVERGENT B2 ;  /* 0x0000000000027941 */ /* 0x000fea0003800200 */
.L_x_5565:
        /* <DEDUP_REMOVED lines=42> */
.L_x_5563:
[----:B------:R-:W-:Y:S05]  /*197c0*/  BSYNC.RECONVERGENT B1 ;  /* 0x0000000000017941 */ /* 0x000fea0003800200 */
.L_x_5562:
        /* <DEDUP_REMOVED lines=11> */
[----:B------:R-:W-:-:S03]  /*19880*/  IMAD.MOV.U32 R18, RZ, RZ, 0x2 ;  /* 0x00000002ff127424 */ /* 0x000fc600078e00ff */
        /* <DEDUP_REMOVED lines=13> */
.L_x_5569:
        /* <DEDUP_REMOVED lines=13> */
.L_x_5571:
[----:B------:R-:W-:Y:S05]  /*19a30*/  BSYNC.RECONVERGENT B2 ;  /* 0x0000000000027941 */ /* 0x000fea0003800200 */
.L_x_5570:
        /* <DEDUP_REMOVED lines=42> */
.L_x_5568:
[----:B------:R-:W-:Y:S05]  /*19ce0*/  BSYNC.RECONVERGENT B1 ;  /* 0x0000000000017941 */ /* 0x000fea0003800200 */
.L_x_5567:
        /* <DEDUP_REMOVED lines=22> */
.L_x_5574:
        /* <DEDUP_REMOVED lines=13> */
.L_x_5576:
[----:B------:R-:W-:Y:S05]  /*19f20*/  BSYNC.RECONVERGENT B2 ;  /* 0x0000000000027941 */ /* 0x000fea0003800200 */
.L_x_5575:
        /* <DEDUP_REMOVED lines=42> */
.L_x_5573:
[----:B------:R-:W-:Y:S05]  /*1a1d0*/  BSYNC.RECONVERGENT B1 ;  /* 0x0000000000017941 */ /* 0x000fea0003800200 */
.L_x_5572:
[----:B------:R-:W-:Y:S01]  /*1a1e0*/  I2FP.F32.U32 R19, R19 ;  /* 0x0000001300137245 */ /* 0x000fe20000201000 */
[----:B------:R-:W-:Y:S01]  /*1a1f0*/  @P1 IMAD.U32 R203, R203, 0x10000, RZ ;  /* 0x00010000cbcb1824 */ /* 0x000fe200078e00ff */
[----:B------:R-:W-:Y:S01]  /*1a200*/  PRMT R18, R32, 0x7632, R18 ;  /* 0x0000763220127816 */ /* 0x000fe20000000012 */
[----:B------:R-:W-:Y:S01]  /*1a210*/  BSSY.RECONVERGENT B1, `(.L_x_5577) ;  /* 0x000004f000017945 */ /* 0x000fe20003800200 */
[----:B------:R-:W-:Y:S01]  /*1a220*/  ISETP.NE.AND P3, PT, R20, 0x1, PT ;  /* 0x000000011400780c */ /* 0x000fe20003f65270 */
[----:B------:R-:W-:Y:S01]  /*1a230*/  FFMA.FTZ R19, R19, R26, 1.1641532182693481445e-10 ;  /* 0x2f00000013137423 */ /* 0x000fe2000001001a */
[----:B------:R-:W-:Y:S02]  /*1a240*/  IMAD.MOV.U32 R22, RZ, RZ, 0x2 ;  /* 0x00000002ff167424 */ /* 0x000fe400078e00ff */
[----:B------:R-:W-:Y:S02]  /*1a250*/  IMAD.U32 R18, R18, 0x10000, RZ ;  /* 0x0001000012127824 */ /* 0x000fe400078e00ff */
[----:B------:R-:W-:-:S02]  /*1a260*/  FSETP.GTU.FTZ.AND P2, PT, R19, R168, PT ;  /* 0x000000a81300720b */ /* 0x000fc40003f5c000 */
[----:B------:R-:W-:-:S05]  /*1a270*/  FMUL.FTZ R18, R18, R27 ;  /* 0x0000001b12127220 */ /* 0x000fca0000410000 */
        /* <DEDUP_REMOVED lines=16> */
.L_x_5579:
        /* <DEDUP_REMOVED lines=13> */
.L_x_5581:
[----:B------:R-:W-:Y:S05]  /*1a450*/  BSYNC.RECONVERGENT B2 ;  /* 0x0000000000027941 */ /* 0x000fea0003800200 */
.L_x_5580:
        /* <DEDUP_REMOVED lines=42> */
.L_x_5578:
[----:B------:R-:W-:Y:S05]  /*1a700*/  BSYNC.RECONVERGENT B1 ;  /* 0x0000000000017941 */ /* 0x000fea0003800200 */
.L_x_5577:
        /* <DEDUP_REMOVED lines=23> */
.L_x_5584:
        /* <DEDUP_REMOVED lines=13> */
.L_x_5586:
[----:B------:R-:W-:Y:S05]  /*1a950*/  BSYNC.RECONVERGENT B2 ;  /* 0x0000000000027941 */ /* 0x000fea0003800200 */
.L_x_5585:
        /* <DEDUP_REMOVED lines=42> */
.L_x_5583:
[----:B------:R-:W-:Y:S05]  /*1ac00*/  BSYNC.RECONVERGENT B1 ;  /* 0x0000000000017941 */ /* 0x000fea0003800200 */
.L_x_5582:
        /* <DEDUP_REMOVED lines=25> */
.L_x_5589:
        /* <DEDUP_REMOVED lines=13> */
.L_x_5591:
[----:B------:R-:W-:Y:S05]  /*1ae70*/  BSYNC.RECONVERGENT B2 ;  /* 0x0000000000027941 */ /* 0x000fea0003800200 */
.L_x_5590:
        /* <DEDUP_REMOVED lines=42> */
.L_x_5588:
[----:B------:R-:W-:Y:S05]  /*1b120*/  BSYNC.RECONVERGENT B1 ;  /* 0x0000000000017941 */ /* 0x000fea0003800200 */
.L_x_5587:
        /* <DEDUP_REMOVED lines=22> */
.L_x_5594:
        /* <DEDUP_REMOVED lines=13> */
.L_x_5596:
[----:B------:R-:W-:Y:S05]  /*1b360*/  BSYNC.RECONVERGENT B2 ;  /* 0x0000000000027941 */ /* 0x000fea0003800200 */
.L_x_5595:
        /* <DEDUP_REMOVED lines=42> */
.L_x_5593:
[----:B------:R-:W-:Y:S05]  /*1b610*/  BSYNC.RECONVERGENT B1 ;  /* 0x0000000000017941 */ /* 0x000fea0003800200 */
.L_x_5592:
        /* <DEDUP_REMOVED lines=8> */
[----:B------:R-:W-:-:S04]  /*1b6a0*/  @P1 IMAD.U32 R21, R202, 0x10000, RZ ;  /* 0x00010000ca151824 */ /* 0x000fc800078e00ff */
        /* <DEDUP_REMOVED lines=17> */
.L_x_5599:
        /* <DEDUP_REMOVED lines=13> */
.L_x_5601:
[----:B------:R-:W-:Y:S05]  /*1b890*/  BSYNC.RECONVERGENT B2 ;  /* 0x0000000000027941 */ /* 0x000fea0003800200 */
.L_x_5600:
        /* <DEDUP_REMOVED lines=42> */
.L_x_5598:
[----:B------:R-:W-:Y:S05]  /*1bb40*/  BSYNC.RECONVERGENT B1 ;  /* 0x0000000000017941 */ /* 0x000fea0003800200 */
.L_x_5597:
        /* <DEDUP_REMOVED lines=21> */
.L_x_5604:
        /* <DEDUP_REMOVED lines=13> */
.L_x_5606:
[----:B------:R-:W-:Y:S05]  /*1bd70*/  BSYNC.RECONVERGENT B2 ;  /* 0x0000000000027941 */ /* 0x000fea0003800200 */
.L_x_5605:
        /* <DEDUP_REMOVED lines=42> */
.L_x_5603:
[----:B------:R-:W-:Y:S05]  /*1c020*/  BSYNC.RECONVERGENT B1 ;  /* 0x0000000000017941 */ /* 0x000fea0003800200 */
.L_x_5602:
        /* <DEDUP_REMOVED lines=26> */
.L_x_5609:
        /* <DEDUP_REMOVED lines=13> */
.L_x_5611:
[----:B------:R-:W-:Y:S05]  /*1c2a0*/  BSYNC.RECONVERGENT B2 ;  /* 0x0000000000027941 */ /* 0x000fea0003800200 */
.L_x_5610:
        /* <DEDUP_REMOVED lines=42> */
.L_x_5608:
[----:B------:R-:W-:Y:S05]  /*1c550*/  BSYNC.RECONVERGENT B1 ;  /* 0x0000000000017941 */ /* 0x000fea0003800200 */
.L_x_5607:
        /* <DEDUP_REMOVED lines=20> */
.L_x_5614:
        /* <DEDUP_REMOVED lines=13> */
.L_x_5616:
[----:B------:R-:W-:Y:S05]  /*1c770*/  BSYNC.RECONVERGENT B2 ;  /* 0x0000000000027941 */ /* 0x000fea0003800200 */
.L_x_5615:
        /* <DEDUP_REMOVED lines=42> */
.L_x_5613:
[----:B------:R-:W-:Y:S05]  /*1ca20*/  BSYNC.RECONVERGENT B1 ;  /* 0x0000000000017941 */ /* 0x000fea0003800200 */
.L_x_5612:
        /* <DEDUP_REMOVED lines=25> */
.L_x_5619:
        /* <DEDUP_REMOVED lines=13> */
.L_x_5621:
[----:B------:R-:W-:Y:S05]  /*1cc90*/  BSYNC.RECONVERGENT B2 ;  /* 0x0000000000027941 */ /* 0x000fea0003800200 */
.L_x_5620:
        /* <DEDUP_REMOVED lines=42> */
.L_x_5618:
[----:B------:R-:W-:Y:S05]  /*1cf40*/  BSYNC.RECONVERGENT B1 ;  /* 0x0000000000017941 */ /* 0x000fea0003800200 */
.L_x_5617:
        /* <DEDUP_REMOVED lines=21> */
.L_x_5624:
        /* <DEDUP_REMOVED lines=13> */
.L_x_5626:
[----:B------:R-:W-:Y:S05]  /*1d170*/  BSYNC.RECONVERGENT B2 ;  /* 0x0000000000027941 */ /* 0x000fea0003800200 */
.L_x_5625:
        /* <DEDUP_REMOVED lines=42> */
.L_x_5623:
[----:B------:R-:W-:Y:S05]  /*1d420*/  BSYNC.RECONVERGENT B1 ;  /* 0x0000000000017941 */ /* 0x000fea0003800200 */
.L_x_5622:
        /* <DEDUP_REMOVED lines=26> */
.L_x_5629:
        /* <DEDUP_REMOVED lines=13> */
.L_x_5631:
[----:B------:R-:W-:Y:S05]  /*1d6a0*/  BSYNC.RECONVERGENT B2 ;  /* 0x0000000000027941 */ /* 0x000fea0003800200 */
.L_x_5630:
        /* <DEDUP_REMOVED lines=43> */
.L_x_5628:
[----:B------:R-:W-:Y:S05]  /*1d960*/  BSYNC.RECONVERGENT B1 ;  /* 0x0000000000017941 */ /* 0x000fea0003800200 */
.L_x_5627:
        /* <DEDUP_REMOVED lines=20> */
.L_x_5634:
        /* <DEDUP_REMOVED lines=15> */
.L_x_5636:
[----:B------:R-:W-:Y:S05]  /*1dba0*/  BSYNC.RECONVERGENT B2 ;  /* 0x0000000000027941 */ /* 0x000fea0003800200 */
.L_x_5635:
        /* <DEDUP_REMOVED lines=43> */
.L_x_5633:
[----:B------:R-:W-:Y:S05]  /*1de60*/  BSYNC.RECONVERGENT B1 ;  /* 0x0000000000017941 */ /* 0x000fea0003800200 */
.L_x_5632:
[----:B------:R-:W-:Y:S01]  /*1de70*/  I2FP.F32.U32 R165, R164 ;  /* 0x000000a400a57245 */ /* 0x000fe20000201000 */
[----:B------:R-:W-:Y:S01]  /*1de80*/  @P1 IMAD.U32 R207, R207, 0x10000, RZ ;  /* 0x00010000cfcf1824 */ /* 0x000fe200078e00ff */
[----:B------:R-:W-:Y:S02]  /*1de90*/  PRMT R164, R35, 0x7632, R164 ;  /* 0x0000763223a47816 */ /* 0x000fe400000000a4 */
[----:B------:R-:W-:Y:S01]  /*1dea0*/  PRMT R166, R208, 0x5410, R209 ;  /* 0x00005410d0a67816 */ /* 0x000fe200000000d1 */
[----:B------:R-:W-:Y:S01]  /*1deb0*/  FFMA.FTZ R165, R165, R26, 1.1641532182693481445e-10 ;  /* 0x2f000000a5a57423 */ /* 0x000fe2000001001a */
[----:B------:R-:W-:-:S04]  /*1dec0*/  SHF.L.U32 R164, R164, 0x10, RZ ;  /* 0x00000010a4a47819 */ /* 0x000fc800000006ff */
[----:B------:R-:W-:Y:S01]  /*1ded0*/  FSETP.GTU.FTZ.AND P6, PT, R165, R168, PT ;  /* 0x000000a8a500720b */ /* 0x000fe20003fdc000 */
[----:B------:R-:W-:Y:S01]  /*1dee0*/  FMUL.FTZ R164, R164, R27 ;  /* 0x0000001ba4a47220 */ /* 0x000fe20000410000 */
[--C-:B------:R-:W-:Y:S02]  /*1def0*/  PRMT R165, R206, 0x5410, R24.reuse ;  /* 0x00005410cea57816 */ /* 0x100fe40000000018 */
[----:B------:R-:W-:Y:S02]  /*1df00*/  SEL R26, RZ, 0x1, P6 ;  /* 0x00000001ff1a7807 */ /* 0x000fe40003000000 */
[----:B------:R-:W-:Y:S02]  /*1df10*/  FSEL R27, R164, RZ, !P6 ;  /* 0x000000ffa41b7208 */ /* 0x000fe40007000000 */
[----:B------:R-:W-:Y:S02]  /*1df20*/  PRMT R24, R26, 0x7610, R24 ;  /* 0x000076101a187816 */ /* 0x000fe40000000018 */
[----:B------:R-:W-:Y:S01]  /*1df30*/  PRMT R164, R201, 0x5410, R195 ;  /* 0x00005410c9a47816 */ /* 0x000fe200000000c3 */
[----:B------:R-:W-:-:S04]  /*1df40*/  FADD.FTZ R210, R210, R27 ;  /* 0x0000001bd2d27221 */ /* 0x000fc80000010000 */
[----:B------:R-:W-:Y:S01]  /*1df50*/  @P1 FADD.FTZ R168, R210, R207 ;  /* 0x000000cfd2a81221 */ /* 0x000fe20000010000 */
[----:B------:R-:W-:-:S05]  /*1df60*/  @!P1 IMAD.MOV.U32 R168, RZ, RZ, R210 ;  /* 0x000000ffffa89224 */ /* 0x000fca00078e00d2 */
[----:B------:R-:W-:-:S04]  /*1df70*/  F2FP.BF16.F32.PACK_AB R167, RZ, R168 ;  /* 0x000000a8ffa7723e */ /* 0x000fc800000010ff */
[----:B------:R-:W-:Y:S01]  /*1df80*/  PRMT R167, R204, 0x5410, R167 ;  /* 0x00005410cca77816 */ /* 0x000fe200000000a7 */
[----:B------:R-:W-:Y:S06]  /*1df90*/  BRA `(.L_x_5637) ;  /* 0x0000002800507947 */ /* 0x000fec0003800000 */
.L_x_5556:
        /* <DEDUP_REMOVED lines=16> */
.L_x_5640:
        /* <DEDUP_REMOVED lines=13> */
.L_x_5642:
[----:B------:R-:W-:Y:S05]  /*1e170*/  BSYNC.RECONVERGENT B2 ;  /* 0x0000000000027941 */ /* 0x000fea0003800200 */
.L_x_5641:
        /* <DEDUP_REMOVED lines=41> */
.L_x_5639:
[----:B------:R-:W-:Y:S05]  /*1e410*/  BSYNC.RECONVERGENT B1 ;  /* 0x0000000000017941 */ /* 0x000fea0003800200 */
.L_x_5638:
[----:B------:R-:W-:Y:S01]  /*1e420*/  I2FP.F32.U32 R193, R193 ;  /* 0x000000c100c17245 */ /* 0x000fe20000201000 */
[----:B------:R-:W-:Y:S01]  /*1e430*/  BSSY.RECONVERGENT B1, `(.L_x_5643) ;  /* 0x0000051000017945 */ /* 0x000fe20003800200 */
[----:B-----5:R-:W-:Y:S01]  /*1e440*/  SHF.L.U32 R190, R164, 0x10, RZ ;  /* 0x00000010a4be7819 */ /* 0x020fe200000006ff */
[----:B------:R-:W-:Y:S01]  /*1e450*/  IMAD.MOV.U32 R198, RZ, RZ, 0x2 ;  /* 0x00000002ffc67424 */ /* 0x000fe200078e00ff */
[----:B------:R-:W-:Y:S01]  /*1e460*/  ISETP.NE.AND P3, PT, R194, 0x1, PT ;  /* 0x00000001c200780c */ /* 0x000fe20003f65270 */
[----:B------:R-:W-:Y:S01]  /*1e470*/  FFMA.FTZ R193, R193, R26, 1.1641532182693481445e-10 ;  /* 0x2f000000c1c17423 */ /* 0x000fe2000001001a */
[----:B------:R-:W-:Y:S01]  /*1e480*/  LOP3.LUT R10, R10, 0xffffffef, RZ, 0xc0, !PT ;  /* 0xffffffef0a0a7812 */ /* 0x000fe200078ec0ff */
[----:B------:R-:W-:Y:S01]  /*1e490*/  FMUL.FTZ R190, R190, R27 ;  /* 0x0000001bbebe7220 */ /* 0x000fe20000410000 */
[----:B------:R-:W-:Y:S02]  /*1e4a0*/  PRMT R164, R164, 0x7632, R164 ;  /* 0x00007632a4a47816 */ /* 0x000fe400000000a4 */
        /* <DEDUP_REMOVED lines=17> */
.L_x_5645:
        /* <DEDUP_REMOVED lines=13> */
.L_x_5647:
[----:B------:R-:W-:Y:S05]  /*1e690*/  BSYNC.RECONVERGENT B2 ;  /* 0x0000000000027941 */ /* 0x000fea0003800200 */
.L_x_5646:
        /* <DEDUP_REMOVED lines=42> */
.L_x_5644:
[----:B------:R-:W-:Y:S05]  /*1e940*/  BSYNC.RECONVERGENT B1 ;  /* 0x0000000000017941 */ /* 0x000fea0003800200 */
.L_x_5643:
        /* <DEDUP_REMOVED lines=25> */
.L_x_5650:
        /* <DEDUP_REMOVED lines=13> */
.L_x_5652:
[----:B------:R-:W-:Y:S05]  /*1ebb0*/  BSYNC.RECONVERGENT B2 ;  /* 0x0000000000027941 */ /* 0x000fea0003800200 */
.L_x_5651:
        /* <DEDUP_REMOVED lines=42> */
.L_x_5649:
[----:B------:R-:W-:Y:S05]  /*1ee60*/  BSYNC.RECONVERGENT B1 ;  /* 0x0000000000017941 */ /* 0x000fea0003800200 */
.L_x_5648:
        /* <DEDUP_REMOVED lines=8> */
[----:B------:R-:W-:Y:S02]  /*1eef0*/  PRMT R203, R165, 0x7632, R203 ;  /* 0x00007632a5cb7816 */ /* 0x000fe400000000cb */
[----:B------:R-:W-:-:S02]  /*1ef00*/  FSETP.GTU.FTZ.AND P2, PT, R193, R168, PT ;  /* 0x000000a8c100720b */ /* 0x000fc40003f5c000 */
[----:B------:R-:W-:Y:S02]  /*1ef10*/  MOV R165, R212 ;  /* 0x000000d400a57202 */ /* 0x000fe40000000f00 */
        /* <DEDUP_REMOVED lines=15> */
.L_x_5655:
        /* <DEDUP_REMOVED lines=13> */
.L_x_5657:
[----:B------:R-:W-:Y:S05]  /*1f0e0*/  BSYNC.RECONVERGENT B2 ;  /* 0x0000000000027941 */ /* 0x000fea0003800200 */
.L_x_5656:
        /* <DEDUP_REMOVED lines=42> */
.L_x_5654:
[----:B------:R-:W-:Y:S05]  /*1f390*/  BSYNC.RECONVERGENT B1 ;  /* 0x0000000000017941 */ /* 0x000fea0003800200 */
.L_x_5653:
        /* <DEDUP_REMOVED lines=25> */
.L_x_5660:
        /* <DEDUP_REMOVED lines=13> */
.L_x_5662:
[----:B------:R-:W-:Y:S05]  /*1f600*/  BSYNC.RECONVERGENT B2 ;  /* 0x0000000000027941 */ /* 0x000fea0003800200 */
.L_x_5661:
        /* <DEDUP_REMOVED lines=42> */
.L_x_5659:
[----:B------:R-:W-:Y:S05]  /*1f8b0*/  BSYNC.RECONVERGENT B1 ;  /* 0x0000000000017941 */ /* 0x000fea0003800200 */
.L_x_5658:
[----:B------:R-:W-:Y:S01]  /*1f8c0*/  I2FP.F32.U32 R165, R165 ;  /* 0x000000a500a57245 */ /* 0x000fe20000201000 */
[----:B------:R-:W-:Y:S01]  /*1f8d0*/  @P1 IMAD.U32 R198, R30, 0x10000, RZ ;  /* 0x000100001ec61824 */ /* 0x000fe200078e00ff */
[C---:B------:R-:W-:Y:S01]  /*1f8e0*/  SHF.L.U32 R164, R166.reuse, 0x10, RZ ;  /* 0x00000010a6a47819 */ /* 0x040fe200000006ff */
[----:B------:R-:W-:Y:S01]  /*1f8f0*/  BSSY.RECONVERGENT B1, `(.L_x_5663) ;  /* 0x000004d000017945 */ /* 0x000fe20003800200 */
[----:B------:R-:W-:Y:S01]  /*1f900*/  ISETP.NE.AND P3, PT, R199, 0x1, PT ;  /* 0x00000001c700780c */ /* 0x000fe20003f65270 */
[----:B------:R-:W-:Y:S01]  /*1f910*/  FFMA.FTZ R165, R165, R26, 1.1641532182693481445e-10 ;  /* 0x2f000000a5a57423 */ /* 0x000fe2000001001a */
[----:B------:R-:W-:Y:S01]  /*1f920*/  PRMT R166, R166, 0x7632, R166 ;  /* 0x00007632a6a67816 */ /* 0x000fe200000000a6 */
[----:B------:R-:W-:-:S03]  /*1f930*/  FMUL.FTZ R164, R164, R27 ;  /* 0x0000001ba4a47220 */ /* 0x000fc60000410000 */
        /* <DEDUP_REMOVED lines=16> */
.L_x_5665:
        /* <DEDUP_REMOVED lines=13> */
.L_x_5667:
[----:B------:R-:W-:Y:S05]  /*1fb10*/  BSYNC.RECONVERGENT B2 ;  /* 0x0000000000027941 */ /* 0x000fea0003800200 */
.L_x_5666:
        /* <DEDUP_REMOVED lines=42> */
.L_x_5664:
[----:B------:R-:W-:Y:S05]  /*1fdc0*/  BSYNC.RECONVERGENT B1 ;  /* 0x0000000000017941 */ /* 0x000fea0003800200 */
.L_x_5663:
        /* <DEDUP_REMOVED lines=23> */
.L_x_5670:
        /* <DEDUP_REMOVED lines=13> */
.L_x_5672:
[----:B------:R-:W-:Y:S05]  /*20010*/  BSYNC.RECONVERGENT B2 ;  /* 0x0000000000027941 */ /* 0x000fea0003800200 */
.L_x_5671:
        /* <DEDUP_REMOVED lines=43> */
.L_x_5669:
[----:B------:R-:W-:Y:S05]  /*202d0*/  BSYNC.RECONVERGENT B1 ;  /* 0x0000000000017941 */ /* 0x000fea0003800200 */
.L_x_5668:
        /* <DEDUP_REMOVED lines=8> */
[----:B------:R-:W-:Y:S02]  /*20360*/  MOV R198, 0x2 ;  /* 0x0000000200c67802 */ /* 0x000fe40000000f00 */
        /* <DEDUP_REMOVED lines=15> */
.L_x_5675:
        /* <DEDUP_REMOVED lines=13> */
.L_x_5677:
[----:B------:R-:W-:Y:S05]  /*20530*/  BSYNC.RECONVERGENT B2 ;  /* 0x0000000000027941 */ /* 0x000fea0003800200 */
.L_x_5676:
        /* <DEDUP_REMOVED lines=43> */
.L_x_5674:
[----:B------:R-:W-:Y:S05]  /*207f0*/  BSYNC.RECONVERGENT B1 ;  /* 0x0000000000017941 */ /* 0x000fea0003800200 */
.L_x_5673:
        /* <DEDUP_REMOVED lines=14> */
.L_x_5637:
        /* <DEDUP_REMOVED lines=9> */
[----:B------:R-:W-:Y:S01]  /*20970*/  LOP3.LUT P4, RZ, R10, 0x2, RZ, 0xc0, !PT ;  /* 0x000000020aff7812 */ /* 0x000fe2000788c0ff */
[----:B------:R0:W-:Y:S01]  /*20980*/  STG.E.128 desc[UR8][R184.64], R164 ;  /* 0x000000a4b8007986 */ /* 0x0001e2000c101d08 */
[----:B------:R-:W-:Y:S01]  /*20990*/  SEL R199, RZ, 0x100, !P6 ;  /* 0x00000100ffc77807 */ /* 0x000fe20007000000 */
[----:B------:R-:W-:Y:S01]  /*209a0*/  FADD.FTZ R26, R27, R12 ;  /* 0x0000000c1b1a7221 */ /* 0x000fe20000010000 */
[----:B------:R-:W-:Y:S02]  /*209b0*/  SEL R195, RZ, 0x1000000, !P4 ;  /* 0x01000000ffc37807 */ /* 0x000fe40006000000 */
[----:B------:R-:W-:Y:S01]  /*209c0*/  SEL R206, RZ, 0x100, !P3 ;  /* 0x00000100ffce7807 */ /* 0x000fe20005800000 */
[----:B------:R-:W-:Y:S01]  /*209d0*/  FADD.FTZ R27, R26, R13 ;  /* 0x0000000d1a1b7221 */ /* 0x000fe20000010000 */
[----:B------:R-:W-:Y:S02]  /*209e0*/  LOP3.LUT P1, RZ, R10, 0x10, RZ, 0xc0, !PT ;  /* 0x000000100aff7812 */ /* 0x000fe4000782c0ff */
[----:B------:R-:W-:Y:S01]  /*209f0*/  LOP3.LUT R206, R206, R204, R201, 0xfe, !PT ;  /* 0x000000cccece7212 */ /* 0x000fe200078efec9 */
[----:B------:R-:W-:Y:S01]  /*20a00*/  FADD.FTZ R26, R27, R14 ;  /* 0x0000000e1b1a7221 */ /* 0x000fe20000010000 */
[----:B------:R-:W-:-:S02]  /*20a10*/  SEL R201, RZ, 0x1, !P2 ;  /* 0x00000001ffc97807 */ /* 0x000fc40005000000 */
[----:B------:R-:W-:Y:S01]  /*20a20*/  SEL R204, RZ, 0x1, !P1 ;  /* 0x00000001ffcc7807 */ /* 0x000fe20004800000 */
[----:B------:R-:W-:Y:S01]  /*20a30*/  FADD.FTZ R27, R26, R15 ;  /* 0x0000000f1a1b7221 */ /* 0x000fe20000010000 */
[----:B------:R-:W-:-:S03]  /*20a40*/  ISETP.NE.AND P1, PT, R2, RZ, PT ;  /* 0x000000ff0200720c */ /* 0x000fc60003f25270 */
        /* <DEDUP_REMOVED lines=20> */
[----:B------:R-:W-:Y:S01]  /*20b90*/  FADD.FTZ R26, R27, R194 ;  /* 0x000000c21b1a7221 */ /* 0x000fe20000010000 */
[----:B------:R-:W-:-:S03]  /*20ba0*/  LOP3.LUT R27, R206, R201, RZ, 0xfc, !PT ;  /* 0x000000c9ce1b7212 */ /* 0x000fc600078efcff */
[----:B------:R-:W-:Y:S01]  /*20bb0*/  FADD.FTZ R195, R26, R193 ;  /* 0x000000c11ac37221 */ /* 0x000fe20000010000 */
[----:B------:R-:W-:-:S03]  /*20bc0*/  LOP3.LUT R26, R199, R204, RZ, 0xfc, !PT ;  /* 0x000000ccc71a7212 */ /* 0x000fc600078efcff */
[----:B------:R-:W-:Y:S02]  /*20bd0*/  FADD.FTZ R204, R195, R202 ;  /* 0x000000cac3cc7221 */ /* 0x000fe40000010000 */
[----:B------:R0:W-:Y:S02]  /*20be0*/  STG.E.64 desc[UR8][R182.64], R26 ;  /* 0x0000001ab6007986 */ /* 0x0001e4000c101b08 */
[----:B------:R-:W-:-:S04]  /*20bf0*/  FADD.FTZ R204, R204, R203 ;  /* 0x000000cbcccc7221 */ /* 0x000fc80000010000 */
[----:B------:R-:W-:-:S04]  /*20c00*/  FADD.FTZ R195, R204, R205 ;  /* 0x000000cdccc37221 */ /* 0x000fc80000010000 */
[----:B------:R-:W-:Y:S01]  /*20c10*/  FADD.FTZ R195, R195, R200 ;  /* 0x000000c8c3c37221 */ /* 0x000fe20000010000 */
[----:B------:R-:W-:Y:S06]  /*20c20*/  @!P0 BRA `(.L_x_5678) ;  /* 0x0000000000508947 */ /* 0x000fec0003800000 */
        /* <DEDUP_REMOVED lines=20> */
.L_x_5678:
[----:B------:R-:W-:Y:S01]  /*20d70*/  UMOV UR4, 0xffffffff ;  /* 0xffffffff00047882 */ /* 0x000fe20000000000 */
[----:B------:R-:W-:Y:S02]  /*20d80*/  FADD.FTZ R195, R195, R168 ;  /* 0x000000a8c3c37221 */ /* 0x000fe40000010000 */
[----:B------:R-:W-:Y:S05]  /*20d90*/  BRA.DIV UR4, `(.L_x_5679) ;  /* 0x0000001204707947 */ /* 0x000fea000b800000 */
[----:B01----:R-:W0:Y:S02]  /*20da0*/  SHFL.BFLY PT, R26, R195, 0x1, 0x1f ;  /* 0x0c201f00c31a7f89 */ /* 0x003e2400000e0000 */
        /* <DEDUP_REMOVED lines=84> */
.L_x_5692:
[C---:B------:R-:W-:Y:S01]  /*212f0*/  FMUL.FTZ R26, R165.reuse, R165 ;  /* 0x000000a5a51a7220 */ /* 0x040fe20000410000 */
[----:B------:R-:W-:Y:S01]  /*21300*/  PLOP3.LUT P2, PT, PT, PT, UP0, 0x40, 0x4 ;  /* 0x000000000004781c */ /* 0x000fe20003f4e808 */
[----:B-1----:R-:W-:Y:S01]  /*21310*/  FADD.FTZ R164, R166, R185 ;  /* 0x000000b9a6a47221 */ /* 0x002fe20000010000 */
[----:B------:R-:W-:Y:S02]  /*21320*/  PLOP3.LUT P3, PT, PT, PT, UP0, 0x40, 0x4 ;  /* 0x000000000004781c */ /* 0x000fe40003f6e808 */
[----:B------:R-:W-:Y:S01]  /*21330*/  FSEL R167, R26, RZ, !P2 ;  /* 0x000000ff1aa77208 */ /* 0x000fe20005000000 */
[----:B------:R-:W-:Y:S01]  /*21340*/  FFMA.FTZ R164, R164, R27, UR12 ;  /* 0x0000000ca4a47e23 */ /* 0x000fe2000801001b */
[----:B------:R-:W-:Y:S01]  /*21350*/  FSEL R183, R165, RZ, P3 ;  /* 0x000000ffa5b77208 */ /* 0x000fe20001800000 */
[----:B------:R-:W0:Y:S02]  /*21360*/  @!P1 LDC.64 R26, c[0x0][0x3c0] ;  /* 0x0000f000ff1a9b82 */ /* 0x000e240000000a00 */
[----:B------:R-:W-:-:S02]  /*21370*/  FADD.FTZ R164, R164, R167 ;  /* 0x000000a7a4a47221 */ /* 0x000fc40000010000 */
        /* <DEDUP_REMOVED lines=19> */
[C---:B-1----:R-:W-:Y:S01]  /*214b0*/  FMUL.FTZ R173, R11.reuse, R214 ;  /* 0x000000d60bad7220 */ /* 0x042fe20000410000 */
[----:B------:R-:W-:Y:S01]  /*214c0*/  FMUL.FTZ R164, R11, R216 ;  /* 0x000000d80ba47220 */ /* 0x000fe20000410000 */
        /* <DEDUP_REMOVED lines=14> */
[C---:B------:R-:W-:Y:S01]  /*215b0*/  FMUL.FTZ R175, R11.reuse, R218 ;  /* 0x000000da0baf7220 */ /* 0x040fe20000410000 */
[C---:B------:R-:W-:Y:S01]  /*215c0*/  FMUL.FTZ R214, R11.reuse, R12 ;  /* 0x0000000c0bd67220 */ /* 0x040fe20000410000 */
[C---:B------:R-:W-:Y:S01]  /*215d0*/  FMUL.FTZ R183, R11.reuse, R222 ;  /* 0x000000de0bb77220 */ /* 0x040fe20000410000 */
[C---:B------:R-:W-:Y:S01]  /*215e0*/  FMUL.FTZ R224, R11.reuse, R224 ;  /* 0x000000e00be07220 */ /* 0x040fe20000410000 */
[----:B------:R-:W1:Y:S01]  /*215f0*/  @!P1 LDC.64 R8, c[0x0][0x3c8] ;  /* 0x0000f200ff089b82 */ /* 0x000e620000000a00 */
[----:B------:R-:W-:Y:S01]  /*21600*/  FMUL.FTZ R216, R11, R14 ;  /* 0x0000000e0bd87220 */ /* 0x000fe20000410000 */
[----:B------:R-:W-:Y:S01]  /*21610*/  FFMA.FTZ R12, R173, R128, R132 ;  /* 0x00000080ad0c7223 */ /* 0x000fe20000010084 */
[----:B------:R-:W-:Y:S01]  /*21620*/  FFMA.FTZ R13, R164, R129, R133 ;  /* 0x00000081a40d7223 */ /* 0x000fe20000010085 */
[----:B------:R-:W-:Y:S01]  /*21630*/  FFMA.FTZ R14, R175, R130, R134 ;  /* 0x00000082af0e7223 */ /* 0x000fe20000010086 */
[----:B------:R-:W-:Y:S01]  /*21640*/  FFMA.FTZ R15, R214, R131, R135 ;  /* 0x00000083d60f7223 */ /* 0x000fe20000010087 */
[----:B------:R-:W-:Y:S01]  /*21650*/  FFMA.FTZ R170, R183, R126, R138 ;  /* 0x0000007eb7aa7223 */ /* 0x000fe2000001008a */
[----:B------:R-:W-:Y:S01]  /*21660*/  FFMA.FTZ R171, R224, R127, R139 ;  /* 0x0000007fe0ab7223 */ /* 0x000fe2000001008b */
[----:B------:R-:W2:Y:S01]  /*21670*/  LDC.64 R168, c[0x0][0x428] ;  /* 0x00010a00ffa87b82 */ /* 0x000ea20000000a00 */
[----:B------:R-:W-:Y:S01]  /*21680*/  F2FP.BF16.F32.PACK_AB R12, R13, R12 ;  /* 0x0000000c0d0c723e */ /* 0x000fe200000010ff */
[----:B0-----:R-:W-:Y:S01]  /*21690*/  @!P1 IMAD.WIDE R166, R3, 0x4, R26 ;  /* 0x0000000403a69825 */ /* 0x001fe200078e021a */
[----:B------:R-:W-:-:S03]  /*216a0*/  F2FP.BF16.F32.PACK_AB R13, R15, R14 ;  /* 0x0000000e0f0d723e */ /* 0x000fc600000010ff */
[----:B------:R-:W-:Y:S01]  /*216b0*/  FMUL.FTZ R181, R11, R220 ;  /* 0x000000dc0bb57220 */ /* 0x000fe20000410000 */
[----:B------:R-:W-:Y:S01]  /*216c0*/  F2FP.BF16.F32.PACK_AB R15, R171, R170 ;  /* 0x000000aaab0f723e */ /* 0x000fe200000010ff */
[----:B------:R-:W-:Y:S01]  /*216d0*/  FFMA.FTZ R27, R216, R125, R137 ;  /* 0x0000007dd81b7223 */ /* 0x000fe20000010089 */
[----:B------:R0:W-:Y:S01]  /*216e0*/  @!P1 STG.E desc[UR8][R166.64], R165 ;  /* 0x000000a5a6009986 */ /* 0x0001e2000c101908 */
[----:B------:R-:W3:Y:S01]  /*216f0*/  LDC.64 R170, c[0x0][0x430] ;  /* 0x00010c00ffaa7b82 */ /* 0x000ee20000000a00 */
[----:B------:R-:W-:Y:S01]  /*21700*/  FFMA.FTZ R26, R181, R124, R136 ;  /* 0x0000007cb51a7223 */ /* 0x000fe20000010088 */
[C---:B------:R-:W-:Y:S01]  /*21710*/  FMUL.FTZ R207, R11.reuse, R210 ;  /* 0x000000d20bcf7220 */ /* 0x040fe20000410000 */
[C---:B------:R-:W-:Y:S01]  /*21720*/  FMUL.FTZ R206, R11.reuse, R206 ;  /* 0x000000ce0bce7220 */ /* 0x040fe20000410000 */
[C---:B------:R-:W-:Y:S01]  /*21730*/  FMUL.FTZ R205, R11.reuse, R184 ;  /* 0x000000b80bcd7220 */ /* 0x040fe20000410000 */
[----:B------:R-:W-:Y:S01]  /*21740*/  FMUL.FTZ R194, R11, R182 ;  /* 0x000000b60bc27220 */ /* 0x000fe20000410000 */
[----:B------:R-:W-:Y:S01]  /*21750*/  F2FP.BF16.F32.PACK_AB R14, R27, R26 ;  /* 0x0000001a1b0e723e */ /* 0x000fe200000010ff */
[----:B------:R-:W-:Y:S01]  /*21760*/  FMUL.FTZ R209, R11, R172 ;  /* 0x000000ac0bd17220 */ /* 0x000fe20000410000 */
[----:B-1----:R-:W-:-:S04]  /*21770*/  @!P1 IMAD.WIDE R8, R3, 0x4, R8 ;  /* 0x0000000403089825 */ /* 0x002fc800078e0208 */
[----:B------:R-:W-:Y:S01]  /*21780*/  FMUL.FTZ R211, R11, R174 ;  /* 0x000000ae0bd37220 */ /* 0x000fe20000410000 */
[----:B------:R-:W-:Y:S01]  /*21790*/  FFMA.FTZ R172, R207, R120, R140 ;  /* 0x00000078cfac7223 */ /* 0x000fe2000001008c */
[----:B0-----:R-:W-:Y:S01]  /*217a0*/  FFMA.FTZ R165, R175, R98, R38 ;  /* 0x00000062afa57223 */ /* 0x001fe20000010026 */
[----:B------:R-:W-:Y:S01]  /*217b0*/  FFMA.FTZ R166, R181, R92, R40 ;  /* 0x0000005cb5a67223 */ /* 0x000fe20000010028 */
[----:B------:R-:W-:Y:S01]  /*217c0*/  FFMA.FTZ R175, R216, R93, R41 ;  /* 0x0000005dd8af7223 */ /* 0x000fe20000010029 */
[----:B------:R-:W-:Y:S01]  /*217d0*/  FFMA.FTZ R174, R205, R122, R142 ;  /* 0x0000007acdae7223 */ /* 0x000fe2000001008e */
[----:B------:R-:W-:Y:S01]  /*217e0*/  FFMA.FTZ R181, R194, R123, R143 ;  /* 0x0000007bc2b57223 */ /* 0x000fe2000001008f */
[----:B--2---:R-:W-:-:S04]  /*217f0*/  IMAD.WIDE.U32 R26, R7, 0x10, R168 ;  /* 0x00000010071a7825 */ /* 0x004fc800078e00a8 */
[----:B------:R-:W-:Y:S01]  /*21800*/  FFMA.FTZ R167, R183, R94, R42 ;  /* 0x0000005eb7a77223 */ /* 0x000fe2000001002a */
[----:B------:R-:W-:Y:S01]  /*21810*/  F2FP.BF16.F32.PACK_AB R166, R175, R166 ;  /* 0x000000a6afa6723e */ /* 0x000fe200000010ff */
[----:B------:R-:W-:Y:S01]  /*21820*/  FFMA.FTZ R175, R206, R121, R141 ;  /* 0x00000079ceaf7223 */ /* 0x000fe2000001008d */
[----:B------:R-:W-:Y:S01]  /*21830*/  FFMA.FTZ R224, R224, R95, R43 ;  /* 0x0000005fe0e07223 */ /* 0x000fe2000001002b */
[----:B------:R-:W-:Y:S01]  /*21840*/  FFMA.FTZ R214, R214, R99, R39 ;  /* 0x00000063d6d67223 */ /* 0x000fe20000010027 */
[----:B------:R-:W-:Y:S01]  /*21850*/  FFMA.FTZ R173, R173, R96, R36 ;  /* 0x00000060adad7223 */ /* 0x000fe20000010024 */
[----:B------:R-:W-:Y:S01]  /*21860*/  FFMA.FTZ R164, R164, R97, R37 ;  /* 0x00000061a4a47223 */ /* 0x000fe20000010025 */
[----:B------:R0:W-:Y:S01]  /*21870*/  @!P1 STG.E desc[UR8][R8.64], R11 ;  /* 0x0000000b08009986 */ /* 0x0001e2000c101908 */
[----:B------:R-:W-:Y:S01]  /*21880*/  F2FP.BF16.F32.PACK_AB R167, R224, R167 ;  /* 0x000000a7e0a7723e */ /* 0x000fe200000010ff */
[C---:B------:R-:W-:Y:S01]  /*21890*/  FMUL.FTZ R204, R11.reuse, R204 ;  /* 0x000000cc0bcc7220 */ /* 0x040fe20000410000 */
[----:B------:R-:W-:Y:S01]  /*218a0*/  F2FP.BF16.F32.PACK_AB R165, R214, R165 ;  /* 0x000000a5d6a5723e */ /* 0x000fe200000010ff */
[----:B------:R1:W-:Y:S01]  /*218b0*/  STG.E.128 desc[UR8][R26.64], R12 ;  /* 0x0000000c1a007986 */ /* 0x0003e2000c101d08 */
[----:B------:R-:W-:Y:S01]  /*218c0*/  F2FP.BF16.F32.PACK_AB R164, R164, R173 ;  /* 0x000000ada4a4723e */ /* 0x000fe200000010ff */
[C---:B------:R-:W-:Y:S01]  /*218d0*/  FMUL.FTZ R208, R11.reuse, R208 ;  /* 0x000000d00bd07220 */ /* 0x040fe20000410000 */
[C---:B------:R-:W-:Y:S01]  /*218e0*/  FMUL.FTZ R195, R11.reuse, R178 ;  /* 0x000000b20bc37220 */ /* 0x040fe20000410000 */
[C---:B------:R-:W-:Y:S01]  /*218f0*/  FMUL.FTZ R188, R11.reuse, R16 ;  /* 0x000000100bbc7220 */ /* 0x040fe20000410000 */
[C---:B------:R-:W-:Y:S01]  /*21900*/  FMUL.FTZ R199, R11.reuse, R180 ;  /* 0x000000b40bc77220 */ /* 0x040fe20000410000 */
[C---:B------:R-:W-:Y:S01]  /*21910*/  FMUL.FTZ R190, R11.reuse, R176 ;  /* 0x000000b00bbe7220 */ /* 0x040fe20000410000 */
[----:B------:R-:W-:Y:S01]  /*21920*/  FMUL.FTZ R201, R11, R186 ;  /* 0x000000ba0bc97220 */ /* 0x000fe20000410000 */
[----:B0-----:R-:W-:Y:S01]  /*21930*/  FFMA.FTZ R8, R209, R116, R144 ;  /* 0x00000074d1087223 */ /* 0x001fe20000010090 */
[----:B------:R-:W-:Y:S01]  /*21940*/  FFMA.FTZ R9, R204, R117, R145 ;  /* 0x00000075cc097223 */ /* 0x000fe20000010091 */
[----:B------:R-:W-:Y:S01]  /*21950*/  FMUL.FTZ R202, R11, R226 ;  /* 0x000000e20bca7220 */ /* 0x000fe20000410000 */
[----:B------:R-:W-:Y:S01]  /*21960*/  FFMA.FTZ R205, R205, R90, R46 ;  /* 0x0000005acdcd7223 */ /* 0x000fe2000001002e */
[----:B------:R-:W-:Y:S01]  /*21970*/  FFMA.FTZ R194, R194, R91, R47 ;  /* 0x0000005bc2c27223 */ /* 0x000fe2000001002f */
[C---:B------:R-:W-:Y:S01]  /*21980*/  FMUL.FTZ R189, R11.reuse, R236 ;  /* 0x000000ec0bbd7220 */ /* 0x040fe20000410000 */
[C---:B------:R-:W-:Y:S01]  /*21990*/  FMUL.FTZ R178, R11.reuse, R238 ;  /* 0x000000ee0bb27220 */ /* 0x040fe20000410000 */
[C---:B------:R-:W-:Y:S01]  /*219a0*/  FMUL.FTZ R203, R11.reuse, R228 ;  /* 0x000000e40bcb7220 */ /* 0x040fe20000410000 */
[C---:B------:R-:W-:Y:S01]  /*219b0*/  FMUL.FTZ R200, R11.reuse, R230 ;  /* 0x000000e60bc87220 */ /* 0x040fe20000410000 */
[----:B------:R-:W-:Y:S01]  /*219c0*/  FMUL.FTZ R193, R11, R240 ;  /* 0x000000f00bc17220 */ /* 0x000fe20000410000 */
[----:B-1----:R-:W-:Y:S01]  /*219d0*/  F2FP.BF16.F32.PACK_AB R12, R175, R172 ;  /* 0x000000acaf0c723e */ /* 0x002fe200000010ff */
[----:B------:R-:W-:Y:S01]  /*219e0*/  FFMA.FTZ R15, R211, R118, R146 ;  /* 0x00000076d30f7223 */ /* 0x000fe20000010092 */
[----:B------:R-:W-:Y:S01]  /*219f0*/  F2FP.BF16.F32.PACK_AB R13, R181, R174 ;  /* 0x000000aeb50d723e */ /* 0x000fe200000010ff */
[----:B---3--:R-:W-:-:S04]  /*21a00*/  IMAD.WIDE.U32 R174, R7, 0x10, R170 ;  /* 0x0000001007ae7825 */ /* 0x008fc800078e00aa */
[----:B------:R-:W-:Y:S01]  /*21a10*/  FFMA.FTZ R26, R208, R119, R147 ;  /* 0x00000077d01a7223 */ /* 0x000fe20000010093 */
[----:B------:R-:W-:Y:S01]  /*21a20*/  FFMA.FTZ R7, R195, R112, R148 ;  /* 0x00000070c3077223 */ /* 0x000fe20000010094 */
[----:B------:R-:W-:Y:S01]  /*21a30*/  F2FP.BF16.F32.PACK_AB R14, R9, R8 ;  /* 0x00000008090e723e */ /* 0x000fe200000010ff */
[--C-:B------:R-:W-:Y:S01]  /*21a40*/  IMAD.WIDE.U32 R172, R25, 0x10, R168.reuse ;  /* 0x0000001019ac7825 */ /* 0x100fe200078e00a8 */
[----:B------:R0:W-:Y:S01]  /*21a50*/  STG.E.128 desc[UR8][R174.64], R164 ;  /* 0x000000a4ae007986 */ /* 0x0001e2000c101d08 */
[----:B------:R-:W-:Y:S02]  /*21a60*/  F2FP.BF16.F32.PACK_AB R15, R26, R15 ;  /* 0x0000000f1a0f723e */ /* 0x000fe400000010ff */
[----:B------:R-:W-:Y:S01]  /*21a70*/  FMUL.FTZ R186, R11, R242 ;  /* 0x000000f20bba7220 */ /* 0x000fe20000410000 */
[----:B------:R-:W-:-:S04]  /*21a80*/  IMAD.WIDE.U32 R8, R177, 0x10, R168 ;  /* 0x00000010b1087825 */ /* 0x000fc800078e00a8 */
[C---:B------:R-:W-:Y:S01]  /*21a90*/  FMUL.FTZ R187, R11.reuse, R232 ;  /* 0x000000e80bbb7220 */ /* 0x040fe20000410000 */
[----:B------:R-:W-:Y:S01]  /*21aa0*/  FMUL.FTZ R176, R11, R234 ;  /* 0x000000ea0bb07220 */ /* 0x000fe20000410000 */
[----:B------:R1:W-:Y:S01]  /*21ab0*/  STG.E.128 desc[UR8][R172.64], R12 ;  /* 0x0000000cac007986 */ /* 0x0003e2000c101d08 */
[----:B------:R-:W-:-:S04]  /*21ac0*/  IMAD.WIDE.U32 R26, R191, 0x10, R168 ;  /* 0x00000010bf1a7825 */ /* 0x000fc800078e00a8 */
[----:B------:R-:W-:Y:S01]  /*21ad0*/  FFMA.FTZ R168, R202, R109, R153 ;  /* 0x0000006dcaa87223 */ /* 0x000fe20000010099 */
[C---:B------:R-:W-:Y:S01]  /*21ae0*/  FMUL.FTZ R179, R11.reuse, R244 ;  /* 0x000000f40bb37220 */ /* 0x040fe20000410000 */
[----:B------:R-:W-:Y:S01]  /*21af0*/  FMUL.FTZ R16, R11, R246 ;  /* 0x000000f60b107220 */ /* 0x000fe20000410000 */
[----:B------:R-:W-:-:S04]  /*21b00*/  IMAD.WIDE.U32 R180, R25, 0x10, R170 ;  /* 0x0000001019b47825 */ /* 0x000fc800078e00aa */
[----:B------:R-:W-:Y:S01]  /*21b10*/  FFMA.FTZ R11, R202, R77, R57 ;  /* 0x0000004dca0b7223 */ /* 0x000fe20000010039 */
[----:B------:R-:W-:Y:S01]  /*21b20*/  FFMA.FTZ R169, R199, R82, R54 ;  /* 0x00000052c7a97223 */ /* 0x000fe20000010036 */
[----:B------:R-:W-:Y:S01]  /*21b30*/  FFMA.FTZ R25, R193, R100, R160 ;  /* 0x00000064c1197223 */ /* 0x000fe200000100a0 */
[----:B------:R-:W-:-:S04]  /*21b40*/  IMAD.WIDE.U32 R182, R177, 0x10, R170 ;  /* 0x00000010b1b67825 */ /* 0x000fc800078e00aa */
[----:B------:R-:W-:Y:S01]  /*21b50*/  FFMA.FTZ R207, R207, R88, R44 ;  /* 0x00000058cfcf7223 */ /* 0x000fe2000001002c */
[----:B------:R-:W-:Y:S01]  /*21b60*/  FFMA.FTZ R206, R206, R89, R45 ;  /* 0x00000059cece7223 */ /* 0x000fe2000001002d */
[----:B0-----:R-:W-:Y:S01]  /*21b70*/  FFMA.FTZ R164, R188, R113, R149 ;  /* 0x00000071bca47223 */ /* 0x001fe20000010095 */
[----:B------:R-:W-:Y:S01]  /*21b80*/  FFMA.FTZ R165, R199, R114, R150 ;  /* 0x00000072c7a57223 */ /* 0x000fe20000010096 */
[----:B------:R-:W-:Y:S01]  /*21b90*/  FFMA.FTZ R166, R190, R115, R151 ;  /* 0x00000073bea67223 */ /* 0x000fe20000010097 */
[----:B------:R-:W-:-:S04]  /*21ba0*/  IMAD.WIDE.U32 R184, R191, 0x10, R170 ;  /* 0x00000010bfb87825 */ /* 0x000fc800078e00aa */
[----:B------:R-:W-:Y:S01]  /*21bb0*/  FFMA.FTZ R174, R178, R107, R159 ;  /* 0x0000006bb2ae7223 */ /* 0x000fe2000001009f */
[----:B------:R-:W-:Y:S01]  /*21bc0*/  F2FP.BF16.F32.PACK_AB R164, R164, R7 ;  /* 0x00000007a4a4723e */ /* 0x000fe200000010ff */
[----:B------:R-:W-:Y:S01]  /*21bd0*/  FFMA.FTZ R7, R201, R108, R152 ;  /* 0x0000006cc9077223 */ /* 0x000fe20000010098 */
[----:B------:R-:W-:Y:S01]  /*21be0*/  F2FP.BF16.F32.PACK_AB R165, R166, R165 ;  /* 0x000000a5a6a5723e */ /* 0x000fe200000010ff */
[----:B-1----:R-:W-:Y:S01]  /*21bf0*/  FFMA.FTZ R173, R189, R106, R158 ;  /* 0x0000006abdad7223 */ /* 0x002fe2000001009e */
[----:B------:R-:W-:Y:S01]  /*21c00*/  F2FP.BF16.F32.PACK_AB R13, R194, R205 ;  /* 0x000000cdc20d723e */ /* 0x000fe200000010ff */
[----:B------:R-:W-:Y:S01]  /*21c10*/  FFMA.FTZ R170, R201, R76, R56 ;  /* 0x0000004cc9aa7223 */ /* 0x000fe20000010038 */
[----:B------:R-:W-:Y:S01]  /*21c20*/  F2FP.BF16.F32.PACK_AB R166, R168, R7 ;  /* 0x00000007a8a6723e */ /* 0x000fe200000010ff */
[----:B------:R-:W-:Y:S01]  /*21c30*/  FFMA.FTZ R168, R195, R80, R52 ;  /* 0x00000050c3a87223 */ /* 0x000fe20000010034 */
[----:B------:R-:W-:Y:S01]  /*21c40*/  FFMA.FTZ R7, R188, R81, R53 ;  /* 0x00000051bc077223 */ /* 0x000fe20000010035 */
[----:B------:R-:W0:Y:S01]  /*21c50*/  LDC.64 R194, c[0x0][0x380] ;  /* 0x0000e000ffc27b82 */ /* 0x000e220000000a00 */
[----:B------:R-:W-:Y:S01]  /*21c60*/  FFMA.FTZ R167, R203, R110, R154 ;  /* 0x0000006ecba77223 */ /* 0x000fe2000001009a */
        /* <DEDUP_REMOVED lines=27> */
[----:B0-----:R-:W-:Y:S01]  /*21e20*/  IMAD R3, R194, 0x4, R3 ;  /* 0x00000004c2037824 */ /* 0x001fe200078e0203 */
        /* <DEDUP_REMOVED lines=14> */
[----:B------:R-:W-:-:S03]  /*21f10*/  ISETP.GE.AND P1, PT, R3, R195, PT ;  /* 0x000000c30300720c */ /* 0x000fc60003f26270 */
[----:B------:R0:W-:Y:S10]  /*21f20*/  STG.E.128 desc[UR8][R184.64], R176 ;  /* 0x000000b0b8007986 */ /* 0x0001f4000c101d08 */
[----:B------:R-:W-:Y:S05]  /*21f30*/  @!P1 BRA `(.L_x_5680) ;  /* 0xfffffdf000f89947 */ /* 0x000fea000383ffff */
[----:B------:R-:W-:Y:S05]  /*21f40*/  BSYNC B0 ;  /* 0x0000000000007941 */ /* 0x000fea0003800000 */
.L_x_5186:
[----:B------:R-:W-:Y:S05]  /*21f50*/  EXIT ;  /* 0x000000000000794d */ /* 0x000fea0003800000 */
.L_x_5679:
[----:B------:R-:W-:Y:S01]  /*21f60*/  HFMA2 R199, -RZ, RZ, 0, 5.9604644775390625e-08 ;  /* 0x00000001ffc77431 */ /* 0x000fe200000001ff */
[----:B------:R-:W-:Y:S01]  /*21f70*/  BSSY B1, `(.L_x_5681) ;  /* 0x0000006000017945 */ /* 0x000fe20003800000 */
[----:B------:R-:W-:Y:S02]  /*21f80*/  IMAD.MOV.U32 R204, RZ, RZ, 0x1f ;  /* 0x0000001fffcc7424 */ /* 0x000fe400078e00ff */
[----:B0-----:R-:W-:-:S07]  /*21f90*/  IMAD.MOV.U32 R184, RZ, RZ, -0x1 ;  /* 0xffffffffffb87424 */ /* 0x001fce00078e00ff */
[----:B-1----:R-:W-:Y:S05]  /*21fa0*/  WARPSYNC.COLLECTIVE R184, `(.L_x_5682) ;  /* 0x00000000b8087348 */ /* 0x002fea0003c00000 */
[----:B------:R0:W2:Y:S02]  /*21fb0*/  SHFL.BFLY P2, R185, R195, R199, R204 ;  /* 0x0c0000c7c3b97389 */ /* 0x0000a400000400cc */
[----:B012---:R-:W-:Y:S05]  /*21fc0*/  ENDCOLLECTIVE ;  /* 0x000000000000791b */ /* 0x007fea0003800000 */
.L_x_5682:
[----:B------:R-:W-:Y:S05]  /*21fd0*/  BSYNC B1 ;  /* 0x0000000000017941 */ /* 0x000fea0003800000 */
.L_x_5681:
        /* <DEDUP_REMOVED lines=9> */
.L_x_5683:
[----:B------:R-:W-:Y:S02]  /*22070*/  IMAD.MOV.U32 R199, RZ, RZ, 0x4 ;  /* 0x00000004ffc77424 */ /* 0x000fe400078e00ff */
[----:B------:R-:W-:-:S04]  /*22080*/  IMAD.MOV.U32 R27, RZ, RZ, R185 ;  /* 0x000000ffff1b7224 */ /* 0x000fc800078e00b9 */
[----:B------:R-:W-:-:S05]  /*22090*/  FADD.FTZ R166, R164, R27 ;  /* 0x0000001ba4a67221 */ /* 0x000fca0000010000 */
[----:B------:R-:W-:-:S07]  /*220a0*/  MOV R195, R166 ;  /* 0x000000a600c37202 */ /* 0x000fce0000000f00 */
[----:B------:R-:W-:Y:S05]  /*220b0*/  WARPSYNC.COLLECTIVE R184, `(.L_x_5684) ;  /* 0x00000000b8087348 */ /* 0x000fea0003c00000 */
[----:B------:R0:W1:Y:S02]  /*220c0*/  SHFL.BFLY P2, R185, R195, R199, R204 ;  /* 0x0c0000c7c3b97389 */ /* 0x00006400000400cc */
[----:B01----:R-:W-:Y:S05]  /*220d0*/  ENDCOLLECTIVE ;  /* 0x000000000000791b */ /* 0x003fea0003800000 */
.L_x_5684:
        /* <DEDUP_REMOVED lines=8> */
.L_x_5685:
[----:B------:R-:W-:Y:S02]  /*22160*/  IMAD.MOV.U32 R199, RZ, RZ, 0x10 ;  /* 0x00000010ffc77424 */ /* 0x000fe400078e00ff */
[----:B------:R-:W-:-:S04]  /*22170*/  IMAD.MOV.U32 R26, RZ, RZ, R185 ;  /* 0x000000ffff1a7224 */ /* 0x000fc800078e00b9 */
[----:B------:R-:W-:-:S05]  /*22180*/  FADD.FTZ R182, R167, R26 ;  /* 0x0000001aa7b67221 */ /* 0x000fca0000010000 */
[----:B------:R-:W-:-:S07]  /*22190*/  MOV R195, R182 ;  /* 0x000000b600c37202 */ /* 0x000fce0000000f00 */
[----:B------:R-:W-:Y:S05]  /*221a0*/  WARPSYNC.COLLECTIVE R184, `(.L_x_5686) ;  /* 0x00000000b8087348 */ /* 0x000fea0003c00000 */
[----:B------:R0:W1:Y:S02]  /*221b0*/  SHFL.BFLY P2, R185, R195, R199, R204 ;  /* 0x0c0000c7c3b97389 */ /* 0x00006400000400cc */
[----:B01----:R-:W-:Y:S05]  /*221c0*/  ENDCOLLECTIVE ;  /* 0x000000000000791b */ /* 0x003fea0003800000 */
.L_x_5686:
        /* <DEDUP_REMOVED lines=72> */
.L_x_5687:
[----:B------:R-:W-:Y:S02]  /*22650*/  IMAD.MOV.U32 R199, RZ, RZ, 0x2 ;  /* 0x00000002ffc77424 */ /* 0x000fe400078e00ff */
[----:B------:R-:W-:-:S04]  /*22660*/  IMAD.MOV.U32 R167, RZ, RZ, R185 ;  /* 0x000000ffffa77224 */ /* 0x000fc800078e00b9 */
[----:B------:R-:W-:-:S05]  /*22670*/  FADD.FTZ R167, R26, R167 ;  /* 0x000000a71aa77221 */ /* 0x000fca0000010000 */
[----:B------:R-:W-:-:S07]  /*22680*/  MOV R195, R167 ;  /* 0x000000a700c37202 */ /* 0x000fce0000000f00 */
[----:B------:R-:W-:Y:S05]  /*22690*/  WARPSYNC.COLLECTIVE R184, `(.L_x_5688) ;  /* 0x00000000b8087348 */ /* 0x000fea0003c00000 */
[----:B------:R0:W1:Y:S02]  /*226a0*/  SHFL.BFLY P2, R185, R195, R199, R204 ;  /* 0x0c0000c7c3b97389 */ /* 0x00006400000400cc */
[----:B01----:R-:W-:Y:S05]  /*226b0*/  ENDCOLLECTIVE ;  /* 0x000000000000791b */ /* 0x003fea0003800000 */
.L_x_5688:
[----:B------:R-:W-:Y:S02]  /*226c0*/  IMAD.MOV.U32 R199, RZ, RZ, 0x4 ;  /* 0x00000004ffc77424 */ /* 0x000fe400078e00ff */
[----:B------:R-:W-:-:S04]  /*226d0*/  IMAD.MOV.U32 R164, RZ, RZ, R185 ;  /* 0x000000ffffa47224 */ /* 0x000fc800078e00b9 */
[----:B------:R-:W-:-:S05]  /*226e0*/  FADD.FTZ R164, R167, R164 ;  /* 0x000000a4a7a47221 */ /* 0x000fca0000010000 */
[----:B------:R-:W-:-:S07]  /*226f0*/  MOV R195, R164 ;  /* 0x000000a400c37202 */ /* 0x000fce0000000f00 */
[----:B------:R-:W-:Y:S05]  /*22700*/  WARPSYNC.COLLECTIVE R184, `(.L_x_5689) ;  /* 0x00000000b8087348 */ /* 0x000fea0003c00000 */
[----:B------:R0:W1:Y:S02]  /*22710*/  SHFL.BFLY P2, R185, R195, R199, R204 ;  /* 0x0c0000c7c3b97389 */ /* 0x00006400000400cc */
[----:B01----:R-:W-:Y:S05]  /*22720*/  ENDCOLLECTIVE ;  /* 0x000000000000791b */ /* 0x003fea0003800000 */
.L_x_5689:
[----:B------:R-:W-:Y:S02]  /*22730*/  IMAD.MOV.U32 R199, RZ, RZ, 0x8 ;  /* 0x00000008ffc77424 */ /* 0x000fe400078e00ff */
[----:B------:R-:W-:-:S04]  /*22740*/  IMAD.MOV.U32 R183, RZ, RZ, R185 ;  /* 0x000000ffffb77224 */ /* 0x000fc800078e00b9 */
[----:B------:R-:W-:-:S05]  /*22750*/  FADD.FTZ R183, R164, R183 ;  /* 0x000000b7a4b77221 */ /* 0x000fca0000010000 */
[----:B------:R-:W-:-:S07]  /*22760*/  MOV R195, R183 ;  /* 0x000000b700c37202 */ /* 0x000fce0000000f00 */
[----:B------:R-:W-:Y:S05]  /*22770*/  WARPSYNC.COLLECTIVE R184, `(.L_x_5690) ;  /* 0x00000000b8087348 */ /* 0x000fea0003c00000 */
[----:B------:R0:W1:Y:S02]  /*22780*/  SHFL.BFLY P2, R185, R195, R199, R204 ;  /* 0x0c0000c7c3b97389 */ /* 0x00006400000400cc */
[----:B01----:R-:W-:Y:S05]  /*22790*/  ENDCOLLECTIVE ;  /* 0x000000000000791b */ /* 0x003fea0003800000 */
.L_x_5690:
[----:B------:R-:W-:Y:S02]  /*227a0*/  IMAD.MOV.U32 R199, RZ, RZ, 0x10 ;  /* 0x00000010ffc77424 */ /* 0x000fe400078e00ff */
[----:B------:R-:W-:-:S04]  /*227b0*/  IMAD.MOV.U32 R166, RZ, RZ, R185 ;  /* 0x000000ffffa67224 */ /* 0x000fc800078e00b9 */
[----:B------:R-:W-:-:S05]  /*227c0*/  FADD.FTZ R166, R183, R166 ;  /* 0x000000a6b7a67221 */ /* 0x000fca0000010000 */
[----:B------:R-:W-:-:S07]  /*227d0*/  MOV R195, R166 ;  /* 0x000000a600c37202 */ /* 0x000fce0000000f00 */
[----:B------:R-:W-:Y:S05]  /*227e0*/  WARPSYNC.COLLECTIVE R184, `(.L_x_5691) ;  /* 0x00000000b8087348 */ /* 0x000fea0003c00000 */
[----:B------:R0:W1:Y:S02]  /*227f0*/  SHFL.BFLY P2, R185, R195, R199, R204 ;  /* 0x0c0000c7c3b97389 */ /* 0x00006400000400cc */
[----:B01----:R-:W-:Y:S05]  /*22800*/  ENDCOLLECTIVE ;  /* 0x000000000000791b */ /* 0x003fea0003800000 */
.L_x_5691:
[----:B------:R-:W-:Y:S05]  /*22810*/  BRA `(.L_x_5692) ;  /* 0xffffffe800b47947 */ /* 0x000fea000383ffff */
.L_x_5693:
        /* <DEDUP_REMOVED lines=14> */
.L_x_22691:


//--------------------- .text._ZN10layer_norm31ln_parallel_residual_fwd_kernelINS_13Kernel_traitsIf13__nv_bfloat16S2_S2_fjLj1024ELj1ELj4ELj1ELj16ENS_18Kernel_traits_baseILj1024EfS2_S2_S2_fjLj128EEEEELb1ELb1ELb0EEEvNS_9FwdParamsE --------------------------
	.section	.text._ZN10layer_norm31ln_parallel_residual_fwd_kernelINS_13Kernel_traitsIf13__nv_bfloat16S2_S2_fjLj1024ELj1ELj4ELj1ELj16ENS_18Kernel_traits_baseILj1024EfS2_S2_S2_fjLj128EEEEELb1ELb1ELb0EEEvNS_9FwdParamsE,"ax",@progbits
	.align	128
        .global         _ZN10layer_norm31ln_parallel_residual_fwd_kernelINS_13Kernel_traitsIf13__nv_bfloat16S2_S2_fjLj1024ELj1ELj4ELj1ELj16ENS_18Kernel_traits_baseILj1024EfS2_S2_S2_fjLj128EEEEELb1ELb1ELb0EEEvNS_9FwdParamsE
        .type           _ZN10layer_norm31ln_parallel_residual_fwd_kernelINS_13Kernel_traitsIf13__nv_bfloat16S2_S2_fjLj1024ELj1ELj4ELj1ELj16ENS_18Kernel_traits_baseILj1024EfS2_S2_S2_fjLj128EEEEELb1ELb1ELb0EEEvNS_9FwdParamsE,@function
        .size           _ZN10layer_norm31ln_parallel_residual_fwd_kernelINS_13Kernel_traitsIf13__nv_bfloat16S2_S2_fjLj1024ELj1ELj4ELj1ELj16ENS_18Kernel_traits_baseILj1024EfS2_S2_S2_fjLj128EEEEELb1ELb1ELb0EEEvNS_9FwdParamsE,(.L_x_22692 - _ZN10layer_norm31ln_parallel_residual_fwd_kernelINS_13Kernel_traitsIf13__nv_bfloat16S2_S2_fjLj1024ELj1ELj4ELj1ELj16ENS_18Kernel_traits_baseILj1024EfS2_S2_S2_fjLj128EEEEELb1ELb1ELb0EEEvNS_9FwdParamsE)
        .other          _ZN10layer_norm31ln_parallel_residual_fwd_kernelINS_13Kernel_traitsIf13__nv_bfloat16S2_S2_fjLj1024ELj1ELj4ELj1ELj16ENS_18Kernel_traits_baseILj1024EfS2_S2_S2_fjLj128EEEEELb1ELb1ELb0EEEvNS_9FwdParamsE,@"STO_CUDA_ENTRY STV_DEFAULT"
_ZN10layer_norm31ln_parallel_residual_fwd_kernelINS_13Kernel_traitsIf13__nv_bfloat16S2_S2_fjLj1024ELj1ELj4ELj1ELj16ENS_18Kernel_traits_baseILj1024EfS2_S2_S2_fjLj128EEEEELb1ELb1ELb0EEEvNS_9FwdParamsE:
.text._ZN10layer_norm31ln_parallel_residual_fwd_kernelINS_13Kernel_traitsIf13__nv_bfloat16S2_S2_fjLj1024ELj1ELj4ELj1ELj16ENS_18Kernel_traits_baseILj1024EfS2_S2_S2_fjLj128EEEEELb1ELb1ELb0EEEvNS_9FwdParamsE:
        /* <DEDUP_REMOVED lines=18> */
[----:B----4-:R-:W-:Y:S01]  /*0120*/  SHF.R.S32.HI R0, RZ, 0x1f, R13 ;  /* 0x0000001fff007819 */ /* 0x010fe2000001140d */
[----:B------:R-:W-:-:S03]  /*0130*/  UISETP.NE.AND.EX UP0, UPT, UR11, URZ, UPT, UP0 ;  /* 0x000000ff0b00728c */ /* 0x000fc6000bf05300 */
[----:B------:R-:W-:-:S03]  /*0140*/  LEA.HI R0, R0, R13, RZ, 0x3 ;  /* 0x0000000d00007211 */ /* 0x000fc600078f18ff */
[----:B------:R-:W3:Y:S01]  /*0150*/  LDC R7, c[0x0][0x360] ;  /* 0x0000d800ff077b82 */ /* 0x000ee20000000800 */
[----:B-1----:R-:W-:Y:S01]  /*0160*/  USHF.L.U32 UR4, UR5, 0x2, URZ ;  /* 0x0000000205047899 */ /* 0x002fe200080006ff */
[----:B--2---:R-:W-:Y:S02]  /*0170*/  @P0 R2UR UR6, R2 ;  /* 0x00000000020602ca */ /* 0x004fe400000e0000 */
[----:B------:R-:W-:Y:S02]  /*0180*/  @P0 R2UR UR7, R3 ;  /* 0x00000000030702ca */ /* 0x000fe400000e0000 */
[----:B0-----:R-:W-:Y:S02]  /*0190*/  @P0 IADD3 R10, P1, PT, R4, R9, RZ ;  /* 0x00000009040a0210 */ /* 0x001fe40007f3e0ff */
[C---:B------:R-:W-:Y:S02]  /*01a0*/  LOP3.LUT R3, R6.reuse, 0x1f, RZ, 0xc, !PT ;  /* 0x0000001f06037812 */ /* 0x040fe400078e0cff */
[----:B------:R-:W-:Y:S01]  /*01b0*/  LOP3.LUT R4, R6, 0x1f, RZ, 0xc0, !PT ;  /* 0x0000001f06047812 */ /* 0x000fe200078ec0ff */
[----:B------:R-:W-:Y:S01]  /*01c0*/  @P0 IMAD.X R11, RZ, RZ, R5, P1 ;  /* 0x000000ffff0b0224 */ /* 0x000fe200008e0605 */
[----:B------:R-:W-:Y:S01]  /*01d0*/  LEA.HI.SX32 R2, R0, R3, 0x1d ;  /* 0x0000000300027211 */ /* 0x000fe200078feaff */
[--C-:B---3--:R-:W-:Y:S01]  /*01e0*/  IMAD R3, R7, UR5, R6.reuse ;  /* 0x0000000507037c24 */ /* 0x108fe2000f8e0206 */
[----:B------:R-:W-:Y:S01]  /*01f0*/  SHF.R.U32.HI R0, RZ, 0x5, R6 ;  /* 0x00000005ff007819 */ /* 0x000fe20000011606 */
[----:B------:R-:W-:Y:S01]  /*0200*/  UIADD3 UR14, UPT, UPT, UR6, -0x61c88647, URZ ;  /* 0x9e3779b9060e7890 */ /* 0x000fe2000fffe0ff */
[--C-:B------:R-:W-:Y:S01]  /*0210*/  SHF.R.U64 R5, R10, 0x2, R11.reuse ;  /* 0x000000020a057819 */ /* 0x100fe2000000120b */
[----:B------:R-:W-:Y:S01]  /*0220*/  UIADD3 UR15, UPT, UPT, UR7, -0x4498517b, URZ ;  /* 0xbb67ae85070f7890 */ /* 0x000fe2000fffe0ff */
[----:B------:R-:W-:Y:S01]  /*0230*/  LOP3.LUT R0, R0, UR4, RZ, 0xfc, !PT ;  /* 0x0000000400007c12 */ /* 0x000fe2000f8efcff */
[----:B------:R-:W-:Y:S01]  /*0240*/  UIADD3 UR16, UPT, UPT, UR6, 0x3c6ef372, URZ ;  /* 0x3c6ef37206107890 */ /* 0x000fe2000fffe0ff */
[----:B------:R-:W-:Y:S01]  /*0250*/  SHF.R.U32.HI R6, RZ, 0x2, R11 ;  /* 0x00000002ff067819 */ /* 0x000fe2000001160b */
[----:B------:R-:W-:-:S02]  /*0260*/  UIADD3 UR17, UPT, UPT, UR7, 0x76cf5d0a, URZ ;  /* 0x76cf5d0a07117890 */ /* 0x000fc4000fffe0ff */
[----:B------:R-:W-:Y:S02]  /*0270*/  UIADD3 UR18, UPT, UPT, UR6, -0x255992d5, URZ ;  /* 0xdaa66d2b06127890 */ /* 0x000fe4000fffe0ff */
[----:B------:R-:W-:Y:S02]  /*0280*/  UIADD3 UR19, UPT, UPT, UR7, 0x32370b8f, URZ ;  /* 0x32370b8f07137890 */ /* 0x000fe4000fffe0ff */
[----:B------:R-:W-:Y:S02]  /*0290*/  UIADD3 UR20, UPT, UPT, UR6, 0x78dde6e4, URZ ;  /* 0x78dde6e406147890 */ /* 0x000fe4000fffe0ff */
[----:B------:R-:W-:Y:S02]  /*02a0*/  UIADD3 UR21, UPT, UPT, UR7, -0x126145ec, URZ ;  /* 0xed9eba1407157890 */ /* 0x000fe4000fffe0ff */
[----:B------:R-:W-:Y:S02]  /*02b0*/  UIADD3 UR22, UPT, UPT, UR6, 0x1715609d, URZ ;  /* 0x1715609d06167890 */ /* 0x000fe4000fffe0ff */
[----:B------:R-:W-:-:S02]  /*02c0*/  UIADD3 UR23, UPT, UPT, UR7, -0x56f99767, URZ ;  /* 0xa906689907177890 */ /* 0x000fc4000fffe0ff */
[----:B------:R-:W-:Y:S02]  /*02d0*/  UIADD3 UR24, UPT, UPT, UR6, -0x4ab325aa, URZ ;  /* 0xb54cda5606187890 */ /* 0x000fe4000fffe0ff */
[----:B------:R-:W-:Y:S02]  /*02e0*/  UIADD3 UR25, UPT, UPT, UR7, 0x646e171e, URZ ;  /* 0x646e171e07197890 */ /* 0x000fe4000fffe0ff */
[----:B------:R-:W-:Y:S02]  /*02f0*/  UIADD3 UR26, UPT, UPT, UR6, 0x5384540f, URZ ;  /* 0x5384540f061a7890 */ /* 0x000fe4000fffe0ff */
[----:B------:R-:W-:Y:S02]  /*0300*/  UIADD3 UR27, UPT, UPT, UR7, 0x1fd5c5a3, URZ ;  /* 0x1fd5c5a3071b7890 */ /* 0x000fe4000fffe0ff */
[----:B------:R-:W-:Y:S02]  /*0310*/  UIADD3 UR28, UPT, UPT, UR6, -0xe443238, URZ ;  /* 0xf1bbcdc8061c7890 */ /* 0x000fe4000fffe0ff */
[----:B------:R-:W-:-:S02]  /*0320*/  UIADD3 UR29, UPT, UPT, UR7, -0x24c28bd8, URZ ;  /* 0xdb3d7428071d7890 */ /* 0x000fc4000fffe0ff */
[----:B------:R-:W-:Y:S02]  /*0330*/  UIADD3 UR30, UPT, UPT, UR6, -0x700cb87f, URZ ;  /* 0x8ff34781061e7890 */ /* 0x000fe4000fffe0ff */
        /* <DEDUP_REMOVED lines=14> */
[C---:B-1----:R-:W-:Y:S01]  /*0420*/  @P0 IMAD.WIDE.U32 R16, R7.reuse, 0x20, R16 ;  /* 0x0000002007100825 */ /* 0x042fe200078e0010 */
[----:B------:R0:W5:Y:S03]  /*0430*/  @P0 LDG.E.128 R72, desc[UR8][R14.64+0x10] ;  /* 0x000010080e480981 */ /* 0x000166000c1e1d00 */
[----:B------:R-:W-:Y:S01]  /*0440*/  @P0 VIADD R7, R7, 0x20 ;  /* 0x0000002007070836 */ /* 0x000fe20000000000 */
[----:B------:R0:W5:Y:S02]  /*0450*/  @P0 LD.E.128 R68, desc[UR8][R16.64] ;  /* 0x0000000810440980 */ /* 0x000164000c101d00 */
[----:B------:R-:W1:Y:S01]  /*0460*/  @P2 LDC.64 R20, c[0x0][0x438] ;  /* 0x00010e00ff142b82 */ /* 0x000e620000000a00 */
[C---:B--2---:R-:W-:Y:S01]  /*0470*/  @P1 IMAD.WIDE.U32 R8, R4.reuse, 0x20, R8 ;  /* 0x0000002004081825 */ /* 0x044fe200078e0008 */
[----:B------:R0:W5:Y:S04]  /*0480*/  @P0 LD.E.128 R64, desc[UR8][R16.64+0x10] ;  /* 0x0000100810400980 */ /* 0x000168000c101d00 */
[----:B------:R0:W5:Y:S01]  /*0490*/  @P1 LDG.E.128 R92, desc[UR8][R8.64] ;  /* 0x00000008085c1981 */ /* 0x000162000c1e1d00 */
[----:B---3--:R-:W-:-:S03]  /*04a0*/  @P1 IMAD.WIDE.U32 R12, R4, 0x20, R12 ;  /* 0x00000020040c1825 */ /* 0x008fc600078e000c */
[----:B------:R0:W5:Y:S04]  /*04b0*/  @P1 LDG.E.128 R88, desc[UR8][R8.64+0x10] ;  /* 0x0000100808581981 */ /* 0x000168000c1e1d00 */
[----:B------:R0:W5:Y:S01]  /*04c0*/  @P1 LD.E.128 R84, desc[UR8][R12.64] ;  /* 0x000000080c541980 */ /* 0x000162000c101d00 */
[----:B----4-:R-:W-:-:S03]  /*04d0*/  @P2 IMAD.WIDE.U32 R18, R7, 0x20, R18 ;  /* 0x0000002007122825 */ /* 0x010fc600078e0012 */
[----:B------:R0:W5:Y:S04]  /*04e0*/  @P1 LD.E.128 R80, desc[UR8][R12.64+0x10] ;  /* 0x000010080c501980 */ /* 0x000168000c101d00 */
[----:B------:R0:W5:Y:S01]  /*04f0*/  @P2 LDG.E.128 R60, desc[UR8][R18.64] ;  /* 0x00000008123c2981 */ /* 0x000162000c1e1d00 */
[----:B-1----:R-:W-:-:S03]  /*0500*/  @P2 IMAD.WIDE.U32 R20, R7, 0x20, R20 ;  /* 0x0000002007142825 */ /* 0x002fc600078e0014 */
[----:B------:R0:W5:Y:S04]  /*0510*/  @P2 LDG.E.128 R56, desc[UR8][R18.64+0x10] ;  /* 0x0000100812382981 */ /* 0x000168000c1e1d00 */
[----:B------:R0:W5:Y:S04]  /*0520*/  @P2 LD.E.128 R52, desc[UR8][R20.64] ;  /* 0x0000000814342980 */ /* 0x000168000c101d00 */
[----:B------:R0:W5:Y:S01]  /*0530*/  @P2 LD.E.128 R48, desc[UR8][R20.64+0x10] ;  /* 0x0000100814302980 */ /* 0x000162000c101d00 */
[----:B------:R-:W-:Y:S01]  /*0540*/  ISETP.GE.U32.AND P0, PT, R2, 0x80, PT ;  /* 0x000000800200780c */ /* 0x000fe20003f06070 */
[----:B------:R-:W-:-:S12]  /*0550*/  @P2 VIADD R7, R7, 0x20 ;  /* 0x0000002007072836 */ /* 0x000fd80000000000 */
        /* <DEDUP_REMOVED lines=10> */
.L_x_5695:
[C---:B------:R-:W-:Y:S01]  /*0600*/  ISETP.GE.U32.AND P0, PT, R2.reuse, 0x40, PT ;  /* 0x000000400200780c */ /* 0x040fe20003f06070 */
[----:B------:R-:W-:Y:S01]  /*0610*/  IMAD.MOV.U32 R7, RZ, RZ, R4 ;  /* 0x000000ffff077224 */ /* 0x000fe200078e0004 */
[C---:B------:R-:W-:Y:S02]  /*0620*/  ISETP.GE.U32.AND P2, PT, R2.reuse, 0x60, PT ;  /* 0x000000600200780c */ /* 0x040fe40003f46070 */
[C---:B------:R-:W-:Y:S02]  /*0630*/  ISETP.GE.U32.AND P3, PT, R2.reuse, 0x80, PT ;  /* 0x000000800200780c */ /* 0x040fe40003f66070 */
[----:B------:R-:W-:-:S07]  /*0640*/  ISETP.GE.U32.AND P1, PT, R2, 0x20, PT ;  /* 0x000000200200780c */ /* 0x000fce0003f26070 */
[----:B------:R-:W0:Y:S06]  /*0650*/  @P0 LDC.64 R8, c[0x0][0x3d0] ;  /* 0x0000f400ff080b82 */ /* 0x000e2c0000000a00 */
[----:B------:R-:W-:Y:S02]  /*0660*/  @P1 LOP3.LUT R7, R4, 0x20, RZ, 0xfc, !PT ;  /* 0x0000002004071812 */ /* 0x000fe400078efcff */
[----:B------:R-:W1:Y:S08]  /*0670*/  @P2 LDC.64 R12, c[0x0][0x3d0] ;  /* 0x0000f400ff0c2b82 */ /* 0x000e700000000a00 */
[----:B------:R-:W2:Y:S08]  /*0680*/  @P3 LDC.64 R18, c[0x0][0x3d0] ;  /* 0x0000f400ff123b82 */ /* 0x000eb00000000a00 */
[----:B------:R-:W3:Y:S01]  /*0690*/  @P1 LDC.64 R14, c[0x0][0x3d0] ;  /* 0x0000f400ff0e1b82 */ /* 0x000ee20000000a00 */
[C---:B0-----:R-:W-:Y:S01]  /*06a0*/  @P0 IMAD.WIDE.U32 R8, R7.reuse, 0x20, R8 ;  /* 0x0000002007080825 */ /* 0x041fe200078e0008 */
[----:B------:R-:W-:-:S04]  /*06b0*/  @P0 IADD3 R7, PT, PT, R7, 0x20, RZ ;  /* 0x0000002007070810 */ /* 0x000fc80007ffe0ff */
[----:B------:R0:W5:Y:S01]  /*06c0*/  @P0 LDG.E.128 R76, desc[UR8][R8.64] ;  /* 0x00000008084c0981 */ /* 0x000162000c1e1d00 */
[----:B-1----:R-:W-:-:S03]  /*06d0*/  @P2 IMAD.WIDE.U32 R16, R7, 0x20, R12 ;  /* 0x0000002007102825 */ /* 0x002fc600078e000c */
[----:B------:R0:W5:Y:S01]  /*06e0*/  @P0 LDG.E.128 R72, desc[UR8][R8.64+0x10] ;  /* 0x0000100808480981 */ /* 0x000162000c1e1d00 */
[----:B------:R-:W-:-:S03]  /*06f0*/  @P2 VIADD R7, R7, 0x20 ;  /* 0x0000002007072836 */ /* 0x000fc60000000000 */
[----:B------:R0:W5:Y:S01]  /*0700*/  @P2 LDG.E.128 R60, desc[UR8][R16.64] ;  /* 0x00000008103c2981 */ /* 0x000162000c1e1d00 */
[----:B--2---:R-:W-:-:S03]  /*0710*/  @P3 IMAD.WIDE.U32 R12, R7, 0x20, R18 ;  /* 0x00000020070c3825 */ /* 0x004fc600078e0012 */
[----:B------:R0:W5:Y:S04]  /*0720*/  @P2 LDG.E.128 R56, desc[UR8][R16.64+0x10] ;  /* 0x0000100810382981 */ /* 0x000168000c1e1d00 */
[----:B------:R0:W5:Y:S01]  /*0730*/  @P3 LDG.E.128 R44, desc[UR8][R12.64] ;  /* 0x000000080c2c3981 */ /* 0x000162000c1e1d00 */
[----:B---3--:R-:W-:-:S03]  /*0740*/  @P1 IMAD.WIDE.U32 R14, R4, 0x20, R14 ;  /* 0x00000020040e1825 */ /* 0x008fc600078e000e */
        /* <DEDUP_REMOVED lines=19> */
.L_x_5696:
[----:B------:R-:W-:Y:S05]  /*0880*/  BSYNC.RECONVERGENT B0 ;  /* 0x0000000000007941 */ /* 0x000fea0003800200 */
.L_x_5694:
[----:B------:R-:W1:Y:S02]  /*0890*/  LDCU UR4, c[0x0][0x384] ;  /* 0x00007080ff0477ac */ /* 0x000e640008000800 */
[----:B-1----:R-:W-:-:S13]  /*08a0*/  ISETP.GE.AND P0, PT, R0, UR4, PT ;  /* 0x0000000400007c0c */ /* 0x002fda000bf06270 */
[----:B------:R-:W-:Y:S05]  /*08b0*/  @P0 EXIT ;  /* 0x000000000000094d */ /* 0x000fea0003800000 */
[----:B------:R-:W-:Y:S01]  /*08c0*/  IMAD.HI.U32 R7, R3, -0x326172a9, RZ ;  /* 0xcd9e8d5703077827 */ /* 0x000fe200078e00ff */
[----:B------:R-:W-:Y:S01]  /*08d0*/  BSSY B0, `(.L_x_5697) ;  /* 0x00021a0000007945 */ /* 0x000fe20003800000 */
[----:B------:R-:W1:Y:S02]  /*08e0*/  LDCU UR32, c[0x0][0x388] ;  /* 0x00007100ff2077ac */ /* 0x000e640008000800 */
[C---:B0-----:R-:W-:Y:S01]  /*08f0*/  IMAD.HI.U32 R8, R5.reuse, -0x2daee0ad, RZ ;  /* 0xd2511f5305087827 */ /* 0x041fe200078e00ff */
[----:B------:R-:W-:Y:S01]  /*0900*/  LOP3.LUT R7, R6, UR6, R7, 0x96, !PT ;  /* 0x0000000606077c12 */ /* 0x000fe2000f8e9607 */
[----:B------:R-:W0:Y:S02]  /*0910*/  LDCU.U8 UR12, c[0x0][0x410] ;  /* 0x00008200ff0c77ac */ /* 0x000e240008000000 */
        /* <DEDUP_REMOVED lines=59> */
[----:B------:R-:W-:Y:S01]  /*0cd0*/  IMAD R12, R16, -0x326172a9, RZ ;  /* 0xcd9e8d57100c7824 */ /* 0x000fe200078e02ff */
[----:B------:R-:W-:Y:S01]  /*0ce0*/  LOP3.LUT R9, R10, 0x3, RZ, 0xc0, !PT ;  /* 0x000000030a097812 */ /* 0x000fe200078ec0ff */
[----:B01234-:R-:W-:-:S07]  /*0cf0*/  IMAD.MOV.U32 R10, RZ, RZ, RZ ;  /* 0x000000ffff0a7224 */ /* 0x01ffce00078e00ff */
.L_x_6206:
        /* <DEDUP_REMOVED lines=39> */
.L_x_5703:
        /* <DEDUP_REMOVED lines=13> */
.L_x_5705:
[----:B------:R-:W-:Y:S05]  /*1040*/  BSYNC.RECONVERGENT B3 ;  /* 0x0000000000037941 */ /* 0x000fea0003800200 */
.L_x_5704:
        /* <DEDUP_REMOVED lines=42> */
.L_x_5702:
[----:B------:R-:W-:Y:S05]  /*12f0*/  BSYNC.RECONVERGENT B2 ;  /* 0x0000000000027941 */ /* 0x000fea0003800200 */
.L_x_5701:
        /* <DEDUP_REMOVED lines=29> */
.L_x_5708:
        /* <DEDUP_REMOVED lines=13> */
.L_x_5710:
[----:B------:R-:W-:Y:S05]  /*15a0*/  BSYNC.RECONVERGENT B3 ;  /* 0x0000000000037941 */ /* 0x000fea0003800200 */
.L_x_5709:
        /* <DEDUP_REMOVED lines=43> */
.L_x_5707:
[----:B------:R-:W-:Y:S05]  /*1860*/  BSYNC.RECONVERGENT B2 ;  /* 0x0000000000027941 */ /* 0x000fea0003800200 */
.L_x_5706:
        /* <DEDUP_REMOVED lines=9> */
[----:B------:R-:W-:Y:S02]  /*1900*/  @P1 SHF.L.U32 R96, R96, 0x10, RZ ;  /* 0x0000001060601819 */ /* 0x000fe400000006ff */
        /* <DEDUP_REMOVED lines=16> */
.L_x_5713:
        /* <DEDUP_REMOVED lines=13> */
.L_x_5715:
[----:B------:R-:W-:Y:S05]  /*1ae0*/  BSYNC.RECONVERGENT B3 ;  /* 0x0000000000037941 */ /* 0x000fea0003800200 */
.L_x_5714:
        /* <DEDUP_REMOVED lines=43> */
.L_x_5712:
[----:B------:R-:W-:Y:S05]  /*1da0*/  BSYNC.RECONVERGENT B2 ;  /* 0x0000000000027941 */ /* 0x000fea0003800200 */
.L_x_5711:
[----:B------:R-:W-:Y:S01]  /*1db0*/  I2FP.F32.U32 R96, R9 ;  /* 0x0000000900607245 */ /* 0x000fe20000201000 */
[----:B------:R-:W-:Y:S01]  /*1dc0*/  IMAD.U32 R9, R97, 0x10000, RZ ;  /* 0x0001000061097824 */ /* 0x000fe200078e00ff */
[----:B------:R-:W-:Y:S01]  /*1dd0*/  ISETP.NE.AND P3, PT, R110, 0x1, PT ;  /* 0x000000016e00780c */ /* 0x000fe20003f65270 */
[----:B------:R-:W-:Y:S01]  /*1de0*/  @P1 IMAD.U32 R109, R25, 0x10000, RZ ;  /* 0x00010000196d1824 */ /* 0x000fe200078e00ff */
[----:B------:R-:W-:Y:S01]  /*1df0*/  LOP3.LUT R13, R13, 0xfffffffb, RZ, 0xc0, !PT ;  /* 0xfffffffb0d0d7812 */ /* 0x000fe200078ec0ff */
[----:B------:R-:W-:Y:S01]  /*1e00*/  FFMA.FTZ R96, R96, R125, 1.1641532182693481445e-10 ;  /* 0x2f00000060607423 */ /* 0x000fe2000001007d */
[----:B------:R-:W-:Y:S01]  /*1e10*/  FMUL.FTZ R9, R9, R138 ;  /* 0x0000008a09097220 */ /* 0x000fe20000410000 */
[----:B------:R-:W-:Y:S03]  /*1e20*/  BSSY.RECONVERGENT B2, `(.L_x_5716) ;  /* 0x000004c000027945 */ /* 0x000fe60003800200 */
[----:B------:R-:W-:-:S04]  /*1e30*/  FSETP.GTU.FTZ.AND P2, PT, R96, R137, PT ;  /* 0x000000896000720b */ /* 0x000fc80003f5c000 */
[----:B------:R-:W-:Y:S01]  /*1e40*/  FSEL R102, R9, RZ, !P2 ;  /* 0x000000ff09667208 */ /* 0x000fe20005000000 */
[----:B------:R-:W-:Y:S01]  /*1e50*/  IMAD.MOV.U32 R9, RZ, RZ, R12 ;  /* 0x000000ffff097224 */ /* 0x000fe200078e000c */
[----:B------:R-:W-:-:S03]  /*1e60*/  PLOP3.LUT P2, PT, P2, PT, PT, 0x8, 0x80 ;  /* 0x000000000080781c */ /* 0x000fc6000174e170 */
[----:B------:R-:W-:Y:S01]  /*1e70*/  @P1 FADD.FTZ R102, R109, R102 ;  /* 0x000000666d661221 */ /* 0x000fe20000010000 */
[----:B------:R-:W-:Y:S01]  /*1e80*/  PRMT R109, R97, 0x7632, R109 ;  /* 0x00007632616d7816 */ /* 0x000fe2000000006d */
[----:B------:R-:W-:-:S03]  /*1e90*/  HFMA2 R97, -RZ, RZ, 0, 1.1920928955078125e-07 ;  /* 0x00000002ff617431 */ /* 0x000fc600000001ff */
        /* <DEDUP_REMOVED lines=11> */
.L_x_5718:
        /* <DEDUP_REMOVED lines=13> */
.L_x_5720:
[----:B------:R-:W-:Y:S05]  /*2020*/  BSYNC.RECONVERGENT B3 ;  /* 0x0000000000037941 */ /* 0x000fea0003800200 */
.L_x_5719:
        /* <DEDUP_REMOVED lines=43> */
.L_x_5717:
[----:B------:R-:W-:Y:S05]  /*22e0*/  BSYNC.RECONVERGENT B2 ;  /* 0x0000000000027941 */ /* 0x000fea0003800200 */
.L_x_5716:
        /* <DEDUP_REMOVED lines=26> */
.L_x_5723:
        /* <DEDUP_REMOVED lines=13> */
.L_x_5725:
[----:B------:R-:W-:Y:S05]  /*2560*/  BSYNC.RECONVERGENT B3 ;  /* 0x0000000000037941 */ /* 0x000fea0003800200 */
.L_x_5724:
        /* <DEDUP_REMOVED lines=43> */
.L_x_5722:
[----:B------:R-:W-:Y:S05]  /*2820*/  BSYNC.RECONVERGENT B2 ;  /* 0x0000000000027941 */ /* 0x000fea0003800200 */
.L_x_5721:
        /* <DEDUP_REMOVED lines=24> */
.L_x_5728:
        /* <DEDUP_REMOVED lines=13> */
.L_x_5730:
[----:B------:R-:W-:Y:S05]  /*2a80*/  BSYNC.RECONVERGENT B3 ;  /* 0x0000000000037941 */ /* 0x000fea0003800200 */
.L_x_5729:
        /* <DEDUP_REMOVED lines=43> */
.L_x_5727:
[----:B------:R-:W-:Y:S05]  /*2d40*/  BSYNC.RECONVERGENT B2 ;  /* 0x0000000000027941 */ /* 0x000fea0003800200 */
.L_x_5726:
        /* <DEDUP_REMOVED lines=24> */
.L_x_5733:
        /* <DEDUP_REMOVED lines=13> */
.L_x_5735:
[----:B------:R-:W-:Y:S05]  /*2fa0*/  BSYNC.RECONVERGENT B3 ;  /* 0x0000000000037941 */ /* 0x000fea0003800200 */
.L_x_5734:
        /* <DEDUP_REMOVED lines=43> */
.L_x_5732:
[----:B------:R-:W-:Y:S05]  /*3260*/  BSYNC.RECONVERGENT B2 ;  /* 0x0000000000027941 */ /* 0x000fea0003800200 */
.L_x_5731:
        /* <DEDUP_REMOVED lines=10> */
[----:B------:R-:W-:Y:S01]  /*3310*/  FSEL R121, R9, RZ, !P4 ;  /* 0x000000ff09797208 */ /* 0x000fe20006000000 */
[----:B------:R-:W-:Y:S01]  /*3320*/  HFMA2 R9, -RZ, RZ, 0, 1.1920928955078125e-07 ;  /* 0x00000002ff097431 */ /* 0x000fe200000001ff */
        /* <DEDUP_REMOVED lines=12> */
.L_x_5738:
        /* <DEDUP_REMOVED lines=13> */
.L_x_5740:
[----:B------:R-:W-:Y:S05]  /*34c0*/  BSYNC.RECONVERGENT B3 ;  /* 0x0000000000037941 */ /* 0x000fea0003800200 */
.L_x_5739:
        /* <DEDUP_REMOVED lines=41> */
[----:B------:R-:W-:Y:S02]  /*3760*/  IMAD.MOV.U32 R97, RZ, RZ, R132 ;  /* 0x000000ffff617224 */ /* 0x000fe400078e0084 */
[----:B------:R-:W-:-:S07]  /*3770*/  IMAD.MOV.U32 R132, RZ, RZ, R96 ;  /* 0x000000ffff847224 */ /* 0x000fce00078e0060 */
.L_x_5737:
[----:B------:R-:W-:Y:S05]  /*3780*/  BSYNC.RECONVERGENT B2 ;  /* 0x0000000000027941 */ /* 0x000fea0003800200 */
.L_x_5736:
[----:B------:R-:W-:Y:S01]  /*3790*/  I2FP.F32.U32 R96, R97 ;  /* 0x0000006100607245 */ /* 0x000fe20000201000 */
[----:B------:R-:W-:Y:S01]  /*37a0*/  IMAD.U32 R97, R142, 0x10000, RZ ;  /* 0x000100008e617824 */ /* 0x000fe200078e00ff */
[----:B------:R-:W-:-:S03]  /*37b0*/  @P1 PRMT R98, R27, 0x7632, R98 ;  /* 0x000076321b621816 */ /* 0x000fc60000000062 */
[----:B------:R-:W-:Y:S01]  /*37c0*/  FFMA.FTZ R96, R96, R125, 1.1641532182693481445e-10 ;  /* 0x2f00000060607423 */ /* 0x000fe2000001007d */
[----:B------:R-:W-:Y:S01]  /*37d0*/  FMUL.FTZ R97, R97, R138 ;  /* 0x0000008a61617220 */ /* 0x000fe20000410000 */
[----:B------:R-:W-:-:S03]  /*37e0*/  @P1 IMAD.U32 R98, R98, 0x10000, RZ ;  /* 0x0001000062621824 */ /* 0x000fc600078e00ff */
        /* <DEDUP_REMOVED lines=10> */
.L_x_5700:
        /* <DEDUP_REMOVED lines=16> */
.L_x_5744:
        /* <DEDUP_REMOVED lines=13> */
.L_x_5746:
[----:B------:R-:W-:Y:S05]  /*3a60*/  BSYNC.RECONVERGENT B3 ;  /* 0x0000000000037941 */ /* 0x000fea0003800200 */
.L_x_5745:
        /* <DEDUP_REMOVED lines=41> */
[----:B------:R-:W-:-:S07]  /*3d00*/  LOP3.LUT R7, R14, UR31, R133, 0x96, !PT ;  /* 0x0000001f0e077c12 */ /* 0x000fce000f8e9685 */
.L_x_5743:
[----:B------:R-:W-:Y:S05]  /*3d10*/  BSYNC.RECONVERGENT B2 ;  /* 0x0000000000027941 */ /* 0x000fea0003800200 */
.L_x_5742:
[----:B------:R-:W0:Y:S01]  /*3d20*/  LDC R138, c[0x0][0x404] ;  /* 0x00010100ff8a7b82 */ /* 0x000e220000000800 */
[----:B------:R-:W-:Y:S01]  /*3d30*/  I2FP.F32.U32 R14, R11 ;  /* 0x0000000b000e7245 */ /* 0x000fe20000201000 */
[----:B------:R-:W-:Y:S01]  /*3d40*/  IMAD.MOV.U32 R21, RZ, RZ, 0x2f800000 ;  /* 0x2f800000ff157424 */ /* 0x000fe200078e00ff */
[----:B------:R-:W-:Y:S01]  /*3d50*/  ISETP.NE.AND P3, PT, R15, 0x1, PT ;  /* 0x000000010f00780c */ /* 0x000fe20003f65270 */
[----:B------:R-:W-:Y:S01]  /*3d60*/  BSSY.RECONVERGENT B2, `(.L_x_5747) ;  /* 0x000004f000027945 */ /* 0x000fe20003800200 */
[----:B------:R-:W-:Y:S01]  /*3d70*/  LOP3.LUT R13, R13, 0xffffffef, RZ, 0xc0, !PT ;  /* 0xffffffef0d0d7812 */ /* 0x000fe200078ec0ff */
[----:B------:R-:W-:Y:S01]  /*3d80*/  FFMA.FTZ R9, R14, R21, 1.1641532182693481445e-10 ;  /* 0x2f0000000e097423 */ /* 0x000fe20000010015 */
[C---:B-----5:R-:W-:Y:S01]  /*3d90*/  IMAD.U32 R14, R96.reuse, 0x10000, RZ ;  /* 0x00010000600e7824 */ /* 0x060fe200078e00ff */
        /* <DEDUP_REMOVED lines=18> */
.L_x_5749:
        /* <DEDUP_REMOVED lines=13> */
.L_x_5751:
[----:B------:R-:W-:Y:S05]  /*3f90*/  BSYNC.RECONVERGENT B3 ;  /* 0x0000000000037941 */ /* 0x000fea0003800200 */
.L_x_5750:
        /* <DEDUP_REMOVED lines=43> */
.L_x_5748:
[----:B------:R-:W-:Y:S05]  /*4250*/  BSYNC.RECONVERGENT B2 ;  /* 0x0000000000027941 */ /* 0x000fea0003800200 */
.L_x_5747:
[----:B------:R-:W-:Y:S01]  /*4260*/  I2FP.F32.U32 R14, R9 ;  /* 0x00000009000e7245 */ /* 0x000fe20000201000 */
[----:B------:R-:W-:Y:S01]  /*4270*/  IMAD.U32 R16, R28, 0x10000, RZ ;  /* 0x000100001c107824 */ /* 0x000fe200078e00ff */
[----:B------:R-:W-:Y:S01]  /*4280*/  ISETP.NE.AND P3, PT, R17, 0x1, PT ;  /* 0x000000011100780c */ /* 0x000fe20003f65270 */
[----:B------:R-:W-:Y:S01]  /*4290*/  BSSY.RECONVERGENT B2, `(.L_x_5752) ;  /* 0x000004f000027945 */ /* 0x000fe20003800200 */
[----:B------:R-:W-:Y:S01]  /*42a0*/  MOV R18, 0x2 ;  /* 0x0000000200127802 */ /* 0x000fe20000000f00 */
[----:B------:R-:W-:Y:S01]  /*42b0*/  FFMA.FTZ R9, R14, R21, 1.1641532182693481445e-10 ;  /* 0x2f0000000e097423 */ /* 0x000fe20000010015 */
[----:B------:R-:W-:Y:S01]  /*42c0*/  FMUL.FTZ R16, R16, R125 ;  /* 0x0000007d10107220 */ /* 0x000fe20000410000 */
[----:B------:R-:W-:-:S03]  /*42d0*/  @P1 IMAD.U32 R14, R24, 0x10000, RZ ;  /* 0x00010000180e1824 */ /* 0x000fc600078e00ff */
[----:B------:R-:W-:-:S04]  /*42e0*/  FSETP.GTU.FTZ.AND P2, PT, R9, R138, PT ;  /* 0x0000008a0900720b */ /* 0x000fc80003f5c000 */
[----:B------:R-:W-:-:S05]  /*42f0*/  FSEL R16, R16, RZ, !P2 ;  /* 0x000000ff10107208 */ /* 0x000fca0005000000 */
        /* <DEDUP_REMOVED lines=15> */
.L_x_5754:
        /* <DEDUP_REMOVED lines=13> */
.L_x_5756:
[----:B------:R-:W-:Y:S05]  /*44c0*/  BSYNC.RECONVERGENT B3 ;  /* 0x0000000000037941 */ /* 0x000fea0003800200 */
.L_x_5755:
        /* <DEDUP_REMOVED lines=43> */
.L_x_5753:
[----:B------:R-:W-:Y:S05]  /*4780*/  BSYNC.RECONVERGENT B2 ;  /* 0x0000000000027941 */ /* 0x000fea0003800200 */
.L_x_5752:
        /* <DEDUP_REMOVED lines=22> */
.L_x_5759:
        /* <DEDUP_REMOVED lines=13> */
.L_x_5761:
[----:B------:R-:W-:Y:S05]  /*49c0*/  BSYNC.RECONVERGENT B3 ;  /* 0x0000000000037941 */ /* 0x000fea0003800200 */
.L_x_5760:
        /* <DEDUP_REMOVED lines=43> */
.L_x_5758:
[----:B------:R-:W-:Y:S05]  /*4c80*/  BSYNC.RECONVERGENT B2 ;  /* 0x0000000000027941 */ /* 0x000fea0003800200 */
.L_x_5757:
        /* <DEDUP_REMOVED lines=10> */
[----:B------:R-:W-:Y:S01]  /*4d30*/  @P1 SHF.L.U32 R16, R9, 0x10, RZ ;  /* 0x0000001009101819 */ /* 0x000fe200000006ff */
[----:B------:R-:W-:Y:S02]  /*4d40*/  IMAD.MOV.U32 R9, RZ, RZ, R12 ;  /* 0x000000ffff097224 */ /* 0x000fe400078e000c */
[----:B------:R-:W-:Y:S01]  /*4d50*/  FADD.FTZ R15, R15, R18 ;  /* 0x000000120f0f7221 */ /* 0x000fe20000010000 */
[----:B------:R-:W-:-:S03]  /*4d60*/  IMAD.MOV.U32 R18, RZ, RZ, 0x2 ;  /* 0x00000002ff127424 */ /* 0x000fc600078e00ff */
[----:B------:R-:W-:Y:S01]  /*4d70*/  @P1 FADD.FTZ R101, R15, R16 ;  /* 0x000000100f651221 */ /* 0x000fe20000010000 */
        /* <DEDUP_REMOVED lines=12> */
.L_x_5764:
        /* <DEDUP_REMOVED lines=13> */
.L_x_5766:
[----:B------:R-:W-:Y:S05]  /*4f10*/  BSYNC.RECONVERGENT B3 ;  /* 0x0000000000037941 */ /* 0x000fea0003800200 */
.L_x_5765:
        /* <DEDUP_REMOVED lines=43> */
.L_x_5763:
[----:B------:R-:W-:Y:S05]  /*51d0*/  BSYNC.RECONVERGENT B2 ;  /* 0x0000000000027941 */ /* 0x000fea0003800200 */
.L_x_5762:
[----:B------:R-:W-:Y:S01]  /*51e0*/  I2FP.F32.U32 R16, R9 ;  /* 0x0000000900107245 */ /* 0x000fe20000201000 */
[----:B------:R-:W-:Y:S01]  /*51f0*/  BSSY.RECONVERGENT B2, `(.L_x_5767) ;  /* 0x000004f000027945 */ /* 0x000fe20003800200 */
[----:B------:R-:W-:Y:S01]  /*5200*/  ISETP.NE.AND P3, PT, R18, 0x1, PT ;  /* 0x000000011200780c */ /* 0x000fe20003f65270 */
[----:B------:R-:W-:Y:S01]  /*5210*/  HFMA2 R96, -RZ, RZ, 0, 1.1920928955078125e-07 ;  /* 0x00000002ff607431 */ /* 0x000fe200000001ff */
[----:B------:R-:W-:Y:S01]  /*5220*/  LOP3.LUT R13, R13, 0xfffffffb, RZ, 0xc0, !PT ;  /* 0xfffffffb0d0d7812 */ /* 0x000fe200078ec0ff */
[----:B------:R-:W-:Y:S01]  /*5230*/  FFMA.FTZ R9, R16, R21, 1.1641532182693481445e-10 ;  /* 0x2f00000010097423 */ /* 0x000fe20000010015 */
[C---:B------:R-:W-:Y:S01]  /*5240*/  IMAD.U32 R16, R97.reuse, 0x10000, RZ ;  /* 0x0001000061107824 */ /* 0x040fe200078e00ff */
[----:B------:R-:W-:-:S03]  /*5250*/  PRMT R17, R97, 0x7632, R17 ;  /* 0x0000763261117816 */ /* 0x000fc60000000011 */
        /* <DEDUP_REMOVED lines=15> */
.L_x_5769:
        /* <DEDUP_REMOVED lines=13> */
.L_x_5771:
[----:B------:R-:W-:Y:S05]  /*5420*/  BSYNC.RECONVERGENT B3 ;  /* 0x0000000000037941 */ /* 0x000fea0003800200 */
.L_x_5770:
        /* <DEDUP_REMOVED lines=43> */
.L_x_5768:
[----:B------:R-:W-:Y:S05]  /*56e0*/  BSYNC.RECONVERGENT B2 ;  /* 0x0000000000027941 */ /* 0x000fea0003800200 */
.L_x_5767:
        /* <DEDUP_REMOVED lines=25> */
.L_x_5774:
        /* <DEDUP_REMOVED lines=13> */
.L_x_5776:
[----:B------:R-:W-:Y:S05]  /*5950*/  BSYNC.RECONVERGENT B3 ;  /* 0x0000000000037941 */ /* 0x000fea0003800200 */
.L_x_5775:
        /* <DEDUP_REMOVED lines=43> */
.L_x_5773:
[----:B------:R-:W-:Y:S05]  /*5c10*/  BSYNC.RECONVERGENT B2 ;  /* 0x0000000000027941 */ /* 0x000fea0003800200 */
.L_x_5772:
        /* <DEDUP_REMOVED lines=22> */
.L_x_5779:
        /* <DEDUP_REMOVED lines=13> */
.L_x_5781:
[----:B------:R-:W-:Y:S05]  /*5e50*/  BSYNC.RECONVERGENT B3 ;  /* 0x0000000000037941 */ /* 0x000fea0003800200 */
.L_x_5780:
        /* <DEDUP_REMOVED lines=43> */
.L_x_5778:
[----:B------:R-:W-:Y:S05]  /*6110*/  BSYNC.RECONVERGENT B2 ;  /* 0x0000000000027941 */ /* 0x000fea0003800200 */
.L_x_5777:
[----:B------:R-:W-:Y:S01]  /*6120*/  I2FP.F32.U32 R18, R9 ;  /* 0x0000000900127245 */ /* 0x000fe20000201000 */
[----:B------:R-:W-:Y:S01]  /*6130*/  BSSY.RECONVERGENT B2, `(.L_x_5782) ;  /* 0x0000053000027945 */ /* 0x000fe20003800200 */
[----:B------:R-:W-:Y:S01]  /*6140*/  PRMT R9, R29, 0x7632, R9 ;  /* 0x000076321d097816 */ /* 0x000fe20000000009 */
[----:B------:R-:W-:-:S04]  /*6150*/  IMAD.MOV.U32 R19, RZ, RZ, 0x2 ;  /* 0x00000002ff137424 */ /* 0x000fc800078e00ff */
[----:B------:R-:W-:Y:S02]  /*6160*/  IMAD.U32 R20, R9, 0x10000, RZ ;  /* 0x0001000009147824 */ /* 0x000fe400078e00ff */
[----:B------:R-:W-:Y:S02]  /*6170*/  FFMA.FTZ R9, R18, R21, 1.1641532182693481445e-10 ;  /* 0x2f00000012097423 */ /* 0x000fe40000010015 */
[----:B------:R-:W-:-:S03]  /*6180*/  FMUL.FTZ R20, R20, R125 ;  /* 0x0000007d14147220 */ /* 0x000fc60000410000 */
[----:B------:R-:W-:Y:S02]  /*6190*/  FSETP.GTU.FTZ.AND P2, PT, R9, R138, PT ;  /* 0x0000008a0900720b */ /* 0x000fe40003f5c000 */
[----:B------:R-:W-:Y:S02]  /*61a0*/  @P1 PRMT R9, R25, 0x7632, R9 ;  /* 0x0000763219091816 */ /* 0x000fe40000000009 */
[----:B------:R-:W-:Y:S02]  /*61b0*/  FSEL R20, R20, RZ, !P2 ;  /* 0x000000ff14147208 */ /* 0x000fe40005000000 */
[----:B------:R-:W-:-:S03]  /*61c0*/  @P1 SHF.L.U32 R110, R9, 0x10, RZ ;  /* 0x00000010096e1819 */ /* 0x000fc600000006ff */
[----:B------:R-:W-:Y:S01]  /*61d0*/  FADD.FTZ R9, R17, R20 ;  /* 0x0000001411097221 */ /* 0x000fe20000010000 */
[----:B------:R-:W-:Y:S02]  /*61e0*/  SEL R17, RZ, 0x1, P2 ;  /* 0x00000001ff117807 */ /* 0x000fe40001000000 */
        /* <DEDUP_REMOVED lines=14> */
.L_x_5784:
        /* <DEDUP_REMOVED lines=13> */
.L_x_5786:
[----:B------:R-:W-:Y:S05]  /*63a0*/  BSYNC.RECONVERGENT B3 ;  /* 0x0000000000037941 */ /* 0x000fea0003800200 */
.L_x_5785:
        /* <DEDUP_REMOVED lines=43> */
.L_x_5783:
[----:B------:R-:W-:Y:S05]  /*6660*/  BSYNC.RECONVERGENT B2 ;  /* 0x0000000000027941 */ /* 0x000fea0003800200 */
.L_x_5782:
[----:B------:R-:W-:Y:S01]  /*6670*/  I2FP.F32.U32 R18, R9 ;  /* 0x0000000900127245 */ /* 0x000fe20000201000 */
[----:B------:R-:W-:Y:S01]  /*6680*/  IMAD.U32 R20, R98, 0x10000, RZ ;  /* 0x0001000062147824 */ /* 0x000fe200078e00ff */
[----:B------:R-:W-:Y:S01]  /*6690*/  ISETP.NE.AND P3, PT, R19, 0x1, PT ;  /* 0x000000011300780c */ /* 0x000fe20003f65270 */
[----:B------:R-:W-:Y:S01]  /*66a0*/  BSSY.RECONVERGENT B2, `(.L_x_5787) ;  /* 0x000004b000027945 */ /* 0x000fe20003800200 */
[----:B------:R-:W-:Y:S02]  /*66b0*/  HFMA2 R97, -RZ, RZ, 0, 1.1920928955078125e-07 ;  /* 0x00000002ff617431 */ /* 0x000fe400000001ff */
[----:B------:R-:W-:Y:S01]  /*66c0*/  FFMA.FTZ R9, R18, R21, 1.1641532182693481445e-10 ;  /* 0x2f00000012097423 */ /* 0x000fe20000010015 */
[----:B------:R-:W-:Y:S01]  /*66d0*/  FMUL.FTZ R20, R20, R125 ;  /* 0x0000007d14147220 */ /* 0x000fe20000410000 */
[----:B------:R-:W-:-:S03]  /*66e0*/  PRMT R98, R98, 0x7632, R98 ;  /* 0x0000763262627816 */ /* 0x000fc60000000062 */
        /* <DEDUP_REMOVED lines=13> */
.L_x_5789:
        /* <DEDUP_REMOVED lines=13> */
.L_x_5791:
[----:B------:R-:W-:Y:S05]  /*6890*/  BSYNC.RECONVERGENT B3 ;  /* 0x0000000000037941 */ /* 0x000fea0003800200 */
.L_x_5790:
        /* <DEDUP_REMOVED lines=43> */
.L_x_5788:
[----:B------:R-:W-:Y:S05]  /*6b50*/  BSYNC.RECONVERGENT B2 ;  /* 0x0000000000027941 */ /* 0x000fea0003800200 */
.L_x_5787:
        /* <DEDUP_REMOVED lines=25> */
.L_x_5794:
        /* <DEDUP_REMOVED lines=13> */
.L_x_5796:
[----:B------:R-:W-:Y:S05]  /*6dc0*/  BSYNC.RECONVERGENT B3 ;  /* 0x0000000000037941 */ /* 0x000fea0003800200 */
.L_x_5795:
        /* <DEDUP_REMOVED lines=41> */
[----:B------:R-:W-:Y:S02]  /*7060*/  HFMA2 R96, -RZ, RZ, 0, 0 ;  /* 0x00000000ff607431 */ /* 0x000fe400000001ff */
[----:B------:R-:W-:-:S07]  /*7070*/  IMAD.MOV.U32 R12, RZ, RZ, R140 ;  /* 0x000000ffff0c7224 */ /* 0x000fce00078e008c */
.L_x_5793:
[----:B------:R-:W-:Y:S05]  /*7080*/  BSYNC.RECONVERGENT B2 ;  /* 0x0000000000027941 */ /* 0x000fea0003800200 */
.L_x_5792:
        /* <DEDUP_REMOVED lines=20> */
.L_x_5799:
        /* <DEDUP_REMOVED lines=13> */
.L_x_5801:
[----:B------:R-:W-:Y:S05]  /*72a0*/  BSYNC.RECONVERGENT B3 ;  /* 0x0000000000037941 */ /* 0x000fea0003800200 */
.L_x_5800:
        /* <DEDUP_REMOVED lines=43> */
.L_x_5798:
[----:B------:R-:W-:Y:S05]  /*7560*/  BSYNC.RECONVERGENT B2 ;  /* 0x0000000000027941 */ /* 0x000fea0003800200 */
.L_x_5797:
[----:B------:R-:W-:Y:S01]  /*7570*/  PRMT R9, R30, 0x7632, R9 ;  /* 0x000076321e097816 */ /* 0x000fe20000000009 */
[----:B------:R-:W-:Y:S01]  /*7580*/  BSSY.RECONVERGENT B2, `(.L_x_5802) ;  /* 0x0000054000027945 */ /* 0x000fe20003800200 */
[----:B------:R-:W-:Y:S01]  /*7590*/  I2FP.F32.U32 R20, R20 ;  /* 0x0000001400147245 */ /* 0x000fe20000201000 */
[----:B------:R-:W-:Y:S02]  /*75a0*/  IMAD.MOV.U32 R98, RZ, RZ, 0x2 ;  /* 0x00000002ff627424 */ /* 0x000fe400078e00ff */
[----:B------:R-:W-:Y:S02]  /*75b0*/  IMAD.U32 R96, R9, 0x10000, RZ ;  /* 0x0001000009607824 */ /* 0x000fe400078e00ff */
[----:B------:R-:W-:Y:S01]  /*75c0*/  FFMA.FTZ R9, R20, R21, 1.1641532182693481445e-10 ;  /* 0x2f00000014097423 */ /* 0x000fe20000010015 */
[----:B------:R-:W-:Y:S01]  /*75d0*/  @P1 PRMT R20, R26, 0x7632, R20 ;  /* 0x000076321a141816 */ /* 0x000fe20000000014 */
[----:B------:R-:W-:-:S03]  /*75e0*/  FMUL.FTZ R96, R96, R125 ;  /* 0x0000007d60607220 */ /* 0x000fc60000410000 */
[----:B------:R-:W-:Y:S02]  /*75f0*/  FSETP.GTU.FTZ.AND P4, PT, R9, R138, PT ;  /* 0x0000008a0900720b */ /* 0x000fe40003f9c000 */
[----:B------:R-:W-:Y:S02]  /*7600*/  @P1 SHF.L.U32 R20, R20, 0x10, RZ ;  /* 0x0000001014141819 */ /* 0x000fe400000006ff */
[----:B------:R-:W-:Y:S02]  /*7610*/  FSEL R96, R96, RZ, !P4 ;  /* 0x000000ff60607208 */ /* 0x000fe40006000000 */
[----:B------:R-:W-:Y:S02]  /*7620*/  SEL R9, RZ, 0x1, P4 ;  /* 0x00000001ff097807 */ /* 0x000fe40002000000 */
[----:B------:R-:W-:Y:S01]  /*7630*/  ISETP.NE.AND P4, PT, R97, 0x1, PT ;  /* 0x000000016100780c */ /* 0x000fe20003f85270 */
[----:B------:R-:W-:-:S04]  /*7640*/  FADD.FTZ R19, R19, R96 ;  /* 0x0000006013137221 */ /* 0x000fc80000010000 */
[----:B------:R-:W-:Y:S01]  /*7650*/  @P1 FADD.FTZ R122, R19, R20 ;  /* 0x00000014137a1221 */ /* 0x000fe20000010000 */
[--C-:B------:R-:W-:Y:S01]  /*7660*/  @!P1 IMAD.MOV.U32 R122, RZ, RZ, R19.reuse ;  /* 0x000000ffff7a9224 */ /* 0x100fe200078e0013 */
[----:B------:R-:W-:Y:S01]  /*7670*/  PRMT R19, R9, 0x7610, R19 ;  /* 0x0000761009137816 */ /* 0x000fe20000000013 */
        /* <DEDUP_REMOVED lines=11> */
.L_x_5804:
        /* <DEDUP_REMOVED lines=13> */
.L_x_5806:
[----:B------:R-:W-:Y:S05]  /*7800*/  BSYNC.RECONVERGENT B3 ;  /* 0x0000000000037941 */ /* 0x000fea0003800200 */
.L_x_5805:
        /* <DEDUP_REMOVED lines=43> */
.L_x_5803:
[----:B------:R-:W-:Y:S05]  /*7ac0*/  BSYNC.RECONVERGENT B2 ;  /* 0x0000000000027941 */ /* 0x000fea0003800200 */
.L_x_5802:
        /* <DEDUP_REMOVED lines=21> */
.L_x_5809:
        /* <DEDUP_REMOVED lines=13> */
.L_x_5811:
[----:B------:R-:W-:Y:S05]  /*7cf0*/  BSYNC.RECONVERGENT B3 ;  /* 0x0000000000037941 */ /* 0x000fea0003800200 */
.L_x_5810:
        /* <DEDUP_REMOVED lines=43> */
.L_x_5808:
[----:B------:R-:W-:Y:S05]  /*7fb0*/  BSYNC.RECONVERGENT B2 ;  /* 0x0000000000027941 */ /* 0x000fea0003800200 */
.L_x_5807:
        /* <DEDUP_REMOVED lines=26> */
.L_x_5814:
        /* <DEDUP_REMOVED lines=13> */
.L_x_5816:
[----:B------:R-:W-:Y:S05]  /*8230*/  BSYNC.RECONVERGENT B3 ;  /* 0x0000000000037941 */ /* 0x000fea0003800200 */
.L_x_5815:
        /* <DEDUP_REMOVED lines=43> */
.L_x_5813:
[----:B------:R-:W-:Y:S05]  /*84f0*/  BSYNC.RECONVERGENT B2 ;  /* 0x0000000000027941 */ /* 0x000fea0003800200 */
.L_x_5812:
        /* <DEDUP_REMOVED lines=20> */
.L_x_5819:
        /* <DEDUP_REMOVED lines=15> */
.L_x_5821:
[----:B------:R-:W-:Y:S05]  /*8730*/  BSYNC.RECONVERGENT B3 ;  /* 0x0000000000037941 */ /* 0x000fea0003800200 */
.L_x_5820:
        /* <DEDUP_REMOVED lines=43> */
.L_x_5818:
[----:B------:R-:W-:Y:S05]  /*89f0*/  BSYNC.RECONVERGENT B2 ;  /* 0x0000000000027941 */ /* 0x000fea0003800200 */
.L_x_5817:
        /* <DEDUP_REMOVED lines=8> */
[----:B------:R-:W-:Y:S02]  /*8a80*/  @P1 SHF.L.U32 R96, R96, 0x10, RZ ;  /* 0x0000001060601819 */ /* 0x000fe400000006ff */
[----:B------:R-:W-:Y:S02]  /*8a90*/  SEL R21, RZ, 0x1, P6 ;  /* 0x00000001ff157807 */ /* 0x000fe40003000000 */
[----:B------:R-:W-:-:S05]  /*8aa0*/  FSEL R98, R98, RZ, !P6 ;  /* 0x000000ff62627208 */ /* 0x000fca0007000000 */
[----:B------:R-:W-:Y:S01]  /*8ab0*/  FADD.FTZ R141, R141, R98 ;  /* 0x000000628d8d7221 */ /* 0x000fe20000010000 */
[----:B------:R-:W-:-:S03]  /*8ac0*/  PRMT R98, R139, 0x5410, R140 ;  /* 0x000054108b627816 */ /* 0x000fc6000000008c */
[----:B------:R-:W-:Y:S01]  /*8ad0*/  @P1 FADD.FTZ R125, R141, R96 ;  /* 0x000000608d7d1221 */ /* 0x000fe20000010000 */
[----:B------:R-:W-:Y:S01]  /*8ae0*/  @!P1 IMAD.MOV.U32 R125, RZ, RZ, R141 ;  /* 0x000000ffff7d9224 */ /* 0x000fe200078e008d */
[----:B------:R-:W-:-:S04]  /*8af0*/  PRMT R96, R133, 0x5410, R134 ;  /* 0x0000541085607816 */ /* 0x000fc80000000086 */
[----:B------:R-:W-:-:S04]  /*8b00*/  F2FP.BF16.F32.PACK_AB R99, RZ, R125 ;  /* 0x0000007dff63723e */ /* 0x000fc800000010ff */
[----:B------:R-:W-:-:S07]  /*8b10*/  PRMT R99, R137, 0x5410, R99 ;  /* 0x0000541089637816 */ /* 0x000fce0000000063 */
.L_x_5741:
        /* <DEDUP_REMOVED lines=43> */
.L_x_5822:
[----:B0-----:R-:W-:Y:S01]  /*8dd0*/  IMAD.MOV.U32 R130, RZ, RZ, R132 ;  /* 0x000000ffff827224 */ /* 0x001fe200078e0084 */
[----:B------:R-:W-:-:S07]  /*8de0*/  IADD3 R132, PT, PT, R129, 0x20, RZ ;  /* 0x0000002081847810 */ /* 0x000fce0007ffe0ff */
.L_x_5699:
[----:B------:R-:W-:Y:S05]  /*8df0*/  BSYNC.RECONVERGENT B1 ;  /* 0x0000000000017941 */ /* 0x000fea0003800200 */
.L_x_5698:
        /* <DEDUP_REMOVED lines=23> */
[----:B0-----:R-:W-:-:S07]  /*8f70*/  IMAD.MOV.U32 R134, RZ, RZ, R130 ;  /* 0x000000ffff867224 */ /* 0x001fce00078e0082 */
        /* <DEDUP_REMOVED lines=11> */
.L_x_5828:
        /* <DEDUP_REMOVED lines=13> */
.L_x_5830:
[----:B------:R-:W-:Y:S05]  /*9100*/  BSYNC.RECONVERGENT B3 ;  /* 0x0000000000037941 */ /* 0x000fea0003800200 */
.L_x_5829:
        /* <DEDUP_REMOVED lines=42> */
.L_x_5827:
[----:B------:R-:W-:Y:S05]  /*93b0*/  BSYNC.RECONVERGENT B2 ;  /* 0x0000000000027941 */ /* 0x000fea0003800200 */
.L_x_5826:
[----:B------:R-:W0:Y:S01]  /*93c0*/  LDC R139, c[0x0][0x404] ;  /* 0x00010100ff8b7b82 */ /* 0x000e220000000800 */
[----:B------:R-:W-:Y:S01]  /*93d0*/  HFMA2 R126, -RZ, RZ, 0.1171875, 0 ;  /* 0x2f800000ff7e7431 */ /* 0x000fe200000001ff */
[----:B------:R-:W-:Y:S01]  /*93e0*/  I2FP.F32.U32 R9, R14 ;  /* 0x0000000e00097245 */ /* 0x000fe20000201000 */
[----:B------:R-:W-:Y:S01]  /*93f0*/  BSSY.RECONVERGENT B2, `(.L_x_5831) ;  /* 0x0000050000027945 */ /* 0x000fe20003800200 */
[----:B------:R-:W-:Y:S01]  /*9400*/  ISETP.NE.AND P3, PT, R15, 0x1, PT ;  /* 0x000000010f00780c */ /* 0x000fe20003f65270 */
[----:B------:R-:W-:Y:S01]  /*9410*/  IMAD.MOV.U32 R16, RZ, RZ, 0x2 ;  /* 0x00000002ff107424 */ /* 0x000fe200078e00ff */
[----:B------:R-:W-:Y:S02]  /*9420*/  LOP3.LUT R13, R13, 0xffffffef, RZ, 0xc0, !PT ;  /* 0xffffffef0d0d7812 */ /* 0x000fe400078ec0ff */
[----:B------:R-:W1:Y:S01]  /*9430*/  LDC R138, c[0x0][0x408] ;  /* 0x00010200ff8a7b82 */ /* 0x000e620000000800 */
[----:B------:R-:W-:Y:S01]  /*9440*/  FFMA.FTZ R14, R9, R126, 1.1641532182693481445e-10 ;  /* 0x2f000000090e7423 */ /* 0x000fe2000001007e */
[C---:B-----5:R-:W-:Y:S01]  /*9450*/  IMAD.U32 R9, R96.reuse, 0x10000, RZ ;  /* 0x0001000060097824 */ /* 0x060fe200078e00ff */
[----:B------:R-:W-:-:S03]  /*9460*/  PRMT R96, R96, 0x7632, R96 ;  /* 0x0000763260607816 */ /* 0x000fc60000000060 */
        /* <DEDUP_REMOVED lines=15> */
.L_x_5833:
        /* <DEDUP_REMOVED lines=13> */
.L_x_5835:
[----:B------:R-:W-:Y:S05]  /*9630*/  BSYNC.RECONVERGENT B3 ;  /* 0x0000000000037941 */ /* 0x000fea0003800200 */
.L_x_5834:
        /* <DEDUP_REMOVED lines=43> */
.L_x_5832:
[----:B------:R-:W-:Y:S05]  /*98f0*/  BSYNC.RECONVERGENT B2 ;  /* 0x0000000000027941 */ /* 0x000fea0003800200 */
.L_x_5831:
        /* <DEDUP_REMOVED lines=25> */
.L_x_5838:
        /* <DEDUP_REMOVED lines=13> */
.L_x_5840:
[----:B------:R-:W-:Y:S05]  /*9b60*/  BSYNC.RECONVERGENT B3 ;  /* 0x0000000000037941 */ /* 0x000fea0003800200 */
.L_x_5839:
        /* <DEDUP_REMOVED lines=43> */
.L_x_5837:
[----:B------:R-:W-:Y:S05]  /*9e20*/  BSYNC.RECONVERGENT B2 ;  /* 0x0000000000027941 */ /* 0x000fea0003800200 */
.L_x_5836:
[----:B------:R-:W-:Y:S01]  /*9e30*/  I2FP.F32.U32 R9, R9 ;  /* 0x0000000900097245 */ /* 0x000fe20000201000 */
[----:B------:R-:W-:Y:S01]  /*9e40*/  BSSY.RECONVERGENT B2, `(.L_x_5841) ;  /* 0x000004e000027945 */ /* 0x000fe20003800200 */
[----:B------:R-:W-:Y:S01]  /*9e50*/  ISETP.NE.AND P3, PT, R18, 0x1, PT ;  /* 0x000000011200780c */ /* 0x000fe20003f65270 */
[----:B------:R-:W-:Y:S01]  /*9e60*/  HFMA2 R19, -RZ, RZ, 0, 1.1920928955078125e-07 ;  /* 0x00000002ff137431 */ /* 0x000fe200000001ff */
[----:B------:R-:W-:Y:S01]  /*9e70*/  LOP3.LUT R13, R13, 0xfffffff7, RZ, 0xc0, !PT ;  /* 0xfffffff70d0d7812 */ /* 0x000fe200078ec0ff */
[----:B------:R-:W-:Y:S01]  /*9e80*/  FFMA.FTZ R16, R9, R126, 1.1641532182693481445e-10 ;  /* 0x2f00000009107423 */ /* 0x000fe2000001007e */
[----:B------:R-:W-:Y:S02]  /*9e90*/  IMAD.U32 R9, R96, 0x10000, RZ ;  /* 0x0001000060097824 */ /* 0x000fe400078e00ff */
        /* <DEDUP_REMOVED lines=15> */
.L_x_5843:
        /* <DEDUP_REMOVED lines=13> */
.L_x_5845:
[----:B------:R-:W-:Y:S05]  /*a060*/  BSYNC.RECONVERGENT B3 ;  /* 0x0000000000037941 */ /* 0x000fea0003800200 */
.L_x_5844:
        /* <DEDUP_REMOVED lines=43> */
.L_x_5842:
[----:B------:R-:W-:Y:S05]  /*a320*/  BSYNC.RECONVERGENT B2 ;  /* 0x0000000000027941 */ /* 0x000fea0003800200 */
.L_x_5841:
[----:B------:R-:W-:Y:S01]  /*a330*/  PRMT R16, R28, 0x7632, R16 ;  /* 0x000076321c107816 */ /* 0x000fe20000000010 */
[----:B------:R-:W-:Y:S01]  /*a340*/  BSSY.RECONVERGENT B2, `(.L_x_5846) ;  /* 0x0000053000027945 */ /* 0x000fe20003800200 */
[----:B------:R-:W-:Y:S02]  /*a350*/  I2FP.F32.U32 R9, R17 ;  /* 0x0000001100097245 */ /* 0x000fe40000201000 */
[----:B------:R-:W-:Y:S01]  /*a360*/  ISETP.NE.AND P3, PT, R19, 0x1, PT ;  /* 0x000000011300780c */ /* 0x000fe20003f65270 */
[----:B------:R-:W-:Y:S02]  /*a370*/  IMAD.U32 R17, R16, 0x10000, RZ ;  /* 0x0001000010117824 */ /* 0x000fe400078e00ff */
[----:B------:R-:W-:Y:S01]  /*a380*/  FFMA.FTZ R16, R9, R126, 1.1641532182693481445e-10 ;  /* 0x2f00000009107423 */ /* 0x000fe2000001007e */
[----:B------:R-:W-:Y:S01]  /*a390*/  @P1 PRMT R9, R24, 0x7632, R9 ;  /* 0x0000763218091816 */ /* 0x000fe20000000009 */
[----:B------:R-:W-:-:S03]  /*a3a0*/  FMUL.FTZ R17, R17, R138 ;  /* 0x0000008a11117220 */ /* 0x000fc60000410000 */
[----:B------:R-:W-:Y:S01]  /*a3b0*/  FSETP.GTU.FTZ.AND P2, PT, R16, R139, PT ;  /* 0x0000008b1000720b */ /* 0x000fe20003f5c000 */
[----:B------:R-:W-:Y:S02]  /*a3c0*/  @P1 IMAD.U32 R16, R9, 0x10000, RZ ;  /* 0x0001000009101824 */ /* 0x000fe400078e00ff */
[----:B------:R-:W-:Y:S01]  /*a3d0*/  IMAD.MOV.U32 R9, RZ, RZ, R12 ;  /* 0x000000ffff097224 */ /* 0x000fe200078e000c */
[----:B------:R-:W-:-:S05]  /*a3e0*/  FSEL R18, R17, RZ, !P2 ;  /* 0x000000ff11127208 */ /* 0x000fca0005000000 */
[----:B------:R-:W-:Y:S01]  /*a3f0*/  FADD.FTZ R15, R15, R18 ;  /* 0x000000120f0f7221 */ /* 0x000fe20000010000 */
[----:B------:R-:W-:-:S03]  /*a400*/  MOV R18, 0x2 ;  /* 0x0000000200127802 */ /* 0x000fc60000000f00 */
        /* <DEDUP_REMOVED lines=13> */
.L_x_5848:
        /* <DEDUP_REMOVED lines=13> */
.L_x_5850:
[----:B------:R-:W-:Y:S05]  /*a5b0*/  BSYNC.RECONVERGENT B3 ;  /* 0x0000000000037941 */ /* 0x000fea0003800200 */
.L_x_5849:
        /* <DEDUP_REMOVED lines=43> */
.L_x_5847:
[----:B------:R-:W-:Y:S05]  /*a870*/  BSYNC.RECONVERGENT B2 ;  /* 0x0000000000027941 */ /* 0x000fea0003800200 */
.L_x_5846:
        /* <DEDUP_REMOVED lines=12> */
[----:B------:R-:W-:-:S11]  /*a940*/  PRMT R17, R97, 0x7632, R17 ;  /* 0x0000763261117816 */ /* 0x000fd60000000011 */
        /* <DEDUP_REMOVED lines=10> */
.L_x_5853:
        /* <DEDUP_REMOVED lines=13> */
.L_x_5855:
[----:B------:R-:W-:Y:S05]  /*aac0*/  BSYNC.RECONVERGENT B3 ;  /* 0x0000000000037941 */ /* 0x000fea0003800200 */
.L_x_5854:
        /* <DEDUP_REMOVED lines=43> */
.L_x_5852:
[----:B------:R-:W-:Y:S05]  /*ad80*/  BSYNC.RECONVERGENT B2 ;  /* 0x0000000000027941 */ /* 0x000fea0003800200 */
.L_x_5851:
        /* <DEDUP_REMOVED lines=25> */
.L_x_5858:
        /* <DEDUP_REMOVED lines=13> */
.L_x_5860:
[----:B------:R-:W-:Y:S05]  /*aff0*/  BSYNC.RECONVERGENT B3 ;  /* 0x0000000000037941 */ /* 0x000fea0003800200 */
.L_x_5859:
        /* <DEDUP_REMOVED lines=43> */
.L_x_5857:
[----:B------:R-:W-:Y:S05]  /*b2b0*/  BSYNC.RECONVERGENT B2 ;  /* 0x0000000000027941 */ /* 0x000fea0003800200 */
.L_x_5856:
[----:B------:R-:W-:Y:S01]  /*b2c0*/  I2FP.F32.U32 R9, R9 ;  /* 0x0000000900097245 */ /* 0x000fe20000201000 */
[----:B------:R-:W-:Y:S01]  /*b2d0*/  IMAD.U32 R17, R17, 0x10000, RZ ;  /* 0x0001000011117824 */ /* 0x000fe200078e00ff */
        /* <DEDUP_REMOVED lines=20> */
.L_x_5863:
        /* <DEDUP_REMOVED lines=13> */
.L_x_5865:
[----:B------:R-:W-:Y:S05]  /*b4f0*/  BSYNC.RECONVERGENT B3 ;  /* 0x0000000000037941 */ /* 0x000fea0003800200 */
.L_x_5864:
        /* <DEDUP_REMOVED lines=41> */
[----:B------:R-:W-:Y:S01]  /*b790*/  LOP3.LUT R7, R20, UR31, R19, 0x96, !PT ;  /* 0x0000001f14077c12 */ /* 0x000fe2000f8e9613 */
[----:B------:R-:W-:-:S07]  /*b7a0*/  IMAD.MOV.U32 R134, RZ, RZ, R18 ;  /* 0x000000ffff867224 */ /* 0x000fce00078e0012 */
.L_x_5862:
[----:B------:R-:W-:Y:S05]  /*b7b0*/  BSYNC.RECONVERGENT B2 ;  /* 0x0000000000027941 */ /* 0x000fea0003800200 */
.L_x_5861:
[----:B------:R-:W-:Y:S01]  /*b7c0*/  PRMT R18, R29, 0x7632, R18 ;  /* 0x000076321d127816 */ /* 0x000fe20000000012 */
[----:B------:R-:W-:Y:S01]  /*b7d0*/  BSSY.RECONVERGENT B2, `(.L_x_5866) ;  /* 0x0000054000027945 */ /* 0x000fe20003800200 */
[----:B------:R-:W-:Y:S02]  /*b7e0*/  I2FP.F32.U32 R9, R9 ;  /* 0x0000000900097245 */ /* 0x000fe40000201000 */
[----:B------:R-:W-:Y:S01]  /*b7f0*/  MOV R97, 0x2 ;  /* 0x0000000200617802 */ /* 0x000fe20000000f00 */
[----:B------:R-:W-:Y:S02]  /*b800*/  IMAD.U32 R19, R18, 0x10000, RZ ;  /* 0x0001000012137824 */ /* 0x000fe400078e00ff */
[----:B------:R-:W-:Y:S02]  /*b810*/  FFMA.FTZ R18, R9, R126, 1.1641532182693481445e-10 ;  /* 0x2f00000009127423 */ /* 0x000fe4000001007e */
[----:B------:R-:W-:-:S03]  /*b820*/  FMUL.FTZ R19, R19, R138 ;  /* 0x0000008a13137220 */ /* 0x000fc60000410000 */
[----:B------:R-:W-:Y:S02]  /*b830*/  FSETP.GTU.FTZ.AND P2, PT, R18, R139, PT ;  /* 0x0000008b1200720b */ /* 0x000fe40003f5c000 */
[----:B------:R-:W-:Y:S02]  /*b840*/  @P1 PRMT R18, R25, 0x7632, R18 ;  /* 0x0000763219121816 */ /* 0x000fe40000000012 */
[----:B------:R-:W-:Y:S01]  /*b850*/  FSEL R20, R19, RZ, !P2 ;  /* 0x000000ff13147208 */ /* 0x000fe20005000000 */
[----:B------:R-:W-:Y:S01]  /*b860*/  IMAD.MOV.U32 R19, RZ, RZ, R12 ;  /* 0x000000ffff137224 */ /* 0x000fe200078e000c */
[----:B------:R-:W-:Y:S01]  /*b870*/  SEL R9, RZ, 0x1, P2 ;  /* 0x00000001ff097807 */ /* 0x000fe20001000000 */
[----:B------:R-:W-:Y:S01]  /*b880*/  @P1 IMAD.U32 R18, R18, 0x10000, RZ ;  /* 0x0001000012121824 */ /* 0x000fe200078e00ff */
[----:B------:R-:W-:Y:S01]  /*b890*/  ISETP.NE.AND P2, PT, R96, 0x1, PT ;  /* 0x000000016000780c */ /* 0x000fe20003f45270 */
[----:B------:R-:W-:-:S04]  /*b8a0*/  FADD.FTZ R17, R17, R20 ;  /* 0x0000001411117221 */ /* 0x000fc80000010000 */
        /* <DEDUP_REMOVED lines=13> */
.L_x_5868:
        /* <DEDUP_REMOVED lines=13> */
.L_x_5870:
[----:B------:R-:W-:Y:S05]  /*ba50*/  BSYNC.RECONVERGENT B3 ;  /* 0x0000000000037941 */ /* 0x000fea0003800200 */
.L_x_5869:
        /* <DEDUP_REMOVED lines=43> */
.L_x_5867:
[----:B------:R-:W-:Y:S05]  /*bd10*/  BSYNC.RECONVERGENT B2 ;  /* 0x0000000000027941 */ /* 0x000fea0003800200 */
.L_x_5866:
        /* <DEDUP_REMOVED lines=21> */
.L_x_5873:
        /* <DEDUP_REMOVED lines=13> */
.L_x_5875:
[----:B------:R-:W-:Y:S05]  /*bf40*/  BSYNC.RECONVERGENT B3 ;  /* 0x0000000000037941 */ /* 0x000fea0003800200 */
.L_x_5874:
        /* <DEDUP_REMOVED lines=43> */
.L_x_5872:
[----:B------:R-:W-:Y:S05]  /*c200*/  BSYNC.RECONVERGENT B2 ;  /* 0x0000000000027941 */ /* 0x000fea0003800200 */
.L_x_5871:
        /* <DEDUP_REMOVED lines=25> */
.L_x_5878:
        /* <DEDUP_REMOVED lines=13> */
.L_x_5880:
[----:B------:R-:W-:Y:S05]  /*c470*/  BSYNC.RECONVERGENT B3 ;  /* 0x0000000000037941 */ /* 0x000fea0003800200 */
.L_x_5879:
        /* <DEDUP_REMOVED lines=43> */
.L_x_5877:
[----:B------:R-:W-:Y:S05]  /*c730*/  BSYNC.RECONVERGENT B2 ;  /* 0x0000000000027941 */ /* 0x000fea0003800200 */
.L_x_5876:
        /* <DEDUP_REMOVED lines=20> */
.L_x_5883:
        /* <DEDUP_REMOVED lines=13> */
.L_x_5885:
[----:B------:R-:W-:Y:S05]  /*c950*/  BSYNC.RECONVERGENT B3 ;  /* 0x0000000000037941 */ /* 0x000fea0003800200 */
.L_x_5884:
        /* <DEDUP_REMOVED lines=43> */
.L_x_5882:
[----:B------:R-:W-:Y:S05]  /*cc10*/  BSYNC.RECONVERGENT B2 ;  /* 0x0000000000027941 */ /* 0x000fea0003800200 */
.L_x_5881:
        /* <DEDUP_REMOVED lines=13> */
[----:B------:R-:W-:-:S03]  /*ccf0*/  MOV R96, 0x2 ;  /* 0x0000000200607802 */ /* 0x000fc60000000f00 */
        /* <DEDUP_REMOVED lines=14> */
.L_x_5888:
        /* <DEDUP_REMOVED lines=13> */
.L_x_5890:
[----:B------:R-:W-:Y:S05]  /*ceb0*/  BSYNC.RECONVERGENT B3 ;  /* 0x0000000000037941 */ /* 0x000fea0003800200 */
.L_x_5889:
        /* <DEDUP_REMOVED lines=43> */
.L_x_5887:
[----:B------:R-:W-:Y:S05]  /*d170*/  BSYNC.RECONVERGENT B2 ;  /* 0x0000000000027941 */ /* 0x000fea0003800200 */
.L_x_5886:
        /* <DEDUP_REMOVED lines=21> */
.L_x_5893:
        /* <DEDUP_REMOVED lines=13> */
.L_x_5895:
[----:B------:R-:W-:Y:S05]  /*d3a0*/  BSYNC.RECONVERGENT B3 ;  /* 0x0000000000037941 */ /* 0x000fea0003800200 */
.L_x_5894:
        /* <DEDUP_REMOVED lines=43> */
.L_x_5892:
[----:B------:R-:W-:Y:S05]  /*d660*/  BSYNC.RECONVERGENT B2 ;  /* 0x0000000000027941 */ /* 0x000fea0003800200 */
.L_x_5891:
        /* <DEDUP_REMOVED lines=26> */
.L_x_5898:
        /* <DEDUP_REMOVED lines=13> */
.L_x_5900:
[----:B------:R-:W-:Y:S05]  /*d8e0*/  BSYNC.RECONVERGENT B3 ;  /* 0x0000000000037941 */ /* 0x000fea0003800200 */
.L_x_5899:
        /* <DEDUP_REMOVED lines=43> */
.L_x_5897:
[----:B------:R-:W-:Y:S05]  /*dba0*/  BSYNC.RECONVERGENT B2 ;  /* 0x0000000000027941 */ /* 0x000fea0003800200 */
.L_x_5896:
[----:B------:R-:W-:Y:S01]  /*dbb0*/  I2FP.F32.U32 R9, R97 ;  /* 0x0000006100097245 */ /* 0x000fe20000201000 */
[----:B------:R-:W-:Y:S01]  /*dbc0*/  IMAD.U32 R97, R142, 0x10000, RZ ;  /* 0x000100008e617824 */ /* 0x000fe200078e00ff */
[----:B------:R-:W-:Y:S01]  /*dbd0*/  ISETP.NE.AND P6, PT, R99, 0x1, PT ;  /* 0x000000016300780c */ /* 0x000fe20003fc5270 */
[----:B------:R-:W-:Y:S01]  /*dbe0*/  BSSY.RECONVERGENT B2, `(.L_x_5901) ;  /* 0x000004c000027945 */ /* 0x000fe20003800200 */
[----:B------:R-:W-:Y:S02]  /*dbf0*/  IMAD.MOV.U32 R98, RZ, RZ, R12 ;  /* 0x000000ffff627224 */ /* 0x000fe400078e000c */
[----:B------:R-:W-:Y:S01]  /*dc00*/  FFMA.FTZ R96, R9, R126, 1.1641532182693481445e-10 ;  /* 0x2f00000009607423 */ /* 0x000fe2000001007e */
[----:B------:R-:W-:Y:S01]  /*dc10*/  FMUL.FTZ R97, R97, R138 ;  /* 0x0000008a61617220 */ /* 0x000fe20000410000 */
[----:B------:R-:W-:-:S03]  /*dc20*/  HFMA2 R9, -RZ, RZ, 0, 1.1920928955078125e-07 ;  /* 0x00000002ff097431 */ /* 0x000fc600000001ff */
        /* <DEDUP_REMOVED lines=12> */
.L_x_5903:
        /* <DEDUP_REMOVED lines=15> */
.L_x_5905:
[----:B------:R-:W-:Y:S05]  /*dde0*/  BSYNC.RECONVERGENT B3 ;  /* 0x0000000000037941 */ /* 0x000fea0003800200 */
.L_x_5904:
        /* <DEDUP_REMOVED lines=43> */
.L_x_5902:
[----:B------:R-:W-:Y:S05]  /*e0a0*/  BSYNC.RECONVERGENT B2 ;  /* 0x0000000000027941 */ /* 0x000fea0003800200 */
.L_x_5901:
[----:B------:R-:W-:Y:S02]  /*e0b0*/  I2FP.F32.U32 R97, R98 ;  /* 0x0000006200617245 */ /* 0x000fe40000201000 */
[----:B------:R-:W-:Y:S02]  /*e0c0*/  PRMT R96, R31, 0x7632, R96 ;  /* 0x000076321f607816 */ /* 0x000fe40000000060 */
[----:B------:R-:W-:Y:S01]  /*e0d0*/  PRMT R98, R141, 0x5410, R140 ;  /* 0x000054108d627816 */ /* 0x000fe2000000008c */
[----:B------:R-:W-:Y:S02]  /*e0e0*/  FFMA.FTZ R126, R97, R126, 1.1641532182693481445e-10 ;  /* 0x2f000000617e7423 */ /* 0x000fe4000001007e */
[----:B------:R-:W-:Y:S01]  /*e0f0*/  IMAD.U32 R99, R96, 0x10000, RZ ;  /* 0x0001000060637824 */ /* 0x000fe200078e00ff */
[----:B------:R-:W-:Y:S02]  /*e100*/  @P1 PRMT R96, R27, 0x7632, R96 ;  /* 0x000076321b601816 */ /* 0x000fe40000000060 */
[----:B------:R-:W-:Y:S01]  /*e110*/  FSETP.GTU.FTZ.AND P6, PT, R126, R139, PT ;  /* 0x0000008b7e00720b */ /* 0x000fe20003fdc000 */
[----:B------:R-:W-:-:S02]  /*e120*/  FMUL.FTZ R99, R99, R138 ;  /* 0x0000008a63637220 */ /* 0x000fc40000410000 */
[----:B------:R-:W-:Y:S01]  /*e130*/  @P1 IMAD.U32 R97, R96, 0x10000, RZ ;  /* 0x0001000060611824 */ /* 0x000fe200078e00ff */
[----:B------:R-:W-:Y:S02]  /*e140*/  SEL R96, RZ, 0x1, P6 ;  /* 0x00000001ff607807 */ /* 0x000fe40003000000 */
[----:B------:R-:W-:-:S05]  /*e150*/  FSEL R99, R99, RZ, !P6 ;  /* 0x000000ff63637208 */ /* 0x000fca0007000000 */
[----:B------:R-:W-:-:S04]  /*e160*/  FADD.FTZ R142, R142, R99 ;  /* 0x000000638e8e7221 */ /* 0x000fc80000010000 */
[----:B------:R-:W-:Y:S01]  /*e170*/  @P1 FADD.FTZ R126, R142, R97 ;  /* 0x000000618e7e1221 */ /* 0x000fe20000010000 */
[----:B------:R-:W-:Y:S01]  /*e180*/  @!P1 IMAD.MOV.U32 R126, RZ, RZ, R142 ;  /* 0x000000ffff7e9224 */ /* 0x000fe200078e008e */
[--C-:B------:R-:W-:Y:S02]  /*e190*/  PRMT R97, R137, 0x5410, R21.reuse ;  /* 0x0000541089617816 */ /* 0x100fe40000000015 */
[----:B------:R-:W-:Y:S02]  /*e1a0*/  PRMT R21, R96, 0x7610, R21 ;  /* 0x0000761060157816 */ /* 0x000fe40000000015 */
[----:B------:R-:W-:Y:S02]  /*e1b0*/  F2FP.BF16.F32.PACK_AB R99, RZ, R126 ;  /* 0x0000007eff63723e */ /* 0x000fe400000010ff */
[----:B------:R-:W-:Y:S02]  /*e1c0*/  PRMT R96, R133, 0x5410, R135 ;  /* 0x0000541085607816 */ /* 0x000fe40000000087 */
[----:B------:R-:W-:Y:S01]  /*e1d0*/  PRMT R99, R136, 0x5410, R99 ;  /* 0x0000541088637816 */ /* 0x000fe20000000063 */
[----:B------:R-:W-:Y:S06]  /*e1e0*/  BRA `(.L_x_5906) ;  /* 0x0000002800847947 */ /* 0x000fec0003800000 */
.L_x_5825:
[----:B------:R-:W-:Y:S01]  /*e1f0*/  ISETP.NE.AND P2, PT, R9, 0x1, PT ;  /* 0x000000010900780c */ /* 0x000fe20003f45270 */
[----:B------:R-:W-:Y:S01]  /*e200*/  BSSY.RECONVERGENT B2, `(.L_x_5907) ;  /* 0x0000047000027945 */ /* 0x000fe20003800200 */
[----:B------:R-:W-:Y:S01]  /*e210*/  MOV R103, 0x2 ;  /* 0x0000000200677802 */ /* 0x000fe20000000f00 */
[----:B------:R-:W-:Y:S02]  /*e220*/  IMAD.MOV.U32 R22, RZ, RZ, R12 ;  /* 0x000000ffff167224 */ /* 0x000fe400078e000c */
[----:B0-----:R-:W-:-:S08]  /*e230*/  IMAD.MOV.U32 R134, RZ, RZ, R130 ;  /* 0x000000ffff867224 */ /* 0x001fd000078e0082 */
        /* <DEDUP_REMOVED lines=11> */
.L_x_5909:
        /* <DEDUP_REMOVED lines=13> */
.L_x_5911:
[----:B------:R-:W-:Y:S05]  /*e3c0*/  BSYNC.RECONVERGENT B3 ;  /* 0x0000000000037941 */ /* 0x000fea0003800200 */
.L_x_5910:
        /* <DEDUP_REMOVED lines=42> */
.L_x_5908:
[----:B------:R-:W-:Y:S05]  /*e670*/  BSYNC.RECONVERGENT B2 ;  /* 0x0000000000027941 */ /* 0x000fea0003800200 */
.L_x_5907:
[----:B------:R-:W0:Y:S01]  /*e680*/  LDC R139, c[0x0][0x408] ;  /* 0x00010200ff8b7b82 */ /* 0x000e220000000800 */
[----:B------:R-:W-:Y:S01]  /*e690*/  I2FP.F32.U32 R9, R22 ;  /* 0x0000001600097245 */ /* 0x000fe20000201000 */
[----:B------:R-:W-:Y:S01]  /*e6a0*/  IMAD.MOV.U32 R126, RZ, RZ, 0x2f800000 ;  /* 0x2f800000ff7e7424 */ /* 0x000fe200078e00ff */
[C---:B-----5:R-:W-:Y:S01]  /*e6b0*/  SHF.L.U32 R22, R96.reuse, 0x10, RZ ;  /* 0x0000001060167819 */ /* 0x060fe200000006ff */
        /* <DEDUP_REMOVED lines=25> */
.L_x_5914:
        /* <DEDUP_REMOVED lines=13> */
.L_x_5916:
[----:B------:R-:W-:Y:S05]  /*e920*/  BSYNC.RECONVERGENT B3 ;  /* 0x0000000000037941 */ /* 0x000fea0003800200 */
.L_x_5915:
        /* <DEDUP_REMOVED lines=43> */
.L_x_5913:
[----:B------:R-:W-:Y:S05]  /*ebe0*/  BSYNC.RECONVERGENT B2 ;  /* 0x0000000000027941 */ /* 0x000fea0003800200 */
.L_x_5912:
[----:B------:R-:W-:Y:S01]  /*ebf0*/  I2FP.F32.U32 R9, R9 ;  /* 0x0000000900097245 */ /* 0x000fe20000201000 */
[----:B------:R-:W-:Y:S01]  /*ec00*/  IMAD.U32 R96, R96, 0x10000, RZ ;  /* 0x0001000060607824 */ /* 0x000fe200078e00ff */
[----:B------:R-:W-:Y:S01]  /*ec10*/  @P1 PRMT R103, R24, 0x7632, R103 ;  /* 0x0000763218671816 */ /* 0x000fe20000000067 */
[----:B------:R-:W-:Y:S01]  /*ec20*/  BSSY.RECONVERGENT B2, `(.L_x_5917) ;  /* 0x0000050000027945 */ /* 0x000fe20003800200 */
[----:B------:R-:W-:Y:S01]  /*ec30*/  ISETP.NE.AND P3, PT, R111, 0x1, PT ;  /* 0x000000016f00780c */ /* 0x000fe20003f65270 */
[----:B------:R-:W-:Y:S01]  /*ec40*/  FFMA.FTZ R9, R9, R126, 1.1641532182693481445e-10 ;  /* 0x2f00000009097423 */ /* 0x000fe2000001007e */
[----:B------:R-:W-:Y:S01]  /*ec50*/  FMUL.FTZ R96, R96, R139 ;  /* 0x0000008b60607220 */ /* 0x000fe20000410000 */
[----:B------:R-:W-:Y:S01]  /*ec60*/  @P1 SHF.L.U32 R104, R103, 0x10, RZ ;  /* 0x0000001067681819 */ /* 0x000fe200000006ff */
[----:B------:R-:W-:Y:S01]  /*ec70*/  IMAD.MOV.U32 R112, RZ, RZ, 0x2 ;  /* 0x00000002ff707424 */ /* 0x000fe200078e00ff */
[----:B------:R-:W-:Y:S02]  /*ec80*/  LOP3.LUT R13, R13, 0xfffffff7, RZ, 0xc0, !PT ;  /* 0xfffffff70d0d7812 */ /* 0x000fe400078ec0ff */
        /* <DEDUP_REMOVED lines=16> */
.L_x_5919:
        /* <DEDUP_REMOVED lines=13> */
.L_x_5921:
[----:B------:R-:W-:Y:S05]  /*ee60*/  BSYNC.RECONVERGENT B3 ;  /* 0x0000000000037941 */ /* 0x000fea0003800200 */
.L_x_5920:
        /* <DEDUP_REMOVED lines=43> */
.L_x_5918:
[----:B------:R-:W-:Y:S05]  /*f120*/  BSYNC.RECONVERGENT B2 ;  /* 0x0000000000027941 */ /* 0x000fea0003800200 */
.L_x_5917:
        /* <DEDUP_REMOVED lines=8> */
[----:B------:R-:W-:Y:S02]  /*f1b0*/  PRMT R111, R97, 0x7632, R111 ;  /* 0x00007632616f7816 */ /* 0x000fe4000000006f */
        /* <DEDUP_REMOVED lines=17> */
.L_x_5924:
        /* <DEDUP_REMOVED lines=13> */
.L_x_5926:
[----:B------:R-:W-:Y:S05]  /*f3a0*/  BSYNC.RECONVERGENT B3 ;  /* 0x0000000000037941 */ /* 0x000fea0003800200 */
.L_x_5925:
        /* <DEDUP_REMOVED lines=43> */
.L_x_5923:
[----:B------:R-:W-:Y:S05]  /*f660*/  BSYNC.RECONVERGENT B2 ;  /* 0x0000000000027941 */ /* 0x000fea0003800200 */
.L_x_5922:
        /* <DEDUP_REMOVED lines=9> */
[----:B------:R-:W-:-:S02]  /*f700*/  FSETP.GTU.FTZ.AND P2, PT, R9, R138, PT ;  /* 0x0000008a0900720b */ /* 0x000fc40003f5c000 */
[----:B------:R-:W-:Y:S02]  /*f710*/  MOV R9, R12 ;  /* 0x0000000c00097202 */ /* 0x000fe40000000f00 */
        /* <DEDUP_REMOVED lines=15> */
.L_x_5929:
        /* <DEDUP_REMOVED lines=13> */
.L_x_5931:
[----:B------:R-:W-:Y:S05]  /*f8e0*/  BSYNC.RECONVERGENT B3 ;  /* 0x0000000000037941 */ /* 0x000fea0003800200 */
.L_x_5930:
        /* <DEDUP_REMOVED lines=43> */
.L_x_5928:
[----:B------:R-:W-:Y:S05]  /*fba0*/  BSYNC.RECONVERGENT B2 ;  /* 0x0000000000027941 */ /* 0x000fea0003800200 */
.L_x_5927:
        /* <DEDUP_REMOVED lines=24> */
.L_x_5934:
        /* <DEDUP_REMOVED lines=13> */
.L_x_5936:
[----:B------:R-:W-:Y:S05]  /*fe00*/  BSYNC.RECONVERGENT B3 ;  /* 0x0000000000037941 */ /* 0x000fea0003800200 */
.L_x_5935:
        /* <DEDUP_REMOVED lines=43> */
.L_x_5933:
[----:B------:R-:W-:Y:S05]  /*100c0*/  BSYNC.RECONVERGENT B2 ;  /* 0x0000000000027941 */ /* 0x000fea0003800200 */
.L_x_5932:
        /* <DEDUP_REMOVED lines=24> */
.L_x_5939:
        /* <DEDUP_REMOVED lines=13> */
.L_x_5941:
[----:B------:R-:W-:Y:S05]  /*10320*/  BSYNC.RECONVERGENT B3 ;  /* 0x0000000000037941 */ /* 0x000fea0003800200 */
.L_x_5940:
        /* <DEDUP_REMOVED lines=43> */
.L_x_5938:
[----:B------:R-:W-:Y:S05]  /*105e0*/  BSYNC.RECONVERGENT B2 ;  /* 0x0000000000027941 */ /* 0x000fea0003800200 */
.L_x_5937:
        /* <DEDUP_REMOVED lines=9> */
[----:B------:R-:W-:Y:S01]  /*10680*/  FSETP.GTU.FTZ.AND P4, PT, R9, R138, PT ;  /* 0x0000008a0900720b */ /* 0x000fe20003f9c000 */
[----:B------:R-:W-:-:S03]  /*10690*/  HFMA2 R9, -RZ, RZ, 0, 1.1920928955078125e-07 ;  /* 0x00000002ff097431 */ /* 0x000fc600000001ff */
        /* <DEDUP_REMOVED lines=13> */
.L_x_5944:
        /* <DEDUP_REMOVED lines=13> */
.L_x_5946:
[----:B------:R-:W-:Y:S05]  /*10840*/  BSYNC.RECONVERGENT B3 ;  /* 0x0000000000037941 */ /* 0x000fea0003800200 */
.L_x_5945:
        /* <DEDUP_REMOVED lines=43> */
.L_x_5943:
[----:B------:R-:W-:Y:S05]  /*10b00*/  BSYNC.RECONVERGENT B2 ;  /* 0x0000000000027941 */ /* 0x000fea0003800200 */
.L_x_5942:
        /* <DEDUP_REMOVED lines=14> */
[----:B------:R-:W-:-:S07]  /*10bf0*/  PRMT R99, R140, 0x5410, R99 ;  /* 0x000054108c637816 */ /* 0x000fce0000000063 */
.L_x_5906:
        /* <DEDUP_REMOVED lines=43> */
.L_x_5947:
[----:B0-----:R-:W-:Y:S01]  /*10eb0*/  MOV R130, R134 ;  /* 0x0000008600827202 */ /* 0x001fe20000000f00 */
[----:B------:R-:W-:-:S07]  /*10ec0*/  VIADD R132, R132, 0x20 ;  /* 0x0000002084847836 */ /* 0x000fce0000000000 */
.L_x_5824:
[----:B------:R-:W-:Y:S05]  /*10ed0*/  BSYNC.RECONVERGENT B1 ;  /* 0x0000000000017941 */ /* 0x000fea0003800200 */
.L_x_5823:
        /* <DEDUP_REMOVED lines=22> */
[----:B0-----:R-:W-:Y:S01]  /*11040*/  MOV R134, R130 ;  /* 0x0000008200867202 */ /* 0x001fe20000000f00 */
        /* <DEDUP_REMOVED lines=12> */
.L_x_5953:
        /* <DEDUP_REMOVED lines=13> */
.L_x_5955:
[----:B------:R-:W-:Y:S05]  /*111e0*/  BSYNC.RECONVERGENT B3 ;  /* 0x0000000000037941 */ /* 0x000fea0003800200 */
.L_x_5954:
        /* <DEDUP_REMOVED lines=42> */
.L_x_5952:
[----:B------:R-:W-:Y:S05]  /*11490*/  BSYNC.RECONVERGENT B2 ;  /* 0x0000000000027941 */ /* 0x000fea0003800200 */
.L_x_5951:
        /* <DEDUP_REMOVED lines=26> */
.L_x_5958:
        /* <DEDUP_REMOVED lines=13> */
.L_x_5960:
[----:B------:R-:W-:Y:S05]  /*11710*/  BSYNC.RECONVERGENT B3 ;  /* 0x0000000000037941 */ /* 0x000fea0003800200 */
.L_x_5959:
        /* <DEDUP_REMOVED lines=43> */
.L_x_5957:
[----:B------:R-:W-:Y:S05]  /*119d0*/  BSYNC.RECONVERGENT B2 ;  /* 0x0000000000027941 */ /* 0x000fea0003800200 */
.L_x_5956:
        /* <DEDUP_REMOVED lines=9> */
[----:B------:R-:W-:-:S05]  /*11a70*/  FSEL R14, R9, RZ, !P2 ;  /* 0x000000ff090e7208 */ /* 0x000fca0005000000 */
[----:B------:R-:W-:Y:S01]  /*11a80*/  FADD.FTZ R9, R23, R14 ;  /* 0x0000000e17097221 */ /* 0x000fe20000010000 */
[----:B------:R-:W-:-:S03]  /*11a90*/  SEL R14, RZ, 0x1, P2 ;  /* 0x00000001ff0e7807 */ /* 0x000fc60001000000 */
        /* <DEDUP_REMOVED lines=13> */
.L_x_5963:
        /* <DEDUP_REMOVED lines=13> */
.L_x_5965:
[----:B------:R-:W-:Y:S05]  /*11c40*/  BSYNC.RECONVERGENT B3 ;  /* 0x0000000000037941 */ /* 0x000fea0003800200 */
.L_x_5964:
        /* <DEDUP_REMOVED lines=41> */
[----:B------:R-:W-:Y:S02]  /*11ee0*/  HFMA2 R18, -RZ, RZ, 0, 0 ;  /* 0x00000000ff127431 */ /* 0x000fe400000001ff */
[----:B------:R-:W-:-:S07]  /*11ef0*/  IMAD.MOV.U32 R134, RZ, RZ, R16 ;  /* 0x000000ffff867224 */ /* 0x000fce00078e0010 */
.L_x_5962:
[----:B------:R-:W-:Y:S05]  /*11f00*/  BSYNC.RECONVERGENT B2 ;  /* 0x0000000000027941 */ /* 0x000fea0003800200 */
.L_x_5961:
        /* <DEDUP_REMOVED lines=9> */
[----:B------:R-:W-:Y:S02]  /*11fa0*/  FSEL R15, R9, RZ, !P3 ;  /* 0x000000ff090f7208 */ /* 0x000fe40005800000 */
[----:B------:R-:W-:Y:S02]  /*11fb0*/  PLOP3.LUT P3, PT, P3, PT, PT, 0x8, 0x80 ;  /* 0x000000000080781c */ /* 0x000fe40001f6e170 */
[----:B------:R-:W-:-:S11]  /*11fc0*/  MOV R9, R12 ;  /* 0x0000000c00097202 */ /* 0x000fd60000000f00 */
        /* <DEDUP_REMOVED lines=10> */
.L_x_5968:
        /* <DEDUP_REMOVED lines=13> */
.L_x_5970:
[----:B------:R-:W-:Y:S05]  /*12140*/  BSYNC.RECONVERGENT B3 ;  /* 0x0000000000037941 */ /* 0x000fea0003800200 */
.L_x_5969:
        /* <DEDUP_REMOVED lines=43> */
.L_x_5967:
[----:B------:R-:W-:Y:S05]  /*12400*/  BSYNC.RECONVERGENT B2 ;  /* 0x0000000000027941 */ /* 0x000fea0003800200 */
.L_x_5966:
        /* <DEDUP_REMOVED lines=8> */
[----:B------:R-:W-:Y:S01]  /*12490*/  FSEL R18, R9, RZ, !P2 ;  /* 0x000000ff09127208 */ /* 0x000fe20005000000 */
[----:B------:R-:W-:-:S04]  /*124a0*/  @P1 IMAD.U32 R16, R16, 0x10000, RZ ;  /* 0x0001000010101824 */ /* 0x000fc800078e00ff */
[----:B------:R-:W-:Y:S01]  /*124b0*/  FADD.FTZ R9, R15, R18 ;  /* 0x000000120f097221 */ /* 0x000fe20000010000 */
[----:B------:R-:W-:Y:S01]  /*124c0*/  SEL R15, RZ, 0x1, P2 ;  /* 0x00000001ff0f7807 */ /* 0x000fe20001000000 */
[----:B------:R-:W-:Y:S01]  /*124d0*/  IMAD.MOV.U32 R18, RZ, RZ, 0x2 ;  /* 0x00000002ff127424 */ /* 0x000fe200078e00ff */
[----:B------:R-:W-:Y:S01]  /*124e0*/  ISETP.NE.AND P2, PT, R17, 0x1, PT ;  /* 0x000000011100780c */ /* 0x000fe20003f45270 */
[----:B------:R-:W-:Y:S01]  /*124f0*/  @P1 FADD.FTZ R105, R9, R16 ;  /* 0x0000001009691221 */ /* 0x000fe20000010000 */
[----:B------:R-:W-:Y:S01]  /*12500*/  @!P1 MOV R105, R9 ;  /* 0x0000000900699202 */ /* 0x000fe20000000f00 */
[----:B------:R-:W-:-:S03]  /*12510*/  IMAD.MOV.U32 R9, RZ, RZ, R12 ;  /* 0x000000ffff097224 */ /* 0x000fc600078e000c */
        /* <DEDUP_REMOVED lines=10> */
.L_x_5973:
        /* <DEDUP_REMOVED lines=13> */
.L_x_5975:
[----:B------:R-:W-:Y:S05]  /*12690*/  BSYNC.RECONVERGENT B3 ;  /* 0x0000000000037941 */ /* 0x000fea0003800200 */
.L_x_5974:
        /* <DEDUP_REMOVED lines=43> */
.L_x_5972:
[----:B------:R-:W-:Y:S05]  /*12950*/  BSYNC.RECONVERGENT B2 ;  /* 0x0000000000027941 */ /* 0x000fea0003800200 */
.L_x_5971:
        /* <DEDUP_REMOVED lines=23> */
.L_x_5978:
        /* <DEDUP_REMOVED lines=13> */
.L_x_5980:
[----:B------:R-:W-:Y:S05]  /*12ba0*/  BSYNC.RECONVERGENT B3 ;  /* 0x0000000000037941 */ /* 0x000fea0003800200 */
.L_x_5979:
        /* <DEDUP_REMOVED lines=43> */
.L_x_5977:
[----:B------:R-:W-:Y:S05]  /*12e60*/  BSYNC.RECONVERGENT B2 ;  /* 0x0000000000027941 */ /* 0x000fea0003800200 */
.L_x_5976:
        /* <DEDUP_REMOVED lines=26> */
.L_x_5983:
        /* <DEDUP_REMOVED lines=13> */
.L_x_5985:
[----:B------:R-:W-:Y:S05]  /*130e0*/  BSYNC.RECONVERGENT B3 ;  /* 0x0000000000037941 */ /* 0x000fea0003800200 */
.L_x_5984:
        /* <DEDUP_REMOVED lines=43> */
.L_x_5982:
[----:B------:R-:W-:Y:S05]  /*133a0*/  BSYNC.RECONVERGENT B2 ;  /* 0x0000000000027941 */ /* 0x000fea0003800200 */
.L_x_5981:
        /* <DEDUP_REMOVED lines=22> */
.L_x_5988:
        /* <DEDUP_REMOVED lines=13> */
.L_x_5990:
[----:B------:R-:W-:Y:S05]  /*135e0*/  BSYNC.RECONVERGENT B3 ;  /* 0x0000000000037941 */ /* 0x000fea0003800200 */
.L_x_5989:
        /* <DEDUP_REMOVED lines=43> */
.L_x_5987:
[----:B------:R-:W-:Y:S05]  /*138a0*/  BSYNC.RECONVERGENT B2 ;  /* 0x0000000000027941 */ /* 0x000fea0003800200 */
.L_x_5986:
[----:B------:R-:W-:Y:S01]  /*138b0*/  I2FP.F32.U32 R18, R9 ;  /* 0x0000000900127245 */ /* 0x000fe20000201000 */
[----:B------:R-:W-:Y:S01]  /*138c0*/  BSSY.RECONVERGENT B2, `(.L_x_5991) ;  /* 0x0000054000027945 */ /* 0x000fe20003800200 */
[----:B------:R-:W-:Y:S01]  /*138d0*/  PRMT R9, R29, 0x7632, R9 ;  /* 0x000076321d097816 */ /* 0x000fe20000000009 */
[----:B------:R-:W-:Y:S01]  /*138e0*/  IMAD.MOV.U32 R97, RZ, RZ, 0x2 ;  /* 0x00000002ff617424 */ /* 0x000fe200078e00ff */
[----:B------:R-:W-:Y:S01]  /*138f0*/  MOV R19, R12 ;  /* 0x0000000c00137202 */ /* 0x000fe20000000f00 */
[----:B------:R-:W-:Y:S02]  /*13900*/  FFMA.FTZ R18, R18, R127, 1.1641532182693481445e-10 ;  /* 0x2f00000012127423 */ /* 0x000fe4000001007f */
[----:B------:R-:W-:-:S03]  /*13910*/  IMAD.U32 R9, R9, 0x10000, RZ ;  /* 0x0001000009097824 */ /* 0x000fc600078e00ff */
[----:B------:R-:W-:Y:S01]  /*13920*/  FSETP.GTU.FTZ.AND P2, PT, R18, R139, PT ;  /* 0x0000008b1200720b */ /* 0x000fe20003f5c000 */
[----:B------:R-:W-:Y:S01]  /*13930*/  FMUL.FTZ R9, R9, R138 ;  /* 0x0000008a09097220 */ /* 0x000fe20000410000 */
[----:B------:R-:W-:-:S04]  /*13940*/  @P1 PRMT R18, R25, 0x7632, R18 ;  /* 0x0000763219121816 */ /* 0x000fc80000000012 */
[----:B------:R-:W-:Y:S02]  /*13950*/  FSEL R20, R9, RZ, !P2 ;  /* 0x000000ff09147208 */ /* 0x000fe40005000000 */
[----:B------:R-:W-:Y:S02]  /*13960*/  SEL R9, RZ, 0x1, P2 ;  /* 0x00000001ff097807 */ /* 0x000fe40001000000 */
[----:B------:R-:W-:Y:S01]  /*13970*/  ISETP.NE.AND P2, PT, R96, 0x1, PT ;  /* 0x000000016000780c */ /* 0x000fe20003f45270 */
[----:B------:R-:W-:Y:S01]  /*13980*/  FADD.FTZ R17, R17, R20 ;  /* 0x0000001411117221 */ /* 0x000fe20000010000 */
[----:B------:R-:W-:-:S05]  /*13990*/  @P1 SHF.L.U32 R18, R18, 0x10, RZ ;  /* 0x0000001012121819 */ /* 0x000fca00000006ff */
[----:B------:R-:W-:Y:S01]  /*139a0*/  @P1 FADD.FTZ R113, R17, R18 ;  /* 0x0000001211711221 */ /* 0x000fe20000010000 */
[--C-:B------:R-:W-:Y:S01]  /*139b0*/  @!P1 IMAD.MOV.U32 R113, RZ, RZ, R17.reuse ;  /* 0x000000ffff719224 */ /* 0x100fe200078e0011 */
[----:B------:R-:W-:-:S04]  /*139c0*/  PRMT R17, R9, 0x7610, R17 ;  /* 0x0000761009117816 */ /* 0x000fc80000000011 */
        /* <DEDUP_REMOVED lines=10> */
.L_x_5993:
        /* <DEDUP_REMOVED lines=13> */
.L_x_5995:
[----:B------:R-:W-:Y:S05]  /*13b40*/  BSYNC.RECONVERGENT B3 ;  /* 0x0000000000037941 */ /* 0x000fea0003800200 */
.L_x_5994:
        /* <DEDUP_REMOVED lines=43> */
.L_x_5992:
[----:B------:R-:W-:Y:S05]  /*13e00*/  BSYNC.RECONVERGENT B2 ;  /* 0x0000000000027941 */ /* 0x000fea0003800200 */
.L_x_5991:
        /* <DEDUP_REMOVED lines=21> */
.L_x_5998:
        /* <DEDUP_REMOVED lines=13> */
.L_x_6000:
[----:B------:R-:W-:Y:S05]  /*14030*/  BSYNC.RECONVERGENT B3 ;  /* 0x0000000000037941 */ /* 0x000fea0003800200 */
.L_x_5999:
        /* <DEDUP_REMOVED lines=43> */
.L_x_5997:
[----:B------:R-:W-:Y:S05]  /*142f0*/  BSYNC.RECONVERGENT B2 ;  /* 0x0000000000027941 */ /* 0x000fea0003800200 */
.L_x_5996:
        /* <DEDUP_REMOVED lines=25> */
.L_x_6003:
        /* <DEDUP_REMOVED lines=13> */
.L_x_6005:
[----:B------:R-:W-:Y:S05]  /*14560*/  BSYNC.RECONVERGENT B3 ;  /* 0x0000000000037941 */ /* 0x000fea0003800200 */
.L_x_6004:
        /* <DEDUP_REMOVED lines=43> */
.L_x_6002:
[----:B------:R-:W-:Y:S05]  /*14820*/  BSYNC.RECONVERGENT B2 ;  /* 0x0000000000027941 */ /* 0x000fea0003800200 */
.L_x_6001:
        /* <DEDUP_REMOVED lines=20> */
.L_x_6008:
        /* <DEDUP_REMOVED lines=13> */
.L_x_6010:
[----:B------:R-:W-:Y:S05]  /*14a40*/  BSYNC.RECONVERGENT B3 ;  /* 0x0000000000037941 */ /* 0x000fea0003800200 */
.L_x_6009:
        /* <DEDUP_REMOVED lines=43> */
.L_x_6007:
[----:B------:R-:W-:Y:S05]  /*14d00*/  BSYNC.RECONVERGENT B2 ;  /* 0x0000000000027941 */ /* 0x000fea0003800200 */
.L_x_6006:
        /* <DEDUP_REMOVED lines=9> */
[----:B------:R-:W-:Y:S01]  /*14da0*/  @P1 IMAD.U32 R20, R20, 0x10000, RZ ;  /* 0x0001000014141824 */ /* 0x000fe200078e00ff */
[----:B------:R-:W-:Y:S02]  /*14db0*/  SEL R9, RZ, 0x1, P4 ;  /* 0x00000001ff097807 */ /* 0x000fe40002000000 */
[----:B------:R-:W-:Y:S01]  /*14dc0*/  ISETP.NE.AND P4, PT, R98, 0x1, PT ;  /* 0x000000016200780c */ /* 0x000fe20003f85270 */
[----:B------:R-:W-:Y:S01]  /*14dd0*/  FADD.FTZ R19, R19, R96 ;  /* 0x0000006013137221 */ /* 0x000fe20000010000 */
[----:B------:R-:W-:-:S03]  /*14de0*/  HFMA2 R96, -RZ, RZ, 0, 1.1920928955078125e-07 ;  /* 0x00000002ff607431 */ /* 0x000fc600000001ff */
        /* <DEDUP_REMOVED lines=14> */
.L_x_6013:
        /* <DEDUP_REMOVED lines=13> */
.L_x_6015:
[----:B------:R-:W-:Y:S05]  /*14fa0*/  BSYNC.RECONVERGENT B3 ;  /* 0x0000000000037941 */ /* 0x000fea0003800200 */
.L_x_6014:
        /* <DEDUP_REMOVED lines=43> */
.L_x_6012:
[----:B------:R-:W-:Y:S05]  /*15260*/  BSYNC.RECONVERGENT B2 ;  /* 0x0000000000027941 */ /* 0x000fea0003800200 */
.L_x_6011:
        /* <DEDUP_REMOVED lines=21> */
.L_x_6018:
        /* <DEDUP_REMOVED lines=13> */
.L_x_6020:
[----:B------:R-:W-:Y:S05]  /*15490*/  BSYNC.RECONVERGENT B3 ;  /* 0x0000000000037941 */ /* 0x000fea0003800200 */
.L_x_6019:
        /* <DEDUP_REMOVED lines=43> */
.L_x_6017:
[----:B------:R-:W-:Y:S05]  /*15750*/  BSYNC.RECONVERGENT B2 ;  /* 0x0000000000027941 */ /* 0x000fea0003800200 */
.L_x_6016:
        /* <DEDUP_REMOVED lines=26> */
.L_x_6023:
        /* <DEDUP_REMOVED lines=13> */
.L_x_6025:
[----:B------:R-:W-:Y:S05]  /*159d0*/  BSYNC.RECONVERGENT B3 ;  /* 0x0000000000037941 */ /* 0x000fea0003800200 */
.L_x_6024:
        /* <DEDUP_REMOVED lines=43> */
.L_x_6022:
[----:B------:R-:W-:Y:S05]  /*15c90*/  BSYNC.RECONVERGENT B2 ;  /* 0x0000000000027941 */ /* 0x000fea0003800200 */
.L_x_6021:
        /* <DEDUP_REMOVED lines=20> */
.L_x_6028:
        /* <DEDUP_REMOVED lines=15> */
.L_x_6030:
[----:B------:R-:W-:Y:S05]  /*15ed0*/  BSYNC.RECONVERGENT B3 ;  /* 0x0000000000037941 */ /* 0x000fea0003800200 */
.L_x_6029:
        /* <DEDUP_REMOVED lines=43> */
.L_x_6027:
[----:B------:R-:W-:Y:S05]  /*16190*/  BSYNC.RECONVERGENT B2 ;  /* 0x0000000000027941 */ /* 0x000fea0003800200 */
.L_x_6026:
[----:B------:R-:W-:Y:S02]  /*161a0*/  I2FP.F32.U32 R96, R98 ;  /* 0x0000006200607245 */ /* 0x000fe40000201000 */
[----:B------:R-:W-:Y:S02]  /*161b0*/  PRMT R97, R31, 0x7632, R97 ;  /* 0x000076321f617816 */ /* 0x000fe40000000061 */
[----:B------:R-:W-:Y:S01]  /*161c0*/  @P1 PRMT R98, R27, 0x7632, R98 ;  /* 0x000076321b621816 */ /* 0x000fe20000000062 */
[----:B------:R-:W-:Y:S02]  /*161d0*/  FFMA.FTZ R96, R96, R127, 1.1641532182693481445e-10 ;  /* 0x2f00000060607423 */ /* 0x000fe4000001007f */
[----:B------:R-:W-:Y:S02]  /*161e0*/  IMAD.U32 R97, R97, 0x10000, RZ ;  /* 0x0001000061617824 */ /* 0x000fe400078e00ff */
[----:B------:R-:W-:Y:S01]  /*161f0*/  @P1 IMAD.U32 R127, R98, 0x10000, RZ ;  /* 0x00010000627f1824 */ /* 0x000fe200078e00ff */
[----:B------:R-:W-:Y:S01]  /*16200*/  FSETP.GTU.FTZ.AND P6, PT, R96, R139, PT ;  /* 0x0000008b6000720b */ /* 0x000fe20003fdc000 */
[----:B------:R-:W-:Y:S01]  /*16210*/  FMUL.FTZ R97, R97, R138 ;  /* 0x0000008a61617220 */ /* 0x000fe20000410000 */
[----:B------:R-:W-:-:S02]  /*16220*/  PRMT R98, R141, 0x5410, R140 ;  /* 0x000054108d627816 */ /* 0x000fc4000000008c */
[----:B------:R-:W-:Y:S02]  /*16230*/  SEL R96, RZ, 0x1, P6 ;  /* 0x00000001ff607807 */ /* 0x000fe40003000000 */
[----:B------:R-:W-:-:S05]  /*16240*/  FSEL R97, R97, RZ, !P6 ;  /* 0x000000ff61617208 */ /* 0x000fca0007000000 */
[----:B------:R-:W-:Y:S01]  /*16250*/  FADD.FTZ R142, R142, R97 ;  /* 0x000000618e8e7221 */ /* 0x000fe20000010000 */
[--C-:B------:R-:W-:Y:S02]  /*16260*/  PRMT R97, R137, 0x5410, R21.reuse ;  /* 0x0000541089617816 */ /* 0x100fe40000000015 */
[----:B------:R-:W-:Y:S01]  /*16270*/  PRMT R21, R96, 0x7610, R21 ;  /* 0x0000761060157816 */ /* 0x000fe20000000015 */
[----:B------:R-:W-:Y:S01]  /*16280*/  @P1 FADD.FTZ R127, R142, R127 ;  /* 0x0000007f8e7f1221 */ /* 0x000fe20000010000 */
[----:B------:R-:W-:Y:S02]  /*16290*/  @!P1 MOV R127, R142 ;  /* 0x0000008e007f9202 */ /* 0x000fe40000000f00 */
[----:B------:R-:W-:Y:S02]  /*162a0*/  PRMT R96, R133, 0x5410, R135 ;  /* 0x0000541085607816 */ /* 0x000fe40000000087 */
[----:B------:R-:W-:-:S04]  /*162b0*/  F2FP.BF16.F32.PACK_AB R99, RZ, R127 ;  /* 0x0000007fff63723e */ /* 0x000fc800000010ff */
[----:B------:R-:W-:Y:S01]  /*162c0*/  PRMT R99, R136, 0x5410, R99 ;  /* 0x0000541088637816 */ /* 0x000fe20000000063 */
[----:B------:R-:W-:Y:S06]  /*162d0*/  BRA `(.L_x_6031) ;  /* 0x0000002800847947 */ /* 0x000fec0003800000 */
.L_x_5950:
        /* <DEDUP_REMOVED lines=16> */
.L_x_6034:
        /* <DEDUP_REMOVED lines=13> */
.L_x_6036:
[----:B------:R-:W-:Y:S05]  /*164b0*/  BSYNC.RECONVERGENT B3 ;  /* 0x0000000000037941 */ /* 0x000fea0003800200 */
.L_x_6035:
        /* <DEDUP_REMOVED lines=42> */
.L_x_6033:
[----:B------:R-:W-:Y:S05]  /*16760*/  BSYNC.RECONVERGENT B2 ;  /* 0x0000000000027941 */ /* 0x000fea0003800200 */
.L_x_6032:
[----:B------:R-:W0:Y:S01]  /*16770*/  LDC R139, c[0x0][0x408] ;  /* 0x00010200ff8b7b82 */ /* 0x000e220000000800 */
[----:B------:R-:W-:Y:S01]  /*16780*/  I2FP.F32.U32 R106, R23 ;  /* 0x00000017006a7245 */ /* 0x000fe20000201000 */
[----:B------:R-:W-:Y:S01]  /*16790*/  IMAD.MOV.U32 R127, RZ, RZ, 0x2f800000 ;  /* 0x2f800000ff7f7424 */ /* 0x000fe200078e00ff */
[----:B-----5:R-:W-:Y:S01]  /*167a0*/  SHF.L.U32 R114, R96, 0x10, RZ ;  /* 0x0000001060727819 */ /* 0x020fe200000006ff */
[----:B------:R-:W-:Y:S01]  /*167b0*/  BSSY.RECONVERGENT B2, `(.L_x_6037) ;  /* 0x0000052000027945 */ /* 0x000fe20003800200 */
[----:B------:R-:W-:Y:S01]  /*167c0*/  ISETP.NE.AND P3, PT, R105, 0x1, PT ;  /* 0x000000016900780c */ /* 0x000fe20003f65270 */
[----:B------:R-:W-:Y:S01]  /*167d0*/  FFMA.FTZ R9, R106, R127, 1.1641532182693481445e-10 ;  /* 0x2f0000006a097423 */ /* 0x000fe2000001007f */
[----:B------:R-:W-:Y:S01]  /*167e0*/  @P1 IMAD.U32 R106, R24, 0x10000, RZ ;  /* 0x00010000186a1824 */ /* 0x000fe200078e00ff */
[----:B------:R-:W1:Y:S01]  /*167f0*/  LDC R138, c[0x0][0x404] ;  /* 0x00010100ff8a7b82 */ /* 0x000e620000000800 */
[----:B------:R-:W-:Y:S01]  /*16800*/  LOP3.LUT R13, R13, 0xffffffef, RZ, 0xc0, !PT ;  /* 0xffffffef0d0d7812 */ /* 0x000fe200078ec0ff */
[----:B------:R-:W-:Y:S01]  /*16810*/  IMAD.MOV.U32 R113, RZ, RZ, 0x2 ;  /* 0x00000002ff717424 */ /* 0x000fe200078e00ff */
[----:B------:R-:W-:Y:S01]  /*16820*/  PRMT R96, R96, 0x7632, R96 ;  /* 0x0000763260607816 */ /* 0x000fe20000000060 */
[----:B0-----:R-:W-:Y:S01]  /*16830*/  FMUL.FTZ R114, R114, R139 ;  /* 0x0000008b72727220 */ /* 0x001fe20000410000 */
[----:B-1----:R-:W-:-:S02]  /*16840*/  FSETP.GTU.FTZ.AND P2, PT, R9, R138, PT ;  /* 0x0000008a0900720b */ /* 0x002fc40003f5c000 */
[----:B------:R-:W-:Y:S02]  /*16850*/  MOV R9, R12 ;  /* 0x0000000c00097202 */ /* 0x000fe40000000f00 */
        /* <DEDUP_REMOVED lines=14> */
.L_x_6039:
        /* <DEDUP_REMOVED lines=13> */
.L_x_6041:
[----:B------:R-:W-:Y:S05]  /*16a10*/  BSYNC.RECONVERGENT B3 ;  /* 0x0000000000037941 */ /* 0x000fea0003800200 */
.L_x_6040:
        /* <DEDUP_REMOVED lines=43> */
.L_x_6038:
[----:B------:R-:W-:Y:S05]  /*16cd0*/  BSYNC.RECONVERGENT B2 ;  /* 0x0000000000027941 */ /* 0x000fea0003800200 */
.L_x_6037:
[----:B------:R-:W-:Y:S01]  /*16ce0*/  I2FP.F32.U32 R106, R9 ;  /* 0x00000009006a7245 */ /* 0x000fe20000201000 */
[----:B------:R-:W-:Y:S01]  /*16cf0*/  IMAD.U32 R96, R96, 0x10000, RZ ;  /* 0x0001000060607824 */ /* 0x000fe200078e00ff */
[----:B------:R-:W-:Y:S01]  /*16d00*/  @P1 PRMT R105, R24, 0x7632, R105 ;  /* 0x0000763218691816 */ /* 0x000fe20000000069 */
[----:B------:R-:W-:Y:S01]  /*16d10*/  BSSY.RECONVERGENT B2, `(.L_x_6042) ;  /* 0x0000050000027945 */ /* 0x000fe20003800200 */
[----:B------:R-:W-:Y:S01]  /*16d20*/  ISETP.NE.AND P2, PT, R113, 0x1, PT ;  /* 0x000000017100780c */ /* 0x000fe20003f45270 */
[----:B------:R-:W-:Y:S01]  /*16d30*/  FFMA.FTZ R9, R106, R127, 1.1641532182693481445e-10 ;  /* 0x2f0000006a097423 */ /* 0x000fe2000001007f */
[----:B------:R-:W-:Y:S01]  /*16d40*/  FMUL.FTZ R96, R96, R139 ;  /* 0x0000008b60607220 */ /* 0x000fe20000410000 */
[----:B------:R-:W-:Y:S01]  /*16d50*/  @P1 IMAD.U32 R106, R105, 0x10000, RZ ;  /* 0x00010000696a1824 */ /* 0x000fe200078e00ff */
[----:B------:R-:W-:Y:S01]  /*16d60*/  LOP3.LUT R13, R13, 0xfffffff7, RZ, 0xc0, !PT ;  /* 0xfffffff70d0d7812 */ /* 0x000fe200078ec0ff */
[----:B------:R-:W-:Y:S01]  /*16d70*/  HFMA2 R114, -RZ, RZ, 0, 1.1920928955078125e-07 ;  /* 0x00000002ff727431 */ /* 0x000fe200000001ff */
        /* <DEDUP_REMOVED lines=16> */
.L_x_6044:
        /* <DEDUP_REMOVED lines=13> */
.L_x_6046:
[----:B------:R-:W-:Y:S05]  /*16f50*/  BSYNC.RECONVERGENT B3 ;  /* 0x0000000000037941 */ /* 0x000fea0003800200 */
.L_x_6045:
        /* <DEDUP_REMOVED lines=43> */
.L_x_6043:
[----:B------:R-:W-:Y:S05]  /*17210*/  BSYNC.RECONVERGENT B2 ;  /* 0x0000000000027941 */ /* 0x000fea0003800200 */
.L_x_6042:
[----:B------:R-:W-:Y:S01]  /*17220*/  I2FP.F32.U32 R96, R9 ;  /* 0x0000000900607245 */ /* 0x000fe20000201000 */
[----:B------:R-:W-:Y:S01]  /*17230*/  IMAD.U32 R106, R97, 0x10000, RZ ;  /* 0x00010000616a7824 */ /* 0x000fe200078e00ff */
[----:B------:R-:W-:Y:S01]  /*17240*/  LOP3.LUT R13, R13, 0xfffffffb, RZ, 0xc0, !PT ;  /* 0xfffffffb0d0d7812 */ /* 0x000fe200078ec0ff */
[----:B------:R-:W-:Y:S01]  /*17250*/  BSSY.RECONVERGENT B2, `(.L_x_6047) ;  /* 0x0000050000027945 */ /* 0x000fe20003800200 */
[----:B------:R-:W-:Y:S01]  /*17260*/  PRMT R113, R97, 0x7632, R113 ;  /* 0x0000763261717816 */ /* 0x000fe20000000071 */
[----:B------:R-:W-:Y:S01]  /*17270*/  FFMA.FTZ R9, R96, R127, 1.1641532182693481445e-10 ;  /* 0x2f00000060097423 */ /* 0x000fe2000001007f */
[----:B------:R-:W-:Y:S01]  /*17280*/  FMUL.FTZ R106, R106, R139 ;  /* 0x0000008b6a6a7220 */ /* 0x000fe20000410000 */
[----:B------:R-:W-:-:S03]  /*17290*/  IMAD.MOV.U32 R117, RZ, RZ, 0x2 ;  /* 0x00000002ff757424 */ /* 0x000fc600078e00ff */
[----:B------:R-:W-:Y:S02]  /*172a0*/  FSETP.GTU.FTZ.AND P2, PT, R9, R138, PT ;  /* 0x0000008a0900720b */ /* 0x000fe40003f5c000 */
[----:B------:R-:W-:Y:S02]  /*172b0*/  @P1 SHF.L.U32 R9, R25, 0x10, RZ ;  /* 0x0000001019091819 */ /* 0x000fe400000006ff */
        /* <DEDUP_REMOVED lines=16> */
.L_x_6049:
        /* <DEDUP_REMOVED lines=13> */
.L_x_6051:
[----:B------:R-:W-:Y:S05]  /*17490*/  BSYNC.RECONVERGENT B3 ;  /* 0x0000000000037941 */ /* 0x000fea0003800200 */
.L_x_6050:
        /* <DEDUP_REMOVED lines=43> */
.L_x_6048:
[----:B------:R-:W-:Y:S05]  /*17750*/  BSYNC.RECONVERGENT B2 ;  /* 0x0000000000027941 */ /* 0x000fea0003800200 */
.L_x_6047:
[----:B------:R-:W-:Y:S01]  /*17760*/  I2FP.F32.U32 R96, R9 ;  /* 0x0000000900607245 */ /* 0x000fe20000201000 */
[----:B------:R-:W-:Y:S01]  /*17770*/  BSSY.RECONVERGENT B2, `(.L_x_6052) ;  /* 0x0000052000027945 */ /* 0x000fe20003800200 */
[----:B------:R-:W-:Y:S01]  /*17780*/  SHF.L.U32 R114, R113, 0x10, RZ ;  /* 0x0000001071727819 */ /* 0x000fe200000006ff */
[----:B------:R-:W-:Y:S01]  /*17790*/  IMAD.MOV.U32 R118, RZ, RZ, 0x2 ;  /* 0x00000002ff767424 */ /* 0x000fe200078e00ff */
        /* <DEDUP_REMOVED lines=22> */
.L_x_6054:
        /* <DEDUP_REMOVED lines=13> */
.L_x_6056:
[----:B------:R-:W-:Y:S05]  /*179d0*/  BSYNC.RECONVERGENT B3 ;  /* 0x0000000000037941 */ /* 0x000fea0003800200 */
.L_x_6055:
        /* <DEDUP_REMOVED lines=43> */
.L_x_6053:
[----:B------:R-:W-:Y:S05]  /*17c90*/  BSYNC.RECONVERGENT B2 ;  /* 0x0000000000027941 */ /* 0x000fea0003800200 */
.L_x_6052:
        /* <DEDUP_REMOVED lines=24> */
.L_x_6059:
        /* <DEDUP_REMOVED lines=13> */
.L_x_6061:
[----:B------:R-:W-:Y:S05]  /*17ef0*/  BSYNC.RECONVERGENT B3 ;  /* 0x0000000000037941 */ /* 0x000fea0003800200 */
.L_x_6060:
        /* <DEDUP_REMOVED lines=43> */
.L_x_6058:
[----:B------:R-:W-:Y:S05]  /*181b0*/  BSYNC.RECONVERGENT B2 ;  /* 0x0000000000027941 */ /* 0x000fea0003800200 */
.L_x_6057:
        /* <DEDUP_REMOVED lines=24> */
.L_x_6064:
        /* <DEDUP_REMOVED lines=13> */
.L_x_6066:
[----:B------:R-:W-:Y:S05]  /*18410*/  BSYNC.RECONVERGENT B3 ;  /* 0x0000000000037941 */ /* 0x000fea0003800200 */
.L_x_6065:
        /* <DEDUP_REMOVED lines=43> */
.L_x_6063:
[----:B------:R-:W-:Y:S05]  /*186d0*/  BSYNC.RECONVERGENT B2 ;  /* 0x0000000000027941 */ /* 0x000fea0003800200 */
.L_x_6062:
[----:B------:R-:W-:Y:S01]  /*186e0*/  I2FP.F32.U32 R96, R9 ;  /* 0x0000000900607245 */ /* 0x000fe20000201000 */
[----:B------:R-:W-:Y:S01]  /*186f0*/  BSSY.RECONVERGENT B2, `(.L_x_6067) ;  /* 0x0000050000027945 */ /* 0x000fe20003800200 */
[----:B------:R-:W-:Y:S02]  /*18700*/  SHF.L.U32 R98, R99, 0x10, RZ ;  /* 0x0000001063627819 */ /* 0x000fe400000006ff */
[----:B------:R-:W-:Y:S01]  /*18710*/  ISETP.NE.AND P5, PT, R130, 0x1, PT ;  /* 0x000000018200780c */ /* 0x000fe20003fa5270 */
[----:B------:R-:W-:Y:S01]  /*18720*/  FFMA.FTZ R9, R96, R127, 1.1641532182693481445e-10 ;  /* 0x2f00000060097423 */ /* 0x000fe2000001007f */
[----:B------:R-:W-:Y:S02]  /*18730*/  @P1 IMAD.U32 R96, R27, 0x10000, RZ ;  /* 0x000100001b601824 */ /* 0x000fe400078e00ff */
[----:B------:R-:W-:Y:S01]  /*18740*/  FMUL.FTZ R98, R98, R139 ;  /* 0x0000008b62627220 */ /* 0x000fe20000410000 */
[----:B------:R-:W-:Y:S02]  /*18750*/  PRMT R143, R99, 0x7632, R143 ;  /* 0x00007632638f7816 */ /* 0x000fe4000000008f */
[----:B------:R-:W-:Y:S01]  /*18760*/  FSETP.GTU.FTZ.AND P4, PT, R9, R138, PT ;  /* 0x0000008a0900720b */ /* 0x000fe20003f9c000 */
[----:B------:R-:W-:Y:S01]  /*18770*/  IMAD.MOV.U32 R9, RZ, RZ, 0x2 ;  /* 0x00000002ff097424 */ /* 0x000fe200078e00ff */
[----:B------:R-:W-:-:S02]  /*18780*/  MOV R97, R12 ;  /* 0x0000000c00617202 */ /* 0x000fc40000000f00 */
        /* <DEDUP_REMOVED lines=13> */
.L_x_6069:
        /* <DEDUP_REMOVED lines=13> */
.L_x_6071:
[----:B------:R-:W-:Y:S05]  /*18930*/  BSYNC.RECONVERGENT B3 ;  /* 0x0000000000037941 */ /* 0x000fea0003800200 */
.L_x_6070:
        /* <DEDUP_REMOVED lines=43> */
.L_x_6068:
[----:B------:R-:W-:Y:S05]  /*18bf0*/  BSYNC.RECONVERGENT B2 ;  /* 0x0000000000027941 */ /* 0x000fea0003800200 */
.L_x_6067:
[----:B------:R-:W-:Y:S01]  /*18c00*/  I2FP.F32.U32 R96, R97 ;  /* 0x0000006100607245 */ /* 0x000fe20000201000 */
[----:B------:R-:W-:Y:S01]  /*18c10*/  IMAD.U32 R98, R143, 0x10000, RZ ;  /* 0x000100008f627824 */ /* 0x000fe200078e00ff */
[----:B------:R-:W-:-:S03]  /*18c20*/  @P1 PRMT R97, R27, 0x7632, R97 ;  /* 0x000076321b611816 */ /* 0x000fc60000000061 */
[----:B------:R-:W-:Y:S01]  /*18c30*/  FFMA.FTZ R127, R96, R127, 1.1641532182693481445e-10 ;  /* 0x2f000000607f7423 */ /* 0x000fe2000001007f */
[----:B------:R-:W-:Y:S01]  /*18c40*/  FMUL.FTZ R98, R98, R139 ;  /* 0x0000008b62627220 */ /* 0x000fe20000410000 */
[----:B------:R-:W-:Y:S01]  /*18c50*/  @P1 IMAD.U32 R96, R97, 0x10000, RZ ;  /* 0x0001000061601824 */ /* 0x000fe200078e00ff */
[----:B------:R-:W-:Y:S02]  /*18c60*/  PRMT R97, R137, 0x5410, R136 ;  /* 0x0000541089617816 */ /* 0x000fe40000000088 */
[----:B------:R-:W-:-:S04]  /*18c70*/  FSETP.GTU.FTZ.AND P5, PT, R127, R138, PT ;  /* 0x0000008a7f00720b */ /* 0x000fc80003fbc000 */
[----:B------:R-:W-:Y:S02]  /*18c80*/  FSEL R127, R98, RZ, !P5 ;  /* 0x000000ff627f7208 */ /* 0x000fe40006800000 */
[----:B------:R-:W-:Y:S02]  /*18c90*/  PLOP3.LUT P5, PT, P5, PT, PT, 0x8, 0x80 ;  /* 0x000000000080781c */ /* 0x000fe40002fae170 */
[----:B------:R-:W-:Y:S01]  /*18ca0*/  PRMT R98, R141, 0x5410, R142 ;  /* 0x000054108d627816 */ /* 0x000fe2000000008e */
[----:B------:R-:W-:Y:S01]  /*18cb0*/  @P1 FADD.FTZ R127, R96, R127 ;  /* 0x0000007f607f1221 */ /* 0x000fe20000010000 */
[----:B------:R-:W-:-:S04]  /*18cc0*/  PRMT R96, R133, 0x5410, R135 ;  /* 0x0000541085607816 */ /* 0x000fc80000000087 */
[----:B------:R-:W-:-:S04]  /*18cd0*/  F2FP.BF16.F32.PACK_AB R99, RZ, R127 ;  /* 0x0000007fff63723e */ /* 0x000fc800000010ff */
[----:B------:R-:W-:-:S07]  /*18ce0*/  PRMT R99, R140, 0x5410, R99 ;  /* 0x000054108c637816 */ /* 0x000fce0000000063 */
.L_x_6031:
        /* <DEDUP_REMOVED lines=43> */
.L_x_6072:
[----:B0-----:R-:W-:Y:S02]  /*18fa0*/  IMAD.MOV.U32 R130, RZ, RZ, R134 ;  /* 0x000000ffff827224 */ /* 0x001fe400078e0086 */
[----:B------:R-:W-:-:S07]  /*18fb0*/  VIADD R132, R132, 0x20 ;  /* 0x0000002084847836 */ /* 0x000fce0000000000 */
.L_x_5949:
[----:B------:R-:W-:Y:S05]  /*18fc0*/  BSYNC.RECONVERGENT B1 ;  /* 0x0000000000017941 */ /* 0x000fea0003800200 */
.L_x_5948:
        /* <DEDUP_REMOVED lines=21> */
[----:B0-----:R-:W-:-:S07]  /*19120*/  IMAD.MOV.U32 R136, RZ, RZ, R130 ;  /* 0x000000ffff887224 */ /* 0x001fce00078e0082 */
        /* <DEDUP_REMOVED lines=11> */
.L_x_6078:
        /* <DEDUP_REMOVED lines=13> */
.L_x_6080:
[----:B------:R-:W-:Y:S05]  /*192b0*/  BSYNC.RECONVERGENT B3 ;  /* 0x0000000000037941 */ /* 0x000fea0003800200 */
.L_x_6079:
        /* <DEDUP_REMOVED lines=42> */
.L_x_6077:
[----:B------:R-:W-:Y:S05]  /*19560*/  BSYNC.RECONVERGENT B2 ;  /* 0x0000000000027941 */ /* 0x000fea0003800200 */
.L_x_6076:
        /* <DEDUP_REMOVED lines=26> */
.L_x_6083:
        /* <DEDUP_REMOVED lines=13> */
.L_x_6085:
[----:B------:R-:W-:Y:S05]  /*197e0*/  BSYNC.RECONVERGENT B3 ;  /* 0x0000000000037941 */ /* 0x000fea0003800200 */
.L_x_6084:
        /* <DEDUP_REMOVED lines=43> */
.L_x_6082:
[----:B------:R-:W-:Y:S05]  /*19aa0*/  BSYNC.RECONVERGENT B2 ;  /* 0x0000000000027941 */ /* 0x000fea0003800200 */
.L_x_6081:
        /* <DEDUP_REMOVED lines=8> */
[----:B------:R-:W-:-:S03]  /*19b30*/  @P2 SHF.L.U32 R14, R24, 0x10, RZ ;  /* 0x00000010180e2819 */ /* 0x000fc600000006ff */
[----:B------:R-:W-:-:S04]  /*19b40*/  FADD.FTZ R9, R100, R9 ;  /* 0x0000000964097221 */ /* 0x000fc80000010000 */
[--C-:B------:R-:W-:Y:S01]  /*19b50*/  @P2 FADD.FTZ R100, R14, R9.reuse ;  /* 0x000000090e642221 */ /* 0x100fe20000010000 */
[----:B------:R-:W-:Y:S01]  /*19b60*/  SEL R14, RZ, 0x1, P3 ;  /* 0x00000001ff0e7807 */ /* 0x000fe20001800000 */
[----:B------:R-:W-:Y:S01]  /*19b70*/  @!P2 IMAD.MOV.U32 R100, RZ, RZ, R9 ;  /* 0x000000ffff64a224 */ /* 0x000fe200078e0009 */
[----:B------:R-:W-:Y:S02]  /*19b80*/  ISETP.NE.AND P3, PT, R16, 0x1, PT ;  /* 0x000000011000780c */ /* 0x000fe40003f65270 */
[----:B------:R-:W-:Y:S02]  /*19b90*/  MOV R9, R12 ;  /* 0x0000000c00097202 */ /* 0x000fe40000000f00 */
[----:B------:R-:W-:-:S09]  /*19ba0*/  F2FP.BF16.F32.PACK_AB R134, RZ, R100 ;  /* 0x00000064ff86723e */ /* 0x000fd200000010ff */
        /* <DEDUP_REMOVED lines=9> */
.L_x_6088:
        /* <DEDUP_REMOVED lines=13> */
.L_x_6090:
[----:B------:R-:W-:Y:S05]  /*19d10*/  BSYNC.RECONVERGENT B3 ;  /* 0x0000000000037941 */ /* 0x000fea0003800200 */
.L_x_6089:
        /* <DEDUP_REMOVED lines=43> */
.L_x_6087:
[----:B------:R-:W-:Y:S05]  /*19fd0*/  BSYNC.RECONVERGENT B2 ;  /* 0x0000000000027941 */ /* 0x000fea0003800200 */
.L_x_6086:
[----:B------:R-:W-:Y:S01]  /*19fe0*/  I2FP.F32.U32 R9, R9 ;  /* 0x0000000900097245 */ /* 0x000fe20000201000 */
[----:B------:R-:W-:Y:S01]  /*19ff0*/  IMAD.U32 R96, R96, 0x10000, RZ ;  /* 0x0001000060607824 */ /* 0x000fe200078e00ff */
[----:B------:R-:W-:Y:S01]  /*1a000*/  LOP3.LUT R13, R13, 0xffffffef, RZ, 0xc0, !PT ;  /* 0xffffffef0d0d7812 */ /* 0x000fe200078ec0ff */
[----:B------:R-:W-:Y:S01]  /*1a010*/  BSSY.RECONVERGENT B2, `(.L_x_6091) ;  /* 0x000004c000027945 */ /* 0x000fe20003800200 */
[----:B------:R-:W-:Y:S02]  /*1a020*/  IMAD.MOV.U32 R19, RZ, RZ, 0x2 ;  /* 0x00000002ff137424 */ /* 0x000fe400078e00ff */
[----:B------:R-:W-:Y:S01]  /*1a030*/  FFMA.FTZ R9, R9, R128, 1.1641532182693481445e-10 ;  /* 0x2f00000009097423 */ /* 0x000fe20000010080 */
[----:B------:R-:W-:-:S04]  /*1a040*/  FMUL.FTZ R15, R96, R139 ;  /* 0x0000008b600f7220 */ /* 0x000fc80000410000 */
[----:B------:R-:W-:Y:S02]  /*1a050*/  FSETP.GTU.FTZ.AND P3, PT, R9, R138, PT ;  /* 0x0000008a0900720b */ /* 0x000fe40003f7c000 */
[----:B------:R-:W-:Y:S02]  /*1a060*/  MOV R9, R12 ;  /* 0x0000000c00097202 */ /* 0x000fe40000000f00 */
        /* <DEDUP_REMOVED lines=13> */
.L_x_6093:
        /* <DEDUP_REMOVED lines=13> */
.L_x_6095:
[----:B------:R-:W-:Y:S05]  /*1a210*/  BSYNC.RECONVERGENT B3 ;  /* 0x0000000000037941 */ /* 0x000fea0003800200 */
.L_x_6094:
        /* <DEDUP_REMOVED lines=43> */
.L_x_6092:
[----:B------:R-:W-:Y:S05]  /*1a4d0*/  BSYNC.RECONVERGENT B2 ;  /* 0x0000000000027941 */ /* 0x000fea0003800200 */
.L_x_6091:
[----:B------:R-:W-:Y:S01]  /*1a4e0*/  I2FP.F32.U32 R9, R9 ;  /* 0x0000000900097245 */ /* 0x000fe20000201000 */
[----:B------:R-:W-:Y:S01]  /*1a4f0*/  BSSY.RECONVERGENT B2, `(.L_x_6096) ;  /* 0x0000054000027945 */ /* 0x000fe20003800200 */
[----:B------:R-:W-:Y:S01]  /*1a500*/  PRMT R16, R28, 0x7632, R16 ;  /* 0x000076321c107816 */ /* 0x000fe20000000010 */
[----:B------:R-:W-:Y:S02]  /*1a510*/  IMAD.MOV.U32 R17, RZ, RZ, R12 ;  /* 0x000000ffff117224 */ /* 0x000fe400078e000c */
[----:B------:R-:W-:Y:S02]  /*1a520*/  FFMA.FTZ R9, R9, R128, 1.1641532182693481445e-10 ;  /* 0x2f00000009097423 */ /* 0x000fe40000010080 */
[----:B------:R-:W-:-:S03]  /*1a530*/  IMAD.U32 R16, R16, 0x10000, RZ ;  /* 0x0001000010107824 */ /* 0x000fc600078e00ff */
[----:B------:R-:W-:Y:S01]  /*1a540*/  FSETP.GTU.FTZ.AND P3, PT, R9, R138, PT ;  /* 0x0000008a0900720b */ /* 0x000fe20003f7c000 */
[----:B------:R-:W-:-:S03]  /*1a550*/  FMUL.FTZ R16, R16, R139 ;  /* 0x0000008b10107220 */ /* 0x000fc60000410000 */
[----:B------:R-:W-:Y:S02]  /*1a560*/  SEL R9, RZ, 0x1, P3 ;  /* 0x00000001ff097807 */ /* 0x000fe40001800000 */
[----:B------:R-:W-:Y:S02]  /*1a570*/  FSEL R18, R16, RZ, !P3 ;  /* 0x000000ff10127208 */ /* 0x000fe40005800000 */
[----:B------:R-:W-:Y:S02]  /*1a580*/  ISETP.NE.AND P3, PT, R19, 0x1, PT ;  /* 0x000000011300780c */ /* 0x000fe40003f65270 */
[----:B------:R-:W-:Y:S01]  /*1a590*/  @P2 PRMT R16, R24, 0x7632, R16 ;  /* 0x0000763218102816 */ /* 0x000fe20000000010 */
[----:B------:R-:W-:Y:S01]  /*1a5a0*/  FADD.FTZ R15, R15, R18 ;  /* 0x000000120f0f7221 */ /* 0x000fe20000010000 */
[----:B------:R-:W-:-:S03]  /*1a5b0*/  IMAD.MOV.U32 R18, RZ, RZ, 0x2 ;  /* 0x00000002ff127424 */ /* 0x000fc600078e00ff */
[----:B------:R-:W-:-:S04]  /*1a5c0*/  @P2 IMAD.U32 R16, R16, 0x10000, RZ ;  /* 0x0001000010102824 */ /* 0x000fc800078e00ff */
[----:B------:R-:W-:Y:S01]  /*1a5d0*/  @P2 FADD.FTZ R107, R15, R16 ;  /* 0x000000100f6b2221 */ /* 0x000fe20000010000 */
[----:B------:R-:W-:Y:S02]  /*1a5e0*/  @!P2 MOV R107, R15 ;  /* 0x0000000f006ba202 */ /* 0x000fe40000000f00 */
[----:B------:R-:W-:Y:S02]  /*1a5f0*/  PRMT R15, R9, 0x7610, R15 ;  /* 0x00007610090f7816 */ /* 0x000fe4000000000f */
        /* <DEDUP_REMOVED lines=10> */
.L_x_6098:
        /* <DEDUP_REMOVED lines=13> */
.L_x_6100:
[----:B------:R-:W-:Y:S05]  /*1a770*/  BSYNC.RECONVERGENT B3 ;  /* 0x0000000000037941 */ /* 0x000fea0003800200 */
.L_x_6099:
        /* <DEDUP_REMOVED lines=43> */
.L_x_6097:
[----:B------:R-:W-:Y:S05]  /*1aa30*/  BSYNC.RECONVERGENT B2 ;  /* 0x0000000000027941 */ /* 0x000fea0003800200 */
.L_x_6096:
        /* <DEDUP_REMOVED lines=23> */
.L_x_6103:
        /* <DEDUP_REMOVED lines=13> */
.L_x_6105:
[----:B------:R-:W-:Y:S05]  /*1ac80*/  BSYNC.RECONVERGENT B3 ;  /* 0x0000000000037941 */ /* 0x000fea0003800200 */
.L_x_6104:
        /* <DEDUP_REMOVED lines=43> */
.L_x_6102:
[----:B------:R-:W-:Y:S05]  /*1af40*/  BSYNC.RECONVERGENT B2 ;  /* 0x0000000000027941 */ /* 0x000fea0003800200 */
.L_x_6101:
        /* <DEDUP_REMOVED lines=26> */
.L_x_6108:
        /* <DEDUP_REMOVED lines=13> */
.L_x_6110:
[----:B------:R-:W-:Y:S05]  /*1b1c0*/  BSYNC.RECONVERGENT B3 ;  /* 0x0000000000037941 */ /* 0x000fea0003800200 */
.L_x_6109:
        /* <DEDUP_REMOVED lines=43> */
.L_x_6107:
[----:B------:R-:W-:Y:S05]  /*1b480*/  BSYNC.RECONVERGENT B2 ;  /* 0x0000000000027941 */ /* 0x000fea0003800200 */
.L_x_6106:
        /* <DEDUP_REMOVED lines=22> */
.L_x_6113:
        /* <DEDUP_REMOVED lines=13> */
.L_x_6115:
[----:B------:R-:W-:Y:S05]  /*1b6c0*/  BSYNC.RECONVERGENT B3 ;  /* 0x0000000000037941 */ /* 0x000fea0003800200 */
.L_x_6114:
        /* <DEDUP_REMOVED lines=43> */
.L_x_6112:
[----:B------:R-:W-:Y:S05]  /*1b980*/  BSYNC.RECONVERGENT B2 ;  /* 0x0000000000027941 */ /* 0x000fea0003800200 */
.L_x_6111:
        /* <DEDUP_REMOVED lines=28> */
.L_x_6118:
        /* <DEDUP_REMOVED lines=13> */
.L_x_6120:
[----:B------:R-:W-:Y:S05]  /*1bc20*/  BSYNC.RECONVERGENT B3 ;  /* 0x0000000000037941 */ /* 0x000fea0003800200 */
.L_x_6119:
        /* <DEDUP_REMOVED lines=43> */
.L_x_6117:
[----:B------:R-:W-:Y:S05]  /*1bee0*/  BSYNC.RECONVERGENT B2 ;  /* 0x0000000000027941 */ /* 0x000fea0003800200 */
.L_x_6116:
[----:B------:R-:W-:Y:S01]  /*1bef0*/  I2FP.F32.U32 R9, R19 ;  /* 0x0000001300097245 */ /* 0x000fe20000201000 */
[C---:B------:R-:W-:Y:S01]  /*1bf00*/  IMAD.U32 R18, R98.reuse, 0x10000, RZ ;  /* 0x0001000062127824 */ /* 0x040fe200078e00ff */
[----:B------:R-:W-:Y:S01]  /*1bf10*/  LOP3.LUT R13, R13, 0xfffffffd, RZ, 0xc0, !PT ;  /* 0xfffffffd0d0d7812 */ /* 0x000fe200078ec0ff */
        /* <DEDUP_REMOVED lines=20> */
.L_x_6123:
        /* <DEDUP_REMOVED lines=13> */
.L_x_6125:
[----:B------:R-:W-:Y:S05]  /*1c130*/  BSYNC.RECONVERGENT B3 ;  /* 0x0000000000037941 */ /* 0x000fea0003800200 */
.L_x_6124:
        /* <DEDUP_REMOVED lines=43> */
.L_x_6122:
[----:B------:R-:W-:Y:S05]  /*1c3f0*/  BSYNC.RECONVERGENT B2 ;  /* 0x0000000000027941 */ /* 0x000fea0003800200 */
.L_x_6121:
        /* <DEDUP_REMOVED lines=25> */
.L_x_6128:
        /* <DEDUP_REMOVED lines=13> */
.L_x_6130:
[----:B------:R-:W-:Y:S05]  /*1c660*/  BSYNC.RECONVERGENT B3 ;  /* 0x0000000000037941 */ /* 0x000fea0003800200 */
.L_x_6129:
        /* <DEDUP_REMOVED lines=43> */
.L_x_6127:
[----:B------:R-:W-:Y:S05]  /*1c920*/  BSYNC.RECONVERGENT B2 ;  /* 0x0000000000027941 */ /* 0x000fea0003800200 */
.L_x_6126:
        /* <DEDUP_REMOVED lines=20> */
.L_x_6133:
        /* <DEDUP_REMOVED lines=13> */
.L_x_6135:
[----:B------:R-:W-:Y:S05]  /*1cb40*/  BSYNC.RECONVERGENT B3 ;  /* 0x0000000000037941 */ /* 0x000fea0003800200 */
.L_x_6134:
        /* <DEDUP_REMOVED lines=43> */
.L_x_6132:
[----:B------:R-:W-:Y:S05]  /*1ce00*/  BSYNC.RECONVERGENT B2 ;  /* 0x0000000000027941 */ /* 0x000fea0003800200 */
.L_x_6131:
[----:B------:R-:W-:Y:S01]  /*1ce10*/  I2FP.F32.U32 R9, R20 ;  /* 0x0000001400097245 */ /* 0x000fe20000201000 */
[----:B------:R-:W-:Y:S01]  /*1ce20*/  BSSY.RECONVERGENT B2, `(.L_x_6136) ;  /* 0x0000054000027945 */ /* 0x000fe20003800200 */
[----:B------:R-:W-:-:S03]  /*1ce30*/  PRMT R20, R30, 0x7632, R20 ;  /* 0x000076321e147816 */ /* 0x000fc60000000014 */
[----:B------:R-:W-:Y:S01]  /*1ce40*/  FFMA.FTZ R9, R9, R128, 1.1641532182693481445e-10 ;  /* 0x2f00000009097423 */ /* 0x000fe20000010080 */
[----:B------:R-:W-:-:S04]  /*1ce50*/  SHF.L.U32 R20, R20, 0x10, RZ ;  /* 0x0000001014147819 */ /* 0x000fc800000006ff */
[----:B------:R-:W-:Y:S01]  /*1ce60*/  FSETP.GTU.FTZ.AND P4, PT, R9, R138, PT ;  /* 0x0000008a0900720b */ /* 0x000fe20003f9c000 */
[----:B------:R-:W-:-:S03]  /*1ce70*/  FMUL.FTZ R20, R20, R139 ;  /* 0x0000008b14147220 */ /* 0x000fc60000410000 */
[----:B------:R-:W-:Y:S02]  /*1ce80*/  SEL R9, RZ, 0x1, P4 ;  /* 0x00000001ff097807 */ /* 0x000fe40002000000 */
[----:B------:R-:W-:Y:S02]  /*1ce90*/  FSEL R96, R20, RZ, !P4 ;  /* 0x000000ff14607208 */ /* 0x000fe40006000000 */
[----:B------:R-:W-:Y:S02]  /*1cea0*/  @P2 PRMT R20, R26, 0x7632, R20 ;  /* 0x000076321a142816 */ /* 0x000fe40000000014 */
[----:B------:R-:W-:Y:S01]  /*1ceb0*/  ISETP.NE.AND P4, PT, R124, 0x1, PT ;  /* 0x000000017c00780c */ /* 0x000fe20003f85270 */
[----:B------:R-:W-:Y:S01]  /*1cec0*/  FADD.FTZ R19, R19, R96 ;  /* 0x0000006013137221 */ /* 0x000fe20000010000 */
[----:B------:R-:W-:Y:S02]  /*1ced0*/  HFMA2 R96, -RZ, RZ, 0, 1.1920928955078125e-07 ;  /* 0x00000002ff607431 */ /* 0x000fe400000001ff */
[----:B------:R-:W-:-:S04]  /*1cee0*/  @P2 IMAD.U32 R20, R20, 0x10000, RZ ;  /* 0x0001000014142824 */ /* 0x000fc800078e00ff */
[----:B------:R-:W-:Y:S01]  /*1cef0*/  @P2 FADD.FTZ R123, R19, R20 ;  /* 0x00000014137b2221 */ /* 0x000fe20000010000 */
[--C-:B------:R-:W-:Y:S01]  /*1cf00*/  @!P2 IMAD.MOV.U32 R123, RZ, RZ, R19.reuse ;  /* 0x000000ffff7ba224 */ /* 0x100fe200078e0013 */
[----:B------:R-:W-:Y:S01]  /*1cf10*/  PRMT R19, R9, 0x7610, R19 ;  /* 0x0000761009137816 */ /* 0x000fe20000000013 */
        /* <DEDUP_REMOVED lines=11> */
.L_x_6138:
        /* <DEDUP_REMOVED lines=13> */
.L_x_6140:
[----:B------:R-:W-:Y:S05]  /*1d0a0*/  BSYNC.RECONVERGENT B3 ;  /* 0x0000000000037941 */ /* 0x000fea0003800200 */
.L_x_6139:
        /* <DEDUP_REMOVED lines=43> */
.L_x_6137:
[----:B------:R-:W-:Y:S05]  /*1d360*/  BSYNC.RECONVERGENT B2 ;  /* 0x0000000000027941 */ /* 0x000fea0003800200 */
.L_x_6136:
        /* <DEDUP_REMOVED lines=21> */
.L_x_6143:
        /* <DEDUP_REMOVED lines=13> */
.L_x_6145:
[----:B------:R-:W-:Y:S05]  /*1d590*/  BSYNC.RECONVERGENT B3 ;  /* 0x0000000000037941 */ /* 0x000fea0003800200 */
.L_x_6144:
        /* <DEDUP_REMOVED lines=43> */
.L_x_6142:
[----:B------:R-:W-:Y:S05]  /*1d850*/  BSYNC.RECONVERGENT B2 ;  /* 0x0000000000027941 */ /* 0x000fea0003800200 */
.L_x_6141:
        /* <DEDUP_REMOVED lines=26> */
.L_x_6148:
        /* <DEDUP_REMOVED lines=13> */
.L_x_6150:
[----:B------:R-:W-:Y:S05]  /*1dad0*/  BSYNC.RECONVERGENT B3 ;  /* 0x0000000000037941 */ /* 0x000fea0003800200 */
.L_x_6149:
        /* <DEDUP_REMOVED lines=43> */
.L_x_6147:
[----:B------:R-:W-:Y:S05]  /*1dd90*/  BSYNC.RECONVERGENT B2 ;  /* 0x0000000000027941 */ /* 0x000fea0003800200 */
.L_x_6146:
[----:B------:R-:W-:Y:S01]  /*1dda0*/  I2FP.F32.U32 R9, R97 ;  /* 0x0000006100097245 */ /* 0x000fe20000201000 */
[----:B------:R-:W-:Y:S01]  /*1ddb0*/  IMAD.U32 R142, R142, 0x10000, RZ ;  /* 0x000100008e8e7824 */ /* 0x000fe200078e00ff */
        /* <DEDUP_REMOVED lines=18> */
.L_x_6153:
        /* <DEDUP_REMOVED lines=15> */
.L_x_6155:
[----:B------:R-:W-:Y:S05]  /*1dfd0*/  BSYNC.RECONVERGENT B3 ;  /* 0x0000000000037941 */ /* 0x000fea0003800200 */
.L_x_6154:
        /* <DEDUP_REMOVED lines=43> */
.L_x_6152:
[----:B------:R-:W-:Y:S05]  /*1e290*/  BSYNC.RECONVERGENT B2 ;  /* 0x0000000000027941 */ /* 0x000fea0003800200 */
.L_x_6151:
[----:B------:R-:W-:Y:S01]  /*1e2a0*/  I2FP.F32.U32 R97, R98 ;  /* 0x0000006200617245 */ /* 0x000fe20000201000 */
[----:B------:R-:W-:Y:S01]  /*1e2b0*/  IMAD.MOV.U32 R130, RZ, RZ, R136 ;  /* 0x000000ffff827224 */ /* 0x000fe200078e0088 */
[----:B------:R-:W-:Y:S02]  /*1e2c0*/  PRMT R96, R31, 0x7632, R96 ;  /* 0x000076321f607816 */ /* 0x000fe40000000060 */
[----:B------:R-:W-:Y:S01]  /*1e2d0*/  @P2 PRMT R98, R27, 0x7632, R98 ;  /* 0x000076321b622816 */ /* 0x000fe20000000062 */
[----:B------:R-:W-:Y:S02]  /*1e2e0*/  FFMA.FTZ R97, R97, R128, 1.1641532182693481445e-10 ;  /* 0x2f00000061617423 */ /* 0x000fe40000010080 */
[----:B------:R-:W-:-:S03]  /*1e2f0*/  IMAD.U32 R96, R96, 0x10000, RZ ;  /* 0x0001000060607824 */ /* 0x000fc600078e00ff */
[----:B------:R-:W-:Y:S01]  /*1e300*/  FSETP.GTU.FTZ.AND P6, PT, R97, R138, PT ;  /* 0x0000008a6100720b */ /* 0x000fe20003fdc000 */
[----:B------:R-:W-:Y:S01]  /*1e310*/  FMUL.FTZ R96, R96, R139 ;  /* 0x0000008b60607220 */ /* 0x000fe20000410000 */
[----:B------:R-:W-:Y:S01]  /*1e320*/  @P2 IMAD.U32 R97, R98, 0x10000, RZ ;  /* 0x0001000062612824 */ /* 0x000fe200078e00ff */
[----:B------:R-:W-:-:S03]  /*1e330*/  PRMT R98, R141, 0x5410, R140 ;  /* 0x000054108d627816 */ /* 0x000fc6000000008c */
[----:B------:R-:W-:Y:S02]  /*1e340*/  FSEL R99, R96, RZ, !P6 ;  /* 0x000000ff60637208 */ /* 0x000fe40007000000 */
[----:B------:R-:W-:-:S03]  /*1e350*/  SEL R96, RZ, 0x1, P6 ;  /* 0x00000001ff607807 */ /* 0x000fc60003000000 */
        /* <DEDUP_REMOVED lines=9> */
.L_x_6075:
[----:B------:R-:W-:Y:S01]  /*1e3f0*/  ISETP.NE.AND P3, PT, R9, 0x1, PT ;  /* 0x000000010900780c */ /* 0x000fe20003f65270 */
[----:B------:R-:W-:Y:S01]  /*1e400*/  BSSY.RECONVERGENT B2, `(.L_x_6157) ;  /* 0x0000047000027945 */ /* 0x000fe20003800200 */
[----:B------:R-:W-:Y:S01]  /*1e410*/  IMAD.MOV.U32 R108, RZ, RZ, 0x2 ;  /* 0x00000002ff6c7424 */ /* 0x000fe200078e00ff */
[----:B------:R-:W-:Y:S01]  /*1e420*/  MOV R100, R12 ;  /* 0x0000000c00647202 */ /* 0x000fe20000000f00 */
[----:B0-----:R-:W-:-:S09]  /*1e430*/  IMAD.MOV.U32 R136, RZ, RZ, R130 ;  /* 0x000000ffff887224 */ /* 0x001fd200078e0082 */
        /* <DEDUP_REMOVED lines=11> */
.L_x_6159:
        /* <DEDUP_REMOVED lines=13> */
.L_x_6161:
[----:B------:R-:W-:Y:S05]  /*1e5c0*/  BSYNC.RECONVERGENT B3 ;  /* 0x0000000000037941 */ /* 0x000fea0003800200 */
.L_x_6160:
        /* <DEDUP_REMOVED lines=42> */
.L_x_6158:
[----:B------:R-:W-:Y:S05]  /*1e870*/  BSYNC.RECONVERGENT B2 ;  /* 0x0000000000027941 */ /* 0x000fea0003800200 */
.L_x_6157:
[----:B------:R-:W0:Y:S01]  /*1e880*/  LDC R140, c[0x0][0x408] ;  /* 0x00010200ff8c7b82 */ /* 0x000e220000000800 */
[----:B------:R-:W-:Y:S01]  /*1e890*/  HFMA2 R128, -RZ, RZ, 0.1171875, 0 ;  /* 0x2f800000ff807431 */ /* 0x000fe200000001ff */
[----:B------:R-:W-:Y:S01]  /*1e8a0*/  I2FP.F32.U32 R9, R100 ;  /* 0x0000006400097245 */ /* 0x000fe20000201000 */
[----:B-----5:R-:W-:Y:S01]  /*1e8b0*/  IMAD.U32 R107, R96, 0x10000, RZ ;  /* 0x00010000606b7824 */ /* 0x020fe200078e00ff */
        /* <DEDUP_REMOVED lines=25> */
.L_x_6164:
        /* <DEDUP_REMOVED lines=13> */
.L_x_6166:
[----:B------:R-:W-:Y:S05]  /*1eb20*/  BSYNC.RECONVERGENT B3 ;  /* 0x0000000000037941 */ /* 0x000fea0003800200 */
.L_x_6165:
        /* <DEDUP_REMOVED lines=43> */
.L_x_6163:
[----:B------:R-:W-:Y:S05]  /*1ede0*/  BSYNC.RECONVERGENT B2 ;  /* 0x0000000000027941 */ /* 0x000fea0003800200 */
.L_x_6162:
[----:B------:R-:W-:Y:S01]  /*1edf0*/  I2FP.F32.U32 R9, R9 ;  /* 0x0000000900097245 */ /* 0x000fe20000201000 */
[----:B------:R-:W-:Y:S01]  /*1ee00*/  IMAD.U32 R107, R96, 0x10000, RZ ;  /* 0x00010000606b7824 */ /* 0x000fe200078e00ff */
[----:B------:R-:W-:Y:S01]  /*1ee10*/  LOP3.LUT R13, R13, 0xffffffef, RZ, 0xc0, !PT ;  /* 0xffffffef0d0d7812 */ /* 0x000fe200078ec0ff */
[----:B------:R-:W-:Y:S01]  /*1ee20*/  BSSY.RECONVERGENT B2, `(.L_x_6167) ;  /* 0x0000050000027945 */ /* 0x000fe20003800200 */
[----:B------:R-:W-:Y:S02]  /*1ee30*/  IMAD.MOV.U32 R116, RZ, RZ, 0x2 ;  /* 0x00000002ff747424 */ /* 0x000fe400078e00ff */
[----:B------:R-:W-:Y:S01]  /*1ee40*/  FFMA.FTZ R96, R9, R128, 1.1641532182693481445e-10 ;  /* 0x2f00000009607423 */ /* 0x000fe20000010080 */
[----:B------:R-:W-:Y:S01]  /*1ee50*/  FMUL.FTZ R107, R107, R140 ;  /* 0x0000008c6b6b7220 */ /* 0x000fe20000410000 */
[----:B------:R-:W-:-:S03]  /*1ee60*/  @P2 PRMT R9, R24, 0x7632, R9 ;  /* 0x0000763218092816 */ /* 0x000fc60000000009 */
[----:B------:R-:W-:Y:S02]  /*1ee70*/  FSETP.GTU.FTZ.AND P3, PT, R96, R139, PT ;  /* 0x0000008b6000720b */ /* 0x000fe40003f7c000 */
[----:B------:R-:W-:Y:S01]  /*1ee80*/  @P2 SHF.L.U32 R96, R9, 0x10, RZ ;  /* 0x0000001009602819 */ /* 0x000fe200000006ff */
[----:B------:R-:W-:Y:S01]  /*1ee90*/  IMAD.MOV.U32 R9, RZ, RZ, R12 ;  /* 0x000000ffff097224 */ /* 0x000fe200078e000c */
        /* <DEDUP_REMOVED lines=15> */
.L_x_6169:
        /* <DEDUP_REMOVED lines=13> */
.L_x_6171:
[----:B------:R-:W-:Y:S05]  /*1f060*/  BSYNC.RECONVERGENT B3 ;  /* 0x0000000000037941 */ /* 0x000fea0003800200 */
.L_x_6170:
        /* <DEDUP_REMOVED lines=43> */
.L_x_6168:
[----:B------:R-:W-:Y:S05]  /*1f320*/  BSYNC.RECONVERGENT B2 ;  /* 0x0000000000027941 */ /* 0x000fea0003800200 */
.L_x_6167:
[----:B------:R-:W-:Y:S01]  /*1f330*/  I2FP.F32.U32 R9, R9 ;  /* 0x0000000900097245 */ /* 0x000fe20000201000 */
[----:B------:R-:W-:Y:S01]  /*1f340*/  BSSY.RECONVERGENT B2, `(.L_x_6172) ;  /* 0x0000052000027945 */ /* 0x000fe20003800200 */
[----:B------:R-:W-:Y:S01]  /*1f350*/  SHF.L.U32 R115, R97, 0x10, RZ ;  /* 0x0000001061737819 */ /* 0x000fe200000006ff */
[----:B------:R-:W-:Y:S01]  /*1f360*/  IMAD.MOV.U32 R123, RZ, RZ, 0x2 ;  /* 0x00000002ff7b7424 */ /* 0x000fe200078e00ff */
[----:B------:R-:W-:Y:S01]  /*1f370*/  LOP3.LUT R13, R13, 0xfffffff7, RZ, 0xc0, !PT ;  /* 0xfffffff70d0d7812 */ /* 0x000fe200078ec0ff */
[----:B------:R-:W-:Y:S01]  /*1f380*/  FFMA.FTZ R96, R9, R128, 1.1641532182693481445e-10 ;  /* 0x2f00000009607423 */ /* 0x000fe20000010080 */
[----:B------:R-:W-:Y:S02]  /*1f390*/  @P2 IMAD.U32 R9, R25, 0x10000, RZ ;  /* 0x0001000019092824 */ /* 0x000fe400078e00ff */
[----:B------:R-:W-:Y:S02]  /*1f3a0*/  FMUL.FTZ R115, R115, R140 ;  /* 0x0000008c73737220 */ /* 0x000fe40000410000 */
[----:B------:R-:W-:-:S04]  /*1f3b0*/  FSETP.GTU.FTZ.AND P3, PT, R96, R139, PT ;  /* 0x0000008b6000720b */ /* 0x000fc80003f7c000 */
[----:B------:R-:W-:Y:S02]  /*1f3c0*/  FSEL R108, R115, RZ, !P3 ;  /* 0x000000ff736c7208 */ /* 0x000fe40005800000 */
[----:B------:R-:W-:Y:S02]  /*1f3d0*/  PLOP3.LUT P4, PT, P3, PT, PT, 0x8, 0x80 ;  /* 0x000000000080781c */ /* 0x000fe40001f8e170 */
[----:B------:R-:W-:Y:S01]  /*1f3e0*/  ISETP.NE.AND P3, PT, R116, 0x1, PT ;  /* 0x000000017400780c */ /* 0x000fe20003f65270 */
[----:B------:R-:W-:Y:S01]  /*1f3f0*/  @P2 FADD.FTZ R108, R9, R108 ;  /* 0x0000006c096c2221 */ /* 0x000fe20000010000 */
[----:B------:R-:W-:Y:S02]  /*1f400*/  PRMT R115, R97, 0x7632, R115 ;  /* 0x0000763261737816 */ /* 0x000fe40000000073 */
[----:B------:R-:W-:Y:S02]  /*1f410*/  MOV R9, R12 ;  /* 0x0000000c00097202 */ /* 0x000fe40000000f00 */
        /* <DEDUP_REMOVED lines=11> */
.L_x_6174:
        /* <DEDUP_REMOVED lines=13> */
.L_x_6176:
[----:B------:R-:W-:Y:S05]  /*1f5a0*/  BSYNC.RECONVERGENT B3 ;  /* 0x0000000000037941 */ /* 0x000fea0003800200 */
.L_x_6175:
        /* <DEDUP_REMOVED lines=43> */
.L_x_6173:
[----:B------:R-:W-:Y:S05]  /*1f860*/  BSYNC.RECONVERGENT B2 ;  /* 0x0000000000027941 */ /* 0x000fea0003800200 */
.L_x_6172:
[----:B------:R-:W-:Y:S01]  /*1f870*/  I2FP.F32.U32 R9, R9 ;  /* 0x0000000900097245 */ /* 0x000fe20000201000 */
[----:B------:R-:W-:Y:S01]  /*1f880*/  IMAD.U32 R115, R115, 0x10000, RZ ;  /* 0x0001000073737824 */ /* 0x000fe200078e00ff */
[----:B------:R-:W-:Y:S01]  /*1f890*/  @P2 PRMT R97, R25, 0x7632, R97 ;  /* 0x0000763219612816 */ /* 0x000fe20000000061 */
[----:B------:R-:W-:Y:S01]  /*1f8a0*/  BSSY.RECONVERGENT B2, `(.L_x_6177) ;  /* 0x0000050000027945 */ /* 0x000fe20003800200 */
[----:B------:R-:W-:Y:S01]  /*1f8b0*/  LOP3.LUT R13, R13, 0xfffffffb, RZ, 0xc0, !PT ;  /* 0xfffffffb0d0d7812 */ /* 0x000fe200078ec0ff */
[----:B------:R-:W-:Y:S01]  /*1f8c0*/  FFMA.FTZ R96, R9, R128, 1.1641532182693481445e-10 ;  /* 0x2f00000009607423 */ /* 0x000fe20000010080 */
[----:B------:R-:W-:Y:S01]  /*1f8d0*/  FMUL.FTZ R115, R115, R140 ;  /* 0x0000008c73737220 */ /* 0x000fe20000410000 */
[----:B------:R-:W-:Y:S01]  /*1f8e0*/  @P2 IMAD.U32 R116, R97, 0x10000, RZ ;  /* 0x0001000061742824 */ /* 0x000fe200078e00ff */
[----:B------:R-:W-:Y:S01]  /*1f8f0*/  MOV R124, 0x2 ;  /* 0x00000002007c7802 */ /* 0x000fe20000000f00 */
        /* <DEDUP_REMOVED lines=17> */
.L_x_6179:
        /* <DEDUP_REMOVED lines=13> */
.L_x_6181:
[----:B------:R-:W-:Y:S05]  /*1fae0*/  BSYNC.RECONVERGENT B3 ;  /* 0x0000000000037941 */ /* 0x000fea0003800200 */
.L_x_6180:
        /* <DEDUP_REMOVED lines=43> */
.L_x_6178:
[----:B------:R-:W-:Y:S05]  /*1fda0*/  BSYNC.RECONVERGENT B2 ;  /* 0x0000000000027941 */ /* 0x000fea0003800200 */
.L_x_6177:
[----:B------:R-:W-:Y:S01]  /*1fdb0*/  I2FP.F32.U32 R9, R9 ;  /* 0x0000000900097245 */ /* 0x000fe20000201000 */
[C---:B------:R-:W-:Y:S01]  /*1fdc0*/  IMAD.U32 R97, R98.reuse, 0x10000, RZ ;  /* 0x0001000062617824 */ /* 0x040fe200078e00ff */
[----:B------:R-:W-:Y:S01]  /*1fdd0*/  LOP3.LUT R13, R13, 0xfffffffd, RZ, 0xc0, !PT ;  /* 0xfffffffd0d0d7812 */ /* 0x000fe200078ec0ff */
        /* <DEDUP_REMOVED lines=23> */
.L_x_6184:
        /* <DEDUP_REMOVED lines=13> */
.L_x_6186:
[----:B------:R-:W-:Y:S05]  /*20020*/  BSYNC.RECONVERGENT B3 ;  /* 0x0000000000037941 */ /* 0x000fea0003800200 */
.L_x_6185:
        /* <DEDUP_REMOVED lines=43> */
.L_x_6183:
[----:B------:R-:W-:Y:S05]  /*202e0*/  BSYNC.RECONVERGENT B2 ;  /* 0x0000000000027941 */ /* 0x000fea0003800200 */
.L_x_6182:
[----:B------:R-:W-:Y:S01]  /*202f0*/  I2FP.F32.U32 R9, R9 ;  /* 0x0000000900097245 */ /* 0x000fe20000201000 */
[----:B------:R-:W-:Y:S01]  /*20300*/  BSSY.RECONVERGENT B2, `(.L_x_6187) ;  /* 0x0000050000027945 */ /* 0x000fe20003800200 */
[----:B------:R-:W-:Y:S02]  /*20310*/  SHF.L.U32 R97, R98, 0x10, RZ ;  /* 0x0000001062617819 */ /* 0x000fe400000006ff */
[----:B------:R-:W-:Y:S01]  /*20320*/  ISETP.NE.AND P4, PT, R130, 0x1, PT ;  /* 0x000000018200780c */ /* 0x000fe20003f85270 */
[----:B------:R-:W-:Y:S01]  /*20330*/  FFMA.FTZ R96, R9, R128, 1.1641532182693481445e-10 ;  /* 0x2f00000009607423 */ /* 0x000fe20000010080 */
[----:B------:R-:W-:Y:S01]  /*20340*/  @P2 PRMT R98, R26, 0x7632, R98 ;  /* 0x000076321a622816 */ /* 0x000fe20000000062 */
[----:B------:R-:W-:Y:S01]  /*20350*/  FMUL.FTZ R97, R97, R140 ;  /* 0x0000008c61617220 */ /* 0x000fe20000410000 */
[----:B------:R-:W-:Y:S02]  /*20360*/  MOV R9, R12 ;  /* 0x0000000c00097202 */ /* 0x000fe40000000f00 */
[----:B------:R-:W-:Y:S01]  /*20370*/  FSETP.GTU.FTZ.AND P3, PT, R96, R139, PT ;  /* 0x0000008b6000720b */ /* 0x000fe20003f7c000 */
[----:B------:R-:W-:-:S03]  /*20380*/  @P2 IMAD.U32 R98, R98, 0x10000, RZ ;  /* 0x0001000062622824 */ /* 0x000fc600078e00ff */
        /* <DEDUP_REMOVED lines=14> */
.L_x_6189:
        /* <DEDUP_REMOVED lines=13> */
.L_x_6191:
[----:B------:R-:W-:Y:S05]  /*20540*/  BSYNC.RECONVERGENT B3 ;  /* 0x0000000000037941 */ /* 0x000fea0003800200 */
.L_x_6190:
        /* <DEDUP_REMOVED lines=43> */
.L_x_6188:
[----:B------:R-:W-:Y:S05]  /*20800*/  BSYNC.RECONVERGENT B2 ;  /* 0x0000000000027941 */ /* 0x000fea0003800200 */
.L_x_6187:
[----:B------:R-:W-:Y:S01]  /*20810*/  I2FP.F32.U32 R9, R9 ;  /* 0x0000000900097245 */ /* 0x000fe20000201000 */
[C---:B------:R-:W-:Y:S01]  /*20820*/  IMAD.U32 R97, R99.reuse, 0x10000, RZ ;  /* 0x0001000063617824 */ /* 0x040fe200078e00ff */
[----:B------:R-:W-:Y:S01]  /*20830*/  ISETP.NE.AND P5, PT, R98, 0x1, PT ;  /* 0x000000016200780c */ /* 0x000fe20003fa5270 */
[----:B------:R-:W-:Y:S01]  /*20840*/  BSSY.RECONVERGENT B2, `(.L_x_6192) ;  /* 0x000004e000027945 */ /* 0x000fe20003800200 */
[----:B------:R-:W-:Y:S01]  /*20850*/  PRMT R143, R99, 0x7632, R143 ;  /* 0x00007632638f7816 */ /* 0x000fe2000000008f */
[----:B------:R-:W-:Y:S01]  /*20860*/  FFMA.FTZ R96, R9, R128, 1.1641532182693481445e-10 ;  /* 0x2f00000009607423 */ /* 0x000fe20000010080 */
[----:B------:R-:W-:Y:S01]  /*20870*/  FMUL.FTZ R97, R97, R140 ;  /* 0x0000008c61617220 */ /* 0x000fe20000410000 */
[----:B------:R-:W-:-:S03]  /*20880*/  @P2 IMAD.U32 R9, R27, 0x10000, RZ ;  /* 0x000100001b092824 */ /* 0x000fc600078e00ff */
[----:B------:R-:W-:-:S04]  /*20890*/  FSETP.GTU.FTZ.AND P4, PT, R96, R139, PT ;  /* 0x0000008b6000720b */ /* 0x000fc80003f9c000 */
[----:B------:R-:W-:Y:S01]  /*208a0*/  FSEL R124, R97, RZ, !P4 ;  /* 0x000000ff617c7208 */ /* 0x000fe20006000000 */
[----:B------:R-:W-:Y:S01]  /*208b0*/  IMAD.MOV.U32 R97, RZ, RZ, R12 ;  /* 0x000000ffff617224 */ /* 0x000fe200078e000c */
[----:B------:R-:W-:-:S03]  /*208c0*/  PLOP3.LUT P4, PT, P4, PT, PT, 0x8, 0x80 ;  /* 0x000000000080781c */ /* 0x000fc6000278e170 */
[----:B------:R-:W-:Y:S01]  /*208d0*/  @P2 FADD.FTZ R124, R9, R124 ;  /* 0x0000007c097c2221 */ /* 0x000fe20000010000 */
[----:B------:R-:W-:-:S04]  /*208e0*/  MOV R9, 0x2 ;  /* 0x0000000200097802 */ /* 0x000fc80000000f00 */
        /* <DEDUP_REMOVED lines=10> */
.L_x_6194:
        /* <DEDUP_REMOVED lines=13> */
.L_x_6196:
[----:B------:R-:W-:Y:S05]  /*20a60*/  BSYNC.RECONVERGENT B3 ;  /* 0x0000000000037941 */ /* 0x000fea0003800200 */
.L_x_6195:
        /* <DEDUP_REMOVED lines=43> */
.L_x_6193:
[----:B------:R-:W-:Y:S05]  /*20d20*/  BSYNC.RECONVERGENT B2 ;  /* 0x0000000000027941 */ /* 0x000fea0003800200 */
.L_x_6192:
[----:B------:R-:W-:Y:S01]  /*20d30*/  I2FP.F32.U32 R97, R97 ;  /* 0x0000006100617245 */ /* 0x000fe20000201000 */
[----:B------:R-:W-:Y:S01]  /*20d40*/  IMAD.U32 R143, R143, 0x10000, RZ ;  /* 0x000100008f8f7824 */ /* 0x000fe200078e00ff */
[----:B------:R-:W-:Y:S01]  /*20d50*/  @P2 PRMT R96, R27, 0x7632, R96 ;  /* 0x000076321b602816 */ /* 0x000fe20000000060 */
[----:B------:R-:W-:Y:S01]  /*20d60*/  IMAD.MOV.U32 R130, RZ, RZ, R136 ;  /* 0x000000ffff827224 */ /* 0x000fe200078e0088 */
[----:B------:R-:W-:Y:S01]  /*20d70*/  PRMT R98, R141, 0x5410, R142 ;  /* 0x000054108d627816 */ /* 0x000fe2000000008e */
[----:B------:R-:W-:Y:S01]  /*20d80*/  FFMA.FTZ R128, R97, R128, 1.1641532182693481445e-10 ;  /* 0x2f00000061807423 */ /* 0x000fe20000010080 */
[----:B------:R-:W-:Y:S01]  /*20d90*/  FMUL.FTZ R143, R143, R140 ;  /* 0x0000008c8f8f7220 */ /* 0x000fe20000410000 */
[----:B------:R-:W-:Y:S02]  /*20da0*/  @P2 SHF.L.U32 R97, R96, 0x10, RZ ;  /* 0x0000001060612819 */ /* 0x000fe400000006ff */
[----:B------:R-:W-:Y:S02]  /*20db0*/  PRMT R96, R133, 0x5410, R134 ;  /* 0x0000541085607816 */ /* 0x000fe40000000086 */
[----:B------:R-:W-:-:S04]  /*20dc0*/  FSETP.GTU.FTZ.AND P5, PT, R128, R139, PT ;  /* 0x0000008b8000720b */ /* 0x000fc80003fbc000 */
[----:B------:R-:W-:Y:S02]  /*20dd0*/  FSEL R128, R143, RZ, !P5 ;  /* 0x000000ff8f807208 */ /* 0x000fe40006800000 */
[----:B------:R-:W-:-:S03]  /*20de0*/  PLOP3.LUT P5, PT, P5, PT, PT, 0x8, 0x80 ;  /* 0x000000000080781c */ /* 0x000fc60002fae170 */
[----:B------:R-:W-:Y:S01]  /*20df0*/  @P2 FADD.FTZ R128, R97, R128 ;  /* 0x0000008061802221 */ /* 0x000fe20000010000 */
[----:B------:R-:W-:-:S04]  /*20e00*/  PRMT R97, R137, 0x5410, R135 ;  /* 0x0000541089617816 */ /* 0x000fc80000000087 */
[----:B------:R-:W-:-:S04]  /*20e10*/  F2FP.BF16.F32.PACK_AB R99, RZ, R128 ;  /* 0x00000080ff63723e */ /* 0x000fc800000010ff */
[----:B------:R-:W-:-:S07]  /*20e20*/  PRMT R99, R138, 0x5410, R99 ;  /* 0x000054108a637816 */ /* 0x000fce0000000063 */
.L_x_6156:
        /* <DEDUP_REMOVED lines=44> */
.L_x_6074:
[----:B------:R-:W-:Y:S05]  /*210f0*/  BSYNC.RECONVERGENT B1 ;  /* 0x0000000000017941 */ /* 0x000fea0003800200 */
.L_x_6073:
[----:B012---:R-:W-:Y:S01]  /*21100*/  FADD.FTZ R96, RZ, R11 ;  /* 0x0000000bff607221 */ /* 0x007fe20000010000 */
        /* <DEDUP_REMOVED lines=125> */
.L_x_6218:
[----:B-1----:R-:W-:Y:S01]  /*218e0*/  FADD.FTZ R135, R134, R133 ;  /* 0x0000008586877221 */ /* 0x002fe20000010000 */
[----:B------:R-:W-:Y:S01]  /*218f0*/  FMUL.FTZ R133, R131, R131 ;  /* 0x0000008383857220 */ /* 0x000fe20000410000 */
[----:B------:R-:W1:Y:S01]  /*21900*/  @!P5 LDC.64 R98, c[0x0][0x3c0] ;  /* 0x0000f000ff62db82 */ /* 0x000e620000000a00 */
[----:B------:R-:W-:Y:S01]  /*21910*/  ISETP.NE.AND P2, PT, RZ, UR12, PT ;  /* 0x0000000cff007c0c */ /* 0x000fe2000bf45270 */
[----:B------:R-:W-:Y:S01]  /*21920*/  FFMA.FTZ R132, R135, R132, UR13 ;  /* 0x0000000d87847e23 */ /* 0x000fe20008010084 */
[----:B------:R-:W-:Y:S02]  /*21930*/  BSSY.RECONVERGENT B1, `(.L_x_6198) ;  /* 0x000002b000017945 */ /* 0x000fe40003800200 */
[----:B------:R-:W-:Y:S02]  /*21940*/  FSEL R133, R133, RZ, P2 ;  /* 0x000000ff85857208 */ /* 0x000fe40001000000 */
[----:B0-----:R-:W-:Y:S01]  /*21950*/  FSEL R134, R131, RZ, !P2 ;  /* 0x000000ff83867208 */ /* 0x001fe20005000000 */
[----:B------:R-:W0:Y:S02]  /*21960*/  @!P5 LDC.64 R96, c[0x0][0x3c8] ;  /* 0x0000f200ff60db82 */ /* 0x000e240000000a00 */
[----:B------:R-:W-:-:S04]  /*21970*/  FADD.FTZ R132, R132, R133 ;  /* 0x0000008584847221 */ /* 0x000fc80000010000 */
[----:B------:R-:W2:Y:S01]  /*21980*/  MUFU.RSQ R135, R132 ;  /* 0x0000008400877308 */ /* 0x000ea20000001400 */
[----:B-1----:R-:W-:-:S05]  /*21990*/  @!P5 IMAD.WIDE R98, R0, 0x4, R98 ;  /* 0x000000040062d825 */ /* 0x002fca00078e0262 */
[----:B------:R1:W-:Y:S01]  /*219a0*/  @!P5 STG.E desc[UR8][R98.64], R131 ;  /* 0x000000836200d986 */ /* 0x0003e2000c101908 */
[----:B0-----:R-:W-:-:S05]  /*219b0*/  @!P5 IMAD.WIDE R96, R0, 0x4, R96 ;  /* 0x000000040060d825 */ /* 0x001fca00078e0260 */
[----:B--2---:R1:W-:Y:S01]  /*219c0*/  @!P5 STG.E desc[UR8][R96.64], R135 ;  /* 0x000000876000d986 */ /* 0x0043e2000c101908 */
[----:B------:R-:W-:Y:S05]  /*219d0*/  @!P1 BRA `(.L_x_6199) ;  /* 0x0000000000809947 */ /* 0x000fea0003800000 */
[----:B------:R-:W0:Y:S01]  /*219e0*/  LDC.64 R132, c[0x0][0x428] ;  /* 0x00010a00ff847b82 */ /* 0x000e220000000a00 */
[--C-:B-1----:R-:W-:Y:S01]  /*219f0*/  FADD.FTZ R96, R11, -R134.reuse ;  /* 0x800000860b607221 */ /* 0x102fe20000010000 */
        /* <DEDUP_REMOVED lines=27> */
[----:B------:R-:W-:Y:S02]  /*21bb0*/  F2FP.BF16.F32.PACK_AB R99, R146, R137 ;  /* 0x000000899263723e */ /* 0x000fe400000010ff */
[----:B------:R-:W-:-:S03]  /*21bc0*/  IADD3 R129, PT, PT, R129, 0x20, RZ ;  /* 0x0000002081817810 */ /* 0x000fc60007ffe0ff */
[----:B------:R0:W-:Y:S04]  /*21bd0*/  STG.E.128 desc[UR8][R132.64], R96 ;  /* 0x0000006084007986 */ /* 0x0001e8000c101d08 */
.L_x_6199:
[----:B------:R-:W-:Y:S05]  /*21be0*/  BSYNC.RECONVERGENT B1 ;  /* 0x0000000000017941 */ /* 0x000fea0003800200 */
.L_x_6198:
[----:B------:R-:W-:Y:S01]  /*21bf0*/  ISETP.GE.U32.AND P2, PT, R2, 0x40, PT ;  /* 0x000000400200780c */ /* 0x000fe20003f46070 */
[----:B------:R-:W-:-:S12]  /*21c00*/  BSSY.RECONVERGENT B1, `(.L_x_6200) ;  /* 0x0000022000017945 */ /* 0x000fd80003800200 */
[----:B------:R-:W-:Y:S05]  /*21c10*/  @!P2 BRA `(.L_x_6201) ;  /* 0x000000000080a947 */ /* 0x000fea0003800000 */
[----:B0-----:R-:W0:Y:S01]  /*21c20*/  LDC.64 R132, c[0x0][0x428] ;  /* 0x00010a00ff847b82 */ /* 0x001e220000000a00 */
        /* <DEDUP_REMOVED lines=28> */
[----:B------:R-:W-:Y:S01]  /*21df0*/  VIADD R129, R129, 0x20 ;  /* 0x0000002081817836 */ /* 0x000fe20000000000 */
[----:B------:R-:W-:-:S05]  /*21e00*/  F2FP.BF16.F32.PACK_AB R99, R146, R137 ;  /* 0x000000899263723e */ /* 0x000fca00000010ff */
[----:B------:R2:W-:Y:S02]  /*21e10*/  STG.E.128 desc[UR8][R132.64], R96 ;  /* 0x0000006084007986 */ /* 0x0005e4000c101d08 */
.L_x_6201:
[----:B------:R-:W-:Y:S05]  /*21e20*/  BSYNC.RECONVERGENT B1 ;  /* 0x0000000000017941 */ /* 0x000fea0003800200 */
.L_x_6200:
[----:B------:R-:W-:Y:S01]  /*21e30*/  ISETP.GE.U32.AND P2, PT, R2, 0x60, PT ;  /* 0x000000600200780c */ /* 0x000fe20003f46070 */
[----:B------:R-:W-:-:S12]  /*21e40*/  BSSY.RECONVERGENT B1, `(.L_x_6202) ;  /* 0x0000022000017945 */ /* 0x000fd80003800200 */
[----:B------:R-:W-:Y:S05]  /*21e50*/  @!P2 BRA `(.L_x_6203) ;  /* 0x000000000080a947 */ /* 0x000fea0003800000 */
[----:B0-2---:R-:W0:Y:S01]  /*21e60*/  LDC.64 R132, c[0x0][0x428] ;  /* 0x00010a00ff847b82 */ /* 0x005e220000000a00 */
        /* <DEDUP_REMOVED lines=31> */
.L_x_6203:
[----:B------:R-:W-:Y:S05]  /*22060*/  BSYNC.RECONVERGENT B1 ;  /* 0x0000000000017941 */ /* 0x000fea0003800200 */
.L_x_6202:
[----:B------:R-:W-:Y:S04]  /*22070*/  BSSY.RECONVERGENT B1, `(.L_x_6204) ;  /* 0x0000021000017945 */ /* 0x000fe80003800200 */
[----:B------:R-:W-:Y:S05]  /*22080*/  @!P0 BRA `(.L_x_6205) ;  /* 0x00000000007c8947 */ /* 0x000fea0003800000 */
[----:B0-23--:R-:W0:Y:S01]  /*22090*/  LDC.64 R132, c[0x0][0x428] ;  /* 0x00010a00ff847b82 */ /* 0x00de220000000a00 */
        /* <DEDUP_REMOVED lines=24> */
[----:B0-----:R-:W-:Y:S01]  /*22220*/  IMAD.WIDE.U32 R132, R129, 0x10, R132 ;  /* 0x0000001081847825 */ /* 0x001fe200078e0084 */
[----:B------:R-:W-:-:S02]  /*22230*/  F2FP.BF16.F32.PACK_AB R99, R136, R99 ;  /* 0x000000638863723e */ /* 0x000fc400000010ff */
[----:B------:R-:W-:Y:S02]  /*22240*/  F2FP.BF16.F32.PACK_AB R98, R135, R134 ;  /* 0x000000868762723e */ /* 0x000fe400000010ff */
[----:B------:R-:W-:Y:S02]  /*22250*/  F2FP.BF16.F32.PACK_AB R97, R138, R97 ;  /* 0x000000618a61723e */ /* 0x000fe400000010ff */
[----:B------:R-:W-:-:S05]  /*22260*/  F2FP.BF16.F32.PACK_AB R96, R131, R96 ;  /* 0x000000608360723e */ /* 0x000fca00000010ff */
[----:B------:R4:W-:Y:S02]  /*22270*/  STG.E.128 desc[UR8][R132.64], R96 ;  /* 0x0000006084007986 */ /* 0x0009e4000c101d08 */
.L_x_6205:
[----:B------:R-:W-:Y:S05]  /*22280*/  BSYNC.RECONVERGENT B1 ;  /* 0x0000000000017941 */ /* 0x000fea0003800200 */
.L_x_6204:
[----:B01234-:R-:W0:Y:S02]  /*22290*/  LDC.64 R96, c[0x0][0x380] ;  /* 0x0000e000ff607b82 */ /* 0x01fe240000000a00 */
[----:B0-----:R-:W-:-:S04]  /*222a0*/  LEA R0, R96, R0, 0x2 ;  /* 0x0000000060007211 */ /* 0x001fc800078e10ff */
[----:B------:R-:W-:-:S13]  /*222b0*/  ISETP.GE.AND P0, PT, R0, R97, PT ;  /* 0x000000610000720c */ /* 0x000fda0003f06270 */
[----:B------:R-:W-:Y:S05]  /*222c0*/  @!P0 BRA `(.L_x_6206) ;  /* 0xfffffde8008c8947 */ /* 0x000fea000383ffff */
[----:B------:R-:W-:Y:S05]  /*222d0*/  BSYNC B0 ;  /* 0x0000000000007941 */ /* 0x000fea0003800000 */
.L_x_5697:
[----:B------:R-:W-:Y:S05]  /*222e0*/  EXIT ;  /* 0x000000000000794d */ /* 0x000fea0003800000 */
.L_x_6197:
        /* <DEDUP_REMOVED lines=8> */
.L_x_6208:
[----:B------:R-:W-:Y:S05]  /*22370*/  BSYNC B1 ;  /* 0x0000000000017941 */ /* 0x000fea0003800000 */
.L_x_6207:
        /* <DEDUP_REMOVED lines=10> */
.L_x_6209:
[----:B------:R-:W-:Y:S02]  /*22420*/  HFMA2 R137, -RZ, RZ, 0, 2.384185791015625e-07 ;  /* 0x00000004ff897431 */ /* 0x000fe400000001ff */
[----:B------:R-:W-:-:S04]  /*22430*/  IMAD.MOV.U32 R99, RZ, RZ, R136 ;  /* 0x000000ffff637224 */ /* 0x000fc800078e0088 */
[----:B------:R-:W-:-:S04]  /*22440*/  FADD.FTZ R99, R98, R99 ;  /* 0x0000006362637221 */ /* 0x000fc80000010000 */
[----:B------:R-:W-:-:S07]  /*22450*/  IMAD.MOV.U32 R138, RZ, RZ, R99 ;  /* 0x000000ffff8a7224 */ /* 0x000fce00078e0063 */
[----:B------:R-:W-:Y:S05]  /*22460*/  WARPSYNC.COLLECTIVE R135, `(.L_x_6210) ;  /* 0x0000000087087348 */ /* 0x000fea0003c00000 */
[----:B------:R0:W1:Y:S02]  /*22470*/  SHFL.BFLY P6, R136, R138, R137, R140 ;  /* 0x0c0000898a887389 */ /* 0x00006400000c008c */
[----:B01----:R-:W-:Y:S05]  /*22480*/  ENDCOLLECTIVE ;  /* 0x000000000000791b */ /* 0x003fea0003800000 */
.L_x_6210:
[----:B------:R-:W-:Y:S01]  /*22490*/  MOV R137, 0x8 ;  /* 0x0000000800897802 */ /* 0x000fe20000000f00 */
[----:B------:R-:W-:-:S04]  /*224a0*/  IMAD.MOV.U32 R96, RZ, RZ, R136 ;  /* 0x000000ffff607224 */ /* 0x000fc800078e0088 */
[----:B------:R-:W-:-:S04]  /*224b0*/  FADD.FTZ R133, R99, R96 ;  /* 0x0000006063857221 */ /* 0x000fc80000010000 */
[----:B------:R-:W-:-:S07]  /*224c0*/  IMAD.MOV.U32 R138, RZ, RZ, R133 ;  /* 0x000000ffff8a7224 */ /* 0x000fce00078e0085 */
[----:B------:R-:W-:Y:S05]  /*224d0*/  WARPSYNC.COLLECTIVE R135, `(.L_x_6211) ;  /* 0x0000000087087348 */ /* 0x000fea0003c00000 */
[----:B------:R0:W1:Y:S02]  /*224e0*/  SHFL.BFLY P6, R136, R138, R137, R140 ;  /* 0x0c0000898a887389 */ /* 0x00006400000c008c */
[----:B01----:R-:W-:Y:S05]  /*224f0*/  ENDCOLLECTIVE ;  /* 0x000000000000791b */ /* 0x003fea0003800000 */
.L_x_6211:
[----:B------:R-:W-:Y:S02]  /*22500*/  HFMA2 R137, -RZ, RZ, 0, 9.5367431640625e-07 ;  /* 0x00000010ff897431 */ /* 0x000fe400000001ff */
[----:B------:R-:W-:-:S04]  /*22510*/  IMAD.MOV.U32 R96, RZ, RZ, R136 ;  /* 0x000000ffff607224 */ /* 0x000fc800078e0088 */
[----:B------:R-:W-:-:S04]  /*22520*/  FADD.FTZ R134, R133, R96 ;  /* 0x0000006085867221 */ /* 0x000fc80000010000 */
[----:B------:R-:W-:-:S07]  /*22530*/  IMAD.MOV.U32 R138, RZ, RZ, R134 ;  /* 0x000000ffff8a7224 */ /* 0x000fce00078e0086 */
[----:B------:R-:W-:Y:S05]  /*22540*/  WARPSYNC.COLLECTIVE R135, `(.L_x_6212) ;  /* 0x0000000087087348 */ /* 0x000fea0003c00000 */
[----:B------:R0:W1:Y:S02]  /*22550*/  SHFL.BFLY P6, R136, R138, R137, R140 ;  /* 0x0c0000898a887389 */ /* 0x00006400000c008c */
[----:B01----:R-:W-:Y:S05]  /*22560*/  ENDCOLLECTIVE ;  /* 0x000000000000791b */ /* 0x003fea0003800000 */
.L_x_6212:
[----:B------:R-:W-:Y:S01]  /*22570*/  MOV R137, 0x1 ;  /* 0x0000000100897802 */ /* 0x000fe20000000f00 */
        /* <DEDUP_REMOVED lines=67> */
[----:B------:R-:W-:-:S04]  /*229b0*/  @P4 FFMA.FTZ R96, R98, R98, R97 ;  /* 0x0000006262604223 */ /* 0x000fc80000010061 */
[----:B------:R-:W-:-:S07]  /*229c0*/  IMAD.MOV.U32 R138, RZ, RZ, R96 ;  /* 0x000000ffff8a7224 */ /* 0x000fce00078e0060 */
[----:B------:R-:W-:Y:S05]  /*229d0*/  WARPSYNC.COLLECTIVE R135, `(.L_x_6213) ;  /* 0x0000000087087348 */ /* 0x000fea0003c00000 */
[----:B------:R0:W1:Y:S02]  /*229e0*/  SHFL.BFLY P6, R136, R138, R137, R140 ;  /* 0x0c0000898a887389 */ /* 0x00006400000c008c */
[----:B01----:R-:W-:Y:S05]  /*229f0*/  ENDCOLLECTIVE ;  /* 0x000000000000791b */ /* 0x003fea0003800000 */
.L_x_6213:
[----:B------:R-:W-:Y:S02]  /*22a00*/  HFMA2 R137, -RZ, RZ, 0, 1.1920928955078125e-07 ;  /* 0x00000002ff897431 */ /* 0x000fe400000001ff */
[----:B------:R-:W-:-:S04]  /*22a10*/  IMAD.MOV.U32 R97, RZ, RZ, R136 ;  /* 0x000000ffff617224 */ /* 0x000fc800078e0088 */
[----:B------:R-:W-:-:S04]  /*22a20*/  FADD.FTZ R97, R96, R97 ;  /* 0x0000006160617221 */ /* 0x000fc80000010000 */
[----:B------:R-:W-:-:S07]  /*22a30*/  IMAD.MOV.U32 R138, RZ, RZ, R97 ;  /* 0x000000ffff8a7224 */ /* 0x000fce00078e0061 */
[----:B------:R-:W-:Y:S05]  /*22a40*/  WARPSYNC.COLLECTIVE R135, `(.L_x_6214) ;  /* 0x0000000087087348 */ /* 0x000fea0003c00000 */
[----:B------:R0:W1:Y:S02]  /*22a50*/  SHFL.BFLY P6, R136, R138, R137, R140 ;  /* 0x0c0000898a887389 */ /* 0x00006400000c008c */
[----:B01----:R-:W-:Y:S05]  /*22a60*/  ENDCOLLECTIVE ;  /* 0x000000000000791b */ /* 0x003fea0003800000 */
.L_x_6214:
[----:B------:R-:W-:Y:S01]  /*22a70*/  MOV R137, 0x4 ;  /* 0x0000000400897802 */ /* 0x000fe20000000f00 */
[----:B------:R-:W-:-:S04]  /*22a80*/  IMAD.MOV.U32 R98, RZ, RZ, R136 ;  /* 0x000000ffff627224 */ /* 0x000fc800078e0088 */
[----:B------:R-:W-:-:S04]  /*22a90*/  FADD.FTZ R98, R97, R98 ;  /* 0x0000006261627221 */ /* 0x000fc80000010000 */
[----:B------:R-:W-:-:S07]  /*22aa0*/  IMAD.MOV.U32 R138, RZ, RZ, R98 ;  /* 0x000000ffff8a7224 */ /* 0x000fce00078e0062 */
[----:B------:R-:W-:Y:S05]  /*22ab0*/  WARPSYNC.COLLECTIVE R135, `(.L_x_6215) ;  /* 0x0000000087087348 */ /* 0x000fea0003c00000 */
[----:B------:R0:W1:Y:S02]  /*22ac0*/  SHFL.BFLY P6, R136, R138, R137, R140 ;  /* 0x0c0000898a887389 */ /* 0x00006400000c008c */
[----:B01----:R-:W-:Y:S05]  /*22ad0*/  ENDCOLLECTIVE ;  /* 0x000000000000791b */ /* 0x003fea0003800000 */
.L_x_6215:
[----:B------:R-:W-:Y:S02]  /*22ae0*/  HFMA2 R137, -RZ, RZ, 0, 4.76837158203125e-07 ;  /* 0x00000008ff897431 */ /* 0x000fe400000001ff */
[----:B------:R-:W-:-:S04]  /*22af0*/  IMAD.MOV.U32 R99, RZ, RZ, R136 ;  /* 0x000000ffff637224 */ /* 0x000fc800078e0088 */
[----:B------:R-:W-:-:S04]  /*22b00*/  FADD.FTZ R99, R98, R99 ;  /* 0x0000006362637221 */ /* 0x000fc80000010000 */
[----:B------:R-:W-:-:S07]  /*22b10*/  IMAD.MOV.U32 R138, RZ, RZ, R99 ;  /* 0x000000ffff8a7224 */ /* 0x000fce00078e0063 */
[----:B------:R-:W-:Y:S05]  /*22b20*/  WARPSYNC.COLLECTIVE R135, `(.L_x_6216) ;  /* 0x0000000087087348 */ /* 0x000fea0003c00000 */
[----:B------:R0:W1:Y:S02]  /*22b30*/  SHFL.BFLY P6, R136, R138, R137, R140 ;  /* 0x0c0000898a887389 */ /* 0x00006400000c008c */
[----:B01----:R-:W-:Y:S05]  /*22b40*/  ENDCOLLECTIVE ;  /* 0x000000000000791b */ /* 0x003fea0003800000 */
.L_x_6216:
[----:B------:R-:W-:Y:S01]  /*22b50*/  MOV R137, 0x10 ;  /* 0x0000001000897802 */ /* 0x000fe20000000f00 */
[----:B------:R-:W-:-:S04]  /*22b60*/  IMAD.MOV.U32 R134, RZ, RZ, R136 ;  /* 0x000000ffff867224 */ /* 0x000fc800078e0088 */
[----:B------:R-:W-:-:S04]  /*22b70*/  FADD.FTZ R134, R99, R134 ;  /* 0x0000008663867221 */ /* 0x000fc80000010000 */
[----:B------:R-:W-:-:S07]  /*22b80*/  IMAD.MOV.U32 R138, RZ, RZ, R134 ;  /* 0x000000ffff8a7224 */ /* 0x000fce00078e0086 */
[----:B------:R-:W-:Y:S05]  /*22b90*/  WARPSYNC.COLLECTIVE R135, `(.L_x_6217) ;  /* 0x0000000087087348 */ /* 0x000fea0003c00000 */
[----:B------:R0:W1:Y:S02]  /*22ba0*/  SHFL.BFLY P6, R136, R138, R137, R140 ;  /* 0x0c0000898a887389 */ /* 0x00006400000c008c */
[----:B01----:R-:W-:Y:S05]  /*22bb0*/  ENDCOLLECTIVE ;  /* 0x000000000000791b */ /* 0x003fea0003800000 */
.L_x_6217:
[----:B------:R-:W-:Y:S01]  /*22bc0*/  IMAD.MOV.U32 R133, RZ, RZ, R136 ;  /* 0x000000ffff857224 */ /* 0x000fe200078e0088 */
[----:B------:R-:W-:Y:S06]  /*22bd0*/  BRA `(.L_x_6218) ;  /* 0xffffffec00407947 */ /* 0x000fec000383ffff */
.L_x_6219:
        /* <DEDUP_REMOVED lines=10> */
.L_x_22692:


//--------------------- .text._ZN10layer_norm31ln_parallel_residual_fwd_kernelINS_13Kernel_traitsIf13__nv_bfloat16S2_S2_fjLj1024ELj1ELj4ELj1ELj16ENS_18Kernel_traits_baseILj1024EfS2_S2_S2_fjLj128EEEEELb1ELb1ELb1EEEvNS_9FwdParamsE --------------------------
	.section	.text._ZN10layer_norm31ln_parallel_residual_fwd_kernelINS_13Kernel_traitsIf13__nv_bfloat16S2_S2_fjLj1024ELj1ELj4ELj1ELj16ENS_18Kernel_traits_baseILj1024EfS2_S2_S2_fjLj128EEEEELb1ELb1ELb1EEEvNS_9FwdParamsE,"ax",@progbits
	.align	128
        .global         _ZN10layer_norm31ln_parallel_residual_fwd_kernelINS_13Kernel_traitsIf13__nv_bfloat16S2_S2_fjLj1024ELj1ELj4ELj1ELj16ENS_18Kernel_traits_baseILj1024EfS2_S2_S2_fjLj128EEEEELb1ELb1ELb1EEEvNS_9FwdParamsE
        .type           _ZN10layer_norm31ln_parallel_residual_fwd_kernelINS_13Kernel_traitsIf13__nv_bfloat16S2_S2_fjLj1024ELj1ELj4ELj1ELj16ENS_18Kernel_traits_baseILj1024EfS2_S2_S2_fjLj128EEEEELb1ELb1ELb1EEEvNS_9FwdParamsE,@function
        .size           _ZN10layer_norm31ln_parallel_residual_fwd_kernelINS_13Kernel_traitsIf13__nv_bfloat16S2_S2_fjLj1024ELj1ELj4ELj1ELj16ENS_18Kernel_traits_baseILj1024EfS2_S2_S2_fjLj128EEEEELb1ELb1ELb1EEEvNS_9FwdParamsE,(.L_x_22693 - _ZN10layer_norm31ln_parallel_residual_fwd_kernelINS_13Kernel_traitsIf13__nv_bfloat16S2_S2_fjLj1024ELj1ELj4ELj1ELj16ENS_18Kernel_traits_baseILj1024EfS2_S2_S2_fjLj128EEEEELb1ELb1ELb1EEEvNS_9FwdParamsE)
        .other          _ZN10layer_norm31ln_parallel_residual_fwd_kernelINS_13Kernel_traitsIf13__nv_bfloat16S2_S2_fjLj1024ELj1ELj4ELj1ELj16ENS_18Kernel_traits_baseILj1024EfS2_S2_S2_fjLj128EEEEELb1ELb1ELb1EEEvNS_9FwdParamsE,@"STO_CUDA_ENTRY STV_DEFAULT"
_ZN10layer_norm31ln_parallel_residual_fwd_kernelINS_13Kernel_traitsIf13__nv_bfloat16S2_S2_fjLj1024ELj1ELj4ELj1ELj16ENS_18Kernel_traits_baseILj1024EfS2_S2_S2_fjLj128EEEEELb1ELb1ELb1EEEvNS_9FwdParamsE:
.text._ZN10layer_norm31ln_parallel_residual_fwd_kernelINS_13Kernel_traitsIf13__nv_bfloat16S2_S2_fjLj1024ELj1ELj4ELj1ELj16ENS_18Kernel_traits_baseILj1024EfS2_S2_S2_fjLj128EEEEELb1ELb1ELb1EEEvNS_9FwdParamsE:
        /* <DEDUP_REMOVED lines=71> */
.L_x_6220:
        /* <DEDUP_REMOVED lines=26> */
.L_x_6221:
[----:B------:R-:W1:Y:S02]  /*0610*/  LDCU UR4, c[0x0][0x384] ;  /* 0x00007080ff0477ac */ /* 0x000e640008000800 */
[----:B-1----:R-:W-:-:S13]  /*0620*/  ISETP.GE.AND P0, PT, R3, UR4, PT ;  /* 0x0000000403007c0c */ /* 0x002fda000bf06270 */
[----:B------:R-:W-:Y:S05]  /*0630*/  @P0 EXIT ;  /* 0x000000000000094d */ /* 0x000fea0003800000 */
[----:B0-----:R-:W-:Y:S01]  /*0640*/  IMAD.HI.U32 R6, R0, -0x326172a9, RZ ;  /* 0xcd9e8d5700067827 */ /* 0x001fe200078e00ff */
        /* <DEDUP_REMOVED lines=13> */
[----:B------:R-:W3:Y:S03]  /*0720*/  LDCU.U8 UR30, c[0x0][0x410] ;  /* 0x00008200ff1e77ac */ /* 0x000ee60008000000 */
[----:B------:R-:W-:Y:S01]  /*0730*/  IMAD R12, R7, -0x326172a9, RZ ;  /* 0xcd9e8d57070c7824 */ /* 0x000fe200078e02ff */
[----:B------:R-:W-:Y:S01]  /*0740*/  LOP3.LUT R8, R9, UR12, R8, 0x96, !PT ;  /* 0x0000000c09087c12 */ /* 0x000fe2000f8e9608 */
[----:B------:R-:W-:Y:S01]  /*0750*/  IMAD R9, R6, -0x2daee0ad, RZ ;  /* 0xd2511f5306097824 */ /* 0x000fe200078e02ff */
[----:B0-----:R-:W-:Y:S01]  /*0760*/  UISETP.NE.U32.AND UP0, UPT, UR4, URZ, UPT ;  /* 0x000000ff0400728c */ /* 0x001fe2000bf05070 */
[----:B------:R-:W-:Y:S01]  /*0770*/  IMAD.HI.U32 R7, R10, -0x326172a9, RZ ;  /* 0xcd9e8d570a077827 */ /* 0x000fe200078e00ff */
[----:B------:R-:W0:Y:S03]  /*0780*/  LDCU UR4, c[0x0][0x388] ;  /* 0x00007100ff0477ac */ /* 0x000e260008000800 */
        /* <DEDUP_REMOVED lines=11> */
[----:B------:R-:W0:Y:S03]  /*0840*/  LDCU.64 UR10, c[0x0][0x3a0] ;  /* 0x00007400ff0a77ac */ /* 0x000e260008000a00 */
[----:B------:R-:W-:Y:S01]  /*0850*/  IMAD R10, R7, -0x2daee0ad, RZ ;  /* 0xd2511f53070a7824 */ /* 0x000fe200078e02ff */
[----:B------:R-:W-:Y:S01]  /*0860*/  LOP3.LUT R8, R9, UR16, R8, 0x96, !PT ;  /* 0x0000001009087c12 */ /* 0x000fe2000f8e9608 */
[----:B------:R-:W-:-:S02]  /*0870*/  IMAD R9, R6, -0x326172a9, RZ ;  /* 0xcd9e8d5706097824 */ /* 0x000fc400078e02ff */
        /* <DEDUP_REMOVED lines=36> */
[----:B01234-:R-:W-:-:S07]  /*0ac0*/  IMAD R22, R10, -0x326172a9, RZ ;  /* 0xcd9e8d570a167824 */ /* 0x01ffce00078e02ff */
.L_x_6716:
[----:B------:R-:W-:Y:S01]  /*0ad0*/  ISETP.NE.U32.AND P1, PT, RZ, UR10, PT ;  /* 0x0000000aff007c0c */ /* 0x000fe2000bf25070 */
[----:B0-----:R-:W0:Y:S01]  /*0ae0*/  LDC.64 R126, c[0x0][0x390] ;  /* 0x0000e400ff7e7b82 */ /* 0x001e220000000a00 */
        /* <DEDUP_REMOVED lines=10> */
[----:B--2---:R-:W-:-:S05]  /*0b90*/  @P1 IMAD.WIDE.U32 R18, R7, 0x10, R18 ;  /* 0x0000001007121825 */ /* 0x004fca00078e0012 */
[----:B------:R-:W2:Y:S01]  /*0ba0*/  @P1 LDG.E.128 R28, desc[UR8][R18.64] ;  /* 0x00000008121c1981 */ /* 0x000ea2000c1e1d00 */
[----:B-1----:R-:W-:-:S05]  /*0bb0*/  @P0 IMAD.WIDE.U32 R102, R7, 0x10, R102 ;  /* 0x0000001007660825 */ /* 0x002fca00078e0066 */
[----:B------:R1:W5:Y:S01]  /*0bc0*/  @P0 LDG.E.128 R24, desc[UR8][R102.64] ;  /* 0x0000000866180981 */ /* 0x000362000c1e1d00 */
[----:B0-----:R-:W-:-:S04]  /*0bd0*/  ISETP.NE.U32.AND P0, PT, R106, RZ, PT ;  /* 0x000000ff6a00720c */ /* 0x001fc80003f05070 */
[----:B------:R-:W-:Y:S01]  /*0be0*/  ISETP.NE.AND.EX P0, PT, R107, RZ, PT, P0 ;  /* 0x000000ff6b00720c */ /* 0x000fe20003f05300 */
[----:B------:R-:W-:Y:S01]  /*0bf0*/  IMAD.MOV.U32 R101, RZ, RZ, 0x2f800000 ;  /* 0x2f800000ff657424 */ /* 0x000fe200078e00ff */
[----:B--2---:R-:W-:Y:S02]  /*0c00*/  PRMT R104, R31, 0x7632, R104 ;  /* 0x000076321f687816 */ /* 0x004fe40000000068 */
[----:B------:R-:W-:Y:S02]  /*0c10*/  PRMT R23, R30, 0x7632, R23 ;  /* 0x000076321e177816 */ /* 0x000fe40000000017 */
[----:B------:R-:W-:Y:S02]  /*0c20*/  PRMT R19, R29, 0x7632, R19 ;  /* 0x000076321d137816 */ /* 0x000fe40000000013 */
[----:B------:R-:W-:-:S05]  /*0c30*/  PRMT R17, R28, 0x7632, R17 ;  /* 0x000076321c117816 */ /* 0x000fca0000000011 */
        /* <DEDUP_REMOVED lines=17> */
.L_x_6226:
        /* <DEDUP_REMOVED lines=13> */
.L_x_6228:
[----:B------:R-:W-:Y:S05]  /*0e20*/  BSYNC.RECONVERGENT B2 ;  /* 0x0000000000027941 */ /* 0x000fea0003800200 */
.L_x_6227:
        /* <DEDUP_REMOVED lines=42> */
.L_x_6225:
[----:B------:R-:W-:Y:S05]  /*10d0*/  BSYNC.RECONVERGENT B1 ;  /* 0x0000000000017941 */ /* 0x000fea0003800200 */
.L_x_6224:
        /* <DEDUP_REMOVED lines=11> */
[----:B------:R-:W-:-:S02]  /*1190*/  FSETP.GTU.FTZ.AND P0, PT, R8, R103, PT ;  /* 0x000000670800720b */ /* 0x000fc40003f1c000 */
[----:B------:R-:W-:Y:S02]  /*11a0*/  MOV R18, R22 ;  /* 0x0000001600127202 */ /* 0x000fe40000000f00 */
        /* <DEDUP_REMOVED lines=14> */
.L_x_6231:
        /* <DEDUP_REMOVED lines=13> */
.L_x_6233:
[----:B------:R-:W-:Y:S05]  /*1360*/  BSYNC.RECONVERGENT B2 ;  /* 0x0000000000027941 */ /* 0x000fea0003800200 */
.L_x_6232:
        /* <DEDUP_REMOVED lines=43> */
.L_x_6230:
[----:B------:R-:W-:Y:S05]  /*1620*/  BSYNC.RECONVERGENT B1 ;  /* 0x0000000000017941 */ /* 0x000fea0003800200 */
.L_x_6229:
[----:B------:R-:W-:Y:S01]  /*1630*/  I2FP.F32.U32 R18, R18 ;  /* 0x0000001200127245 */ /* 0x000fe20000201000 */
[----:B------:R-:W-:Y:S01]  /*1640*/  BSSY.RECONVERGENT B1, `(.L_x_6234) ;  /* 0x0000050000017945 */ /* 0x000fe20003800200 */
[----:B------:R-:W-:Y:S01]  /*1650*/  SHF.L.U32 R21, R96, 0x10, RZ ;  /* 0x0000001060157819 */ /* 0x000fe200000006ff */
[----:B------:R-:W-:Y:S01]  /*1660*/  IMAD.MOV.U32 R100, RZ, RZ, 0x2 ;  /* 0x00000002ff647424 */ /* 0x000fe200078e00ff */
[----:B------:R-:W-:Y:S01]  /*1670*/  ISETP.NE.AND P2, PT, R108, 0x1, PT ;  /* 0x000000016c00780c */ /* 0x000fe20003f45270 */
[----:B------:R-:W-:Y:S02]  /*1680*/  FFMA.FTZ R18, R18, R101, 1.1641532182693481445e-10 ;  /* 0x2f00000012127423 */ /* 0x000fe40000010065 */
[----:B------:R-:W-:-:S03]  /*1690*/  FMUL.FTZ R21, R21, R102 ;  /* 0x0000006615157220 */ /* 0x000fc60000410000 */
[----:B------:R-:W-:Y:S01]  /*16a0*/  FSETP.GTU.FTZ.AND P0, PT, R18, R103, PT ;  /* 0x000000671200720b */ /* 0x000fe20003f1c000 */
[----:B------:R-:W-:-:S03]  /*16b0*/  @P1 IMAD.U32 R18, R17, 0x10000, RZ ;  /* 0x0001000011121824 */ /* 0x000fc600078e00ff */
        /* <DEDUP_REMOVED lines=15> */
.L_x_6236:
        /* <DEDUP_REMOVED lines=13> */
.L_x_6238:
[----:B------:R-:W-:Y:S05]  /*1880*/  BSYNC.RECONVERGENT B2 ;  /* 0x0000000000027941 */ /* 0x000fea0003800200 */
.L_x_6237:
        /* <DEDUP_REMOVED lines=43> */
.L_x_6235:
[----:B------:R-:W-:Y:S05]  /*1b40*/  BSYNC.RECONVERGENT B1 ;  /* 0x0000000000017941 */ /* 0x000fea0003800200 */
.L_x_6234:
[----:B------:R-:W-:Y:S01]  /*1b50*/  I2FP.F32.U32 R18, R18 ;  /* 0x0000001200127245 */ /* 0x000fe20000201000 */
[----:B------:R-:W-:Y:S01]  /*1b60*/  IMAD.U32 R21, R97, 0x10000, RZ ;  /* 0x0001000061157824 */ /* 0x000fe200078e00ff */
[----:B------:R-:W-:Y:S01]  /*1b70*/  ISETP.NE.AND P2, PT, R100, 0x1, PT ;  /* 0x000000016400780c */ /* 0x000fe20003f45270 */
[----:B------:R-:W-:Y:S01]  /*1b80*/  BSSY.RECONVERGENT B1, `(.L_x_6239) ;  /* 0x000004f000017945 */ /* 0x000fe20003800200 */
[----:B------:R-:W-:Y:S01]  /*1b90*/  @P1 SHF.L.U32 R109, R29, 0x10, RZ ;  /* 0x000000101d6d1819 */ /* 0x000fe200000006ff */
[----:B------:R-:W-:Y:S01]  /*1ba0*/  FFMA.FTZ R18, R18, R101, 1.1641532182693481445e-10 ;  /* 0x2f00000012127423 */ /* 0x000fe20000010065 */
[----:B------:R-:W-:Y:S01]  /*1bb0*/  FMUL.FTZ R21, R21, R102 ;  /* 0x0000006615157220 */ /* 0x000fe20000410000 */
[----:B------:R-:W-:-:S03]  /*1bc0*/  PRMT R97, R97, 0x7632, R97 ;  /* 0x0000763261617816 */ /* 0x000fc60000000061 */
[----:B------:R-:W-:-:S04]  /*1bd0*/  FSETP.GTU.FTZ.AND P0, PT, R18, R103, PT ;  /* 0x000000671200720b */ /* 0x000fc80003f1c000 */
[----:B------:R-:W-:Y:S01]  /*1be0*/  FSEL R18, R21, RZ, !P0 ;  /* 0x000000ff15127208 */ /* 0x000fe20004000000 */
[----:B------:R-:W-:Y:S01]  /*1bf0*/  IMAD.MOV.U32 R21, RZ, RZ, R22 ;  /* 0x000000ffff157224 */ /* 0x000fe200078e0016 */
[----:B------:R-:W-:-:S03]  /*1c00*/  PLOP3.LUT P0, PT, P0, PT, PT, 0x8, 0x80 ;  /* 0x000000000080781c */ /* 0x000fc6000070e170 */
[----:B------:R-:W-:Y:S01]  /*1c10*/  @P1 FADD.FTZ R18, R18, R109 ;  /* 0x0000006d12121221 */ /* 0x000fe20000010000 */
[----:B------:R-:W-:Y:S01]  /*1c20*/  P2R R117, PR, RZ, 0x1 ;  /* 0x00000001ff757803 */ /* 0x000fe20000000000 */
        /* <DEDUP_REMOVED lines=11> */
.L_x_6241:
        /* <DEDUP_REMOVED lines=13> */
.L_x_6243:
[----:B------:R-:W-:Y:S05]  /*1db0*/  BSYNC.RECONVERGENT B2 ;  /* 0x0000000000027941 */ /* 0x000fea0003800200 */
.L_x_6242:
        /* <DEDUP_REMOVED lines=43> */
.L_x_6240:
[----:B------:R-:W-:Y:S05]  /*2070*/  BSYNC.RECONVERGENT B1 ;  /* 0x0000000000017941 */ /* 0x000fea0003800200 */
.L_x_6239:
        /* <DEDUP_REMOVED lines=23> */
.L_x_6246:
        /* <DEDUP_REMOVED lines=13> */
.L_x_6248:
[----:B------:R-:W-:Y:S05]  /*22c0*/  BSYNC.RECONVERGENT B2 ;  /* 0x0000000000027941 */ /* 0x000fea0003800200 */
.L_x_6247:
        /* <DEDUP_REMOVED lines=43> */
.L_x_6245:
[----:B------:R-:W-:Y:S05]  /*2580*/  BSYNC.RECONVERGENT B1 ;  /* 0x0000000000017941 */ /* 0x000fea0003800200 */
.L_x_6244:
        /* <DEDUP_REMOVED lines=9> */
[----:B------:R-:W-:-:S03]  /*2620*/  @P1 IMAD.U32 R100, R30, 0x10000, RZ ;  /* 0x000100001e641824 */ /* 0x000fc600078e00ff */
        /* <DEDUP_REMOVED lines=14> */
.L_x_6251:
        /* <DEDUP_REMOVED lines=13> */
.L_x_6253:
[----:B------:R-:W-:Y:S05]  /*27e0*/  BSYNC.RECONVERGENT B2 ;  /* 0x0000000000027941 */ /* 0x000fea0003800200 */
.L_x_6252:
        /* <DEDUP_REMOVED lines=43> */
.L_x_6250:
[----:B------:R-:W-:Y:S05]  /*2aa0*/  BSYNC.RECONVERGENT B1 ;  /* 0x0000000000017941 */ /* 0x000fea0003800200 */
.L_x_6249:
[----:B------:R-:W-:Y:S01]  /*2ab0*/  I2FP.F32.U32 R100, R100 ;  /* 0x0000006400647245 */ /* 0x000fe20000201000 */
[----:B------:R-:W-:Y:S01]  /*2ac0*/  BSSY.RECONVERGENT B1, `(.L_x_6254) ;  /* 0x000004f000017945 */ /* 0x000fe20003800200 */
[----:B------:R-:W-:Y:S01]  /*2ad0*/  SHF.L.U32 R111, R98, 0x10, RZ ;  /* 0x00000010626f7819 */ /* 0x000fe200000006ff */
[----:B------:R-:W-:Y:S01]  /*2ae0*/  @P1 IMAD.U32 R98, R23, 0x10000, RZ ;  /* 0x0001000017621824 */ /* 0x000fe200078e00ff */
        /* <DEDUP_REMOVED lines=19> */
.L_x_6256:
        /* <DEDUP_REMOVED lines=13> */
.L_x_6258:
[----:B------:R-:W-:Y:S05]  /*2cf0*/  BSYNC.RECONVERGENT B2 ;  /* 0x0000000000027941 */ /* 0x000fea0003800200 */
.L_x_6257:
        /* <DEDUP_REMOVED lines=43> */
.L_x_6255:
[----:B------:R-:W-:Y:S05]  /*2fb0*/  BSYNC.RECONVERGENT B1 ;  /* 0x0000000000017941 */ /* 0x000fea0003800200 */
.L_x_6254:
        /* <DEDUP_REMOVED lines=24> */
.L_x_6261:
        /* <DEDUP_REMOVED lines=13> */
.L_x_6263:
[----:B------:R-:W-:Y:S05]  /*3210*/  BSYNC.RECONVERGENT B2 ;  /* 0x0000000000027941 */ /* 0x000fea0003800200 */
.L_x_6262:
        /* <DEDUP_REMOVED lines=43> */
.L_x_6260:
[----:B------:R-:W-:Y:S05]  /*34d0*/  BSYNC.RECONVERGENT B1 ;  /* 0x0000000000017941 */ /* 0x000fea0003800200 */
.L_x_6259:
        /* <DEDUP_REMOVED lines=15> */
.L_x_6223:
        /* <DEDUP_REMOVED lines=16> */
.L_x_6267:
        /* <DEDUP_REMOVED lines=13> */
.L_x_6269:
[----:B------:R-:W-:Y:S05]  /*37a0*/  BSYNC.RECONVERGENT B2 ;  /* 0x0000000000027941 */ /* 0x000fea0003800200 */
.L_x_6268:
        /* <DEDUP_REMOVED lines=41> */
[----:B------:R-:W-:-:S07]  /*3a40*/  LOP3.LUT R124, R124, UR29, R113, 0x96, !PT ;  /* 0x0000001d7c7c7c12 */ /* 0x000fce000f8e9671 */
.L_x_6266:
[----:B------:R-:W-:Y:S05]  /*3a50*/  BSYNC.RECONVERGENT B1 ;  /* 0x0000000000017941 */ /* 0x000fea0003800200 */
.L_x_6265:
        /* <DEDUP_REMOVED lines=9> */
[----:B------:R-:W-:Y:S01]  /*3af0*/  FSETP.GTU.FTZ.AND P0, PT, R8, R103, PT ;  /* 0x000000670800720b */ /* 0x000fe20003f1c000 */
[----:B------:R-:W-:Y:S01]  /*3b00*/  FMUL.FTZ R8, R9, R102 ;  /* 0x0000006609087220 */ /* 0x000fe20000410000 */
[----:B------:R-:W-:-:S02]  /*3b10*/  IMAD.MOV.U32 R9, RZ, RZ, R22 ;  /* 0x000000ffff097224 */ /* 0x000fc400078e0016 */
        /* <DEDUP_REMOVED lines=12> */
.L_x_6272:
        /* <DEDUP_REMOVED lines=13> */
.L_x_6274:
[----:B------:R-:W-:Y:S05]  /*3cb0*/  BSYNC.RECONVERGENT B2 ;  /* 0x0000000000027941 */ /* 0x000fea0003800200 */
.L_x_6273:
        /* <DEDUP_REMOVED lines=43> */
.L_x_6271:
[----:B------:R-:W-:Y:S05]  /*3f70*/  BSYNC.RECONVERGENT B1 ;  /* 0x0000000000017941 */ /* 0x000fea0003800200 */
.L_x_6270:
        /* <DEDUP_REMOVED lines=25> */
.L_x_6277:
        /* <DEDUP_REMOVED lines=13> */
.L_x_6279:
[----:B------:R-:W-:Y:S05]  /*41e0*/  BSYNC.RECONVERGENT B2 ;  /* 0x0000000000027941 */ /* 0x000fea0003800200 */
.L_x_6278:
        /* <DEDUP_REMOVED lines=43> */
.L_x_6276:
[----:B------:R-:W-:Y:S05]  /*44a0*/  BSYNC.RECONVERGENT B1 ;  /* 0x0000000000017941 */ /* 0x000fea0003800200 */
.L_x_6275:
        /* <DEDUP_REMOVED lines=21> */
.L_x_6282:
        /* <DEDUP_REMOVED lines=13> */
.L_x_6284:
[----:B------:R-:W-:Y:S05]  /*46d0*/  BSYNC.RECONVERGENT B2 ;  /* 0x0000000000027941 */ /* 0x000fea0003800200 */
.L_x_6283:
        /* <DEDUP_REMOVED lines=43> */
.L_x_6281:
[----:B------:R-:W-:Y:S05]  /*4990*/  BSYNC.RECONVERGENT B1 ;  /* 0x0000000000017941 */ /* 0x000fea0003800200 */
.L_x_6280:
[----:B------:R-:W-:Y:S01]  /*49a0*/  I2FP.F32.U32 R12, R11 ;  /* 0x0000000b000c7245 */ /* 0x000fe20000201000 */
[----:B------:R-:W-:Y:S01]  /*49b0*/  @P1 IMAD.U32 R17, R17, 0x10000, RZ ;  /* 0x0001000011111824 */ /* 0x000fe200078e00ff */
[----:B------:R-:W-:Y:S01]  /*49c0*/  PRMT R11, R24, 0x7632, R11 ;  /* 0x00007632180b7816 */ /* 0x000fe2000000000b */
[----:B------:R-:W-:Y:S01]  /*49d0*/  BSSY.RECONVERGENT B1, `(.L_x_6285) ;  /* 0x0000050000017945 */ /* 0x000fe20003800200 */
[----:B------:R-:W-:Y:S01]  /*49e0*/  ISETP.NE.AND P2, PT, R13, 0x1, PT ;  /* 0x000000010d00780c */ /* 0x000fe20003f45270 */
[----:B------:R-:W-:Y:S01]  /*49f0*/  FFMA.FTZ R12, R12, R101, 1.1641532182693481445e-10 ;  /* 0x2f0000000c0c7423 */ /* 0x000fe20000010065 */
[----:B------:R-:W-:Y:S01]  /*4a00*/  MOV R14, 0x2 ;  /* 0x00000002000e7802 */ /* 0x000fe20000000f00 */
[----:B------:R-:W-:-:S03]  /*4a10*/  IMAD.U32 R11, R11, 0x10000, RZ ;  /* 0x000100000b0b7824 */ /* 0x000fc600078e00ff */
[----:B------:R-:W-:Y:S01]  /*4a20*/  FSETP.GTU.FTZ.AND P0, PT, R12, R103, PT ;  /* 0x000000670c00720b */ /* 0x000fe20003f1c000 */
[----:B------:R-:W-:-:S05]  /*4a30*/  FMUL.FTZ R11, R11, R102 ;  /* 0x000000660b0b7220 */ /* 0x000fca0000410000 */
[----:B------:R-:W-:-:S05]  /*4a40*/  FSEL R11, R11, RZ, !P0 ;  /* 0x000000ff0b0b7208 */ /* 0x000fca0004000000 */
        /* <DEDUP_REMOVED lines=15> */
.L_x_6287:
        /* <DEDUP_REMOVED lines=13> */
.L_x_6289:
[----:B------:R-:W-:Y:S05]  /*4c10*/  BSYNC.RECONVERGENT B2 ;  /* 0x0000000000027941 */ /* 0x000fea0003800200 */
.L_x_6288:
        /* <DEDUP_REMOVED lines=43> */
.L_x_6286:
[----:B------:R-:W-:Y:S05]  /*4ed0*/  BSYNC.RECONVERGENT B1 ;  /* 0x0000000000017941 */ /* 0x000fea0003800200 */
.L_x_6285:
        /* <DEDUP_REMOVED lines=9> */
[----:B------:R-:W-:Y:S02]  /*4f70*/  PRMT R12, R97, 0x7632, R12 ;  /* 0x00007632610c7816 */ /* 0x000fe4000000000c */
        /* <DEDUP_REMOVED lines=12> */
.L_x_6292:
        /* <DEDUP_REMOVED lines=13> */
.L_x_6294:
[----:B------:R-:W-:Y:S05]  /*5110*/  BSYNC.RECONVERGENT B2 ;  /* 0x0000000000027941 */ /* 0x000fea0003800200 */
.L_x_6293:
        /* <DEDUP_REMOVED lines=43> */
.L_x_6291:
[----:B------:R-:W-:Y:S05]  /*53d0*/  BSYNC.RECONVERGENT B1 ;  /* 0x0000000000017941 */ /* 0x000fea0003800200 */
.L_x_6290:
        /* <DEDUP_REMOVED lines=10> */
[----:B------:R-:W-:-:S04]  /*5480*/  IMAD.MOV.U32 R13, RZ, RZ, R22 ;  /* 0x000000ffff0d7224 */ /* 0x000fc800078e0016 */
        /* <DEDUP_REMOVED lines=14> */
.L_x_6297:
        /* <DEDUP_REMOVED lines=13> */
.L_x_6299:
[----:B------:R-:W-:Y:S05]  /*5640*/  BSYNC.RECONVERGENT B2 ;  /* 0x0000000000027941 */ /* 0x000fea0003800200 */
.L_x_6298:
        /* <DEDUP_REMOVED lines=43> */
.L_x_6296:
[----:B------:R-:W-:Y:S05]  /*5900*/  BSYNC.RECONVERGENT B1 ;  /* 0x0000000000017941 */ /* 0x000fea0003800200 */
.L_x_6295:
[----:B------:R-:W-:Y:S01]  /*5910*/  ISETP.NE.AND P3, PT, R16, 0x1, PT ;  /* 0x000000011000780c */ /* 0x000fe20003f65270 */
[----:B------:R-:W-:Y:S01]  /*5920*/  BSSY.RECONVERGENT B1, `(.L_x_6300) ;  /* 0x000004c000017945 */ /* 0x000fe20003800200 */
[----:B------:R-:W-:Y:S01]  /*5930*/  I2FP.F32.U32 R14, R13 ;  /* 0x0000000d000e7245 */ /* 0x000fe20000201000 */
[----:B------:R-:W-:Y:S02]  /*5940*/  IMAD.U32 R13, R12, 0x10000, RZ ;  /* 0x000100000c0d7824 */ /* 0x000fe400078e00ff */
[----:B------:R-:W-:Y:S02]  /*5950*/  HFMA2 R15, -RZ, RZ, 0, 1.1920928955078125e-07 ;  /* 0x00000002ff0f7431 */ /* 0x000fe400000001ff */
[----:B------:R-:W-:Y:S01]  /*5960*/  FFMA.FTZ R14, R14, R101, 1.1641532182693481445e-10 ;  /* 0x2f0000000e0e7423 */ /* 0x000fe20000010065 */
[----:B------:R-:W-:Y:S01]  /*5970*/  FMUL.FTZ R12, R13, R102 ;  /* 0x000000660d0c7220 */ /* 0x000fe20000410000 */
[----:B------:R-:W-:-:S03]  /*5980*/  IMAD.MOV.U32 R13, RZ, RZ, R22 ;  /* 0x000000ffff0d7224 */ /* 0x000fc600078e0016 */
[----:B------:R-:W-:-:S04]  /*5990*/  FSETP.GTU.FTZ.AND P0, PT, R14, R103, PT ;  /* 0x000000670e00720b */ /* 0x000fc80003f1c000 */
        /* <DEDUP_REMOVED lines=11> */
.L_x_6302:
        /* <DEDUP_REMOVED lines=13> */
.L_x_6304:
[----:B------:R-:W-:Y:S05]  /*5b20*/  BSYNC.RECONVERGENT B2 ;  /* 0x0000000000027941 */ /* 0x000fea0003800200 */
.L_x_6303:
        /* <DEDUP_REMOVED lines=43> */
.L_x_6301:
[----:B------:R-:W-:Y:S05]  /*5de0*/  BSYNC.RECONVERGENT B1 ;  /* 0x0000000000017941 */ /* 0x000fea0003800200 */
.L_x_6300:
        /* <DEDUP_REMOVED lines=26> */
.L_x_6307:
        /* <DEDUP_REMOVED lines=13> */
.L_x_6309:
[----:B------:R-:W-:Y:S05]  /*6060*/  BSYNC.RECONVERGENT B2 ;  /* 0x0000000000027941 */ /* 0x000fea0003800200 */
.L_x_6308:
        /* <DEDUP_REMOVED lines=43> */
.L_x_6306:
[----:B------:R-:W-:Y:S05]  /*6320*/  BSYNC.RECONVERGENT B1 ;  /* 0x0000000000017941 */ /* 0x000fea0003800200 */
.L_x_6305:
        /* <DEDUP_REMOVED lines=21> */
.L_x_6312:
        /* <DEDUP_REMOVED lines=13> */
.L_x_6314:
[----:B------:R-:W-:Y:S05]  /*6550*/  BSYNC.RECONVERGENT B2 ;  /* 0x0000000000027941 */ /* 0x000fea0003800200 */
.L_x_6313:
        /* <DEDUP_REMOVED lines=43> */
.L_x_6311:
[----:B------:R-:W-:Y:S05]  /*6810*/  BSYNC.RECONVERGENT B1 ;  /* 0x0000000000017941 */ /* 0x000fea0003800200 */
.L_x_6310:
        /* <DEDUP_REMOVED lines=25> */
.L_x_6317:
        /* <DEDUP_REMOVED lines=13> */
.L_x_6319:
[----:B------:R-:W-:Y:S05]  /*6a80*/  BSYNC.RECONVERGENT B2 ;  /* 0x0000000000027941 */ /* 0x000fea0003800200 */
.L_x_6318:
        /* <DEDUP_REMOVED lines=43> */
.L_x_6316:
[----:B------:R-:W-:Y:S05]  /*6d40*/  BSYNC.RECONVERGENT B1 ;  /* 0x0000000000017941 */ /* 0x000fea0003800200 */
.L_x_6315:
        /* <DEDUP_REMOVED lines=20> */
.L_x_6322:
        /* <DEDUP_REMOVED lines=13> */
.L_x_6324:
[----:B------:R-:W-:Y:S05]  /*6f60*/  BSYNC.RECONVERGENT B2 ;  /* 0x0000000000027941 */ /* 0x000fea0003800200 */
.L_x_6323:
        /* <DEDUP_REMOVED lines=43> */
.L_x_6321:
[----:B------:R-:W-:Y:S05]  /*7220*/  BSYNC.RECONVERGENT B1 ;  /* 0x0000000000017941 */ /* 0x000fea0003800200 */
.L_x_6320:
[----:B------:R-:W-:Y:S01]  /*7230*/  I2FP.F32.U32 R16, R15 ;  /* 0x0000000f00107245 */ /* 0x000fe20000201000 */
[----:B------:R-:W-:Y:S01]  /*7240*/  @P1 IMAD.U32 R23, R23, 0x10000, RZ ;  /* 0x0001000017171824 */ /* 0x000fe200078e00ff */
[----:B------:R-:W-:Y:S01]  /*7250*/  PRMT R15, R26, 0x7632, R15 ;  /* 0x000076321a0f7816 */ /* 0x000fe2000000000f */
[----:B------:R-:W-:Y:S01]  /*7260*/  BSSY.RECONVERGENT B1, `(.L_x_6325) ;  /* 0x0000051000017945 */ /* 0x000fe20003800200 */
[----:B------:R-:W-:Y:S01]  /*7270*/  MOV R110, 0x2 ;  /* 0x00000002006e7802 */ /* 0x000fe20000000f00 */
[----:B------:R-:W-:Y:S02]  /*7280*/  FFMA.FTZ R16, R16, R101, 1.1641532182693481445e-10 ;  /* 0x2f00000010107423 */ /* 0x000fe40000010065 */
[----:B------:R-:W-:-:S03]  /*7290*/  IMAD.U32 R15, R15, 0x10000, RZ ;  /* 0x000100000f0f7824 */ /* 0x000fc600078e00ff */
[----:B------:R-:W-:Y:S01]  /*72a0*/  FSETP.GTU.FTZ.AND P4, PT, R16, R103, PT ;  /* 0x000000671000720b */ /* 0x000fe20003f9c000 */
[----:B------:R-:W-:Y:S01]  /*72b0*/  FMUL.FTZ R15, R15, R102 ;  /* 0x000000660f0f7220 */ /* 0x000fe20000410000 */
[----:B------:R-:W-:-:S04]  /*72c0*/  IMAD.MOV.U32 R16, RZ, RZ, R22 ;  /* 0x000000ffff107224 */ /* 0x000fc800078e0016 */
        /* <DEDUP_REMOVED lines=17> */
.L_x_6327:
        /* <DEDUP_REMOVED lines=13> */
.L_x_6329:
[----:B------:R-:W-:Y:S05]  /*74b0*/  BSYNC.RECONVERGENT B2 ;  /* 0x0000000000027941 */ /* 0x000fea0003800200 */
.L_x_6328:
        /* <DEDUP_REMOVED lines=43> */
.L_x_6326:
[----:B------:R-:W-:Y:S05]  /*7770*/  BSYNC.RECONVERGENT B1 ;  /* 0x0000000000017941 */ /* 0x000fea0003800200 */
.L_x_6325:
        /* <DEDUP_REMOVED lines=21> */
.L_x_6332:
        /* <DEDUP_REMOVED lines=13> */
.L_x_6334:
[----:B------:R-:W-:Y:S05]  /*79a0*/  BSYNC.RECONVERGENT B2 ;  /* 0x0000000000027941 */ /* 0x000fea0003800200 */
.L_x_6333:
        /* <DEDUP_REMOVED lines=43> */
.L_x_6331:
[----:B------:R-:W-:Y:S05]  /*7c60*/  BSYNC.RECONVERGENT B1 ;  /* 0x0000000000017941 */ /* 0x000fea0003800200 */
.L_x_6330:
        /* <DEDUP_REMOVED lines=26> */
.L_x_6337:
        /* <DEDUP_REMOVED lines=13> */
.L_x_6339:
[----:B------:R-:W-:Y:S05]  /*7ee0*/  BSYNC.RECONVERGENT B2 ;  /* 0x0000000000027941 */ /* 0x000fea0003800200 */
.L_x_6338:
        /* <DEDUP_REMOVED lines=43> */
.L_x_6336:
[----:B------:R-:W-:Y:S05]  /*81a0*/  BSYNC.RECONVERGENT B1 ;  /* 0x0000000000017941 */ /* 0x000fea0003800200 */
.L_x_6335:
        /* <DEDUP_REMOVED lines=20> */
.L_x_6342:
        /* <DEDUP_REMOVED lines=15> */
.L_x_6344:
[----:B------:R-:W-:Y:S05]  /*83e0*/  BSYNC.RECONVERGENT B2 ;  /* 0x0000000000027941 */ /* 0x000fea0003800200 */
.L_x_6343:
        /* <DEDUP_REMOVED lines=43> */
.L_x_6341:
[----:B------:R-:W-:Y:S05]  /*86a0*/  BSYNC.RECONVERGENT B1 ;  /* 0x0000000000017941 */ /* 0x000fea0003800200 */
.L_x_6340:
[----:B------:R-:W-:Y:S01]  /*86b0*/  I2FP.F32.U32 R114, R111 ;  /* 0x0000006f00727245 */ /* 0x000fe20000201000 */
[----:B------:R-:W-:Y:S01]  /*86c0*/  @P1 IMAD.U32 R115, R104, 0x10000, RZ ;  /* 0x0001000068731824 */ /* 0x000fe200078e00ff */
[----:B------:R-:W-:Y:S02]  /*86d0*/  PRMT R99, R27, 0x7632, R99 ;  /* 0x000076321b637816 */ /* 0x000fe40000000063 */
[----:B------:R-:W-:Y:S01]  /*86e0*/  PRMT R98, R98, 0x5410, R109 ;  /* 0x0000541062627816 */ /* 0x000fe2000000006d */
[----:B------:R-:W-:Y:S01]  /*86f0*/  FFMA.FTZ R114, R114, R101, 1.1641532182693481445e-10 ;  /* 0x2f00000072727423 */ /* 0x000fe20000010065 */
[----:B------:R-:W-:Y:S01]  /*8700*/  PRMT R97, R97, 0x5410, R108 ;  /* 0x0000541061617816 */ /* 0x000fe2000000006c */
[----:B------:R-:W-:Y:S01]  /*8710*/  IMAD.U32 R99, R99, 0x10000, RZ ;  /* 0x0001000063637824 */ /* 0x000fe200078e00ff */
[----:B------:R-:W-:Y:S02]  /*8720*/  PRMT R96, R96, 0x5410, R105 ;  /* 0x0000541060607816 */ /* 0x000fe40000000069 */
[----:B------:R-:W-:Y:S01]  /*8730*/  FSETP.GTU.FTZ.AND P6, PT, R114, R103, PT ;  /* 0x000000677200720b */ /* 0x000fe20003fdc000 */
[----:B------:R-:W-:-:S05]  /*8740*/  FMUL.FTZ R99, R99, R102 ;  /* 0x0000006663637220 */ /* 0x000fca0000410000 */
[----:B------:R-:W-:Y:S02]  /*8750*/  FSEL R111, R99, RZ, !P6 ;  /* 0x000000ff636f7208 */ /* 0x000fe40007000000 */
[----:B------:R-:W-:-:S03]  /*8760*/  SEL R99, RZ, 0x1, P6 ;  /* 0x00000001ff637807 */ /* 0x000fc60003000000 */
[----:B------:R-:W-:-:S04]  /*8770*/  FADD.FTZ R16, R16, R111 ;  /* 0x0000006f10107221 */ /* 0x000fc80000010000 */
[--C-:B------:R-:W-:Y:S01]  /*8780*/  @P1 FADD.FTZ R104, R115, R16.reuse ;  /* 0x0000001073681221 */ /* 0x100fe20000010000 */
[--C-:B------:R-:W-:Y:S01]  /*8790*/  @!P1 IMAD.MOV.U32 R104, RZ, RZ, R16.reuse ;  /* 0x000000ffff689224 */ /* 0x100fe200078e0010 */
[----:B------:R-:W-:-:S04]  /*87a0*/  PRMT R16, R99, 0x7610, R16 ;  /* 0x0000761063107816 */ /* 0x000fc80000000010 */
[----:B------:R-:W-:-:S04]  /*87b0*/  F2FP.BF16.F32.PACK_AB R99, RZ, R104 ;  /* 0x00000068ff63723e */ /* 0x000fc800000010ff */
[----:B------:R-:W-:-:S07]  /*87c0*/  PRMT R99, R110, 0x5410, R99 ;  /* 0x000054106e637816 */ /* 0x000fce0000000063 */
.L_x_6264:
[----:B------:R-:W0:Y:S01]  /*87d0*/  LDC.64 R110, c[0x0][0x3a8] ;  /* 0x0000ea00ff6e7b82 */ /* 0x000e220000000a00 */
[----:B------:R-:W-:Y:S02]  /*87e0*/  SEL R119, RZ, 0x1000000, !P5 ;  /* 0x01000000ff777807 */ /* 0x000fe40006800000 */
[----:B------:R-:W-:Y:S02]  /*87f0*/  SEL R118, RZ, 0x10000, !P4 ;  /* 0x00010000ff767807 */ /* 0x000fe40006000000 */
[----:B------:R-:W-:Y:S02]  /*8800*/  ISETP.NE.AND P5, PT, R116, RZ, PT ;  /* 0x000000ff7400720c */ /* 0x000fe40003fa5270 */
[----:B------:R-:W-:Y:S01]  /*8810*/  ISETP.NE.AND P4, PT, R117, RZ, PT ;  /* 0x000000ff7500720c */ /* 0x000fe20003f85270 */
[----:B------:R-:W1:Y:S01]  /*8820*/  LDC.64 R108, c[0x0][0x3b0] ;  /* 0x0000ec00ff6c7b82 */ /* 0x000e620000000a00 */
[----:B------:R-:W-:Y:S02]  /*8830*/  SEL R123, RZ, 0x100, !P0 ;  /* 0x00000100ff7b7807 */ /* 0x000fe40004000000 */
[----:B------:R-:W-:-:S02]  /*8840*/  ISETP.NE.U32.AND P0, PT, R106, RZ, PT ;  /* 0x000000ff6a00720c */ /* 0x000fc40003f05070 */
[----:B------:R-:W-:Y:S02]  /*8850*/  ISETP.NE.AND P6, PT, R113, RZ, PT ;  /* 0x000000ff7100720c */ /* 0x000fe40003fc5270 */
        /* <DEDUP_REMOVED lines=39> */
.L_x_6345:
[C---:B0-2---:R-:W-:Y:S01]  /*8ad0*/  IMAD.WIDE.U32 R96, R105.reuse, 0x10, R126 ;  /* 0x0000001069607825 */ /* 0x045fe200078e007e */
[----:B------:R-:W2:Y:S03]  /*8ae0*/  @P1 LDG.E.128 R28, desc[UR8][R114.64] ;  /* 0x00000008721c1981 */ /* 0x000ea6000c1e1d00 */
[----:B-1----:R-:W-:Y:S02]  /*8af0*/  @P0 IMAD.WIDE.U32 R116, R105, 0x10, R106 ;  /* 0x0000001069740825 */ /* 0x002fe400078e006a */
        /* <DEDUP_REMOVED lines=21> */
.L_x_6349:
        /* <DEDUP_REMOVED lines=13> */
.L_x_6351:
[----:B------:R-:W-:Y:S05]  /*8d20*/  BSYNC.RECONVERGENT B2 ;  /* 0x0000000000027941 */ /* 0x000fea0003800200 */
.L_x_6350:
        /* <DEDUP_REMOVED lines=42> */
.L_x_6348:
[----:B------:R-:W-:Y:S05]  /*8fd0*/  BSYNC.RECONVERGENT B1 ;  /* 0x0000000000017941 */ /* 0x000fea0003800200 */
.L_x_6347:
[----:B------:R-:W-:Y:S01]  /*8fe0*/  I2FP.F32.U32 R10, R9 ;  /* 0x00000009000a7245 */ /* 0x000fe20000201000 */
[C---:B-----5:R-:W-:Y:S01]  /*8ff0*/  IMAD.U32 R9, R96.reuse, 0x10000, RZ ;  /* 0x0001000060097824 */ /* 0x060fe200078e00ff */
        /* <DEDUP_REMOVED lines=20> */
.L_x_6354:
        /* <DEDUP_REMOVED lines=13> */
.L_x_6356:
[----:B------:R-:W-:Y:S05]  /*9210*/  BSYNC.RECONVERGENT B2 ;  /* 0x0000000000027941 */ /* 0x000fea0003800200 */
.L_x_6355:
        /* <DEDUP_REMOVED lines=43> */
.L_x_6353:
[----:B------:R-:W-:Y:S05]  /*94d0*/  BSYNC.RECONVERGENT B1 ;  /* 0x0000000000017941 */ /* 0x000fea0003800200 */
.L_x_6352:
        /* <DEDUP_REMOVED lines=25> */
.L_x_6359:
        /* <DEDUP_REMOVED lines=13> */
.L_x_6361:
[----:B------:R-:W-:Y:S05]  /*9740*/  BSYNC.RECONVERGENT B2 ;  /* 0x0000000000027941 */ /* 0x000fea0003800200 */
.L_x_6360:
        /* <DEDUP_REMOVED lines=43> */
.L_x_6358:
[----:B------:R-:W-:Y:S05]  /*9a00*/  BSYNC.RECONVERGENT B1 ;  /* 0x0000000000017941 */ /* 0x000fea0003800200 */
.L_x_6357:
[----:B------:R-:W-:Y:S01]  /*9a10*/  I2FP.F32.U32 R10, R10 ;  /* 0x0000000a000a7245 */ /* 0x000fe20000201000 */
[----:B------:R-:W-:Y:S01]  /*9a20*/  IMAD.U32 R11, R96, 0x10000, RZ ;  /* 0x00010000600b7824 */ /* 0x000fe200078e00ff */
        /* <DEDUP_REMOVED lines=19> */
.L_x_6364:
        /* <DEDUP_REMOVED lines=13> */
.L_x_6366:
[----:B------:R-:W-:Y:S05]  /*9c30*/  BSYNC.RECONVERGENT B2 ;  /* 0x0000000000027941 */ /* 0x000fea0003800200 */
.L_x_6365:
        /* <DEDUP_REMOVED lines=43> */
.L_x_6363:
[----:B------:R-:W-:Y:S05]  /*9ef0*/  BSYNC.RECONVERGENT B1 ;  /* 0x0000000000017941 */ /* 0x000fea0003800200 */
.L_x_6362:
[----:B------:R-:W-:Y:S01]  /*9f00*/  I2FP.F32.U32 R12, R11 ;  /* 0x0000000b000c7245 */ /* 0x000fe20000201000 */
[----:B------:R-:W-:Y:S01]  /*9f10*/  BSSY.RECONVERGENT B1, `(.L_x_6367) ;  /* 0x0000052000017945 */ /* 0x000fe20003800200 */
[----:B------:R-:W-:Y:S01]  /*9f20*/  PRMT R11, R24, 0x7632, R11 ;  /* 0x00007632180b7816 */ /* 0x000fe2000000000b */
[----:B------:R-:W-:Y:S01]  /*9f30*/  IMAD.MOV.U32 R13, RZ, RZ, 0x2 ;  /* 0x00000002ff0d7424 */ /* 0x000fe200078e00ff */
[----:B------:R-:W-:Y:S01]  /*9f40*/  ISETP.NE.AND P3, PT, R14, 0x1, PT ;  /* 0x000000010e00780c */ /* 0x000fe20003f65270 */
[----:B------:R-:W-:Y:S01]  /*9f50*/  FFMA.FTZ R12, R12, R101, 1.1641532182693481445e-10 ;  /* 0x2f0000000c0c7423 */ /* 0x000fe20000010065 */
[----:B------:R-:W-:Y:S01]  /*9f60*/  @P1 SHF.L.U32 R107, R107, 0x10, RZ ;  /* 0x000000106b6b1819 */ /* 0x000fe200000006ff */
[----:B------:R-:W-:-:S03]  /*9f70*/  IMAD.U32 R11, R11, 0x10000, RZ ;  /* 0x000100000b0b7824 */ /* 0x000fc600078e00ff */
[----:B------:R-:W-:Y:S01]  /*9f80*/  FSETP.GTU.FTZ.AND P2, PT, R12, R103, PT ;  /* 0x000000670c00720b */ /* 0x000fe20003f5c000 */
[----:B------:R-:W-:-:S05]  /*9f90*/  FMUL.FTZ R11, R11, R102 ;  /* 0x000000660b0b7220 */ /* 0x000fca0000410000 */
[----:B------:R-:W-:-:S05]  /*9fa0*/  FSEL R11, R11, RZ, !P2 ;  /* 0x000000ff0b0b7208 */ /* 0x000fca0005000000 */
[----:B------:R-:W-:Y:S01]  /*9fb0*/  FADD.FTZ R10, R10, R11 ;  /* 0x0000000b0a0a7221 */ /* 0x000fe20000010000 */
[----:B------:R-:W-:-:S03]  /*9fc0*/  MOV R11, R22 ;  /* 0x00000016000b7202 */ /* 0x000fc60000000f00 */
        /* <DEDUP_REMOVED lines=13> */
.L_x_6369:
        /* <DEDUP_REMOVED lines=13> */
.L_x_6371:
[----:B------:R-:W-:Y:S05]  /*a170*/  BSYNC.RECONVERGENT B2 ;  /* 0x0000000000027941 */ /* 0x000fea0003800200 */
.L_x_6370:
        /* <DEDUP_REMOVED lines=40> */
[----:B------:R-:W-:Y:S01]  /*a400*/  MOV R22, R114 ;  /* 0x0000007200167202 */ /* 0x000fe20000000f00 */
[----:B------:R-:W-:Y:S01]  /*a410*/  IMAD.MOV.U32 R120, RZ, RZ, R14 ;  /* 0x000000ffff787224 */ /* 0x000fe200078e000e */
[----:B------:R-:W-:-:S07]  /*a420*/  LOP3.LUT R124, R124, UR29, R15, 0x96, !PT ;  /* 0x0000001d7c7c7c12 */ /* 0x000fce000f8e960f */
.L_x_6368:
[----:B------:R-:W-:Y:S05]  /*a430*/  BSYNC.RECONVERGENT B1 ;  /* 0x0000000000017941 */ /* 0x000fea0003800200 */
.L_x_6367:
        /* <DEDUP_REMOVED lines=22> */
.L_x_6374:
        /* <DEDUP_REMOVED lines=13> */
.L_x_6376:
[----:B------:R-:W-:Y:S05]  /*a670*/  BSYNC.RECONVERGENT B2 ;  /* 0x0000000000027941 */ /* 0x000fea0003800200 */
.L_x_6375:
        /* <DEDUP_REMOVED lines=43> */
.L_x_6373:
[----:B------:R-:W-:Y:S05]  /*a930*/  BSYNC.RECONVERGENT B1 ;  /* 0x0000000000017941 */ /* 0x000fea0003800200 */
.L_x_6372:
        /* <DEDUP_REMOVED lines=9> */
[----:B------:R-:W-:Y:S01]  /*a9d0*/  FSEL R12, R13, RZ, !P2 ;  /* 0x000000ff0d0c7208 */ /* 0x000fe20005000000 */
[----:B------:R-:W-:-:S04]  /*a9e0*/  IMAD.MOV.U32 R13, RZ, RZ, R22 ;  /* 0x000000ffff0d7224 */ /* 0x000fc800078e0016 */
        /* <DEDUP_REMOVED lines=14> */
.L_x_6379:
        /* <DEDUP_REMOVED lines=13> */
.L_x_6381:
[----:B------:R-:W-:Y:S05]  /*aba0*/  BSYNC.RECONVERGENT B2 ;  /* 0x0000000000027941 */ /* 0x000fea0003800200 */
.L_x_6380:
        /* <DEDUP_REMOVED lines=43> */
.L_x_6378:
[----:B------:R-:W-:Y:S05]  /*ae60*/  BSYNC.RECONVERGENT B1 ;  /* 0x0000000000017941 */ /* 0x000fea0003800200 */
.L_x_6377:
        /* <DEDUP_REMOVED lines=21> */
.L_x_6384:
        /* <DEDUP_REMOVED lines=13> */
.L_x_6386:
[----:B------:R-:W-:Y:S05]  /*b090*/  BSYNC.RECONVERGENT B2 ;  /* 0x0000000000027941 */ /* 0x000fea0003800200 */
.L_x_6385:
        /* <DEDUP_REMOVED lines=43> */
.L_x_6383:
[----:B------:R-:W-:Y:S05]  /*b350*/  BSYNC.RECONVERGENT B1 ;  /* 0x0000000000017941 */ /* 0x000fea0003800200 */
.L_x_6382:
[----:B------:R-:W-:Y:S01]  /*b360*/  I2FP.F32.U32 R12, R13 ;  /* 0x0000000d000c7245 */ /* 0x000fe20000201000 */
[----:B------:R-:W-:Y:S01]  /*b370*/  @P1 IMAD.U32 R113, R113, 0x10000, RZ ;  /* 0x0001000071711824 */ /* 0x000fe200078e00ff */
[----:B------:R-:W-:Y:S01]  /*b380*/  PRMT R13, R25, 0x7632, R13 ;  /* 0x00007632190d7816 */ /* 0x000fe2000000000d */
[----:B------:R-:W-:Y:S02]  /*b390*/  BSSY.RECONVERGENT B1, `(.L_x_6387) ;  /* 0x0000050000017945 */ /* 0x000fe40003800200 */
        /* <DEDUP_REMOVED lines=22> */
.L_x_6389:
        /* <DEDUP_REMOVED lines=13> */
.L_x_6391:
[----:B------:R-:W-:Y:S05]  /*b5d0*/  BSYNC.RECONVERGENT B2 ;  /* 0x0000000000027941 */ /* 0x000fea0003800200 */
.L_x_6390:
        /* <DEDUP_REMOVED lines=43> */
.L_x_6388:
[----:B------:R-:W-:Y:S05]  /*b890*/  BSYNC.RECONVERGENT B1 ;  /* 0x0000000000017941 */ /* 0x000fea0003800200 */
.L_x_6387:
        /* <DEDUP_REMOVED lines=21> */
.L_x_6394:
        /* <DEDUP_REMOVED lines=13> */
.L_x_6396:
[----:B------:R-:W-:Y:S05]  /*bac0*/  BSYNC.RECONVERGENT B2 ;  /* 0x0000000000027941 */ /* 0x000fea0003800200 */
.L_x_6395:
        /* <DEDUP_REMOVED lines=43> */
.L_x_6393:
[----:B------:R-:W-:Y:S05]  /*bd80*/  BSYNC.RECONVERGENT B1 ;  /* 0x0000000000017941 */ /* 0x000fea0003800200 */
.L_x_6392:
        /* <DEDUP_REMOVED lines=11> */
[----:B------:R-:W-:Y:S01]  /*be40*/  IMAD.MOV.U32 R116, RZ, RZ, 0x2 ;  /* 0x00000002ff747424 */ /* 0x000fe200078e00ff */
[----:B------:R-:W-:Y:S02]  /*be50*/  MOV R15, R22 ;  /* 0x00000016000f7202 */ /* 0x000fe40000000f00 */
        /* <DEDUP_REMOVED lines=13> */
.L_x_6399:
        /* <DEDUP_REMOVED lines=13> */
.L_x_6401:
[----:B------:R-:W-:Y:S05]  /*c000*/  BSYNC.RECONVERGENT B2 ;  /* 0x0000000000027941 */ /* 0x000fea0003800200 */
.L_x_6400:
        /* <DEDUP_REMOVED lines=43> */
.L_x_6398:
[----:B------:R-:W-:Y:S05]  /*c2c0*/  BSYNC.RECONVERGENT B1 ;  /* 0x0000000000017941 */ /* 0x000fea0003800200 */
.L_x_6397:
        /* <DEDUP_REMOVED lines=20> */
.L_x_6404:
        /* <DEDUP_REMOVED lines=13> */
.L_x_6406:
[----:B------:R-:W-:Y:S05]  /*c4e0*/  BSYNC.RECONVERGENT B2 ;  /* 0x0000000000027941 */ /* 0x000fea0003800200 */
.L_x_6405:
        /* <DEDUP_REMOVED lines=43> */
.L_x_6403:
[----:B------:R-:W-:Y:S05]  /*c7a0*/  BSYNC.RECONVERGENT B1 ;  /* 0x0000000000017941 */ /* 0x000fea0003800200 */
.L_x_6402:
[----:B------:R-:W-:Y:S01]  /*c7b0*/  I2FP.F32.U32 R14, R115 ;  /* 0x00000073000e7245 */ /* 0x000fe20000201000 */
[----:B------:R-:W-:Y:S01]  /*c7c0*/  BSSY.RECONVERGENT B1, `(.L_x_6407) ;  /* 0x0000053000017945 */ /* 0x000fe20003800200 */
[----:B------:R-:W-:Y:S01]  /*c7d0*/  PRMT R15, R26, 0x7632, R15 ;  /* 0x000076321a0f7816 */ /* 0x000fe2000000000f */
[----:B------:R-:W-:Y:S02]  /*c7e0*/  IMAD.MOV.U32 R116, RZ, RZ, 0x2 ;  /* 0x00000002ff747424 */ /* 0x000fe400078e00ff */
        /* <DEDUP_REMOVED lines=8> */
[----:B------:R-:W-:-:S04]  /*c870*/  FADD.FTZ R98, R98, R115 ;  /* 0x0000007362627221 */ /* 0x000fc80000010000 */
[----:B------:R-:W-:-:S04]  /*c880*/  @P1 IMAD.U32 R15, R15, 0x10000, RZ ;  /* 0x000100000f0f1824 */ /* 0x000fc800078e00ff */
        /* <DEDUP_REMOVED lines=13> */
.L_x_6409:
        /* <DEDUP_REMOVED lines=13> */
.L_x_6411:
[----:B------:R-:W-:Y:S05]  /*ca30*/  BSYNC.RECONVERGENT B2 ;  /* 0x0000000000027941 */ /* 0x000fea0003800200 */
.L_x_6410:
        /* <DEDUP_REMOVED lines=43> */
.L_x_6408:
[----:B------:R-:W-:Y:S05]  /*ccf0*/  BSYNC.RECONVERGENT B1 ;  /* 0x0000000000017941 */ /* 0x000fea0003800200 */
.L_x_6407:
        /* <DEDUP_REMOVED lines=21> */
.L_x_6414:
        /* <DEDUP_REMOVED lines=13> */
.L_x_6416:
[----:B------:R-:W-:Y:S05]  /*cf20*/  BSYNC.RECONVERGENT B2 ;  /* 0x0000000000027941 */ /* 0x000fea0003800200 */
.L_x_6415:
        /* <DEDUP_REMOVED lines=43> */
.L_x_6413:
[----:B------:R-:W-:Y:S05]  /*d1e0*/  BSYNC.RECONVERGENT B1 ;  /* 0x0000000000017941 */ /* 0x000fea0003800200 */
.L_x_6412:
        /* <DEDUP_REMOVED lines=26> */
.L_x_6419:
        /* <DEDUP_REMOVED lines=13> */
.L_x_6421:
[----:B------:R-:W-:Y:S05]  /*d460*/  BSYNC.RECONVERGENT B2 ;  /* 0x0000000000027941 */ /* 0x000fea0003800200 */
.L_x_6420:
        /* <DEDUP_REMOVED lines=43> */
.L_x_6418:
[----:B------:R-:W-:Y:S05]  /*d720*/  BSYNC.RECONVERGENT B1 ;  /* 0x0000000000017941 */ /* 0x000fea0003800200 */
.L_x_6417:
        /* <DEDUP_REMOVED lines=20> */
.L_x_6424:
        /* <DEDUP_REMOVED lines=15> */
.L_x_6426:
[----:B------:R-:W-:Y:S05]  /*d960*/  BSYNC.RECONVERGENT B2 ;  /* 0x0000000000027941 */ /* 0x000fea0003800200 */
.L_x_6425:
        /* <DEDUP_REMOVED lines=43> */
.L_x_6423:
[----:B------:R-:W-:Y:S05]  /*dc20*/  BSYNC.RECONVERGENT B1 ;  /* 0x0000000000017941 */ /* 0x000fea0003800200 */
.L_x_6422:
[----:B------:R-:W-:Y:S02]  /*dc30*/  I2FP.F32.U32 R98, R128 ;  /* 0x0000008000627245 */ /* 0x000fe40000201000 */
[----:B------:R-:W-:Y:S02]  /*dc40*/  PRMT R99, R27, 0x7632, R99 ;  /* 0x000076321b637816 */ /* 0x000fe40000000063 */
[----:B------:R-:W-:Y:S01]  /*dc50*/  PRMT R97, R16, 0x5410, R97 ;  /* 0x0000541010617816 */ /* 0x000fe20000000061 */
[----:B------:R-:W-:Y:S01]  /*dc60*/  FFMA.FTZ R98, R98, R101, 1.1641532182693481445e-10 ;  /* 0x2f00000062627423 */ /* 0x000fe20000010065 */
[----:B------:R-:W-:Y:S01]  /*dc70*/  PRMT R96, R121, 0x5410, R96 ;  /* 0x0000541079607816 */ /* 0x000fe20000000060 */
[----:B------:R-:W-:-:S03]  /*dc80*/  IMAD.U32 R99, R99, 0x10000, RZ ;  /* 0x0001000063637824 */ /* 0x000fc600078e00ff */
[----:B------:R-:W-:Y:S01]  /*dc90*/  FSETP.GTU.FTZ.AND P6, PT, R98, R103, PT ;  /* 0x000000676200720b */ /* 0x000fe20003fdc000 */
[----:B------:R-:W-:Y:S01]  /*dca0*/  FMUL.FTZ R99, R99, R102 ;  /* 0x0000006663637220 */ /* 0x000fe20000410000 */
[----:B------:R-:W-:-:S04]  /*dcb0*/  @P1 PRMT R98, R31, 0x7632, R98 ;  /* 0x000076321f621816 */ /* 0x000fc80000000062 */
[----:B------:R-:W-:Y:S02]  /*dcc0*/  FSEL R131, R99, RZ, !P6 ;  /* 0x000000ff63837208 */ /* 0x000fe40007000000 */
[----:B------:R-:W-:Y:S02]  /*dcd0*/  @P1 SHF.L.U32 R129, R98, 0x10, RZ ;  /* 0x0000001062811819 */ /* 0x000fe400000006ff */
[----:B------:R-:W-:Y:S01]  /*dce0*/  SEL R99, RZ, 0x1, P6 ;  /* 0x00000001ff637807 */ /* 0x000fe20003000000 */
[----:B------:R-:W-:-:S03]  /*dcf0*/  FADD.FTZ R98, R118, R131 ;  /* 0x0000008376627221 */ /* 0x000fc60000010000 */
[----:B------:R-:W-:Y:S01]  /*dd00*/  PRMT R16, R99, 0x7610, R16 ;  /* 0x0000761063107816 */ /* 0x000fe20000000010 */
[----:B------:R-:W-:Y:S01]  /*dd10*/  @P1 FADD.FTZ R118, R98, R129 ;  /* 0x0000008162761221 */ /* 0x000fe20000010000 */
[----:B------:R-:W-:Y:S01]  /*dd20*/  @!P1 IMAD.MOV.U32 R118, RZ, RZ, R98 ;  /* 0x000000ffff769224 */ /* 0x000fe200078e0062 */
[----:B------:R-:W-:-:S04]  /*dd30*/  PRMT R98, R133, 0x5410, R134 ;  /* 0x0000541085627816 */ /* 0x000fc80000000086 */
[----:B------:R-:W-:-:S04]  /*dd40*/  F2FP.BF16.F32.PACK_AB R128, RZ, R118 ;  /* 0x00000076ff80723e */ /* 0x000fc800000010ff */
[----:B------:R-:W-:Y:S01]  /*dd50*/  PRMT R99, R132, 0x5410, R128 ;  /* 0x0000541084637816 */ /* 0x000fe20000000080 */
[----:B------:R-:W-:Y:S06]  /*dd60*/  BRA `(.L_x_6427) ;  /* 0x0000002800607947 */ /* 0x000fec0003800000 */
.L_x_6346:
        /* <DEDUP_REMOVED lines=16> */
.L_x_6430:
        /* <DEDUP_REMOVED lines=13> */
.L_x_6432:
[----:B------:R-:W-:Y:S05]  /*df40*/  BSYNC.RECONVERGENT B2 ;  /* 0x0000000000027941 */ /* 0x000fea0003800200 */
.L_x_6431:
        /* <DEDUP_REMOVED lines=42> */
.L_x_6429:
[----:B------:R-:W-:Y:S05]  /*e1f0*/  BSYNC.RECONVERGENT B1 ;  /* 0x0000000000017941 */ /* 0x000fea0003800200 */
.L_x_6428:
        /* <DEDUP_REMOVED lines=25> */
.L_x_6435:
        /* <DEDUP_REMOVED lines=13> */
.L_x_6437:
[----:B------:R-:W-:Y:S05]  /*e460*/  BSYNC.RECONVERGENT B2 ;  /* 0x0000000000027941 */ /* 0x000fea0003800200 */
.L_x_6436:
        /* <DEDUP_REMOVED lines=43> */
.L_x_6434:
[----:B------:R-:W-:Y:S05]  /*e720*/  BSYNC.RECONVERGENT B1 ;  /* 0x0000000000017941 */ /* 0x000fea0003800200 */
.L_x_6433:
[----:B------:R-:W-:Y:S01]  /*e730*/  I2FP.F32.U32 R112, R112 ;  /* 0x0000007000707245 */ /* 0x000fe20000201000 */
[----:B------:R-:W-:Y:S01]  /*e740*/  IMAD.U32 R115, R96, 0x10000, RZ ;  /* 0x0001000060737824 */ /* 0x000fe200078e00ff */
[----:B------:R-:W-:Y:S01]  /*e750*/  ISETP.NE.AND P3, PT, R116, 0x1, PT ;  /* 0x000000017400780c */ /* 0x000fe20003f65270 */
[----:B------:R-:W-:Y:S01]  /*e760*/  @P1 IMAD.U32 R107, R107, 0x10000, RZ ;  /* 0x000100006b6b1824 */ /* 0x000fe200078e00ff */
[----:B------:R-:W-:Y:S01]  /*e770*/  BSSY.RECONVERGENT B1, `(.L_x_6438) ;  /* 0x000004d000017945 */ /* 0x000fe20003800200 */
[----:B------:R-:W-:Y:S01]  /*e780*/  FFMA.FTZ R112, R112, R101, 1.1641532182693481445e-10 ;  /* 0x2f00000070707423 */ /* 0x000fe20000010065 */
[----:B------:R-:W-:Y:S01]  /*e790*/  FMUL.FTZ R115, R115, R102 ;  /* 0x0000006673737220 */ /* 0x000fe20000410000 */
[----:B------:R-:W-:Y:S02]  /*e7a0*/  HFMA2 R114, -RZ, RZ, 0, 1.1920928955078125e-07 ;  /* 0x00000002ff727431 */ /* 0x000fe400000001ff */
[----:B------:R-:W-:Y:S01]  /*e7b0*/  IMAD.MOV.U32 R96, RZ, RZ, R22 ;  /* 0x000000ffff607224 */ /* 0x000fe200078e0016 */
        /* <DEDUP_REMOVED lines=15> */
.L_x_6440:
        /* <DEDUP_REMOVED lines=13> */
.L_x_6442:
[----:B------:R-:W-:Y:S05]  /*e980*/  BSYNC.RECONVERGENT B2 ;  /* 0x0000000000027941 */ /* 0x000fea0003800200 */
.L_x_6441:
        /* <DEDUP_REMOVED lines=43> */
.L_x_6439:
[----:B------:R-:W-:Y:S05]  /*ec40*/  BSYNC.RECONVERGENT B1 ;  /* 0x0000000000017941 */ /* 0x000fea0003800200 */
.L_x_6438:
        /* <DEDUP_REMOVED lines=25> */
.L_x_6445:
        /* <DEDUP_REMOVED lines=13> */
.L_x_6447:
[----:B------:R-:W-:Y:S05]  /*eeb0*/  BSYNC.RECONVERGENT B2 ;  /* 0x0000000000027941 */ /* 0x000fea0003800200 */
.L_x_6446:
        /* <DEDUP_REMOVED lines=43> */
.L_x_6444:
[----:B------:R-:W-:Y:S05]  /*f170*/  BSYNC.RECONVERGENT B1 ;  /* 0x0000000000017941 */ /* 0x000fea0003800200 */
.L_x_6443:
        /* <DEDUP_REMOVED lines=24> */
.L_x_6450:
        /* <DEDUP_REMOVED lines=13> */
.L_x_6452:
[----:B------:R-:W-:Y:S05]  /*f3d0*/  BSYNC.RECONVERGENT B2 ;  /* 0x0000000000027941 */ /* 0x000fea0003800200 */
.L_x_6451:
        /* <DEDUP_REMOVED lines=43> */
.L_x_6449:
[----:B------:R-:W-:Y:S05]  /*f690*/  BSYNC.RECONVERGENT B1 ;  /* 0x0000000000017941 */ /* 0x000fea0003800200 */
.L_x_6448:
[----:B------:R-:W-:Y:S01]  /*f6a0*/  I2FP.F32.U32 R96, R97 ;  /* 0x0000006100607245 */ /* 0x000fe20000201000 */
[----:B------:R-:W-:Y:S01]  /*f6b0*/  IMAD.U32 R97, R98, 0x10000, RZ ;  /* 0x0001000062617824 */ /* 0x000fe200078e00ff */
[----:B------:R-:W-:Y:S01]  /*f6c0*/  ISETP.NE.AND P3, PT, R116, 0x1, PT ;  /* 0x000000017400780c */ /* 0x000fe20003f65270 */
[----:B------:R-:W-:Y:S01]  /*f6d0*/  BSSY.RECONVERGENT B1, `(.L_x_6453) ;  /* 0x000004e000017945 */ /* 0x000fe20003800200 */
[----:B------:R-:W-:Y:S01]  /*f6e0*/  PRMT R98, R98, 0x7632, R98 ;  /* 0x0000763262627816 */ /* 0x000fe20000000062 */
[----:B------:R-:W-:Y:S01]  /*f6f0*/  FFMA.FTZ R96, R96, R101, 1.1641532182693481445e-10 ;  /* 0x2f00000060607423 */ /* 0x000fe20000010065 */
[----:B------:R-:W-:Y:S01]  /*f700*/  FMUL.FTZ R97, R97, R102 ;  /* 0x0000006661617220 */ /* 0x000fe20000410000 */
[----:B------:R-:W-:-:S03]  /*f710*/  MOV R118, 0x2 ;  /* 0x0000000200767802 */ /* 0x000fc60000000f00 */
        /* <DEDUP_REMOVED lines=16> */
.L_x_6455:
        /* <DEDUP_REMOVED lines=13> */
.L_x_6457:
[----:B------:R-:W-:Y:S05]  /*f8f0*/  BSYNC.RECONVERGENT B2 ;  /* 0x0000000000027941 */ /* 0x000fea0003800200 */
.L_x_6456:
        /* <DEDUP_REMOVED lines=43> */
.L_x_6454:
[----:B------:R-:W-:Y:S05]  /*fbb0*/  BSYNC.RECONVERGENT B1 ;  /* 0x0000000000017941 */ /* 0x000fea0003800200 */
.L_x_6453:
[----:B------:R-:W-:Y:S01]  /*fbc0*/  I2FP.F32.U32 R96, R97 ;  /* 0x0000006100607245 */ /* 0x000fe20000201000 */
[----:B------:R-:W-:Y:S01]  /*fbd0*/  IMAD.U32 R97, R98, 0x10000, RZ ;  /* 0x0001000062617824 */ /* 0x000fe200078e00ff */
[----:B------:R-:W-:Y:S01]  /*fbe0*/  ISETP.NE.AND P4, PT, R118, 0x1, PT ;  /* 0x000000017600780c */ /* 0x000fe20003f85270 */
[----:B------:R-:W-:Y:S01]  /*fbf0*/  BSSY.RECONVERGENT B1, `(.L_x_6458) ;  /* 0x000004e000017945 */ /* 0x000fe20003800200 */
[----:B------:R-:W-:Y:S01]  /*fc00*/  @P1 PRMT R98, R30, 0x7632, R98 ;  /* 0x000076321e621816 */ /* 0x000fe20000000062 */
[----:B------:R-:W-:Y:S01]  /*fc10*/  FFMA.FTZ R96, R96, R101, 1.1641532182693481445e-10 ;  /* 0x2f00000060607423 */ /* 0x000fe20000010065 */
[----:B------:R-:W-:Y:S02]  /*fc20*/  FMUL.FTZ R97, R97, R102 ;  /* 0x0000006661617220 */ /* 0x000fe40000410000 */
[----:B------:R-:W-:Y:S02]  /*fc30*/  @P1 SHF.L.U32 R98, R98, 0x10, RZ ;  /* 0x0000001062621819 */ /* 0x000fe400000006ff */
[----:B------:R-:W-:-:S04]  /*fc40*/  FSETP.GTU.FTZ.AND P3, PT, R96, R103, PT ;  /* 0x000000676000720b */ /* 0x000fc80003f7c000 */
[----:B------:R-:W-:Y:S01]  /*fc50*/  FSEL R115, R97, RZ, !P3 ;  /* 0x000000ff61737208 */ /* 0x000fe20005800000 */
[----:B------:R-:W-:Y:S01]  /*fc60*/  IMAD.MOV.U32 R97, RZ, RZ, R22 ;  /* 0x000000ffff617224 */ /* 0x000fe200078e0016 */
        /* <DEDUP_REMOVED lines=13> */
.L_x_6460:
        /* <DEDUP_REMOVED lines=13> */
.L_x_6462:
[----:B------:R-:W-:Y:S05]  /*fe10*/  BSYNC.RECONVERGENT B2 ;  /* 0x0000000000027941 */ /* 0x000fea0003800200 */
.L_x_6461:
        /* <DEDUP_REMOVED lines=43> */
.L_x_6459:
[----:B------:R-:W-:Y:S05]  /*100d0*/  BSYNC.RECONVERGENT B1 ;  /* 0x0000000000017941 */ /* 0x000fea0003800200 */
.L_x_6458:
        /* <DEDUP_REMOVED lines=8> */
[----:B------:R-:W-:-:S04]  /*10160*/  FSETP.GTU.FTZ.AND P4, PT, R96, R103, PT ;  /* 0x000000676000720b */ /* 0x000fc80003f9c000 */
        /* <DEDUP_REMOVED lines=15> */
.L_x_6465:
        /* <DEDUP_REMOVED lines=13> */
.L_x_6467:
[----:B------:R-:W-:Y:S05]  /*10330*/  BSYNC.RECONVERGENT B2 ;  /* 0x0000000000027941 */ /* 0x000fea0003800200 */
.L_x_6466:
        /* <DEDUP_REMOVED lines=43> */
.L_x_6464:
[----:B------:R-:W-:Y:S05]  /*105f0*/  BSYNC.RECONVERGENT B1 ;  /* 0x0000000000017941 */ /* 0x000fea0003800200 */
.L_x_6463:
        /* <DEDUP_REMOVED lines=15> */
.L_x_6427:
        /* <DEDUP_REMOVED lines=15> */
[----:B------:R-:W-:Y:S02]  /*107e0*/  LOP3.LUT R119, R119, R117, R122, 0xfe, !PT ;  /* 0x0000007577777212 */ /* 0x000fe400078efe7a */
[----:B------:R-:W-:-:S02]  /*107f0*/  SEL R123, RZ, 0x1, !P2 ;  /* 0x00000001ff7b7807 */ /* 0x000fc40005000000 */
[----:B------:R-:W-:Y:S02]  /*10800*/  SEL R122, RZ, 0x1, !P6 ;  /* 0x00000001ff7a7807 */ /* 0x000fe40007000000 */
[----:B------:R-:W-:Y:S01]  /*10810*/  LOP3.LUT R123, R128, R123, RZ, 0xfc, !PT ;  /* 0x0000007b807b7212 */ /* 0x000fe200078efcff */
[----:B------:R-:W-:Y:S01]  /*10820*/  IMAD.WIDE.U32 R128, R105, 0x8, R108 ;  /* 0x0000000869807825 */ /* 0x000fe200078e006c */
[----:B------:R-:W-:Y:S02]  /*10830*/  LOP3.LUT R122, R119, R122, RZ, 0xfc, !PT ;  /* 0x0000007a777a7212 */ /* 0x000fe400078efcff */
[----:B------:R-:W-:-:S03]  /*10840*/  IADD3 R117, PT, PT, R7, 0x40, RZ ;  /* 0x0000004007757810 */ /* 0x000fc60007ffe0ff */
[----:B------:R1:W-:Y:S02]  /*10850*/  STG.E.64 desc[UR8][R128.64], R122 ;  /* 0x0000007a80007986 */ /* 0x0003e4000c101b08 */
[----:B------:R-:W-:-:S04]  /*10860*/  IMAD.WIDE.U32 R134, R117, 0x10, R126 ;  /* 0x0000001075867825 */ /* 0x000fc800078e007e */
[----:B0-----:R-:W-:-:S04]  /*10870*/  @P0 IMAD.WIDE.U32 R132, R117, 0x10, R132 ;  /* 0x0000001075840825 */ /* 0x001fc800078e0084 */
[----:B--2---:R-:W-:Y:S01]  /*10880*/  @P1 IMAD.WIDE.U32 R130, R117, 0x10, R130 ;  /* 0x0000001075821825 */ /* 0x004fe200078e0082 */
        /* <DEDUP_REMOVED lines=21> */
.L_x_6468:
[----:B------:R1:W5:Y:S04]  /*109e0*/  @P0 LDG.E.128 R24, desc[UR8][R132.64] ;  /* 0x0000000884180981 */ /* 0x000368000c1e1d00 */
[----:B------:R1:W5:Y:S04]  /*109f0*/  @P1 LDG.E.128 R28, desc[UR8][R130.64] ;  /* 0x00000008821c1981 */ /* 0x000368000c1e1d00 */
[----:B0-----:R1:W5:Y:S01]  /*10a00*/  LDG.E.128 R96, desc[UR8][R134.64] ;  /* 0x0000000886607981 */ /* 0x001362000c1e1d00 */
[----:B------:R-:W-:Y:S05]  /*10a10*/  @!P0 BRA `(.L_x_6469) ;  /* 0x0000005000908947 */ /* 0x000fea0003800000 */
[----:B------:R-:W-:Y:S01]  /*10a20*/  ISETP.NE.AND P2, PT, R125, 0x1, PT ;  /* 0x000000017d00780c */ /* 0x000fe20003f45270 */
[----:B------:R-:W-:Y:S01]  /*10a30*/  BSSY.RECONVERGENT B1, `(.L_x_6470) ;  /* 0x0000047000017945 */ /* 0x000fe20003800200 */
[----:B------:R-:W-:Y:S01]  /*10a40*/  IMAD.MOV.U32 R12, RZ, RZ, 0x2 ;  /* 0x00000002ff0c7424 */ /* 0x000fe200078e00ff */
[----:B------:R-:W-:Y:S01]  /*10a50*/  MOV R9, R22 ;  /* 0x0000001600097202 */ /* 0x000fe20000000f00 */
[----:B-1----:R-:W-:-:S09]  /*10a60*/  IMAD.MOV.U32 R134, RZ, RZ, R120 ;  /* 0x000000ffff867224 */ /* 0x002fd200078e0078 */
        /* <DEDUP_REMOVED lines=11> */
.L_x_6472:
        /* <DEDUP_REMOVED lines=13> */
.L_x_6474:
[----:B------:R-:W-:Y:S05]  /*10bf0*/  BSYNC.RECONVERGENT B2 ;  /* 0x0000000000027941 */ /* 0x000fea0003800200 */
.L_x_6473:
        /* <DEDUP_REMOVED lines=42> */
.L_x_6471:
[----:B------:R-:W-:Y:S05]  /*10ea0*/  BSYNC.RECONVERGENT B1 ;  /* 0x0000000000017941 */ /* 0x000fea0003800200 */
.L_x_6470:
[----:B------:R-:W-:Y:S01]  /*10eb0*/  I2FP.F32.U32 R10, R9 ;  /* 0x00000009000a7245 */ /* 0x000fe20000201000 */
[----:B------:R-:W-:Y:S01]  /*10ec0*/  BSSY.RECONVERGENT B1, `(.L_x_6475) ;  /* 0x000004e000017945 */ /* 0x000fe20003800200 */
[----:B------:R-:W-:Y:S01]  /*10ed0*/  ISETP.NE.AND P3, PT, R12, 0x1, PT ;  /* 0x000000010c00780c */ /* 0x000fe20003f65270 */
[----:B------:R-:W-:Y:S01]  /*10ee0*/  IMAD.MOV.U32 R13, RZ, RZ, 0x2 ;  /* 0x00000002ff0d7424 */ /* 0x000fe200078e00ff */
[----:B-----5:R-:W-:Y:S01]  /*10ef0*/  SHF.L.U32 R9, R96, 0x10, RZ ;  /* 0x0000001060097819 */ /* 0x020fe200000006ff */
        /* <DEDUP_REMOVED lines=17> */
.L_x_6477:
        /* <DEDUP_REMOVED lines=13> */
.L_x_6479:
[----:B------:R-:W-:Y:S05]  /*110e0*/  BSYNC.RECONVERGENT B2 ;  /* 0x0000000000027941 */ /* 0x000fea0003800200 */
.L_x_6478:
        /* <DEDUP_REMOVED lines=43> */
.L_x_6476:
[----:B------:R-:W-:Y:S05]  /*113a0*/  BSYNC.RECONVERGENT B1 ;  /* 0x0000000000017941 */ /* 0x000fea0003800200 */
.L_x_6475:
        /* <DEDUP_REMOVED lines=25> */
.L_x_6482:
        /* <DEDUP_REMOVED lines=13> */
.L_x_6484:
[----:B------:R-:W-:Y:S05]  /*11610*/  BSYNC.RECONVERGENT B2 ;  /* 0x0000000000027941 */ /* 0x000fea0003800200 */
.L_x_6483:
        /* <DEDUP_REMOVED lines=43> */
.L_x_6481:
[----:B------:R-:W-:Y:S05]  /*118d0*/  BSYNC.RECONVERGENT B1 ;  /* 0x0000000000017941 */ /* 0x000fea0003800200 */
.L_x_6480:
        /* <DEDUP_REMOVED lines=21> */
.L_x_6487:
        /* <DEDUP_REMOVED lines=13> */
.L_x_6489:
[----:B------:R-:W-:Y:S05]  /*11b00*/  BSYNC.RECONVERGENT B2 ;  /* 0x0000000000027941 */ /* 0x000fea0003800200 */
.L_x_6488:
        /* <DEDUP_REMOVED lines=43> */
.L_x_6486:
[----:B------:R-:W-:Y:S05]  /*11dc0*/  BSYNC.RECONVERGENT B1 ;  /* 0x0000000000017941 */ /* 0x000fea0003800200 */
.L_x_6485:
        /* <DEDUP_REMOVED lines=10> */
[----:B------:R-:W-:Y:S02]  /*11e70*/  FSEL R11, R11, RZ, !P2 ;  /* 0x000000ff0b0b7208 */ /* 0x000fe40005000000 */
[----:B------:R-:W-:Y:S02]  /*11e80*/  @P1 SHF.L.U32 R121, R10, 0x10, RZ ;  /* 0x000000100a791819 */ /* 0x000fe400000006ff */
[----:B------:R-:W-:Y:S01]  /*11e90*/  SEL R10, RZ, 0x1, P2 ;  /* 0x00000001ff0a7807 */ /* 0x000fe20001000000 */
[----:B------:R-:W-:Y:S01]  /*11ea0*/  FADD.FTZ R12, R12, R11 ;  /* 0x0000000b0c0c7221 */ /* 0x000fe20000010000 */
[----:B------:R-:W-:-:S03]  /*11eb0*/  MOV R11, R22 ;  /* 0x00000016000b7202 */ /* 0x000fc60000000f00 */
        /* <DEDUP_REMOVED lines=12> */
.L_x_6492:
        /* <DEDUP_REMOVED lines=13> */
.L_x_6494:
[----:B------:R-:W-:Y:S05]  /*12050*/  BSYNC.RECONVERGENT B2 ;  /* 0x0000000000027941 */ /* 0x000fea0003800200 */
.L_x_6493:
        /* <DEDUP_REMOVED lines=43> */
.L_x_6491:
[----:B------:R-:W-:Y:S05]  /*12310*/  BSYNC.RECONVERGENT B1 ;  /* 0x0000000000017941 */ /* 0x000fea0003800200 */
.L_x_6490:
        /* <DEDUP_REMOVED lines=22> */
.L_x_6497:
        /* <DEDUP_REMOVED lines=13> */
.L_x_6499:
[----:B------:R-:W-:Y:S05]  /*12550*/  BSYNC.RECONVERGENT B2 ;  /* 0x0000000000027941 */ /* 0x000fea0003800200 */
.L_x_6498:
        /* <DEDUP_REMOVED lines=43> */
.L_x_6496:
[----:B------:R-:W-:Y:S05]  /*12810*/  BSYNC.RECONVERGENT B1 ;  /* 0x0000000000017941 */ /* 0x000fea0003800200 */
.L_x_6495:
        /* <DEDUP_REMOVED lines=25> */
.L_x_6502:
        /* <DEDUP_REMOVED lines=13> */
.L_x_6504:
[----:B------:R-:W-:Y:S05]  /*12a80*/  BSYNC.RECONVERGENT B2 ;  /* 0x0000000000027941 */ /* 0x000fea0003800200 */
.L_x_6503:
        /* <DEDUP_REMOVED lines=43> */
.L_x_6501:
[----:B------:R-:W-:Y:S05]  /*12d40*/  BSYNC.RECONVERGENT B1 ;  /* 0x0000000000017941 */ /* 0x000fea0003800200 */
.L_x_6500:
[----:B------:R-:W-:Y:S01]  /*12d50*/  I2FP.F32.U32 R12, R13 ;  /* 0x0000000d000c7245 */ /* 0x000fe20000201000 */
[----:B------:R-:W-:Y:S01]  /*12d60*/  BSSY.RECONVERGENT B1, `(.L_x_6505) ;  /* 0x000004d000017945 */ /* 0x000fe20003800200 */
[----:B------:R-:W-:Y:S01]  /*12d70*/  SHF.L.U32 R13, R16, 0x10, RZ ;  /* 0x00000010100d7819 */ /* 0x000fe200000006ff */
[----:B------:R-:W-:Y:S01]  /*12d80*/  IMAD.MOV.U32 R15, RZ, RZ, 0x2 ;  /* 0x00000002ff0f7424 */ /* 0x000fe200078e00ff */
[----:B------:R-:W-:Y:S01]  /*12d90*/  ISETP.NE.AND P2, PT, R14, 0x1, PT ;  /* 0x000000010e00780c */ /* 0x000fe20003f45270 */
[----:B------:R-:W-:Y:S02]  /*12da0*/  FFMA.FTZ R12, R12, R101, 1.1641532182693481445e-10 ;  /* 0x2f0000000c0c7423 */ /* 0x000fe40000010065 */
[----:B------:R-:W-:-:S03]  /*12db0*/  FMUL.FTZ R13, R13, R102 ;  /* 0x000000660d0d7220 */ /* 0x000fc60000410000 */
        /* <DEDUP_REMOVED lines=14> */
.L_x_6507:
        /* <DEDUP_REMOVED lines=13> */
.L_x_6509:
[----:B------:R-:W-:Y:S05]  /*12f70*/  BSYNC.RECONVERGENT B2 ;  /* 0x0000000000027941 */ /* 0x000fea0003800200 */
.L_x_6508:
        /* <DEDUP_REMOVED lines=43> */
.L_x_6506:
[----:B------:R-:W-:Y:S05]  /*13230*/  BSYNC.RECONVERGENT B1 ;  /* 0x0000000000017941 */ /* 0x000fea0003800200 */
.L_x_6505:
        /* <DEDUP_REMOVED lines=27> */
.L_x_6512:
        /* <DEDUP_REMOVED lines=13> */
.L_x_6514:
[----:B------:R-:W-:Y:S05]  /*134c0*/  BSYNC.RECONVERGENT B2 ;  /* 0x0000000000027941 */ /* 0x000fea0003800200 */
.L_x_6513:
        /* <DEDUP_REMOVED lines=43> */
.L_x_6511:
[----:B------:R-:W-:Y:S05]  /*13780*/  BSYNC.RECONVERGENT B1 ;  /* 0x0000000000017941 */ /* 0x000fea0003800200 */
.L_x_6510:
        /* <DEDUP_REMOVED lines=21> */
.L_x_6517:
        /* <DEDUP_REMOVED lines=13> */
.L_x_6519:
[----:B------:R-:W-:Y:S05]  /*139b0*/  BSYNC.RECONVERGENT B2 ;  /* 0x0000000000027941 */ /* 0x000fea0003800200 */
.L_x_6518:
        /* <DEDUP_REMOVED lines=43> */
.L_x_6516:
[----:B------:R-:W-:Y:S05]  /*13c70*/  BSYNC.RECONVERGENT B1 ;  /* 0x0000000000017941 */ /* 0x000fea0003800200 */
.L_x_6515:
        /* <DEDUP_REMOVED lines=26> */
.L_x_6522:
        /* <DEDUP_REMOVED lines=13> */
.L_x_6524:
[----:B------:R-:W-:Y:S05]  /*13ef0*/  BSYNC.RECONVERGENT B2 ;  /* 0x0000000000027941 */ /* 0x000fea0003800200 */
.L_x_6523:
        /* <DEDUP_REMOVED lines=43> */
.L_x_6521:
[----:B------:R-:W-:Y:S05]  /*141b0*/  BSYNC.RECONVERGENT B1 ;  /* 0x0000000000017941 */ /* 0x000fea0003800200 */
.L_x_6520:
        /* <DEDUP_REMOVED lines=20> */
.L_x_6527:
        /* <DEDUP_REMOVED lines=13> */
.L_x_6529:
[----:B------:R-:W-:Y:S05]  /*143d0*/  BSYNC.RECONVERGENT B2 ;  /* 0x0000000000027941 */ /* 0x000fea0003800200 */
.L_x_6528:
        /* <DEDUP_REMOVED lines=43> */
.L_x_6526:
[----:B------:R-:W-:Y:S05]  /*14690*/  BSYNC.RECONVERGENT B1 ;  /* 0x0000000000017941 */ /* 0x000fea0003800200 */
.L_x_6525:
[----:B------:R-:W-:Y:S01]  /*146a0*/  I2FP.F32.U32 R14, R96 ;  /* 0x00000060000e7245 */ /* 0x000fe20000201000 */
[----:B------:R-:W-:Y:S01]  /*146b0*/  BSSY.RECONVERGENT B1, `(.L_x_6530) ;  /* 0x0000053000017945 */ /* 0x000fe20003800200 */
[----:B------:R-:W-:-:S03]  /*146c0*/  PRMT R15, R26, 0x7632, R15 ;  /* 0x000076321a0f7816 */ /* 0x000fc6000000000f */
        /* <DEDUP_REMOVED lines=24> */
.L_x_6532:
        /* <DEDUP_REMOVED lines=13> */
.L_x_6534:
[----:B------:R-:W-:Y:S05]  /*14920*/  BSYNC.RECONVERGENT B2 ;  /* 0x0000000000027941 */ /* 0x000fea0003800200 */
.L_x_6533:
        /* <DEDUP_REMOVED lines=43> */
.L_x_6531:
[----:B------:R-:W-:Y:S05]  /*14be0*/  BSYNC.RECONVERGENT B1 ;  /* 0x0000000000017941 */ /* 0x000fea0003800200 */
.L_x_6530:
        /* <DEDUP_REMOVED lines=21> */
.L_x_6537:
        /* <DEDUP_REMOVED lines=13> */
.L_x_6539:
[----:B------:R-:W-:Y:S05]  /*14e10*/  BSYNC.RECONVERGENT B2 ;  /* 0x0000000000027941 */ /* 0x000fea0003800200 */
.L_x_6538:
        /* <DEDUP_REMOVED lines=43> */
.L_x_6536:
[----:B------:R-:W-:Y:S05]  /*150d0*/  BSYNC.RECONVERGENT B1 ;  /* 0x0000000000017941 */ /* 0x000fea0003800200 */
.L_x_6535:
        /* <DEDUP_REMOVED lines=8> */
[----:B------:R-:W-:Y:S01]  /*15160*/  IMAD.MOV.U32 R97, RZ, RZ, R22 ;  /* 0x000000ffff617224 */ /* 0x000fe200078e0016 */
[----:B------:R-:W-:Y:S02]  /*15170*/  SEL R96, RZ, 0x1, P5 ;  /* 0x00000001ff607807 */ /* 0x000fe40002800000 */
[----:B------:R-:W-:Y:S01]  /*15180*/  ISETP.NE.AND P5, PT, R99, 0x1, PT ;  /* 0x000000016300780c */ /* 0x000fe20003fa5270 */
[----:B------:R-:W-:Y:S01]  /*15190*/  FADD.FTZ R15, R15, R98 ;  /* 0x000000620f0f7221 */ /* 0x000fe20000010000 */
[----:B------:R-:W-:-:S03]  /*151a0*/  HFMA2 R98, -RZ, RZ, 0, 1.1920928955078125e-07 ;  /* 0x00000002ff627431 */ /* 0x000fc600000001ff */
        /* <DEDUP_REMOVED lines=13> */
.L_x_6542:
        /* <DEDUP_REMOVED lines=13> */
.L_x_6544:
[----:B------:R-:W-:Y:S05]  /*15350*/  BSYNC.RECONVERGENT B2 ;  /* 0x0000000000027941 */ /* 0x000fea0003800200 */
.L_x_6543:
        /* <DEDUP_REMOVED lines=43> */
.L_x_6541:
[----:B------:R-:W-:Y:S05]  /*15610*/  BSYNC.RECONVERGENT B1 ;  /* 0x0000000000017941 */ /* 0x000fea0003800200 */
.L_x_6540:
        /* <DEDUP_REMOVED lines=20> */
.L_x_6547:
        /* <DEDUP_REMOVED lines=15> */
.L_x_6549:
[----:B------:R-:W-:Y:S05]  /*15850*/  BSYNC.RECONVERGENT B2 ;  /* 0x0000000000027941 */ /* 0x000fea0003800200 */
.L_x_6548:
        /* <DEDUP_REMOVED lines=43> */
.L_x_6546:
[----:B------:R-:W-:Y:S05]  /*15b10*/  BSYNC.RECONVERGENT B1 ;  /* 0x0000000000017941 */ /* 0x000fea0003800200 */
.L_x_6545:
        /* <DEDUP_REMOVED lines=8> */
[----:B------:R-:W-:-:S03]  /*15ba0*/  @P1 PRMT R97, R31, 0x7632, R97 ;  /* 0x000076321f611816 */ /* 0x000fc60000000061 */
[----:B------:R-:W-:Y:S01]  /*15bb0*/  FADD.FTZ R143, R143, R98 ;  /* 0x000000628f8f7221 */ /* 0x000fe20000010000 */
[----:B------:R-:W-:Y:S02]  /*15bc0*/  @P1 SHF.L.U32 R130, R97, 0x10, RZ ;  /* 0x0000001061821819 */ /* 0x000fe400000006ff */
[--C-:B------:R-:W-:Y:S02]  /*15bd0*/  PRMT R97, R140, 0x5410, R16.reuse ;  /* 0x000054108c617816 */ /* 0x100fe40000000010 */
[----:B------:R-:W-:Y:S01]  /*15be0*/  PRMT R16, R96, 0x7610, R16 ;  /* 0x0000761060107816 */ /* 0x000fe20000000010 */
[----:B------:R-:W-:Y:S01]  /*15bf0*/  @P1 FADD.FTZ R130, R143, R130 ;  /* 0x000000828f821221 */ /* 0x000fe20000010000 */
[----:B------:R-:W-:Y:S01]  /*15c00*/  @!P1 IMAD.MOV.U32 R130, RZ, RZ, R143 ;  /* 0x000000ffff829224 */ /* 0x000fe200078e008f */
[----:B------:R-:W-:Y:S02]  /*15c10*/  PRMT R98, R142, 0x5410, R141 ;  /* 0x000054108e627816 */ /* 0x000fe4000000008d */
[----:B------:R-:W-:-:S02]  /*15c20*/  PRMT R96, R138, 0x5410, R135 ;  /* 0x000054108a607816 */ /* 0x000fc40000000087 */
[----:B------:R-:W-:-:S04]  /*15c30*/  F2FP.BF16.F32.PACK_AB R99, RZ, R130 ;  /* 0x00000082ff63723e */ /* 0x000fc800000010ff */
[----:B------:R-:W-:Y:S01]  /*15c40*/  PRMT R99, R139, 0x5410, R99 ;  /* 0x000054108b637816 */ /* 0x000fe20000000063 */
[----:B------:R-:W-:Y:S06]  /*15c50*/  BRA `(.L_x_6550) ;  /* 0x0000002800687947 */ /* 0x000fec0003800000 */
.L_x_6469:
        /* <DEDUP_REMOVED lines=16> */
.L_x_6553:
        /* <DEDUP_REMOVED lines=13> */
.L_x_6555:
[----:B------:R-:W-:Y:S05]  /*15e30*/  BSYNC.RECONVERGENT B2 ;  /* 0x0000000000027941 */ /* 0x000fea0003800200 */
.L_x_6554:
        /* <DEDUP_REMOVED lines=42> */
.L_x_6552:
[----:B------:R-:W-:Y:S05]  /*160e0*/  BSYNC.RECONVERGENT B1 ;  /* 0x0000000000017941 */ /* 0x000fea0003800200 */
.L_x_6551:
        /* <DEDUP_REMOVED lines=25> */
.L_x_6558:
        /* <DEDUP_REMOVED lines=13> */
.L_x_6560:
[----:B------:R-:W-:Y:S05]  /*16350*/  BSYNC.RECONVERGENT B2 ;  /* 0x0000000000027941 */ /* 0x000fea0003800200 */
.L_x_6559:
        /* <DEDUP_REMOVED lines=43> */
.L_x_6557:
[----:B------:R-:W-:Y:S05]  /*16610*/  BSYNC.RECONVERGENT B1 ;  /* 0x0000000000017941 */ /* 0x000fea0003800200 */
.L_x_6556:
[----:B------:R-:W-:Y:S01]  /*16620*/  I2FP.F32.U32 R120, R121 ;  /* 0x0000007900787245 */ /* 0x000fe20000201000 */
[----:B------:R-:W-:Y:S01]  /*16630*/  IMAD.U32 R121, R96, 0x10000, RZ ;  /* 0x0001000060797824 */ /* 0x000fe200078e00ff */
[----:B------:R-:W-:Y:S01]  /*16640*/  ISETP.NE.AND P3, PT, R123, 0x1, PT ;  /* 0x000000017b00780c */ /* 0x000fe20003f65270 */
[----:B------:R-:W-:Y:S01]  /*16650*/  BSSY.RECONVERGENT B1, `(.L_x_6561) ;  /* 0x000004f000017945 */ /* 0x000fe20003800200 */
[----:B------:R-:W-:Y:S01]  /*16660*/  @P1 PRMT R96, R28, 0x7632, R96 ;  /* 0x000076321c601816 */ /* 0x000fe20000000060 */
[----:B------:R-:W-:Y:S01]  /*16670*/  FFMA.FTZ R120, R120, R101, 1.1641532182693481445e-10 ;  /* 0x2f00000078787423 */ /* 0x000fe20000010065 */
[----:B------:R-:W-:Y:S01]  /*16680*/  FMUL.FTZ R121, R121, R102 ;  /* 0x0000006679797220 */ /* 0x000fe20000410000 */
[----:B------:R-:W-:Y:S02]  /*16690*/  HFMA2 R122, -RZ, RZ, 0, 1.1920928955078125e-07 ;  /* 0x00000002ff7a7431 */ /* 0x000fe400000001ff */
[----:B------:R-:W-:Y:S01]  /*166a0*/  @P1 IMAD.U32 R96, R96, 0x10000, RZ ;  /* 0x0001000060601824 */ /* 0x000fe200078e00ff */
[----:B------:R-:W-:-:S04]  /*166b0*/  FSETP.GTU.FTZ.AND P2, PT, R120, R103, PT ;  /* 0x000000677800720b */ /* 0x000fc80003f5c000 */
        /* <DEDUP_REMOVED lines=15> */
.L_x_6563:
        /* <DEDUP_REMOVED lines=13> */
.L_x_6565:
[----:B------:R-:W-:Y:S05]  /*16880*/  BSYNC.RECONVERGENT B2 ;  /* 0x0000000000027941 */ /* 0x000fea0003800200 */
.L_x_6564:
        /* <DEDUP_REMOVED lines=43> */
.L_x_6562:
[----:B------:R-:W-:Y:S05]  /*16b40*/  BSYNC.RECONVERGENT B1 ;  /* 0x0000000000017941 */ /* 0x000fea0003800200 */
.L_x_6561:
        /* <DEDUP_REMOVED lines=25> */
.L_x_6568:
        /* <DEDUP_REMOVED lines=13> */
.L_x_6570:
[----:B------:R-:W-:Y:S05]  /*16db0*/  BSYNC.RECONVERGENT B2 ;  /* 0x0000000000027941 */ /* 0x000fea0003800200 */
.L_x_6569:
        /* <DEDUP_REMOVED lines=43> */
.L_x_6567:
[----:B------:R-:W-:Y:S05]  /*17070*/  BSYNC.RECONVERGENT B1 ;  /* 0x0000000000017941 */ /* 0x000fea0003800200 */
.L_x_6566:
        /* <DEDUP_REMOVED lines=25> */
.L_x_6573:
        /* <DEDUP_REMOVED lines=13> */
.L_x_6575:
[----:B------:R-:W-:Y:S05]  /*172e0*/  BSYNC.RECONVERGENT B2 ;  /* 0x0000000000027941 */ /* 0x000fea0003800200 */
.L_x_6574:
        /* <DEDUP_REMOVED lines=43> */
.L_x_6572:
[----:B------:R-:W-:Y:S05]  /*175a0*/  BSYNC.RECONVERGENT B1 ;  /* 0x0000000000017941 */ /* 0x000fea0003800200 */
.L_x_6571:
        /* <DEDUP_REMOVED lines=24> */
.L_x_6578:
        /* <DEDUP_REMOVED lines=13> */
.L_x_6580:
[----:B------:R-:W-:Y:S05]  /*17800*/  BSYNC.RECONVERGENT B2 ;  /* 0x0000000000027941 */ /* 0x000fea0003800200 */
.L_x_6579:
        /* <DEDUP_REMOVED lines=43> */
.L_x_6577:
[----:B------:R-:W-:Y:S05]  /*17ac0*/  BSYNC.RECONVERGENT B1 ;  /* 0x0000000000017941 */ /* 0x000fea0003800200 */
.L_x_6576:
        /* <DEDUP_REMOVED lines=24> */
.L_x_6583:
        /* <DEDUP_REMOVED lines=13> */
.L_x_6585:
[----:B------:R-:W-:Y:S05]  /*17d20*/  BSYNC.RECONVERGENT B2 ;  /* 0x0000000000027941 */ /* 0x000fea0003800200 */
.L_x_6584:
        /* <DEDUP_REMOVED lines=43> */
.L_x_6582:
[----:B------:R-:W-:Y:S05]  /*17fe0*/  BSYNC.RECONVERGENT B1 ;  /* 0x0000000000017941 */ /* 0x000fea0003800200 */
.L_x_6581:
        /* <DEDUP_REMOVED lines=24> */
.L_x_6588:
        /* <DEDUP_REMOVED lines=13> */
.L_x_6590:
[----:B------:R-:W-:Y:S05]  /*18240*/  BSYNC.RECONVERGENT B2 ;  /* 0x0000000000027941 */ /* 0x000fea0003800200 */
.L_x_6589:
        /* <DEDUP_REMOVED lines=43> */
.L_x_6587:
[----:B------:R-:W-:Y:S05]  /*18500*/  BSYNC.RECONVERGENT B1 ;  /* 0x0000000000017941 */ /* 0x000fea0003800200 */
.L_x_6586:
        /* <DEDUP_REMOVED lines=15> */
.L_x_6550:
[----:B------:R-:W-:Y:S01]  /*18600*/  SEL R141, RZ, 0x1000000, !P5 ;  /* 0x01000000ff8d7807 */ /* 0x000fe20006800000 */
[----:B------:R-:W-:Y:S01]  /*18610*/  IMAD.WIDE.U32 R142, R117, 0x10, R110 ;  /* 0x00000010758e7825 */ /* 0x000fe200078e006e */
[----:B------:R-:W-:Y:S02]  /*18620*/  SEL R139, RZ, 0x10000, !P4 ;  /* 0x00010000ff8b7807 */ /* 0x000fe40006000000 */
[----:B------:R-:W-:Y:S02]  /*18630*/  SEL R140, RZ, 0x100, !P3 ;  /* 0x00000100ff8c7807 */ /* 0x000fe40005800000 */
[----:B------:R-:W-:Y:S01]  /*18640*/  ISETP.NE.AND P5, PT, R133, RZ, PT ;  /* 0x000000ff8500720c */ /* 0x000fe20003fa5270 */
[----:B------:R0:W-:Y:S01]  /*18650*/  STG.E.128 desc[UR8][R142.64], R96 ;  /* 0x000000608e007986 */ /* 0x0001e2000c101d08 */
[----:B------:R-:W-:Y:S02]  /*18660*/  ISETP.NE.AND P4, PT, R136, RZ, PT ;  /* 0x000000ff8800720c */ /* 0x000fe40003f85270 */
[----:B------:R-:W-:-:S02]  /*18670*/  ISETP.NE.AND P3, PT, R137, RZ, PT ;  /* 0x000000ff8900720c */ /* 0x000fc40003f65270 */
[----:B------:R-:W-:Y:S01]  /*18680*/  SEL R138, RZ, 0x10000, !P4 ;  /* 0x00010000ff8a7807 */ /* 0x000fe20006000000 */
[----:B------:R-:W1:Y:S01]  /*18690*/  @P0 LDC.64 R136, c[0x0][0x398] ;  /* 0x0000e600ff880b82 */ /* 0x000e620000000a00 */
[----:B------:R-:W-:Y:S02]  /*186a0*/  SEL R131, RZ, 0x1000000, !P3 ;  /* 0x01000000ff837807 */ /* 0x000fe40005800000 */
[----:B------:R-:W-:Y:S02]  /*186b0*/  SEL R135, RZ, 0x100, !P5 ;  /* 0x00000100ff877807 */ /* 0x000fe40006800000 */
[----:B------:R-:W-:Y:S02]  /*186c0*/  ISETP.NE.AND P6, PT, R132, RZ, PT ;  /* 0x000000ff8400720c */ /* 0x000fe40003fc5270 */
[----:B------:R-:W-:Y:S01]  /*186d0*/  LOP3.LUT R140, R140, R141, R139, 0xfe, !PT ;  /* 0x0000008d8c8c7212 */ /* 0x000fe200078efe8b */
[----:B------:R-:W2:Y:S01]  /*186e0*/  @P1 LDC.64 R132, c[0x0][0x3a0] ;  /* 0x0000e800ff841b82 */ /* 0x000ea20000000a00 */
[----:B------:R-:W-:-:S02]  /*186f0*/  LOP3.LUT R135, R135, R131, R138, 0xfe, !PT ;  /* 0x0000008387877212 */ /* 0x000fc400078efe8a */
[----:B------:R-:W-:Y:S02]  /*18700*/  SEL R139, RZ, 0x1, !P2 ;  /* 0x00000001ff8b7807 */ /* 0x000fe40005000000 */
[----:B------:R-:W-:Y:S02]  /*18710*/  SEL R138, RZ, 0x1, !P6 ;  /* 0x00000001ff8a7807 */ /* 0x000fe40007000000 */
[----:B------:R-:W-:Y:S01]  /*18720*/  LOP3.LUT R139, R140, R139, RZ, 0xfc, !PT ;  /* 0x0000008b8c8b7212 */ /* 0x000fe200078efcff */
[----:B------:R-:W-:Y:S01]  /*18730*/  IMAD.WIDE.U32 R140, R117, 0x8, R108 ;  /* 0x00000008758c7825 */ /* 0x000fe200078e006c */
        /* <DEDUP_REMOVED lines=27> */
.L_x_6591:
        /* <DEDUP_REMOVED lines=20> */
.L_x_6595:
        /* <DEDUP_REMOVED lines=13> */
.L_x_6597:
[----:B------:R-:W-:Y:S05]  /*18b00*/  BSYNC.RECONVERGENT B2 ;  /* 0x0000000000027941 */ /* 0x000fea0003800200 */
.L_x_6596:
        /* <DEDUP_REMOVED lines=42> */
.L_x_6594:
[----:B------:R-:W-:Y:S05]  /*18db0*/  BSYNC.RECONVERGENT B1 ;  /* 0x0000000000017941 */ /* 0x000fea0003800200 */
.L_x_6593:
        /* <DEDUP_REMOVED lines=22> */
.L_x_6600:
        /* <DEDUP_REMOVED lines=13> */
.L_x_6602:
[----:B------:R-:W-:Y:S05]  /*18ff0*/  BSYNC.RECONVERGENT B2 ;  /* 0x0000000000027941 */ /* 0x000fea0003800200 */
.L_x_6601:
        /* <DEDUP_REMOVED lines=43> */
.L_x_6599:
[----:B------:R-:W-:Y:S05]  /*192b0*/  BSYNC.RECONVERGENT B1 ;  /* 0x0000000000017941 */ /* 0x000fea0003800200 */
.L_x_6598:
        /* <DEDUP_REMOVED lines=25> */
.L_x_6605:
        /* <DEDUP_REMOVED lines=13> */
.L_x_6607:
[----:B------:R-:W-:Y:S05]  /*19520*/  BSYNC.RECONVERGENT B2 ;  /* 0x0000000000027941 */ /* 0x000fea0003800200 */
.L_x_6606:
        /* <DEDUP_REMOVED lines=43> */
.L_x_6604:
[----:B------:R-:W-:Y:S05]  /*197e0*/  BSYNC.RECONVERGENT B1 ;  /* 0x0000000000017941 */ /* 0x000fea0003800200 */
.L_x_6603:
        /* <DEDUP_REMOVED lines=21> */
.L_x_6610:
        /* <DEDUP_REMOVED lines=13> */
.L_x_6612:
[----:B------:R-:W-:Y:S05]  /*19a10*/  BSYNC.RECONVERGENT B2 ;  /* 0x0000000000027941 */ /* 0x000fea0003800200 */
.L_x_6611:
        /* <DEDUP_REMOVED lines=43> */
.L_x_6609:
[----:B------:R-:W-:Y:S05]  /*19cd0*/  BSYNC.RECONVERGENT B1 ;  /* 0x0000000000017941 */ /* 0x000fea0003800200 */
.L_x_6608:
        /* <DEDUP_REMOVED lines=27> */
.L_x_6615:
        /* <DEDUP_REMOVED lines=13> */
.L_x_6617:
[----:B------:R-:W-:Y:S05]  /*19f60*/  BSYNC.RECONVERGENT B2 ;  /* 0x0000000000027941 */ /* 0x000fea0003800200 */
.L_x_6616:
        /* <DEDUP_REMOVED lines=43> */
.L_x_6614:
[----:B------:R-:W-:Y:S05]  /*1a220*/  BSYNC.RECONVERGENT B1 ;  /* 0x0000000000017941 */ /* 0x000fea0003800200 */
.L_x_6613:
        /* <DEDUP_REMOVED lines=22> */
.L_x_6620:
        /* <DEDUP_REMOVED lines=13> */
.L_x_6622:
[----:B------:R-:W-:Y:S05]  /*1a460*/  BSYNC.RECONVERGENT B2 ;  /* 0x0000000000027941 */ /* 0x000fea0003800200 */
.L_x_6621:
        /* <DEDUP_REMOVED lines=43> */
.L_x_6619:
[----:B------:R-:W-:Y:S05]  /*1a720*/  BSYNC.RECONVERGENT B1 ;  /* 0x0000000000017941 */ /* 0x000fea0003800200 */
.L_x_6618:
        /* <DEDUP_REMOVED lines=25> */
.L_x_6625:
        /* <DEDUP_REMOVED lines=13> */
.L_x_6627:
[----:B------:R-:W-:Y:S05]  /*1a990*/  BSYNC.RECONVERGENT B2 ;  /* 0x0000000000027941 */ /* 0x000fea0003800200 */
.L_x_6626:
        /* <DEDUP_REMOVED lines=43> */
.L_x_6624:
[----:B------:R-:W-:Y:S05]  /*1ac50*/  BSYNC.RECONVERGENT B1 ;  /* 0x0000000000017941 */ /* 0x000fea0003800200 */
.L_x_6623:
        /* <DEDUP_REMOVED lines=21> */
.L_x_6630:
        /* <DEDUP_REMOVED lines=13> */
.L_x_6632:
[----:B------:R-:W-:Y:S05]  /*1ae80*/  BSYNC.RECONVERGENT B2 ;  /* 0x0000000000027941 */ /* 0x000fea0003800200 */
.L_x_6631:
        /* <DEDUP_REMOVED lines=43> */
.L_x_6629:
[----:B------:R-:W-:Y:S05]  /*1b140*/  BSYNC.RECONVERGENT B1 ;  /* 0x0000000000017941 */ /* 0x000fea0003800200 */
.L_x_6628:
        /* <DEDUP_REMOVED lines=27> */
.L_x_6635:
        /* <DEDUP_REMOVED lines=13> */
.L_x_6637:
[----:B------:R-:W-:Y:S05]  /*1b3d0*/  BSYNC.RECONVERGENT B2 ;  /* 0x0000000000027941 */ /* 0x000fea0003800200 */
.L_x_6636:
        /* <DEDUP_REMOVED lines=43> */
.L_x_6634:
[----:B------:R-:W-:Y:S05]  /*1b690*/  BSYNC.RECONVERGENT B1 ;  /* 0x0000000000017941 */ /* 0x000fea0003800200 */
.L_x_6633:
        /* <DEDUP_REMOVED lines=21> */
.L_x_6640:
        /* <DEDUP_REMOVED lines=13> */
.L_x_6642:
[----:B------:R-:W-:Y:S05]  /*1b8c0*/  BSYNC.RECONVERGENT B2 ;  /* 0x0000000000027941 */ /* 0x000fea0003800200 */
.L_x_6641:
        /* <DEDUP_REMOVED lines=43> */
.L_x_6639:
[----:B------:R-:W-:Y:S05]  /*1bb80*/  BSYNC.RECONVERGENT B1 ;  /* 0x0000000000017941 */ /* 0x000fea0003800200 */
.L_x_6638:
        /* <DEDUP_REMOVED lines=26> */
.L_x_6645:
        /* <DEDUP_REMOVED lines=13> */
.L_x_6647:
[----:B------:R-:W-:Y:S05]  /*1be00*/  BSYNC.RECONVERGENT B2 ;  /* 0x0000000000027941 */ /* 0x000fea0003800200 */
.L_x_6646:
        /* <DEDUP_REMOVED lines=43> */
.L_x_6644:
[----:B------:R-:W-:Y:S05]  /*1c0c0*/  BSYNC.RECONVERGENT B1 ;  /* 0x0000000000017941 */ /* 0x000fea0003800200 */
.L_x_6643:
        /* <DEDUP_REMOVED lines=20> */
.L_x_6650:
        /* <DEDUP_REMOVED lines=13> */
.L_x_6652:
[----:B------:R-:W-:Y:S05]  /*1c2e0*/  BSYNC.RECONVERGENT B2 ;  /* 0x0000000000027941 */ /* 0x000fea0003800200 */
.L_x_6651:
        /* <DEDUP_REMOVED lines=38> */
[----:B------:R-:W-:Y:S02]  /*1c550*/  MOV R22, R96 ;  /* 0x0000006000167202 */ /* 0x000fe40000000f00 */
[----:B------:R-:W-:Y:S01]  /*1c560*/  LOP3.LUT R20, R126, UR28, R97, 0x96, !PT ;  /* 0x0000001c7e147c12 */ /* 0x000fe2000f8e9661 */
[----:B------:R-:W-:Y:S01]  /*1c570*/  IMAD.MOV.U32 R96, RZ, RZ, R132 ;  /* 0x000000ffff607224 */ /* 0x000fe200078e0084 */
[----:B------:R-:W-:Y:S01]  /*1c580*/  LOP3.LUT R124, R124, UR29, R15, 0x96, !PT ;  /* 0x0000001d7c7c7c12 */ /* 0x000fe2000f8e960f */
[----:B------:R-:W-:-:S07]  /*1c590*/  IMAD.MOV.U32 R132, RZ, RZ, R14 ;  /* 0x000000ffff847224 */ /* 0x000fce00078e000e */
.L_x_6649:
[----:B------:R-:W-:Y:S05]  /*1c5a0*/  BSYNC.RECONVERGENT B1 ;  /* 0x0000000000017941 */ /* 0x000fea0003800200 */
.L_x_6648:
        /* <DEDUP_REMOVED lines=27> */
.L_x_6655:
        /* <DEDUP_REMOVED lines=13> */
.L_x_6657:
[----:B------:R-:W-:Y:S05]  /*1c830*/  BSYNC.RECONVERGENT B2 ;  /* 0x0000000000027941 */ /* 0x000fea0003800200 */
.L_x_6656:
        /* <DEDUP_REMOVED lines=43> */
.L_x_6654:
[----:B------:R-:W-:Y:S05]  /*1caf0*/  BSYNC.RECONVERGENT B1 ;  /* 0x0000000000017941 */ /* 0x000fea0003800200 */
.L_x_6653:
        /* <DEDUP_REMOVED lines=21> */
.L_x_6660:
        /* <DEDUP_REMOVED lines=13> */
.L_x_6662:
[----:B------:R-:W-:Y:S05]  /*1cd20*/  BSYNC.RECONVERGENT B2 ;  /* 0x0000000000027941 */ /* 0x000fea0003800200 */
.L_x_6661:
        /* <DEDUP_REMOVED lines=43> */
.L_x_6659:
[----:B------:R-:W-:Y:S05]  /*1cfe0*/  BSYNC.RECONVERGENT B1 ;  /* 0x0000000000017941 */ /* 0x000fea0003800200 */
.L_x_6658:
        /* <DEDUP_REMOVED lines=26> */
.L_x_6665:
        /* <DEDUP_REMOVED lines=13> */
.L_x_6667:
[----:B------:R-:W-:Y:S05]  /*1d260*/  BSYNC.RECONVERGENT B2 ;  /* 0x0000000000027941 */ /* 0x000fea0003800200 */
.L_x_6666:
        /* <DEDUP_REMOVED lines=43> */
.L_x_6664:
[----:B------:R-:W-:Y:S05]  /*1d520*/  BSYNC.RECONVERGENT B1 ;  /* 0x0000000000017941 */ /* 0x000fea0003800200 */
.L_x_6663:
        /* <DEDUP_REMOVED lines=20> */
.L_x_6670:
        /* <DEDUP_REMOVED lines=15> */
.L_x_6672:
[----:B------:R-:W-:Y:S05]  /*1d760*/  BSYNC.RECONVERGENT B2 ;  /* 0x0000000000027941 */ /* 0x000fea0003800200 */
.L_x_6671:
        /* <DEDUP_REMOVED lines=43> */
.L_x_6669:
[----:B------:R-:W-:Y:S05]  /*1da20*/  BSYNC.RECONVERGENT B1 ;  /* 0x0000000000017941 */ /* 0x000fea0003800200 */
.L_x_6668:
[----:B------:R-:W-:Y:S02]  /*1da30*/  I2FP.F32.U32 R96, R98 ;  /* 0x0000006200607245 */ /* 0x000fe40000201000 */
[----:B------:R-:W-:Y:S02]  /*1da40*/  PRMT R97, R27, 0x7632, R97 ;  /* 0x000076321b617816 */ /* 0x000fe40000000061 */
[----:B------:R-:W-:Y:S01]  /*1da50*/  @P1 PRMT R98, R31, 0x7632, R98 ;  /* 0x000076321f621816 */ /* 0x000fe20000000062 */
[----:B------:R-:W-:Y:S02]  /*1da60*/  FFMA.FTZ R96, R96, R101, 1.1641532182693481445e-10 ;  /* 0x2f00000060607423 */ /* 0x000fe40000010065 */
[----:B------:R-:W-:Y:S01]  /*1da70*/  IMAD.U32 R97, R97, 0x10000, RZ ;  /* 0x0001000061617824 */ /* 0x000fe200078e00ff */
[----:B------:R-:W-:Y:S02]  /*1da80*/  @P1 SHF.L.U32 R101, R98, 0x10, RZ ;  /* 0x0000001062651819 */ /* 0x000fe400000006ff */
        /* <DEDUP_REMOVED lines=14> */
.L_x_6592:
        /* <DEDUP_REMOVED lines=16> */
.L_x_6676:
        /* <DEDUP_REMOVED lines=13> */
.L_x_6678:
[----:B------:R-:W-:Y:S05]  /*1dd40*/  BSYNC.RECONVERGENT B2 ;  /* 0x0000000000027941 */ /* 0x000fea0003800200 */
.L_x_6677:
        /* <DEDUP_REMOVED lines=42> */
.L_x_6675:
[----:B------:R-:W-:Y:S05]  /*1dff0*/  BSYNC.RECONVERGENT B1 ;  /* 0x0000000000017941 */ /* 0x000fea0003800200 */
.L_x_6674:
[----:B------:R-:W-:Y:S01]  /*1e000*/  I2FP.F32.U32 R126, R126 ;  /* 0x0000007e007e7245 */ /* 0x000fe20000201000 */
[----:B------:R-:W-:Y:S01]  /*1e010*/  BSSY.RECONVERGENT B1, `(.L_x_6679) ;  /* 0x0000051000017945 */ /* 0x000fe20003800200 */
[----:B-----5:R-:W-:Y:S01]  /*1e020*/  SHF.L.U32 R125, R96, 0x10, RZ ;  /* 0x00000010607d7819 */ /* 0x020fe200000006ff */
        /* <DEDUP_REMOVED lines=22> */
.L_x_6681:
        /* <DEDUP_REMOVED lines=13> */
.L_x_6683:
[----:B------:R-:W-:Y:S05]  /*1e260*/  BSYNC.RECONVERGENT B2 ;  /* 0x0000000000027941 */ /* 0x000fea0003800200 */
.L_x_6682:
        /* <DEDUP_REMOVED lines=43> */
.L_x_6680:
[----:B------:R-:W-:Y:S05]  /*1e520*/  BSYNC.RECONVERGENT B1 ;  /* 0x0000000000017941 */ /* 0x000fea0003800200 */
.L_x_6679:
[----:B------:R-:W-:Y:S01]  /*1e530*/  I2FP.F32.U32 R126, R125 ;  /* 0x0000007d007e7245 */ /* 0x000fe20000201000 */
[----:B------:R-:W-:Y:S01]  /*1e540*/  IMAD.U32 R125, R96, 0x10000, RZ ;  /* 0x00010000607d7824 */ /* 0x000fe200078e00ff */
[----:B------:R-:W-:Y:S01]  /*1e550*/  ISETP.NE.AND P3, PT, R134, 0x1, PT ;  /* 0x000000018600780c */ /* 0x000fe20003f65270 */
[----:B------:R-:W-:Y:S01]  /*1e560*/  BSSY.RECONVERGENT B1, `(.L_x_6684) ;  /* 0x000004f000017945 */ /* 0x000fe20003800200 */
[----:B------:R-:W-:Y:S01]  /*1e570*/  @P1 PRMT R96, R28, 0x7632, R96 ;  /* 0x000076321c601816 */ /* 0x000fe20000000060 */
[----:B------:R-:W-:Y:S01]  /*1e580*/  FFMA.FTZ R126, R126, R101, 1.1641532182693481445e-10 ;  /* 0x2f0000007e7e7423 */ /* 0x000fe20000010065 */
[----:B------:R-:W-:-:S03]  /*1e590*/  FMUL.FTZ R125, R125, R102 ;  /* 0x000000667d7d7220 */ /* 0x000fc60000410000 */
[----:B------:R-:W-:Y:S01]  /*1e5a0*/  @P1 IMAD.U32 R96, R96, 0x10000, RZ ;  /* 0x0001000060601824 */ /* 0x000fe200078e00ff */
[----:B------:R-:W-:Y:S01]  /*1e5b0*/  FSETP.GTU.FTZ.AND P2, PT, R126, R103, PT ;  /* 0x000000677e00720b */ /* 0x000fe20003f5c000 */
[----:B------:R-:W-:-:S03]  /*1e5c0*/  HFMA2 R126, -RZ, RZ, 0, 1.1920928955078125e-07 ;  /* 0x00000002ff7e7431 */ /* 0x000fc600000001ff */
        /* <DEDUP_REMOVED lines=15> */
.L_x_6686:
        /* <DEDUP_REMOVED lines=13> */
.L_x_6688:
[----:B------:R-:W-:Y:S05]  /*1e790*/  BSYNC.RECONVERGENT B2 ;  /* 0x0000000000027941 */ /* 0x000fea0003800200 */
.L_x_6687:
        /* <DEDUP_REMOVED lines=43> */
.L_x_6685:
[----:B------:R-:W-:Y:S05]  /*1ea50*/  BSYNC.RECONVERGENT B1 ;  /* 0x0000000000017941 */ /* 0x000fea0003800200 */
.L_x_6684:
        /* <DEDUP_REMOVED lines=25> */
.L_x_6691:
        /* <DEDUP_REMOVED lines=13> */
.L_x_6693:
[----:B------:R-:W-:Y:S05]  /*1ecc0*/  BSYNC.RECONVERGENT B2 ;  /* 0x0000000000027941 */ /* 0x000fea0003800200 */
.L_x_6692:
        /* <DEDUP_REMOVED lines=43> */
.L_x_6690:
[----:B------:R-:W-:Y:S05]  /*1ef80*/  BSYNC.RECONVERGENT B1 ;  /* 0x0000000000017941 */ /* 0x000fea0003800200 */
.L_x_6689:
        /* <DEDUP_REMOVED lines=25> */
.L_x_6696:
        /* <DEDUP_REMOVED lines=13> */
.L_x_6698:
[----:B------:R-:W-:Y:S05]  /*1f1f0*/  BSYNC.RECONVERGENT B2 ;  /* 0x0000000000027941 */ /* 0x000fea0003800200 */
.L_x_6697:
        /* <DEDUP_REMOVED lines=43> */
.L_x_6695:
[----:B------:R-:W-:Y:S05]  /*1f4b0*/  BSYNC.RECONVERGENT B1 ;  /* 0x0000000000017941 */ /* 0x000fea0003800200 */
.L_x_6694:
[----:B------:R-:W-:Y:S01]  /*1f4c0*/  I2FP.F32.U32 R96, R97 ;  /* 0x0000006100607245 */ /* 0x000fe20000201000 */
[C---:B------:R-:W-:Y:S01]  /*1f4d0*/  IMAD.U32 R97, R98.reuse, 0x10000, RZ ;  /* 0x0001000062617824 */ /* 0x040fe200078e00ff */
        /* <DEDUP_REMOVED lines=22> */
.L_x_6701:
        /* <DEDUP_REMOVED lines=13> */
.L_x_6703:
[----:B------:R-:W-:Y:S05]  /*1f710*/  BSYNC.RECONVERGENT B2 ;  /* 0x0000000000027941 */ /* 0x000fea0003800200 */
.L_x_6702:
        /* <DEDUP_REMOVED lines=43> */
.L_x_6700:
[----:B------:R-:W-:Y:S05]  /*1f9d0*/  BSYNC.RECONVERGENT B1 ;  /* 0x0000000000017941 */ /* 0x000fea0003800200 */
.L_x_6699:
        /* <DEDUP_REMOVED lines=24> */
.L_x_6706:
        /* <DEDUP_REMOVED lines=13> */
.L_x_6708:
[----:B------:R-:W-:Y:S05]  /*1fc30*/  BSYNC.RECONVERGENT B2 ;  /* 0x0000000000027941 */ /* 0x000fea0003800200 */
.L_x_6707:
        /* <DEDUP_REMOVED lines=43> */
.L_x_6705:
[----:B------:R-:W-:Y:S05]  /*1fef0*/  BSYNC.RECONVERGENT B1 ;  /* 0x0000000000017941 */ /* 0x000fea0003800200 */
.L_x_6704:
        /* <DEDUP_REMOVED lines=24> */
.L_x_6711:
        /* <DEDUP_REMOVED lines=13> */
.L_x_6713:
[----:B------:R-:W-:Y:S05]  /*20150*/  BSYNC.RECONVERGENT B2 ;  /* 0x0000000000027941 */ /* 0x000fea0003800200 */
.L_x_6712:
        /* <DEDUP_REMOVED lines=43> */
.L_x_6710:
[----:B------:R-:W-:Y:S05]  /*20410*/  BSYNC.RECONVERGENT B1 ;  /* 0x0000000000017941 */ /* 0x000fea0003800200 */
.L_x_6709:
        /* <DEDUP_REMOVED lines=10> */
[----:B------:R-:W-:-:S03]  /*204c0*/  PLOP3.LUT P5, PT, P5, PT, PT, 0x8, 0x80 ;  /* 0x000000000080781c */ /* 0x000fc60002fae170 */
[----:B------:R-:W-:Y:S01]  /*204d0*/  @P1 FADD.FTZ R101, R101, R98 ;  /* 0x0000006265651221 */ /* 0x000fe20000010000 */
[----:B------:R-:W-:-:S04]  /*204e0*/  PRMT R98, R149, 0x5410, R150 ;  /* 0x0000541095627816 */ /* 0x000fc80000000096 */
[----:B------:R-:W-:-:S04]  /*204f0*/  F2FP.BF16.F32.PACK_AB R99, RZ, R101 ;  /* 0x00000065ff63723e */ /* 0x000fc800000010ff */
[----:B------:R-:W-:-:S07]  /*20500*/  PRMT R99, R148, 0x5410, R99 ;  /* 0x0000541094637816 */ /* 0x000fce0000000063 */
.L_x_6673:
        /* <DEDUP_REMOVED lines=10> */
[----:B------:R-:W0:Y:S01]  /*205b0*/  S2R R141, SR_TID.X ;  /* 0x00000000008d7919 */ /* 0x000e220000002100 */
[----:B------:R-:W-:Y:S01]  /*205c0*/  ISETP.NE.AND P1, PT, R137, RZ, PT ;  /* 0x000000ff8900720c */ /* 0x000fe20003f25270 */
[----:B------:R-:W-:Y:S01]  /*205d0*/  FADD.FTZ R126, R126, R19 ;  /* 0x000000137e7e7221 */ /* 0x000fe20000010000 */
[----:B------:R-:W-:Y:S01]  /*205e0*/  SEL R140, RZ, 0x100, !P3 ;  /* 0x00000100ff8c7807 */ /* 0x000fe20005800000 */
[----:B------:R1:W-:Y:S01]  /*205f0*/  STG.E.128 desc[UR8][R110.64], R96 ;  /* 0x000000606e007986 */ /* 0x0003e2000c101d08 */
[----:B------:R-:W-:Y:S01]  /*20600*/  SEL R137, RZ, 0x1000000, !P4 ;  /* 0x01000000ff897807 */ /* 0x000fe20006000000 */
[----:B------:R-:W-:Y:S01]  /*20610*/  FADD.FTZ R126, R126, R21 ;  /* 0x000000157e7e7221 */ /* 0x000fe20000010000 */
[----:B------:R-:W-:Y:S02]  /*20620*/  SEL R136, RZ, 0x10000, !P5 ;  /* 0x00010000ff887807 */ /* 0x000fe40006800000 */
[----:B------:R-:W-:Y:S01]  /*20630*/  LOP3.LUT R140, R140, R102, R103, 0xfe, !PT ;  /* 0x000000668c8c7212 */ /* 0x000fe200078efe67 */
[----:B------:R-:W-:Y:S01]  /*20640*/  FADD.FTZ R127, R126, R23 ;  /* 0x000000177e7f7221 */ /* 0x000fe20000010000 */
[----:B------:R-:W-:-:S03]  /*20650*/  SEL R103, RZ, 0x1, !P2 ;  /* 0x00000001ff677807 */ /* 0x000fc60005000000 */
[----:B------:R-:W-:Y:S01]  /*20660*/  FADD.FTZ R127, R127, R100 ;  /* 0x000000647f7f7221 */ /* 0x000fe20000010000 */
[----:B------:R-:W-:-:S03]  /*20670*/  LOP3.LUT R103, R140, R103, RZ, 0xfc, !PT ;  /* 0x000000678c677212 */ /* 0x000fc600078efcff */
        /* <DEDUP_REMOVED lines=19> */
[----:B------:R-:W-:Y:S02]  /*207b0*/  LOP3.LUT R102, R127, R137, R136, 0xfe, !PT ;  /* 0x000000897f667212 */ /* 0x000fe400078efe88 */
[----:B------:R-:W-:Y:S01]  /*207c0*/  SEL R137, RZ, 0x1, !P1 ;  /* 0x00000001ff897807 */ /* 0x000fe20004800000 */
[----:B------:R-:W-:Y:S01]  /*207d0*/  FADD.FTZ R127, R126, R135 ;  /* 0x000000877e7f7221 */ /* 0x000fe20000010000 */
[----:B0-----:R-:W-:Y:S02]  /*207e0*/  LOP3.LUT P1, RZ, R141, 0x1f, RZ, 0xc0, !PT ;  /* 0x0000001f8dff7812 */ /* 0x001fe4000782c0ff */
[----:B------:R-:W-:Y:S01]  /*207f0*/  LOP3.LUT R102, R102, R137, RZ, 0xfc, !PT ;  /* 0x0000008966667212 */ /* 0x000fe200078efcff */
[----:B------:R-:W-:-:S04]  /*20800*/  FADD.FTZ R127, R127, R134 ;  /* 0x000000867f7f7221 */ /* 0x000fc80000010000 */
[----:B------:R1:W-:Y:S01]  /*20810*/  STG.E.64 desc[UR8][R108.64], R102 ;  /* 0x000000666c007986 */ /* 0x0003e2000c101b08 */
[----:B------:R-:W-:-:S04]  /*20820*/  FADD.FTZ R126, R127, R138 ;  /* 0x0000008a7f7e7221 */ /* 0x000fc80000010000 */
[----:B------:R-:W-:-:S04]  /*20830*/  FADD.FTZ R126, R126, R139 ;  /* 0x0000008b7e7e7221 */ /* 0x000fc80000010000 */
[----:B------:R-:W-:-:S04]  /*20840*/  FADD.FTZ R127, R126, R145 ;  /* 0x000000917e7f7221 */ /* 0x000fc80000010000 */
[----:B------:R-:W-:Y:S01]  /*20850*/  FADD.FTZ R126, R127, R144 ;  /* 0x000000907f7e7221 */ /* 0x000fe20000010000 */
[----:B-1----:R-:W-:Y:S06]  /*20860*/  @!P0 BRA `(.L_x_6714) ;  /* 0x0000000000508947 */ /* 0x002fec0003800000 */
        /* <DEDUP_REMOVED lines=20> */
.L_x_6714:
        /* <DEDUP_REMOVED lines=88> */
.L_x_6728:
[C---:B------:R-:W-:Y:S01]  /*20f30*/  FMUL.FTZ R96, R103.reuse, R103 ;  /* 0x0000006767607220 */ /* 0x040fe20000410000 */
[----:B------:R-:W-:Y:S01]  /*20f40*/  ISETP.NE.AND P2, PT, RZ, UR30, PT ;  /* 0x0000001eff007c0c */ /* 0x000fe2000bf45270 */
[----:B01----:R-:W-:Y:S01]  /*20f50*/  FADD.FTZ R102, R102, R111 ;  /* 0x0000006f66667221 */ /* 0x003fe20000010000 */
[----:B------:R-:W0:Y:S02]  /*20f60*/  @!P1 LDC.64 R98, c[0x0][0x3c0] ;  /* 0x0000f000ff629b82 */ /* 0x000e240000000a00 */
[----:B------:R-:W-:Y:S01]  /*20f70*/  FSEL R96, R96, RZ, P2 ;  /* 0x000000ff60607208 */ /* 0x000fe20001000000 */
[----:B------:R-:W-:Y:S01]  /*20f80*/  FFMA.FTZ R97, R102, R97, UR5 ;  /* 0x0000000566617e23 */ /* 0x000fe20008010061 */
[----:B------:R-:W-:-:S03]  /*20f90*/  FSEL R109, R103, RZ, !P2 ;  /* 0x000000ff676d7208 */ /* 0x000fc60005000000 */
[----:B------:R-:W-:Y:S02]  /*20fa0*/  FADD.FTZ R111, R97, R96 ;  /* 0x00000060616f7221 */ /* 0x000fe40000010000 */
[----:B------:R-:W1:Y:S01]  /*20fb0*/  LDC.64 R96, c[0x0][0x428] ;  /* 0x00010a00ff607b82 */ /* 0x000e620000000a00 */
        /* <DEDUP_REMOVED lines=14> */
[----:B0-----:R-:W-:-:S04]  /*210a0*/  @!P1 IMAD.WIDE R98, R3, 0x4, R98 ;  /* 0x0000000403629825 */ /* 0x001fc800078e0262 */
        /* <DEDUP_REMOVED lines=9> */
[----:B------:R-:W-:Y:S01]  /*21140*/  FFMA.FTZ R164, R164, R89, R57 ;  /* 0x00000059a4a47223 */ /* 0x000fe20000010039 */
[----:B-1----:R-:W-:-:S04]  /*21150*/  IMAD.WIDE.U32 R18, R7, 0x10, R96 ;  /* 0x0000001007127825 */ /* 0x002fc800078e0060 */
[----:B------:R-:W-:Y:S01]  /*21160*/  FFMA.FTZ R23, R23, R90, R58 ;  /* 0x0000005a17177223 */ /* 0x000fe2000001003a */
[----:B------:R-:W-:Y:S01]  /*21170*/  FFMA.FTZ R7, R112, R91, R59 ;  /* 0x0000005b70077223 */ /* 0x000fe2000001003b */
[----:B------:R0:W-:Y:S01]  /*21180*/  @!P1 STG.E desc[UR8][R98.64], R103 ;  /* 0x0000006762009986 */ /* 0x0001e2000c101908 */
[----:B------:R-:W-:-:S04]  /*21190*/  IMAD.WIDE.U32 R114, R117, 0x10, R96 ;  /* 0x0000001075727825 */ /* 0x000fc800078e0060 */
[C---:B------:R-:W-:Y:S01]  /*211a0*/  FMUL.FTZ R102, R17.reuse, R102 ;  /* 0x0000006611667220 */ /* 0x040fe20000410000 */
[C---:B------:R-:W-:Y:S01]  /*211b0*/  FMUL.FTZ R110, R17.reuse, R110 ;  /* 0x0000006e116e7220 */ /* 0x040fe20000410000 */
[----:B------:R-:W-:Y:S01]  /*211c0*/  FMUL.FTZ R101, R17, R158 ;  /* 0x0000009e11657220 */ /* 0x000fe20000410000 */
[----:B------:R-:W-:-:S04]  /*211d0*/  IMAD.WIDE.U32 R112, R105, 0x10, R96 ;  /* 0x0000001069707825 */ /* 0x000fc800078e0060 */
[C---:B------:R-:W-:Y:S01]  /*211e0*/  FADD.FTZ R142, -R109.reuse, R122 ;  /* 0x0000007a6d8e7221 */ /* 0x040fe20000010100 */
[C---:B------:R-:W-:Y:S01]  /*211f0*/  FADD.FTZ R152, -R109.reuse, R128 ;  /* 0x000000806d987221 */ /* 0x040fe20000010100 */
[----:B------:R-:W-:Y:S01]  /*21200*/  FADD.FTZ R154, -R109, R130 ;  /* 0x000000826d9a7221 */ /* 0x000fe20000010100 */
[----:B------:R-:W-:-:S04]  /*21210*/  IMAD.WIDE.U32 R116, R131, 0x10, R96 ;  /* 0x0000001083747825 */ /* 0x000fc800078e0060 */
[C---:B------:R-:W-:Y:S01]  /*21220*/  FMUL.FTZ R97, R17.reuse, R150 ;  /* 0x0000009611617220 */ /* 0x040fe20000410000 */
[C---:B------:R-:W-:Y:S01]  /*21230*/  FMUL.FTZ R156, R17.reuse, R156 ;  /* 0x0000009c119c7220 */ /* 0x040fe20000410000 */
[----:B0-----:R-:W-:Y:S01]  /*21240*/  F2FP.BF16.F32.PACK_AB R98, R164, R21 ;  /* 0x00000015a462723e */ /* 0x001fe200000010ff */
[----:B------:R-:W-:Y:S01]  /*21250*/  FMUL.FTZ R21, R17, R108 ;  /* 0x0000006c11157220 */ /* 0x000fe20000410000 */
        /* <DEDUP_REMOVED lines=15> */
[----:B------:R-:W-:Y:S01]  /*21350*/  FMUL.FTZ R146, R17, R146 ;  /* 0x0000009211927220 */ /* 0x000fe20000410000 */
[----:B------:R-:W0:Y:S01]  /*21360*/  @!P1 LDC.64 R108, c[0x0][0x3c8] ;  /* 0x0000f200ff6c9b82 */ /* 0x000e220000000a00 */
        /* <DEDUP_REMOVED lines=9> */
[C---:B------:R-:W-:Y:S01]  /*21400*/  FMUL.FTZ R118, R17.reuse, R118 ;  /* 0x0000007611767220 */ /* 0x040fe20000410000 */
[----:B------:R-:W-:Y:S01]  /*21410*/  F2FP.BF16.F32.PACK_AB R97, R110, R21 ;  /* 0x000000156e61723e */ /* 0x000fe200000010ff */
[----:B------:R-:W-:Y:S01]  /*21420*/  FMUL.FTZ R21, R17, R104 ;  /* 0x0000006811157220 */ /* 0x000fe20000410000 */
[----:B------:R-:W-:Y:S01]  /*21430*/  F2FP.BF16.F32.PACK_AB R102, R101, R102 ;  /* 0x000000666566723e */ /* 0x000fe200000010ff */
[C---:B------:R-:W-:Y:S01]  /*21440*/  FMUL.FTZ R105, R17.reuse, R142 ;  /* 0x0000008e11697220 */ /* 0x040fe20000410000 */
[----:B------:R-:W-:Y:S01]  /*21450*/  F2FP.BF16.F32.PACK_AB R96, R96, R7 ;  /* 0x000000076060723e */ /* 0x000fe200000010ff */
[C---:B------:R-:W-:Y:S01]  /*21460*/  FMUL.FTZ R148, R17.reuse, R148 ;  /* 0x0000009411947220 */ /* 0x040fe20000410000 */
[----:B------:R-:W-:Y:S01]  /*21470*/  F2FP.BF16.F32.PACK_AB R101, R146, R23 ;  /* 0x000000179265723e */ /* 0x000fe200000010ff */
[----:B------:R-:W-:Y:S01]  /*21480*/  FFMA.FTZ R104, R118, R77, R45 ;  /* 0x0000004d76687223 */ /* 0x000fe2000001002d */
[C---:B------:R-:W-:Y:S01]  /*21490*/  FMUL.FTZ R7, R17.reuse, R106 ;  /* 0x0000006a11077220 */ /* 0x040fe20000410000 */
[C---:B------:R-:W-:Y:S01]  /*214a0*/  FMUL.FTZ R100, R17.reuse, R100 ;  /* 0x0000006411647220 */ /* 0x040fe20000410000 */
[C---:B------:R-:W-:Y:S01]  /*214b0*/  FMUL.FTZ R23, R17.reuse, R126 ;  /* 0x0000007e11177220 */ /* 0x040fe20000410000 */
[----:B------:R-:W-:Y:S01]  /*214c0*/  FMUL.FTZ R140, R17, R140 ;  /* 0x0000008c118c7220 */ /* 0x000fe20000410000 */
[----:B------:R-:W1:Y:S01]  /*214d0*/  LDC.64 R118, c[0x0][0x380] ;  /* 0x0000e000ff767b82 */ /* 0x000e620000000a00 */
        /* <DEDUP_REMOVED lines=11> */
[----:B------:R-:W-:Y:S01]  /*21590*/  F2FP.BF16.F32.PACK_AB R100, R100, R7 ;  /* 0x000000076464723e */ /* 0x000fe200000010ff */
[C---:B------:R-:W-:Y:S01]  /*215a0*/  FMUL.FTZ R7, R17.reuse, R120 ;  /* 0x0000007811077220 */ /* 0x040fe20000410000 */
[----:B------:R-:W-:Y:S01]  /*215b0*/  F2FP.BF16.F32.PACK_AB R105, R140, R23 ;  /* 0x000000178c69723e */ /* 0x000fe200000010ff */
[C---:B------:R-:W-:Y:S01]  /*215c0*/  FMUL.FTZ R122, R17.reuse, R122 ;  /* 0x0000007a117a7220 */ /* 0x040fe20000410000 */
[----:B------:R-:W-:Y:S01]  /*215d0*/  F2FP.BF16.F32.PACK_AB R104, R104, R21 ;  /* 0x000000156868723e */ /* 0x000fe200000010ff */
[C---:B------:R-:W-:Y:S01]  /*215e0*/  FMUL.FTZ R21, R17.reuse, R134 ;  /* 0x0000008611157220 */ /* 0x040fe20000410000 */
[C---:B------:R-:W-:Y:S01]  /*215f0*/  FMUL.FTZ R138, R17.reuse, R138 ;  /* 0x0000008a118a7220 */ /* 0x040fe20000410000 */
[C---:B------:R-:W-:Y:S01]  /*21600*/  FMUL.FTZ R23, R17.reuse, R128 ;  /* 0x0000008011177220 */ /* 0x040fe20000410000 */
[C---:B------:R-:W-:Y:S01]  /*21610*/  FMUL.FTZ R130, R17.reuse, R130 ;  /* 0x0000008211827220 */ /* 0x040fe20000410000 */
[C---:B------:R-:W-:Y:S01]  /*21620*/  FMUL.FTZ R111, R17.reuse, R144 ;  /* 0x00000090116f7220 */ /* 0x040fe20000410000 */
[----:B------:R-:W-:Y:S01]  /*21630*/  FMUL.FTZ R160, R17, R160 ;  /* 0x000000a011a07220 */ /* 0x000fe20000410000 */
        /* <DEDUP_REMOVED lines=11> */
[----:B0-----:R-:W-:Y:S01]  /*216f0*/  @!P1 IMAD.WIDE R120, R3, 0x4, R108 ;  /* 0x0000000403789825 */ /* 0x001fe200078e026c */
[----:B------:R-:W-:-:S02]  /*21700*/  F2FP.BF16.F32.PACK_AB R103, R162, R103 ;  /* 0x00000067a267723e */ /* 0x000fc400000010ff */
[----:B------:R-:W-:Y:S01]  /*21710*/  F2FP.BF16.F32.PACK_AB R107, R154, R107 ;  /* 0x0000006b9a6b723e */ /* 0x000fe200000010ff */
[----:B-1----:R-:W-:Y:S01]  /*21720*/  IMAD R3, R118, 0x4, R3 ;  /* 0x0000000476037824 */ /* 0x002fe200078e0203 */
[----:B------:R-:W-:Y:S01]  /*21730*/  F2FP.BF16.F32.PACK_AB R111, R160, R111 ;  /* 0x0000006fa06f723e */ /* 0x000fe200000010ff */
[----:B------:R0:W-:Y:S01]  /*21740*/  @!P1 STG.E desc[UR8][R120.64], R17 ;  /* 0x0000001178009986 */ /* 0x0001e2000c101908 */
[----:B------:R-:W-:Y:S02]  /*21750*/  F2FP.BF16.F32.PACK_AB R110, R110, R23 ;  /* 0x000000176e6e723e */ /* 0x000fe400000010ff */
[----:B------:R-:W-:Y:S01]  /*21760*/  F2FP.BF16.F32.PACK_AB R109, R138, R21 ;  /* 0x000000158a6d723e */ /* 0x000fe200000010ff */
[----:B------:R0:W-:Y:S01]  /*21770*/  STG.E.128 desc[UR8][R18.64], R96 ;  /* 0x0000006012007986 */ /* 0x0001e2000c101d08 */
[----:B------:R-:W-:Y:S02]  /*21780*/  F2FP.BF16.F32.PACK_AB R108, R122, R7 ;  /* 0x000000077a6c723e */ /* 0x000fe400000010ff */
[----:B------:R-:W-:Y:S01]  /*21790*/  ISETP.GE.AND P1, PT, R3, R119, PT ;  /* 0x000000770300720c */ /* 0x000fe20003f26270 */
[----:B------:R0:W-:Y:S04]  /*217a0*/  STG.E.128 desc[UR8][R112.64], R100 ;  /* 0x0000006470007986 */ /* 0x0001e8000c101d08 */
[----:B------:R0:W-:Y:S04]  /*217b0*/  STG.E.128 desc[UR8][R114.64], R104 ;  /* 0x0000006872007986 */ /* 0x0001e8000c101d08 */
[----:B------:R0:W-:Y:S04]  /*217c0*/  STG.E.128 desc[UR8][R116.64], R108 ;  /* 0x0000006c74007986 */ /* 0x0001e8000c101d08 */
[----:B------:R-:W-:Y:S05]  /*217d0*/  @!P1 BRA `(.L_x_6716) ;  /* 0xfffffdf000bc9947 */ /* 0x000fea000383ffff */
[----:B------:R-:W-:Y:S05]  /*217e0*/  BSYNC B0 ;  /* 0x0000000000007941 */ /* 0x000fea0003800000 */
.L_x_6222:
[----:B------:R-:W-:Y:S05]  /*217f0*/  EXIT ;  /* 0x000000000000794d */ /* 0x000fea0003800000 */
.L_x_6715:
[----:B------:R-:W-:Y:S01]  /*21800*/  HFMA2 R136, -RZ, RZ, 0, 5.9604644775390625e-08 ;  /* 0x00000001ff887431 */ /* 0x000fe200000001ff */
[----:B------:R-:W-:Y:S01]  /*21810*/  BSSY B1, `(.L_x_6717) ;  /* 0x0000007000017945 */ /* 0x000fe20003800000 */
[----:B------:R-:W-:Y:S02]  /*21820*/  IMAD.MOV.U32 R127, RZ, RZ, R126 ;  /* 0x000000ffff7f7224 */ /* 0x000fe400078e007e */
[----:B------:R-:W-:Y:S02]  /*21830*/  IMAD.MOV.U32 R137, RZ, RZ, 0x1f ;  /* 0x0000001fff897424 */ /* 0x000fe400078e00ff */
[----:B------:R-:W-:-:S07]  /*21840*/  IMAD.MOV.U32 R110, RZ, RZ, -0x1 ;  /* 0xffffffffff6e7424 */ /* 0x000fce00078e00ff */
[----:B0-----:R-:W-:Y:S05]  /*21850*/  WARPSYNC.COLLECTIVE R110, `(.L_x_6718) ;  /* 0x000000006e087348 */ /* 0x001fea0003c00000 */
[----:B------:R1:W2:Y:S02]  /*21860*/  SHFL.BFLY P2, R111, R127, R136, R137 ;  /* 0x0c0000887f6f7389 */ /* 0x0002a40000040089 */
[----:B012---:R-:W-:Y:S05]  /*21870*/  ENDCOLLECTIVE ;  /* 0x000000000000791b */ /* 0x007fea0003800000 */
.L_x_6718:
[----:B------:R-:W-:Y:S05]  /*21880*/  BSYNC B1 ;  /* 0x0000000000017941 */ /* 0x000fea0003800000 */
.L_x_6717:
        /* <DEDUP_REMOVED lines=9> */
.L_x_6719:
[----:B------:R-:W-:Y:S02]  /*21920*/  IMAD.MOV.U32 R136, RZ, RZ, 0x4 ;  /* 0x00000004ff887424 */ /* 0x000fe400078e00ff */
[----:B------:R-:W-:-:S04]  /*21930*/  IMAD.MOV.U32 R97, RZ, RZ, R111 ;  /* 0x000000ffff617224 */ /* 0x000fc800078e006f */
[----:B------:R-:W-:-:S05]  /*21940*/  FADD.FTZ R99, R98, R97 ;  /* 0x0000006162637221 */ /* 0x000fca0000010000 */
[----:B------:R-:W-:-:S07]  /*21950*/  MOV R127, R99 ;  /* 0x00000063007f7202 */ /* 0x000fce0000000f00 */
[----:B------:R-:W-:Y:S05]  /*21960*/  WARPSYNC.COLLECTIVE R110, `(.L_x_6720) ;  /* 0x000000006e087348 */ /* 0x000fea0003c00000 */
[----:B------:R0:W1:Y:S02]  /*21970*/  SHFL.BFLY P2, R111, R127, R136, R137 ;  /* 0x0c0000887f6f7389 */ /* 0x0000640000040089 */
[----:B01----:R-:W-:Y:S05]  /*21980*/  ENDCOLLECTIVE ;  /* 0x000000000000791b */ /* 0x003fea0003800000 */
.L_x_6720:
[----:B------:R-:W-:Y:S02]  /*21990*/  IMAD.MOV.U32 R136, RZ, RZ, 0x8 ;  /* 0x00000008ff887424 */ /* 0x000fe400078e00ff */
[----:B------:R-:W-:-:S04]  /*219a0*/  IMAD.MOV.U32 R96, RZ, RZ, R111 ;  /* 0x000000ffff607224 */ /* 0x000fc800078e006f */
[----:B------:R-:W-:-:S05]  /*219b0*/  FADD.FTZ R102, R99, R96 ;  /* 0x0000006063667221 */ /* 0x000fca0000010000 */
[----:B------:R-:W-:-:S07]  /*219c0*/  MOV R127, R102 ;  /* 0x00000066007f7202 */ /* 0x000fce0000000f00 */
[----:B------:R-:W-:Y:S05]  /*219d0*/  WARPSYNC.COLLECTIVE R110, `(.L_x_6721) ;  /* 0x000000006e087348 */ /* 0x000fea0003c00000 */
[----:B------:R0:W1:Y:S02]  /*219e0*/  SHFL.BFLY P2, R111, R127, R136, R137 ;  /* 0x0c0000887f6f7389 */ /* 0x0000640000040089 */
[----:B01----:R-:W-:Y:S05]  /*219f0*/  ENDCOLLECTIVE ;  /* 0x000000000000791b */ /* 0x003fea0003800000 */
.L_x_6721:
        /* <DEDUP_REMOVED lines=8> */
.L_x_6722:
[----:B------:R-:W-:Y:S02]  /*21a80*/  IMAD.MOV.U32 R136, RZ, RZ, 0x1 ;  /* 0x00000001ff887424 */ /* 0x000fe400078e00ff */
[----:B------:R-:W-:-:S04]  /*21a90*/  IMAD.MOV.U32 R103, RZ, RZ, R111 ;  /* 0x000000ffff677224 */ /* 0x000fc800078e006f */
        /* <DEDUP_REMOVED lines=70> */
.L_x_6723:
[----:B------:R-:W-:Y:S02]  /*21f00*/  IMAD.MOV.U32 R136, RZ, RZ, 0x2 ;  /* 0x00000002ff887424 */ /* 0x000fe400078e00ff */
[----:B------:R-:W-:-:S04]  /*21f10*/  IMAD.MOV.U32 R99, RZ, RZ, R111 ;  /* 0x000000ffff637224 */ /* 0x000fc800078e006f */
[----:B------:R-:W-:-:S05]  /*21f20*/  FADD.FTZ R99, R96, R99 ;  /* 0x0000006360637221 */ /* 0x000fca0000010000 */
[----:B------:R-:W-:-:S07]  /*21f30*/  MOV R127, R99 ;  /* 0x00000063007f7202 */ /* 0x000fce0000000f00 */
[----:B------:R-:W-:Y:S05]  /*21f40*/  WARPSYNC.COLLECTIVE R110, `(.L_x_6724) ;  /* 0x000000006e087348 */ /* 0x000fea0003c00000 */
[----:B------:R0:W1:Y:S02]  /*21f50*/  SHFL.BFLY P2, R111, R127, R136, R137 ;  /* 0x0c0000887f6f7389 */ /* 0x0000640000040089 */
[----:B01----:R-:W-:Y:S05]  /*21f60*/  ENDCOLLECTIVE ;  /* 0x000000000000791b */ /* 0x003fea0003800000 */
.L_x_6724:
[----:B------:R-:W-:Y:S02]  /*21f70*/  IMAD.MOV.U32 R136, RZ, RZ, 0x4 ;  /* 0x00000004ff887424 */ /* 0x000fe400078e00ff */
[----:B------:R-:W-:-:S04]  /*21f80*/  IMAD.MOV.U32 R98, RZ, RZ, R111 ;  /* 0x000000ffff627224 */ /* 0x000fc800078e006f */
[----:B------:R-:W-:-:S05]  /*21f90*/  FADD.FTZ R98, R99, R98 ;  /* 0x0000006263627221 */ /* 0x000fca0000010000 */
[----:B------:R-:W-:-:S07]  /*21fa0*/  MOV R127, R98 ;  /* 0x00000062007f7202 */ /* 0x000fce0000000f00 */
[----:B------:R-:W-:Y:S05]  /*21fb0*/  WARPSYNC.COLLECTIVE R110, `(.L_x_6725) ;  /* 0x000000006e087348 */ /* 0x000fea0003c00000 */
[----:B------:R0:W1:Y:S02]  /*21fc0*/  SHFL.BFLY P2, R111, R127, R136, R137 ;  /* 0x0c0000887f6f7389 */ /* 0x0000640000040089 */
[----:B01----:R-:W-:Y:S05]  /*21fd0*/  ENDCOLLECTIVE ;  /* 0x000000000000791b */ /* 0x003fea0003800000 */
.L_x_6725:
[----:B------:R-:W-:Y:S02]  /*21fe0*/  IMAD.MOV.U32 R136, RZ, RZ, 0x8 ;  /* 0x00000008ff887424 */ /* 0x000fe400078e00ff */
[----:B------:R-:W-:-:S04]  /*21ff0*/  IMAD.MOV.U32 R109, RZ, RZ, R111 ;  /* 0x000000ffff6d7224 */ /* 0x000fc800078e006f */
[----:B------:R-:W-:-:S05]  /*22000*/  FADD.FTZ R109, R98, R109 ;  /* 0x0000006d626d7221 */ /* 0x000fca0000010000 */
[----:B------:R-:W-:-:S07]  /*22010*/  MOV R127, R109 ;  /* 0x0000006d007f7202 */ /* 0x000fce0000000f00 */
[----:B------:R-:W-:Y:S05]  /*22020*/  WARPSYNC.COLLECTIVE R110, `(.L_x_6726) ;  /* 0x000000006e087348 */ /* 0x000fea0003c00000 */
[----:B------:R0:W1:Y:S02]  /*22030*/  SHFL.BFLY P2, R111, R127, R136, R137 ;  /* 0x0c0000887f6f7389 */ /* 0x0000640000040089 */
[----:B01----:R-:W-:Y:S05]  /*22040*/  ENDCOLLECTIVE ;  /* 0x000000000000791b */ /* 0x003fea0003800000 */
.L_x_6726:
[----:B------:R-:W-:Y:S02]  /*22050*/  IMAD.MOV.U32 R136, RZ, RZ, 0x10 ;  /* 0x00000010ff887424 */ /* 0x000fe400078e00ff */
[----:B------:R-:W-:-:S04]  /*22060*/  IMAD.MOV.U32 R102, RZ, RZ, R111 ;  /* 0x000000ffff667224 */ /* 0x000fc800078e006f */
[----:B------:R-:W-:-:S05]  /*22070*/  FADD.FTZ R102, R109, R102 ;  /* 0x000000666d667221 */ /* 0x000fca0000010000 */
[----:B------:R-:W-:-:S07]  /*22080*/  MOV R127, R102 ;  /* 0x00000066007f7202 */ /* 0x000fce0000000f00 */
[----:B------:R-:W-:Y:S05]  /*22090*/  WARPSYNC.COLLECTIVE R110, `(.L_x_6727) ;  /* 0x000000006e087348 */ /* 0x000fea0003c00000 */
[----:B------:R0:W1:Y:S02]  /*220a0*/  SHFL.BFLY P2, R111, R127, R136, R137 ;  /* 0x0c0000887f6f7389 */ /* 0x0000640000040089 */
[----:B01----:R-:W-:Y:S05]  /*220b0*/  ENDCOLLECTIVE ;  /* 0x000000000000791b */ /* 0x003fea0003800000 */
.L_x_6727:
[----:B------:R-:W-:Y:S05]  /*220c0*/  BRA `(.L_x_6728) ;  /* 0xffffffec00987947 */ /* 0x000fea000383ffff */
.L_x_6729:
        /* <DEDUP_REMOVED lines=11> */
.L_x_22693:


//--------------------- .text._ZN10layer_norm31ln_parallel_residual_fwd_kernelINS_13Kernel_traitsI13__nv_bfloat16S2_fS2_fjLj1024ELj1ELj4ELj1ELj16ENS_18Kernel_traits_baseILj1024ES2_S2_fS2_fjLj128EEEEELb0ELb0ELb0EEEvNS_9FwdParamsE --------------------------
	.section	.text._ZN10layer_norm31ln_parallel_residual_fwd_kernelINS_13Kernel_traitsI13__nv_bfloat16S2_fS2_fjLj1024ELj1ELj4ELj1ELj16ENS_18Kernel_traits_baseILj1024ES2_S2_fS2_fjLj128EEEEELb0ELb0ELb0EEEvNS_9FwdParamsE,"ax",@progbits
	.align	128
        .global         _ZN10layer_norm31ln_parallel_residual_fwd_kernelINS_13Kernel_traitsI13__nv_bfloat16S2_fS2_fjLj1024ELj1ELj4ELj1ELj16ENS_18Kernel_traits_baseILj1024ES2_S2_fS2_fjLj128EEEEELb0ELb0ELb0EEEvNS_9FwdParamsE
        .type           _ZN10layer_norm31ln_parallel_residual_fwd_kernelINS_13Kernel_traitsI13__nv_bfloat16S2_fS2_fjLj1024ELj1ELj4ELj1ELj16ENS_18Kernel_traits_baseILj1024ES2_S2_fS2_fjLj128EEEEELb0ELb0ELb0EEEvNS_9FwdParamsE,@function
        .size           _ZN10layer_norm31ln_parallel_residual_fwd_kernelINS_13Kernel_traitsI13__nv_bfloat16S2_fS2_fjLj1024ELj1ELj4ELj1ELj16ENS_18Kernel_traits_baseILj1024ES2_S2_fS2_fjLj128EEEEELb0ELb0ELb0EEEvNS_9FwdParamsE,(.L_x_22694 - _ZN10layer_norm31ln_parallel_residual_fwd_kernelINS_13Kernel_traitsI13__nv_bfloat16S2_fS2_fjLj1024ELj1ELj4ELj1ELj16ENS_18Kernel_traits_baseILj1024ES2_S2_fS2_fjLj128EEEEELb0ELb0ELb0EEEvNS_9FwdParamsE)
        .other          _ZN10layer_norm31ln_parallel_residual_fwd_kernelINS_13Kernel_traitsI13__nv_bfloat16S2_fS2_fjLj1024ELj1ELj4ELj1ELj16ENS_18Kernel_traits_baseILj1024ES2_S2_fS2_fjLj128EEEEELb0ELb0ELb0EEEvNS_9FwdParamsE,@"STO_CUDA_ENTRY STV_DEFAULT"
_ZN10layer_norm31ln_parallel_residual_fwd_kernelINS_13Kernel_traitsI13__nv_bfloat16S2_fS2_fjLj1024ELj1ELj4ELj1ELj16ENS_18Kernel_traits_baseILj1024ES2_S2_fS2_fjLj128EEEEELb0ELb0ELb0EEEvNS_9FwdParamsE:
.text._ZN10layer_norm31ln_parallel_residual_fwd_kernelINS_13Kernel_traitsI13__nv_bfloat16S2_fS2_fjLj1024ELj1ELj4ELj1ELj16ENS_18Kernel_traits_baseILj1024ES2_S2_fS2_fjLj128EEEEELb0ELb0ELb0EEEvNS_9FwdParamsE:
[----:B------:R-:W-:Y:S01]  /*0000*/  LDC R1, c[0x0][0x37c] ;  /* 0x0000df00ff017b82 */ /* 0x000fe20000000800 */
[----:B------:R-:W0:Y:S01]  /*0010*/  S2R R114, SR_TID.X ;  /* 0x0000000000727919 */ /* 0x000e220000002100 */
[----:B------:R-:W1:Y:S06]  /*0020*/  LDCU.64 UR8, c[0x0][0x438] ;  /* 0x00008700ff0877ac */ /* 0x000e6c0008000a00 */
[----:B------:R-:W2:Y:S01]  /*0030*/  LDC R3, c[0x0][0x388] ;  /* 0x0000e200ff037b82 */ /* 0x000ea20000000800 */
[----:B------:R-:W-:Y:S01]  /*0040*/  BSSY.RECONVERGENT B0, `(.L_x_6730) ;  /* 0x0000104000007945 */ /* 0x000fe20003800200 */
[----:B------:R-:W3:Y:S06]  /*0050*/  LDCU.64 UR6, c[0x0][0x358] ;  /* 0x00006b00ff0677ac */ /* 0x000eec0008000a00 */
[----:B------:R-:W4:Y:S01]  /*0060*/  S2UR UR4, SR_CTAID.X ;  /* 0x00000000000479c3 */ /* 0x000f220000002500 */
[----:B-1----:R-:W-:-:S04]  /*0070*/  UISETP.NE.U32.AND UP0, UPT, UR8, URZ, UPT ;  /* 0x000000ff0800728c */ /* 0x002fc8000bf05070 */
[----:B------:R-:W-:Y:S01]  /*0080*/  UISETP.NE.AND.EX UP0, UPT, UR9, URZ, UPT, UP0 ;  /* 0x000000ff0900728c */ /* 0x000fe2000bf05300 */
[----:B--2---:R-:W-:-:S04]  /*0090*/  SHF.R.S32.HI R0, RZ, 0x1f, R3 ;  /* 0x0000001fff007819 */ /* 0x004fc80000011403 */
[----:B------:R-:W-:Y:S02]  /*00a0*/  LEA.HI R0, R0, R3, RZ, 0x3 ;  /* 0x0000000300007211 */ /* 0x000fe400078f18ff */
[C---:B0-----:R-:W-:Y:S01]  /*00b0*/  LOP3.LUT R115, R114.reuse, 0x1f, RZ, 0xc, !PT ;  /* 0x0000001f72737812 */ /* 0x041fe200078e0cff */
[----:B----4-:R-:W-:Y:S01]  /*00c0*/  USHF.L.U32 UR4, UR4, 0x2, URZ ;  /* 0x0000000204047899 */ /* 0x010fe200080006ff */
[----:B------:R-:W-:Y:S02]  /*00d0*/  SHF.R.U32.HI R116, RZ, 0x5, R114 ;  /* 0x00000005ff747819 */ /* 0x000fe40000011672 */
[----:B------:R-:W-:Y:S02]  /*00e0*/  LOP3.LUT R114, R114, 0x1f, RZ, 0xc0, !PT ;  /* 0x0000001f72727812 */ /* 0x000fe400078ec0ff */
[----:B------:R-:W-:Y:S02]  /*00f0*/  LEA.HI.SX32 R115, R0, R115, 0x1d ;  /* 0x0000007300737211 */ /* 0x000fe400078feaff */
[----:B------:R-:W-:-:S02]  /*0100*/  LOP3.LUT R116, R116, UR4, RZ, 0xfc, !PT ;  /* 0x0000000474747c12 */ /* 0x000fc4000f8efcff */
[----:B------:R-:W-:Y:S01]  /*0110*/  MOV R87, R114 ;  /* 0x0000007200577202 */ /* 0x000fe20000000f00 */
[----:B---3--:R-:W-:Y:S06]  /*0120*/  BRA.U UP0, `(.L_x_6731) ;  /* 0x0000000900087547 */ /* 0x008fec000b800000 */
        /* <DEDUP_REMOVED lines=9> */
[----:B------:R-:W2:Y:S01]  /*01c0*/  LDC.64 R26, c[0x0][0x3d0] ;  /* 0x0000f400ff1a7b82 */ /* 0x000ea20000000a00 */
[----:B0-----:R-:W-:-:S07]  /*01d0*/  @P0 IMAD.WIDE.U32 R2, R87, 0x10, R2 ;  /* 0x0000001057020825 */ /* 0x001fce00078e0002 */
[----:B------:R-:W0:Y:S01]  /*01e0*/  LDC.64 R28, c[0x0][0x3d8] ;  /* 0x0000f600ff1c7b82 */ /* 0x000e220000000a00 */
[----:B------:R-:W5:Y:S01]  /*01f0*/  @P0 LDG.E.128 R120, desc[UR6][R2.64] ;  /* 0x0000000602780981 */ /* 0x000f62000c1e1d00 */
[----:B-1----:R-:W-:-:S06]  /*0200*/  @P0 IMAD.WIDE.U32 R24, R87, 0x10, R24 ;  /* 0x0000001057180825 */ /* 0x002fcc00078e0018 */
[----:B------:R-:W1:Y:S01]  /*0210*/  LDC.64 R30, c[0x0][0x3d0] ;  /* 0x0000f400ff1e7b82 */ /* 0x000e620000000a00 */
[----:B------:R-:W-:-:S07]  /*0220*/  @P0 LOP3.LUT R87, R87, 0x20, RZ, 0xfc, !PT ;  /* 0x0000002057570812 */ /* 0x000fce00078efcff */
[----:B------:R-:W3:Y:S01]  /*0230*/  LDC.64 R32, c[0x0][0x3d8] ;  /* 0x0000f600ff207b82 */ /* 0x000ee20000000a00 */
[----:B------:R-:W-:Y:S01]  /*0240*/  ISETP.GE.U32.AND P3, PT, R115, 0x80, PT ;  /* 0x000000807300780c */ /* 0x000fe20003f66070 */
[----:B--2---:R-:W-:-:S04]  /*0250*/  @P1 IMAD.WIDE.U32 R26, R87, 0x10, R26 ;  /* 0x00000010571a1825 */ /* 0x004fc800078e001a */
[----:B------:R-:W-:Y:S01]  /*0260*/  HFMA2 R46, -RZ, RZ, 0, 0 ;  /* 0x00000000ff2e7431 */ /* 0x000fe200000001ff */
[----:B------:R-:W5:Y:S01]  /*0270*/  @P0 LDG.E.128 R4, desc[UR6][R24.64] ;  /* 0x0000000618040981 */ /* 0x000f62000c1e1d00 */
[C---:B0-----:R-:W-:Y:S01]  /*0280*/  @P1 IMAD.WIDE.U32 R28, R87.reuse, 0x10, R28 ;  /* 0x00000010571c1825 */ /* 0x041fe200078e001c */
[----:B------:R-:W-:Y:S02]  /*0290*/  @P1 IADD3 R87, PT, PT, R87, 0x20, RZ ;  /* 0x0000002057571810 */ /* 0x000fe40007ffe0ff */
[----:B------:R0:W5:Y:S01]  /*02a0*/  @P1 LDG.E.128 R8, desc[UR6][R26.64] ;  /* 0x000000061a081981 */ /* 0x000162000c1e1d00 */
[----:B------:R-:W-:Y:S01]  /*02b0*/  CS2R R44, SRZ ;  /* 0x00000000002c7805 */ /* 0x000fe2000001ff00 */
[----:B------:R-:W-:Y:S01]  /*02c0*/  IMAD.MOV.U32 R42, RZ, RZ, RZ ;  /* 0x000000ffff2a7224 */ /* 0x000fe200078e00ff */
[----:B------:R-:W-:Y:S01]  /*02d0*/  CS2R R40, SRZ ;  /* 0x0000000000287805 */ /* 0x000fe2000001ff00 */
[----:B------:R2:W5:Y:S01]  /*02e0*/  @P1 LDG.E.128 R12, desc[UR6][R28.64] ;  /* 0x000000061c0c1981 */ /* 0x000562000c1e1d00 */
[----:B-1----:R-:W-:Y:S01]  /*02f0*/  @P2 IMAD.WIDE.U32 R30, R87, 0x10, R30 ;  /* 0x00000010571e2825 */ /* 0x002fe200078e001e */
[----:B------:R-:W-:-:S02]  /*0300*/  MOV R38, RZ ;  /* 0x000000ff00267202 */ /* 0x000fc40000000f00 */
[----:B------:R-:W-:Y:S01]  /*0310*/  CS2R R36, SRZ ;  /* 0x0000000000247805 */ /* 0x000fe2000001ff00 */
[----:B---3--:R-:W-:Y:S01]  /*0320*/  @P2 IMAD.WIDE.U32 R32, R87, 0x10, R32 ;  /* 0x0000001057202825 */ /* 0x008fe200078e0020 */
[----:B------:R1:W5:Y:S01]  /*0330*/  @P2 LDG.E.128 R16, desc[UR6][R30.64] ;  /* 0x000000061e102981 */ /* 0x000362000c1e1d00 */
[----:B0-----:R-:W-:Y:S02]  /*0340*/  CS2R R26, SRZ ;  /* 0x00000000001a7805 */ /* 0x001fe4000001ff00 */
[----:B------:R-:W-:Y:S02]  /*0350*/  CS2R R24, SRZ ;  /* 0x0000000000187805 */ /* 0x000fe4000001ff00 */
[----:B--2---:R-:W-:Y:S01]  /*0360*/  CS2R R28, SRZ ;  /* 0x00000000001c7805 */ /* 0x004fe2000001ff00 */
[----:B------:R0:W5:Y:S01]  /*0370*/  @P2 LDG.E.128 R20, desc[UR6][R32.64] ;  /* 0x0000000620142981 */ /* 0x000162000c1e1d00 */
[----:B------:R-:W-:Y:S02]  /*0380*/  CS2R R34, SRZ ;  /* 0x0000000000227805 */ /* 0x000fe4000001ff00 */
[----:B------:R-:W-:Y:S01]  /*0390*/  @P0 MOV R39, RZ ;  /* 0x000000ff00270202 */ /* 0x000fe20000000f00 */
[----:B------:R-:W-:Y:S01]  /*03a0*/  @P2 IMAD.MOV.U32 R47, RZ, RZ, RZ ;  /* 0x000000ffff2f2224 */ /* 0x000fe200078e00ff */
[----:B------:R-:W-:-:S02]  /*03b0*/  @P1 MOV R43, RZ ;  /* 0x000000ff002b1202 */ /* 0x000fc40000000f00 */
[----:B-1----:R-:W-:Y:S02]  /*03c0*/  CS2R R30, SRZ ;  /* 0x00000000001e7805 */ /* 0x002fe4000001ff00 */
[----:B------:R-:W-:Y:S02]  /*03d0*/  @P2 IADD3 R87, PT, PT, R87, 0x20, RZ ;  /* 0x0000002057572810 */ /* 0x000fe40007ffe0ff */
[----:B0-----:R-:W-:Y:S01]  /*03e0*/  CS2R R32, SRZ ;  /* 0x0000000000207805 */ /* 0x001fe2000001ff00 */
[----:B------:R-:W-:Y:S06]  /*03f0*/  @!P3 BRA `(.L_x_6733) ;  /* 0x0000000c0020b947 */ /* 0x000fec0003800000 */
        /* <DEDUP_REMOVED lines=23> */
.L_x_6732:
[C---:B------:R-:W-:Y:S01]  /*0570*/  ISETP.GE.U32.AND P0, PT, R115.reuse, 0x20, PT ;  /* 0x000000207300780c */ /* 0x040fe20003f06070 */
[----:B------:R-:W0:Y:S01]  /*0580*/  LDC.64 R36, c[0x0][0x3d0] ;  /* 0x0000f400ff247b82 */ /* 0x000e220000000a00 */
[C---:B------:R-:W-:Y:S02]  /*0590*/  ISETP.GE.U32.AND P1, PT, R115.reuse, 0x40, PT ;  /* 0x000000407300780c */ /* 0x040fe40003f26070 */
[----:B------:R-:W-:-:S05]  /*05a0*/  ISETP.GE.U32.AND P2, PT, R115, 0x60, PT ;  /* 0x000000607300780c */ /* 0x000fca0003f46070 */
[----:B------:R-:W1:Y:S08]  /*05b0*/  LDC.64 R40, c[0x0][0x3d8] ;  /* 0x0000f600ff287b82 */ /* 0x000e700000000a00 */
[----:B------:R-:W2:Y:S08]  /*05c0*/  @P0 LDC.64 R2, c[0x0][0x440] ;  /* 0x00011000ff020b82 */ /* 0x000eb00000000a00 */
[----:B------:R-:W3:Y:S01]  /*05d0*/  LDC.64 R44, c[0x0][0x3d0] ;  /* 0x0000f400ff2c7b82 */ /* 0x000ee20000000a00 */
[----:B0-----:R-:W-:-:S07]  /*05e0*/  @P0 IMAD.WIDE.U32 R36, R87, 0x10, R36 ;  /* 0x0000001057240825 */ /* 0x001fce00078e0024 */
[----:B------:R-:W0:Y:S01]  /*05f0*/  LDC.64 R48, c[0x0][0x3d8] ;  /* 0x0000f600ff307b82 */ /* 0x000e220000000a00 */
[----:B-1----:R-:W-:-:S07]  /*0600*/  @P0 IMAD.WIDE.U32 R40, R87, 0x10, R40 ;  /* 0x0000001057280825 */ /* 0x002fce00078e0028 */
[----:B------:R-:W1:Y:S01]  /*0610*/  LDC.64 R52, c[0x0][0x3d0] ;  /* 0x0000f400ff347b82 */ /* 0x000e620000000a00 */
[C---:B--2---:R-:W-:Y:S01]  /*0620*/  @P0 IMAD.WIDE.U32 R2, R87.reuse, 0x10, R2 ;  /* 0x0000001057020825 */ /* 0x044fe200078e0002 */
[----:B------:R-:W-:-:S06]  /*0630*/  @P0 LOP3.LUT R87, R87, 0x20, RZ, 0xfc, !PT ;  /* 0x0000002057570812 */ /* 0x000fcc00078efcff */
[----:B------:R-:W2:Y:S01]  /*0640*/  LDC.64 R54, c[0x0][0x3d8] ;  /* 0x0000f600ff367b82 */ /* 0x000ea20000000a00 */
[C---:B---3--:R-:W-:Y:S01]  /*0650*/  @P1 IMAD.WIDE.U32 R44, R87.reuse, 0x10, R44 ;  /* 0x00000010572c1825 */ /* 0x048fe200078e002c */
[----:B------:R-:W5:Y:S06]  /*0660*/  @P0 LD.E.128 R32, desc[UR6][R2.64] ;  /* 0x0000000602200980 */ /* 0x000f6c000c101d00 */
[----:B------:R-:W3:Y:S01]  /*0670*/  @P1 LDC.64 R50, c[0x0][0x440] ;  /* 0x00011000ff321b82 */ /* 0x000ee20000000a00 */
[----:B0-----:R-:W-:Y:S01]  /*0680*/  @P1 IMAD.WIDE.U32 R48, R87, 0x10, R48 ;  /* 0x0000001057301825 */ /* 0x001fe200078e0030 */
[----:B------:R-:W-:-:S03]  /*0690*/  ISETP.GE.U32.AND P3, PT, R115, 0x80, PT ;  /* 0x000000807300780c */ /* 0x000fc60003f66070 */
[----:B------:R-:W-:Y:S01]  /*06a0*/  HFMA2 R46, -RZ, RZ, 0, 0 ;  /* 0x00000000ff2e7431 */ /* 0x000fe200000001ff */
[----:B------:R-:W5:Y:S02]  /*06b0*/  @P0 LDG.E.128 R120, desc[UR6][R36.64] ;  /* 0x0000000624780981 */ /* 0x000f64000c1e1d00 */
[----:B------:R-:W0:Y:S02]  /*06c0*/  @P2 LDC.64 R56, c[0x0][0x440] ;  /* 0x00011000ff382b82 */ /* 0x000e240000000a00 */
[----:B------:R-:W5:Y:S01]  /*06d0*/  @P1 LDG.E.128 R12, desc[UR6][R48.64] ;  /* 0x00000006300c1981 */ /* 0x000f62000c1e1d00 */
[----:B------:R-:W-:Y:S01]  /*06e0*/  MOV R42, RZ ;  /* 0x000000ff002a7202 */ /* 0x000fe20000000f00 */
[----:B------:R-:W-:Y:S01]  /*06f0*/  IMAD.MOV.U32 R38, RZ, RZ, RZ ;  /* 0x000000ffff267224 */ /* 0x000fe200078e00ff */
[----:B------:R-:W-:Y:S01]  /*0700*/  @P0 MOV R39, RZ ;  /* 0x000000ff00270202 */ /* 0x000fe20000000f00 */
[----:B------:R-:W5:Y:S01]  /*0710*/  @P0 LDG.E.128 R4, desc[UR6][R40.64] ;  /* 0x0000000628040981 */ /* 0x000f62000c1e1d00 */
[----:B------:R-:W-:-:S02]  /*0720*/  @P1 MOV R43, RZ ;  /* 0x000000ff002b1202 */ /* 0x000fc40000000f00 */
[----:B------:R-:W-:Y:S01]  /*0730*/  @P2 MOV R47, RZ ;  /* 0x000000ff002f2202 */ /* 0x000fe20000000f00 */
[----:B------:R4:W5:Y:S01]  /*0740*/  @P1 LDG.E.128 R8, desc[UR6][R44.64] ;  /* 0x000000062c081981 */ /* 0x000962000c1e1d00 */
[C---:B---3--:R-:W-:Y:S01]  /*0750*/  @P1 IMAD.WIDE.U32 R50, R87.reuse, 0x10, R50 ;  /* 0x0000001057321825 */ /* 0x048fe200078e0032 */
[----:B------:R-:W-:-:S04]  /*0760*/  @P1 IADD3 R87, PT, PT, R87, 0x20, RZ ;  /* 0x0000002057571810 */ /* 0x000fc80007ffe0ff */
[----:B------:R3:W5:Y:S01]  /*0770*/  @P1 LD.E.128 R28, desc[UR6][R50.64] ;  /* 0x00000006321c1980 */ /* 0x000762000c101d00 */
[----:B-1----:R-:W-:-:S04]  /*0780*/  @P2 IMAD.WIDE.U32 R52, R87, 0x10, R52 ;  /* 0x0000001057342825 */ /* 0x002fc800078e0034 */
[C---:B--2---:R-:W-:Y:S01]  /*0790*/  @P2 IMAD.WIDE.U32 R54, R87.reuse, 0x10, R54 ;  /* 0x0000001057362825 */ /* 0x044fe200078e0036 */
[----:B------:R3:W5:Y:S03]  /*07a0*/  @P2 LDG.E.128 R16, desc[UR6][R52.64] ;  /* 0x0000000634102981 */ /* 0x000766000c1e1d00 */
[----:B0-----:R-:W-:Y:S01]  /*07b0*/  @P2 IMAD.WIDE.U32 R56, R87, 0x10, R56 ;  /* 0x0000001057382825 */ /* 0x001fe200078e0038 */
[----:B------:R3:W5:Y:S04]  /*07c0*/  @P2 LDG.E.128 R20, desc[UR6][R54.64] ;  /* 0x0000000636142981 */ /* 0x000768000c1e1d00 */
[----:B------:R3:W5:Y:S01]  /*07d0*/  @P2 LD.E.128 R24, desc[UR6][R56.64] ;  /* 0x0000000638182980 */ /* 0x000762000c101d00 */
[----:B----4-:R-:W-:-:S02]  /*07e0*/  CS2R R44, SRZ ;  /* 0x00000000002c7805 */ /* 0x010fc4000001ff00 */
[----:B------:R-:W-:Y:S02]  /*07f0*/  CS2R R40, SRZ ;  /* 0x0000000000287805 */ /* 0x000fe4000001ff00 */
[----:B------:R-:W-:Y:S01]  /*0800*/  CS2R R36, SRZ ;  /* 0x0000000000247805 */ /* 0x000fe2000001ff00 */
[----:B------:R-:W-:Y:S01]  /*0810*/  @P2 VIADD R87, R87, 0x20 ;  /* 0x0000002057572836 */ /* 0x000fe20000000000 */
[----:B------:R-:W-:Y:S06]  /*0820*/  @!P3 BRA `(.L_x_6733) ;  /* 0x000000080014b947 */ /* 0x000fec0003800000 */
[----:B------:R-:W0:Y:S08]  /*0830*/  LDC.64 R48, c[0x0][0x3d0] ;  /* 0x0000f400ff307b82 */ /* 0x000e300000000a00 */
[----:B---3--:R-:W1:Y:S08]  /*0840*/  LDC.64 R52, c[0x0][0x3d8] ;  /* 0x0000f600ff347b82 */ /* 0x008e700000000a00 */
        /* <DEDUP_REMOVED lines=16> */
.L_x_6731:
        /* <DEDUP_REMOVED lines=61> */
.L_x_6734:
        /* <DEDUP_REMOVED lines=8> */
[----:B0-----:R-:W-:-:S07]  /*0da0*/  @P0 IMAD.WIDE.U32 R24, R87, 0x10, R2 ;  /* 0x0000001057180825 */ /* 0x001fce00078e0002 */
        /* <DEDUP_REMOVED lines=21> */
[----:B------:R3:W5:Y:S04]  /*0f00*/  @P0 LDG.E.128 R120, desc[UR6][R24.64] ;  /* 0x0000000618780981 */ /* 0x000768000c1e1d00 */
[----:B------:R-:W5:Y:S01]  /*0f10*/  @P2 LDG.E.128 R20, desc[UR6][R78.64] ;  /* 0x000000064e142981 */ /* 0x000f62000c1e1d00 */
[----:B------:R-:W4:Y:S01]  /*0f20*/  @P3 LDC.64 R82, c[0x0][0x438] ;  /* 0x00010e00ff523b82 */ /* 0x000f220000000a00 */
[C---:B0-----:R-:W-:Y:S01]  /*0f30*/  @P2 IMAD.WIDE.U32 R76, R87.reuse, 0x10, R76 ;  /* 0x00000010574c2825 */ /* 0x041fe200078e004c */
[----:B------:R-:W-:Y:S01]  /*0f40*/  @P2 IADD3 R87, PT, PT, R87, 0x20, RZ ;  /* 0x0000002057572810 */ /* 0x000fe20007ffe0ff */
[----:B------:R0:W5:Y:S04]  /*0f50*/  @P0 LD.E.128 R36, desc[UR6][R28.64] ;  /* 0x000000061c240980 */ /* 0x000168000c101d00 */
[----:B------:R-:W5:Y:S01]  /*0f60*/  @P2 LD.E.128 R44, desc[UR6][R76.64] ;  /* 0x000000064c2c2980 */ /* 0x000f62000c101d00 */
[----:B-1----:R-:W-:Y:S01]  /*0f70*/  @P3 IMAD.WIDE.U32 R2, R87, 0x10, R80 ;  /* 0x0000001057023825 */ /* 0x002fe200078e0050 */
[----:B------:R-:W-:-:S02]  /*0f80*/  MOV R34, RZ ;  /* 0x000000ff00227202 */ /* 0x000fc40000000f00 */
[----:B------:R-:W-:Y:S01]  /*0f90*/  @P3 CS2R R62, SRZ ;  /* 0x00000000003e3805 */ /* 0x000fe2000001ff00 */
[----:B------:R1:W5:Y:S04]  /*0fa0*/  @P0 LDG.E.128 R4, desc[UR6][R32.64] ;  /* 0x0000000620040981 */ /* 0x000368000c1e1d00 */
[----:B------:R0:W5:Y:S01]  /*0fb0*/  @P3 LDG.E.128 R48, desc[UR6][R2.64] ;  /* 0x0000000602303981 */ /* 0x000162000c1e1d00 */
[----:B--2---:R-:W-:-:S05]  /*0fc0*/  @P3 IMAD.WIDE.U32 R66, R87, 0x10, R84 ;  /* 0x0000001057423825 */ /* 0x004fca00078e0054 */
[----:B------:R2:W5:Y:S01]  /*0fd0*/  @P3 LDG.E.128 R52, desc[UR6][R66.64] ;  /* 0x0000000642343981 */ /* 0x000562000c1e1d00 */
[----:B----4-:R-:W-:-:S05]  /*0fe0*/  @P3 IMAD.WIDE.U32 R64, R87, 0x10, R82 ;  /* 0x0000001057403825 */ /* 0x010fca00078e0052 */
[----:B------:R2:W5:Y:S01]  /*0ff0*/  @P3 LD.E.128 R56, desc[UR6][R64.64] ;  /* 0x0000000640383980 */ /* 0x000562000c101d00 */
[----:B------:R-:W-:Y:S01]  /*1000*/  IMAD.MOV.U32 R26, RZ, RZ, RZ ;  /* 0x000000ffff1a7224 */ /* 0x000fe200078e00ff */
[----:B---3--:R-:W-:Y:S02]  /*1010*/  CS2R R24, SRZ ;  /* 0x0000000000187805 */ /* 0x008fe4000001ff00 */
[----:B0-----:R-:W-:Y:S02]  /*1020*/  CS2R R28, SRZ ;  /* 0x00000000001c7805 */ /* 0x001fe4000001ff00 */
[----:B-1----:R-:W-:Y:S02]  /*1030*/  CS2R R32, SRZ ;  /* 0x0000000000207805 */ /* 0x002fe4000001ff00 */
[----:B------:R-:W-:Y:S02]  /*1040*/  @P0 MOV R35, RZ ;  /* 0x000000ff00230202 */ /* 0x000fe40000000f00 */
[----:B------:R-:W-:Y:S01]  /*1050*/  @P3 CS2R R60, SRZ ;  /* 0x00000000003c3805 */ /* 0x000fe2000001ff00 */
[----:B------:R-:W-:Y:S01]  /*1060*/  @P1 IMAD.MOV.U32 R31, RZ, RZ, RZ ;  /* 0x000000ffff1f1224 */ /* 0x000fe200078e00ff */
[----:B--2---:R-:W-:-:S07]  /*1070*/  @P2 MOV R27, RZ ;  /* 0x000000ff001b2202 */ /* 0x004fce0000000f00 */
.L_x_6733:
[----:B------:R-:W-:Y:S05]  /*1080*/  BSYNC.RECONVERGENT B0 ;  /* 0x0000000000007941 */ /* 0x000fea0003800200 */
.L_x_6730:
        /* <DEDUP_REMOVED lines=71> */
[----:B012-4-:R-:W-:-:S07]  /*1500*/  PRMT R188, R120, 0x7632, R188 ;  /* 0x0000763278bc7816 */ /* 0x017fce00000000bc */
.L_x_6768:
        /* <DEDUP_REMOVED lines=19> */
[----:B------:R0:W5:Y:S04]  /*1640*/  @P1 LDG.E.128 R64, desc[UR6][R72.64] ;  /* 0x0000000648401981 */ /* 0x000168000c1e1d00 */
        /* <DEDUP_REMOVED lines=20> */
.L_x_6738:
[----:B-----5:R-:W-:Y:S02]  /*1790*/  PRMT R0, R88, 0x7632, R0 ;  /* 0x0000763258007816 */ /* 0x020fe40000000000 */
[C---:B------:R-:W-:Y:S01]  /*17a0*/  PRMT R2, R89.reuse, 0x7632, R2 ;  /* 0x0000763259027816 */ /* 0x040fe20000000002 */
[----:B------:R-:W-:Y:S01]  /*17b0*/  IMAD.U32 R89, R89, 0x10000, RZ ;  /* 0x0001000059597824 */ /* 0x000fe200078e00ff */
[----:B------:R-:W-:Y:S02]  /*17c0*/  PRMT R72, R90, 0x7632, R72 ;  /* 0x000076325a487816 */ /* 0x000fe40000000048 */
[C---:B------:R-:W-:Y:S01]  /*17d0*/  PRMT R74, R91.reuse, 0x7632, R74 ;  /* 0x000076325b4a7816 */ /* 0x040fe2000000004a */
        /* <DEDUP_REMOVED lines=15> */
[----:B------:R-:W-:Y:S06]  /*18d0*/  BRA `(.L_x_6739) ;  /* 0x0000000400307947 */ /* 0x000fec0003800000 */
.L_x_6737:
[----:B------:R-:W-:-:S04]  /*18e0*/  UISETP.NE.U32.AND UP0, UPT, UR8, URZ, UPT ;  /* 0x000000ff0800728c */ /* 0x000fc8000bf05070 */
[----:B------:R-:W-:-:S09]  /*18f0*/  UISETP.NE.AND.EX UP0, UPT, UR9, URZ, UPT, UP0 ;  /* 0x000000ff0900728c */ /* 0x000fd2000bf05300 */
[----:B------:R-:W-:Y:S05]  /*1900*/  BRA.U UP0, `(.L_x_6740) ;  /* 0x0000000100847547 */ /* 0x000fea000b800000 */
[C---:B-----5:R-:W-:Y:S02]  /*1910*/  PRMT R75, R88.reuse, 0x7632, R75 ;  /* 0x00007632584b7816 */ /* 0x060fe4000000004b */
[----:B------:R-:W-:Y:S01]  /*1920*/  SHF.L.U32 R3, R88, 0x10, RZ ;  /* 0x0000001058037819 */ /* 0x000fe200000006ff */
[----:B------:R-:W-:Y:S01]  /*1930*/  IMAD.U32 R88, R126, 0x10000, RZ ;  /* 0x000100007e587824 */ /* 0x000fe200078e00ff */
[----:B------:R-:W-:Y:S02]  /*1940*/  SHF.L.U32 R73, R90, 0x10, RZ ;  /* 0x000000105a497819 */ /* 0x000fe400000006ff */
[C---:B------:R-:W-:Y:S02]  /*1950*/  SHF.L.U32 R72, R124.reuse, 0x10, RZ ;  /* 0x000000107c487819 */ /* 0x040fe400000006ff */
        /* <DEDUP_REMOVED lines=24> */
[----:B------:R-:W-:Y:S01]  /*1ae0*/  FADD.FTZ R75, R89, R2 ;  /* 0x00000002594b7221 */ /* 0x000fe20000010000 */
[----:B------:R-:W-:Y:S02]  /*1af0*/  FADD.FTZ R89, R104, R3 ;  /* 0x0000000368597221 */ /* 0x000fe40000010000 */
[----:B------:R-:W-:Y:S01]  /*1b00*/  FADD.FTZ R91, R106, R91 ;  /* 0x0000005b6a5b7221 */ /* 0x000fe20000010000 */
[----:B------:R-:W-:Y:S06]  /*1b10*/  BRA `(.L_x_6739) ;  /* 0x0000000000a07947 */ /* 0x000fec0003800000 */
.L_x_6740:
[----:B-----5:R-:W-:Y:S01]  /*1b20*/  PRMT R73, R88, 0x7632, R73 ;  /* 0x0000763258497816 */ /* 0x020fe20000000049 */
        /* <DEDUP_REMOVED lines=8> */
[----:B------:R-:W-:Y:S01]  /*1bb0*/  PRMT R106, R91, 0x7632, R106 ;  /* 0x000076325b6a7816 */ /* 0x000fe2000000006a */
[--C-:B------:R-:W-:Y:S01]  /*1bc0*/  FADD.FTZ R89, R89, R0.reuse ;  /* 0x0000000059597221 */ /* 0x100fe20000010000 */
[----:B------:R-:W-:-:S02]  /*1bd0*/  PRMT R0, R124, 0x7632, R0 ;  /* 0x000076327c007816 */ /* 0x000fc40000000000 */
[----:B------:R-:W-:Y:S02]  /*1be0*/  PRMT R2, R125, 0x7632, R2 ;  /* 0x000076327d027816 */ /* 0x000fe40000000002 */
[----:B------:R-:W-:Y:S01]  /*1bf0*/  PRMT R3, R126, 0x7632, R3 ;  /* 0x000076327e037816 */ /* 0x000fe20000000003 */
[----:B------:R-:W-:Y:S01]  /*1c00*/  IMAD.U32 R0, R0, 0x10000, RZ ;  /* 0x0001000000007824 */ /* 0x000fe200078e00ff */
[----:B------:R-:W-:Y:S02]  /*1c10*/  PRMT R72, R127, 0x7632, R72 ;  /* 0x000076327f487816 */ /* 0x000fe40000000048 */
[----:B------:R-:W-:Y:S01]  /*1c20*/  SHF.L.U32 R107, R91, 0x10, RZ ;  /* 0x000000105b6b7819 */ /* 0x000fe200000006ff */
[----:B------:R-:W-:Y:S01]  /*1c30*/  IMAD.U32 R3, R3, 0x10000, RZ ;  /* 0x0001000003037824 */ /* 0x000fe200078e00ff */
[----:B------:R-:W-:Y:S02]  /*1c40*/  SHF.L.U32 R90, R90, 0x10, RZ ;  /* 0x000000105a5a7819 */ /* 0x000fe400000006ff */
[----:B------:R-:W-:-:S02]  /*1c50*/  SHF.L.U32 R88, R127, 0x10, RZ ;  /* 0x000000107f587819 */ /* 0x000fc400000006ff */
        /* <DEDUP_REMOVED lines=16> */
[----:B------:R-:W-:Y:S01]  /*1d60*/  FADD.FTZ R72, R64, R75 ;  /* 0x0000004b40487221 */ /* 0x000fe20000010000 */
[----:B------:R-:W-:Y:S01]  /*1d70*/  FADD.FTZ R75, R67, R2 ;  /* 0x00000002434b7221 */ /* 0x000fe20000010000 */
[----:B------:R-:W-:Y:S01]  /*1d80*/  FADD.FTZ R89, R69, R104 ;  /* 0x0000006845597221 */ /* 0x000fe20000010000 */
[----:B------:R-:W-:-:S07]  /*1d90*/  FADD.FTZ R91, R71, R106 ;  /* 0x0000006a475b7221 */ /* 0x000fce0000010000 */
.L_x_6739:
[----:B------:R-:W0:Y:S01]  /*1da0*/  LDC.64 R2, c[0x0][0x3a8] ;  /* 0x0000ea00ff027b82 */ /* 0x000e220000000a00 */
[C---:B------:R-:W-:Y:S01]  /*1db0*/  IADD3 R0, PT, PT, R189.reuse, 0x20, RZ ;  /* 0x00000020bd007810 */ /* 0x040fe20007ffe0ff */
[----:B0-----:R-:W-:-:S05]  /*1dc0*/  IMAD.WIDE.U32 R2, R189, 0x20, R2 ;  /* 0x00000020bd027825 */ /* 0x001fca00078e0002 */
[----:B------:R0:W-:Y:S04]  /*1dd0*/  STG.E.128 desc[UR6][R2.64], R72 ;  /* 0x0000004802007986 */ /* 0x0001e8000c101d06 */
[----:B------:R0:W-:Y:S02]  /*1de0*/  STG.E.128 desc[UR6][R2.64+0x10], R88 ;  /* 0x0000105802007986 */ /* 0x0001e4000c101d06 */
.L_x_6736:
[----:B------:R-:W-:Y:S05]  /*1df0*/  BSYNC.RECONVERGENT B0 ;  /* 0x0000000000007941 */ /* 0x000fea0003800200 */
.L_x_6735:
        /* <DEDUP_REMOVED lines=18> */
[----:B------:R-:W-:Y:S05]  /*1f20*/  @!P0 BRA `(.L_x_6743) ;  /* 0x00000004002c8947 */ /* 0x000fea0003800000 */
[----:B------:R-:W-:Y:S05]  /*1f30*/  @!P1 BRA `(.L_x_6744) ;  /* 0x0000000000a49947 */ /* 0x000fea0003800000 */
[C---:B0----5:R-:W-:Y:S01]  /*1f40*/  PRMT R2, R92.reuse, 0x7632, R2 ;  /* 0x000076325c027816 */ /* 0x061fe20000000002 */
[----:B------:R-:W-:Y:S01]  /*1f50*/  IMAD.U32 R92, R92, 0x10000, RZ ;  /* 0x000100005c5c7824 */ /* 0x000fe200078e00ff */
[----:B------:R-:W-:Y:S01]  /*1f60*/  PRMT R76, R93, 0x7632, R76 ;  /* 0x000076325d4c7816 */ /* 0x000fe2000000004c */
[----:B------:R-:W-:Y:S01]  /*1f70*/  IMAD.U32 R78, R125, 0x10000, RZ ;  /* 0x000100007d4e7824 */ /* 0x000fe200078e00ff */
        /* <DEDUP_REMOVED lines=11> */
[----:B------:R-:W-:Y:S02]  /*2030*/  PRMT R92, R126, 0x7632, R92 ;  /* 0x000076327e5c7816 */ /* 0x000fe4000000005c */
[----:B------:R-:W-:Y:S02]  /*2040*/  PRMT R3, R124, 0x7632, R3 ;  /* 0x000076327c037816 */ /* 0x000fe40000000003 */
[----:B------:R-:W-:Y:S02]  /*2050*/  PRMT R78, R125, 0x7632, R78 ;  /* 0x000076327d4e7816 */ /* 0x000fe4000000004e */
[C---:B------:R-:W-:Y:S02]  /*2060*/  PRMT R94, R127.reuse, 0x7632, R94 ;  /* 0x000076327f5e7816 */ /* 0x040fe4000000005e */
[----:B------:R-:W-:-:S02]  /*2070*/  SHF.L.U32 R108, R127, 0x10, RZ ;  /* 0x000000107f6c7819 */ /* 0x000fc400000006ff */
[----:B------:R-:W-:Y:S02]  /*2080*/  SHF.L.U32 R105, R92, 0x10, RZ ;  /* 0x000000105c697819 */ /* 0x000fe400000006ff */
[----:B------:R-:W-:Y:S01]  /*2090*/  SHF.L.U32 R3, R3, 0x10, RZ ;  /* 0x0000001003037819 */ /* 0x000fe200000006ff */
[----:B------:R-:W-:Y:S01]  /*20a0*/  FADD.FTZ R107, R108, R107 ;  /* 0x0000006b6c6b7221 */ /* 0x000fe20000010000 */
        /* <DEDUP_REMOVED lines=17> */
[----:B------:R-:W-:Y:S06]  /*21c0*/  BRA `(.L_x_6745) ;  /* 0x00000004000c7947 */ /* 0x000fec0003800000 */
.L_x_6744:
[C---:B-----5:R-:W-:Y:S01]  /*21d0*/  PRMT R104, R92.reuse, 0x7632, R104 ;  /* 0x000076325c687816 */ /* 0x060fe20000000068 */
[----:B0-----:R-:W-:Y:S01]  /*21e0*/  IMAD.U32 R76, R92, 0x10000, RZ ;  /* 0x000100005c4c7824 */ /* 0x001fe200078e00ff */
[----:B------:R-:W-:Y:S01]  /*21f0*/  SHF.L.U32 R78, R93, 0x10, RZ ;  /* 0x000000105d4e7819 */ /* 0x000fe200000006ff */
[----:B------:R-:W-:Y:S01]  /*2200*/  IMAD.U32 R77, R125, 0x10000, RZ ;  /* 0x000100007d4d7824 */ /* 0x000fe200078e00ff */
[----:B------:R-:W-:Y:S01]  /*2210*/  SHF.L.U32 R92, R94, 0x10, RZ ;  /* 0x000000105e5c7819 */ /* 0x000fe200000006ff */
        /* <DEDUP_REMOVED lines=25> */
[----:B------:R-:W-:-:S03]  /*23b0*/  FADD.FTZ R93, R104, R93 ;  /* 0x0000005d685d7221 */ /* 0x000fc60000010000 */
[----:B------:R-:W-:Y:S01]  /*23c0*/  FADD.FTZ R95, R110, R95 ;  /* 0x0000005f6e5f7221 */ /* 0x000fe20000010000 */
[----:B------:R-:W-:Y:S06]  /*23d0*/  BRA `(.L_x_6745) ;  /* 0x0000000000887947 */ /* 0x000fec0003800000 */
.L_x_6743:
[----:B------:R-:W-:Y:S05]  /*23e0*/  @!P1 BRA `(.L_x_6746) ;  /* 0x0000000000549947 */ /* 0x000fea0003800000 */
[C---:B0----5:R-:W-:Y:S01]  /*23f0*/  PRMT R2, R92.reuse, 0x7632, R2 ;  /* 0x000076325c027816 */ /* 0x061fe20000000002 */
        /* <DEDUP_REMOVED lines=19> */
[----:B------:R-:W-:Y:S06]  /*2530*/  BRA `(.L_x_6745) ;  /* 0x0000000000307947 */ /* 0x000fec0003800000 */
.L_x_6746:
[C---:B0----5:R-:W-:Y:S01]  /*2540*/  PRMT R77, R92.reuse, 0x7632, R77 ;  /* 0x000076325c4d7816 */ /* 0x061fe2000000004d */
        /* <DEDUP_REMOVED lines=11> */
.L_x_6745:
[----:B------:R-:W0:Y:S02]  /*2600*/  LDC.64 R2, c[0x0][0x3a8] ;  /* 0x0000ea00ff027b82 */ /* 0x000e240000000a00 */
[----:B0-----:R-:W-:-:S04]  /*2610*/  IMAD.WIDE.U32 R2, R0, 0x20, R2 ;  /* 0x0000002000027825 */ /* 0x001fc800078e0002 */
[----:B------:R-:W-:Y:S01]  /*2620*/  VIADD R0, R0, 0x20 ;  /* 0x0000002000007836 */ /* 0x000fe20000000000 */
[----:B------:R0:W-:Y:S04]  /*2630*/  STG.E.128 desc[UR6][R2.64], R76 ;  /* 0x0000004c02007986 */ /* 0x0001e8000c101d06 */
[----:B------:R0:W-:Y:S02]  /*2640*/  STG.E.128 desc[UR6][R2.64+0x10], R92 ;  /* 0x0000105c02007986 */ /* 0x0001e4000c101d06 */
.L_x_6742:
[----:B------:R-:W-:Y:S05]  /*2650*/  BSYNC.RECONVERGENT B0 ;  /* 0x0000000000007941 */ /* 0x000fea0003800200 */
.L_x_6741:
        /* <DEDUP_REMOVED lines=10> */
[----:B0-----:R-:W-:-:S05]  /*2700*/  IMAD.WIDE.U32 R2, R0, 0x10, R2 ;  /* 0x0000001000027825 */ /* 0x001fca00078e0002 */
[----:B------:R0:W5:Y:S01]  /*2710*/  LDG.E.128 R96, desc[UR6][R2.64] ;  /* 0x0000000602607981 */ /* 0x000162000c1e1d00 */
[----:B-1----:R-:W-:-:S05]  /*2720*/  @P0 IMAD.WIDE.U32 R80, R0, 0x10, R80 ;  /* 0x0000001000500825 */ /* 0x002fca00078e0050 */
[----:B------:R0:W5:Y:S01]  /*2730*/  @P0 LDG.E.128 R124, desc[UR6][R80.64] ;  /* 0x00000006507c0981 */ /* 0x000162000c1e1d00 */
[----:B--2---:R-:W-:-:S05]  /*2740*/  @P2 IMAD.WIDE.U32 R82, R0, 0x20, R82 ;  /* 0x0000002000522825 */ /* 0x004fca00078e0052 */
[----:B------:R0:W5:Y:S04]  /*2750*/  @P2 LDG.E.128 R64, desc[UR6][R82.64] ;  /* 0x0000000652402981 */ /* 0x000168000c1e1d00 */
[----:B------:R0:W5:Y:S01]  /*2760*/  @P2 LDG.E.128 R68, desc[UR6][R82.64+0x10] ;  /* 0x0000100652442981 */ /* 0x000162000c1e1d00 */
[----:B------:R-:W-:Y:S05]  /*2770*/  @!P0 BRA `(.L_x_6749) ;  /* 0x00000004002c8947 */ /* 0x000fea0003800000 */
[----:B------:R-:W-:Y:S05]  /*2780*/  @!P2 BRA `(.L_x_6750) ;  /* 0x0000000000a4a947 */ /* 0x000fea0003800000 */
[----:B0----5:R-:W-:Y:S01]  /*2790*/  PRMT R80, R97, 0x7632, R80 ;  /* 0x0000763261507816 */ /* 0x021fe20000000050 */
[----:B------:R-:W-:Y:S01]  /*27a0*/  IMAD.U32 R81, R124, 0x10000, RZ ;  /* 0x000100007c517824 */ /* 0x000fe200078e00ff */
[C---:B------:R-:W-:Y:S01]  /*27b0*/  PRMT R2, R96.reuse, 0x7632, R2 ;  /* 0x0000763260027816 */ /* 0x040fe20000000002 */
[----:B------:R-:W-:Y:S01]  /*27c0*/  IMAD.U32 R108, R127, 0x10000, RZ ;  /* 0x000100007f6c7824 */ /* 0x000fe200078e00ff */
[----:B------:R-:W-:Y:S02]  /*27d0*/  SHF.L.U32 R97, R97, 0x10, RZ ;  /* 0x0000001061617819 */ /* 0x000fe400000006ff */
[----:B------:R-:W-:Y:S02]  /*27e0*/  SHF.L.U32 R82, R125, 0x10, RZ ;  /* 0x000000107d527819 */ /* 0x000fe400000006ff */
[----:B------:R-:W-:Y:S02]  /*27f0*/  SHF.L.U32 R96, R96, 0x10, RZ ;  /* 0x0000001060607819 */ /* 0x000fe400000006ff */
[----:B------:R-:W-:Y:S01]  /*2800*/  PRMT R104, R98, 0x7632, R104 ;  /* 0x0000763262687816 */ /* 0x000fe20000000068 */
[----:B------:R-:W-:Y:S01]  /*2810*/  FADD.FTZ R97, R82, R97 ;  /* 0x0000006152617221 */ /* 0x000fe20000010000 */
        /* <DEDUP_REMOVED lines=32> */
.L_x_6750:
[----:B-----5:R-:W-:Y:S01]  /*2a20*/  PRMT R104, R96, 0x7632, R104 ;  /* 0x0000763260687816 */ /* 0x020fe20000000068 */
[----:B0-----:R-:W-:Y:S01]  /*2a30*/  IMAD.U32 R3, R124, 0x10000, RZ ;  /* 0x000100007c037824 */ /* 0x001fe200078e00ff */
[----:B------:R-:W-:Y:S01]  /*2a40*/  SHF.L.U32 R80, R96, 0x10, RZ ;  /* 0x0000001060507819 */ /* 0x000fe200000006ff */
[----:B------:R-:W-:Y:S01]  /*2a50*/  IMAD.U32 R108, R127, 0x10000, RZ ;  /* 0x000100007f6c7824 */ /* 0x000fe200078e00ff */
[----:B------:R-:W-:Y:S02]  /*2a60*/  SHF.L.U32 R82, R97, 0x10, RZ ;  /* 0x0000001061527819 */ /* 0x000fe400000006ff */
[----:B------:R-:W-:Y:S01]  /*2a70*/  SHF.L.U32 R96, R98, 0x10, RZ ;  /* 0x0000001062607819 */ /* 0x000fe200000006ff */
[----:B------:R-:W-:Y:S01]  /*2a80*/  FADD.FTZ R80, R3, R80 ;  /* 0x0000005003507221 */ /* 0x000fe20000010000 */
[----:B------:R-:W-:Y:S02]  /*2a90*/  SHF.L.U32 R81, R125, 0x10, RZ ;  /* 0x000000107d517819 */ /* 0x000fe400000006ff */
[----:B------:R-:W-:-:S02]  /*2aa0*/  SHF.L.U32 R83, R126, 0x10, RZ ;  /* 0x000000107e537819 */ /* 0x000fc400000006ff */
[----:B------:R-:W-:Y:S01]  /*2ab0*/  PRMT R106, R97, 0x7632, R106 ;  /* 0x00007632616a7816 */ /* 0x000fe2000000006a */
[----:B------:R-:W-:Y:S01]  /*2ac0*/  FADD.FTZ R82, R81, R82 ;  /* 0x0000005251527221 */ /* 0x000fe20000010000 */
[----:B------:R-:W-:Y:S01]  /*2ad0*/  PRMT R97, R98, 0x7632, R97 ;  /* 0x0000763262617816 */ /* 0x000fe20000000061 */
[----:B------:R-:W-:Y:S01]  /*2ae0*/  FADD.FTZ R96, R83, R96 ;  /* 0x0000006053607221 */ /* 0x000fe20000010000 */
[----:B------:R-:W-:Y:S02]  /*2af0*/  PRMT R98, R99, 0x7632, R98 ;  /* 0x0000763263627816 */ /* 0x000fe40000000062 */
[----:B------:R-:W-:Y:S02]  /*2b00*/  PRMT R2, R124, 0x7632, R2 ;  /* 0x000076327c027816 */ /* 0x000fe40000000002 */
[----:B------:R-:W-:Y:S02]  /*2b10*/  PRMT R3, R125, 0x7632, R3 ;  /* 0x000076327d037816 */ /* 0x000fe40000000003 */
[----:B------:R-:W-:-:S02]  /*2b20*/  PRMT R81, R126, 0x7632, R81 ;  /* 0x000076327e517816 */ /* 0x000fc40000000051 */
[----:B------:R-:W-:Y:S01]  /*2b30*/  PRMT R83, R127, 0x7632, R83 ;  /* 0x000076327f537816 */ /* 0x000fe20000000053 */
[----:B------:R-:W-:Y:S01]  /*2b40*/  IMAD.U32 R3, R3, 0x10000, RZ ;  /* 0x0001000003037824 */ /* 0x000fe200078e00ff */
[----:B------:R-:W-:Y:S02]  /*2b50*/  SHF.L.U32 R105, R104, 0x10, RZ ;  /* 0x0000001068697819 */ /* 0x000fe400000006ff */
[----:B------:R-:W-:Y:S02]  /*2b60*/  SHF.L.U32 R107, R99, 0x10, RZ ;  /* 0x00000010636b7819 */ /* 0x000fe400000006ff */
[----:B------:R-:W-:Y:S02]  /*2b70*/  SHF.L.U32 R104, R97, 0x10, RZ ;  /* 0x0000001061687819 */ /* 0x000fe400000006ff */
        /* <DEDUP_REMOVED lines=11> */
.L_x_6749:
[----:B------:R-:W-:Y:S05]  /*2c30*/  @!P2 BRA `(.L_x_6752) ;  /* 0x000000000054a947 */ /* 0x000fea0003800000 */
[C---:B0----5:R-:W-:Y:S01]  /*2c40*/  PRMT R2, R96.reuse, 0x7632, R2 ;  /* 0x0000763260027816 */ /* 0x061fe20000000002 */
[----:B------:R-:W-:Y:S01]  /*2c50*/  IMAD.U32 R3, R96, 0x10000, RZ ;  /* 0x0001000060037824 */ /* 0x000fe200078e00ff */
[----:B------:R-:W-:Y:S02]  /*2c60*/  PRMT R80, R97, 0x7632, R80 ;  /* 0x0000763261507816 */ /* 0x000fe40000000050 */
[----:B------:R-:W-:Y:S02]  /*2c70*/  PRMT R81, R98, 0x7632, R81 ;  /* 0x0000763262517816 */ /* 0x000fe40000000051 */
[----:B------:R-:W-:Y:S01]  /*2c80*/  PRMT R82, R99, 0x7632, R82 ;  /* 0x0000763263527816 */ /* 0x000fe20000000052 */
[----:B------:R-:W-:Y:S01]  /*2c90*/  IMAD.U32 R104, R80, 0x10000, RZ ;  /* 0x0001000050687824 */ /* 0x000fe200078e00ff */
[----:B------:R-:W-:Y:S01]  /*2ca0*/  SHF.L.U32 R97, R97, 0x10, RZ ;  /* 0x0000001061617819 */ /* 0x000fe200000006ff */
        /* <DEDUP_REMOVED lines=13> */
[----:B------:R-:W-:Y:S06]  /*2d80*/  BRA `(.L_x_6751) ;  /* 0x0000000000307947 */ /* 0x000fec0003800000 */
.L_x_6752:
[----:B0----5:R-:W-:Y:S02]  /*2d90*/  PRMT R3, R99, 0x7632, R3 ;  /* 0x0000763263037816 */ /* 0x021fe40000000003 */
[----:B------:R-:W-:Y:S02]  /*2da0*/  PRMT R81, R96, 0x7632, R81 ;  /* 0x0000763260517816 */ /* 0x000fe40000000051 */
[C---:B------:R-:W-:Y:S02]  /*2db0*/  PRMT R83, R97.reuse, 0x7632, R83 ;  /* 0x0000763261537816 */ /* 0x040fe40000000053 */
[----:B------:R-:W-:Y:S02]  /*2dc0*/  PRMT R2, R98, 0x7632, R2 ;  /* 0x0000763262027816 */ /* 0x000fe40000000002 */
[----:B------:R-:W-:Y:S01]  /*2dd0*/  SHF.L.U32 R80, R96, 0x10, RZ ;  /* 0x0000001060507819 */ /* 0x000fe200000006ff */
[----:B------:R-:W-:Y:S01]  /*2de0*/  IMAD.U32 R96, R98, 0x10000, RZ ;  /* 0x0001000062607824 */ /* 0x000fe200078e00ff */
[----:B------:R-:W-:-:S02]  /*2df0*/  SHF.L.U32 R82, R97, 0x10, RZ ;  /* 0x0000001061527819 */ /* 0x000fc400000006ff */
[----:B------:R-:W-:Y:S01]  /*2e00*/  SHF.L.U32 R98, R99, 0x10, RZ ;  /* 0x0000001063627819 */ /* 0x000fe200000006ff */
[----:B------:R-:W-:Y:S01]  /*2e10*/  IMAD.U32 R99, R3, 0x10000, RZ ;  /* 0x0001000003637824 */ /* 0x000fe200078e00ff */
[----:B------:R-:W-:Y:S02]  /*2e20*/  SHF.L.U32 R81, R81, 0x10, RZ ;  /* 0x0000001051517819 */ /* 0x000fe400000006ff */
[----:B------:R-:W-:Y:S02]  /*2e30*/  SHF.L.U32 R83, R83, 0x10, RZ ;  /* 0x0000001053537819 */ /* 0x000fe400000006ff */
[----:B------:R-:W-:-:S07]  /*2e40*/  SHF.L.U32 R97, R2, 0x10, RZ ;  /* 0x0000001002617819 */ /* 0x000fce00000006ff */
.L_x_6751:
[----:B------:R-:W0:Y:S02]  /*2e50*/  LDC.64 R2, c[0x0][0x3a8] ;  /* 0x0000ea00ff027b82 */ /* 0x000e240000000a00 */
[C---:B0-----:R-:W-:Y:S01]  /*2e60*/  IMAD.WIDE.U32 R2, R0.reuse, 0x20, R2 ;  /* 0x0000002000027825 */ /* 0x041fe200078e0002 */
[----:B------:R-:W-:-:S04]  /*2e70*/  IADD3 R0, PT, PT, R0, 0x20, RZ ;  /* 0x0000002000007810 */ /* 0x000fc80007ffe0ff */
[----:B------:R1:W-:Y:S04]  /*2e80*/  STG.E.128 desc[UR6][R2.64], R80 ;  /* 0x0000005002007986 */ /* 0x0003e8000c101d06 */
[----:B------:R1:W-:Y:S02]  /*2e90*/  STG.E.128 desc[UR6][R2.64+0x10], R96 ;  /* 0x0000106002007986 */ /* 0x0003e4000c101d06 */
.L_x_6748:
[----:B------:R-:W-:Y:S05]  /*2ea0*/  BSYNC.RECONVERGENT B0 ;  /* 0x0000000000007941 */ /* 0x000fea0003800200 */
.L_x_6747:
[----:B------:R-:W-:Y:S01]  /*2eb0*/  ISETP.GE.U32.AND P2, PT, R115, 0x80, PT ;  /* 0x000000807300780c */ /* 0x000fe20003f46070 */
[----:B------:R-:W-:-:S12]  /*2ec0*/  BSSY.RECONVERGENT B0, `(.L_x_6753) ;  /* 0x0000082000007945 */ /* 0x000fd80003800200 */
[----:B------:R-:W-:Y:S05]  /*2ed0*/  @!P2 BRA `(.L_x_6754) ;  /* 0x000000080000a947 */ /* 0x000fea0003800000 */
[----:B------:R-:W-:Y:S01]  /*2ee0*/  ISETP.NE.U32.AND P0, PT, RZ, UR4, PT ;  /* 0x00000004ff007c0c */ /* 0x000fe2000bf05070 */
[----:B------:R-:W2:Y:S01]  /*2ef0*/  LDC.64 R100, c[0x0][0x390] ;  /* 0x0000e400ff647b82 */ /* 0x000ea20000000a00 */
[----:B------:R-:W-:Y:S02]  /*2f00*/  ISETP.NE.U32.AND P3, PT, RZ, UR8, PT ;  /* 0x00000008ff007c0c */ /* 0x000fe4000bf65070 */
[----:B------:R-:W-:Y:S02]  /*2f10*/  ISETP.NE.AND.EX P0, PT, RZ, UR5, PT, P0 ;  /* 0x00000005ff007c0c */ /* 0x000fe4000bf05300 */
[----:B------:R-:W-:-:S11]  /*2f20*/  ISETP.NE.AND.EX P3, PT, RZ, UR9, PT, P3 ;  /* 0x00000009ff007c0c */ /* 0x000fd6000bf65330 */
[----:B01----:R-:W0:Y:S08]  /*2f30*/  @P0 LDC.64 R2, c[0x0][0x398] ;  /* 0x0000e600ff020b82 */ /* 0x003e300000000a00 */
[----:B------:R-:W1:Y:S01]  /*2f40*/  @P3 LDC.64 R84, c[0x0][0x3a0] ;  /* 0x0000e800ff543b82 */ /* 0x000e620000000a00 */
[----:B--2---:R-:W-:-:S06]  /*2f50*/  IMAD.WIDE.U32 R100, R0, 0x10, R100 ;  /* 0x0000001000647825 */ /* 0x004fcc00078e0064 */
[----:B------:R-:W5:Y:S01]  /*2f60*/  LDG.E.128 R100, desc[UR6][R100.64] ;  /* 0x0000000664647981 */ /* 0x000f62000c1e1d00 */
[----:B0-----:R-:W-:-:S05]  /*2f70*/  @P0 IMAD.WIDE.U32 R2, R0, 0x10, R2 ;  /* 0x0000001000020825 */ /* 0x001fca00078e0002 */
[----:B------:R0:W5:Y:S01]  /*2f80*/  @P0 LDG.E.128 R124, desc[UR6][R2.64] ;  /* 0x00000006027c0981 */ /* 0x000162000c1e1d00 */
[----:B-1----:R-:W-:-:S05]  /*2f90*/  @P3 IMAD.WIDE.U32 R84, R0, 0x20, R84 ;  /* 0x0000002000543825 */ /* 0x002fca00078e0054 */
[----:B------:R0:W5:Y:S04]  /*2fa0*/  @P3 LDG.E.128 R64, desc[UR6][R84.64] ;  /* 0x0000000654403981 */ /* 0x000168000c1e1d00 */
[----:B------:R0:W5:Y:S01]  /*2fb0*/  @P3 LDG.E.128 R68, desc[UR6][R84.64+0x10] ;  /* 0x0000100654443981 */ /* 0x000162000c1e1d00 */
[----:B------:R-:W-:Y:S05]  /*2fc0*/  @!P0 BRA `(.L_x_6755) ;  /* 0x00000004002c8947 */ /* 0x000fea0003800000 */
[----:B------:R-:W-:Y:S05]  /*2fd0*/  @!P3 BRA `(.L_x_6756) ;  /* 0x0000000000a4b947 */ /* 0x000fea0003800000 */
[----:B0----5:R-:W-:Y:S01]  /*2fe0*/  PRMT R2, R100, 0x7632, R2 ;  /* 0x0000763264027816 */ /* 0x021fe20000000002 */
[----:B------:R-:W-:Y:S01]  /*2ff0*/  IMAD.U32 R85, R124, 0x10000, RZ ;  /* 0x000100007c557824 */ /* 0x000fe200078e00ff */
[----:B------:R-:W-:Y:S02]  /*3000*/  SHF.L.U32 R100, R100, 0x10, RZ ;  /* 0x0000001064647819 */ /* 0x000fe400000006ff */
[C---:B------:R-:W-:Y:S01]  /*3010*/  PRMT R84, R101.reuse, 0x7632, R84 ;  /* 0x0000763265547816 */ /* 0x040fe20000000054 */
[----:B------:R-:W-:Y:S01]  /*3020*/  IMAD.U32 R2, R2, 0x10000, RZ ;  /* 0x0001000002027824 */ /* 0x000fe200078e00ff */
[----:B------:R-:W-:Y:S01]  /*3030*/  SHF.L.U32 R101, R101, 0x10, RZ ;  /* 0x0000001065657819 */ /* 0x000fe200000006ff */
[----:B------:R-:W-:Y:S01]  /*3040*/  FADD.FTZ R85, R85, R100 ;  /* 0x0000006455557221 */ /* 0x000fe20000010000 */
[----:B------:R-:W-:Y:S02]  /*3050*/  PRMT R104, R102, 0x7632, R104 ;  /* 0x0000763266687816 */ /* 0x000fe40000000068 */
[----:B------:R-:W-:-:S02]  /*3060*/  SHF.L.U32 R86, R125, 0x10, RZ ;  /* 0x000000107d567819 */ /* 0x000fc400000006ff */
[----:B------:R-:W-:Y:S02]  /*3070*/  SHF.L.U32 R102, R102, 0x10, RZ ;  /* 0x0000001066667819 */ /* 0x000fe400000006ff */
[----:B------:R-:W-:Y:S01]  /*3080*/  SHF.L.U32 R3, R126, 0x10, RZ ;  /* 0x000000107e037819 */ /* 0x000fe200000006ff */
[----:B------:R-:W-:Y:S01]  /*3090*/  FADD.FTZ R101, R86, R101 ;  /* 0x0000006556657221 */ /* 0x000fe20000010000 */
[C---:B------:R-:W-:Y:S02]  /*30a0*/  PRMT R106, R103.reuse, 0x7632, R106 ;  /* 0x00007632676a7816 */ /* 0x040fe4000000006a */
[----:B------:R-:W-:Y:S01]  /*30b0*/  SHF.L.U32 R107, R103, 0x10, RZ ;  /* 0x00000010676b7819 */ /* 0x000fe200000006ff */
[----:B------:R-:W-:Y:S01]  /*30c0*/  FADD.FTZ R103, R3, R102 ;  /* 0x0000006603677221 */ /* 0x000fe20000010000 */
[----:B------:R-:W-:Y:S02]  /*30d0*/  PRMT R100, R126, 0x7632, R100 ;  /* 0x000076327e647816 */ /* 0x000fe40000000064 */
[----:B------:R-:W-:-:S02]  /*30e0*/  PRMT R86, R125, 0x7632, R86 ;  /* 0x000076327d567816 */ /* 0x000fc40000000056 */
[----:B------:R-:W-:Y:S01]  /*30f0*/  PRMT R3, R124, 0x7632, R3 ;  /* 0x000076327c037816 */ /* 0x000fe20000000003 */
[----:B------:R-:W-:Y:S01]  /*3100*/  IMAD.U32 R105, R100, 0x10000, RZ ;  /* 0x0001000064697824 */ /* 0x000fe200078e00ff */
[C---:B------:R-:W-:Y:S02]  /*3110*/  PRMT R102, R127.reuse, 0x7632, R102 ;  /* 0x000076327f667816 */ /* 0x040fe40000000066 */
        /* <DEDUP_REMOVED lines=21> */
.L_x_6756:
[C---:B-----5:R-:W-:Y:S01]  /*3270*/  PRMT R104, R100.reuse, 0x7632, R104 ;  /* 0x0000763264687816 */ /* 0x060fe20000000068 */
[----:B------:R-:W-:Y:S01]  /*3280*/  IMAD.U32 R108, R127, 0x10000, RZ ;  /* 0x000100007f6c7824 */ /* 0x000fe200078e00ff */
[----:B0-----:R-:W-:Y:S01]  /*3290*/  SHF.L.U32 R84, R100, 0x10, RZ ;  /* 0x0000001064547819 */ /* 0x001fe200000006ff */
[----:B------:R-:W-:Y:S01]  /*32a0*/  IMAD.U32 R100, R102, 0x10000, RZ ;  /* 0x0001000066647824 */ /* 0x000fe200078e00ff */
[----:B------:R-:W-:Y:S02]  /*32b0*/  SHF.L.U32 R86, R101, 0x10, RZ ;  /* 0x0000001065567819 */ /* 0x000fe400000006ff */
        /* <DEDUP_REMOVED lines=28> */
.L_x_6755:
[----:B------:R-:W-:Y:S05]  /*3480*/  @!P3 BRA `(.L_x_6758) ;  /* 0x000000000054b947 */ /* 0x000fea0003800000 */
[----:B0----5:R-:W-:Y:S02]  /*3490*/  PRMT R2, R100, 0x7632, R2 ;  /* 0x0000763264027816 */ /* 0x021fe40000000002 */
[C---:B------:R-:W-:Y:S01]  /*34a0*/  PRMT R84, R101.reuse, 0x7632, R84 ;  /* 0x0000763265547816 */ /* 0x040fe20000000054 */
[----:B------:R-:W-:Y:S01]  /*34b0*/  IMAD.U32 R101, R101, 0x10000, RZ ;  /* 0x0001000065657824 */ /* 0x000fe200078e00ff */
[C---:B------:R-:W-:Y:S02]  /*34c0*/  PRMT R85, R102.reuse, 0x7632, R85 ;  /* 0x0000763266557816 */ /* 0x040fe40000000055 */
        /* <DEDUP_REMOVED lines=17> */
.L_x_6758:
[----:B0----5:R-:W-:Y:S02]  /*35e0*/  PRMT R85, R100, 0x7632, R85 ;  /* 0x0000763264557816 */ /* 0x021fe40000000055 */
[----:B------:R-:W-:Y:S02]  /*35f0*/  PRMT R87, R101, 0x7632, R87 ;  /* 0x0000763265577816 */ /* 0x000fe40000000057 */
[----:B------:R-:W-:Y:S02]  /*3600*/  PRMT R2, R102, 0x7632, R2 ;  /* 0x0000763266027816 */ /* 0x000fe40000000002 */
[C---:B------:R-:W-:Y:S02]  /*3610*/  PRMT R3, R103.reuse, 0x7632, R3 ;  /* 0x0000763267037816 */ /* 0x040fe40000000003 */
[----:B------:R-:W-:Y:S02]  /*3620*/  SHF.L.U32 R84, R100, 0x10, RZ ;  /* 0x0000001064547819 */ /* 0x000fe400000006ff */
[----:B------:R-:W-:Y:S01]  /*3630*/  SHF.L.U32 R100, R102, 0x10, RZ ;  /* 0x0000001066647819 */ /* 0x000fe200000006ff */
[----:B------:R-:W-:Y:S01]  /*3640*/  IMAD.U32 R102, R103, 0x10000, RZ ;  /* 0x0001000067667824 */ /* 0x000fe200078e00ff */
[----:B------:R-:W-:-:S02]  /*3650*/  SHF.L.U32 R86, R101, 0x10, RZ ;  /* 0x0000001065567819 */ /* 0x000fc400000006ff */
[----:B------:R-:W-:Y:S02]  /*3660*/  SHF.L.U32 R85, R85, 0x10, RZ ;  /* 0x0000001055557819 */ /* 0x000fe400000006ff */
[----:B------:R-:W-:Y:S02]  /*3670*/  SHF.L.U32 R87, R87, 0x10, RZ ;  /* 0x0000001057577819 */ /* 0x000fe400000006ff */
[----:B------:R-:W-:Y:S02]  /*3680*/  SHF.L.U32 R101, R2, 0x10, RZ ;  /* 0x0000001002657819 */ /* 0x000fe400000006ff */
[----:B------:R-:W-:-:S07]  /*3690*/  SHF.L.U32 R103, R3, 0x10, RZ ;  /* 0x0000001003677819 */ /* 0x000fce00000006ff */
.L_x_6757:
[----:B------:R-:W0:Y:S02]  /*36a0*/  LDC.64 R2, c[0x0][0x3a8] ;  /* 0x0000ea00ff027b82 */ /* 0x000e240000000a00 */
[----:B0-----:R-:W-:-:S05]  /*36b0*/  IMAD.WIDE.U32 R2, R0, 0x20, R2 ;  /* 0x0000002000027825 */ /* 0x001fca00078e0002 */
[----:B------:R2:W-:Y:S04]  /*36c0*/  STG.E.128 desc[UR6][R2.64], R84 ;  /* 0x0000005402007986 */ /* 0x0005e8000c101d06 */
[----:B------:R2:W-:Y:S02]  /*36d0*/  STG.E.128 desc[UR6][R2.64+0x10], R100 ;  /* 0x0000106402007986 */ /* 0x0005e4000c101d06 */
.L_x_6754:
[----:B------:R-:W-:Y:S05]  /*36e0*/  BSYNC.RECONVERGENT B0 ;  /* 0x0000000000007941 */ /* 0x000fea0003800200 */
.L_x_6753:
[----:B------:R-:W-:Y:S01]  /*36f0*/  FADD.FTZ R0, RZ, R72 ;  /* 0x00000048ff007221 */ /* 0x000fe20000010000 */
[C---:B------:R-:W-:Y:S01]  /*3700*/  ISETP.GE.U32.AND P0, PT, R115.reuse, 0x20, PT ;  /* 0x000000207300780c */ /* 0x040fe20003f06070 */
[----:B------:R-:W4:Y:S01]  /*3710*/  S2R R109, SR_TID.X ;  /* 0x00000000006d7919 */ /* 0x000f220000002100 */
[----:B------:R-:W-:Y:S01]  /*3720*/  ISETP.GT.U32.AND P3, PT, R115, 0x3f, PT ;  /* 0x0000003f7300780c */ /* 0x000fe20003f64070 */
[----:B012---:R-:W-:Y:S01]  /*3730*/  FADD.FTZ R3, R73, R0 ;  /* 0x0000000049037221 */ /* 0x007fe20000010000 */
        /* <DEDUP_REMOVED lines=10> */
[----:B----4-:R-:W-:-:S03]  /*37e0*/  LOP3.LUT P6, RZ, R109, 0x1f, RZ, 0xc0, !PT ;  /* 0x0000001f6dff7812 */ /* 0x010fc600078cc0ff */
        /* <DEDUP_REMOVED lines=112> */
.L_x_6780:
[----:B------:R-:W-:Y:S01]  /*3ef0*/  LOP3.LUT P4, RZ, R109, 0x1f, RZ, 0xc0, !PT ;  /* 0x0000001f6dff7812 */ /* 0x000fe2000788c0ff */
[----:B-1----:R-:W-:Y:S01]  /*3f00*/  FADD.FTZ R111, R104, R111 ;  /* 0x0000006f686f7221 */ /* 0x002fe20000010000 */
[----:B------:R-:W-:Y:S01]  /*3f10*/  FMUL.FTZ R0, R107, R107 ;  /* 0x0000006b6b007220 */ /* 0x000fe20000410000 */
[----:B------:R-:W-:Y:S01]  /*3f20*/  ISETP.NE.AND P3, PT, RZ, UR10, PT ;  /* 0x0000000aff007c0c */ /* 0x000fe2000bf65270 */
[----:B------:R-:W-:Y:S01]  /*3f30*/  BSSY.RECONVERGENT B0, `(.L_x_6760) ;  /* 0x000005c000007945 */ /* 0x000fe20003800200 */
[----:B------:R-:W-:Y:S02]  /*3f40*/  FFMA.FTZ R106, R111, R106, UR11 ;  /* 0x0000000b6f6a7e23 */ /* 0x000fe4000801006a */
[----:B------:R-:W-:Y:S02]  /*3f50*/  FSEL R109, R0, RZ, P3 ;  /* 0x000000ff006d7208 */ /* 0x000fe40001800000 */
[----:B------:R-:W-:-:S03]  /*3f60*/  FSEL R0, R107, RZ, !P3 ;  /* 0x000000ff6b007208 */ /* 0x000fc60005800000 */
[----:B------:R-:W-:Y:S01]  /*3f70*/  FADD.FTZ R106, R106, R109 ;  /* 0x0000006d6a6a7221 */ /* 0x000fe20000010000 */
[----:B0-----:R-:W0:Y:S03]  /*3f80*/  @!P4 LDC.64 R104, c[0x0][0x3c0] ;  /* 0x0000f000ff68cb82 */ /* 0x001e260000000a00 */
[----:B------:R-:W1:Y:S05]  /*3f90*/  MUFU.RSQ R191, R106 ;  /* 0x0000006a00bf7308 */ /* 0x000e6a0000001400 */
[----:B------:R-:W2:Y:S01]  /*3fa0*/  @!P4 LDC.64 R2, c[0x0][0x3c8] ;  /* 0x0000f200ff02cb82 */ /* 0x000ea20000000a00 */
[----:B0-----:R-:W-:-:S05]  /*3fb0*/  @!P4 IMAD.WIDE R104, R116, 0x4, R104 ;  /* 0x000000047468c825 */ /* 0x001fca00078e0268 */
[----:B------:R0:W-:Y:S01]  /*3fc0*/  @!P4 STG.E desc[UR6][R104.64], R107 ;  /* 0x0000006b6800c986 */ /* 0x0001e2000c101906 */
[----:B--2---:R-:W-:-:S05]  /*3fd0*/  @!P4 IMAD.WIDE R2, R116, 0x4, R2 ;  /* 0x000000047402c825 */ /* 0x004fca00078e0202 */
[----:B-1----:R0:W-:Y:S01]  /*3fe0*/  @!P4 STG.E desc[UR6][R2.64], R191 ;  /* 0x000000bf0200c986 */ /* 0x0021e2000c101906 */
[----:B------:R-:W-:Y:S05]  /*3ff0*/  @!P0 BRA `(.L_x_6761) ;  /* 0x00000004003c8947 */ /* 0x000fea0003800000 */
[--C-:B0-----:R-:W-:Y:S01]  /*4000*/  FADD.FTZ R2, R90, -R0.reuse ;  /* 0x800000005a027221 */ /* 0x101fe20000010000 */
[----:B------:R-:W-:Y:S01]  /*4010*/  SHF.L.U32 R105, R39, 0x10, RZ ;  /* 0x0000001027697819 */ /* 0x000fe200000006ff */
[----:B------:R-:W-:Y:S01]  /*4020*/  IMAD.U32 R3, R123, 0x10000, RZ ;  /* 0x000100007b037824 */ /* 0x000fe200078e00ff */
[----:B------:R-:W-:Y:S01]  /*4030*/  SHF.L.U32 R107, R7, 0x10, RZ ;  /* 0x00000010076b7819 */ /* 0x000fe200000006ff */
[----:B------:R-:W-:Y:S01]  /*4040*/  FMUL.FTZ R2, R191, R2 ;  /* 0x00000002bf027220 */ /* 0x000fe20000410000 */
[----:B------:R-:W-:Y:S01]  /*4050*/  SHF.L.U32 R104, R35, 0x10, RZ ;  /* 0x0000001023687819 */ /* 0x000fe200000006ff */
[----:B------:R-:W-:Y:S01]  /*4060*/  FADD.FTZ R106, R91, -R0 ;  /* 0x800000005b6a7221 */ /* 0x000fe20000010000 */
[----:B------:R-:W-:Y:S01]  /*4070*/  SHF.L.U32 R113, R174, 0x10, RZ ;  /* 0x00000010ae717819 */ /* 0x000fe200000006ff */
[----:B------:R-:W-:Y:S01]  /*4080*/  FFMA.FTZ R202, R2, R3, R105 ;  /* 0x0000000302ca7223 */ /* 0x000fe20000010069 */
[----:B------:R-:W-:Y:S01]  /*4090*/  SHF.L.U32 R3, R122, 0x10, RZ ;  /* 0x000000107a037819 */ /* 0x000fe200000006ff */
[----:B------:R-:W-:Y:S01]  /*40a0*/  FFMA.FTZ R204, R2, R107, R104 ;  /* 0x0000006b02cc7223 */ /* 0x000fe20000010068 */
[--C-:B------:R-:W-:Y:S01]  /*40b0*/  FADD.FTZ R2, R88, -R0.reuse ;  /* 0x8000000058027221 */ /* 0x100fe20000010000 */
[----:B------:R-:W-:Y:S01]  /*40c0*/  SHF.L.U32 R105, R38, 0x10, RZ ;  /* 0x0000001026697819 */ /* 0x000fe200000006ff */
[----:B------:R-:W-:Y:S01]  /*40d0*/  IMAD.U32 R107, R6, 0x10000, RZ ;  /* 0x00010000066b7824 */ /* 0x000fe200078e00ff */
[----:B------:R-:W-:Y:S01]  /*40e0*/  SHF.L.U32 R104, R34, 0x10, RZ ;  /* 0x0000001022687819 */ /* 0x000fe200000006ff */
[----:B------:R-:W-:Y:S01]  /*40f0*/  FMUL.FTZ R2, R191, R2 ;  /* 0x00000002bf027220 */ /* 0x000fe20000410000 */
[----:B------:R-:W-:Y:S01]  /*4100*/  SHF.L.U32 R193, R173, 0x10, RZ ;  /* 0x00000010adc17819 */ /* 0x000fe200000006ff */
[----:B------:R-:W-:Y:S01]  /*4110*/  FMUL.FTZ R110, R191, R106 ;  /* 0x0000006abf6e7220 */ /* 0x000fe20000410000 */
[----:B------:R-:W-:Y:S01]  /*4120*/  FADD.FTZ R106, R89, -R0 ;  /* 0x80000000596a7221 */ /* 0x000fe20000010000 */
[C---:B------:R-:W-:Y:S01]  /*4130*/  FFMA.FTZ R198, R2.reuse, R3, R105 ;  /* 0x0000000302c67223 */ /* 0x040fe20000010069 */
[----:B------:R-:W-:Y:S01]  /*4140*/  FFMA.FTZ R200, R2, R107, R104 ;  /* 0x0000006b02c87223 */ /* 0x000fe20000010068 */
[--C-:B------:R-:W-:Y:S01]  /*4150*/  FADD.FTZ R2, R74, -R0.reuse ;  /* 0x800000004a027221 */ /* 0x100fe20000010000 */
[----:B------:R-:W-:Y:S01]  /*4160*/  FFMA.FTZ R209, R110, R113, R193 ;  /* 0x000000716ed17223 */ /* 0x000fe200000100c1 */
[----:B------:R-:W-:Y:S01]  /*4170*/  SHF.L.U32 R113, R178, 0x10, RZ ;  /* 0x00000010b2717819 */ /* 0x000fe200000006ff */
[----:B------:R-:W-:Y:S01]  /*4180*/  FMUL.FTZ R108, R191, R106 ;  /* 0x0000006abf6c7220 */ /* 0x000fe20000410000 */
[----:B------:R-:W-:Y:S01]  /*4190*/  IMAD.U32 R193, R177, 0x10000, RZ ;  /* 0x00010000b1c17824 */ /* 0x000fe200078e00ff */
[----:B------:R-:W-:Y:S01]  /*41a0*/  SHF.L.U32 R3, R121, 0x10, RZ ;  /* 0x0000001079037819 */ /* 0x000fe200000006ff */
[----:B------:R-:W-:Y:S01]  /*41b0*/  FMUL.FTZ R2, R191, R2 ;  /* 0x00000002bf027220 */ /* 0x000fe20000410000 */
[----:B------:R-:W-:Y:S01]  /*41c0*/  SHF.L.U32 R105, R37, 0x10, RZ ;  /* 0x0000001025697819 */ /* 0x000fe200000006ff */
[----:B------:R-:W-:Y:S01]  /*41d0*/  IMAD.U32 R111, R175, 0x10000, RZ ;  /* 0x00010000af6f7824 */ /* 0x000fe200078e00ff */
[----:B------:R-:W-:Y:S01]  /*41e0*/  SHF.L.U32 R107, R5, 0x10, RZ ;  /* 0x00000010056b7819 */ /* 0x000fe200000006ff */
[----:B------:R-:W-:Y:S01]  /*41f0*/  FFMA.FTZ R205, R108, R113, R193 ;  /* 0x000000716ccd7223 */ /* 0x000fe200000100c1 */
[----:B------:R-:W-:Y:S01]  /*4200*/  SHF.L.U32 R104, R33, 0x10, RZ ;  /* 0x0000001021687819 */ /* 0x000fe200000006ff */
[----:B------:R-:W-:Y:S01]  /*4210*/  FFMA.FTZ R194, R2, R3, R105 ;  /* 0x0000000302c27223 */ /* 0x000fe20000010069 */
[----:B------:R-:W-:Y:S01]  /*4220*/  SHF.L.U32 R109, R176, 0x10, RZ ;  /* 0x00000010b06d7819 */ /* 0x000fe200000006ff */
[----:B------:R-:W0:Y:S01]  /*4230*/  LDC.64 R112, c[0x0][0x428] ;  /* 0x00010a00ff707b82 */ /* 0x000e220000000a00 */
[----:B------:R-:W-:Y:S01]  /*4240*/  FADD.FTZ R106, R75, -R0 ;  /* 0x800000004b6a7221 */ /* 0x000fe20000010000 */
[----:B------:R-:W-:Y:S01]  /*4250*/  FFMA.FTZ R196, R2, R107, R104 ;  /* 0x0000006b02c47223 */ /* 0x000fe20000010068 */
[----:B------:R-:W-:Y:S01]  /*4260*/  FADD.FTZ R104, R72, -R0 ;  /* 0x8000000048687221 */ /* 0x000fe20000010000 */
[----:B------:R-:W-:Y:S01]  /*4270*/  FFMA.FTZ R207, R110, R109, R111 ;  /* 0x0000006d6ecf7223 */ /* 0x000fe2000001006f */
[----:B------:R-:W-:Y:S01]  /*4280*/  SHF.L.U32 R109, R180, 0x10, RZ ;  /* 0x00000010b46d7819 */ /* 0x000fe200000006ff */
[----:B------:R-:W-:Y:S01]  /*4290*/  FMUL.FTZ R190, R191, R106 ;  /* 0x0000006abfbe7220 */ /* 0x000fe20000410000 */
[----:B------:R-:W-:Y:S01]  /*42a0*/  SHF.L.U32 R111, R179, 0x10, RZ ;  /* 0x00000010b36f7819 */ /* 0x000fe200000006ff */
[----:B------:R-:W1:Y:S01]  /*42b0*/  LDC.64 R2, c[0x0][0x430] ;  /* 0x00010c00ff027b82 */ /* 0x000e620000000a00 */
[----:B------:R-:W-:Y:S01]  /*42c0*/  SHF.L.U32 R199, R182, 0x10, RZ ;  /* 0x00000010b6c77819 */ /* 0x000fe200000006ff */
[----:B------:R-:W-:Y:S01]  /*42d0*/  IMAD.U32 R107, R36, 0x10000, RZ ;  /* 0x00010000246b7824 */ /* 0x000fe200078e00ff */
[----:B------:R-:W-:Y:S01]  /*42e0*/  SHF.L.U32 R201, R181, 0x10, RZ ;  /* 0x00000010b5c97819 */ /* 0x000fe200000006ff */
[----:B------:R-:W-:Y:S01]  /*42f0*/  FFMA.FTZ R203, R108, R109, R111 ;  /* 0x0000006d6ccb7223 */ /* 0x000fe2000001006f */
[----:B------:R-:W-:Y:S01]  /*4300*/  SHF.L.U32 R111, R183, 0x10, RZ ;  /* 0x00000010b76f7819 */ /* 0x000fe200000006ff */
[----:B------:R-:W-:-:S02]  /*4310*/  IMAD.U32 R109, R184, 0x10000, RZ ;  /* 0x00010000b86d7824 */ /* 0x000fc400078e00ff */
[----:B------:R-:W-:Y:S01]  /*4320*/  FADD.FTZ R108, R73, -R0 ;  /* 0x80000000496c7221 */ /* 0x000fe20000010000 */
[----:B------:R-:W-:Y:S01]  /*4330*/  SHF.L.U32 R105, R120, 0x10, RZ ;  /* 0x0000001078697819 */ /* 0x000fe200000006ff */
[C---:B------:R-:W-:Y:S01]  /*4340*/  FMUL.FTZ R104, R191.reuse, R104 ;  /* 0x00000068bf687220 */ /* 0x040fe20000410000 */
[----:B------:R-:W-:Y:S01]  /*4350*/  FFMA.FTZ R197, R190, R109, R111 ;  /* 0x0000006dbec57223 */ /* 0x000fe2000001006f */
        /* <DEDUP_REMOVED lines=9> */
[----:B------:R-:W-:Y:S01]  /*43f0*/  FFMA.FTZ R111, R110, R111, R193 ;  /* 0x0000006f6e6f7223 */ /* 0x000fe200000100c1 */
[----:B------:R-:W-:Y:S01]  /*4400*/  F2FP.BF16.F32.PACK_AB R107, R207, R202 ;  /* 0x000000cacf6b723e */ /* 0x000fe200000010ff */
[----:B------:R-:W-:Y:S01]  /*4410*/  FFMA.FTZ R190, R104, R109, R106 ;  /* 0x0000006d68be7223 */ /* 0x000fe2000001006a */
[----:B------:R-:W-:Y:S01]  /*4420*/  F2FP.BF16.F32.PACK_AB R106, R203, R198 ;  /* 0x000000c6cb6a723e */ /* 0x000fe200000010ff */
        /* <DEDUP_REMOVED lines=9> */
[----:B------:R-:W-:Y:S02]  /*44c0*/  F2FP.BF16.F32.PACK_AB R108, R195, R190 ;  /* 0x000000bec36c723e */ /* 0x000fe400000010ff */
[----:B------:R-:W-:-:S03]  /*44d0*/  IADD3 R189, PT, PT, R189, 0x20, RZ ;  /* 0x00000020bdbd7810 */ /* 0x000fc60007ffe0ff */
[----:B------:R1:W-:Y:S04]  /*44e0*/  STG.E.128 desc[UR6][R2.64], R108 ;  /* 0x0000006c02007986 */ /* 0x0003e8000c101d06 */
.L_x_6761:
[----:B------:R-:W-:Y:S05]  /*44f0*/  BSYNC.RECONVERGENT B0 ;  /* 0x0000000000007941 */ /* 0x000fea0003800200 */
.L_x_6760:
        /* <DEDUP_REMOVED lines=14> */
[----:B------:R-:W-:Y:S01]  /*45e0*/  FADD.FTZ R2, R92, -R0 ;  /* 0x800000005c027221 */ /* 0x000fe20000010000 */
[----:B------:R-:W-:Y:S01]  /*45f0*/  SHF.L.U32 R105, R42, 0x10, RZ ;  /* 0x000000102a697819 */ /* 0x000fe200000006ff */
[C---:B------:R-:W-:Y:S01]  /*4600*/  FMUL.FTZ R110, R191.reuse, R106 ;  /* 0x0000006abf6e7220 */ /* 0x040fe20000410000 */
[----:B------:R-:W-:Y:S01]  /*4610*/  SHF.L.U32 R107, R14, 0x10, RZ ;  /* 0x000000100e6b7819 */ /* 0x000fe200000006ff */
[----:B------:R-:W-:Y:S01]  /*4620*/  FMUL.FTZ R2, R191, R2 ;  /* 0x00000002bf027220 */ /* 0x000fe20000410000 */
[----:B------:R-:W-:Y:S01]  /*4630*/  SHF.L.U32 R104, R30, 0x10, RZ ;  /* 0x000000101e687819 */ /* 0x000fe200000006ff */
[----:B------:R-:W-:-:S02]  /*4640*/  IMAD.U32 R193, R157, 0x10000, RZ ;  /* 0x000100009dc17824 */ /* 0x000fc400078e00ff */
[----:B------:R-:W-:Y:S01]  /*4650*/  FADD.FTZ R106, R93, -R0 ;  /* 0x800000005d6a7221 */ /* 0x000fe20000010000 */
[C---:B------:R-:W-:Y:S01]  /*4660*/  FFMA.FTZ R198, R2.reuse, R3, R105 ;  /* 0x0000000302c67223 */ /* 0x040fe20000010069 */
[----:B------:R-:W-:Y:S01]  /*4670*/  SHF.L.U32 R3, R9, 0x10, RZ ;  /* 0x0000001009037819 */ /* 0x000fe200000006ff */
[----:B------:R-:W-:Y:S01]  /*4680*/  FFMA.FTZ R200, R2, R107, R104 ;  /* 0x0000006b02c87223 */ /* 0x000fe20000010068 */
[----:B------:R-:W-:Y:S01]  /*4690*/  FADD.FTZ R2, R78, -R0 ;  /* 0x800000004e027221 */ /* 0x000fe20000010000 */
[----:B------:R-:W-:Y:S01]  /*46a0*/  FFMA.FTZ R209, R110, R113, R193 ;  /* 0x000000716ed17223 */ /* 0x000fe200000100c1 */
[----:B------:R-:W-:Y:S01]  /*46b0*/  SHF.L.U32 R113, R162, 0x10, RZ ;  /* 0x00000010a2717819 */ /* 0x000fe200000006ff */
[----:B------:R-:W-:Y:S01]  /*46c0*/  FMUL.FTZ R108, R191, R106 ;  /* 0x0000006abf6c7220 */ /* 0x000fe20000410000 */
[----:B------:R-:W-:Y:S01]  /*46d0*/  SHF.L.U32 R193, R161, 0x10, RZ ;  /* 0x00000010a1c17819 */ /* 0x000fe200000006ff */
[----:B------:R-:W-:Y:S01]  /*46e0*/  FMUL.FTZ R2, R191, R2 ;  /* 0x00000002bf027220 */ /* 0x000fe20000410000 */
[----:B------:R-:W-:Y:S01]  /*46f0*/  SHF.L.U32 R107, R13, 0x10, RZ ;  /* 0x000000100d6b7819 */ /* 0x000fe200000006ff */
[----:B------:R-:W-:Y:S01]  /*4700*/  IMAD.U32 R105, R41, 0x10000, RZ ;  /* 0x0001000029697824 */ /* 0x000fe200078e00ff */
[----:B------:R-:W-:Y:S01]  /*4710*/  SHF.L.U32 R104, R29, 0x10, RZ ;  /* 0x000000101d687819 */ /* 0x000fe200000006ff */
[----:B------:R-:W-:Y:S01]  /*4720*/  FFMA.FTZ R205, R108, R113, R193 ;  /* 0x000000716ccd7223 */ /* 0x000fe200000100c1 */
[----:B------:R-:W-:Y:S01]  /*4730*/  SHF.L.U32 R109, R160, 0x10, RZ ;  /* 0x00000010a06d7819 */ /* 0x000fe200000006ff */
[C---:B------:R-:W-:Y:S01]  /*4740*/  FFMA.FTZ R194, R2.reuse, R3, R105 ;  /* 0x0000000302c27223 */ /* 0x040fe20000010069 */
[----:B------:R-:W-:Y:S01]  /*4750*/  SHF.L.U32 R111, R159, 0x10, RZ ;  /* 0x000000109f6f7819 */ /* 0x000fe200000006ff */
[----:B------:R-:W-:Y:S01]  /*4760*/  FFMA.FTZ R196, R2, R107, R104 ;  /* 0x0000006b02c47223 */ /* 0x000fe20000010068 */
[----:B------:R-:W0:Y:S01]  /*4770*/  LDC.64 R112, c[0x0][0x428] ;  /* 0x00010a00ff707b82 */ /* 0x000e220000000a00 */
[--C-:B------:R-:W-:Y:S01]  /*4780*/  FADD.FTZ R106, R79, -R0.reuse ;  /* 0x800000004f6a7221 */ /* 0x100fe20000010000 */
[----:B------:R-:W-:Y:S01]  /*4790*/  FADD.FTZ R104, R76, -R0 ;  /* 0x800000004c687221 */ /* 0x000fe20000010000 */
[----:B------:R-:W-:Y:S01]  /*47a0*/  FFMA.FTZ R207, R110, R109, R111 ;  /* 0x0000006d6ecf7223 */ /* 0x000fe2000001006f */
[----:B------:R-:W-:Y:S01]  /*47b0*/  SHF.L.U32 R111, R163, 0x10, RZ ;  /* 0x00000010a36f7819 */ /* 0x000fe200000006ff */
[----:B------:R-:W-:-:S02]  /*47c0*/  IMAD.U32 R109, R164, 0x10000, RZ ;  /* 0x00010000a46d7824 */ /* 0x000fc400078e00ff */
[----:B------:R-:W-:Y:S01]  /*47d0*/  FMUL.FTZ R190, R191, R106 ;  /* 0x0000006abfbe7220 */ /* 0x000fe20000410000 */
[----:B------:R-:W-:Y:S01]  /*47e0*/  SHF.L.U32 R201, R165, 0x10, RZ ;  /* 0x00000010a5c97819 */ /* 0x000fe200000006ff */
[----:B------:R-:W1:Y:S01]  /*47f0*/  LDC.64 R2, c[0x0][0x430] ;  /* 0x00010c00ff027b82 */ /* 0x000e620000000a00 */
[----:B------:R-:W-:Y:S01]  /*4800*/  FFMA.FTZ R203, R108, R109, R111 ;  /* 0x0000006d6ccb7223 */ /* 0x000fe2000001006f */
[----:B------:R-:W-:Y:S01]  /*4810*/  SHF.L.U32 R109, R168, 0x10, RZ ;  /* 0x00000010a86d7819 */ /* 0x000fe200000006ff */
[----:B------:R-:W-:Y:S01]  /*4820*/  FADD.FTZ R108, R77, -R0 ;  /* 0x800000004d6c7221 */ /* 0x000fe20000010000 */
[----:B------:R-:W-:Y:S01]  /*4830*/  SHF.L.U32 R111, R167, 0x10, RZ ;  /* 0x00000010a76f7819 */ /* 0x000fe200000006ff */
[----:B------:R-:W-:Y:S01]  /*4840*/  IMAD.U32 R199, R166, 0x10000, RZ ;  /* 0x00010000a6c77824 */ /* 0x000fe200078e00ff */
[----:B------:R-:W-:Y:S01]  /*4850*/  SHF.L.U32 R105, R8, 0x10, RZ ;  /* 0x0000001008697819 */ /* 0x000fe200000006ff */
[C---:B------:R-:W-:Y:S01]  /*4860*/  FMUL.FTZ R104, R191.reuse, R104 ;  /* 0x00000068bf687220 */ /* 0x040fe20000410000 */
        /* <DEDUP_REMOVED lines=12> */
[----:B------:R-:W-:Y:S01]  /*4930*/  FFMA.FTZ R190, R104, R109, R106 ;  /* 0x0000006d68be7223 */ /* 0x000fe2000001006a */
[----:B------:R-:W-:Y:S01]  /*4940*/  F2FP.BF16.F32.PACK_AB R107, R207, R202 ;  /* 0x000000cacf6b723e */ /* 0x000fe200000010ff */
[----:B0-----:R-:W-:-:S04]  /*4950*/  IMAD.WIDE.U32 R112, R189, 0x10, R112 ;  /* 0x00000010bd707825 */ /* 0x001fc800078e0070 */
[----:B------:R-:W-:Y:S01]  /*4960*/  FFMA.FTZ R195, R110, R195, R192 ;  /* 0x000000c36ec37223 */ /* 0x000fe200000100c0 */
[----:B------:R-:W-:Y:S02]  /*4970*/  F2FP.BF16.F32.PACK_AB R106, R203, R198 ;  /* 0x000000c6cb6a723e */ /* 0x000fe400000010ff */
[----:B------:R-:W-:Y:S01]  /*4980*/  F2FP.BF16.F32.PACK_AB R105, R197, R194 ;  /* 0x000000c2c569723e */ /* 0x000fe200000010ff */
[----:B-1----:R-:W-:Y:S01]  /*4990*/  IMAD.WIDE.U32 R2, R189, 0x10, R2 ;  /* 0x00000010bd027825 */ /* 0x002fe200078e0002 */
[----:B------:R-:W-:Y:S02]  /*49a0*/  F2FP.BF16.F32.PACK_AB R104, R111, R108 ;  /* 0x0000006c6f68723e */ /* 0x000fe400000010ff */
[----:B------:R-:W-:Y:S01]  /*49b0*/  F2FP.BF16.F32.PACK_AB R111, R209, R204 ;  /* 0x000000ccd16f723e */ /* 0x000fe200000010ff */
[----:B------:R-:W-:Y:S01]  /*49c0*/  VIADD R189, R189, 0x20 ;  /* 0x00000020bdbd7836 */ /* 0x000fe20000000000 */
[----:B------:R-:W-:Y:S01]  /*49d0*/  F2FP.BF16.F32.PACK_AB R110, R205, R200 ;  /* 0x000000c8cd6e723e */ /* 0x000fe200000010ff */
[----:B------:R2:W-:Y:S01]  /*49e0*/  STG.E.128 desc[UR6][R112.64], R104 ;  /* 0x0000006870007986 */ /* 0x0005e2000c101d06 */
[----:B------:R-:W-:-:S02]  /*49f0*/  F2FP.BF16.F32.PACK_AB R109, R199, R196 ;  /* 0x000000c4c76d723e */ /* 0x000fc400000010ff */
[----:B------:R-:W-:-:S05]  /*4a00*/  F2FP.BF16.F32.PACK_AB R108, R195, R190 ;  /* 0x000000bec36c723e */ /* 0x000fca00000010ff */
[----:B------:R2:W-:Y:S02]  /*4a10*/  STG.E.128 desc[UR6][R2.64], R108 ;  /* 0x0000006c02007986 */ /* 0x0005e4000c101d06 */
.L_x_6763:
[----:B------:R-:W-:Y:S05]  /*4a20*/  BSYNC.RECONVERGENT B0 ;  /* 0x0000000000007941 */ /* 0x000fea0003800200 */
.L_x_6762:
[----:B------:R-:W-:Y:S04]  /*4a30*/  BSSY.RECONVERGENT B0, `(.L_x_6764) ;  /* 0x0000051000007945 */ /* 0x000fe80003800200 */
[----:B------:R-:W-:Y:S05]  /*4a40*/  @!P1 BRA `(.L_x_6765) ;  /* 0x00000004003c9947 */ /* 0x000fea0003800000 */
[--C-:B012---:R-:W-:Y:S01]  /*4a50*/  FADD.FTZ R2, R98, -R0.reuse ;  /* 0x8000000062027221 */ /* 0x107fe20000010000 */
[----:B------:R-:W-:Y:S01]  /*4a60*/  SHF.L.U32 R3, R19, 0x10, RZ ;  /* 0x0000001013037819 */ /* 0x000fe200000006ff */
[----:B------:R-:W-:Y:S01]  /*4a70*/  FADD.FTZ R106, R99, -R0 ;  /* 0x80000000636a7221 */ /* 0x000fe20000010000 */
[----:B------:R-:W-:Y:S01]  /*4a80*/  SHF.L.U32 R105, R47, 0x10, RZ ;  /* 0x000000102f697819 */ /* 0x000fe200000006ff */
[----:B------:R-:W-:Y:S01]  /*4a90*/  FMUL.FTZ R2, R191, R2 ;  /* 0x00000002bf027220 */ /* 0x000fe20000410000 */
[----:B------:R-:W-:Y:S01]  /*4aa0*/  SHF.L.U32 R107, R23, 0x10, RZ ;  /* 0x00000010176b7819 */ /* 0x000fe200000006ff */
[----:B------:R-:W-:Y:S01]  /*4ab0*/  FMUL.FTZ R110, R191, R106 ;  /* 0x0000006abf6e7220 */ /* 0x000fe20000410000 */
[----:B------:R-:W-:Y:S01]  /*4ac0*/  SHF.L.U32 R104, R27, 0x10, RZ ;  /* 0x000000101b687819 */ /* 0x000fe200000006ff */
[----:B------:R-:W-:Y:S01]  /*4ad0*/  FFMA.FTZ R202, R2, R3, R105 ;  /* 0x0000000302ca7223 */ /* 0x000fe20000010069 */
[----:B------:R-:W-:Y:S01]  /*4ae0*/  SHF.L.U32 R3, R18, 0x10, RZ ;  /* 0x0000001012037819 */ /* 0x000fe200000006ff */
[----:B------:R-:W-:Y:S01]  /*4af0*/  IMAD.U32 R105, R46, 0x10000, RZ ;  /* 0x000100002e697824 */ /* 0x000fe200078e00ff */
[----:B------:R-:W-:Y:S01]  /*4b00*/  SHF.L.U32 R113, R142, 0x10, RZ ;  /* 0x000000108e717819 */ /* 0x000fe200000006ff */
[----:B------:R-:W-:Y:S01]  /*4b10*/  FFMA.FTZ R204, R2, R107, R104 ;  /* 0x0000006b02cc7223 */ /* 0x000fe20000010068 */
[--C-:B------:R-:W-:Y:S01]  /*4b20*/  FADD.FTZ R2, R96, -R0.reuse ;  /* 0x8000000060027221 */ /* 0x100fe20000010000 */
[----:B------:R-:W-:Y:S01]  /*4b30*/  SHF.L.U32 R107, R22, 0x10, RZ ;  /* 0x00000010166b7819 */ /* 0x000fe200000006ff */
[----:B------:R-:W-:Y:S01]  /*4b40*/  FADD.FTZ R106, R97, -R0 ;  /* 0x80000000616a7221 */ /* 0x000fe20000010000 */
[----:B------:R-:W-:Y:S01]  /*4b50*/  SHF.L.U32 R104, R26, 0x10, RZ ;  /* 0x000000101a687819 */ /* 0x000fe200000006ff */
[----:B------:R-:W-:Y:S01]  /*4b60*/  FMUL.FTZ R2, R191, R2 ;  /* 0x00000002bf027220 */ /* 0x000fe20000410000 */
[----:B------:R-:W-:Y:S01]  /*4b70*/  SHF.L.U32 R193, R141, 0x10, RZ ;  /* 0x000000108dc17819 */ /* 0x000fe200000006ff */
[----:B------:R-:W-:Y:S01]  /*4b80*/  FMUL.FTZ R108, R191, R106 ;  /* 0x0000006abf6c7220 */ /* 0x000fe20000410000 */
[----:B------:R-:W-:Y:S01]  /*4b90*/  SHF.L.U32 R111, R143, 0x10, RZ ;  /* 0x000000108f6f7819 */ /* 0x000fe200000006ff */
[C---:B------:R-:W-:Y:S01]  /*4ba0*/  FFMA.FTZ R198, R2.reuse, R3, R105 ;  /* 0x0000000302c67223 */ /* 0x040fe20000010069 */
[----:B------:R-:W-:Y:S01]  /*4bb0*/  FFMA.FTZ R200, R2, R107, R104 ;  /* 0x0000006b02c87223 */ /* 0x000fe20000010068 */
[--C-:B------:R-:W-:Y:S01]  /*4bc0*/  FADD.FTZ R2, R82, -R0.reuse ;  /* 0x8000000052027221 */ /* 0x100fe20000010000 */
[----:B------:R-:W-:Y:S01]  /*4bd0*/  FFMA.FTZ R209, R110, R113, R193 ;  /* 0x000000716ed17223 */ /* 0x000fe200000100c1 */
[----:B------:R-:W-:Y:S01]  /*4be0*/  IMAD.U32 R113, R146, 0x10000, RZ ;  /* 0x0001000092717824 */ /* 0x000fe200078e00ff */
[----:B------:R-:W-:Y:S01]  /*4bf0*/  SHF.L.U32 R193, R145, 0x10, RZ ;  /* 0x0000001091c17819 */ /* 0x000fe200000006ff */
[----:B------:R-:W-:Y:S01]  /*4c00*/  FMUL.FTZ R2, R191, R2 ;  /* 0x00000002bf027220 */ /* 0x000fe20000410000 */
[----:B------:R-:W-:Y:S01]  /*4c10*/  SHF.L.U32 R3, R17, 0x10, RZ ;  /* 0x0000001011037819 */ /* 0x000fe200000006ff */
[----:B------:R-:W-:Y:S01]  /*4c20*/  IMAD.U32 R104, R25, 0x10000, RZ ;  /* 0x0001000019687824 */ /* 0x000fe200078e00ff */
[----:B------:R-:W-:Y:S01]  /*4c30*/  SHF.L.U32 R105, R45, 0x10, RZ ;  /* 0x000000102d697819 */ /* 0x000fe200000006ff */
[----:B------:R-:W-:Y:S01]  /*4c40*/  IMAD.U32 R109, R144, 0x10000, RZ ;  /* 0x00010000906d7824 */ /* 0x000fe200078e00ff */
[----:B------:R-:W-:Y:S01]  /*4c50*/  SHF.L.U32 R107, R21, 0x10, RZ ;  /* 0x00000010156b7819 */ /* 0x000fe200000006ff */
[----:B------:R-:W-:Y:S01]  /*4c60*/  FFMA.FTZ R205, R108, R113, R193 ;  /* 0x000000716ccd7223 */ /* 0x000fe200000100c1 */
[----:B------:R-:W-:Y:S01]  /*4c70*/  FADD.FTZ R106, R83, -R0 ;  /* 0x80000000536a7221 */ /* 0x000fe20000010000 */
[C---:B------:R-:W-:Y:S01]  /*4c80*/  FFMA.FTZ R194, R2.reuse, R3, R105 ;  /* 0x0000000302c27223 */ /* 0x040fe20000010069 */
[----:B------:R-:W0:Y:S01]  /*4c90*/  LDC.64 R112, c[0x0][0x428] ;  /* 0x00010a00ff707b82 */ /* 0x000e220000000a00 */
[----:B------:R-:W-:Y:S01]  /*4ca0*/  FFMA.FTZ R196, R2, R107, R104 ;  /* 0x0000006b02c47223 */ /* 0x000fe20000010068 */
[----:B------:R-:W-:Y:S01]  /*4cb0*/  FFMA.FTZ R207, R110, R109, R111 ;  /* 0x0000006d6ecf7223 */ /* 0x000fe2000001006f */
[----:B------:R-:W-:Y:S01]  /*4cc0*/  SHF.L.U32 R109, R148, 0x10, RZ ;  /* 0x00000010946d7819 */ /* 0x000fe200000006ff */
[----:B------:R-:W-:Y:S01]  /*4cd0*/  FMUL.FTZ R190, R191, R106 ;  /* 0x0000006abfbe7220 */ /* 0x000fe20000410000 */
[----:B------:R-:W-:Y:S01]  /*4ce0*/  SHF.L.U32 R111, R147, 0x10, RZ ;  /* 0x00000010936f7819 */ /* 0x000fe200000006ff */
[--C-:B------:R-:W-:Y:S01]  /*4cf0*/  FADD.FTZ R104, R80, -R0.reuse ;  /* 0x8000000050687221 */ /* 0x100fe20000010000 */
[----:B------:R-:W-:Y:S01]  /*4d00*/  SHF.L.U32 R199, R150, 0x10, RZ ;  /* 0x0000001096c77819 */ /* 0x000fe200000006ff */
[----:B------:R-:W1:Y:S01]  /*4d10*/  LDC.64 R2, c[0x0][0x430] ;  /* 0x00010c00ff027b82 */ /* 0x000e620000000a00 */
[----:B------:R-:W-:Y:S01]  /*4d20*/  SHF.L.U32 R201, R149, 0x10, RZ ;  /* 0x0000001095c97819 */ /* 0x000fe200000006ff */
[----:B------:R-:W-:Y:S01]  /*4d30*/  FFMA.FTZ R203, R108, R109, R111 ;  /* 0x0000006d6ccb7223 */ /* 0x000fe2000001006f */
[----:B------:R-:W-:Y:S01]  /*4d40*/  SHF.L.U32 R109, R152, 0x10, RZ ;  /* 0x00000010986d7819 */ /* 0x000fe200000006ff */
[----:B------:R-:W-:Y:S01]  /*4d50*/  FADD.FTZ R108, R81, -R0 ;  /* 0x80000000516c7221 */ /* 0x000fe20000010000 */
[----:B------:R-:W-:Y:S01]  /*4d60*/  SHF.L.U32 R111, R151, 0x10, RZ ;  /* 0x00000010976f7819 */ /* 0x000fe200000006ff */
[----:B------:R-:W-:Y:S01]  /*4d70*/  IMAD.U32 R105, R16, 0x10000, RZ ;  /* 0x0001000010697824 */ /* 0x000fe200078e00ff */
[----:B------:R-:W-:Y:S01]  /*4d80*/  SHF.L.U32 R107, R44, 0x10, RZ ;  /* 0x000000102c6b7819 */ /* 0x000fe200000006ff */
[----:B------:R-:W-:Y:S01]  /*4d90*/  IMAD.U32 R193, R155, 0x10000, RZ ;  /* 0x000100009bc17824 */ /* 0x000fe200078e00ff */
[----:B------:R-:W-:Y:S01]  /*4da0*/  SHF.L.U32 R106, R24, 0x10, RZ ;  /* 0x00000010186a7819 */ /* 0x000fe200000006ff */
[----:B------:R-:W-:Y:S01]  /*4db0*/  FFMA.FTZ R197, R190, R109, R111 ;  /* 0x0000006dbec57223 */ /* 0x000fe2000001006f */
[----:B------:R-:W-:Y:S01]  /*4dc0*/  SHF.L.U32 R111, R156, 0x10, RZ ;  /* 0x000000109c6f7819 */ /* 0x000fe200000006ff */
[C---:B------:R-:W-:Y:S01]  /*4dd0*/  FMUL.FTZ R104, R191.reuse, R104 ;  /* 0x00000068bf687220 */ /* 0x040fe20000410000 */
[----:B------:R-:W-:Y:S01]  /*4de0*/  SHF.L.U32 R109, R20, 0x10, RZ ;  /* 0x00000010146d7819 */ /* 0x000fe200000006ff */
[----:B------:R-:W-:Y:S01]  /*4df0*/  FMUL.FTZ R110, R191, R108 ;  /* 0x0000006cbf6e7220 */ /* 0x000fe20000410000 */
[----:B------:R-:W-:Y:S01]  /*4e00*/  SHF.L.U32 R195, R154, 0x10, RZ ;  /* 0x000000109ac37819 */ /* 0x000fe200000006ff */
[----:B------:R-:W-:Y:S01]  /*4e10*/  FFMA.FTZ R199, R190, R199, R201 ;  /* 0x000000c7bec77223 */ /* 0x000fe200000100c9 */
[----:B------:R-:W-:Y:S01]  /*4e20*/  SHF.L.U32 R192, R153, 0x10, RZ ;  /* 0x0000001099c07819 */ /* 0x000fe200000006ff */
[----:B------:R-:W-:Y:S01]  /*4e30*/  FFMA.FTZ R108, R104, R105, R107 ;  /* 0x00000069686c7223 */ /* 0x000fe2000001006b */
[----:B------:R-:W-:Y:S01]  /*4e40*/  FFMA.FTZ R111, R110, R111, R193 ;  /* 0x0000006f6e6f7223 */ /* 0x000fe200000100c1 */
        /* <DEDUP_REMOVED lines=8> */
[----:B------:R-:W-:Y:S02]  /*4ed0*/  F2FP.BF16.F32.PACK_AB R111, R209, R204 ;  /* 0x000000ccd16f723e */ /* 0x000fe400000010ff */
[----:B------:R-:W-:Y:S01]  /*4ee0*/  F2FP.BF16.F32.PACK_AB R110, R205, R200 ;  /* 0x000000c8cd6e723e */ /* 0x000fe200000010ff */
[----:B------:R4:W-:Y:S01]  /*4ef0*/  STG.E.128 desc[UR6][R112.64], R104 ;  /* 0x0000006870007986 */ /* 0x0009e2000c101d06 */
[----:B------:R-:W-:Y:S02]  /*4f00*/  F2FP.BF16.F32.PACK_AB R109, R199, R196 ;  /* 0x000000c4c76d723e */ /* 0x000fe400000010ff */
[----:B------:R-:W-:Y:S02]  /*4f10*/  F2FP.BF16.F32.PACK_AB R108, R195, R190 ;  /* 0x000000bec36c723e */ /* 0x000fe400000010ff */
[----:B------:R-:W-:-:S03]  /*4f20*/  IADD3 R189, PT, PT, R189, 0x20, RZ ;  /* 0x00000020bdbd7810 */ /* 0x000fc60007ffe0ff */
[----:B------:R4:W-:Y:S04]  /*4f30*/  STG.E.128 desc[UR6][R2.64], R108 ;  /* 0x0000006c02007986 */ /* 0x0009e8000c101d06 */
.L_x_6765:
[----:B------:R-:W-:Y:S05]  /*4f40*/  BSYNC.RECONVERGENT B0 ;  /* 0x0000000000007941 */ /* 0x000fea0003800200 */
.L_x_6764:
[----:B------:R-:W-:Y:S04]  /*4f50*/  BSSY.RECONVERGENT B0, `(.L_x_6766) ;  /* 0x0000050000007945 */ /* 0x000fe80003800200 */
[----:B------:R-:W-:Y:S05]  /*4f60*/  @!P2 BRA `(.L_x_6767) ;  /* 0x000000040038a947 */ /* 0x000fea0003800000 */
[--C-:B012-4-:R-:W-:Y:S01]  /*4f70*/  FADD.FTZ R2, R84, -R0.reuse ;  /* 0x8000000054027221 */ /* 0x117fe20000010000 */
[--C-:B------:R-:W-:Y:S01]  /*4f80*/  FADD.FTZ R104, R85, -R0.reuse ;  /* 0x8000000055687221 */ /* 0x100fe20000010000 */
[----:B------:R-:W-:Y:S01]  /*4f90*/  SHF.L.U32 R3, R48, 0x10, RZ ;  /* 0x0000001030037819 */ /* 0x000fe200000006ff */
[----:B------:R-:W-:Y:S02]  /*4fa0*/  IMAD.U32 R105, R56, 0x10000, RZ ;  /* 0x0001000038697824 */ /* 0x000fe400078e00ff */
[----:B------:R-:W-:Y:S01]  /*4fb0*/  FMUL.FTZ R2, R191, R2 ;  /* 0x00000002bf027220 */ /* 0x000fe20000410000 */
[--C-:B------:R-:W-:Y:S01]  /*4fc0*/  FADD.FTZ R112, R100, -R0.reuse ;  /* 0x8000000064707221 */ /* 0x100fe20000010000 */
[--C-:B------:R-:W-:Y:S01]  /*4fd0*/  FADD.FTZ R106, R86, -R0.reuse ;  /* 0x80000000566a7221 */ /* 0x100fe20000010000 */
[--C-:B------:R-:W-:Y:S01]  /*4fe0*/  FADD.FTZ R108, R87, -R0.reuse ;  /* 0x80000000576c7221 */ /* 0x100fe20000010000 */
[--C-:B------:R-:W-:Y:S01]  /*4ff0*/  FADD.FTZ R194, R101, -R0.reuse ;  /* 0x8000000065c27221 */ /* 0x100fe20000010000 */
[--C-:B------:R-:W-:Y:S01]  /*5000*/  FADD.FTZ R196, R102, -R0.reuse ;  /* 0x8000000066c47221 */ /* 0x100fe20000010000 */
[----:B------:R-:W-:Y:S01]  /*5010*/  FADD.FTZ R198, R103, -R0 ;  /* 0x8000000067c67221 */ /* 0x000fe20000010000 */
[C---:B------:R-:W-:Y:S01]  /*5020*/  FMUL.FTZ R0, R191.reuse, R104 ;  /* 0x00000068bf007220 */ /* 0x040fe20000410000 */
[----:B------:R-:W-:Y:S01]  /*5030*/  FFMA.FTZ R104, R2, R3, R105 ;  /* 0x0000000302687223 */ /* 0x000fe20000010069 */
[----:B------:R-:W-:Y:S01]  /*5040*/  FMUL.FTZ R192, R191, R112 ;  /* 0x00000070bfc07220 */ /* 0x000fe20000410000 */
        /* <DEDUP_REMOVED lines=12> */
[----:B------:R-:W-:Y:S01]  /*5110*/  SHF.L.U32 R195, R53, 0x10, RZ ;  /* 0x0000001035c37819 */ /* 0x000fe200000006ff */
[----:B------:R-:W0:Y:S01]  /*5120*/  LDC.64 R2, c[0x0][0x428] ;  /* 0x00010a00ff027b82 */ /* 0x000e220000000a00 */
[----:B------:R-:W-:Y:S01]  /*5130*/  SHF.L.U32 R106, R137, 0x10, RZ ;  /* 0x00000010896a7819 */ /* 0x000fe200000006ff */
[C---:B------:R-:W-:Y:S01]  /*5140*/  FFMA.FTZ R105, R110.reuse, R113, R193 ;  /* 0x000000716e697223 */ /* 0x040fe200000100c1 */
[C---:B------:R-:W-:Y:S01]  /*5150*/  FMUL.FTZ R194, R191.reuse, R194 ;  /* 0x000000c2bfc27220 */ /* 0x040fe20000410000 */
[----:B------:R-:W-:Y:S01]  /*5160*/  FFMA.FTZ R109, R110, R195, R112 ;  /* 0x000000c36e6d7223 */ /* 0x000fe20000010070 */
[C---:B------:R-:W-:Y:S01]  /*5170*/  FMUL.FTZ R196, R191.reuse, R196 ;  /* 0x000000c4bfc47220 */ /* 0x040fe20000410000 */
[----:B------:R-:W-:Y:S01]  /*5180*/  FMUL.FTZ R198, R191, R198 ;  /* 0x000000c6bfc67220 */ /* 0x000fe20000410000 */
[----:B------:R-:W-:Y:S01]  /*5190*/  FFMA.FTZ R191, R0, R111, R106 ;  /* 0x0000006f00bf7223 */ /* 0x000fe2000001006a */
[----:B------:R-:W1:Y:S01]  /*51a0*/  LDC.64 R112, c[0x0][0x430] ;  /* 0x00010c00ff707b82 */ /* 0x000e620000000a00 */
        /* <DEDUP_REMOVED lines=8> */
[----:B------:R-:W-:-:S02]  /*5230*/  SHF.L.U32 R199, R58, 0x10, RZ ;  /* 0x000000103ac77819 */ /* 0x000fc400000006ff */
[----:B------:R-:W-:Y:S01]  /*5240*/  SHF.L.U32 R201, R54, 0x10, RZ ;  /* 0x0000001036c97819 */ /* 0x000fe200000006ff */
[----:B------:R-:W-:Y:S01]  /*5250*/  FFMA.FTZ R190, R190, R195, R106 ;  /* 0x000000c3bebe7223 */ /* 0x000fe2000001006a */
[----:B------:R-:W-:Y:S01]  /*5260*/  SHF.L.U32 R110, R62, 0x10, RZ ;  /* 0x000000103e6e7819 */ /* 0x000fe200000006ff */
[----:B------:R-:W-:Y:S01]  /*5270*/  FFMA.FTZ R106, R192, R197, R199 ;  /* 0x000000c5c06a7223 */ /* 0x000fe200000100c7 */
[----:B------:R-:W-:Y:S01]  /*5280*/  SHF.L.U32 R203, R132, 0x10, RZ ;  /* 0x0000001084cb7819 */ /* 0x000fe200000006ff */
[----:B------:R-:W-:Y:S01]  /*5290*/  IMAD.U32 R199, R55, 0x10000, RZ ;  /* 0x0001000037c77824 */ /* 0x000fe200078e00ff */
[----:B------:R-:W-:Y:S01]  /*52a0*/  SHF.L.U32 R111, R130, 0x10, RZ ;  /* 0x00000010826f7819 */ /* 0x000fe200000006ff */
[----:B------:R-:W-:Y:S01]  /*52b0*/  FFMA.FTZ R110, R192, R201, R110 ;  /* 0x000000c9c06e7223 */ /* 0x000fe2000001006e */
[----:B------:R-:W-:Y:S01]  /*52c0*/  SHF.L.U32 R193, R129, 0x10, RZ ;  /* 0x0000001081c17819 */ /* 0x000fe200000006ff */
[----:B------:R-:W-:Y:S01]  /*52d0*/  FFMA.FTZ R203, R194, R203, R205 ;  /* 0x000000cbc2cb7223 */ /* 0x000fe200000100cd */
[----:B------:R-:W-:Y:S01]  /*52e0*/  SHF.L.U32 R192, R63, 0x10, RZ ;  /* 0x000000103fc07819 */ /* 0x000fe200000006ff */
[----:B0-----:R-:W-:Y:S01]  /*52f0*/  IMAD.WIDE.U32 R2, R189, 0x10, R2 ;  /* 0x00000010bd027825 */ /* 0x001fe200078e0002 */
[----:B------:R-:W-:-:S03]  /*5300*/  SHF.L.U32 R195, R51, 0x10, RZ ;  /* 0x0000001033c37819 */ /* 0x000fc600000006ff */
[----:B------:R-:W-:Y:S01]  /*5310*/  FFMA.FTZ R193, R194, R111, R193 ;  /* 0x0000006fc2c17223 */ /* 0x000fe200000100c1 */
[----:B------:R-:W-:Y:S01]  /*5320*/  SHF.L.U32 R197, R59, 0x10, RZ ;  /* 0x000000103bc57819 */ /* 0x000fe200000006ff */
[----:B------:R-:W-:Y:S01]  /*5330*/  FFMA.FTZ R111, R196, R199, R192 ;  /* 0x000000c7c46f7223 */ /* 0x000fe200000100c0 */
[----:B------:R-:W-:Y:S01]  /*5340*/  SHF.L.U32 R201, R128, 0x10, RZ ;  /* 0x0000001080c97819 */ /* 0x000fe200000006ff */
[----:B-1----:R-:W-:Y:S01]  /*5350*/  IMAD.WIDE.U32 R112, R189, 0x10, R112 ;  /* 0x00000010bd707825 */ /* 0x002fe200078e0070 */
[----:B------:R-:W-:-:S03]  /*5360*/  SHF.L.U32 R205, R119, 0x10, RZ ;  /* 0x0000001077cd7819 */ /* 0x000fc600000006ff */
[----:B------:R-:W-:Y:S01]  /*5370*/  FFMA.FTZ R195, R196, R195, R197 ;  /* 0x000000c3c4c37223 */ /* 0x000fe200000100c5 */
[----:B------:R-:W-:Y:S02]  /*5380*/  SHF.L.U32 R207, R118, 0x10, RZ ;  /* 0x0000001076cf7819 */ /* 0x000fe400000006ff */
[----:B------:R-:W-:Y:S01]  /*5390*/  F2FP.BF16.F32.PACK_AB R104, R107, R104 ;  /* 0x000000686b68723e */ /* 0x000fe200000010ff */
[C---:B------:R-:W-:Y:S01]  /*53a0*/  FFMA.FTZ R192, R198.reuse, R201, R205 ;  /* 0x000000c9c6c07223 */ /* 0x040fe200000100cd */
[----:B------:R-:W-:Y:S01]  /*53b0*/  F2FP.BF16.F32.PACK_AB R106, R203, R106 ;  /* 0x0000006acb6a723e */ /* 0x000fe200000010ff */
[----:B------:R-:W-:Y:S01]  /*53c0*/  FFMA.FTZ R200, R198, R207, R200 ;  /* 0x000000cfc6c87223 */ /* 0x000fe200000100c8 */
[----:B------:R-:W-:Y:S02]  /*53d0*/  F2FP.BF16.F32.PACK_AB R105, R0, R105 ;  /* 0x000000690069723e */ /* 0x000fe400000010ff */
[----:B------:R-:W-:Y:S02]  /*53e0*/  F2FP.BF16.F32.PACK_AB R107, R192, R195 ;  /* 0x000000c3c06b723e */ /* 0x000fe400000010ff */
[----:B------:R-:W-:-:S02]  /*53f0*/  F2FP.BF16.F32.PACK_AB R111, R200, R111 ;  /* 0x0000006fc86f723e */ /* 0x000fc400000010ff */
[----:B------:R-:W-:Y:S01]  /*5400*/  F2FP.BF16.F32.PACK_AB R110, R193, R110 ;  /* 0x0000006ec16e723e */ /* 0x000fe200000010ff */
[----:B------:R0:W-:Y:S01]  /*5410*/  STG.E.128 desc[UR6][R2.64], R104 ;  /* 0x0000006802007986 */ /* 0x0001e2000c101d06 */
[----:B------:R-:W-:Y:S02]  /*5420*/  F2FP.BF16.F32.PACK_AB R109, R190, R109 ;  /* 0x0000006dbe6d723e */ /* 0x000fe400000010ff */
[----:B------:R-:W-:-:S05]  /*5430*/  F2FP.BF16.F32.PACK_AB R108, R191, R108 ;  /* 0x0000006cbf6c723e */ /* 0x000fca00000010ff */
[----:B------:R0:W-:Y:S02]  /*5440*/  STG.E.128 desc[UR6][R112.64], R108 ;  /* 0x0000006c70007986 */ /* 0x0001e4000c101d06 */
.L_x_6767:
[----:B------:R-:W-:Y:S05]  /*5450*/  BSYNC.RECONVERGENT B0 ;  /* 0x0000000000007941 */ /* 0x000fea0003800200 */
.L_x_6766:
[----:B012-4-:R-:W0:Y:S02]  /*5460*/  LDC.64 R2, c[0x0][0x380] ;  /* 0x0000e000ff027b82 */ /* 0x017e240000000a00 */
[----:B0-----:R-:W-:-:S04]  /*5470*/  LEA R116, R2, R116, 0x2 ;  /* 0x0000007402747211 */ /* 0x001fc800078e10ff */
[----:B------:R-:W-:-:S13]  /*5480*/  ISETP.GE.AND P1, PT, R116, R3, PT ;  /* 0x000000037400720c */ /* 0x000fda0003f26270 */
[----:B------:R-:W-:Y:S05]  /*5490*/  @!P1 BRA `(.L_x_6768) ;  /* 0xffffffc0001c9947 */ /* 0x000fea000383ffff */
[----:B------:R-:W-:Y:S05]  /*54a0*/  EXIT ;  /* 0x000000000000794d */ /* 0x000fea0003800000 */
.L_x_6759:
[----:B------:R-:W-:Y:S01]  /*54b0*/  HFMA2 R112, -RZ, RZ, 0, 5.9604644775390625e-08 ;  /* 0x00000001ff707431 */ /* 0x000fe200000001ff */
[----:B------:R-:W-:Y:S01]  /*54c0*/  BSSY B0, `(.L_x_6769) ;  /* 0x0000007000007945 */ /* 0x000fe20003800000 */
[----:B------:R-:W-:Y:S01]  /*54d0*/  MOV R113, R3 ;  /* 0x0000000300717202 */ /* 0x000fe20000000f00 */
[----:B------:R-:W-:Y:S01]  /*54e0*/  IMAD.MOV.U32 R110, RZ, RZ, -0x1 ;  /* 0xffffffffff6e7424 */ /* 0x000fe200078e00ff */
[----:B------:R-:W-:-:S07]  /*54f0*/  MOV R191, 0x1f ;  /* 0x0000001f00bf7802 */ /* 0x000fce0000000f00 */
[----:B---3--:R-:W-:Y:S05]  /*5500*/  WARPSYNC.COLLECTIVE R110, `(.L_x_6770) ;  /* 0x000000006e087348 */ /* 0x008fea0003c00000 */
[----:B------:R0:W1:Y:S02]  /*5510*/  SHFL.BFLY P6, R111, R113, R112, R191 ;  /* 0x0c000070716f7389 */ /* 0x00006400000c00bf */
[----:B01-3--:R-:W-:Y:S05]  /*5520*/  ENDCOLLECTIVE ;  /* 0x000000000000791b */ /* 0x00bfea0003800000 */
.L_x_6770:
[----:B------:R-:W-:Y:S05]  /*5530*/  BSYNC B0 ;  /* 0x0000000000007941 */ /* 0x000fea0003800000 */
.L_x_6769:
[----:B------:R-:W-:Y:S01]  /*5540*/  MOV R0, R111 ;  /* 0x0000006f00007202 */ /* 0x000fe20000000f00 */
[----:B------:R-:W-:Y:S01]  /*5550*/  HFMA2 R112, -RZ, RZ, 0, 1.1920928955078125e-07 ;  /* 0x00000002ff707431 */ /* 0x000fe200000001ff */
[----:B------:R-:W-:Y:S01]  /*5560*/  MOV R191, 0x1f ;  /* 0x0000001f00bf7802 */ /* 0x000fe20000000f00 */
[----:B------:R-:W-:Y:S01]  /*5570*/  IMAD.MOV.U32 R110, RZ, RZ, -0x1 ;  /* 0xffffffffff6e7424 */ /* 0x000fe200078e00ff */
[----:B------:R-:W0:Y:S01]  /*5580*/  LDC R106, c[0x0][0x400] ;  /* 0x00010000ff6a7b82 */ /* 0x000e220000000800 */
[----:B------:R-:W-:-:S05]  /*5590*/  FADD.FTZ R2, R3, R0 ;  /* 0x0000000003027221 */ /* 0x000fca0000010000 */
[----:B------:R-:W-:-:S07]  /*55a0*/  MOV R113, R2 ;  /* 0x0000000200717202 */ /* 0x000fce0000000f00 */
[----:B0-----:R-:W-:Y:S05]  /*55b0*/  WARPSYNC.COLLECTIVE R110, `(.L_x_6771) ;  /* 0x000000006e087348 */ /* 0x001fea0003c00000 */
[----:B------:R1:W2:Y:S02]  /*55c0*/  SHFL.BFLY P6, R111, R113, R112, R191 ;  /* 0x0c000070716f7389 */ /* 0x0002a400000c00bf */
[----:B012---:R-:W-:Y:S05]  /*55d0*/  ENDCOLLECTIVE ;  /* 0x000000000000791b */ /* 0x007fea0003800000 */
.L_x_6771:
[----:B------:R-:W-:Y:S01]  /*55e0*/  HFMA2 R112, -RZ, RZ, 0, 2.384185791015625e-07 ;  /* 0x00000004ff707431 */ /* 0x000fe200000001ff */
[----:B------:R-:W-:-:S05]  /*55f0*/  MOV R105, R111 ;  /* 0x0000006f00697202 */ /* 0x000fca0000000f00 */
[----:B------:R-:W-:-:S05]  /*5600*/  FADD.FTZ R105, R2, R105 ;  /* 0x0000006902697221 */ /* 0x000fca0000010000 */
[----:B------:R-:W-:-:S07]  /*5610*/  MOV R113, R105 ;  /* 0x0000006900717202 */ /* 0x000fce0000000f00 */
[----:B------:R-:W-:Y:S05]  /*5620*/  WARPSYNC.COLLECTIVE R110, `(.L_x_6772) ;  /* 0x000000006e087348 */ /* 0x000fea0003c00000 */
[----:B------:R0:W1:Y:S02]  /*5630*/  SHFL.BFLY P6, R111, R113, R112, R191 ;  /* 0x0c000070716f7389 */ /* 0x00006400000c00bf */
[----:B01----:R-:W-:Y:S05]  /*5640*/  ENDCOLLECTIVE ;  /* 0x000000000000791b */ /* 0x003fea0003800000 */
.L_x_6772:
[----:B------:R-:W-:Y:S01]  /*5650*/  HFMA2 R112, -RZ, RZ, 0, 4.76837158203125e-07 ;  /* 0x00000008ff707431 */ /* 0x000fe200000001ff */
[----:B------:R-:W-:-:S05]  /*5660*/  MOV R0, R111 ;  /* 0x0000006f00007202 */ /* 0x000fca0000000f00 */
[----:B------:R-:W-:-:S04]  /*5670*/  FADD.FTZ R104, R105, R0 ;  /* 0x0000000069687221 */ /* 0x000fc80000010000 */
[----:B------:R-:W-:-:S07]  /*5680*/  IMAD.MOV.U32 R113, RZ, RZ, R104 ;  /* 0x000000ffff717224 */ /* 0x000fce00078e0068 */
[----:B------:R-:W-:Y:S05]  /*5690*/  WARPSYNC.COLLECTIVE R110, `(.L_x_6773) ;  /* 0x000000006e087348 */ /* 0x000fea0003c00000 */
[----:B------:R0:W1:Y:S02]  /*56a0*/  SHFL.BFLY P6, R111, R113, R112, R191 ;  /* 0x0c000070716f7389 */ /* 0x00006400000c00bf */
[----:B01----:R-:W-:Y:S05]  /*56b0*/  ENDCOLLECTIVE ;  /* 0x000000000000791b */ /* 0x003fea0003800000 */
.L_x_6773:
[----:B------:R-:W-:Y:S01]  /*56c0*/  HFMA2 R112, -RZ, RZ, 0, 9.5367431640625e-07 ;  /* 0x00000010ff707431 */ /* 0x000fe200000001ff */
[----:B------:R-:W-:-:S05]  /*56d0*/  MOV R107, R111 ;  /* 0x0000006f006b7202 */ /* 0x000fca0000000f00 */
[----:B------:R-:W-:-:S05]  /*56e0*/  FADD.FTZ R108, R104, R107 ;  /* 0x0000006b686c7221 */ /* 0x000fca0000010000 */
[----:B------:R-:W-:-:S07]  /*56f0*/  MOV R113, R108 ;  /* 0x0000006c00717202 */ /* 0x000fce0000000f00 */
[----:B------:R-:W-:Y:S05]  /*5700*/  WARPSYNC.COLLECTIVE R110, `(.L_x_6774) ;  /* 0x000000006e087348 */ /* 0x000fea0003c00000 */
[----:B------:R0:W1:Y:S02]  /*5710*/  SHFL.BFLY P6, R111, R113, R112, R191 ;  /* 0x0c000070716f7389 */ /* 0x00006400000c00bf */
[----:B01----:R-:W-:Y:S05]  /*5720*/  ENDCOLLECTIVE ;  /* 0x000000000000791b */ /* 0x003fea0003800000 */
.L_x_6774:
[----:B------:R-:W-:Y:S02]  /*5730*/  HFMA2 R112, -RZ, RZ, 0, 5.9604644775390625e-08 ;  /* 0x00000001ff707431 */ /* 0x000fe400000001ff */
        /* <DEDUP_REMOVED lines=72> */
.L_x_6775:
[----:B------:R-:W-:Y:S01]  /*5bc0*/  IMAD.MOV.U32 R112, RZ, RZ, 0x2 ;  /* 0x00000002ff707424 */ /* 0x000fe200078e00ff */
[----:B------:R-:W-:-:S05]  /*5bd0*/  MOV R3, R111 ;  /* 0x0000006f00037202 */ /* 0x000fca0000000f00 */
[----:B------:R-:W-:-:S05]  /*5be0*/  FADD.FTZ R3, R0, R3 ;  /* 0x0000000300037221 */ /* 0x000fca0000010000 */
[----:B------:R-:W-:-:S07]  /*5bf0*/  MOV R113, R3 ;  /* 0x0000000300717202 */ /* 0x000fce0000000f00 */
[----:B------:R-:W-:Y:S05]  /*5c00*/  WARPSYNC.COLLECTIVE R110, `(.L_x_6776) ;  /* 0x000000006e087348 */ /* 0x000fea0003c00000 */
[----:B------:R0:W1:Y:S02]  /*5c10*/  SHFL.BFLY P6, R111, R113, R112, R191 ;  /* 0x0c000070716f7389 */ /* 0x00006400000c00bf */
[----:B01----:R-:W-:Y:S05]  /*5c20*/  ENDCOLLECTIVE ;  /* 0x000000000000791b */ /* 0x003fea0003800000 */
.L_x_6776:
[----:B------:R-:W-:Y:S01]  /*5c30*/  HFMA2 R112, -RZ, RZ, 0, 2.384185791015625e-07 ;  /* 0x00000004ff707431 */ /* 0x000fe200000001ff */
[----:B------:R-:W-:-:S05]  /*5c40*/  MOV R2, R111 ;  /* 0x0000006f00027202 */ /* 0x000fca0000000f00 */
[----:B------:R-:W-:-:S05]  /*5c50*/  FADD.FTZ R2, R3, R2 ;  /* 0x0000000203027221 */ /* 0x000fca0000010000 */
[----:B------:R-:W-:-:S07]  /*5c60*/  MOV R113, R2 ;  /* 0x0000000200717202 */ /* 0x000fce0000000f00 */
[----:B------:R-:W-:Y:S05]  /*5c70*/  WARPSYNC.COLLECTIVE R110, `(.L_x_6777) ;  /* 0x000000006e087348 */ /* 0x000fea0003c00000 */
[----:B------:R0:W1:Y:S02]  /*5c80*/  SHFL.BFLY P6, R111, R113, R112, R191 ;  /* 0x0c000070716f7389 */ /* 0x00006400000c00bf */
[----:B01----:R-:W-:Y:S05]  /*5c90*/  ENDCOLLECTIVE ;  /* 0x000000000000791b */ /* 0x003fea0003800000 */
.L_x_6777:
[----:B------:R-:W-:Y:S01]  /*5ca0*/  HFMA2 R112, -RZ, RZ, 0, 4.76837158203125e-07 ;  /* 0x00000008ff707431 */ /* 0x000fe200000001ff */
[----:B------:R-:W-:-:S05]  /*5cb0*/  MOV R105, R111 ;  /* 0x0000006f00697202 */ /* 0x000fca0000000f00 */
[----:B------:R-:W-:-:S04]  /*5cc0*/  FADD.FTZ R105, R2, R105 ;  /* 0x0000006902697221 */ /* 0x000fc80000010000 */
[----:B------:R-:W-:-:S07]  /*5cd0*/  IMAD.MOV.U32 R113, RZ, RZ, R105 ;  /* 0x000000ffff717224 */ /* 0x000fce00078e0069 */
[----:B------:R-:W-:Y:S05]  /*5ce0*/  WARPSYNC.COLLECTIVE R110, `(.L_x_6778) ;  /* 0x000000006e087348 */ /* 0x000fea0003c00000 */
[----:B------:R0:W1:Y:S02]  /*5cf0*/  SHFL.BFLY P6, R111, R113, R112, R191 ;  /* 0x0c000070716f7389 */ /* 0x00006400000c00bf */
[----:B01----:R-:W-:Y:S05]  /*5d00*/  ENDCOLLECTIVE ;  /* 0x000000000000791b */ /* 0x003fea0003800000 */
.L_x_6778:
[----:B------:R-:W-:Y:S01]  /*5d10*/  HFMA2 R112, -RZ, RZ, 0, 9.5367431640625e-07 ;  /* 0x00000010ff707431 */ /* 0x000fe200000001ff */
[----:B------:R-:W-:-:S05]  /*5d20*/  MOV R104, R111 ;  /* 0x0000006f00687202 */ /* 0x000fca0000000f00 */
[----:B------:R-:W-:-:S05]  /*5d30*/  FADD.FTZ R104, R105, R104 ;  /* 0x0000006869687221 */ /* 0x000fca0000010000 */
[----:B------:R-:W-:-:S07]  /*5d40*/  MOV R113, R104 ;  /* 0x0000006800717202 */ /* 0x000fce0000000f00 */
[----:B------:R-:W-:Y:S05]  /*5d50*/  WARPSYNC.COLLECTIVE R110, `(.L_x_6779) ;  /* 0x000000006e087348 */ /* 0x000fea0003c00000 */
[----:B------:R0:W1:Y:S02]  /*5d60*/  SHFL.BFLY P6, R111, R113, R112, R191 ;  /* 0x0c000070716f7389 */ /* 0x00006400000c00bf */
[----:B01----:R-:W-:Y:S05]  /*5d70*/  ENDCOLLECTIVE ;  /* 0x000000000000791b */ /* 0x003fea0003800000 */
.L_x_6779:
[----:B------:R-:W-:Y:S05]  /*5d80*/  BRA `(.L_x_6780) ;  /* 0xffffffe000587947 */ /* 0x000fea000383ffff */
.L_x_6781:
        /* <DEDUP_REMOVED lines=15> */
.L_x_22694:


//--------------------- .text._ZN10layer_norm31ln_parallel_residual_fwd_kernelINS_13Kernel_traitsI13__nv_bfloat16S2_fS2_fjLj1024ELj1ELj4ELj1ELj16ENS_18Kernel_traits_baseILj1024ES2_S2_fS2_fjLj128EEEEELb0ELb0ELb1EEEvNS_9FwdParamsE --------------------------
	.section	.text._ZN10layer_norm31ln_parallel_residual_fwd_kernelINS_13Kernel_traitsI13__nv_bfloat16S2_fS2_fjLj1024ELj1ELj4ELj1ELj16ENS_18Kernel_traits_baseILj1024ES2_S2_fS2_fjLj128EEEEELb0ELb0ELb1EEEvNS_9FwdParamsE,"ax",@progbits
	.align	128
        .global         _ZN10layer_norm31ln_parallel_residual_fwd_kernelINS_13Kernel_traitsI13__nv_bfloat16S2_fS2_fjLj1024ELj1ELj4ELj1ELj16ENS_18Kernel_traits_baseILj1024ES2_S2_fS2_fjLj128EEEEELb0ELb0ELb1EEEvNS_9FwdParamsE
        .type           _ZN10layer_norm31ln_parallel_residual_fwd_kernelINS_13Kernel_traitsI13__nv_bfloat16S2_fS2_fjLj1024ELj1ELj4ELj1ELj16ENS_18Kernel_traits_baseILj1024ES2_S2_fS2_fjLj128EEEEELb0ELb0ELb1EEEvNS_9FwdParamsE,@function
        .size           _ZN10layer_norm31ln_parallel_residual_fwd_kernelINS_13Kernel_traitsI13__nv_bfloat16S2_fS2_fjLj1024ELj1ELj4ELj1ELj16ENS_18Kernel_traits_baseILj1024ES2_S2_fS2_fjLj128EEEEELb0ELb0ELb1EEEvNS_9FwdParamsE,(.L_x_22695 - _ZN10layer_norm31ln_parallel_residual_fwd_kernelINS_13Kernel_traitsI13__nv_bfloat16S2_fS2_fjLj1024ELj1ELj4ELj1ELj16ENS_18Kernel_traits_baseILj1024ES2_S2_fS2_fjLj128EEEEELb0ELb0ELb1EEEvNS_9FwdParamsE)
        .other          _ZN10layer_norm31ln_parallel_residual_fwd_kernelINS_13Kernel_traitsI13__nv_bfloat16S2_fS2_fjLj1024ELj1ELj4ELj1ELj16ENS_18Kernel_traits_baseILj1024ES2_S2_fS2_fjLj128EEEEELb0ELb0ELb1EEEvNS_9FwdParamsE,@"STO_CUDA_ENTRY STV_DEFAULT"
_ZN10layer_norm31ln_parallel_residual_fwd_kernelINS_13Kernel_traitsI13__nv_bfloat16S2_fS2_fjLj1024ELj1ELj4ELj1ELj16ENS_18Kernel_traits_baseILj1024ES2_S2_fS2_fjLj128EEEEELb0ELb0ELb1EEEvNS_9FwdParamsE:
.text._ZN10layer_norm31ln_parallel_residual_fwd_kernelINS_13Kernel_traitsI13__nv_bfloat16S2_fS2_fjLj1024ELj1ELj4ELj1ELj16ENS_18Kernel_traits_baseILj1024ES2_S2_fS2_fjLj128EEEEELb0ELb0ELb1EEEvNS_9FwdParamsE:
[----:B------:R-:W-:Y:S01]  /*0000*/  LDC R1, c[0x0][0x37c] ;  /* 0x0000df00ff017b82 */ /* 0x000fe20000000800 */
[----:B------:R-:W0:Y:S01]  /*0010*/  S2R R108, SR_TID.X ;  /* 0x00000000006c7919 */ /* 0x000e220000002100 */
[----:B------:R-:W1:Y:S06]  /*0020*/  LDCU.64 UR8, c[0x0][0x438] ;  /* 0x00008700ff0877ac */ /* 0x000e6c0008000a00 */
[----:B------:R-:W2:Y:S01]  /*0030*/  S2UR UR4, SR_CTAID.X ;  /* 0x00000000000479c3 */ /* 0x000ea20000002500 */
[----:B------:R-:W3:Y:S01]  /*0040*/  LDCU.64 UR6, c[0x0][0x358] ;  /* 0x00006b00ff0677ac */ /* 0x000ee20008000a00 */
[----:B-1----:R-:W-:-:S04]  /*0050*/  UISETP.NE.U32.AND UP0, UPT, UR8, URZ, UPT ;  /* 0x000000ff0800728c */ /* 0x002fc8000bf05070 */
[----:B------:R-:W-:Y:S02]  /*0060*/  UISETP.NE.AND.EX UP0, UPT, UR9, URZ, UPT, UP0 ;  /* 0x000000ff0900728c */ /* 0x000fe4000bf05300 */
[----:B--2---:R-:W-:Y:S01]  /*0070*/  USHF.L.U32 UR4, UR4, 0x2, URZ ;  /* 0x0000000204047899 */ /* 0x004fe200080006ff */
[----:B0-----:R-:W-:Y:S02]  /*0080*/  SHF.R.U32.HI R109, RZ, 0x5, R108 ;  /* 0x00000005ff6d7819 */ /* 0x001fe4000001166c */
[----:B------:R-:W-:-:S03]  /*0090*/  LOP3.LUT R108, R108, 0x1f, RZ, 0xc0, !PT ;  /* 0x0000001f6c6c7812 */ /* 0x000fc600078ec0ff */
[----:B------:R-:W-:Y:S01]  /*00a0*/  LOP3.LUT R109, R109, UR4, RZ, 0xfc, !PT ;  /* 0x000000046d6d7c12 */ /* 0x000fe2000f8efcff */
[----:B---3--:R-:W-:Y:S06]  /*00b0*/  BRA.U UP0, `(.L_x_6782) ;  /* 0x0000000100f07547 */ /* 0x008fec000b800000 */
        /* <DEDUP_REMOVED lines=33> */
.L_x_6783:
        /* <DEDUP_REMOVED lines=27> */
.L_x_6782:
        /* <DEDUP_REMOVED lines=29> */
.L_x_6785:
        /* <DEDUP_REMOVED lines=26> */
.L_x_6784:
[----:B------:R-:W1:Y:S02]  /*07f0*/  LDCU UR4, c[0x0][0x384] ;  /* 0x00007080ff0477ac */ /* 0x000e640008000800 */
[----:B-1----:R-:W-:-:S13]  /*0800*/  ISETP.GE.AND P0, PT, R109, UR4, PT ;  /* 0x000000046d007c0c */ /* 0x002fda000bf06270 */
[----:B------:R-:W-:Y:S05]  /*0810*/  @P0 EXIT ;  /* 0x000000000000094d */ /* 0x000fea0003800000 */
[----:B------:R-:W1:Y:S01]  /*0820*/  LDCU.64 UR4, c[0x0][0x398] ;  /* 0x00007300ff0477ac */ /* 0x000e620008000a00 */
[----:B-----5:R-:W-:Y:S02]  /*0830*/  PRMT R110, R51, 0x7632, R110 ;  /* 0x00007632336e7816 */ /* 0x020fe4000000006e */
[----:B------:R-:W-:Y:S01]  /*0840*/  PRMT R111, R31, 0x7632, R111 ;  /* 0x000076321f6f7816 */ /* 0x000fe2000000006f */
[----:B------:R-:W2:Y:S01]  /*0850*/  LDCU UR8, c[0x0][0x388] ;  /* 0x00007100ff0877ac */ /* 0x000ea20008000800 */
[----:B------:R-:W-:Y:S02]  /*0860*/  PRMT R116, R35, 0x7632, R116 ;  /* 0x0000763223747816 */ /* 0x000fe40000000074 */
[----:B------:R-:W-:Y:S01]  /*0870*/  PRMT R117, R15, 0x7632, R117 ;  /* 0x000076320f757816 */ /* 0x000fe20000000075 */
[----:B------:R-:W3:Y:S01]  /*0880*/  LDCU.U8 UR9, c[0x0][0x410] ;  /* 0x00008200ff0977ac */ /* 0x000ee20008000000 */
[----:B------:R-:W-:Y:S02]  /*0890*/  PRMT R118, R50, 0x7632, R118 ;  /* 0x0000763232767816 */ /* 0x000fe40000000076 */
[----:B------:R-:W-:Y:S01]  /*08a0*/  PRMT R119, R30, 0x7632, R119 ;  /* 0x000076321e777816 */ /* 0x000fe20000000077 */
[----:B------:R-:W4:Y:S01]  /*08b0*/  LDCU UR10, c[0x0][0x448] ;  /* 0x00008900ff0a77ac */ /* 0x000f220008000800 */
[----:B------:R-:W-:-:S02]  /*08c0*/  PRMT R120, R34, 0x7632, R120 ;  /* 0x0000763222787816 */ /* 0x000fc40000000078 */
[----:B------:R-:W-:Y:S01]  /*08d0*/  PRMT R121, R14, 0x7632, R121 ;  /* 0x000076320e797816 */ /* 0x000fe20000000079 */
[----:B------:R-:W0:Y:S01]  /*08e0*/  LDCU.64 UR12, c[0x0][0x398] ;  /* 0x00007300ff0c77ac */ /* 0x000e220008000a00 */
[----:B------:R-:W-:Y:S02]  /*08f0*/  PRMT R122, R49, 0x7632, R122 ;  /* 0x00007632317a7816 */ /* 0x000fe4000000007a */
[----:B------:R-:W-:Y:S01]  /*0900*/  PRMT R123, R29, 0x7632, R123 ;  /* 0x000076321d7b7816 */ /* 0x000fe2000000007b */
[----:B-1----:R-:W-:Y:S01]  /*0910*/  UISETP.NE.U32.AND UP0, UPT, UR4, URZ, UPT ;  /* 0x000000ff0400728c */ /* 0x002fe2000bf05070 */
[----:B------:R-:W-:Y:S02]  /*0920*/  PRMT R124, R33, 0x7632, R124 ;  /* 0x00007632217c7816 */ /* 0x000fe4000000007c */
[----:B------:R-:W-:Y:S01]  /*0930*/  PRMT R125, R13, 0x7632, R125 ;  /* 0x000076320d7d7816 */ /* 0x000fe2000000007d */
[----:B------:R-:W-:Y:S01]  /*0940*/  UISETP.NE.AND.EX UP0, UPT, UR5, URZ, UPT, UP0 ;  /* 0x000000ff0500728c */ /* 0x000fe2000bf05300 */
[----:B------:R-:W-:Y:S01]  /*0950*/  PRMT R126, R48, 0x7632, R126 ;  /* 0x00007632307e7816 */ /* 0x000fe2000000007e */
[----:B------:R-:W1:Y:S01]  /*0960*/  LDCU.64 UR4, c[0x0][0x3a0] ;  /* 0x00007400ff0477ac */ /* 0x000e620008000a00 */
        /* <DEDUP_REMOVED lines=45> */
[----:B------:R-:W-:Y:S02]  /*0c40*/  PLOP3.LUT P1, PT, PT, PT, UP0, 0x80, 0x8 ;  /* 0x000000000008781c */ /* 0x000fe40003f2f008 */
[----:B------:R-:W-:Y:S02]  /*0c50*/  PRMT R172, R45, 0x7632, R172 ;  /* 0x000076322dac7816 */ /* 0x000fe400000000ac */
[----:B------:R-:W-:Y:S02]  /*0c60*/  PRMT R173, R113, 0x7632, R173 ;  /* 0x0000763271ad7816 */ /* 0x000fe400000000ad */
[----:B------:R-:W-:-:S02]  /*0c70*/  PRMT R174, R60, 0x7632, R174 ;  /* 0x000076323cae7816 */ /* 0x000fc400000000ae */
[----:B------:R-:W-:Y:S02]  /*0c80*/  PRMT R175, R16, 0x7632, R175 ;  /* 0x0000763210af7816 */ /* 0x000fe400000000af */
[----:B------:R-:W-:Y:S02]  /*0c90*/  PRMT R176, R44, 0x7632, R176 ;  /* 0x000076322cb07816 */ /* 0x000fe400000000b0 */
[----:B01234-:R-:W-:-:S07]  /*0ca0*/  PRMT R177, R112, 0x7632, R177 ;  /* 0x0000763270b17816 */ /* 0x01ffce00000000b1 */
.L_x_6803:
        /* <DEDUP_REMOVED lines=35> */
.L_x_6787:
[----:B-----5:R-:W-:Y:S02]  /*0ee0*/  PRMT R0, R80, 0x7632, R0 ;  /* 0x0000763250007816 */ /* 0x020fe40000000000 */
[----:B------:R-:W-:Y:S02]  /*0ef0*/  PRMT R2, R81, 0x7632, R2 ;  /* 0x0000763251027816 */ /* 0x000fe40000000002 */
[C---:B------:R-:W-:Y:S02]  /*0f00*/  PRMT R76, R82.reuse, 0x7632, R76 ;  /* 0x00007632524c7816 */ /* 0x040fe4000000004c */
[C---:B------:R-:W-:Y:S01]  /*0f10*/  PRMT R78, R83.reuse, 0x7632, R78 ;  /* 0x00007632534e7816 */ /* 0x040fe2000000004e */
[----:B------:R-:W-:Y:S01]  /*0f20*/  IMAD.U32 R83, R83, 0x10000, RZ ;  /* 0x0001000053537824 */ /* 0x000fe200078e00ff */
        /* <DEDUP_REMOVED lines=16> */
.L_x_6786:
[----:B------:R-:W-:-:S04]  /*1030*/  UISETP.NE.U32.AND UP0, UPT, UR4, URZ, UPT ;  /* 0x000000ff0400728c */ /* 0x000fc8000bf05070 */
[----:B------:R-:W-:-:S09]  /*1040*/  UISETP.NE.AND.EX UP0, UPT, UR5, URZ, UPT, UP0 ;  /* 0x000000ff0500728c */ /* 0x000fd2000bf05300 */
[----:B------:R-:W-:Y:S05]  /*1050*/  BRA.U UP0, `(.L_x_6789) ;  /* 0x0000000100847547 */ /* 0x000fea000b800000 */
[C---:B-----5:R-:W-:Y:S02]  /*1060*/  PRMT R79, R80.reuse, 0x7632, R79 ;  /* 0x00007632504f7816 */ /* 0x060fe4000000004f */
[----:B------:R-:W-:Y:S02]  /*1070*/  SHF.L.U32 R3, R80, 0x10, RZ ;  /* 0x0000001050037819 */ /* 0x000fe400000006ff */
[----:B------:R-:W-:Y:S02]  /*1080*/  SHF.L.U32 R77, R82, 0x10, RZ ;  /* 0x00000010524d7819 */ /* 0x000fe400000006ff */
[----:B------:R-:W-:Y:S02]  /*1090*/  SHF.L.U32 R76, R64, 0x10, RZ ;  /* 0x00000010404c7819 */ /* 0x000fe400000006ff */
[----:B------:R-:W-:Y:S02]  /*10a0*/  SHF.L.U32 R80, R66, 0x10, RZ ;  /* 0x0000001042507819 */ /* 0x000fe400000006ff */
        /* <DEDUP_REMOVED lines=18> */
[----:B------:R-:W-:Y:S01]  /*11d0*/  SHF.L.U32 R2, R2, 0x10, RZ ;  /* 0x0000001002027819 */ /* 0x000fe200000006ff */
[----:B------:R-:W-:Y:S01]  /*11e0*/  FADD.FTZ R82, R87, R82 ;  /* 0x0000005257527221 */ /* 0x000fe20000010000 */
[----:B------:R-:W-:Y:S02]  /*11f0*/  SHF.L.U32 R84, R85, 0x10, RZ ;  /* 0x0000001055547819 */ /* 0x000fe400000006ff */
[----:B------:R-:W-:Y:S02]  /*1200*/  SHF.L.U32 R86, R86, 0x10, RZ ;  /* 0x0000001056567819 */ /* 0x000fe400000006ff */
[----:B------:R-:W-:Y:S01]  /*1210*/  SHF.L.U32 R83, R77, 0x10, RZ ;  /* 0x000000104d537819 */ /* 0x000fe200000006ff */
[----:B------:R-:W-:Y:S01]  /*1220*/  FADD.FTZ R77, R79, R0 ;  /* 0x000000004f4d7221 */ /* 0x000fe20000010000 */
[----:B------:R-:W-:Y:S01]  /*1230*/  FADD.FTZ R79, R81, R2 ;  /* 0x00000002514f7221 */ /* 0x000fe20000010000 */
[----:B------:R-:W-:Y:S02]  /*1240*/  FADD.FTZ R81, R84, R3 ;  /* 0x0000000354517221 */ /* 0x000fe40000010000 */
[----:B------:R-:W-:Y:S01]  /*1250*/  FADD.FTZ R83, R86, R83 ;  /* 0x0000005356537221 */ /* 0x000fe20000010000 */
[----:B------:R-:W-:Y:S06]  /*1260*/  BRA `(.L_x_6788) ;  /* 0x0000000000a07947 */ /* 0x000fec0003800000 */
.L_x_6789:
[----:B-----5:R-:W-:Y:S01]  /*1270*/  PRMT R77, R80, 0x7632, R77 ;  /* 0x00007632504d7816 */ /* 0x020fe2000000004d */
[----:B------:R-:W-:Y:S01]  /*1280*/  IMAD.U32 R3, R64, 0x10000, RZ ;  /* 0x0001000040037824 */ /* 0x000fe200078e00ff */
[C---:B------:R-:W-:Y:S02]  /*1290*/  PRMT R78, R81.reuse, 0x7632, R78 ;  /* 0x00007632514e7816 */ /* 0x040fe4000000004e */
[----:B------:R-:W-:Y:S02]  /*12a0*/  SHF.L.U32 R80, R80, 0x10, RZ ;  /* 0x0000001050507819 */ /* 0x000fe400000006ff */
[----:B------:R-:W-:Y:S02]  /*12b0*/  SHF.L.U32 R81, R81, 0x10, RZ ;  /* 0x0000001051517819 */ /* 0x000fe400000006ff */
[----:B------:R-:W-:Y:S01]  /*12c0*/  SHF.L.U32 R0, R65, 0x10, RZ ;  /* 0x0000001041007819 */ /* 0x000fe200000006ff */
[----:B------:R-:W-:Y:S01]  /*12d0*/  FADD.FTZ R79, R80, R3 ;  /* 0x00000003504f7221 */ /* 0x000fe20000010000 */
[----:B------:R-:W-:-:S02]  /*12e0*/  PRMT R84, R82, 0x7632, R84 ;  /* 0x0000763252547816 */ /* 0x000fc40000000054 */
[----:B------:R-:W-:Y:S01]  /*12f0*/  PRMT R86, R83, 0x7632, R86 ;  /* 0x0000763253567816 */ /* 0x000fe20000000056 */
[--C-:B------:R-:W-:Y:S01]  /*1300*/  FADD.FTZ R81, R81, R0.reuse ;  /* 0x0000000051517221 */ /* 0x100fe20000010000 */
[----:B------:R-:W-:Y:S02]  /*1310*/  PRMT R0, R64, 0x7632, R0 ;  /* 0x0000763240007816 */ /* 0x000fe40000000000 */
[----:B------:R-:W-:Y:S02]  /*1320*/  PRMT R2, R65, 0x7632, R2 ;  /* 0x0000763241027816 */ /* 0x000fe40000000002 */
[----:B------:R-:W-:Y:S01]  /*1330*/  PRMT R3, R66, 0x7632, R3 ;  /* 0x0000763242037816 */ /* 0x000fe20000000003 */
[----:B------:R-:W-:Y:S01]  /*1340*/  IMAD.U32 R0, R0, 0x10000, RZ ;  /* 0x0001000000007824 */ /* 0x000fe200078e00ff */
        /* <DEDUP_REMOVED lines=26> */
.L_x_6788:
[----:B------:R-:W-:Y:S01]  /*14f0*/  UISETP.NE.U32.AND UP0, UPT, UR12, URZ, UPT ;  /* 0x000000ff0c00728c */ /* 0x000fe2000bf05070 */
[----:B------:R-:W0:Y:S01]  /*1500*/  LDC.64 R2, c[0x0][0x3a8] ;  /* 0x0000ea00ff027b82 */ /* 0x000e220000000a00 */
[----:B------:R-:W-:Y:S02]  /*1510*/  IADD3 R181, PT, PT, R179, 0x20, RZ ;  /* 0x00000020b3b57810 */ /* 0x000fe40007ffe0ff */
[----:B------:R-:W-:-:S03]  /*1520*/  UISETP.NE.AND.EX UP0, UPT, UR13, URZ, UPT, UP0 ;  /* 0x000000ff0d00728c */ /* 0x000fc6000bf05300 */
[----:B------:R-:W-:Y:S02]  /*1530*/  IMAD.WIDE.U32 R88, R181, 0x10, R100 ;  /* 0x00000010b5587825 */ /* 0x000fe400078e0064 */
[----:B------:R-:W1:Y:S01]  /*1540*/  @P0 LDC.64 R92, c[0x0][0x3a0] ;  /* 0x0000e800ff5c0b82 */ /* 0x000e620000000a00 */
[----:B------:R-:W-:-:S13]  /*1550*/  PLOP3.LUT P1, PT, PT, PT, UP0, 0x80, 0x8 ;  /* 0x000000000008781c */ /* 0x000fda0003f2f008 */
[----:B------:R-:W2:Y:S01]  /*1560*/  @P1 LDC.64 R86, c[0x0][0x398] ;  /* 0x0000e600ff561b82 */ /* 0x000ea20000000a00 */
[----:B0-----:R-:W-:-:S05]  /*1570*/  IMAD.WIDE.U32 R84, R179, 0x20, R2 ;  /* 0x00000020b3547825 */ /* 0x001fca00078e0002 */
[----:B------:R0:W-:Y:S01]  /*1580*/  STG.E.128 desc[UR6][R84.64], R76 ;  /* 0x0000004c54007986 */ /* 0x0001e2000c101d06 */
[----:B-1----:R-:W-:-:S03]  /*1590*/  @P0 IMAD.WIDE.U32 R92, R181, 0x20, R92 ;  /* 0x00000020b55c0825 */ /* 0x002fc600078e005c */
[----:B------:R0:W-:Y:S04]  /*15a0*/  STG.E.128 desc[UR6][R84.64+0x10], R80 ;  /* 0x0000105054007986 */ /* 0x0001e8000c101d06 */
[----:B------:R0:W5:Y:S04]  /*15b0*/  @P0 LDG.E.128 R68, desc[UR6][R92.64] ;  /* 0x000000065c440981 */ /* 0x000168000c1e1d00 */
[----:B------:R0:W5:Y:S04]  /*15c0*/  @P0 LDG.E.128 R72, desc[UR6][R92.64+0x10] ;  /* 0x000010065c480981 */ /* 0x000168000c1e1d00 */
[----:B------:R-:W5:Y:S01]  /*15d0*/  LDG.E.128 R88, desc[UR6][R88.64] ;  /* 0x0000000658587981 */ /* 0x000f62000c1e1d00 */
[----:B--2---:R-:W-:-:S05]  /*15e0*/  @P1 IMAD.WIDE.U32 R86, R181, 0x10, R86 ;  /* 0x00000010b5561825 */ /* 0x004fca00078e0056 */
[----:B------:R0:W5:Y:S01]  /*15f0*/  @P1 LDG.E.128 R64, desc[UR6][R86.64] ;  /* 0x0000000656401981 */ /* 0x000162000c1e1d00 */
[----:B------:R-:W-:Y:S05]  /*1600*/  @!P1 BRA `(.L_x_6790) ;  /* 0x00000004002c9947 */ /* 0x000fea0003800000 */
[----:B------:R-:W-:Y:S05]  /*1610*/  @!P0 BRA `(.L_x_6791) ;  /* 0x0000000000a48947 */ /* 0x000fea0003800000 */
[C---:B-----5:R-:W-:Y:S01]  /*1620*/  PRMT R0, R88.reuse, 0x7632, R0 ;  /* 0x0000763258007816 */ /* 0x060fe20000000000 */
[----:B0-----:R-:W-:Y:S01]  /*1630*/  IMAD.U32 R84, R65, 0x10000, RZ ;  /* 0x0001000041547824 */ /* 0x001fe200078e00ff */
[C---:B------:R-:W-:Y:S02]  /*1640*/  PRMT R86, R89.reuse, 0x7632, R86 ;  /* 0x0000763259567816 */ /* 0x040fe40000000056 */
[----:B------:R-:W-:Y:S02]  /*1650*/  SHF.L.U32 R88, R88, 0x10, RZ ;  /* 0x0000001058587819 */ /* 0x000fe400000006ff */
[----:B------:R-:W-:Y:S01]  /*1660*/  SHF.L.U32 R89, R89, 0x10, RZ ;  /* 0x0000001059597819 */ /* 0x000fe200000006ff */
[----:B------:R-:W-:Y:S01]  /*1670*/  IMAD.U32 R86, R86, 0x10000, RZ ;  /* 0x0001000056567824 */ /* 0x000fe200078e00ff */
[----:B------:R-:W-:Y:S02]  /*1680*/  PRMT R92, R90, 0x7632, R92 ;  /* 0x000076325a5c7816 */ /* 0x000fe4000000005c */
        /* <DEDUP_REMOVED lines=8> */
[----:B------:R-:W-:Y:S02]  /*1710*/  PRMT R94, R91, 0x7632, R94 ;  /* 0x000076325b5e7816 */ /* 0x000fe4000000005e */
[----:B------:R-:W-:Y:S02]  /*1720*/  PRMT R90, R66, 0x7632, R90 ;  /* 0x00007632425a7816 */ /* 0x000fe4000000005a */
[----:B------:R-:W-:-:S02]  /*1730*/  PRMT R97, R67, 0x7632, R97 ;  /* 0x0000763243617816 */ /* 0x000fc40000000061 */
[----:B------:R-:W-:Y:S02]  /*1740*/  SHF.L.U32 R96, R91, 0x10, RZ ;  /* 0x000000105b607819 */ /* 0x000fe400000006ff */
        /* <DEDUP_REMOVED lines=22> */
.L_x_6791:
[C---:B0----5:R-:W-:Y:S01]  /*18b0*/  PRMT R92, R89.reuse, 0x7632, R92 ;  /* 0x00007632595c7816 */ /* 0x061fe2000000005c */
[----:B------:R-:W-:Y:S01]  /*18c0*/  IMAD.U32 R84, R88, 0x10000, RZ ;  /* 0x0001000058547824 */ /* 0x000fe200078e00ff */
        /* <DEDUP_REMOVED lines=15> */
[----:B------:R-:W-:Y:S02]  /*19c0*/  PRMT R89, R66, 0x7632, R89 ;  /* 0x0000763242597816 */ /* 0x000fe40000000059 */
        /* <DEDUP_REMOVED lines=12> */
[----:B------:R-:W-:-:S03]  /*1a90*/  FADD.FTZ R89, R94, R89 ;  /* 0x000000595e597221 */ /* 0x000fc60000010000 */
[----:B------:R-:W-:Y:S01]  /*1aa0*/  FADD.FTZ R91, R98, R91 ;  /* 0x0000005b625b7221 */ /* 0x000fe20000010000 */
[----:B------:R-:W-:Y:S06]  /*1ab0*/  BRA `(.L_x_6792) ;  /* 0x0000000000887947 */ /* 0x000fec0003800000 */
.L_x_6790:
[----:B------:R-:W-:Y:S05]  /*1ac0*/  @!P0 BRA `(.L_x_6793) ;  /* 0x0000000000548947 */ /* 0x000fea0003800000 */
[----:B-----5:R-:W-:Y:S01]  /*1ad0*/  PRMT R0, R88, 0x7632, R0 ;  /* 0x0000763258007816 */ /* 0x020fe20000000000 */
[----:B0-----:R-:W-:Y:S01]  /*1ae0*/  IMAD.U32 R87, R90, 0x10000, RZ ;  /* 0x000100005a577824 */ /* 0x001fe200078e00ff */
[----:B------:R-:W-:Y:S02]  /*1af0*/  SHF.L.U32 R85, R88, 0x10, RZ ;  /* 0x0000001058557819 */ /* 0x000fe400000006ff */
[----:B------:R-:W-:Y:S02]  /*1b00*/  PRMT R84, R89, 0x7632, R84 ;  /* 0x0000763259547816 */ /* 0x000fe40000000054 */
[----:B------:R-:W-:Y:S02]  /*1b10*/  PRMT R86, R90, 0x7632, R86 ;  /* 0x000076325a567816 */ /* 0x000fe40000000056 */
        /* <DEDUP_REMOVED lines=16> */
.L_x_6793:
[----:B-----5:R-:W-:Y:S01]  /*1c20*/  PRMT R0, R90, 0x7632, R0 ;  /* 0x000076325a007816 */ /* 0x020fe20000000000 */
[C---:B0-----:R-:W-:Y:S01]  /*1c30*/  IMAD.U32 R84, R88.reuse, 0x10000, RZ ;  /* 0x0001000058547824 */ /* 0x041fe200078e00ff */
        /* <DEDUP_REMOVED lines=8> */
[----:B------:R-:W-:Y:S02]  /*1cc0*/  SHF.L.U32 R87, R87, 0x10, RZ ;  /* 0x0000001057577819 */ /* 0x000fe400000006ff */
[----:B------:R-:W-:-:S07]  /*1cd0*/  SHF.L.U32 R91, R92, 0x10, RZ ;  /* 0x000000105c5b7819 */ /* 0x000fce00000006ff */
.L_x_6792:
[----:B------:R-:W0:Y:S01]  /*1ce0*/  @P1 LDC.64 R94, c[0x0][0x398] ;  /* 0x0000e600ff5e1b82 */ /* 0x000e220000000a00 */
[----:B------:R-:W-:Y:S01]  /*1cf0*/  IADD3 R183, PT, PT, R179, 0x40, RZ ;  /* 0x00000040b3b77810 */ /* 0x000fe20007ffe0ff */
[----:B------:R-:W-:-:S04]  /*1d00*/  IMAD.WIDE.U32 R92, R181, 0x20, R2 ;  /* 0x00000020b55c7825 */ /* 0x000fc800078e0002 */
[C---:B------:R-:W-:Y:S01]  /*1d10*/  IMAD.WIDE.U32 R96, R183.reuse, 0x10, R100 ;  /* 0x00000010b7607825 */ /* 0x040fe200078e0064 */
[----:B------:R1:W-:Y:S01]  /*1d20*/  STG.E.128 desc[UR6][R92.64], R84 ;  /* 0x000000545c007986 */ /* 0x0003e2000c101d06 */
[----:B------:R-:W2:Y:S03]  /*1d30*/  @P0 LDC.64 R102, c[0x0][0x3a0] ;  /* 0x0000e800ff660b82 */ /* 0x000ea60000000a00 */
[----:B------:R1:W-:Y:S04]  /*1d40*/  STG.E.128 desc[UR6][R92.64+0x10], R88 ;  /* 0x000010585c007986 */ /* 0x0003e8000c101d06 */
[----:B------:R-:W5:Y:S01]  /*1d50*/  LDG.E.128 R96, desc[UR6][R96.64] ;  /* 0x0000000660607981 */ /* 0x000f62000c1e1d00 */
[----:B0-----:R-:W-:-:S05]  /*1d60*/  @P1 IMAD.WIDE.U32 R94, R183, 0x10, R94 ;  /* 0x00000010b75e1825 */ /* 0x001fca00078e005e */
[----:B------:R1:W5:Y:S01]  /*1d70*/  @P1 LDG.E.128 R64, desc[UR6][R94.64] ;  /* 0x000000065e401981 */ /* 0x000362000c1e1d00 */
[----:B--2---:R-:W-:-:S05]  /*1d80*/  @P0 IMAD.WIDE.U32 R102, R183, 0x20, R102 ;  /* 0x00000020b7660825 */ /* 0x004fca00078e0066 */
[----:B------:R1:W5:Y:S04]  /*1d90*/  @P0 LDG.E.128 R68, desc[UR6][R102.64] ;  /* 0x0000000666440981 */ /* 0x000368000c1e1d00 */
[----:B------:R1:W5:Y:S01]  /*1da0*/  @P0 LDG.E.128 R72, desc[UR6][R102.64+0x10] ;  /* 0x0000100666480981 */ /* 0x000362000c1e1d00 */
[----:B------:R-:W-:Y:S05]  /*1db0*/  @!P1 BRA `(.L_x_6794) ;  /* 0x00000004002c9947 */ /* 0x000fea0003800000 */
[----:B------:R-:W-:Y:S05]  /*1dc0*/  @!P0 BRA `(.L_x_6795) ;  /* 0x0000000000a48947 */ /* 0x000fea0003800000 */
[C---:B-1---5:R-:W-:Y:S01]  /*1dd0*/  PRMT R94, R97.reuse, 0x7632, R94 ;  /* 0x00007632615e7816 */ /* 0x062fe2000000005e */
        /* <DEDUP_REMOVED lines=40> */
.L_x_6795:
[C---:B-1---5:R-:W-:Y:S01]  /*2060*/  PRMT R102, R97.reuse, 0x7632, R102 ;  /* 0x0000763261667816 */ /* 0x062fe20000000066 */
[----:B------:R-:W-:Y:S01]  /*2070*/  IMAD.U32 R103, R66, 0x10000, RZ ;  /* 0x0001000042677824 */ /* 0x000fe200078e00ff */
[----:B------:R-:W-:Y:S02]  /*2080*/  SHF.L.U32 R94, R97, 0x10, RZ ;  /* 0x00000010615e7819 */ /* 0x000fe400000006ff */
[----:B------:R-:W-:Y:S02]  /*2090*/  SHF.L.U32 R92, R96, 0x10, RZ ;  /* 0x00000010605c7819 */ /* 0x000fe400000006ff */
[----:B------:R-:W-:Y:S02]  /*20a0*/  SHF.L.U32 R93, R64, 0x10, RZ ;  /* 0x00000010405d7819 */ /* 0x000fe400000006ff */
[----:B------:R-:W-:Y:S02]  /*20b0*/  SHF.L.U32 R97, R65, 0x10, RZ ;  /* 0x0000001041617819 */ /* 0x000fe400000006ff */
[----:B------:R-:W-:Y:S01]  /*20c0*/  PRMT R95, R96, 0x7632, R95 ;  /* 0x00007632605f7816 */ /* 0x000fe2000000005f */
[----:B------:R-:W-:Y:S01]  /*20d0*/  FADD.FTZ R92, R93, R92 ;  /* 0x0000005c5d5c7221 */ /* 0x000fe20000010000 */
[C---:B------:R-:W-:Y:S01]  /*20e0*/  SHF.L.U32 R96, R98.reuse, 0x10, RZ ;  /* 0x0000001062607819 */ /* 0x040fe200000006ff */
[----:B------:R-:W-:Y:S01]  /*20f0*/  FADD.FTZ R94, R97, R94 ;  /* 0x0000005e615e7221 */ /* 0x000fe20000010000 */
[----:B------:R-:W-:-:S02]  /*2100*/  PRMT R104, R98, 0x7632, R104 ;  /* 0x0000763262687816 */ /* 0x000fc40000000068 */
[----:B------:R-:W-:Y:S01]  /*2110*/  PRMT R105, R99, 0x7632, R105 ;  /* 0x0000763263697816 */ /* 0x000fe20000000069 */
[----:B------:R-:W-:Y:S01]  /*2120*/  FADD.FTZ R96, R103, R96 ;  /* 0x0000006067607221 */ /* 0x000fe20000010000 */
[----:B------:R-:W-:Y:S02]  /*2130*/  PRMT R0, R64, 0x7632, R0 ;  /* 0x0000763240007816 */ /* 0x000fe40000000000 */
[----:B------:R-:W-:Y:S02]  /*2140*/  PRMT R93, R65, 0x7632, R93 ;  /* 0x00007632415d7816 */ /* 0x000fe4000000005d */
[----:B------:R-:W-:Y:S02]  /*2150*/  PRMT R97, R66, 0x7632, R97 ;  /* 0x0000763242617816 */ /* 0x000fe40000000061 */
[----:B------:R-:W-:Y:S02]  /*2160*/  PRMT R98, R67, 0x7632, R98 ;  /* 0x0000763243627816 */ /* 0x000fe40000000062 */
[----:B------:R-:W-:-:S02]  /*2170*/  SHF.L.U32 R106, R99, 0x10, RZ ;  /* 0x00000010636a7819 */ /* 0x000fc400000006ff */
        /* <DEDUP_REMOVED lines=12> */
[----:B------:R-:W-:-:S03]  /*2240*/  FADD.FTZ R97, R104, R97 ;  /* 0x0000006168617221 */ /* 0x000fc60000010000 */
[----:B------:R-:W-:Y:S01]  /*2250*/  FADD.FTZ R99, R178, R99 ;  /* 0x00000063b2637221 */ /* 0x000fe20000010000 */
[----:B------:R-:W-:Y:S06]  /*2260*/  BRA `(.L_x_6796) ;  /* 0x0000000000887947 */ /* 0x000fec0003800000 */
.L_x_6794:
[----:B------:R-:W-:Y:S05]  /*2270*/  @!P0 BRA `(.L_x_6797) ;  /* 0x0000000000548947 */ /* 0x000fea0003800000 */
[C---:B-----5:R-:W-:Y:S02]  /*2280*/  PRMT R0, R96.reuse, 0x7632, R0 ;  /* 0x0000763260007816 */ /* 0x060fe40000000000 */
[----:B-1----:R-:W-:Y:S02]  /*2290*/  SHF.L.U32 R93, R96, 0x10, RZ ;  /* 0x00000010605d7819 */ /* 0x002fe400000006ff */
[C---:B------:R-:W-:Y:S01]  /*22a0*/  PRMT R92, R97.reuse, 0x7632, R92 ;  /* 0x00007632615c7816 */ /* 0x040fe2000000005c */
[----:B------:R-:W-:Y:S01]  /*22b0*/  IMAD.U32 R97, R97, 0x10000, RZ ;  /* 0x0001000061617824 */ /* 0x000fe200078e00ff */
        /* <DEDUP_REMOVED lines=17> */
.L_x_6797:
[----:B-1---5:R-:W-:Y:S02]  /*23d0*/  PRMT R95, R97, 0x7632, R95 ;  /* 0x00007632615f7816 */ /* 0x022fe4000000005f */
        /* <DEDUP_REMOVED lines=11> */
.L_x_6796:
        /* <DEDUP_REMOVED lines=15> */
[C---:B-1---5:R-:W-:Y:S02]  /*2580*/  PRMT R102, R105.reuse, 0x7632, R102 ;  /* 0x0000763269667816 */ /* 0x062fe40000000066 */
[----:B------:R-:W-:Y:S02]  /*2590*/  PRMT R0, R104, 0x7632, R0 ;  /* 0x0000763268007816 */ /* 0x000fe40000000000 */
[----:B------:R-:W-:Y:S02]  /*25a0*/  SHF.L.U32 R105, R105, 0x10, RZ ;  /* 0x0000001069697819 */ /* 0x000fe400000006ff */
[----:B------:R-:W-:Y:S01]  /*25b0*/  SHF.L.U32 R100, R65, 0x10, RZ ;  /* 0x0000001041647819 */ /* 0x000fe200000006ff */
[----:B------:R-:W-:Y:S01]  /*25c0*/  IMAD.U32 R0, R0, 0x10000, RZ ;  /* 0x0001000000007824 */ /* 0x000fe200078e00ff */
[----:B------:R-:W-:Y:S02]  /*25d0*/  SHF.L.U32 R104, R104, 0x10, RZ ;  /* 0x0000001068687819 */ /* 0x000fe400000006ff */
[C---:B------:R-:W-:Y:S01]  /*25e0*/  PRMT R178, R106.reuse, 0x7632, R178 ;  /* 0x000076326ab27816 */ /* 0x040fe200000000b2 */
[----:B------:R-:W-:Y:S01]  /*25f0*/  IMAD.U32 R106, R106, 0x10000, RZ ;  /* 0x000100006a6a7824 */ /* 0x000fe200078e00ff */
        /* <DEDUP_REMOVED lines=33> */
.L_x_6799:
[----:B-----5:R-:W-:Y:S02]  /*2810*/  SHF.L.U32 R100, R104, 0x10, RZ ;  /* 0x0000001068647819 */ /* 0x020fe400000006ff */
[C---:B------:R-:W-:Y:S02]  /*2820*/  PRMT R178, R105.reuse, 0x7632, R178 ;  /* 0x0000763269b27816 */ /* 0x040fe400000000b2 */
[----:B-1----:R-:W-:Y:S01]  /*2830*/  SHF.L.U32 R102, R105, 0x10, RZ ;  /* 0x0000001069667819 */ /* 0x002fe200000006ff */
[----:B------:R-:W-:Y:S01]  /*2840*/  IMAD.U32 R105, R65, 0x10000, RZ ;  /* 0x0001000041697824 */ /* 0x000fe200078e00ff */
[----:B------:R-:W-:Y:S01]  /*2850*/  SHF.L.U32 R101, R64, 0x10, RZ ;  /* 0x0000001040657819 */ /* 0x000fe200000006ff */
        /* <DEDUP_REMOVED lines=28> */
.L_x_6798:
[----:B------:R-:W-:Y:S05]  /*2a20*/  @!P0 BRA `(.L_x_6801) ;  /* 0x0000000000548947 */ /* 0x000fea0003800000 */
[C---:B-----5:R-:W-:Y:S01]  /*2a30*/  PRMT R0, R104.reuse, 0x7632, R0 ;  /* 0x0000763268007816 */ /* 0x060fe20000000000 */
[----:B------:R-:W-:Y:S01]  /*2a40*/  IMAD.U32 R101, R104, 0x10000, RZ ;  /* 0x0001000068657824 */ /* 0x000fe200078e00ff */
[----:B------:R-:W-:Y:S02]  /*2a50*/  PRMT R100, R105, 0x7632, R100 ;  /* 0x0000763269647816 */ /* 0x000fe40000000064 */
[----:B-1----:R-:W-:Y:S02]  /*2a60*/  PRMT R102, R106, 0x7632, R102 ;  /* 0x000076326a667816 */ /* 0x002fe40000000066 */
        /* <DEDUP_REMOVED lines=17> */
.L_x_6801:
[----:B-----5:R-:W-:Y:S02]  /*2b80*/  PRMT R101, R104, 0x7632, R101 ;  /* 0x0000763268657816 */ /* 0x020fe40000000065 */
[----:B-1----:R-:W-:Y:S02]  /*2b90*/  PRMT R103, R105, 0x7632, R103 ;  /* 0x0000763269677816 */ /* 0x002fe40000000067 */
        /* <DEDUP_REMOVED lines=10> */
.L_x_6800:
[----:B------:R-:W-:Y:S01]  /*2c40*/  FADD.FTZ R0, RZ, R76 ;  /* 0x0000004cff007221 */ /* 0x000fe20000010000 */
[----:B------:R-:W0:Y:S01]  /*2c50*/  S2R R178, SR_TID.X ;  /* 0x0000000000b27919 */ /* 0x000e220000002100 */
[----:B------:R-:W-:Y:S01]  /*2c60*/  IMAD.WIDE.U32 R2, R185, 0x20, R2 ;  /* 0x00000020b9027825 */ /* 0x000fe200078e0002 */
[----:B------:R-:W-:-:S03]  /*2c70*/  UMOV UR11, 0xffffffff ;  /* 0xffffffff000b7882 */ /* 0x000fc60000000000 */
[----:B------:R-:W-:Y:S01]  /*2c80*/  FADD.FTZ R187, R0, R77 ;  /* 0x0000004d00bb7221 */ /* 0x000fe20000010000 */
[----:B------:R1:W-:Y:S03]  /*2c90*/  STG.E.128 desc[UR6][R2.64], R100 ;  /* 0x0000006402007986 */ /* 0x0003e6000c101d06 */
[----:B------:R-:W-:Y:S01]  /*2ca0*/  FADD.FTZ R0, R187, R78 ;  /* 0x0000004ebb007221 */ /* 0x000fe20000010000 */
[----:B------:R1:W-:Y:S03]  /*2cb0*/  STG.E.128 desc[UR6][R2.64+0x10], R104 ;  /* 0x0000106802007986 */ /* 0x0003e6000c101d06 */
        /* <DEDUP_REMOVED lines=30> */
[----:B-1----:R-:W-:Y:S06]  /*2ea0*/  BRA.DIV UR11, `(.L_x_6802) ;  /* 0x0000001a0b687947 */ /* 0x002fec000b800000 */
        /* <DEDUP_REMOVED lines=85> */
.L_x_6815:
        /* <DEDUP_REMOVED lines=15> */
[C---:B------:R-:W-:Y:S01]  /*34f0*/  FADD.FTZ R78, -R187.reuse, R78 ;  /* 0x0000004ebb4e7221 */ /* 0x040fe20000010100 */
[C---:B------:R-:W-:Y:S01]  /*3500*/  FADD.FTZ R216, -R187.reuse, R80 ;  /* 0x00000050bbd87221 */ /* 0x040fe20000010100 */
[----:B------:R-:W-:Y:S01]  /*3510*/  SHF.L.U32 R77, R44, 0x10, RZ ;  /* 0x000000102c4d7819 */ /* 0x000fe200000006ff */
[C---:B------:R-:W-:Y:S01]  /*3520*/  FADD.FTZ R214, -R187.reuse, R79 ;  /* 0x0000004fbbd67221 */ /* 0x040fe20000010100 */
[C---:B------:R-:W-:Y:S01]  /*3530*/  FADD.FTZ R220, -R187.reuse, R82 ;  /* 0x00000052bbdc7221 */ /* 0x040fe20000010100 */
[C---:B------:R-:W-:Y:S01]  /*3540*/  FADD.FTZ R80, -R187.reuse, R83 ;  /* 0x00000053bb507221 */ /* 0x040fe20000010100 */
[----:B------:R-:W-:Y:S01]  /*3550*/  FADD.FTZ R204, -R187, R85 ;  /* 0x00000055bbcc7221 */ /* 0x000fe20000010100 */
[----:B------:R-:W-:Y:S01]  /*3560*/  SHF.L.U32 R79, R175, 0x10, RZ ;  /* 0x00000010af4f7819 */ /* 0x000fe200000006ff */
[----:B------:R-:W-:Y:S01]  /*3570*/  IMAD.U32 R85, R113, 0x10000, RZ ;  /* 0x0001000071557824 */ /* 0x000fe200078e00ff */
[----:B------:R-:W-:Y:S01]  /*3580*/  SHF.L.U32 R82, R174, 0x10, RZ ;  /* 0x00000010ae527819 */ /* 0x000fe200000006ff */
[----:B------:R-:W-:Y:S01]  /*3590*/  FADD.FTZ R208, -R187, R84 ;  /* 0x00000054bbd07221 */ /* 0x000fe20000010100 */
[----:B------:R-:W-:Y:S01]  /*35a0*/  SHF.L.U32 R83, R45, 0x10, RZ ;  /* 0x000000102d537819 */ /* 0x000fe200000006ff */
[C---:B------:R-:W-:Y:S01]  /*35b0*/  FADD.FTZ R196, -R187.reuse, R89 ;  /* 0x00000059bbc47221 */ /* 0x040fe20000010100 */
[----:B------:R-:W-:Y:S01]  /*35c0*/  FADD.FTZ R218, -R187, R81 ;  /* 0x00000051bbda7221 */ /* 0x000fe20000010100 */
[----:B------:R-:W-:Y:S01]  /*35d0*/  SHF.L.U32 R89, R177, 0x10, RZ ;  /* 0x00000010b1597819 */ /* 0x000fe200000006ff */
[----:B------:R-:W-:-:S02]  /*35e0*/  IMAD.U32 R81, R16, 0x10000, RZ ;  /* 0x0001000010517824 */ /* 0x000fc400078e00ff */
[C---:B-1----:R-:W-:Y:S01]  /*35f0*/  FMUL.FTZ R210, R223.reuse, R210 ;  /* 0x000000d2dfd27220 */ /* 0x042fe20000410000 */
[C---:B------:R-:W-:Y:S01]  /*3600*/  FMUL.FTZ R212, R223.reuse, R212 ;  /* 0x000000d4dfd47220 */ /* 0x040fe20000410000 */
[----:B------:R-:W-:Y:S01]  /*3610*/  FMUL.FTZ R78, R223, R78 ;  /* 0x0000004edf4e7220 */ /* 0x000fe20000410000 */
[----:B------:R-:W-:Y:S01]  /*3620*/  FADD.FTZ R190, -R187, R94 ;  /* 0x0000005ebbbe7221 */ /* 0x000fe20000010100 */
[----:B------:R-:W-:Y:S01]  /*3630*/  FFMA.FTZ R84, R210, R3, R77 ;  /* 0x00000003d2547223 */ /* 0x000fe2000001004d */
[----:B------:R-:W-:Y:S01]  /*3640*/  SHF.L.U32 R3, R60, 0x10, RZ ;  /* 0x000000103c037819 */ /* 0x000fe200000006ff */
[----:B------:R-:W-:Y:S01]  /*3650*/  FFMA.FTZ R82, R212, R79, R82 ;  /* 0x0000004fd4527223 */ /* 0x000fe20000010052 */
[----:B------:R-:W-:Y:S01]  /*3660*/  SHF.L.U32 R77, R176, 0x10, RZ ;  /* 0x00000010b04d7819 */ /* 0x000fe200000006ff */
[----:B------:R-:W-:Y:S01]  /*3670*/  FFMA.FTZ R85, R78, R85, R83 ;  /* 0x000000554e557223 */ /* 0x000fe20000010053 */
[----:B------:R-:W-:Y:S01]  /*3680*/  SHF.L.U32 R79, R173, 0x10, RZ ;  /* 0x00000010ad4f7819 */ /* 0x000fe200000006ff */
[C---:B------:R-:W-:Y:S01]  /*3690*/  FADD.FTZ R200, -R187.reuse, R87 ;  /* 0x00000057bbc87221 */ /* 0x040fe20000010100 */
[----:B------:R-:W-:Y:S01]  /*36a0*/  SHF.L.U32 R83, R172, 0x10, RZ ;  /* 0x00000010ac537819 */ /* 0x000fe200000006ff */
[C---:B------:R-:W-:Y:S01]  /*36b0*/  FADD.FTZ R192, -R187.reuse, R91 ;  /* 0x0000005bbbc07221 */ /* 0x040fe20000010100 */
[----:B------:R-:W-:Y:S01]  /*36c0*/  FADD.FTZ R188, -R187, R93 ;  /* 0x0000005dbbbc7221 */ /* 0x000fe20000010100 */
[----:B------:R-:W-:Y:S01]  /*36d0*/  SHF.L.U32 R94, R170, 0x10, RZ ;  /* 0x00000010aa5e7819 */ /* 0x000fe200000006ff */
[----:B------:R-:W-:Y:S01]  /*36e0*/  FMUL.FTZ R214, R223, R214 ;  /* 0x000000d6dfd67220 */ /* 0x000fe20000410000 */
[----:B------:R-:W-:Y:S01]  /*36f0*/  IMAD.U32 R87, R171, 0x10000, RZ ;  /* 0x00010000ab577824 */ /* 0x000fe200078e00ff */
[----:B------:R-:W-:Y:S01]  /*3700*/  SHF.L.U32 R91, R114, 0x10, RZ ;  /* 0x00000010725b7819 */ /* 0x000fe200000006ff */
[----:B------:R-:W-:Y:S01]  /*3710*/  FFMA.FTZ R81, R210, R81, R3 ;  /* 0x00000051d2517223 */ /* 0x000fe20000010003 */
[----:B------:R-:W-:Y:S01]  /*3720*/  SHF.L.U32 R93, R46, 0x10, RZ ;  /* 0x000000102e5d7819 */ /* 0x000fe200000006ff */
[----:B------:R-:W-:Y:S01]  /*3730*/  FFMA.FTZ R89, R212, R89, R77 ;  /* 0x00000059d4597223 */ /* 0x000fe2000001004d */
[----:B------:R-:W-:Y:S01]  /*3740*/  FMUL.FTZ R216, R223, R216 ;  /* 0x000000d8dfd87220 */ /* 0x000fe20000410000 */
[----:B------:R-:W-:Y:S01]  /*3750*/  SHF.L.U32 R3, R17, 0x10, RZ ;  /* 0x0000001011037819 */ /* 0x000fe200000006ff */
[C---:B------:R-:W-:Y:S01]  /*3760*/  FFMA.FTZ R212, R214.reuse, R79, R83 ;  /* 0x0000004fd6d47223 */ /* 0x040fe20000010053 */
[----:B------:R-:W-:Y:S01]  /*3770*/  SHF.L.U32 R77, R61, 0x10, RZ ;  /* 0x000000103d4d7819 */ /* 0x000fe200000006ff */
[----:B------:R-:W-:Y:S01]  /*3780*/  FFMA.FTZ R83, R214, R87, R94 ;  /* 0x00000057d6537223 */ /* 0x000fe2000001005e */
[C---:B0-----:R-:W-:Y:S01]  /*3790*/  FADD.FTZ R180, -R187.reuse, R97 ;  /* 0x00000061bbb47221 */ /* 0x041fe20000010100 */
[----:B------:R-:W-:Y:S01]  /*37a0*/  FFMA.FTZ R91, R216, R91, R93 ;  /* 0x0000005bd85b7223 */ /* 0x000fe2000001005d */
[----:B------:R-:W-:Y:S01]  /*37b0*/  SHF.L.U32 R87, R168, 0x10, RZ ;  /* 0x00000010a8577819 */ /* 0x000fe200000006ff */
[C---:B------:R-:W-:Y:S01]  /*37c0*/  FADD.FTZ R194, -R187.reuse, R92 ;  /* 0x0000005cbbc27221 */ /* 0x040fe20000010100 */
[----:B------:R-:W-:Y:S01]  /*37d0*/  FADD.FTZ R184, -R187, R95 ;  /* 0x0000005fbbb87221 */ /* 0x000fe20000010100 */
[----:B------:R-:W-:Y:S01]  /*37e0*/  IMAD.U32 R79, R169, 0x10000, RZ ;  /* 0x00010000a94f7824 */ /* 0x000fe200078e00ff */
[----:B------:R-:W-:Y:S01]  /*37f0*/  SHF.L.U32 R93, R115, 0x10, RZ ;  /* 0x00000010735d7819 */ /* 0x000fe200000006ff */
[----:B------:R-:W-:Y:S01]  /*3800*/  FMUL.FTZ R218, R223, R218 ;  /* 0x000000dadfda7220 */ /* 0x000fe20000410000 */
[----:B------:R-:W-:Y:S01]  /*3810*/  SHF.L.U32 R97, R47, 0x10, RZ ;  /* 0x000000102f617819 */ /* 0x000fe200000006ff */
[----:B------:R-:W-:Y:S01]  /*3820*/  FFMA.FTZ R92, R78, R3, R77 ;  /* 0x000000034e5c7223 */ /* 0x000fe2000001004d */
[----:B------:R-:W-:Y:S01]  /*3830*/  SHF.L.U32 R95, R167, 0x10, RZ ;  /* 0x00000010a75f7819 */ /* 0x000fe200000006ff */
[----:B------:R-:W-:Y:S01]  /*3840*/  FMUL.FTZ R220, R223, R220 ;  /* 0x000000dcdfdc7220 */ /* 0x000fe20000410000 */
[----:B------:R-:W-:Y:S01]  /*3850*/  SHF.L.U32 R94, R166, 0x10, RZ ;  /* 0x00000010a65e7819 */ /* 0x000fe200000006ff */
        /* <DEDUP_REMOVED lines=8> */
[----:B------:R-:W-:Y:S01]  /*38e0*/  FADD.FTZ R0, -R187, R101 ;  /* 0x00000065bb007221 */ /* 0x000fe20000010100 */
[----:B------:R-:W-:Y:S01]  /*38f0*/  FFMA.FTZ R78, R216, R3, R77 ;  /* 0x00000003d84e7223 */ /* 0x000fe2000001004d */
[----:B------:R-:W-:Y:S01]  /*3900*/  SHF.L.U32 R97, R163, 0x10, RZ ;  /* 0x00000010a3617819 */ /* 0x000fe200000006ff */
[----:B------:R-:W-:Y:S01]  /*3910*/  FMUL.FTZ R80, R223, R80 ;  /* 0x00000050df507220 */ /* 0x000fe20000410000 */
[----:B------:R-:W-:Y:S01]  /*3920*/  SHF.L.U32 R94, R162, 0x10, RZ ;  /* 0x00000010a25e7819 */ /* 0x000fe200000006ff */
[----:B------:R-:W-:Y:S01]  /*3930*/  FADD.FTZ R96, -R187, R99 ;  /* 0x00000063bb607221 */ /* 0x000fe20000010100 */
[----:B------:R-:W-:Y:S01]  /*3940*/  SHF.L.U32 R77, R63, 0x10, RZ ;  /* 0x000000103f4d7819 */ /* 0x000fe200000006ff */
[----:B------:R-:W-:Y:S01]  /*3950*/  IMAD.U32 R3, R19, 0x10000, RZ ;  /* 0x0001000013037824 */ /* 0x000fe200078e00ff */
[----:B------:R-:W-:Y:S01]  /*3960*/  SHF.L.U32 R101, R40, 0x10, RZ ;  /* 0x0000001028657819 */ /* 0x000fe200000006ff */
[----:B------:R-:W-:-:S02]  /*3970*/  IMAD.U32 R99, R4, 0x10000, RZ ;  /* 0x0001000004637824 */ /* 0x000fc400078e00ff */
[----:B------:R-:W-:Y:S01]  /*3980*/  FMUL.FTZ R208, R223, R208 ;  /* 0x000000d0dfd07220 */ /* 0x000fe20000410000 */
[C---:B------:R-:W-:Y:S01]  /*3990*/  FADD.FTZ R206, -R187.reuse, R86 ;  /* 0x00000056bbce7221 */ /* 0x040fe20000010100 */
[C---:B------:R-:W-:Y:S01]  /*39a0*/  FFMA.FTZ R216, R80.reuse, R79, R93 ;  /* 0x0000004f50d87223 */ /* 0x040fe2000001005d */
[C---:B------:R-:W-:Y:S01]  /*39b0*/  FADD.FTZ R182, -R187.reuse, R98 ;  /* 0x00000062bbb67221 */ /* 0x040fe20000010100 */
[----:B------:R-:W-:Y:S01]  /*39c0*/  FADD.FTZ R178, -R187, R100 ;  /* 0x00000064bbb27221 */ /* 0x000fe20000010100 */
[----:B------:R-:W-:Y:S01]  /*39d0*/  FFMA.FTZ R79, R80, R97, R94 ;  /* 0x00000061504f7223 */ /* 0x000fe2000001005e */
[----:B------:R-:W-:Y:S01]  /*39e0*/  FFMA.FTZ R100, R220, R3, R77 ;  /* 0x00000003dc647223 */ /* 0x000fe2000001004d */
[----:B------:R-:W-:Y:S01]  /*39f0*/  FFMA.FTZ R80, R208, R99, R101 ;  /* 0x00000063d0507223 */ /* 0x000fe20000010065 */
[----:B------:R-:W-:Y:S01]  /*3a00*/  SHF.L.U32 R94, R161, 0x10, RZ ;  /* 0x00000010a15e7819 */ /* 0x000fe200000006ff */
[----:B------:R-:W-:Y:S01]  /*3a10*/  FADD.FTZ R76, -R187, R104 ;  /* 0x00000068bb4c7221 */ /* 0x000fe20000010100 */
[----:B------:R-:W-:Y:S01]  /*3a20*/  SHF.L.U32 R98, R160, 0x10, RZ ;  /* 0x00000010a0627819 */ /* 0x000fe200000006ff */
[----:B------:R-:W-:Y:S01]  /*3a30*/  FMUL.FTZ R215, R223, R204 ;  /* 0x000000ccdfd77220 */ /* 0x000fe20000410000 */
[----:B------:R-:W-:Y:S01]  /*3a40*/  SHF.L.U32 R3, R20, 0x10, RZ ;  /* 0x0000001014037819 */ /* 0x000fe200000006ff */
[----:B------:R-:W-:Y:S01]  /*3a50*/  IMAD.U32 R104, R159, 0x10000, RZ ;  /* 0x000100009f687824 */ /* 0x000fe200078e00ff */
[----:B------:R-:W-:Y:S01]  /*3a60*/  SHF.L.U32 R77, R56, 0x10, RZ ;  /* 0x00000010384d7819 */ /* 0x000fe200000006ff */
[----:B------:R-:W-:Y:S01]  /*3a70*/  FMUL.FTZ R206, R223, R206 ;  /* 0x000000cedfce7220 */ /* 0x000fe20000410000 */
[----:B------:R-:W-:Y:S01]  /*3a80*/  SHF.L.U32 R97, R158, 0x10, RZ ;  /* 0x000000109e617819 */ /* 0x000fe200000006ff */
[----:B------:R-:W-:Y:S01]  /*3a90*/  FADD.FTZ R202, -R187, R88 ;  /* 0x00000058bbca7221 */ /* 0x000fe20000010100 */
[----:B------:R-:W-:Y:S01]  /*3aa0*/  SHF.L.U32 R99, R5, 0x10, RZ ;  /* 0x0000001005637819 */ /* 0x000fe200000006ff */
[----:B------:R-:W-:Y:S01]  /*3ab0*/  FFMA.FTZ R93, R215, R94, R98 ;  /* 0x0000005ed75d7223 */ /* 0x000fe20000010062 */
[----:B------:R-:W-:Y:S01]  /*3ac0*/  SHF.L.U32 R101, R41, 0x10, RZ ;  /* 0x0000001029657819 */ /* 0x000fe200000006ff */
[----:B------:R-:W-:Y:S01]  /*3ad0*/  FADD.FTZ R2, -R187, R103 ;  /* 0x00000067bb027221 */ /* 0x000fe20000010100 */
[----:B------:R-:W-:Y:S01]  /*3ae0*/  FFMA.FTZ R204, R208, R3, R77 ;  /* 0x00000003d0cc7223 */ /* 0x000fe2000001004d */
        /* <DEDUP_REMOVED lines=10> */
[C---:B------:R-:W-:Y:S01]  /*3b90*/  FADD.FTZ R198, -R187.reuse, R90 ;  /* 0x0000005abbc67221 */ /* 0x040fe20000010100 */
[----:B------:R-:W-:Y:S01]  /*3ba0*/  SHF.L.U32 R103, R42, 0x10, RZ ;  /* 0x000000102a677819 */ /* 0x000fe200000006ff */
[----:B------:R-:W-:Y:S01]  /*3bb0*/  FFMA.FTZ R217, R200, R217, R98 ;  /* 0x000000d9c8d97223 */ /* 0x000fe20000010062 */
[----:B------:R-:W-:Y:S01]  /*3bc0*/  FFMA.FTZ R206, R206, R3, R77 ;  /* 0x00000003cece7223 */ /* 0x000fe2000001004d */
[----:B------:R-:W-:Y:S01]  /*3bd0*/  FFMA.FTZ R99, R200, R99, R97 ;  /* 0x00000063c8637223 */ /* 0x000fe20000010061 */
[----:B------:R-:W-:Y:S01]  /*3be0*/  FADD.FTZ R86, -R187, R105 ;  /* 0x00000069bb567221 */ /* 0x000fe20000010100 */
[----:B------:R-:W-:Y:S01]  /*3bf0*/  FFMA.FTZ R98, R202, R101, R103 ;  /* 0x00000065ca627223 */ /* 0x000fe20000010067 */
[----:B------:R-:W-:Y:S01]  /*3c00*/  SHF.L.U32 R77, R58, 0x10, RZ ;  /* 0x000000103a4d7819 */ /* 0x000fe200000006ff */
[----:B------:R-:W-:Y:S01]  /*3c10*/  IMAD.U32 R3, R22, 0x10000, RZ ;  /* 0x0001000016037824 */ /* 0x000fe200078e00ff */
        /* <DEDUP_REMOVED lines=15> */
[----:B------:R-:W-:Y:S01]  /*3d10*/  FMUL.FTZ R194, R223, R194 ;  /* 0x000000c2dfc27220 */ /* 0x000fe20000410000 */
[----:B------:R-:W-:Y:S01]  /*3d20*/  SHF.L.U32 R97, R148, 0x10, RZ ;  /* 0x0000001094617819 */ /* 0x000fe200000006ff */
[C---:B------:R-:W-:Y:S01]  /*3d30*/  FADD.FTZ R90, -R187.reuse, R106 ;  /* 0x0000006abb5a7221 */ /* 0x040fe20000010100 */
[----:B------:R-:W-:Y:S01]  /*3d40*/  SHF.L.U32 R104, R146, 0x10, RZ ;  /* 0x0000001092687819 */ /* 0x000fe200000006ff */
[----:B------:R-:W-:Y:S01]  /*3d50*/  FFMA.FTZ R210, R198, R3, R77 ;  /* 0x00000003c6d27223 */ /* 0x000fe2000001004d */
[----:B------:R-:W-:Y:S01]  /*3d60*/  SHF.L.U32 R103, R8, 0x10, RZ ;  /* 0x0000001008677819 */ /* 0x000fe200000006ff */
[----:B------:R-:W-:Y:S01]  /*3d70*/  FFMA.FTZ R227, R192, R227, R97 ;  /* 0x000000e3c0e37223 */ /* 0x000fe20000010061 */
[----:B------:R-:W-:Y:S01]  /*3d80*/  SHF.L.U32 R105, R36, 0x10, RZ ;  /* 0x0000001024697819 */ /* 0x000fe200000006ff */
[----:B------:R-:W-:Y:S01]  /*3d90*/  FFMA.FTZ R221, R192, R221, R104 ;  /* 0x000000ddc0dd7223 */ /* 0x000fe20000010068 */
[----:B------:R-:W-:Y:S01]  /*3da0*/  FADD.FTZ R88, -R187, R107 ;  /* 0x0000006bbb587221 */ /* 0x000fe20000010100 */
[----:B------:R-:W-:Y:S01]  /*3db0*/  SHF.L.U32 R3, R24, 0x10, RZ ;  /* 0x0000001018037819 */ /* 0x000fe200000006ff */
[----:B------:R-:W-:Y:S01]  /*3dc0*/  FMUL.FTZ R188, R223, R188 ;  /* 0x000000bcdfbc7220 */ /* 0x000fe20000410000 */
[----:B------:R-:W-:Y:S01]  /*3dd0*/  FFMA.FTZ R104, R194, R103, R105 ;  /* 0x00000067c2687223 */ /* 0x000fe20000010069 */
[----:B------:R-:W-:Y:S01]  /*3de0*/  SHF.L.U32 R77, R52, 0x10, RZ ;  /* 0x00000010344d7819 */ /* 0x000fe200000006ff */
[----:B------:R-:W-:Y:S01]  /*3df0*/  IMAD.U32 R105, R145, 0x10000, RZ ;  /* 0x0001000091697824 */ /* 0x000fe200078e00ff */
[----:B------:R-:W-:Y:S01]  /*3e00*/  SHF.L.U32 R97, R144, 0x10, RZ ;  /* 0x0000001090617819 */ /* 0x000fe200000006ff */
[----:B------:R-:W-:Y:S01]  /*3e10*/  FMUL.FTZ R192, R223, R190 ;  /* 0x000000bedfc07220 */ /* 0x000fe20000410000 */
[----:B------:R-:W-:Y:S01]  /*3e20*/  SHF.L.U32 R199, R143, 0x10, RZ ;  /* 0x000000108fc77819 */ /* 0x000fe200000006ff */
[----:B------:R-:W-:Y:S01]  /*3e30*/  FFMA.FTZ R190, R194, R3, R77 ;  /* 0x00000003c2be7223 */ /* 0x000fe2000001004d */
[----:B------:R-:W-:Y:S01]  /*3e40*/  SHF.L.U32 R106, R142, 0x10, RZ ;  /* 0x000000108e6a7819 */ /* 0x000fe200000006ff */
[C---:B------:R-:W-:Y:S01]  /*3e50*/  FFMA.FTZ R105, R188.reuse, R105, R97 ;  /* 0x00000069bc697223 */ /* 0x040fe20000010061 */
[----:B------:R-:W-:Y:S01]  /*3e60*/  SHF.L.U32 R103, R9, 0x10, RZ ;  /* 0x0000001009677819 */ /* 0x000fe200000006ff */
[----:B------:R-:W-:Y:S01]  /*3e70*/  IMAD.U32 R3, R25, 0x10000, RZ ;  /* 0x0001000019037824 */ /* 0x000fe200078e00ff */
[----:B------:R-:W-:Y:S01]  /*3e80*/  SHF.L.U32 R107, R37, 0x10, RZ ;  /* 0x00000010256b7819 */ /* 0x000fe200000006ff */
[----:B------:R-:W-:Y:S01]  /*3e90*/  FFMA.FTZ R199, R188, R199, R106 ;  /* 0x000000c7bcc77223 */ /* 0x000fe2000001006a */
[----:B------:R-:W-:Y:S01]  /*3ea0*/  SHF.L.U32 R77, R53, 0x10, RZ ;  /* 0x00000010354d7819 */ /* 0x000fe200000006ff */
[----:B------:R-:W-:Y:S01]  /*3eb0*/  FMUL.FTZ R184, R223, R184 ;  /* 0x000000b8dfb87220 */ /* 0x000fe20000410000 */
[----:B------:R-:W-:Y:S01]  /*3ec0*/  SHF.L.U32 R209, R141, 0x10, RZ ;  /* 0x000000108dd17819 */ /* 0x000fe200000006ff */
        /* <DEDUP_REMOVED lines=21> */
[----:B------:R-:W-:Y:S01]  /*4020*/  SHF.L.U32 R107, R39, 0x10, RZ ;  /* 0x00000010276b7819 */ /* 0x000fe200000006ff */
[----:B------:R-:W-:Y:S01]  /*4030*/  FFMA.FTZ R205, R180, R205, R106 ;  /* 0x000000cdb4cd7223 */ /* 0x000fe2000001006a */
[----:B------:R-:W-:Y:S01]  /*4040*/  SHF.L.U32 R3, R27, 0x10, RZ ;  /* 0x000000101b037819 */ /* 0x000fe200000006ff */
[----:B------:R-:W-:Y:S01]  /*4050*/  IMAD.U32 R213, R133, 0x10000, RZ ;  /* 0x0001000085d57824 */ /* 0x000fe200078e00ff */
[----:B------:R-:W-:Y:S01]  /*4060*/  SHF.L.U32 R77, R55, 0x10, RZ ;  /* 0x00000010374d7819 */ /* 0x000fe200000006ff */
[----:B------:R-:W-:Y:S01]  /*4070*/  FFMA.FTZ R202, R182, R103, R107 ;  /* 0x00000067b6ca7223 */ /* 0x000fe2000001006b */
[----:B------:R-:W-:Y:S01]  /*4080*/  SHF.L.U32 R97, R132, 0x10, RZ ;  /* 0x0000001084617819 */ /* 0x000fe200000006ff */
[----:B------:R-:W-:Y:S01]  /*4090*/  FMUL.FTZ R96, R223, R96 ;  /* 0x00000060df607220 */ /* 0x000fe20000410000 */
[----:B------:R-:W-:Y:S01]  /*40a0*/  SHF.L.U32 R207, R131, 0x10, RZ ;  /* 0x0000001083cf7819 */ /* 0x000fe200000006ff */
[----:B------:R-:W-:Y:S01]  /*40b0*/  FMUL.FTZ R178, R223, R178 ;  /* 0x000000b2dfb27220 */ /* 0x000fe20000410000 */
[----:B------:R-:W-:Y:S01]  /*40c0*/  SHF.L.U32 R106, R130, 0x10, RZ ;  /* 0x00000010826a7819 */ /* 0x000fe200000006ff */
[----:B------:R-:W-:Y:S01]  /*40d0*/  FADD.FTZ R102, -R187, R102 ;  /* 0x00000066bb667221 */ /* 0x000fe20000010100 */
        /* <DEDUP_REMOVED lines=28> */
[C---:B------:R-:W-:Y:S01]  /*42a0*/  FMUL.FTZ R178, R223.reuse, R76 ;  /* 0x0000004cdfb27220 */ /* 0x040fe20000410000 */
        /* <DEDUP_REMOVED lines=10> */
[----:B------:R-:W-:Y:S01]  /*4350*/  FFMA.FTZ R186, R178, R103, R189 ;  /* 0x00000067b2ba7223 */ /* 0x000fe200000100bd */
[----:B------:R-:W-:Y:S01]  /*4360*/  SHF.L.U32 R103, R30, 0x10, RZ ;  /* 0x000000101e677819 */ /* 0x000fe200000006ff */
[----:B------:R-:W-:Y:S01]  /*4370*/  FMUL.FTZ R90, R223, R90 ;  /* 0x0000005adf5a7220 */ /* 0x000fe20000410000 */
[----:B------:R-:W-:-:S02]  /*4380*/  SHF.L.U32 R189, R50, 0x10, RZ ;  /* 0x0000001032bd7819 */ /* 0x000fc400000006ff */
[----:B------:R-:W-:Y:S02]  /*4390*/  SHF.L.U32 R102, R118, 0x10, RZ ;  /* 0x0000001076667819 */ /* 0x000fe400000006ff */
[----:B------:R-:W2:Y:S01]  /*43a0*/  LDC.64 R96, c[0x0][0x428] ;  /* 0x00010a00ff607b82 */ /* 0x000ea20000000a00 */
[----:B------:R-:W-:Y:S01]  /*43b0*/  FFMA.FTZ R178, R178, R103, R189 ;  /* 0x00000067b2b27223 */ /* 0x000fe200000100bd */
[----:B------:R-:W-:Y:S01]  /*43c0*/  SHF.L.U32 R197, R120, 0x10, RZ ;  /* 0x0000001078c57819 */ /* 0x000fe200000006ff */
[C---:B------:R-:W-:Y:S01]  /*43d0*/  FFMA.FTZ R189, R86.reuse, R225, R102 ;  /* 0x000000e156bd7223 */ /* 0x040fe20000010066 */
[----:B------:R-:W-:Y:S02]  /*43e0*/  F2FP.BF16.F32.PACK_AB R84, R89, R84 ;  /* 0x000000545954723e */ /* 0x000fe400000010ff */
[----:B------:R-:W-:Y:S01]  /*43f0*/  SHF.L.U32 R229, R15, 0x10, RZ ;  /* 0x000000100fe57819 */ /* 0x000fe200000006ff */
[----:B------:R-:W-:Y:S01]  /*4400*/  FFMA.FTZ R195, R86, R195, R197 ;  /* 0x000000c356c37223 */ /* 0x000fe200000100c5 */
[----:B------:R-:W3:Y:S01]  /*4410*/  LDC.64 R102, c[0x0][0x430] ;  /* 0x00010c00ff667b82 */ /* 0x000ee20000000a00 */
[----:B------:R-:W-:Y:S01]  /*4420*/  FMUL.FTZ R197, R223, R88 ;  /* 0x00000058dfc57220 */ /* 0x000fe20000410000 */
[----:B0-----:R-:W-:Y:S01]  /*4430*/  @!P0 IMAD.WIDE R88, R109, 0x4, R76 ;  /* 0x000000046d588825 */ /* 0x001fe200078e024c */
[----:B------:R-:W-:-:S02]  /*4440*/  SHF.L.U32 R231, R35, 0x10, RZ ;  /* 0x0000001023e77819 */ /* 0x000fc400000006ff */
[----:B------:R-:W-:Y:S02]  /*4450*/  SHF.L.U32 R180, R51, 0x10, RZ ;  /* 0x0000001033b47819 */ /* 0x000fe400000006ff */
[----:B------:R-:W-:Y:S01]  /*4460*/  F2FP.BF16.F32.PACK_AB R86, R214, R91 ;  /* 0x0000005bd656723e */ /* 0x000fe200000010ff */
[----:B-1----:R-:W-:Y:S01]  /*4470*/  @!P0 IMAD.WIDE R2, R109, 0x4, R2 ;  /* 0x000000046d028825 */ /* 0x002fe200078e0202 */
[----:B------:R-:W-:-:S03]  /*4480*/  F2FP.BF16.F32.PACK_AB R85, R212, R85 ;  /* 0x00000055d455723e */ /* 0x000fc600000010ff */
[C---:B------:R-:W-:Y:S01]  /*4490*/  FFMA.FTZ R188, R90.reuse, R229, R231 ;  /* 0x000000e55abc7223 */ /* 0x040fe200000100e7 */
[----:B------:R-:W-:Y:S01]  /*44a0*/  FFMA.FTZ R180, R90, R233, R180 ;  /* 0x000000e95ab47223 */ /* 0x000fe200000100b4 */
[----:B------:R-:W-:Y:S01]  /*44b0*/  F2FP.BF16.F32.PACK_AB R87, R216, R87 ;  /* 0x00000057d857723e */ /* 0x000fe200000010ff */
[----:B------:R-:W-:Y:S01]  /*44c0*/  @!P0 STG.E desc[UR6][R2.64], R201 ;  /* 0x000000c902008986 */ /* 0x000fe2000c101906 */
[----:B------:R-:W-:Y:S02]  /*44d0*/  SHF.L.U32 R212, R117, 0x10, RZ ;  /* 0x0000001075d47819 */ /* 0x000fe400000006ff */
[----:B------:R-:W-:Y:S01]  /*44e0*/  SHF.L.U32 R214, R116, 0x10, RZ ;  /* 0x0000001074d67819 */ /* 0x000fe200000006ff */
[----:B------:R0:W-:Y:S01]  /*44f0*/  @!P0 STG.E desc[UR6][R88.64], R223 ;  /* 0x000000df58008986 */ /* 0x0001e2000c101906 */
[----:B------:R-:W-:Y:S01]  /*4500*/  SHF.L.U32 R216, R111, 0x10, RZ ;  /* 0x000000106fd87819 */ /* 0x000fe200000006ff */
[----:B--2---:R-:W-:Y:S01]  /*4510*/  IMAD.WIDE.U32 R90, R179, 0x10, R96 ;  /* 0x00000010b35a7825 */ /* 0x004fe200078e0060 */
[----:B------:R-:W-:-:S03]  /*4520*/  SHF.L.U32 R229, R110, 0x10, RZ ;  /* 0x000000106ee57819 */ /* 0x000fc600000006ff */
[----:B------:R-:W-:Y:S01]  /*4530*/  FFMA.FTZ R225, R197, R212, R214 ;  /* 0x000000d4c5e17223 */ /* 0x000fe200000100d6 */
[----:B------:R-:W-:Y:S02]  /*4540*/  F2FP.BF16.F32.PACK_AB R76, R82, R81 ;  /* 0x00000051524c723e */ /* 0x000fe400000010ff */
[----:B------:R-:W-:Y:S01]  /*4550*/  F2FP.BF16.F32.PACK_AB R78, R95, R78 ;  /* 0x0000004e5f4e723e */ /* 0x000fe200000010ff */
[----:B------:R-:W-:Y:S01]  /*4560*/  FFMA.FTZ R197, R197, R216, R229 ;  /* 0x000000d8c5c57223 */ /* 0x000fe200000100e5 */
[----:B------:R-:W-:Y:S01]  /*4570*/  F2FP.BF16.F32.PACK_AB R81, R99, R94 ;  /* 0x0000005e6351723e */ /* 0x000fe200000010ff */
[----:B---3--:R-:W-:Y:S01]  /*4580*/  IMAD.WIDE.U32 R94, R179, 0x10, R102 ;  /* 0x00000010b35e7825 */ /* 0x008fe200078e0066 */
[----:B------:R-:W-:Y:S01]  /*4590*/  F2FP.BF16.F32.PACK_AB R79, R79, R100 ;  /* 0x000000644f4f723e */ /* 0x000fe200000010ff */
[----:B------:R1:W-:Y:S01]  /*45a0*/  STG.E.128 desc[UR6][R90.64], R84 ;  /* 0x000000545a007986 */ /* 0x0003e2000c101d06 */
[----:B0-----:R-:W-:Y:S01]  /*45b0*/  F2FP.BF16.F32.PACK_AB R88, R105, R104 ;  /* 0x000000686958723e */ /* 0x001fe200000010ff */
[----:B------:R-:W-:Y:S01]  /*45c0*/  IMAD.WIDE.U32 R2, R183, 0x10, R96 ;  /* 0x00000010b7027825 */ /* 0x000fe200078e0060 */
[----:B------:R-:W0:Y:S01]  /*45d0*/  LDC.64 R104, c[0x0][0x380] ;  /* 0x0000e000ff687b82 */ /* 0x000e220000000a00 */
[----:B------:R-:W-:-:S02]  /*45e0*/  F2FP.BF16.F32.PACK_AB R77, R83, R92 ;  /* 0x0000005c534d723e */ /* 0x000fc400000010ff */
[----:B------:R-:W-:Y:S01]  /*45f0*/  F2FP.BF16.F32.PACK_AB R80, R93, R80 ;  /* 0x000000505d50723e */ /* 0x000fe200000010ff */
[----:B------:R-:W-:Y:S01]  /*4600*/  IMAD.WIDE.U32 R92, R181, 0x10, R96 ;  /* 0x00000010b55c7825 */ /* 0x000fe200078e0060 */
[----:B------:R-:W-:Y:S01]  /*4610*/  F2FP.BF16.F32.PACK_AB R83, R227, R218 ;  /* 0x000000dae353723e */ /* 0x000fe200000010ff */
[----:B------:R2:W-:Y:S01]  /*4620*/  STG.E.128 desc[UR6][R94.64], R76 ;  /* 0x0000004c5e007986 */ /* 0x0005e2000c101d06 */
[----:B------:R-:W-:Y:S01]  /*4630*/  F2FP.BF16.F32.PACK_AB R82, R101, R98 ;  /* 0x000000626552723e */ /* 0x000fe200000010ff */
[----:B------:R-:W-:Y:S01]  /*4640*/  IMAD.WIDE.U32 R98, R181, 0x10, R102 ;  /* 0x00000010b5627825 */ /* 0x000fe200078e0066 */
[----:B------:R-:W-:-:S03]  /*4650*/  F2FP.BF16.F32.PACK_AB R89, R209, R198 ;  /* 0x000000c6d159723e */ /* 0x000fc600000010ff */
[----:B------:R-:W-:Y:S01]  /*4660*/  IMAD.WIDE.U32 R100, R183, 0x10, R102 ;  /* 0x00000010b7647825 */ /* 0x000fe200078e0066 */
[----:B------:R3:W-:Y:S01]  /*4670*/  STG.E.128 desc[UR6][R92.64], R80 ;  /* 0x000000505c007986 */ /* 0x0007e2000c101d06 */
[----:B-1----:R-:W-:Y:S02]  /*4680*/  F2FP.BF16.F32.PACK_AB R87, R221, R210 ;  /* 0x000000d2dd57723e */ /* 0x002fe400000010ff */
[----:B------:R-:W-:Y:S01]  /*4690*/  IMAD.WIDE.U32 R96, R185, 0x10, R96 ;  /* 0x00000010b9607825 */ /* 0x000fe200078e0060 */
[----:B------:R-:W-:Y:S02]  /*46a0*/  F2FP.BF16.F32.PACK_AB R86, R219, R208 ;  /* 0x000000d0db56723e */ /* 0x000fe400000010ff */
[----:B------:R-:W-:Y:S01]  /*46b0*/  F2FP.BF16.F32.PACK_AB R85, R217, R206 ;  /* 0x000000ced955723e */ /* 0x000fe200000010ff */
[----:B------:R-:W-:Y:S01]  /*46c0*/  IMAD.WIDE.U32 R102, R185, 0x10, R102 ;  /* 0x00000010b9667825 */ /* 0x000fe200078e0066 */
[----:B------:R-:W-:Y:S02]  /*46d0*/  F2FP.BF16.F32.PACK_AB R84, R215, R204 ;  /* 0x000000ccd754723e */ /* 0x000fe400000010ff */
[----:B------:R-:W-:Y:S01]  /*46e0*/  F2FP.BF16.F32.PACK_AB R91, R213, R202 ;  /* 0x000000cad55b723e */ /* 0x000fe200000010ff */
[----:B0-----:R-:W-:Y:S01]  /*46f0*/  IMAD R109, R104, 0x4, R109 ;  /* 0x00000004686d7824 */ /* 0x001fe200078e026d */
[----:B------:R-:W-:Y:S01]  /*4700*/  F2FP.BF16.F32.PACK_AB R90, R211, R200 ;  /* 0x000000c8d35a723e */ /* 0x000fe200000010ff */
[----:B------:R0:W-:Y:S01]  /*4710*/  STG.E.128 desc[UR6][R98.64], R84 ;  /* 0x0000005462007986 */ /* 0x0001e2000c101d06 */
[----:B--2---:R-:W-:-:S02]  /*4720*/  F2FP.BF16.F32.PACK_AB R79, R207, R196 ;  /* 0x000000c4cf4f723e */ /* 0x004fc400000010ff */
[----:B------:R-:W-:Y:S01]  /*4730*/  F2FP.BF16.F32.PACK_AB R78, R205, R194 ;  /* 0x000000c2cd4e723e */ /* 0x000fe200000010ff */
[----:B------:R0:W-:Y:S01]  /*4740*/  STG.E.128 desc[UR6][R2.64], R88 ;  /* 0x0000005802007986 */ /* 0x0001e2000c101d06 */
[----:B------:R-:W-:Y:S02]  /*4750*/  F2FP.BF16.F32.PACK_AB R77, R203, R192 ;  /* 0x000000c0cb4d723e */ /* 0x000fe400000010ff */
[----:B------:R-:W-:Y:S02]  /*4760*/  F2FP.BF16.F32.PACK_AB R76, R199, R190 ;  /* 0x000000bec74c723e */ /* 0x000fe400000010ff */
[----:B---3--:R-:W-:Y:S02]  /*4770*/  F2FP.BF16.F32.PACK_AB R83, R225, R188 ;  /* 0x000000bce153723e */ /* 0x008fe400000010ff */
[----:B------:R-:W-:Y:S01]  /*4780*/  F2FP.BF16.F32.PACK_AB R82, R195, R186 ;  /* 0x000000bac352723e */ /* 0x000fe200000010ff */
[----:B------:R0:W-:Y:S01]  /*4790*/  STG.E.128 desc[UR6][R100.64], R76 ;  /* 0x0000004c64007986 */ /* 0x0001e2000c101d06 */
[----:B------:R-:W-:-:S02]  /*47a0*/  F2FP.BF16.F32.PACK_AB R81, R193, R184 ;  /* 0x000000b8c151723e */ /* 0x000fc400000010ff */
[----:B------:R-:W-:Y:S02]  /*47b0*/  F2FP.BF16.F32.PACK_AB R80, R191, R182 ;  /* 0x000000b6bf50723e */ /* 0x000fe400000010ff */
[----:B------:R-:W-:Y:S02]  /*47c0*/  F2FP.BF16.F32.PACK_AB R95, R197, R180 ;  /* 0x000000b4c55f723e */ /* 0x000fe400000010ff */
[----:B------:R-:W-:Y:S01]  /*47d0*/  F2FP.BF16.F32.PACK_AB R94, R189, R178 ;  /* 0x000000b2bd5e723e */ /* 0x000fe200000010ff */
[----:B------:R0:W-:Y:S01]  /*47e0*/  STG.E.128 desc[UR6][R96.64], R80 ;  /* 0x0000005060007986 */ /* 0x0001e2000c101d06 */
[----:B------:R-:W-:Y:S02]  /*47f0*/  F2FP.BF16.F32.PACK_AB R93, R187, R106 ;  /* 0x0000006abb5d723e */ /* 0x000fe400000010ff */
[----:B------:R-:W-:Y:S02]  /*4800*/  F2FP.BF16.F32.PACK_AB R92, R107, R0 ;  /* 0x000000006b5c723e */ /* 0x000fe400000010ff */
[----:B------:R-:W-:-:S03]  /*4810*/  ISETP.GE.AND P0, PT, R109, R105, PT ;  /* 0x000000696d00720c */ /* 0x000fc60003f06270 */
[----:B------:R0:W-:Y:S10]  /*4820*/  STG.E.128 desc[UR6][R102.64], R92 ;  /* 0x0000005c66007986 */ /* 0x0001f4000c101d06 */
[----:B------:R-:W-:Y:S05]  /*4830*/  @!P0 BRA `(.L_x_6803) ;  /* 0xffffffc4001c8947 */ /* 0x000fea000383ffff */
[----:B------:R-:W-:Y:S05]  /*4840*/  EXIT ;  /* 0x000000000000794d */ /* 0x000fea0003800000 */
.L_x_6802:
[----:B------:R-:W-:Y:S01]  /*4850*/  HFMA2 R184, -RZ, RZ, 0, 5.9604644775390625e-08 ;  /* 0x00000001ffb87431 */ /* 0x000fe200000001ff */
[----:B------:R-:W-:Y:S01]  /*4860*/  BSSY B0, `(.L_x_6804) ;  /* 0x0000007000007945 */ /* 0x000fe20003800000 */
[----:B------:R-:W-:Y:S02]  /*4870*/  MOV R191, R0 ;  /* 0x0000000000bf7202 */ /* 0x000fe40000000f00 */
[----:B------:R-:W-:Y:S02]  /*4880*/  MOV R193, 0x1f ;  /* 0x0000001f00c17802 */ /* 0x000fe40000000f00 */
[----:B------:R-:W-:-:S07]  /*4890*/  MOV R182, 0xffffffff ;  /* 0xffffffff00b67802 */ /* 0x000fce0000000f00 */
[----:B------:R-:W-:Y:S05]  /*48a0*/  WARPSYNC.COLLECTIVE R182, `(.L_x_6805) ;  /* 0x00000000b6087348 */ /* 0x000fea0003c00000 */
[----:B------:R0:W1:Y:S02]  /*48b0*/  SHFL.BFLY P2, R189, R191, R184, R193 ;  /* 0x0c0000b8bfbd7389 */ /* 0x00006400000400c1 */
[----:B01----:R-:W-:Y:S05]  /*48c0*/  ENDCOLLECTIVE ;  /* 0x000000000000791b */ /* 0x003fea0003800000 */
.L_x_6805:
[----:B------:R-:W-:Y:S05]  /*48d0*/  BSYNC B0 ;  /* 0x0000000000007941 */ /* 0x000fea0003800000 */
.L_x_6804:
        /* <DEDUP_REMOVED lines=9> */
.L_x_6806:
[----:B------:R-:W-:Y:S01]  /*4970*/  IMAD.MOV.U32 R184, RZ, RZ, 0x4 ;  /* 0x00000004ffb87424 */ /* 0x000fe200078e00ff */
[----:B------:R-:W-:-:S05]  /*4980*/  MOV R2, R189 ;  /* 0x000000bd00027202 */ /* 0x000fca0000000f00 */
[----:B------:R-:W-:-:S05]  /*4990*/  FADD.FTZ R178, R3, R2 ;  /* 0x0000000203b27221 */ /* 0x000fca0000010000 */
[----:B------:R-:W-:-:S07]  /*49a0*/  MOV R191, R178 ;  /* 0x000000b200bf7202 */ /* 0x000fce0000000f00 */
[----:B------:R-:W-:Y:S05]  /*49b0*/  WARPSYNC.COLLECTIVE R182, `(.L_x_6807) ;  /* 0x00000000b6087348 */ /* 0x000fea0003c00000 */
[----:B------:R0:W1:Y:S02]  /*49c0*/  SHFL.BFLY P2, R189, R191, R184, R193 ;  /* 0x0c0000b8bfbd7389 */ /* 0x00006400000400c1 */
[----:B01----:R-:W-:Y:S05]  /*49d0*/  ENDCOLLECTIVE ;  /* 0x000000000000791b */ /* 0x003fea0003800000 */
.L_x_6807:
[----:B------:R-:W-:Y:S01]  /*49e0*/  HFMA2 R184, -RZ, RZ, 0, 4.76837158203125e-07 ;  /* 0x00000008ffb87431 */ /* 0x000fe200000001ff */
[----:B------:R-:W-:-:S05]  /*49f0*/  MOV R187, R189 ;  /* 0x000000bd00bb7202 */ /* 0x000fca0000000f00 */
[----:B------:R-:W-:-:S05]  /*4a00*/  FADD.FTZ R187, R178, R187 ;  /* 0x000000bbb2bb7221 */ /* 0x000fca0000010000 */
[----:B------:R-:W-:-:S07]  /*4a10*/  MOV R191, R187 ;  /* 0x000000bb00bf7202 */ /* 0x000fce0000000f00 */
[----:B------:R-:W-:Y:S05]  /*4a20*/  WARPSYNC.COLLECTIVE R182, `(.L_x_6808) ;  /* 0x00000000b6087348 */ /* 0x000fea0003c00000 */
[----:B------:R0:W1:Y:S02]  /*4a30*/  SHFL.BFLY P2, R189, R191, R184, R193 ;  /* 0x0c0000b8bfbd7389 */ /* 0x00006400000400c1 */
[----:B01----:R-:W-:Y:S05]  /*4a40*/  ENDCOLLECTIVE ;  /* 0x000000000000791b */ /* 0x003fea0003800000 */
.L_x_6808:
        /* <DEDUP_REMOVED lines=8> */
.L_x_6809:
        /* <DEDUP_REMOVED lines=71> */
.L_x_6810:
[----:B------:R-:W-:Y:S01]  /*4f40*/  HFMA2 R184, -RZ, RZ, 0, 1.1920928955078125e-07 ;  /* 0x00000002ffb87431 */ /* 0x000fe200000001ff */
[----:B------:R-:W-:-:S05]  /*4f50*/  MOV R3, R189 ;  /* 0x000000bd00037202 */ /* 0x000fca0000000f00 */
[----:B------:R-:W-:-:S05]  /*4f60*/  FADD.FTZ R3, R0, R3 ;  /* 0x0000000300037221 */ /* 0x000fca0000010000 */
[----:B------:R-:W-:-:S07]  /*4f70*/  MOV R191, R3 ;  /* 0x0000000300bf7202 */ /* 0x000fce0000000f00 */
[----:B------:R-:W-:Y:S05]  /*4f80*/  WARPSYNC.COLLECTIVE R182, `(.L_x_6811) ;  /* 0x00000000b6087348 */ /* 0x000fea0003c00000 */
[----:B------:R0:W1:Y:S02]  /*4f90*/  SHFL.BFLY P2, R189, R191, R184, R193 ;  /* 0x0c0000b8bfbd7389 */ /* 0x00006400000400c1 */
[----:B01----:R-:W-:Y:S05]  /*4fa0*/  ENDCOLLECTIVE ;  /* 0x000000000000791b */ /* 0x003fea0003800000 */
.L_x_6811:
[----:B------:R-:W-:Y:S01]  /*4fb0*/  IMAD.MOV.U32 R184, RZ, RZ, 0x4 ;  /* 0x00000004ffb87424 */ /* 0x000fe200078e00ff */
[----:B------:R-:W-:-:S05]  /*4fc0*/  MOV R178, R189 ;  /* 0x000000bd00b27202 */ /* 0x000fca0000000f00 */
[----:B------:R-:W-:-:S05]  /*4fd0*/  FADD.FTZ R178, R3, R178 ;  /* 0x000000b203b27221 */ /* 0x000fca0000010000 */
[----:B------:R-:W-:-:S07]  /*4fe0*/  MOV R191, R178 ;  /* 0x000000b200bf7202 */ /* 0x000fce0000000f00 */
[----:B------:R-:W-:Y:S05]  /*4ff0*/  WARPSYNC.COLLECTIVE R182, `(.L_x_6812) ;  /* 0x00000000b6087348 */ /* 0x000fea0003c00000 */
[----:B------:R0:W1:Y:S02]  /*5000*/  SHFL.BFLY P2, R189, R191, R184, R193 ;  /* 0x0c0000b8bfbd7389 */ /* 0x00006400000400c1 */
[----:B01----:R-:W-:Y:S05]  /*5010*/  ENDCOLLECTIVE ;  /* 0x000000000000791b */ /* 0x003fea0003800000 */
.L_x_6812:
[----:B------:R-:W-:Y:S01]  /*5020*/  HFMA2 R184, -RZ, RZ, 0, 4.76837158203125e-07 ;  /* 0x00000008ffb87431 */ /* 0x000fe200000001ff */
[----:B------:R-:W-:-:S05]  /*5030*/  MOV R187, R189 ;  /* 0x000000bd00bb7202 */ /* 0x000fca0000000f00 */
[----:B------:R-:W-:-:S05]  /*5040*/  FADD.FTZ R187, R178, R187 ;  /* 0x000000bbb2bb7221 */ /* 0x000fca0000010000 */
[----:B------:R-:W-:-:S07]  /*5050*/  MOV R191, R187 ;  /* 0x000000bb00bf7202 */ /* 0x000fce0000000f00 */
[----:B------:R-:W-:Y:S05]  /*5060*/  WARPSYNC.COLLECTIVE R182, `(.L_x_6813) ;  /* 0x00000000b6087348 */ /* 0x000fea0003c00000 */
[----:B------:R0:W1:Y:S02]  /*5070*/  SHFL.BFLY P2, R189, R191, R184, R193 ;  /* 0x0c0000b8bfbd7389 */ /* 0x00006400000400c1 */
[----:B01----:R-:W-:Y:S05]  /*5080*/  ENDCOLLECTIVE ;  /* 0x000000000000791b */ /* 0x003fea0003800000 */
.L_x_6813:
[----:B------:R-:W-:Y:S01]  /*5090*/  HFMA2 R184, -RZ, RZ, 0, 9.5367431640625e-07 ;  /* 0x00000010ffb87431 */ /* 0x000fe200000001ff */
[----:B------:R-:W-:-:S05]  /*50a0*/  MOV R180, R189 ;  /* 0x000000bd00b47202 */ /* 0x000fca0000000f00 */
[----:B------:R-:W-:-:S05]  /*50b0*/  FADD.FTZ R180, R187, R180 ;  /* 0x000000b4bbb47221 */ /* 0x000fca0000010000 */
[----:B------:R-:W-:-:S07]  /*50c0*/  MOV R191, R180 ;  /* 0x000000b400bf7202 */ /* 0x000fce0000000f00 */
[----:B------:R-:W-:Y:S05]  /*50d0*/  WARPSYNC.COLLECTIVE R182, `(.L_x_6814) ;  /* 0x00000000b6087348 */ /* 0x000fea0003c00000 */
[----:B------:R0:W1:Y:S02]  /*50e0*/  SHFL.BFLY P2, R189, R191, R184, R193 ;  /* 0x0c0000b8bfbd7389 */ /* 0x00006400000400c1 */
[----:B01----:R-:W-:Y:S05]  /*50f0*/  ENDCOLLECTIVE ;  /* 0x000000000000791b */ /* 0x003fea0003800000 */
.L_x_6814:
[----:B------:R-:W-:Y:S05]  /*5100*/  BRA `(.L_x_6815) ;  /* 0xffffffe000bc7947 */ /* 0x000fea000383ffff */
.L_x_6816:
        /* <DEDUP_REMOVED lines=15> */
.L_x_22695:


//--------------------- .text._ZN10layer_norm31ln_parallel_residual_fwd_kernelINS_13Kernel_traitsI13__nv_bfloat16S2_fS2_fjLj1024ELj1ELj4ELj1ELj16ENS_18Kernel_traits_baseILj1024ES2_S2_fS2_fjLj128EEEEELb0ELb1ELb0EEEvNS_9FwdParamsE --------------------------
	.section	.text._ZN10layer_norm31ln_parallel_residual_fwd_kernelINS_13Kernel_traitsI13__nv_bfloat16S2_fS2_fjLj1024ELj1ELj4ELj1ELj16ENS_18Kernel_traits_baseILj1024ES2_S2_fS2_fjLj128EEEEELb0ELb1ELb0EEEvNS_9FwdParamsE,"ax",@progbits
	.align	128
        .global         _ZN10layer_norm31ln_parallel_residual_fwd_kernelINS_13Kernel_traitsI13__nv_bfloat16S2_fS2_fjLj1024ELj1ELj4ELj1ELj16ENS_18Kernel_traits_baseILj1024ES2_S2_fS2_fjLj128EEEEELb0ELb1ELb0EEEvNS_9FwdParamsE
        .type           _ZN10layer_norm31ln_parallel_residual_fwd_kernelINS_13Kernel_traitsI13__nv_bfloat16S2_fS2_fjLj1024ELj1ELj4ELj1ELj16ENS_18Kernel_traits_baseILj1024ES2_S2_fS2_fjLj128EEEEELb0ELb1ELb0EEEvNS_9FwdParamsE,@function
        .size           _ZN10layer_norm31ln_parallel_residual_fwd_kernelINS_13Kernel_traitsI13__nv_bfloat16S2_fS2_fjLj1024ELj1ELj4ELj1ELj16ENS_18Kernel_traits_baseILj1024ES2_S2_fS2_fjLj128EEEEELb0ELb1ELb0EEEvNS_9FwdParamsE,(.L_x_22696 - _ZN10layer_norm31ln_parallel_residual_fwd_kernelINS_13Kernel_traitsI13__nv_bfloat16S2_fS2_fjLj1024ELj1ELj4ELj1ELj16ENS_18Kernel_traits_baseILj1024ES2_S2_fS2_fjLj128EEEEELb0ELb1ELb0EEEvNS_9FwdParamsE)
        .other          _ZN10layer_norm31ln_parallel_residual_fwd_kernelINS_13Kernel_traitsI13__nv_bfloat16S2_fS2_fjLj1024ELj1ELj4ELj1ELj16ENS_18Kernel_traits_baseILj1024ES2_S2_fS2_fjLj128EEEEELb0ELb1ELb0EEEvNS_9FwdParamsE,@"STO_CUDA_ENTRY STV_DEFAULT"
_ZN10layer_norm31ln_parallel_residual_fwd_kernelINS_13Kernel_traitsI13__nv_bfloat16S2_fS2_fjLj1024ELj1ELj4ELj1ELj16ENS_18Kernel_traits_baseILj1024ES2_S2_fS2_fjLj128EEEEELb0ELb1ELb0EEEvNS_9FwdParamsE:
.text._ZN10layer_norm31ln_parallel_residual_fwd_kernelINS_13Kernel_traitsI13__nv_bfloat16S2_fS2_fjLj1024ELj1ELj4ELj1ELj16ENS_18Kernel_traits_baseILj1024ES2_S2_fS2_fjLj128EEEEELb0ELb1ELb0EEEvNS_9FwdParamsE:
        /* <DEDUP_REMOVED lines=11> */
[----:B0-----:R-:W-:Y:S01]  /*00b0*/  LOP3.LUT R111, R112, 0x1f, RZ, 0xc, !PT ;  /* 0x0000001f706f7812 */ /* 0x001fe200078e0cff */
[----:B----4-:R-:W-:Y:S01]  /*00c0*/  USHF.L.U32 UR4, UR4, 0x2, URZ ;  /* 0x0000000204047899 */ /* 0x010fe200080006ff */
[----:B------:R-:W-:Y:S02]  /*00d0*/  SHF.R.U32.HI R110, RZ, 0x5, R112 ;  /* 0x00000005ff6e7819 */ /* 0x000fe40000011670 */
[----:B------:R-:W-:Y:S02]  /*00e0*/  LEA.HI.SX32 R111, R0, R111, 0x1d ;  /* 0x0000006f006f7211 */ /* 0x000fe400078feaff */
[----:B------:R-:W-:Y:S02]  /*00f0*/  LOP3.LUT R112, R112, 0x1f, RZ, 0xc0, !PT ;  /* 0x0000001f70707812 */ /* 0x000fe400078ec0ff */
[----:B------:R-:W-:Y:S01]  /*0100*/  LOP3.LUT R110, R110, UR4, RZ, 0xfc, !PT ;  /* 0x000000046e6e7c12 */ /* 0x000fe2000f8efcff */
[----:B---3--:R-:W-:Y:S06]  /*0110*/  BRA.U !UP0, `(.L_x_6818) ;  /* 0x0000000108887547 */ /* 0x008fec000b800000 */
        /* <DEDUP_REMOVED lines=13> */
[----:B------:R-:W-:-:S04]  /*01f0*/  @P1 IADD3 R39, PT, PT, R39, 0x20, RZ ;  /* 0x0000002027271810 */ /* 0x000fc80007ffe0ff */
        /* <DEDUP_REMOVED lines=15> */
[----:B0-----:R-:W-:-:S04]  /*02f0*/  IMAD.WIDE.U32 R36, R39, 0x10, R36 ;  /* 0x0000001027247825 */ /* 0x001fc800078e0024 */
[----:B-1----:R-:W-:Y:S02]  /*0300*/  IMAD.WIDE.U32 R40, R39, 0x10, R40 ;  /* 0x0000001027287825 */ /* 0x002fe400078e0028 */
[----:B------:R-:W5:Y:S04]  /*0310*/  LDG.E.128 R36, desc[UR6][R36.64] ;  /* 0x0000000624247981 */ /* 0x000f68000c1e1d00 */
[----:B------:R-:W5:Y:S01]  /*0320*/  LD.E.128 R40, desc[UR6][R40.64] ;  /* 0x0000000628287980 */ /* 0x000f62000c101d00 */
[----:B------:R-:W-:Y:S05]  /*0330*/  BRA `(.L_x_6819) ;  /* 0x00000000007c7947 */ /* 0x000fea0003800000 */
.L_x_6818:
        /* <DEDUP_REMOVED lines=10> */
[C---:B0-----:R-:W-:Y:S01]  /*03e0*/  @P1 IMAD.WIDE.U32 R2, R17.reuse, 0x10, R2 ;  /* 0x0000001011021825 */ /* 0x041fe200078e0002 */
[----:B------:R-:W-:-:S04]  /*03f0*/  @P1 IADD3 R17, PT, PT, R17, 0x20, RZ ;  /* 0x0000002011111810 */ /* 0x000fc80007ffe0ff */
[----:B------:R0:W5:Y:S01]  /*0400*/  @P1 LDG.E.128 R20, desc[UR6][R2.64] ;  /* 0x0000000602141981 */ /* 0x000162000c1e1d00 */
[C---:B-1----:R-:W-:Y:S01]  /*0410*/  @P2 IMAD.WIDE.U32 R8, R17.reuse, 0x10, R4 ;  /* 0x0000001011082825 */ /* 0x042fe200078e0004 */
[----:B------:R-:W-:-:S04]  /*0420*/  @P2 IADD3 R17, PT, PT, R17, 0x20, RZ ;  /* 0x0000002011112810 */ /* 0x000fc80007ffe0ff */
[----:B------:R0:W5:Y:S01]  /*0430*/  @P2 LDG.E.128 R28, desc[UR6][R8.64] ;  /* 0x00000006081c2981 */ /* 0x000162000c1e1d00 */
[----:B--2---:R-:W-:-:S05]  /*0440*/  @P3 IMAD.WIDE.U32 R4, R17, 0x10, R10 ;  /* 0x0000001011043825 */ /* 0x004fca00078e000a */
[----:B------:R0:W5:Y:S01]  /*0450*/  @P3 LDG.E.128 R36, desc[UR6][R4.64] ;  /* 0x0000000604243981 */ /* 0x000162000c1e1d00 */
[----:B---3--:R-:W-:-:S05]  /*0460*/  @P0 IMAD.WIDE.U32 R6, R112, 0x10, R6 ;  /* 0x0000001070060825 */ /* 0x008fca00078e0006 */
[----:B------:R0:W5:Y:S01]  /*0470*/  @P0 LDG.E.128 R12, desc[UR6][R6.64] ;  /* 0x00000006060c0981 */ /* 0x000162000c1e1d00 */
[----:B------:R-:W-:Y:S01]  /*0480*/  HFMA2 R34, -RZ, RZ, 0, 0 ;  /* 0x00000000ff227431 */ /* 0x000fe200000001ff */
[----:B------:R-:W-:Y:S01]  /*0490*/  CS2R R32, SRZ ;  /* 0x0000000000207805 */ /* 0x000fe2000001ff00 */
[----:B------:R-:W-:Y:S01]  /*04a0*/  IMAD.MOV.U32 R26, RZ, RZ, RZ ;  /* 0x000000ffff1a7224 */ /* 0x000fe200078e00ff */
[----:B------:R-:W-:Y:S02]  /*04b0*/  CS2R R24, SRZ ;  /* 0x0000000000187805 */ /* 0x000fe4000001ff00 */
[----:B------:R-:W-:Y:S02]  /*04c0*/  MOV R18, RZ ;  /* 0x000000ff00127202 */ /* 0x000fe40000000f00 */
[----:B------:R-:W-:Y:S02]  /*04d0*/  CS2R R16, SRZ ;  /* 0x0000000000107805 */ /* 0x000fe4000001ff00 */
[----:B------:R-:W-:-:S02]  /*04e0*/  @P0 MOV R19, RZ ;  /* 0x000000ff00130202 */ /* 0x000fc40000000f00 */
[----:B------:R-:W-:Y:S02]  /*04f0*/  @P3 CS2R R42, SRZ ;  /* 0x00000000002a3805 */ /* 0x000fe4000001ff00 */
[----:B------:R-:W-:Y:S02]  /*0500*/  @P3 CS2R R40, SRZ ;  /* 0x0000000000283805 */ /* 0x000fe4000001ff00 */
[----:B------:R-:W-:Y:S02]  /*0510*/  @P1 MOV R27, RZ ;  /* 0x000000ff001b1202 */ /* 0x000fe40000000f00 */
[----:B0-----:R-:W-:-:S07]  /*0520*/  @P2 MOV R35, RZ ;  /* 0x000000ff00232202 */ /* 0x001fce0000000f00 */
.L_x_6819:
[----:B------:R-:W-:Y:S05]  /*0530*/  BSYNC.RECONVERGENT B0 ;  /* 0x0000000000007941 */ /* 0x000fea0003800200 */
.L_x_6817:
        /* <DEDUP_REMOVED lines=36> */
[----:B01234-:R-:W-:-:S07]  /*0780*/  PRMT R97, R12, 0x7632, R97 ;  /* 0x000076320c617816 */ /* 0x01ffce0000000061 */
.L_x_6853:
        /* <DEDUP_REMOVED lines=37> */
[----:B------:R-:W-:Y:S02]  /*09e0*/  SHF.L.U32 R61, R88, 0x10, RZ ;  /* 0x00000010583d7819 */ /* 0x000fe400000006ff */
[----:B------:R-:W-:Y:S01]  /*09f0*/  SHF.L.U32 R63, R89, 0x10, RZ ;  /* 0x00000010593f7819 */ /* 0x000fe200000006ff */
[----:B------:R-:W-:Y:S06]  /*0a00*/  BRA `(.L_x_6824) ;  /* 0x0000000400847947 */ /* 0x000fec0003800000 */
.L_x_6823:
[----:B-----5:R-:W-:Y:S01]  /*0a10*/  PRMT R56, R60, 0x7632, R56 ;  /* 0x000076323c387816 */ /* 0x020fe20000000038 */
[----:B------:R-:W-:Y:S01]  /*0a20*/  IMAD.U32 R89, R62, 0x10000, RZ ;  /* 0x000100003e597824 */ /* 0x000fe200078e00ff */
[----:B------:R-:W-:Y:S02]  /*0a30*/  SHF.L.U32 R57, R60, 0x10, RZ ;  /* 0x000000103c397819 */ /* 0x000fe400000006ff */
[----:B------:R-:W-:Y:S02]  /*0a40*/  PRMT R58, R61, 0x7632, R58 ;  /* 0x000076323d3a7816 */ /* 0x000fe4000000003a */
[----:B------:R-:W-:Y:S02]  /*0a50*/  PRMT R59, R62, 0x7632, R59 ;  /* 0x000076323e3b7816 */ /* 0x000fe4000000003b */
[----:B------:R-:W-:Y:S02]  /*0a60*/  PRMT R60, R63, 0x7632, R60 ;  /* 0x000076323f3c7816 */ /* 0x000fe4000000003c */
        /* <DEDUP_REMOVED lines=15> */
.L_x_6822:
[----:B------:R-:W-:-:S04]  /*0b60*/  UISETP.NE.U32.AND UP0, UPT, UR8, URZ, UPT ;  /* 0x000000ff0800728c */ /* 0x000fc8000bf05070 */
[----:B------:R-:W-:-:S09]  /*0b70*/  UISETP.NE.AND.EX UP0, UPT, UR9, URZ, UPT, UP0 ;  /* 0x000000ff0900728c */ /* 0x000fd2000bf05300 */
[----:B------:R-:W-:Y:S05]  /*0b80*/  BRA.U UP0, `(.L_x_6825) ;  /* 0x0000000100847547 */ /* 0x000fea000b800000 */
        /* <DEDUP_REMOVED lines=8> */
[----:B------:R-:W-:-:S02]  /*0c10*/  PRMT R57, R62, 0x7632, R57 ;  /* 0x000076323e397816 */ /* 0x000fc40000000039 */
[----:B------:R-:W-:Y:S02]  /*0c20*/  SHF.L.U32 R56, R44, 0x10, RZ ;  /* 0x000000102c387819 */ /* 0x000fe400000006ff */
[----:B------:R-:W-:Y:S02]  /*0c30*/  SHF.L.U32 R60, R46, 0x10, RZ ;  /* 0x000000102e3c7819 */ /* 0x000fe400000006ff */
[----:B------:R-:W-:Y:S01]  /*0c40*/  PRMT R59, R63, 0x7632, R59 ;  /* 0x000076323f3b7816 */ /* 0x000fe2000000003b */
[----:B------:R-:W-:Y:S01]  /*0c50*/  FADD.FTZ R56, R91, R56 ;  /* 0x000000385b387221 */ /* 0x000fe20000010000 */
[----:B------:R-:W-:Y:S01]  /*0c60*/  SHF.L.U32 R62, R63, 0x10, RZ ;  /* 0x000000103f3e7819 */ /* 0x000fe200000006ff */
[----:B------:R-:W-:Y:S01]  /*0c70*/  FADD.FTZ R60, R115, R60 ;  /* 0x0000003c733c7221 */ /* 0x000fe20000010000 */
[----:B------:R-:W-:Y:S02]  /*0c80*/  PRMT R61, R44, 0x7632, R61 ;  /* 0x000076322c3d7816 */ /* 0x000fe4000000003d */
[----:B------:R-:W-:-:S02]  /*0c90*/  PRMT R63, R45, 0x7632, R63 ;  /* 0x000076322d3f7816 */ /* 0x000fc4000000003f */
[----:B------:R-:W-:Y:S02]  /*0ca0*/  SHF.L.U32 R90, R89, 0x10, RZ ;  /* 0x00000010595a7819 */ /* 0x000fe400000006ff */
[----:B------:R-:W-:Y:S02]  /*0cb0*/  PRMT R88, R46, 0x7632, R88 ;  /* 0x000076322e587816 */ /* 0x000fe40000000058 */
[----:B------:R-:W-:Y:S02]  /*0cc0*/  PRMT R89, R47, 0x7632, R89 ;  /* 0x000076322f597816 */ /* 0x000fe40000000059 */
        /* <DEDUP_REMOVED lines=10> */
[----:B------:R-:W-:-:S04]  /*0d70*/  FADD.FTZ R61, R115, R88 ;  /* 0x00000058733d7221 */ /* 0x000fc80000010000 */
[----:B------:R-:W-:Y:S01]  /*0d80*/  FADD.FTZ R63, R116, R89 ;  /* 0x00000059743f7221 */ /* 0x000fe20000010000 */
[----:B------:R-:W-:Y:S06]  /*0d90*/  BRA `(.L_x_6824) ;  /* 0x0000000000a07947 */ /* 0x000fec0003800000 */
.L_x_6825:
[C---:B-----5:R-:W-:Y:S02]  /*0da0*/  PRMT R90, R61.reuse, 0x7632, R90 ;  /* 0x000076323d5a7816 */ /* 0x060fe4000000005a */
[----:B------:R-:W-:Y:S01]  /*0db0*/  SHF.L.U32 R59, R61, 0x10, RZ ;  /* 0x000000103d3b7819 */ /* 0x000fe200000006ff */
[----:B------:R-:W-:Y:S01]  /*0dc0*/  IMAD.U32 R61, R62, 0x10000, RZ ;  /* 0x000100003e3d7824 */ /* 0x000fe200078e00ff */
[----:B------:R-:W-:Y:S01]  /*0dd0*/  PRMT R89, R60, 0x7632, R89 ;  /* 0x000076323c597816 */ /* 0x000fe20000000059 */
[----:B------:R-:W-:Y:S01]  /*0de0*/  IMAD.U32 R115, R90, 0x10000, RZ ;  /* 0x000100005a737824 */ /* 0x000fe200078e00ff */
[----:B------:R-:W-:Y:S02]  /*0df0*/  SHF.L.U32 R57, R60, 0x10, RZ ;  /* 0x000000103c397819 */ /* 0x000fe400000006ff */
[----:B------:R-:W-:Y:S02]  /*0e00*/  PRMT R58, R62, 0x7632, R58 ;  /* 0x000076323e3a7816 */ /* 0x000fe4000000003a */
[----:B------:R-:W-:-:S02]  /*0e10*/  SHF.L.U32 R60, R44, 0x10, RZ ;  /* 0x000000102c3c7819 */ /* 0x000fc400000006ff */
[----:B------:R-:W-:Y:S02]  /*0e20*/  SHF.L.U32 R62, R45, 0x10, RZ ;  /* 0x000000102d3e7819 */ /* 0x000fe400000006ff */
[----:B------:R-:W-:Y:S01]  /*0e30*/  SHF.L.U32 R88, R46, 0x10, RZ ;  /* 0x000000102e587819 */ /* 0x000fe200000006ff */
[----:B------:R-:W-:Y:S01]  /*0e40*/  FADD.FTZ R57, R57, R60 ;  /* 0x0000003c39397221 */ /* 0x000fe20000010000 */
[----:B------:R-:W-:Y:S01]  /*0e50*/  SHF.L.U32 R91, R89, 0x10, RZ ;  /* 0x00000010595b7819 */ /* 0x000fe200000006ff */
[----:B------:R-:W-:Y:S01]  /*0e60*/  FADD.FTZ R59, R59, R62 ;  /* 0x0000003e3b3b7221 */ /* 0x000fe20000010000 */
[----:B------:R-:W-:Y:S01]  /*0e70*/  PRMT R56, R63, 0x7632, R56 ;  /* 0x000076323f387816 */ /* 0x000fe20000000038 */
[----:B------:R-:W-:Y:S01]  /*0e80*/  FADD.FTZ R61, R61, R88 ;  /* 0x000000583d3d7221 */ /* 0x000fe20000010000 */
[----:B------:R-:W-:Y:S02]  /*0e90*/  PRMT R60, R44, 0x7632, R60 ;  /* 0x000076322c3c7816 */ /* 0x000fe4000000003c */
[----:B------:R-:W-:-:S02]  /*0ea0*/  PRMT R62, R45, 0x7632, R62 ;  /* 0x000076322d3e7816 */ /* 0x000fc4000000003e */
[----:B------:R-:W-:Y:S02]  /*0eb0*/  PRMT R88, R46, 0x7632, R88 ;  /* 0x000076322e587816 */ /* 0x000fe40000000058 */
        /* <DEDUP_REMOVED lines=22> */
.L_x_6824:
[----:B------:R-:W0:Y:S01]  /*1020*/  LDC.64 R88, c[0x0][0x3a8] ;  /* 0x0000ea00ff587b82 */ /* 0x000e220000000a00 */
[C---:B------:R-:W-:Y:S01]  /*1030*/  IADD3 R91, PT, PT, R113.reuse, 0x20, RZ ;  /* 0x00000020715b7810 */ /* 0x040fe20007ffe0ff */
[----:B0-----:R-:W-:-:S05]  /*1040*/  IMAD.WIDE.U32 R88, R113, 0x20, R88 ;  /* 0x0000002071587825 */ /* 0x001fca00078e0058 */
[----:B------:R0:W-:Y:S04]  /*1050*/  STG.E.128 desc[UR6][R88.64], R56 ;  /* 0x0000003858007986 */ /* 0x0001e8000c101d06 */
[----:B------:R0:W-:Y:S02]  /*1060*/  STG.E.128 desc[UR6][R88.64+0x10], R60 ;  /* 0x0000103c58007986 */ /* 0x0001e4000c101d06 */
.L_x_6821:
[----:B------:R-:W-:Y:S05]  /*1070*/  BSYNC.RECONVERGENT B0 ;  /* 0x0000000000007941 */ /* 0x000fea0003800200 */
.L_x_6820:
        /* <DEDUP_REMOVED lines=20> */
[----:B0----5:R-:W-:Y:S01]  /*11c0*/  SHF.L.U32 R65, R68, 0x10, RZ ;  /* 0x0000001044417819 */ /* 0x021fe200000006ff */
[----:B------:R-:W-:Y:S01]  /*11d0*/  IMAD.U32 R66, R44, 0x10000, RZ ;  /* 0x000100002c427824 */ /* 0x000fe200078e00ff */
[----:B------:R-:W-:Y:S02]  /*11e0*/  PRMT R68, R68, 0x7632, R68 ;  /* 0x0000763244447816 */ /* 0x000fe40000000044 */
[C---:B------:R-:W-:Y:S01]  /*11f0*/  PRMT R64, R69.reuse, 0x7632, R64 ;  /* 0x0000763245407816 */ /* 0x040fe20000000040 */
        /* <DEDUP_REMOVED lines=11> */
[----:B------:R-:W-:Y:S02]  /*12b0*/  PRMT R66, R45, 0x7632, R66 ;  /* 0x000076322d427816 */ /* 0x000fe40000000042 */
[----:B------:R-:W-:Y:S01]  /*12c0*/  PRMT R90, R70, 0x7632, R90 ;  /* 0x00007632465a7816 */ /* 0x000fe2000000005a */
[----:B------:R-:W-:Y:S01]  /*12d0*/  FADD.FTZ R88, R68, R89 ;  /* 0x0000005944587221 */ /* 0x000fe20000010000 */
[----:B------:R-:W-:-:S02]  /*12e0*/  PRMT R70, R71, 0x7632, R70 ;  /* 0x0000763247467816 */ /* 0x000fc40000000046 */
[----:B------:R-:W-:Y:S02]  /*12f0*/  PRMT R68, R46, 0x7632, R68 ;  /* 0x000076322e447816 */ /* 0x000fe40000000044 */
[----:B------:R-:W-:Y:S02]  /*1300*/  PRMT R114, R47, 0x7632, R114 ;  /* 0x000076322f727816 */ /* 0x000fe40000000072 */
        /* <DEDUP_REMOVED lines=20> */
.L_x_6829:
[----:B0----5:R-:W-:Y:S01]  /*1450*/  SHF.L.U32 R64, R68, 0x10, RZ ;  /* 0x0000001044407819 */ /* 0x021fe200000006ff */
[----:B------:R-:W-:Y:S01]  /*1460*/  IMAD.U32 R65, R44, 0x10000, RZ ;  /* 0x000100002c417824 */ /* 0x000fe200078e00ff */
[----:B------:R-:W-:Y:S02]  /*1470*/  PRMT R68, R68, 0x7632, R68 ;  /* 0x0000763244447816 */ /* 0x000fe40000000044 */
[----:B------:R-:W-:Y:S01]  /*1480*/  PRMT R67, R69, 0x7632, R67 ;  /* 0x0000763245437816 */ /* 0x000fe20000000043 */
[----:B------:R-:W-:Y:S01]  /*1490*/  FADD.FTZ R64, R65, R64 ;  /* 0x0000004041407221 */ /* 0x000fe20000010000 */
        /* <DEDUP_REMOVED lines=9> */
[----:B------:R-:W-:Y:S01]  /*1530*/  PRMT R89, R70, 0x7632, R89 ;  /* 0x0000763246597816 */ /* 0x000fe20000000059 */
[----:B------:R-:W-:Y:S01]  /*1540*/  IMAD.U32 R90, R67, 0x10000, RZ ;  /* 0x00010000435a7824 */ /* 0x000fe200078e00ff */
[C---:B------:R-:W-:Y:S01]  /*1550*/  PRMT R116, R71.reuse, 0x7632, R116 ;  /* 0x0000763247747816 */ /* 0x040fe20000000074 */
[----:B------:R-:W-:Y:S01]  /*1560*/  FADD.FTZ R65, R88, R65 ;  /* 0x0000004158417221 */ /* 0x000fe20000010000 */
[----:B------:R-:W-:-:S02]  /*1570*/  SHF.L.U32 R70, R71, 0x10, RZ ;  /* 0x0000001047467819 */ /* 0x000fc400000006ff */
[----:B------:R-:W-:Y:S02]  /*1580*/  PRMT R69, R45, 0x7632, R69 ;  /* 0x000076322d457816 */ /* 0x000fe40000000045 */
[----:B------:R-:W-:Y:S02]  /*1590*/  PRMT R71, R46, 0x7632, R71 ;  /* 0x000076322e477816 */ /* 0x000fe40000000047 */
[C---:B------:R-:W-:Y:S02]  /*15a0*/  PRMT R88, R47.reuse, 0x7632, R88 ;  /* 0x000076322f587816 */ /* 0x040fe40000000058 */
        /* <DEDUP_REMOVED lines=8> */
[----:B------:R-:W-:-:S04]  /*1630*/  FADD.FTZ R69, R114, R71 ;  /* 0x0000004772457221 */ /* 0x000fc80000010000 */
[----:B------:R-:W-:Y:S01]  /*1640*/  FADD.FTZ R71, R89, R88 ;  /* 0x0000005859477221 */ /* 0x000fe20000010000 */
[----:B------:R-:W-:Y:S06]  /*1650*/  BRA `(.L_x_6830) ;  /* 0x0000000000887947 */ /* 0x000fec0003800000 */
.L_x_6828:
[----:B------:R-:W-:Y:S05]  /*1660*/  @!P1 BRA `(.L_x_6831) ;  /* 0x0000000000549947 */ /* 0x000fea0003800000 */
[C---:B0----5:R-:W-:Y:S02]  /*1670*/  PRMT R64, R68.reuse, 0x7632, R64 ;  /* 0x0000763244407816 */ /* 0x061fe40000000040 */
[----:B------:R-:W-:Y:S02]  /*1680*/  SHF.L.U32 R65, R68, 0x10, RZ ;  /* 0x0000001044417819 */ /* 0x000fe400000006ff */
[C---:B------:R-:W-:Y:S01]  /*1690*/  PRMT R66, R69.reuse, 0x7632, R66 ;  /* 0x0000763245427816 */ /* 0x040fe20000000042 */
[----:B------:R-:W-:Y:S01]  /*16a0*/  IMAD.U32 R69, R69, 0x10000, RZ ;  /* 0x0001000045457824 */ /* 0x000fe200078e00ff */
[----:B------:R-:W-:Y:S02]  /*16b0*/  PRMT R67, R70, 0x7632, R67 ;  /* 0x0000763246437816 */ /* 0x000fe40000000043 */
[C---:B------:R-:W-:Y:S02]  /*16c0*/  PRMT R68, R71.reuse, 0x7632, R68 ;  /* 0x0000763247447816 */ /* 0x040fe40000000044 */
        /* <DEDUP_REMOVED lines=15> */
.L_x_6831:
        /* <DEDUP_REMOVED lines=12> */
.L_x_6830:
[----:B------:R-:W0:Y:S02]  /*1880*/  LDC.64 R88, c[0x0][0x3a8] ;  /* 0x0000ea00ff587b82 */ /* 0x000e240000000a00 */
[C---:B0-----:R-:W-:Y:S01]  /*1890*/  IMAD.WIDE.U32 R88, R91.reuse, 0x20, R88 ;  /* 0x000000205b587825 */ /* 0x041fe200078e0058 */
[----:B------:R-:W-:-:S04]  /*18a0*/  IADD3 R91, PT, PT, R91, 0x20, RZ ;  /* 0x000000205b5b7810 */ /* 0x000fc80007ffe0ff */
[----:B------:R0:W-:Y:S04]  /*18b0*/  STG.E.128 desc[UR6][R88.64], R64 ;  /* 0x0000004058007986 */ /* 0x0001e8000c101d06 */
[----:B------:R0:W-:Y:S02]  /*18c0*/  STG.E.128 desc[UR6][R88.64+0x10], R68 ;  /* 0x0000104458007986 */ /* 0x0001e4000c101d06 */
.L_x_6827:
[----:B------:R-:W-:Y:S05]  /*18d0*/  BSYNC.RECONVERGENT B0 ;  /* 0x0000000000007941 */ /* 0x000fea0003800200 */
.L_x_6826:
        /* <DEDUP_REMOVED lines=21> */
[C---:B------:R-:W-:Y:S01]  /*1a30*/  IMAD.U32 R73, R76.reuse, 0x10000, RZ ;  /* 0x000100004c497824 */ /* 0x040fe200078e00ff */
[----:B------:R-:W-:Y:S02]  /*1a40*/  PRMT R76, R76, 0x7632, R76 ;  /* 0x000076324c4c7816 */ /* 0x000fe4000000004c */
[C---:B------:R-:W-:Y:S01]  /*1a50*/  PRMT R72, R77.reuse, 0x7632, R72 ;  /* 0x000076324d487816 */ /* 0x040fe20000000048 */
        /* <DEDUP_REMOVED lines=13> */
[C---:B------:R-:W-:Y:S01]  /*1b30*/  PRMT R78, R79.reuse, 0x7632, R78 ;  /* 0x000076324f4e7816 */ /* 0x040fe2000000004e */
[----:B------:R-:W-:Y:S01]  /*1b40*/  IMAD.U32 R79, R79, 0x10000, RZ ;  /* 0x000100004f4f7824 */ /* 0x000fe200078e00ff */
[----:B------:R-:W-:-:S02]  /*1b50*/  PRMT R76, R46, 0x7632, R76 ;  /* 0x000076322e4c7816 */ /* 0x000fc4000000004c */
[C---:B------:R-:W-:Y:S02]  /*1b60*/  PRMT R114, R47.reuse, 0x7632, R114 ;  /* 0x000076322f727816 */ /* 0x040fe40000000072 */
        /* <DEDUP_REMOVED lines=20> */
.L_x_6835:
[----:B0----5:R-:W-:Y:S01]  /*1cb0*/  SHF.L.U32 R73, R44, 0x10, RZ ;  /* 0x000000102c497819 */ /* 0x021fe200000006ff */
[C---:B------:R-:W-:Y:S01]  /*1cc0*/  IMAD.U32 R72, R76.reuse, 0x10000, RZ ;  /* 0x000100004c487824 */ /* 0x040fe200078e00ff */
        /* <DEDUP_REMOVED lines=13> */
[C---:B------:R-:W-:Y:S01]  /*1da0*/  IMAD.U32 R78, R79.reuse, 0x10000, RZ ;  /* 0x000100004f4e7824 */ /* 0x040fe200078e00ff */
        /* <DEDUP_REMOVED lines=17> */
.L_x_6834:
[----:B------:R-:W-:Y:S05]  /*1ec0*/  @!P1 BRA `(.L_x_6837) ;  /* 0x0000000000549947 */ /* 0x000fea0003800000 */
[C---:B0----5:R-:W-:Y:S01]  /*1ed0*/  PRMT R72, R76.reuse, 0x7632, R72 ;  /* 0x000076324c487816 */ /* 0x061fe20000000048 */
[----:B------:R-:W-:Y:S01]  /*1ee0*/  IMAD.U32 R73, R76, 0x10000, RZ ;  /* 0x000100004c497824 */ /* 0x000fe200078e00ff */
        /* <DEDUP_REMOVED lines=19> */
.L_x_6837:
[C---:B0----5:R-:W-:Y:S01]  /*2020*/  PRMT R73, R76.reuse, 0x7632, R73 ;  /* 0x000076324c497816 */ /* 0x061fe20000000049 */
[----:B------:R-:W-:Y:S01]  /*2030*/  IMAD.U32 R72, R76, 0x10000, RZ ;  /* 0x000100004c487824 */ /* 0x000fe200078e00ff */
[----:B------:R-:W-:Y:S02]  /*2040*/  PRMT R75, R77, 0x7632, R75 ;  /* 0x000076324d4b7816 */ /* 0x000fe4000000004b */
[C---:B------:R-:W-:Y:S02]  /*2050*/  PRMT R88, R78.reuse, 0x7632, R88 ;  /* 0x000076324e587816 */ /* 0x040fe40000000058 */
        /* <DEDUP_REMOVED lines=8> */
.L_x_6836:
[----:B------:R-:W0:Y:S02]  /*20e0*/  LDC.64 R88, c[0x0][0x3a8] ;  /* 0x0000ea00ff587b82 */ /* 0x000e240000000a00 */
[----:B0-----:R-:W-:-:S04]  /*20f0*/  IMAD.WIDE.U32 R88, R91, 0x20, R88 ;  /* 0x000000205b587825 */ /* 0x001fc800078e0058 */
[----:B------:R-:W-:Y:S01]  /*2100*/  VIADD R91, R91, 0x20 ;  /* 0x000000205b5b7836 */ /* 0x000fe20000000000 */
[----:B------:R0:W-:Y:S04]  /*2110*/  STG.E.128 desc[UR6][R88.64], R72 ;  /* 0x0000004858007986 */ /* 0x0001e8000c101d06 */
[----:B------:R0:W-:Y:S02]  /*2120*/  STG.E.128 desc[UR6][R88.64+0x10], R76 ;  /* 0x0000104c58007986 */ /* 0x0001e4000c101d06 */
.L_x_6833:
[----:B------:R-:W-:Y:S05]  /*2130*/  BSYNC.RECONVERGENT B0 ;  /* 0x0000000000007941 */ /* 0x000fea0003800200 */
.L_x_6832:
[----:B------:R-:W-:Y:S01]  /*2140*/  ISETP.GE.U32.AND P1, PT, R111, 0x80, PT ;  /* 0x000000806f00780c */ /* 0x000fe20003f26070 */
[----:B------:R-:W-:-:S12]  /*2150*/  BSSY.RECONVERGENT B0, `(.L_x_6838) ;  /* 0x0000082000007945 */ /* 0x000fd80003800200 */
[----:B------:R-:W-:Y:S05]  /*2160*/  @!P1 BRA `(.L_x_6839) ;  /* 0x0000000800009947 */ /* 0x000fea0003800000 */
[----:B------:R-:W-:Y:S01]  /*2170*/  ISETP.NE.U32.AND P0, PT, RZ, UR4, PT ;  /* 0x00000004ff007c0c */ /* 0x000fe2000bf05070 */
[----:B------:R-:W1:Y:S01]  /*2180*/  LDC.64 R84, c[0x0][0x390] ;  /* 0x0000e400ff547b82 */ /* 0x000e620000000a00 */
[----:B------:R-:W-:Y:S02]  /*2190*/  ISETP.NE.U32.AND P2, PT, RZ, UR8, PT ;  /* 0x00000008ff007c0c */ /* 0x000fe4000bf45070 */
[----:B------:R-:W-:Y:S02]  /*21a0*/  ISETP.NE.AND.EX P0, PT, RZ, UR5, PT, P0 ;  /* 0x00000005ff007c0c */ /* 0x000fe4000bf05300 */
[----:B------:R-:W-:-:S11]  /*21b0*/  ISETP.NE.AND.EX P2, PT, RZ, UR9, PT, P2 ;  /* 0x00000009ff007c0c */ /* 0x000fd6000bf45320 */
[----:B------:R-:W2:Y:S08]  /*21c0*/  @P0 LDC.64 R82, c[0x0][0x398] ;  /* 0x0000e600ff520b82 */ /* 0x000eb00000000a00 */
[----:B------:R-:W3:Y:S01]  /*21d0*/  @P2 LDC.64 R80, c[0x0][0x3a0] ;  /* 0x0000e800ff502b82 */ /* 0x000ee20000000a00 */
[----:B-1----:R-:W-:-:S06]  /*21e0*/  IMAD.WIDE.U32 R84, R91, 0x10, R84 ;  /* 0x000000105b547825 */ /* 0x002fcc00078e0054 */
[----:B------:R-:W5:Y:S01]  /*21f0*/  LDG.E.128 R84, desc[UR6][R84.64] ;  /* 0x0000000654547981 */ /* 0x000f62000c1e1d00 */
[----:B--2---:R-:W-:-:S05]  /*2200*/  @P0 IMAD.WIDE.U32 R82, R91, 0x10, R82 ;  /* 0x000000105b520825 */ /* 0x004fca00078e0052 */
[----:B------:R1:W5:Y:S01]  /*2210*/  @P0 LDG.E.128 R44, desc[UR6][R82.64] ;  /* 0x00000006522c0981 */ /* 0x000362000c1e1d00 */
[----:B---3--:R-:W-:-:S05]  /*2220*/  @P2 IMAD.WIDE.U32 R80, R91, 0x20, R80 ;  /* 0x000000205b502825 */ /* 0x008fca00078e0050 */
[----:B------:R1:W5:Y:S04]  /*2230*/  @P2 LDG.E.128 R48, desc[UR6][R80.64] ;  /* 0x0000000650302981 */ /* 0x000368000c1e1d00 */
[----:B------:R1:W5:Y:S01]  /*2240*/  @P2 LDG.E.128 R52, desc[UR6][R80.64+0x10] ;  /* 0x0000100650342981 */ /* 0x000362000c1e1d00 */
[----:B------:R-:W-:Y:S05]  /*2250*/  @!P0 BRA `(.L_x_6840) ;  /* 0x00000004002c8947 */ /* 0x000fea0003800000 */
[----:B------:R-:W-:Y:S05]  /*2260*/  @!P2 BRA `(.L_x_6841) ;  /* 0x0000000000a4a947 */ /* 0x000fea0003800000 */
[----:B-1---5:R-:W-:Y:S02]  /*2270*/  SHF.L.U32 R81, R84, 0x10, RZ ;  /* 0x0000001054517819 */ /* 0x022fe400000006ff */
[----:B------:R-:W-:Y:S02]  /*2280*/  SHF.L.U32 R82, R44, 0x10, RZ ;  /* 0x000000102c527819 */ /* 0x000fe400000006ff */
[----:B------:R-:W-:Y:S02]  /*2290*/  PRMT R84, R84, 0x7632, R84 ;  /* 0x0000763254547816 */ /* 0x000fe40000000054 */
[C---:B------:R-:W-:Y:S01]  /*22a0*/  PRMT R80, R85.reuse, 0x7632, R80 ;  /* 0x0000763255507816 */ /* 0x040fe20000000050 */
[----:B------:R-:W-:Y:S01]  /*22b0*/  FADD.FTZ R81, R82, R81 ;  /* 0x0000005152517221 */ /* 0x000fe20000010000 */
[----:B------:R-:W-:Y:S02]  /*22c0*/  PRMT R82, R44, 0x7632, R82 ;  /* 0x000076322c527816 */ /* 0x000fe40000000052 */
[----:B------:R-:W-:-:S02]  /*22d0*/  SHF.L.U32 R83, R85, 0x10, RZ ;  /* 0x0000001055537819 */ /* 0x000fc400000006ff */
[C---:B0-----:R-:W-:Y:S01]  /*22e0*/  SHF.L.U32 R88, R45.reuse, 0x10, RZ ;  /* 0x000000102d587819 */ /* 0x041fe200000006ff */
[----:B------:R-:W-:Y:S01]  /*22f0*/  IMAD.U32 R89, R82, 0x10000, RZ ;  /* 0x0001000052597824 */ /* 0x000fe200078e00ff */
        /* <DEDUP_REMOVED lines=32> */
.L_x_6841:
[----:B-1---5:R-:W-:Y:S02]  /*2500*/  SHF.L.U32 R80, R84, 0x10, RZ ;  /* 0x0000001054507819 */ /* 0x022fe400000006ff */
[----:B------:R-:W-:Y:S02]  /*2510*/  SHF.L.U32 R81, R44, 0x10, RZ ;  /* 0x000000102c517819 */ /* 0x000fe400000006ff */
[----:B------:R-:W-:Y:S02]  /*2520*/  PRMT R84, R84, 0x7632, R84 ;  /* 0x0000763254547816 */ /* 0x000fe40000000054 */
[----:B------:R-:W-:Y:S01]  /*2530*/  PRMT R83, R85, 0x7632, R83 ;  /* 0x0000763255537816 */ /* 0x000fe20000000053 */
[----:B------:R-:W-:Y:S01]  /*2540*/  FADD.FTZ R80, R81, R80 ;  /* 0x0000005051507221 */ /* 0x000fe20000010000 */
[----:B------:R-:W-:Y:S02]  /*2550*/  PRMT R81, R44, 0x7632, R81 ;  /* 0x000076322c517816 */ /* 0x000fe40000000051 */
[----:B------:R-:W-:-:S02]  /*2560*/  SHF.L.U32 R82, R85, 0x10, RZ ;  /* 0x0000001055527819 */ /* 0x000fc400000006ff */
[----:B------:R-:W-:Y:S02]  /*2570*/  SHF.L.U32 R85, R45, 0x10, RZ ;  /* 0x000000102d557819 */ /* 0x000fe400000006ff */
[----:B------:R-:W-:Y:S02]  /*2580*/  SHF.L.U32 R90, R86, 0x10, RZ ;  /* 0x00000010565a7819 */ /* 0x000fe400000006ff */
[----:B------:R-:W-:Y:S01]  /*2590*/  SHF.L.U32 R115, R46, 0x10, RZ ;  /* 0x000000102e737819 */ /* 0x000fe200000006ff */
[----:B------:R-:W-:Y:S01]  /*25a0*/  FADD.FTZ R82, R85, R82 ;  /* 0x0000005255527221 */ /* 0x000fe20000010000 */
[----:B0-----:R-:W-:Y:S02]  /*25b0*/  SHF.L.U32 R88, R84, 0x10, RZ ;  /* 0x0000001054587819 */ /* 0x001fe400000006ff */
        /* <DEDUP_REMOVED lines=21> */
.L_x_6840:
[----:B------:R-:W-:Y:S05]  /*2710*/  @!P2 BRA `(.L_x_6843) ;  /* 0x000000000054a947 */ /* 0x000fea0003800000 */
[C---:B-1---5:R-:W-:Y:S02]  /*2720*/  PRMT R80, R84.reuse, 0x7632, R80 ;  /* 0x0000763254507816 */ /* 0x062fe40000000050 */
[----:B------:R-:W-:Y:S02]  /*2730*/  SHF.L.U32 R81, R84, 0x10, RZ ;  /* 0x0000001054517819 */ /* 0x000fe400000006ff */
[C---:B------:R-:W-:Y:S01]  /*2740*/  PRMT R82, R85.reuse, 0x7632, R82 ;  /* 0x0000763255527816 */ /* 0x040fe20000000052 */
[----:B------:R-:W-:Y:S01]  /*2750*/  IMAD.U32 R85, R85, 0x10000, RZ ;  /* 0x0001000055557824 */ /* 0x000fe200078e00ff */
[----:B------:R-:W-:Y:S02]  /*2760*/  PRMT R83, R86, 0x7632, R83 ;  /* 0x0000763256537816 */ /* 0x000fe40000000053 */
[C---:B------:R-:W-:Y:S02]  /*2770*/  PRMT R84, R87.reuse, 0x7632, R84 ;  /* 0x0000763257547816 */ /* 0x040fe40000000054 */
[----:B------:R-:W-:-:S02]  /*2780*/  SHF.L.U32 R87, R87, 0x10, RZ ;  /* 0x0000001057577819 */ /* 0x000fc400000006ff */
[----:B0-----:R-:W-:Y:S02]  /*2790*/  SHF.L.U32 R89, R86, 0x10, RZ ;  /* 0x0000001056597819 */ /* 0x001fe400000006ff */
        /* <DEDUP_REMOVED lines=13> */
.L_x_6843:
[----:B-1---5:R-:W-:Y:S02]  /*2870*/  PRMT R81, R84, 0x7632, R81 ;  /* 0x0000763254517816 */ /* 0x022fe40000000051 */
[----:B------:R-:W-:Y:S02]  /*2880*/  PRMT R83, R85, 0x7632, R83 ;  /* 0x0000763255537816 */ /* 0x000fe40000000053 */
[----:B0-----:R-:W-:Y:S02]  /*2890*/  PRMT R88, R86, 0x7632, R88 ;  /* 0x0000763256587816 */ /* 0x001fe40000000058 */
        /* <DEDUP_REMOVED lines=8> */
[----:B------:R-:W-:-:S07]  /*2920*/  SHF.L.U32 R87, R89, 0x10, RZ ;  /* 0x0000001059577819 */ /* 0x000fce00000006ff */
.L_x_6842:
[----:B------:R-:W0:Y:S02]  /*2930*/  LDC.64 R88, c[0x0][0x3a8] ;  /* 0x0000ea00ff587b82 */ /* 0x000e240000000a00 */
[----:B0-----:R-:W-:-:S05]  /*2940*/  IMAD.WIDE.U32 R88, R91, 0x20, R88 ;  /* 0x000000205b587825 */ /* 0x001fca00078e0058 */
[----:B------:R1:W-:Y:S04]  /*2950*/  STG.E.128 desc[UR6][R88.64], R80 ;  /* 0x0000005058007986 */ /* 0x0003e8000c101d06 */
[----:B------:R1:W-:Y:S02]  /*2960*/  STG.E.128 desc[UR6][R88.64+0x10], R84 ;  /* 0x0000105458007986 */ /* 0x0003e4000c101d06 */
.L_x_6839:
[----:B------:R-:W-:Y:S05]  /*2970*/  BSYNC.RECONVERGENT B0 ;  /* 0x0000000000007941 */ /* 0x000fea0003800200 */
.L_x_6838:
[----:B01----:R-:W-:Y:S01]  /*2980*/  FADD.FTZ R88, RZ, R56 ;  /* 0x00000038ff587221 */ /* 0x003fe20000010000 */
        /* <DEDUP_REMOVED lines=125> */
.L_x_6865:
[----:B-1----:R-:W-:Y:S01]  /*3160*/  FADD.FTZ R117, R116, R117 ;  /* 0x0000007574757221 */ /* 0x002fe20000010000 */
[----:B------:R-:W-:Y:S01]  /*3170*/  FMUL.FTZ R88, R115, R115 ;  /* 0x0000007373587220 */ /* 0x000fe20000410000 */
[----:B------:R-:W-:Y:S01]  /*3180*/  ISETP.NE.AND P2, PT, RZ, UR10, PT ;  /* 0x0000000aff007c0c */ /* 0x000fe2000bf45270 */
[----:B------:R-:W1:Y:S01]  /*3190*/  @!P5 LDC.64 R90, c[0x0][0x3c0] ;  /* 0x0000f000ff5adb82 */ /* 0x000e620000000a00 */
[----:B------:R-:W-:Y:S01]  /*31a0*/  FFMA.FTZ R114, R117, R114, UR11 ;  /* 0x0000000b75727e23 */ /* 0x000fe20008010072 */
[----:B------:R-:W-:Y:S01]  /*31b0*/  BSSY.RECONVERGENT B0, `(.L_x_6845) ;  /* 0x000003b000007945 */ /* 0x000fe20003800200 */
[----:B------:R-:W-:Y:S02]  /*31c0*/  FSEL R117, R88, RZ, P2 ;  /* 0x000000ff58757208 */ /* 0x000fe40001000000 */
[----:B0-----:R-:W-:-:S03]  /*31d0*/  FSEL R116, R115, RZ, !P2 ;  /* 0x000000ff73747208 */ /* 0x001fc60005000000 */
[----:B------:R-:W0:Y:S01]  /*31e0*/  @!P5 LDC.64 R88, c[0x0][0x3c8] ;  /* 0x0000f200ff58db82 */ /* 0x000e220000000a00 */
[----:B------:R-:W-:-:S06]  /*31f0*/  FADD.FTZ R117, R114, R117 ;  /* 0x0000007572757221 */ /* 0x000fcc0000010000 */
[----:B------:R-:W2:Y:S01]  /*3200*/  MUFU.RSQ R117, R117 ;  /* 0x0000007500757308 */ /* 0x000ea20000001400 */
[----:B-1----:R-:W-:-:S05]  /*3210*/  @!P5 IMAD.WIDE R90, R110, 0x4, R90 ;  /* 0x000000046e5ad825 */ /* 0x002fca00078e025a */
[----:B------:R1:W-:Y:S01]  /*3220*/  @!P5 STG.E desc[UR6][R90.64], R115 ;  /* 0x000000735a00d986 */ /* 0x0003e2000c101906 */
[----:B0-----:R-:W-:-:S05]  /*3230*/  @!P5 IMAD.WIDE R88, R110, 0x4, R88 ;  /* 0x000000046e58d825 */ /* 0x001fca00078e0258 */
[----:B--2---:R1:W-:Y:S01]  /*3240*/  @!P5 STG.E desc[UR6][R88.64], R117 ;  /* 0x000000755800d986 */ /* 0x0043e2000c101906 */
[----:B------:R-:W-:Y:S05]  /*3250*/  @!P0 BRA `(.L_x_6846) ;  /* 0x0000000000c08947 */ /* 0x000fea0003800000 */
[--C-:B-1----:R-:W-:Y:S01]  /*3260*/  FADD.FTZ R88, R56, -R116.reuse ;  /* 0x8000007438587221 */ /* 0x102fe20000010000 */
        /* <DEDUP_REMOVED lines=8> */
[----:B------:R-:W-:Y:S01]  /*32f0*/  IMAD.U32 R89, R96, 0x10000, RZ ;  /* 0x0001000060597824 */ /* 0x000fe200078e00ff */
[----:B------:R-:W-:-:S02]  /*3300*/  SHF.L.U32 R91, R95, 0x10, RZ ;  /* 0x000000105f5b7819 */ /* 0x000fc400000006ff */
[----:B------:R-:W-:Y:S01]  /*3310*/  SHF.L.U32 R115, R94, 0x10, RZ ;  /* 0x000000105e737819 */ /* 0x000fe200000006ff */
[----:B------:R-:W-:Y:S01]  /*3320*/  FFMA.FTZ R119, R90, R119, R89 ;  /* 0x000000775a777223 */ /* 0x000fe20000010059 */
[----:B------:R-:W-:Y:S01]  /*3330*/  FADD.FTZ R90, R58, -R116 ;  /* 0x800000743a5a7221 */ /* 0x000fe20000010000 */
[----:B------:R-:W-:Y:S02]  /*3340*/  SHF.L.U32 R121, R93, 0x10, RZ ;  /* 0x000000105d797819 */ /* 0x000fe400000006ff */
[----:B------:R-:W-:Y:S01]  /*3350*/  SHF.L.U32 R123, R10, 0x10, RZ ;  /* 0x000000100a7b7819 */ /* 0x000fe200000006ff */
        /* <DEDUP_REMOVED lines=15> */
[----:B------:R-:W-:Y:S02]  /*3450*/  SHF.L.U32 R91, R92, 0x10, RZ ;  /* 0x000000105c5b7819 */ /* 0x000fe400000006ff */
[----:B------:R-:W-:-:S03]  /*3460*/  SHF.L.U32 R115, R19, 0x10, RZ ;  /* 0x0000001013737819 */ /* 0x000fc600000006ff */
[----:B------:R-:W-:Y:S01]  /*3470*/  FFMA.FTZ R121, R114, R121, R91 ;  /* 0x0000007972797223 */ /* 0x000fe2000001005b */
[----:B------:R-:W-:Y:S01]  /*3480*/  FADD.FTZ R114, R62, -R116 ;  /* 0x800000743e727221 */ /* 0x000fe20000010000 */
[----:B------:R-:W-:-:S03]  /*3490*/  IMAD.U32 R91, R15, 0x10000, RZ ;  /* 0x000100000f5b7824 */ /* 0x000fc600078e00ff */
[----:B------:R-:W-:Y:S01]  /*34a0*/  FMUL.FTZ R114, R117, R114 ;  /* 0x0000007275727220 */ /* 0x000fe20000410000 */
[----:B------:R-:W-:-:S03]  /*34b0*/  F2FP.BF16.F32.PACK_AB R90, R121, R90 ;  /* 0x0000005a795a723e */ /* 0x000fc600000010ff */
[----:B------:R-:W-:Y:S01]  /*34c0*/  FFMA.FTZ R91, R114, R91, R115 ;  /* 0x0000005b725b7223 */ /* 0x000fe20000010073 */
[----:B------:R-:W-:Y:S01]  /*34d0*/  FADD.FTZ R114, R63, -R116 ;  /* 0x800000743f727221 */ /* 0x000fe20000010000 */
[----:B------:R-:W-:-:S03]  /*34e0*/  SHF.L.U32 R115, R11, 0x10, RZ ;  /* 0x000000100b737819 */ /* 0x000fc600000006ff */
[----:B------:R-:W-:-:S04]  /*34f0*/  FMUL.FTZ R114, R117, R114 ;  /* 0x0000007275727220 */ /* 0x000fc80000410000 */
[----:B------:R-:W-:Y:S02]  /*3500*/  FFMA.FTZ R120, R114, R115, R123 ;  /* 0x0000007372787223 */ /* 0x000fe4000001007b */
[----:B------:R-:W0:Y:S03]  /*3510*/  LDC.64 R114, c[0x0][0x428] ;  /* 0x00010a00ff727b82 */ /* 0x000e260000000a00 */
[----:B------:R-:W-:Y:S01]  /*3520*/  F2FP.BF16.F32.PACK_AB R91, R120, R91 ;  /* 0x0000005b785b723e */ /* 0x000fe200000010ff */
[C---:B0-----:R-:W-:Y:S01]  /*3530*/  IMAD.WIDE.U32 R114, R113.reuse, 0x10, R114 ;  /* 0x0000001071727825 */ /* 0x041fe200078e0072 */
[----:B------:R-:W-:-:S04]  /*3540*/  IADD3 R113, PT, PT, R113, 0x20, RZ ;  /* 0x0000002071717810 */ /* 0x000fc80007ffe0ff */
[----:B------:R0:W-:Y:S03]  /*3550*/  STG.E.128 desc[UR6][R114.64], R88 ;  /* 0x0000005872007986 */ /* 0x0001e6000c101d06 */
.L_x_6846:
[----:B------:R-:W-:Y:S05]  /*3560*/  BSYNC.RECONVERGENT B0 ;  /* 0x0000000000007941 */ /* 0x000fea0003800200 */
.L_x_6845:
[----:B------:R-:W-:Y:S01]  /*3570*/  ISETP.GE.U32.AND P2, PT, R111, 0x40, PT ;  /* 0x000000406f00780c */ /* 0x000fe20003f46070 */
[----:B------:R-:W-:-:S12]  /*3580*/  BSSY.RECONVERGENT B0, `(.L_x_6847) ;  /* 0x0000032000007945 */ /* 0x000fd80003800200 */
[----:B------:R-:W-:Y:S05]  /*3590*/  @!P2 BRA `(.L_x_6848) ;  /* 0x0000000000c0a947 */ /* 0x000fea0003800000 */
[--C-:B01----:R-:W-:Y:S01]  /*35a0*/  FADD.FTZ R88, R64, -R116.reuse ;  /* 0x8000007440587221 */ /* 0x103fe20000010000 */
        /* <DEDUP_REMOVED lines=8> */
[----:B------:R-:W-:Y:S02]  /*3630*/  SHF.L.U32 R89, R8, 0x10, RZ ;  /* 0x0000001008597819 */ /* 0x000fe400000006ff */
[----:B------:R-:W-:-:S02]  /*3640*/  SHF.L.U32 R91, R7, 0x10, RZ ;  /* 0x00000010075b7819 */ /* 0x000fc400000006ff */
[----:B------:R-:W-:Y:S01]  /*3650*/  SHF.L.U32 R115, R6, 0x10, RZ ;  /* 0x0000001006737819 */ /* 0x000fe200000006ff */
[----:B------:R-:W-:Y:S01]  /*3660*/  FFMA.FTZ R119, R90, R119, R89 ;  /* 0x000000775a777223 */ /* 0x000fe20000010059 */
[----:B------:R-:W-:Y:S01]  /*3670*/  FADD.FTZ R90, R66, -R116 ;  /* 0x80000074425a7221 */ /* 0x000fe20000010000 */
[----:B------:R-:W-:Y:S02]  /*3680*/  SHF.L.U32 R121, R5, 0x10, RZ ;  /* 0x0000001005797819 */ /* 0x000fe400000006ff */
[----:B------:R-:W-:Y:S01]  /*3690*/  SHF.L.U32 R123, R2, 0x10, RZ ;  /* 0x00000010027b7819 */ /* 0x000fe200000006ff */
        /* <DEDUP_REMOVED lines=15> */
[----:B------:R-:W-:Y:S01]  /*3790*/  SHF.L.U32 R91, R4, 0x10, RZ ;  /* 0x00000010045b7819 */ /* 0x000fe200000006ff */
[----:B------:R-:W-:-:S04]  /*37a0*/  IMAD.U32 R115, R27, 0x10000, RZ ;  /* 0x000100001b737824 */ /* 0x000fc800078e00ff */
[----:B------:R-:W-:Y:S01]  /*37b0*/  FFMA.FTZ R121, R114, R121, R91 ;  /* 0x0000007972797223 */ /* 0x000fe2000001005b */
[----:B------:R-:W-:Y:S01]  /*37c0*/  FADD.FTZ R114, R70, -R116 ;  /* 0x8000007446727221 */ /* 0x000fe20000010000 */
[----:B------:R-:W-:-:S03]  /*37d0*/  SHF.L.U32 R91, R23, 0x10, RZ ;  /* 0x00000010175b7819 */ /* 0x000fc600000006ff */
        /* <DEDUP_REMOVED lines=12> */
.L_x_6848:
[----:B------:R-:W-:Y:S05]  /*38a0*/  BSYNC.RECONVERGENT B0 ;  /* 0x0000000000007941 */ /* 0x000fea0003800200 */
.L_x_6847:
[----:B------:R-:W-:Y:S01]  /*38b0*/  ISETP.GE.U32.AND P2, PT, R111, 0x60, PT ;  /* 0x000000606f00780c */ /* 0x000fe20003f46070 */
[----:B------:R-:W-:-:S12]  /*38c0*/  BSSY.RECONVERGENT B0, `(.L_x_6849) ;  /* 0x0000032000007945 */ /* 0x000fd80003800200 */
[----:B------:R-:W-:Y:S05]  /*38d0*/  @!P2 BRA `(.L_x_6850) ;  /* 0x0000000000c0a947 */ /* 0x000fea0003800000 */
[--C-:B012---:R-:W-:Y:S01]  /*38e0*/  FADD.FTZ R88, R72, -R116.reuse ;  /* 0x8000007448587221 */ /* 0x107fe20000010000 */
[----:B------:R-:W-:Y:S01]  /*38f0*/  SHF.L.U32 R89, R28, 0x10, RZ ;  /* 0x000000101c597819 */ /* 0x000fe200000006ff */
[----:B------:R-:W-:Y:S01]  /*3900*/  FADD.FTZ R90, R73, -R116 ;  /* 0x80000074495a7221 */ /* 0x000fe20000010000 */
[----:B------:R-:W-:Y:S01]  /*3910*/  SHF.L.U32 R91, R32, 0x10, RZ ;  /* 0x00000010205b7819 */ /* 0x000fe200000006ff */
[C---:B------:R-:W-:Y:S01]  /*3920*/  FMUL.FTZ R88, R117.reuse, R88 ;  /* 0x0000005875587220 */ /* 0x040fe20000410000 */
[----:B------:R-:W-:Y:S01]  /*3930*/  SHF.L.U32 R119, R0, 0x10, RZ ;  /* 0x0000001000777819 */ /* 0x000fe200000006ff */
[----:B------:R-:W-:Y:S01]  /*3940*/  FMUL.FTZ R90, R117, R90 ;  /* 0x0000005a755a7220 */ /* 0x000fe20000410000 */
[----:B------:R-:W-:Y:S02]  /*3950*/  IMAD.U32 R114, R33, 0x10000, RZ ;  /* 0x0001000021727824 */ /* 0x000fe400078e00ff */
[----:B------:R-:W-:Y:S01]  /*3960*/  FFMA.FTZ R88, R88, R89, R91 ;  /* 0x0000005958587223 */ /* 0x000fe2000001005b */
[----:B------:R-:W-:-:S02]  /*3970*/  SHF.L.U32 R89, R98, 0x10, RZ ;  /* 0x0000001062597819 */ /* 0x000fc400000006ff */
[----:B------:R-:W-:Y:S02]  /*3980*/  SHF.L.U32 R91, R99, 0x10, RZ ;  /* 0x00000010635b7819 */ /* 0x000fe400000006ff */
        /* <DEDUP_REMOVED lines=24> */
[----:B------:R-:W-:-:S03]  /*3b10*/  SHF.L.U32 R91, R31, 0x10, RZ ;  /* 0x000000101f5b7819 */ /* 0x000fc600000006ff */
[----:B------:R-:W-:Y:S01]  /*3b20*/  FMUL.FTZ R114, R117, R114 ;  /* 0x0000007275727220 */ /* 0x000fe20000410000 */
[----:B------:R-:W-:-:S03]  /*3b30*/  F2FP.BF16.F32.PACK_AB R90, R121, R90 ;  /* 0x0000005a795a723e */ /* 0x000fc600000010ff */
[----:B------:R-:W-:Y:S01]  /*3b40*/  FFMA.FTZ R91, R114, R91, R115 ;  /* 0x0000005b725b7223 */ /* 0x000fe20000010073 */
[----:B------:R-:W-:Y:S01]  /*3b50*/  FADD.FTZ R114, R79, -R116 ;  /* 0x800000744f727221 */ /* 0x000fe20000010000 */
[----:B------:R-:W-:-:S03]  /*3b60*/  IMAD.U32 R115, R103, 0x10000, RZ ;  /* 0x0001000067737824 */ /* 0x000fc600078e00ff */
[----:B------:R-:W-:-:S04]  /*3b70*/  FMUL.FTZ R114, R117, R114 ;  /* 0x0000007275727220 */ /* 0x000fc80000410000 */
[----:B------:R-:W-:Y:S02]  /*3b80*/  FFMA.FTZ R120, R114, R115, R123 ;  /* 0x0000007372787223 */ /* 0x000fe4000001007b */
[----:B------:R-:W0:Y:S03]  /*3b90*/  LDC.64 R114, c[0x0][0x428] ;  /* 0x00010a00ff727b82 */ /* 0x000e260000000a00 */
[----:B------:R-:W-:Y:S01]  /*3ba0*/  F2FP.BF16.F32.PACK_AB R91, R120, R91 ;  /* 0x0000005b785b723e */ /* 0x000fe200000010ff */
[C---:B0-----:R-:W-:Y:S01]  /*3bb0*/  IMAD.WIDE.U32 R114, R113.reuse, 0x10, R114 ;  /* 0x0000001071727825 */ /* 0x041fe200078e0072 */
[----:B------:R-:W-:-:S04]  /*3bc0*/  IADD3 R113, PT, PT, R113, 0x20, RZ ;  /* 0x0000002071717810 */ /* 0x000fc80007ffe0ff */
[----:B------:R3:W-:Y:S03]  /*3bd0*/  STG.E.128 desc[UR6][R114.64], R88 ;  /* 0x0000005872007986 */ /* 0x0007e6000c101d06 */
.L_x_6850:
[----:B------:R-:W-:Y:S05]  /*3be0*/  BSYNC.RECONVERGENT B0 ;  /* 0x0000000000007941 */ /* 0x000fea0003800200 */
.L_x_6849:
[----:B------:R-:W-:Y:S04]  /*3bf0*/  BSSY.RECONVERGENT B0, `(.L_x_6851) ;  /* 0x0000034000007945 */ /* 0x000fe80003800200 */
[----:B------:R-:W-:Y:S05]  /*3c00*/  @!P1 BRA `(.L_x_6852) ;  /* 0x0000000000c89947 */ /* 0x000fea0003800000 */
[----:B0123--:R-:W-:Y:S01]  /*3c10*/  PRMT R91, R42, 0x7632, R91 ;  /* 0x000076322a5b7816 */ /* 0x00ffe2000000005b */
[--C-:B------:R-:W-:Y:S01]  /*3c20*/  FADD.FTZ R88, R85, -R116.reuse ;  /* 0x8000007455587221 */ /* 0x100fe20000010000 */
[----:B------:R-:W-:Y:S01]  /*3c30*/  SHF.L.U32 R89, R109, 0x10, RZ ;  /* 0x000000106d597819 */ /* 0x000fe200000006ff */
[--C-:B------:R-:W-:Y:S01]  /*3c40*/  FADD.FTZ R114, R81, -R116.reuse ;  /* 0x8000007451727221 */ /* 0x100fe20000010000 */
[----:B------:R-:W-:Y:S01]  /*3c50*/  SHF.L.U32 R91, R91, 0x10, RZ ;  /* 0x000000105b5b7819 */ /* 0x000fe200000006ff */
[----:B------:R-:W-:Y:S01]  /*3c60*/  FMUL.FTZ R88, R117, R88 ;  /* 0x0000005875587220 */ /* 0x000fe20000410000 */
[----:B------:R-:W-:Y:S01]  /*3c70*/  SHF.L.U32 R119, R105, 0x10, RZ ;  /* 0x0000001069777819 */ /* 0x000fe200000006ff */
[----:B------:R-:W-:Y:S01]  /*3c80*/  FMUL.FTZ R114, R117, R114 ;  /* 0x0000007275727220 */ /* 0x000fe20000410000 */
[----:B------:R-:W-:Y:S01]  /*3c90*/  SHF.L.U32 R118, R41, 0x10, RZ ;  /* 0x0000001029767819 */ /* 0x000fe200000006ff */
[----:B------:R-:W-:Y:S01]  /*3ca0*/  FFMA.FTZ R90, R88, R89, R91 ;  /* 0x00000059585a7223 */ /* 0x000fe2000001005b */
[----:B------:R-:W-:Y:S01]  /*3cb0*/  FADD.FTZ R88, R80, -R116 ;  /* 0x8000007450587221 */ /* 0x000fe20000010000 */
[----:B------:R-:W-:-:S02]  /*3cc0*/  SHF.L.U32 R89, R36, 0x10, RZ ;  /* 0x0000001024597819 */ /* 0x000fc400000006ff */
[----:B------:R-:W-:Y:S01]  /*3cd0*/  SHF.L.U32 R91, R40, 0x10, RZ ;  /* 0x00000010285b7819 */ /* 0x000fe200000006ff */
[----:B------:R-:W-:Y:S01]  /*3ce0*/  FMUL.FTZ R88, R117, R88 ;  /* 0x0000005875587220 */ /* 0x000fe20000410000 */
[----:B------:R-:W-:Y:S02]  /*3cf0*/  SHF.L.U32 R115, R108, 0x10, RZ ;  /* 0x000000106c737819 */ /* 0x000fe400000006ff */
[----:B------:R-:W-:Y:S01]  /*3d00*/  SHF.L.U32 R121, R38, 0x10, RZ ;  /* 0x0000001026797819 */ /* 0x000fe200000006ff */
[----:B------:R-:W-:Y:S01]  /*3d10*/  FFMA.FTZ R88, R88, R89, R91 ;  /* 0x0000005958587223 */ /* 0x000fe2000001005b */
[----:B------:R-:W-:Y:S02]  /*3d20*/  SHF.L.U32 R89, R106, 0x10, RZ ;  /* 0x000000106a597819 */ /* 0x000fe400000006ff */
[----:B------:R-:W-:-:S03]  /*3d30*/  SHF.L.U32 R91, R107, 0x10, RZ ;  /* 0x000000106b5b7819 */ /* 0x000fc600000006ff */
[----:B------:R-:W-:Y:S01]  /*3d40*/  FFMA.FTZ R119, R114, R119, R89 ;  /* 0x0000007772777223 */ /* 0x000fe20000010059 */
[----:B------:R-:W-:-:S04]  /*3d50*/  FADD.FTZ R114, R82, -R116 ;  /* 0x8000007452727221 */ /* 0x000fc80000010000 */
[----:B------:R-:W-:Y:S01]  /*3d60*/  FMUL.FTZ R89, R117, R114 ;  /* 0x0000007275597220 */ /* 0x000fe20000410000 */
[----:B------:R-:W-:Y:S01]  /*3d70*/  IMAD.U32 R114, R37, 0x10000, RZ ;  /* 0x0001000025727824 */ /* 0x000fe200078e00ff */
[----:B------:R-:W-:-:S03]  /*3d80*/  F2FP.BF16.F32.PACK_AB R88, R119, R88 ;  /* 0x000000587758723e */ /* 0x000fc600000010ff */
[----:B------:R-:W-:Y:S01]  /*3d90*/  FFMA.FTZ R89, R89, R114, R118 ;  /* 0x0000007259597223 */ /* 0x000fe20000010076 */
[----:B------:R-:W-:-:S04]  /*3da0*/  FADD.FTZ R114, R83, -R116 ;  /* 0x8000007453727221 */ /* 0x000fc80000010000 */
[----:B------:R-:W-:-:S04]  /*3db0*/  FMUL.FTZ R114, R117, R114 ;  /* 0x0000007275727220 */ /* 0x000fc80000410000 */
[--C-:B------:R-:W-:Y:S01]  /*3dc0*/  FFMA.FTZ R118, R114, R91, R115.reuse ;  /* 0x0000005b72767223 */ /* 0x100fe20000010073 */
[--C-:B------:R-:W-:Y:S01]  /*3dd0*/  FADD.FTZ R114, R84, -R116.reuse ;  /* 0x8000007454727221 */ /* 0x100fe20000010000 */
[----:B------:R-:W-:Y:S02]  /*3de0*/  SHF.L.U32 R91, R42, 0x10, RZ ;  /* 0x000000102a5b7819 */ /* 0x000fe400000006ff */
[----:B------:R-:W-:Y:S01]  /*3df0*/  PRMT R115, R43, 0x7632, R115 ;  /* 0x000076322b737816 */ /* 0x000fe20000000073 */
[----:B------:R-:W-:Y:S01]  /*3e00*/  FMUL.FTZ R114, R117, R114 ;  /* 0x0000007275727220 */ /* 0x000fe20000410000 */
[----:B------:R-:W-:Y:S02]  /*3e10*/  F2FP.BF16.F32.PACK_AB R89, R118, R89 ;  /* 0x000000597659723e */ /* 0x000fe400000010ff */
[----:B------:R-:W-:Y:S01]  /*3e20*/  SHF.L.U32 R115, R115, 0x10, RZ ;  /* 0x0000001073737819 */ /* 0x000fe200000006ff */
[--C-:B------:R-:W-:Y:S01]  /*3e30*/  FFMA.FTZ R121, R114, R121, R91.reuse ;  /* 0x0000007972797223 */ /* 0x100fe2000001005b */
[----:B------:R-:W-:Y:S01]  /*3e40*/  PRMT R91, R39, 0x7632, R91 ;  /* 0x00007632275b7816 */ /* 0x000fe2000000005b */
[--C-:B------:R-:W-:Y:S01]  /*3e50*/  FADD.FTZ R114, R87, -R116.reuse ;  /* 0x8000007457727221 */ /* 0x100fe20000010000 */
[----:B------:R-:W-:-:S02]  /*3e60*/  FADD.FTZ R116, R86, -R116 ;  /* 0x8000007456747221 */ /* 0x000fc40000010000 */
[----:B------:R-:W-:Y:S01]  /*3e70*/  SHF.L.U32 R91, R91, 0x10, RZ ;  /* 0x000000105b5b7819 */ /* 0x000fe200000006ff */
[C---:B------:R-:W-:Y:S01]  /*3e80*/  FMUL.FTZ R114, R117.reuse, R114 ;  /* 0x0000007275727220 */ /* 0x040fe20000410000 */
[----:B------:R-:W-:Y:S01]  /*3e90*/  FMUL.FTZ R116, R117, R116 ;  /* 0x0000007475747220 */ /* 0x000fe20000410000 */
[----:B------:R-:W-:Y:S01]  /*3ea0*/  IMAD.U32 R117, R43, 0x10000, RZ ;  /* 0x000100002b757824 */ /* 0x000fe200078e00ff */
[----:B------:R-:W-:Y:S01]  /*3eb0*/  F2FP.BF16.F32.PACK_AB R90, R90, R121 ;  /* 0x000000795a5a723e */ /* 0x000fe200000010ff */
[----:B------:R-:W-:Y:S01]  /*3ec0*/  FFMA.FTZ R120, R114, R91, R115 ;  /* 0x0000005b72787223 */ /* 0x000fe20000010073 */
[----:B------:R-:W-:Y:S01]  /*3ed0*/  SHF.L.U32 R91, R39, 0x10, RZ ;  /* 0x00000010275b7819 */ /* 0x000fe200000006ff */
[----:B------:R-:W0:Y:S04]  /*3ee0*/  LDC.64 R114, c[0x0][0x428] ;  /* 0x00010a00ff727b82 */ /* 0x000e280000000a00 */
[----:B------:R-:W-:-:S05]  /*3ef0*/  FFMA.FTZ R91, R116, R91, R117 ;  /* 0x0000005b745b7223 */ /* 0x000fca0000010075 */
[----:B------:R-:W-:Y:S01]  /*3f00*/  F2FP.BF16.F32.PACK_AB R91, R120, R91 ;  /* 0x0000005b785b723e */ /* 0x000fe200000010ff */
[----:B0-----:R-:W-:-:S05]  /*3f10*/  IMAD.WIDE.U32 R114, R113, 0x10, R114 ;  /* 0x0000001071727825 */ /* 0x001fca00078e0072 */
[----:B------:R4:W-:Y:S02]  /*3f20*/  STG.E.128 desc[UR6][R114.64], R88 ;  /* 0x0000005872007986 */ /* 0x0009e4000c101d06 */
.L_x_6852:
[----:B------:R-:W-:Y:S05]  /*3f30*/  BSYNC.RECONVERGENT B0 ;  /* 0x0000000000007941 */ /* 0x000fea0003800200 */
.L_x_6851:
[----:B01234-:R-:W0:Y:S02]  /*3f40*/  LDC.64 R88, c[0x0][0x380] ;  /* 0x0000e000ff587b82 */ /* 0x01fe240000000a00 */
[----:B0-----:R-:W-:-:S04]  /*3f50*/  LEA R110, R88, R110, 0x2 ;  /* 0x0000006e586e7211 */ /* 0x001fc800078e10ff */
[----:B------:R-:W-:-:S13]  /*3f60*/  ISETP.GE.AND P1, PT, R110, R89, PT ;  /* 0x000000596e00720c */ /* 0x000fda0003f26270 */
[----:B------:R-:W-:Y:S05]  /*3f70*/  @!P1 BRA `(.L_x_6853) ;  /* 0xffffffc800049947 */ /* 0x000fea000383ffff */
[----:B------:R-:W-:Y:S05]  /*3f80*/  EXIT ;  /* 0x000000000000794d */ /* 0x000fea0003800000 */
.L_x_6844:
        /* <DEDUP_REMOVED lines=8> */
.L_x_6855:
[----:B------:R-:W-:Y:S05]  /*4010*/  BSYNC B0 ;  /* 0x0000000000007941 */ /* 0x000fea0003800000 */
.L_x_6854:
[----:B------:R-:W-:Y:S01]  /*4020*/  MOV R88, R119 ;  /* 0x0000007700587202 */ /* 0x000fe20000000f00 */
[----:B------:R-:W-:Y:S02]  /*4030*/  HFMA2 R120, -RZ, RZ, 0, 1.1920928955078125e-07 ;  /* 0x00000002ff787431 */ /* 0x000fe400000001ff */
        /* <DEDUP_REMOVED lines=8> */
.L_x_6856:
[----:B------:R-:W-:Y:S01]  /*40c0*/  HFMA2 R120, -RZ, RZ, 0, 2.384185791015625e-07 ;  /* 0x00000004ff787431 */ /* 0x000fe200000001ff */
[----:B------:R-:W-:-:S05]  /*40d0*/  MOV R91, R119 ;  /* 0x00000077005b7202 */ /* 0x000fca0000000f00 */
[----:B------:R-:W-:-:S05]  /*40e0*/  FADD.FTZ R91, R90, R91 ;  /* 0x0000005b5a5b7221 */ /* 0x000fca0000010000 */
[----:B------:R-:W-:-:S07]  /*40f0*/  MOV R121, R91 ;  /* 0x0000005b00797202 */ /* 0x000fce0000000f00 */
[----:B------:R-:W-:Y:S05]  /*4100*/  WARPSYNC.COLLECTIVE R118, `(.L_x_6857) ;  /* 0x0000000076087348 */ /* 0x000fea0003c00000 */
[----:B------:R0:W1:Y:S02]  /*4110*/  SHFL.BFLY P6, R119, R121, R120, R123 ;  /* 0x0c00007879777389 */ /* 0x00006400000c007b */
[----:B01----:R-:W-:Y:S05]  /*4120*/  ENDCOLLECTIVE ;  /* 0x000000000000791b */ /* 0x003fea0003800000 */
.L_x_6857:
[----:B------:R-:W-:Y:S01]  /*4130*/  HFMA2 R120, -RZ, RZ, 0, 4.76837158203125e-07 ;  /* 0x00000008ff787431 */ /* 0x000fe200000001ff */
[----:B------:R-:W-:-:S05]  /*4140*/  MOV R88, R119 ;  /* 0x0000007700587202 */ /* 0x000fca0000000f00 */
[----:B------:R-:W-:-:S05]  /*4150*/  FADD.FTZ R116, R91, R88 ;  /* 0x000000585b747221 */ /* 0x000fca0000010000 */
[----:B------:R-:W-:-:S07]  /*4160*/  MOV R121, R116 ;  /* 0x0000007400797202 */ /* 0x000fce0000000f00 */
[----:B------:R-:W-:Y:S05]  /*4170*/  WARPSYNC.COLLECTIVE R118, `(.L_x_6858) ;  /* 0x0000000076087348 */ /* 0x000fea0003c00000 */
[----:B------:R0:W1:Y:S02]  /*4180*/  SHFL.BFLY P6, R119, R121, R120, R123 ;  /* 0x0c00007879777389 */ /* 0x00006400000c007b */
[----:B01----:R-:W-:Y:S05]  /*4190*/  ENDCOLLECTIVE ;  /* 0x000000000000791b */ /* 0x003fea0003800000 */
.L_x_6858:
[----:B------:R-:W-:Y:S01]  /*41a0*/  HFMA2 R120, -RZ, RZ, 0, 9.5367431640625e-07 ;  /* 0x00000010ff787431 */ /* 0x000fe200000001ff */
[----:B------:R-:W-:-:S05]  /*41b0*/  MOV R115, R119 ;  /* 0x0000007700737202 */ /* 0x000fca0000000f00 */
[----:B------:R-:W-:-:S04]  /*41c0*/  FADD.FTZ R117, R116, R115 ;  /* 0x0000007374757221 */ /* 0x000fc80000010000 */
[----:B------:R-:W-:-:S07]  /*41d0*/  IMAD.MOV.U32 R121, RZ, RZ, R117 ;  /* 0x000000ffff797224 */ /* 0x000fce00078e0075 */
[----:B------:R-:W-:Y:S05]  /*41e0*/  WARPSYNC.COLLECTIVE R118, `(.L_x_6859) ;  /* 0x0000000076087348 */ /* 0x000fea0003c00000 */
[----:B------:R0:W1:Y:S02]  /*41f0*/  SHFL.BFLY P6, R119, R121, R120, R123 ;  /* 0x0c00007879777389 */ /* 0x00006400000c007b */
[----:B01----:R-:W-:Y:S05]  /*4200*/  ENDCOLLECTIVE ;  /* 0x000000000000791b */ /* 0x003fea0003800000 */
.L_x_6859:
[----:B------:R-:W-:Y:S01]  /*4210*/  HFMA2 R120, -RZ, RZ, 0, 5.9604644775390625e-08 ;  /* 0x00000001ff787431 */ /* 0x000fe200000001ff */
[----:B------:R-:W-:-:S05]  /*4220*/  MOV R88, R119 ;  /* 0x0000007700587202 */ /* 0x000fca0000000f00 */
        /* <DEDUP_REMOVED lines=71> */
.L_x_6860:
[----:B------:R-:W-:Y:S01]  /*46a0*/  HFMA2 R120, -RZ, RZ, 0, 1.1920928955078125e-07 ;  /* 0x00000002ff787431 */ /* 0x000fe200000001ff */
[----:B------:R-:W-:-:S05]  /*46b0*/  MOV R89, R119 ;  /* 0x0000007700597202 */ /* 0x000fca0000000f00 */
[----:B------:R-:W-:-:S05]  /*46c0*/  FADD.FTZ R89, R88, R89 ;  /* 0x0000005958597221 */ /* 0x000fca0000010000 */
[----:B------:R-:W-:-:S07]  /*46d0*/  MOV R121, R89 ;  /* 0x0000005900797202 */ /* 0x000fce0000000f00 */
[----:B------:R-:W-:Y:S05]  /*46e0*/  WARPSYNC.COLLECTIVE R118, `(.L_x_6861) ;  /* 0x0000000076087348 */ /* 0x000fea0003c00000 */
[----:B------:R0:W1:Y:S02]  /*46f0*/  SHFL.BFLY P6, R119, R121, R120, R123 ;  /* 0x0c00007879777389 */ /* 0x00006400000c007b */
[----:B01----:R-:W-:Y:S05]  /*4700*/  ENDCOLLECTIVE ;  /* 0x000000000000791b */ /* 0x003fea0003800000 */
.L_x_6861:
[----:B------:R-:W-:Y:S01]  /*4710*/  HFMA2 R120, -RZ, RZ, 0, 2.384185791015625e-07 ;  /* 0x00000004ff787431 */ /* 0x000fe200000001ff */
[----:B------:R-:W-:-:S05]  /*4720*/  MOV R90, R119 ;  /* 0x00000077005a7202 */ /* 0x000fca0000000f00 */
[----:B------:R-:W-:-:S04]  /*4730*/  FADD.FTZ R90, R89, R90 ;  /* 0x0000005a595a7221 */ /* 0x000fc80000010000 */
[----:B------:R-:W-:-:S07]  /*4740*/  IMAD.MOV.U32 R121, RZ, RZ, R90 ;  /* 0x000000ffff797224 */ /* 0x000fce00078e005a */
[----:B------:R-:W-:Y:S05]  /*4750*/  WARPSYNC.COLLECTIVE R118, `(.L_x_6862) ;  /* 0x0000000076087348 */ /* 0x000fea0003c00000 */
[----:B------:R0:W1:Y:S02]  /*4760*/  SHFL.BFLY P6, R119, R121, R120, R123 ;  /* 0x0c00007879777389 */ /* 0x00006400000c007b */
[----:B01----:R-:W-:Y:S05]  /*4770*/  ENDCOLLECTIVE ;  /* 0x000000000000791b */ /* 0x003fea0003800000 */
.L_x_6862:
[----:B------:R-:W-:Y:S01]  /*4780*/  HFMA2 R120, -RZ, RZ, 0, 4.76837158203125e-07 ;  /* 0x00000008ff787431 */ /* 0x000fe200000001ff */
[----:B------:R-:W-:-:S05]  /*4790*/  MOV R91, R119 ;  /* 0x00000077005b7202 */ /* 0x000fca0000000f00 */
[----:B------:R-:W-:-:S05]  /*47a0*/  FADD.FTZ R91, R90, R91 ;  /* 0x0000005b5a5b7221 */ /* 0x000fca0000010000 */
[----:B------:R-:W-:-:S07]  /*47b0*/  MOV R121, R91 ;  /* 0x0000005b00797202 */ /* 0x000fce0000000f00 */
[----:B------:R-:W-:Y:S05]  /*47c0*/  WARPSYNC.COLLECTIVE R118, `(.L_x_6863) ;  /* 0x0000000076087348 */ /* 0x000fea0003c00000 */
[----:B------:R0:W1:Y:S02]  /*47d0*/  SHFL.BFLY P6, R119, R121, R120, R123 ;  /* 0x0c00007879777389 */ /* 0x00006400000c007b */
[----:B01----:R-:W-:Y:S05]  /*47e0*/  ENDCOLLECTIVE ;  /* 0x000000000000791b */ /* 0x003fea0003800000 */
.L_x_6863:
[----:B------:R-:W-:Y:S01]  /*47f0*/  HFMA2 R120, -RZ, RZ, 0, 9.5367431640625e-07 ;  /* 0x00000010ff787431 */ /* 0x000fe200000001ff */
[----:B------:R-:W-:-:S05]  /*4800*/  MOV R116, R119 ;  /* 0x0000007700747202 */ /* 0x000fca0000000f00 */
[----:B------:R-:W-:-:S05]  /*4810*/  FADD.FTZ R116, R91, R116 ;  /* 0x000000745b747221 */ /* 0x000fca0000010000 */
[----:B------:R-:W-:-:S07]  /*4820*/  MOV R121, R116 ;  /* 0x0000007400797202 */ /* 0x000fce0000000f00 */
[----:B------:R-:W-:Y:S05]  /*4830*/  WARPSYNC.COLLECTIVE R118, `(.L_x_6864) ;  /* 0x0000000076087348 */ /* 0x000fea0003c00000 */
[----:B------:R0:W1:Y:S02]  /*4840*/  SHFL.BFLY P6, R119, R121, R120, R123 ;  /* 0x0c00007879777389 */ /* 0x00006400000c007b */
[----:B01----:R-:W-:Y:S05]  /*4850*/  ENDCOLLECTIVE ;  /* 0x000000000000791b */ /* 0x003fea0003800000 */
.L_x_6864:
[----:B------:R-:W-:Y:S01]  /*4860*/  MOV R117, R119 ;  /* 0x0000007700757202 */ /* 0x000fe20000000f00 */
[----:B------:R-:W-:Y:S06]  /*4870*/  BRA `(.L_x_6865) ;  /* 0xffffffe800387947 */ /* 0x000fec000383ffff */
.L_x_6866:
        /* <DEDUP_REMOVED lines=16> */
.L_x_22696:


//--------------------- .text._ZN10layer_norm31ln_parallel_residual_fwd_kernelINS_13Kernel_traitsI13__nv_bfloat16S2_fS2_fjLj1024ELj1ELj4ELj1ELj16ENS_18Kernel_traits_baseILj1024ES2_S2_fS2_fjLj128EEEEELb0ELb1ELb1EEEvNS_9FwdParamsE --------------------------
	.section	.text._ZN10layer_norm31ln_parallel_residual_fwd_kernelINS_13Kernel_traitsI13__nv_bfloat16S2_fS2_fjLj1024ELj1ELj4ELj1ELj16ENS_18Kernel_traits_baseILj1024ES2_S2_fS2_fjLj128EEEEELb0ELb1ELb1EEEvNS_9FwdParamsE,"ax",@progbits
	.align	128
        .global         _ZN10layer_norm31ln_parallel_residual_fwd_kernelINS_13Kernel_traitsI13__nv_bfloat16S2_fS2_fjLj1024ELj1ELj4ELj1ELj16ENS_18Kernel_traits_baseILj1024ES2_S2_fS2_fjLj128EEEEELb0ELb1ELb1EEEvNS_9FwdParamsE
        .type           _ZN10layer_norm31ln_parallel_residual_fwd_kernelINS_13Kernel_traitsI13__nv_bfloat16S2_fS2_fjLj1024ELj1ELj4ELj1ELj16ENS_18Kernel_traits_baseILj1024ES2_S2_fS2_fjLj128EEEEELb0ELb1ELb1EEEvNS_9FwdParamsE,@function
        .size           _ZN10layer_norm31ln_parallel_residual_fwd_kernelINS_13Kernel_traitsI13__nv_bfloat16S2_fS2_fjLj1024ELj1ELj4ELj1ELj16ENS_18Kernel_traits_baseILj1024ES2_S2_fS2_fjLj128EEEEELb0ELb1ELb1EEEvNS_9FwdParamsE,(.L_x_22697 - _ZN10layer_norm31ln_parallel_residual_fwd_kernelINS_13Kernel_traitsI13__nv_bfloat16S2_fS2_fjLj1024ELj1ELj4ELj1ELj16ENS_18Kernel_traits_baseILj1024ES2_S2_fS2_fjLj128EEEEELb0ELb1ELb1EEEvNS_9FwdParamsE)
        .other          _ZN10layer_norm31ln_parallel_residual_fwd_kernelINS_13Kernel_traitsI13__nv_bfloat16S2_fS2_fjLj1024ELj1ELj4ELj1ELj16ENS_18Kernel_traits_baseILj1024ES2_S2_fS2_fjLj128EEEEELb0ELb1ELb1EEEvNS_9FwdParamsE,@"STO_CUDA_ENTRY STV_DEFAULT"
_ZN10layer_norm31ln_parallel_residual_fwd_kernelINS_13Kernel_traitsI13__nv_bfloat16S2_fS2_fjLj1024ELj1ELj4ELj1ELj16ENS_18Kernel_traits_baseILj1024ES2_S2_fS2_fjLj128EEEEELb0ELb1ELb1EEEvNS_9FwdParamsE:
.text._ZN10layer_norm31ln_parallel_residual_fwd_kernelINS_13Kernel_traitsI13__nv_bfloat16S2_fS2_fjLj1024ELj1ELj4ELj1ELj16ENS_18Kernel_traits_baseILj1024ES2_S2_fS2_fjLj128EEEEELb0ELb1ELb1EEEvNS_9FwdParamsE:
[----:B------:R-:W-:Y:S01]  /*0000*/  LDC R1, c[0x0][0x37c] ;  /* 0x0000df00ff017b82 */ /* 0x000fe20000000800 */
[----:B------:R-:W0:Y:S01]  /*0010*/  LDCU.64 UR4, c[0x0][0x438] ;  /* 0x00008700ff0477ac */ /* 0x000e220008000a00 */
[----:B------:R-:W1:Y:S06]  /*0020*/  S2R R113, SR_TID.X ;  /* 0x0000000000717919 */ /* 0x000e6c0000002100 */
[----:B------:R-:W2:Y:S01]  /*0030*/  LDC.64 R2, c[0x0][0x3d0] ;  /* 0x0000f400ff027b82 */ /* 0x000ea20000000a00 */
[----:B------:R-:W3:Y:S01]  /*0040*/  LDCU.64 UR6, c[0x0][0x358] ;  /* 0x00006b00ff0677ac */ /* 0x000ee20008000a00 */
[----:B0-----:R-:W-:-:S04]  /*0050*/  ISETP.NE.U32.AND P1, PT, RZ, UR4, PT ;  /* 0x00000004ff007c0c */ /* 0x001fc8000bf25070 */
[----:B------:R-:W-:Y:S02]  /*0060*/  ISETP.NE.AND.EX P1, PT, RZ, UR5, PT, P1 ;  /* 0x00000005ff007c0c */ /* 0x000fe4000bf25310 */
[----:B-1----:R-:W-:Y:S01]  /*0070*/  LOP3.LUT R114, R113, 0x1f, RZ, 0xc0, !PT ;  /* 0x0000001f71727812 */ /* 0x002fe200078ec0ff */
[----:B------:R-:W0:Y:S01]  /*0080*/  S2UR UR4, SR_CTAID.X ;  /* 0x00000000000479c3 */ /* 0x000e220000002500 */
[----:B------:R-:W1:Y:S03]  /*0090*/  LDCU UR5, c[0x0][0x384] ;  /* 0x00007080ff0577ac */ /* 0x000e660008000800 */
[----:B--2---:R-:W-:-:S06]  /*00a0*/  IMAD.WIDE.U32 R2, R114, 0x10, R2 ;  /* 0x0000001072027825 */ /* 0x004fcc00078e0002 */
[----:B------:R-:W2:Y:S01]  /*00b0*/  @P1 LDC.64 R4, c[0x0][0x438] ;  /* 0x00010e00ff041b82 */ /* 0x000ea20000000a00 */
[----:B---3--:R-:W3:Y:S04]  /*00c0*/  LDG.E.128 R8, desc[UR6][R2.64] ;  /* 0x0000000602087981 */ /* 0x008ee8000c1e1d00 */
[----:B------:R-:W4:Y:S04]  /*00d0*/  LDG.E.128 R12, desc[UR6][R2.64+0x200] ;  /* 0x00020006020c7981 */ /* 0x000f28000c1e1d00 */
[----:B------:R0:W5:Y:S04]  /*00e0*/  LDG.E.128 R32, desc[UR6][R2.64+0x400] ;  /* 0x0004000602207981 */ /* 0x000168000c1e1d00 */
[----:B------:R0:W5:Y:S01]  /*00f0*/  LDG.E.128 R36, desc[UR6][R2.64+0x600] ;  /* 0x0006000602247981 */ /* 0x000162000c1e1d00 */
[----:B--2---:R-:W-:-:S05]  /*0100*/  @P1 IMAD.WIDE.U32 R4, R114, 0x10, R4 ;  /* 0x0000001072041825 */ /* 0x004fca00078e0004 */
[----:B------:R2:W5:Y:S04]  /*0110*/  @P1 LDG.E.128 R16, desc[UR6][R4.64] ;  /* 0x0000000604101981 */ /* 0x000568000c1e1d00 */
[----:B------:R2:W5:Y:S04]  /*0120*/  @P1 LDG.E.128 R20, desc[UR6][R4.64+0x200] ;  /* 0x0002000604141981 */ /* 0x000568000c1e1d00 */
[----:B------:R2:W5:Y:S04]  /*0130*/  @P1 LDG.E.128 R24, desc[UR6][R4.64+0x400] ;  /* 0x0004000604181981 */ /* 0x000568000c1e1d00 */
[----:B------:R2:W5:Y:S01]  /*0140*/  @P1 LDG.E.128 R28, desc[UR6][R4.64+0x600] ;  /* 0x00060006041c1981 */ /* 0x000562000c1e1d00 */
[----:B0-----:R-:W-:Y:S01]  /*0150*/  USHF.L.U32 UR4, UR4, 0x2, URZ ;  /* 0x0000000204047899 */ /* 0x001fe200080006ff */
[----:B------:R-:W-:-:S05]  /*0160*/  SHF.R.U32.HI R113, RZ, 0x5, R113 ;  /* 0x00000005ff717819 */ /* 0x000fca0000011671 */
[----:B------:R-:W-:-:S04]  /*0170*/  LOP3.LUT R113, R113, UR4, RZ, 0xfc, !PT ;  /* 0x0000000471717c12 */ /* 0x000fc8000f8efcff */
[----:B-1----:R-:W-:Y:S02]  /*0180*/  ISETP.GE.AND P0, PT, R113, UR5, PT ;  /* 0x0000000571007c0c */ /* 0x002fe4000bf06270 */
[----:B---3--:R-:W-:Y:S02]  /*0190*/  @P1 MOV R112, R8 ;  /* 0x0000000800701202 */ /* 0x008fe40000000f00 */
[----:B------:R-:W-:Y:S02]  /*01a0*/  @P1 MOV R111, R9 ;  /* 0x00000009006f1202 */ /* 0x000fe40000000f00 */
[----:B------:R-:W-:Y:S02]  /*01b0*/  @P1 MOV R110, R10 ;  /* 0x0000000a006e1202 */ /* 0x000fe40000000f00 */
[----:B------:R-:W-:Y:S02]  /*01c0*/  @P1 MOV R109, R11 ;  /* 0x0000000b006d1202 */ /* 0x000fe40000000f00 */
[----:B----4-:R-:W-:-:S02]  /*01d0*/  @P1 MOV R108, R12 ;  /* 0x0000000c006c1202 */ /* 0x010fc40000000f00 */
[----:B------:R-:W-:Y:S02]  /*01e0*/  @!P1 MOV R112, R8 ;  /* 0x0000000800709202 */ /* 0x000fe40000000f00 */
[----:B------:R-:W-:Y:S02]  /*01f0*/  @!P1 MOV R111, R9 ;  /* 0x00000009006f9202 */ /* 0x000fe40000000f00 */
[----:B------:R-:W-:Y:S02]  /*0200*/  @!P1 MOV R110, R10 ;  /* 0x0000000a006e9202 */ /* 0x000fe40000000f00 */
[----:B------:R-:W-:Y:S02]  /*0210*/  @!P1 MOV R109, R11 ;  /* 0x0000000b006d9202 */ /* 0x000fe40000000f00 */
[----:B------:R-:W-:Y:S02]  /*0220*/  @!P1 MOV R108, R12 ;  /* 0x0000000c006c9202 */ /* 0x000fe40000000f00 */
[----:B------:R-:W-:-:S02]  /*0230*/  @P1 MOV R107, R13 ;  /* 0x0000000d006b1202 */ /* 0x000fc40000000f00 */
[----:B------:R-:W-:Y:S01]  /*0240*/  @P1 MOV R106, R14 ;  /* 0x0000000e006a1202 */ /* 0x000fe20000000f00 */
[----:B--2---:R-:W-:Y:S06]  /*0250*/  @P0 EXIT ;  /* 0x000000000000094d */ /* 0x004fec0003800000 */
[----:B------:R-:W0:Y:S01]  /*0260*/  LDCU.64 UR4, c[0x0][0x398] ;  /* 0x00007300ff0477ac */ /* 0x000e220008000a00 */
[----:B-----5:R-:W-:Y:S02]  /*0270*/  @P1 MOV R101, R35 ;  /* 0x0000002300651202 */ /* 0x020fe40000000f00 */
[----:B------:R-:W-:Y:S02]  /*0280*/  @!P1 CS2R R18, SRZ ;  /* 0x0000000000129805 */ /* 0x000fe4000001ff00 */
[----:B------:R-:W-:Y:S02]  /*0290*/  @!P1 CS2R R16, SRZ ;  /* 0x0000000000109805 */ /* 0x000fe4000001ff00 */
[----:B------:R-:W-:Y:S02]  /*02a0*/  @!P1 CS2R R22, SRZ ;  /* 0x0000000000169805 */ /* 0x000fe4000001ff00 */
[----:B------:R-:W-:Y:S02]  /*02b0*/  @!P1 CS2R R20, SRZ ;  /* 0x0000000000149805 */ /* 0x000fe4000001ff00 */
[----:B------:R-:W-:-:S02]  /*02c0*/  @!P1 CS2R R26, SRZ ;  /* 0x00000000001a9805 */ /* 0x000fc4000001ff00 */
[----:B------:R-:W-:Y:S02]  /*02d0*/  @!P1 CS2R R24, SRZ ;  /* 0x0000000000189805 */ /* 0x000fe4000001ff00 */
[----:B------:R-:W-:Y:S02]  /*02e0*/  @!P1 CS2R R30, SRZ ;  /* 0x00000000001e9805 */ /* 0x000fe4000001ff00 */
[----:B------:R-:W-:Y:S01]  /*02f0*/  @!P1 CS2R R28, SRZ ;  /* 0x00000000001c9805 */ /* 0x000fe2000001ff00 */
[----:B------:R-:W-:Y:S01]  /*0300*/  @P1 IMAD.MOV.U32 R105, RZ, RZ, R15 ;  /* 0x000000ffff691224 */ /* 0x000fe200078e000f */
[----:B------:R-:W-:Y:S01]  /*0310*/  @P1 MOV R104, R32 ;  /* 0x0000002000681202 */ /* 0x000fe20000000f00 */
[----:B------:R-:W-:Y:S01]  /*0320*/  @!P1 IMAD.MOV.U32 R101, RZ, RZ, R35 ;  /* 0x000000ffff659224 */ /* 0x000fe200078e0023 */
[----:B------:R-:W-:Y:S01]  /*0330*/  @P1 MOV R103, R33 ;  /* 0x0000002100671202 */ /* 0x000fe20000000f00 */
[----:B------:R-:W1:Y:S01]  /*0340*/  LDCU UR10, c[0x0][0x448] ;  /* 0x00008900ff0a77ac */ /* 0x000e620008000800 */
[----:B------:R-:W-:-:S02]  /*0350*/  @P1 MOV R102, R34 ;  /* 0x0000002200661202 */ /* 0x000fc40000000f00 */
[----:B------:R-:W-:Y:S01]  /*0360*/  @P1 MOV R100, R36 ;  /* 0x0000002400641202 */ /* 0x000fe20000000f00 */
[----:B------:R-:W2:Y:S01]  /*0370*/  LDCU.64 UR12, c[0x0][0x398] ;  /* 0x00007300ff0c77ac */ /* 0x000ea20008000a00 */
[----:B------:R-:W-:Y:S02]  /*0380*/  @P1 MOV R99, R37 ;  /* 0x0000002500631202 */ /* 0x000fe40000000f00 */
[----:B------:R-:W-:Y:S01]  /*0390*/  @P1 MOV R98, R38 ;  /* 0x0000002600621202 */ /* 0x000fe20000000f00 */
[----:B------:R-:W3:Y:S01]  /*03a0*/  LDCU.64 UR8, c[0x0][0x3a0] ;  /* 0x00007400ff0877ac */ /* 0x000ee20008000a00 */
        /* <DEDUP_REMOVED lines=11> */
[----:B0-----:R-:W-:Y:S01]  /*0460*/  ISETP.NE.U32.AND P0, PT, RZ, UR4, PT ;  /* 0x00000004ff007c0c */ /* 0x001fe2000bf05070 */
[----:B------:R-:W0:Y:S01]  /*0470*/  LDCU UR4, c[0x0][0x388] ;  /* 0x00007100ff0477ac */ /* 0x000e220008000800 */
        /* <DEDUP_REMOVED lines=32> */
[----:B------:R-:W-:Y:S01]  /*0680*/  ISETP.NE.AND.EX P0, PT, RZ, UR5, PT, P0 ;  /* 0x00000005ff007c0c */ /* 0x000fe2000bf05300 */
[----:B0123--:R-:W4:-:S12]  /*0690*/  LDCU.U8 UR5, c[0x0][0x410] ;  /* 0x00008200ff0577ac */ /* 0x00ff180008000000 */
.L_x_6884:
        /* <DEDUP_REMOVED lines=10> */
[----:B------:R-:W3:Y:S01]  /*0740*/  @P0 LDG.E.128 R32, desc[UR6][R46.64] ;  /* 0x000000062e200981 */ /* 0x000ee2000c1e1d00 */
[----:B-1----:R-:W-:-:S06]  /*0750*/  IMAD.WIDE.U32 R48, R115, 0x10, R68 ;  /* 0x0000001073307825 */ /* 0x002fcc00078e0044 */
[----:B------:R-:W5:Y:S01]  /*0760*/  LDG.E.128 R48, desc[UR6][R48.64] ;  /* 0x0000000630307981 */ /* 0x000f62000c1e1d00 */
[----:B--2---:R-:W-:-:S05]  /*0770*/  @P1 IMAD.WIDE.U32 R44, R115, 0x20, R44 ;  /* 0x00000020732c1825 */ /* 0x004fca00078e002c */
[----:B------:R0:W5:Y:S04]  /*0780*/  @P1 LDG.E.128 R36, desc[UR6][R44.64] ;  /* 0x000000062c241981 */ /* 0x000168000c1e1d00 */
        /* <DEDUP_REMOVED lines=24> */
.L_x_6868:
[C---:B-----5:R-:W-:Y:S02]  /*0910*/  PRMT R44, R48.reuse, 0x7632, R44 ;  /* 0x00007632302c7816 */ /* 0x060fe4000000002c */
        /* <DEDUP_REMOVED lines=20> */
.L_x_6867:
[----:B------:R-:W-:-:S04]  /*0a60*/  UISETP.NE.U32.AND UP0, UPT, UR8, URZ, UPT ;  /* 0x000000ff0800728c */ /* 0x000fc8000bf05070 */
[----:B------:R-:W-:-:S09]  /*0a70*/  UISETP.NE.AND.EX UP0, UPT, UR9, URZ, UPT, UP0 ;  /* 0x000000ff0900728c */ /* 0x000fd2000bf05300 */
[----:B------:R-:W-:Y:S05]  /*0a80*/  BRA.U UP0, `(.L_x_6870) ;  /* 0x0000000100747547 */ /* 0x000fea000b800000 */
[----:B------:R-:W-:Y:S01]  /*0a90*/  SHF.L.U32 R44, R32, 0x10, RZ ;  /* 0x00000010202c7819 */ /* 0x000fe200000006ff */
[C---:B-----5:R-:W-:Y:S01]  /*0aa0*/  IMAD.U32 R45, R48.reuse, 0x10000, RZ ;  /* 0x00010000302d7824 */ /* 0x060fe200078e00ff */
[C---:B------:R-:W-:Y:S02]  /*0ab0*/  PRMT R56, R49.reuse, 0x7632, R56 ;  /* 0x0000763231387816 */ /* 0x040fe40000000038 */
[----:B------:R-:W-:Y:S01]  /*0ac0*/  SHF.L.U32 R49, R49, 0x10, RZ ;  /* 0x0000001031317819 */ /* 0x000fe200000006ff */
[----:B------:R-:W-:Y:S01]  /*0ad0*/  FADD.FTZ R44, R45, R44 ;  /* 0x0000002c2d2c7221 */ /* 0x000fe20000010000 */
        /* <DEDUP_REMOVED lines=9> */
[----:B------:R-:W-:Y:S02]  /*0b70*/  SHF.L.U32 R48, R34, 0x10, RZ ;  /* 0x0000001022307819 */ /* 0x000fe400000006ff */
        /* <DEDUP_REMOVED lines=13> */
[----:B------:R-:W-:Y:S06]  /*0c50*/  BRA `(.L_x_6869) ;  /* 0x0000000000907947 */ /* 0x000fec0003800000 */
.L_x_6870:
[C---:B-----5:R-:W-:Y:S02]  /*0c60*/  PRMT R44, R48.reuse, 0x7632, R44 ;  /* 0x00007632302c7816 */ /* 0x060fe4000000002c */
[----:B------:R-:W-:Y:S02]  /*0c70*/  SHF.L.U32 R48, R48, 0x10, RZ ;  /* 0x0000001030307819 */ /* 0x000fe400000006ff */
[----:B------:R-:W-:Y:S02]  /*0c80*/  PRMT R46, R49, 0x7632, R46 ;  /* 0x00007632312e7816 */ /* 0x000fe4000000002e */
[C---:B------:R-:W-:Y:S02]  /*0c90*/  PRMT R55, R50.reuse, 0x7632, R55 ;  /* 0x0000763232377816 */ /* 0x040fe40000000037 */
[----:B------:R-:W-:Y:S02]  /*0ca0*/  SHF.L.U32 R56, R50, 0x10, RZ ;  /* 0x0000001032387819 */ /* 0x000fe400000006ff */
[----:B------:R-:W-:-:S02]  /*0cb0*/  SHF.L.U32 R45, R32, 0x10, RZ ;  /* 0x00000010202d7819 */ /* 0x000fc400000006ff */
[----:B------:R-:W-:Y:S02]  /*0cc0*/  SHF.L.U32 R49, R49, 0x10, RZ ;  /* 0x0000001031317819 */ /* 0x000fe400000006ff */
[----:B------:R-:W-:Y:S01]  /*0cd0*/  SHF.L.U32 R50, R33, 0x10, RZ ;  /* 0x0000001021327819 */ /* 0x000fe200000006ff */
        /* <DEDUP_REMOVED lines=28> */
.L_x_6869:
[----:B------:R-:W0:Y:S01]  /*0ea0*/  LDC.64 R120, c[0x0][0x3a8] ;  /* 0x0000ea00ff787b82 */ /* 0x000e220000000a00 */
[----:B------:R-:W-:-:S05]  /*0eb0*/  IADD3 R116, PT, PT, R115, 0x20, RZ ;  /* 0x0000002073747810 */ /* 0x000fca0007ffe0ff */
[----:B------:R-:W-:Y:S02]  /*0ec0*/  IMAD.WIDE.U32 R56, R116, 0x10, R68 ;  /* 0x0000001074387825 */ /* 0x000fe400078e0044 */
[----:B------:R-:W1:Y:S08]  /*0ed0*/  @P0 LDC.64 R54, c[0x0][0x398] ;  /* 0x0000e600ff360b82 */ /* 0x000e700000000a00 */
[----:B------:R-:W2:Y:S01]  /*0ee0*/  @P1 LDC.64 R52, c[0x0][0x3a0] ;  /* 0x0000e800ff341b82 */ /* 0x000ea20000000a00 */
[----:B0-----:R-:W-:-:S05]  /*0ef0*/  IMAD.WIDE.U32 R58, R115, 0x20, R120 ;  /* 0x00000020733a7825 */ /* 0x001fca00078e0078 */
[----:B------:R-:W-:Y:S01]  /*0f00*/  STG.E.128 desc[UR6][R58.64], R44 ;  /* 0x0000002c3a007986 */ /* 0x000fe2000c101d06 */
[----:B-1----:R-:W-:-:S03]  /*0f10*/  @P0 IMAD.WIDE.U32 R54, R116, 0x10, R54 ;  /* 0x0000001074360825 */ /* 0x002fc600078e0036 */
[----:B------:R0:W-:Y:S04]  /*0f20*/  STG.E.128 desc[UR6][R58.64+0x10], R48 ;  /* 0x000010303a007986 */ /* 0x0001e8000c101d06 */
[----:B------:R1:W5:Y:S01]  /*0f30*/  @P0 LDG.E.128 R32, desc[UR6][R54.64] ;  /* 0x0000000636200981 */ /* 0x000362000c1e1d00 */
[----:B--2---:R-:W-:-:S05]  /*0f40*/  @P1 IMAD.WIDE.U32 R52, R116, 0x20, R52 ;  /* 0x0000002074341825 */ /* 0x004fca00078e0034 */
[----:B------:R1:W5:Y:S04]  /*0f50*/  @P1 LDG.E.128 R36, desc[UR6][R52.64] ;  /* 0x0000000634241981 */ /* 0x000368000c1e1d00 */
[----:B------:R1:W5:Y:S04]  /*0f60*/  @P1 LDG.E.128 R40, desc[UR6][R52.64+0x10] ;  /* 0x0000100634281981 */ /* 0x000368000c1e1d00 */
[----:B0-----:R-:W5:Y:S01]  /*0f70*/  LDG.E.128 R56, desc[UR6][R56.64] ;  /* 0x0000000638387981 */ /* 0x001f62000c1e1d00 */
[----:B------:R-:W-:Y:S05]  /*0f80*/  @!P0 BRA `(.L_x_6871) ;  /* 0x00000004002c8947 */ /* 0x000fea0003800000 */
[----:B------:R-:W-:Y:S05]  /*0f90*/  @!P1 BRA `(.L_x_6872) ;  /* 0x0000000000a49947 */ /* 0x000fea0003800000 */
[----:B-1---5:R-:W-:Y:S01]  /*0fa0*/  PRMT R52, R56, 0x7632, R52 ;  /* 0x0000763238347816 */ /* 0x022fe20000000034 */
[----:B------:R-:W-:Y:S01]  /*0fb0*/  IMAD.U32 R55, R32, 0x10000, RZ ;  /* 0x0001000020377824 */ /* 0x000fe200078e00ff */
[----:B------:R-:W-:Y:S02]  /*0fc0*/  PRMT R60, R58, 0x7632, R60 ;  /* 0x000076323a3c7816 */ /* 0x000fe4000000003c */
[----:B------:R-:W-:Y:S02]  /*0fd0*/  SHF.L.U32 R56, R56, 0x10, RZ ;  /* 0x0000001038387819 */ /* 0x000fe400000006ff */
[----:B------:R-:W-:Y:S02]  /*0fe0*/  SHF.L.U32 R58, R58, 0x10, RZ ;  /* 0x000000103a3a7819 */ /* 0x000fe400000006ff */
[----:B------:R-:W-:Y:S01]  /*0ff0*/  SHF.L.U32 R61, R34, 0x10, RZ ;  /* 0x00000010223d7819 */ /* 0x000fe200000006ff */
[--C-:B------:R-:W-:Y:S01]  /*1000*/  FADD.FTZ R55, R55, R56.reuse ;  /* 0x0000003837377221 */ /* 0x100fe20000010000 */
[----:B------:R-:W-:-:S02]  /*1010*/  PRMT R56, R33, 0x7632, R56 ;  /* 0x0000763221387816 */ /* 0x000fc40000000038 */
[----:B------:R-:W-:Y:S01]  /*1020*/  PRMT R54, R57, 0x7632, R54 ;  /* 0x0000763239367816 */ /* 0x000fe20000000036 */
[--C-:B------:R-:W-:Y:S01]  /*1030*/  FADD.FTZ R61, R61, R58.reuse ;  /* 0x0000003a3d3d7221 */ /* 0x100fe20000010000 */
[----:B------:R-:W-:Y:S02]  /*1040*/  PRMT R58, R34, 0x7632, R58 ;  /* 0x00007632223a7816 */ /* 0x000fe4000000003a */
[----:B------:R-:W-:Y:S02]  /*1050*/  PRMT R62, R59, 0x7632, R62 ;  /* 0x000076323b3e7816 */ /* 0x000fe4000000003e */
        /* <DEDUP_REMOVED lines=29> */
.L_x_6872:
[C---:B-----5:R-:W-:Y:S02]  /*1230*/  PRMT R60, R56.reuse, 0x7632, R60 ;  /* 0x00007632383c7816 */ /* 0x060fe4000000003c */
[----:B-1----:R-:W-:Y:S02]  /*1240*/  SHF.L.U32 R52, R56, 0x10, RZ ;  /* 0x0000001038347819 */ /* 0x002fe400000006ff */
[C---:B------:R-:W-:Y:S02]  /*1250*/  PRMT R61, R57.reuse, 0x7632, R61 ;  /* 0x00007632393d7816 */ /* 0x040fe4000000003d */
[----:B------:R-:W-:Y:S02]  /*1260*/  SHF.L.U32 R54, R57, 0x10, RZ ;  /* 0x0000001039367819 */ /* 0x000fe400000006ff */
[----:B------:R-:W-:Y:S02]  /*1270*/  SHF.L.U32 R56, R58, 0x10, RZ ;  /* 0x000000103a387819 */ /* 0x000fe400000006ff */
[----:B------:R-:W-:-:S02]  /*1280*/  SHF.L.U32 R53, R32, 0x10, RZ ;  /* 0x0000001020357819 */ /* 0x000fc400000006ff */
[----:B------:R-:W-:Y:S02]  /*1290*/  SHF.L.U32 R55, R33, 0x10, RZ ;  /* 0x0000001021377819 */ /* 0x000fe400000006ff */
        /* <DEDUP_REMOVED lines=8> */
[----:B------:R-:W-:Y:S02]  /*1320*/  PRMT R57, R34, 0x7632, R57 ;  /* 0x0000763222397816 */ /* 0x000fe40000000039 */
[----:B------:R-:W-:Y:S01]  /*1330*/  PRMT R58, R35, 0x7632, R58 ;  /* 0x00007632233a7816 */ /* 0x000fe2000000003a */
[----:B------:R-:W-:Y:S01]  /*1340*/  IMAD.U32 R55, R55, 0x10000, RZ ;  /* 0x0001000037377824 */ /* 0x000fe200078e00ff */
        /* <DEDUP_REMOVED lines=12> */
[----:B------:R-:W-:-:S03]  /*1410*/  FADD.FTZ R57, R64, R57 ;  /* 0x0000003940397221 */ /* 0x000fc60000010000 */
[----:B------:R-:W-:Y:S01]  /*1420*/  FADD.FTZ R59, R70, R59 ;  /* 0x0000003b463b7221 */ /* 0x000fe20000010000 */
[----:B------:R-:W-:Y:S06]  /*1430*/  BRA `(.L_x_6873) ;  /* 0x0000000000887947 */ /* 0x000fec0003800000 */
.L_x_6871:
[----:B------:R-:W-:Y:S05]  /*1440*/  @!P1 BRA `(.L_x_6874) ;  /* 0x0000000000549947 */ /* 0x000fea0003800000 */
[C---:B-1---5:R-:W-:Y:S02]  /*1450*/  PRMT R52, R56.reuse, 0x7632, R52 ;  /* 0x0000763238347816 */ /* 0x062fe40000000034 */
[----:B------:R-:W-:Y:S02]  /*1460*/  SHF.L.U32 R53, R56, 0x10, RZ ;  /* 0x0000001038357819 */ /* 0x000fe400000006ff */
[----:B------:R-:W-:Y:S02]  /*1470*/  PRMT R54, R57, 0x7632, R54 ;  /* 0x0000763239367816 */ /* 0x000fe40000000036 */
        /* <DEDUP_REMOVED lines=18> */
.L_x_6874:
[----:B-1---5:R-:W-:Y:S02]  /*15a0*/  PRMT R53, R56, 0x7632, R53 ;  /* 0x0000763238357816 */ /* 0x022fe40000000035 */
        /* <DEDUP_REMOVED lines=9> */
[----:B------:R-:W-:Y:S02]  /*1640*/  SHF.L.U32 R57, R60, 0x10, RZ ;  /* 0x000000103c397819 */ /* 0x000fe400000006ff */
[----:B------:R-:W-:-:S07]  /*1650*/  SHF.L.U32 R59, R61, 0x10, RZ ;  /* 0x000000103d3b7819 */ /* 0x000fce00000006ff */
.L_x_6873:
[----:B------:R-:W0:Y:S01]  /*1660*/  @P0 LDC.64 R62, c[0x0][0x398] ;  /* 0x0000e600ff3e0b82 */ /* 0x000e220000000a00 */
[----:B------:R-:W-:Y:S01]  /*1670*/  IADD3 R117, PT, PT, R115, 0x40, RZ ;  /* 0x0000004073757810 */ /* 0x000fe20007ffe0ff */
[----:B------:R-:W-:-:S04]  /*1680*/  IMAD.WIDE.U32 R66, R116, 0x20, R120 ;  /* 0x0000002074427825 */ /* 0x000fc800078e0078 */
[C---:B------:R-:W-:Y:S01]  /*1690*/  IMAD.WIDE.U32 R64, R117.reuse, 0x10, R68 ;  /* 0x0000001075407825 */ /* 0x040fe200078e0044 */
[----:B------:R-:W-:Y:S01]  /*16a0*/  STG.E.128 desc[UR6][R66.64], R52 ;  /* 0x0000003442007986 */ /* 0x000fe2000c101d06 */
[----:B------:R-:W1:Y:S03]  /*16b0*/  @P1 LDC.64 R60, c[0x0][0x3a0] ;  /* 0x0000e800ff3c1b82 */ /* 0x000e660000000a00 */
[----:B------:R2:W-:Y:S01]  /*16c0*/  STG.E.128 desc[UR6][R66.64+0x10], R56 ;  /* 0x0000103842007986 */ /* 0x0005e2000c101d06 */
[----:B0-----:R-:W-:-:S05]  /*16d0*/  @P0 IMAD.WIDE.U32 R62, R117, 0x10, R62 ;  /* 0x00000010753e0825 */ /* 0x001fca00078e003e */
[----:B------:R0:W5:Y:S01]  /*16e0*/  @P0 LDG.E.128 R32, desc[UR6][R62.64] ;  /* 0x000000063e200981 */ /* 0x000162000c1e1d00 */
[----:B-1----:R-:W-:-:S03]  /*16f0*/  @P1 IMAD.WIDE.U32 R60, R117, 0x20, R60 ;  /* 0x00000020753c1825 */ /* 0x002fc600078e003c */
[----:B--2---:R-:W5:Y:S04]  /*1700*/  LDG.E.128 R64, desc[UR6][R64.64] ;  /* 0x0000000640407981 */ /* 0x004f68000c1e1d00 */
[----:B------:R0:W5:Y:S04]  /*1710*/  @P1 LDG.E.128 R36, desc[UR6][R60.64] ;  /* 0x000000063c241981 */ /* 0x000168000c1e1d00 */
[----:B------:R0:W5:Y:S01]  /*1720*/  @P1 LDG.E.128 R40, desc[UR6][R60.64+0x10] ;  /* 0x000010063c281981 */ /* 0x000162000c1e1d00 */
[----:B------:R-:W-:Y:S05]  /*1730*/  @!P0 BRA `(.L_x_6875) ;  /* 0x00000004002c8947 */ /* 0x000fea0003800000 */
[----:B------:R-:W-:Y:S05]  /*1740*/  @!P1 BRA `(.L_x_6876) ;  /* 0x0000000000a49947 */ /* 0x000fea0003800000 */
[C---:B-----5:R-:W-:Y:S02]  /*1750*/  PRMT R70, R64.reuse, 0x7632, R70 ;  /* 0x0000763240467816 */ /* 0x060fe40000000046 */
[----:B------:R-:W-:Y:S02]  /*1760*/  SHF.L.U32 R64, R64, 0x10, RZ ;  /* 0x0000001040407819 */ /* 0x000fe400000006ff */
[C---:B------:R-:W-:Y:S02]  /*1770*/  PRMT R72, R65.reuse, 0x7632, R72 ;  /* 0x0000763241487816 */ /* 0x040fe40000000048 */
[----:B0-----:R-:W-:Y:S01]  /*1780*/  SHF.L.U32 R61, R65, 0x10, RZ ;  /* 0x00000010413d7819 */ /* 0x001fe200000006ff */
[----:B------:R-:W-:Y:S01]  /*1790*/  IMAD.U32 R65, R32, 0x10000, RZ ;  /* 0x0001000020417824 */ /* 0x000fe200078e00ff */
[C---:B------:R-:W-:Y:S02]  /*17a0*/  PRMT R62, R66.reuse, 0x7632, R62 ;  /* 0x00007632423e7816 */ /* 0x040fe4000000003e */
[----:B------:R-:W-:Y:S01]  /*17b0*/  SHF.L.U32 R63, R66, 0x10, RZ ;  /* 0x00000010423f7819 */ /* 0x000fe200000006ff */
[----:B------:R-:W-:Y:S01]  /*17c0*/  FADD.FTZ R65, R65, R64 ;  /* 0x0000004041417221 */ /* 0x000fe20000010000 */
[----:B------:R-:W-:-:S02]  /*17d0*/  SHF.L.U32 R66, R33, 0x10, RZ ;  /* 0x0000001021427819 */ /* 0x000fc400000006ff */
[----:B------:R-:W-:Y:S02]  /*17e0*/  SHF.L.U32 R74, R34, 0x10, RZ ;  /* 0x00000010224a7819 */ /* 0x000fe400000006ff */
[----:B------:R-:W-:Y:S01]  /*17f0*/  PRMT R64, R32, 0x7632, R64 ;  /* 0x0000763220407816 */ /* 0x000fe20000000040 */
[----:B------:R-:W-:Y:S01]  /*1800*/  FADD.FTZ R61, R66, R61 ;  /* 0x0000003d423d7221 */ /* 0x000fe20000010000 */
[----:B------:R-:W-:Y:S01]  /*1810*/  PRMT R60, R67, 0x7632, R60 ;  /* 0x00007632433c7816 */ /* 0x000fe2000000003c */
[----:B------:R-:W-:Y:S01]  /*1820*/  FADD.FTZ R63, R74, R63 ;  /* 0x0000003f4a3f7221 */ /* 0x000fe20000010000 */
[----:B------:R-:W-:Y:S02]  /*1830*/  SHF.L.U32 R71, R64, 0x10, RZ ;  /* 0x0000001040477819 */ /* 0x000fe400000006ff */
        /* <DEDUP_REMOVED lines=26> */
.L_x_6876:
[C---:B-----5:R-:W-:Y:S01]  /*19e0*/  PRMT R73, R65.reuse, 0x7632, R73 ;  /* 0x0000763241497816 */ /* 0x060fe20000000049 */
[----:B0-----:R-:W-:Y:S01]  /*19f0*/  IMAD.U32 R60, R64, 0x10000, RZ ;  /* 0x00010000403c7824 */ /* 0x001fe200078e00ff */
[----:B------:R-:W-:Y:S02]  /*1a00*/  SHF.L.U32 R62, R65, 0x10, RZ ;  /* 0x00000010413e7819 */ /* 0x000fe400000006ff */
[----:B------:R-:W-:Y:S02]  /*1a10*/  SHF.L.U32 R65, R32, 0x10, RZ ;  /* 0x0000001020417819 */ /* 0x000fe400000006ff */
[----:B------:R-:W-:Y:S02]  /*1a20*/  PRMT R71, R64, 0x7632, R71 ;  /* 0x0000763240477816 */ /* 0x000fe40000000047 */
[C---:B------:R-:W-:Y:S01]  /*1a30*/  PRMT R63, R66.reuse, 0x7632, R63 ;  /* 0x00007632423f7816 */ /* 0x040fe2000000003f */
[----:B------:R-:W-:Y:S01]  /*1a40*/  FADD.FTZ R60, R65, R60 ;  /* 0x0000003c413c7221 */ /* 0x000fe20000010000 */
[----:B------:R-:W-:-:S02]  /*1a50*/  SHF.L.U32 R64, R66, 0x10, RZ ;  /* 0x0000001042407819 */ /* 0x000fc400000006ff */
[----:B------:R-:W-:Y:S02]  /*1a60*/  SHF.L.U32 R75, R33, 0x10, RZ ;  /* 0x00000010214b7819 */ /* 0x000fe400000006ff */
[C---:B------:R-:W-:Y:S02]  /*1a70*/  PRMT R61, R67.reuse, 0x7632, R61 ;  /* 0x00007632433d7816 */ /* 0x040fe4000000003d */
[----:B------:R-:W-:Y:S01]  /*1a80*/  SHF.L.U32 R66, R67, 0x10, RZ ;  /* 0x0000001043427819 */ /* 0x000fe200000006ff */
[----:B------:R-:W-:Y:S01]  /*1a90*/  FADD.FTZ R62, R75, R62 ;  /* 0x0000003e4b3e7221 */ /* 0x000fe20000010000 */
[----:B------:R-:W-:Y:S02]  /*1aa0*/  PRMT R65, R32, 0x7632, R65 ;  /* 0x0000763220417816 */ /* 0x000fe40000000041 */
[----:B------:R-:W-:Y:S02]  /*1ab0*/  PRMT R67, R33, 0x7632, R67 ;  /* 0x0000763221437816 */ /* 0x000fe40000000043 */
[----:B------:R-:W-:-:S02]  /*1ac0*/  SHF.L.U32 R72, R71, 0x10, RZ ;  /* 0x0000001047487819 */ /* 0x000fc400000006ff */
        /* <DEDUP_REMOVED lines=18> */
.L_x_6875:
[----:B------:R-:W-:Y:S05]  /*1bf0*/  @!P1 BRA `(.L_x_6878) ;  /* 0x0000000000549947 */ /* 0x000fea0003800000 */
[C---:B0----5:R-:W-:Y:S02]  /*1c00*/  PRMT R60, R64.reuse, 0x7632, R60 ;  /* 0x00007632403c7816 */ /* 0x061fe4000000003c */
        /* <DEDUP_REMOVED lines=20> */
.L_x_6878:
[----:B0----5:R-:W-:Y:S02]  /*1d50*/  PRMT R61, R64, 0x7632, R61 ;  /* 0x00007632403d7816 */ /* 0x021fe4000000003d */
        /* <DEDUP_REMOVED lines=11> */
.L_x_6877:
[----:B------:R-:W0:Y:S01]  /*1e10*/  @P1 LDC.64 R70, c[0x0][0x3a0] ;  /* 0x0000e800ff461b82 */ /* 0x000e220000000a00 */
[----:B------:R-:W-:Y:S01]  /*1e20*/  IADD3 R118, PT, PT, R115, 0x60, RZ ;  /* 0x0000006073767810 */ /* 0x000fe20007ffe0ff */
[----:B------:R-:W-:-:S04]  /*1e30*/  IMAD.WIDE.U32 R74, R117, 0x20, R120 ;  /* 0x00000020754a7825 */ /* 0x000fc800078e0078 */
[C---:B------:R-:W-:Y:S01]  /*1e40*/  IMAD.WIDE.U32 R68, R118.reuse, 0x10, R68 ;  /* 0x0000001076447825 */ /* 0x040fe200078e0044 */
[----:B------:R1:W-:Y:S01]  /*1e50*/  STG.E.128 desc[UR6][R74.64], R60 ;  /* 0x0000003c4a007986 */ /* 0x0003e2000c101d06 */
[----:B------:R-:W2:Y:S03]  /*1e60*/  @P0 LDC.64 R72, c[0x0][0x398] ;  /* 0x0000e600ff480b82 */ /* 0x000ea60000000a00 */
[----:B------:R1:W-:Y:S01]  /*1e70*/  STG.E.128 desc[UR6][R74.64+0x10], R64 ;  /* 0x000010404a007986 */ /* 0x0003e2000c101d06 */
[----:B0-----:R-:W-:-:S05]  /*1e80*/  @P1 IMAD.WIDE.U32 R70, R118, 0x20, R70 ;  /* 0x0000002076461825 */ /* 0x001fca00078e0046 */
[----:B------:R1:W5:Y:S01]  /*1e90*/  @P1 LDG.E.128 R36, desc[UR6][R70.64] ;  /* 0x0000000646241981 */ /* 0x000362000c1e1d00 */
[----:B--2---:R-:W-:-:S03]  /*1ea0*/  @P0 IMAD.WIDE.U32 R72, R118, 0x10, R72 ;  /* 0x0000001076480825 */ /* 0x004fc600078e0048 */
[----:B------:R1:W5:Y:S04]  /*1eb0*/  @P1 LDG.E.128 R40, desc[UR6][R70.64+0x10] ;  /* 0x0000100646281981 */ /* 0x000368000c1e1d00 */
[----:B------:R1:W5:Y:S04]  /*1ec0*/  @P0 LDG.E.128 R32, desc[UR6][R72.64] ;  /* 0x0000000648200981 */ /* 0x000368000c1e1d00 */
[----:B------:R-:W5:Y:S01]  /*1ed0*/  LDG.E.128 R68, desc[UR6][R68.64] ;  /* 0x0000000644447981 */ /* 0x000f62000c1e1d00 */
[----:B------:R-:W-:Y:S05]  /*1ee0*/  @!P0 BRA `(.L_x_6879) ;  /* 0x00000004002c8947 */ /* 0x000fea0003800000 */
[----:B------:R-:W-:Y:S05]  /*1ef0*/  @!P1 BRA `(.L_x_6880) ;  /* 0x0000000000a49947 */ /* 0x000fea0003800000 */
[----:B-1---5:R-:W-:Y:S02]  /*1f00*/  PRMT R72, R68, 0x7632, R72 ;  /* 0x0000763244487816 */ /* 0x022fe40000000048 */
[----:B------:R-:W-:Y:S02]  /*1f10*/  PRMT R73, R32, 0x7632, R73 ;  /* 0x0000763220497816 */ /* 0x000fe40000000049 */
[----:B------:R-:W-:Y:S02]  /*1f20*/  SHF.L.U32 R72, R72, 0x10, RZ ;  /* 0x0000001048487819 */ /* 0x000fe400000006ff */
[----:B------:R-:W-:Y:S02]  /*1f30*/  SHF.L.U32 R73, R73, 0x10, RZ ;  /* 0x0000001049497819 */ /* 0x000fe400000006ff */
[----:B------:R-:W-:Y:S02]  /*1f40*/  PRMT R75, R71, 0x7632, R75 ;  /* 0x00007632474b7816 */ /* 0x000fe4000000004b */
[----:B------:R-:W-:Y:S01]  /*1f50*/  PRMT R76, R35, 0x7632, R76 ;  /* 0x00007632234c7816 */ /* 0x000fe2000000004c */
[--C-:B------:R-:W-:Y:S01]  /*1f60*/  FADD.FTZ R124, R72, R73.reuse ;  /* 0x00000049487c7221 */ /* 0x100fe20000010000 */
[----:B------:R-:W-:Y:S01]  /*1f70*/  PRMT R72, R69, 0x7632, R72 ;  /* 0x0000763245487816 */ /* 0x000fe20000000048 */
[----:B------:R-:W-:Y:S01]  /*1f80*/  IMAD.U32 R122, R75, 0x10000, RZ ;  /* 0x000100004b7a7824 */ /* 0x000fe200078e00ff */
[----:B------:R-:W-:-:S02]  /*1f90*/  PRMT R73, R33, 0x7632, R73 ;  /* 0x0000763221497816 */ /* 0x000fc40000000049 */
[----:B------:R-:W-:Y:S02]  /*1fa0*/  SHF.L.U32 R72, R72, 0x10, RZ ;  /* 0x0000001048487819 */ /* 0x000fe400000006ff */
        /* <DEDUP_REMOVED lines=27> */
[----:B------:R-:W-:-:S02]  /*2160*/  FADD.FTZ R79, R43, R122 ;  /* 0x0000007a2b4f7221 */ /* 0x000fc40000010000 */
[----:B------:R-:W-:Y:S01]  /*2170*/  FADD.FTZ R76, R40, R71 ;  /* 0x00000047284c7221 */ /* 0x000fe20000010000 */
[----:B------:R-:W-:Y:S06]  /*2180*/  BRA `(.L_x_6881) ;  /* 0x00000004000c7947 */ /* 0x000fec0003800000 */
.L_x_6880:
[----:B-1---5:R-:W-:Y:S02]  /*2190*/  PRMT R73, R68, 0x7632, R73 ;  /* 0x0000763244497816 */ /* 0x022fe40000000049 */
[----:B------:R-:W-:Y:S02]  /*21a0*/  PRMT R72, R32, 0x7632, R72 ;  /* 0x0000763220487816 */ /* 0x000fe40000000048 */
[----:B------:R-:W-:Y:S02]  /*21b0*/  SHF.L.U32 R73, R73, 0x10, RZ ;  /* 0x0000001049497819 */ /* 0x000fe400000006ff */
[----:B------:R-:W-:Y:S02]  /*21c0*/  SHF.L.U32 R72, R72, 0x10, RZ ;  /* 0x0000001048487819 */ /* 0x000fe400000006ff */
[----:B------:R-:W-:Y:S02]  /*21d0*/  PRMT R74, R69, 0x7632, R74 ;  /* 0x00007632454a7816 */ /* 0x000fe4000000004a */
[----:B------:R-:W-:Y:S01]  /*21e0*/  PRMT R75, R70, 0x7632, R75 ;  /* 0x00007632464b7816 */ /* 0x000fe2000000004b */
[--C-:B------:R-:W-:Y:S01]  /*21f0*/  FADD.FTZ R73, R73, R72.reuse ;  /* 0x0000004849497221 */ /* 0x100fe20000010000 */
[----:B------:R-:W-:-:S02]  /*2200*/  PRMT R72, R33, 0x7632, R72 ;  /* 0x0000763221487816 */ /* 0x000fc40000000048 */
[----:B------:R-:W-:Y:S02]  /*2210*/  SHF.L.U32 R77, R74, 0x10, RZ ;  /* 0x000000104a4d7819 */ /* 0x000fe400000006ff */
[----:B------:R-:W-:Y:S01]  /*2220*/  PRMT R74, R34, 0x7632, R74 ;  /* 0x00007632224a7816 */ /* 0x000fe2000000004a */
[----:B------:R-:W-:Y:S01]  /*2230*/  IMAD.U32 R72, R72, 0x10000, RZ ;  /* 0x0001000048487824 */ /* 0x000fe200078e00ff */
[----:B------:R-:W-:Y:S02]  /*2240*/  SHF.L.U32 R119, R75, 0x10, RZ ;  /* 0x000000104b777819 */ /* 0x000fe400000006ff */
[----:B------:R-:W-:Y:S02]  /*2250*/  PRMT R75, R35, 0x7632, R75 ;  /* 0x00007632234b7816 */ /* 0x000fe4000000004b */
[----:B------:R-:W-:Y:S02]  /*2260*/  SHF.L.U32 R74, R74, 0x10, RZ ;  /* 0x000000104a4a7819 */ /* 0x000fe400000006ff */
[----:B------:R-:W-:Y:S01]  /*2270*/  SHF.L.U32 R79, R75, 0x10, RZ ;  /* 0x000000104b4f7819 */ /* 0x000fe200000006ff */
[----:B------:R-:W-:Y:S01]  /*2280*/  FADD.FTZ R75, R77, R72 ;  /* 0x000000484d4b7221 */ /* 0x000fe20000010000 */
[----:B------:R-:W-:Y:S01]  /*2290*/  SHF.L.U32 R68, R68, 0x10, RZ ;  /* 0x0000001044447819 */ /* 0x000fe200000006ff */
[----:B------:R-:W-:Y:S01]  /*22a0*/  FADD.FTZ R77, R119, R74 ;  /* 0x0000004a774d7221 */ /* 0x000fe20000010000 */
        /* <DEDUP_REMOVED lines=11> */
[----:B------:R-:W-:-:S03]  /*2360*/  SHF.L.U32 R78, R35, 0x10, RZ ;  /* 0x00000010234e7819 */ /* 0x000fc600000006ff */
[----:B------:R-:W-:Y:S02]  /*2370*/  FADD.FTZ R76, R69, R70 ;  /* 0x00000046454c7221 */ /* 0x000fe40000010000 */
[----:B------:R-:W-:Y:S01]  /*2380*/  FADD.FTZ R78, R78, R71 ;  /* 0x000000474e4e7221 */ /* 0x000fe20000010000 */
[----:B------:R-:W-:Y:S06]  /*2390*/  BRA `(.L_x_6881) ;  /* 0x0000000000887947 */ /* 0x000fec0003800000 */
.L_x_6879:
[----:B------:R-:W-:Y:S05]  /*23a0*/  @!P1 BRA `(.L_x_6882) ;  /* 0x0000000000549947 */ /* 0x000fea0003800000 */
[C---:B-1---5:R-:W-:Y:S01]  /*23b0*/  PRMT R72, R68.reuse, 0x7632, R72 ;  /* 0x0000763244487816 */ /* 0x062fe20000000048 */
        /* <DEDUP_REMOVED lines=20> */
.L_x_6882:
        /* <DEDUP_REMOVED lines=12> */
.L_x_6881:
        /* <DEDUP_REMOVED lines=124> */
.L_x_6896:
[----:B01----:R-:W-:Y:S01]  /*2d80*/  FADD.FTZ R125, R125, R68 ;  /* 0x000000447d7d7221 */ /* 0x003fe20000010000 */
[----:B------:R-:W-:Y:S01]  /*2d90*/  FMUL.FTZ R119, R69, R69 ;  /* 0x0000004545777220 */ /* 0x000fe20000410000 */
[----:B----4-:R-:W-:Y:S02]  /*2da0*/  ISETP.NE.AND P2, PT, RZ, UR5, PT ;  /* 0x00000005ff007c0c */ /* 0x010fe4000bf45270 */
[----:B------:R-:W-:Y:S01]  /*2db0*/  FFMA.FTZ R68, R125, R70, UR10 ;  /* 0x0000000a7d447e23 */ /* 0x000fe20008010046 */
[----:B------:R-:W-:Y:S01]  /*2dc0*/  SHF.L.U32 R120, R97, 0x10, RZ ;  /* 0x0000001061787819 */ /* 0x000fe200000006ff */
[----:B------:R-:W0:Y:S01]  /*2dd0*/  @!P1 LDC.64 R70, c[0x0][0x3c0] ;  /* 0x0000f000ff469b82 */ /* 0x000e220000000a00 */
[----:B------:R-:W-:Y:S02]  /*2de0*/  FSEL R119, R119, RZ, P2 ;  /* 0x000000ff77777208 */ /* 0x000fe40001000000 */
[----:B------:R-:W-:Y:S02]  /*2df0*/  SHF.L.U32 R122, R96, 0x10, RZ ;  /* 0x00000010607a7819 */ /* 0x000fe400000006ff */
[----:B------:R-:W-:Y:S01]  /*2e00*/  SHF.L.U32 R121, R16, 0x10, RZ ;  /* 0x0000001010797819 */ /* 0x000fe200000006ff */
[----:B------:R-:W-:-:S02]  /*2e10*/  FADD.FTZ R68, R68, R119 ;  /* 0x0000007744447221 */ /* 0x000fc40000010000 */
[----:B------:R-:W1:Y:S04]  /*2e20*/  LDC.64 R124, c[0x0][0x428] ;  /* 0x00010a00ff7c7b82 */ /* 0x000e680000000a00 */
[----:B------:R-:W2:Y:S01]  /*2e30*/  MUFU.RSQ R68, R68 ;  /* 0x0000004400447308 */ /* 0x000ea20000001400 */
[----:B0-----:R-:W-:-:S05]  /*2e40*/  @!P1 IMAD.WIDE R70, R113, 0x4, R70 ;  /* 0x0000000471469825 */ /* 0x001fca00078e0246 */
[----:B------:R0:W-:Y:S02]  /*2e50*/  @!P1 STG.E desc[UR6][R70.64], R69 ;  /* 0x0000004546009986 */ /* 0x0001e4000c101906 */
[----:B0-----:R-:W-:-:S05]  /*2e60*/  FSEL R70, R69, RZ, !P2 ;  /* 0x000000ff45467208 */ /* 0x001fca0005000000 */
[C---:B------:R-:W-:Y:S01]  /*2e70*/  FADD.FTZ R45, -R70.reuse, R45 ;  /* 0x0000002d462d7221 */ /* 0x040fe20000010100 */
[C---:B------:R-:W-:Y:S01]  /*2e80*/  FADD.FTZ R47, -R70.reuse, R47 ;  /* 0x0000002f462f7221 */ /* 0x040fe20000010100 */
[C---:B------:R-:W-:Y:S01]  /*2e90*/  FADD.FTZ R119, -R70.reuse, R44 ;  /* 0x0000002c46777221 */ /* 0x040fe20000010100 */
[----:B------:R-:W-:Y:S01]  /*2ea0*/  FADD.FTZ R49, -R70, R49 ;  /* 0x0000003146317221 */ /* 0x000fe20000010100 */
[C---:B--2---:R-:W-:Y:S01]  /*2eb0*/  FMUL.FTZ R45, R68.reuse, R45 ;  /* 0x0000002d442d7220 */ /* 0x044fe20000410000 */
[C---:B------:R-:W-:Y:S01]  /*2ec0*/  FMUL.FTZ R47, R68.reuse, R47 ;  /* 0x0000002f442f7220 */ /* 0x040fe20000410000 */
[----:B------:R-:W-:Y:S01]  /*2ed0*/  FMUL.FTZ R44, R68, R119 ;  /* 0x00000077442c7220 */ /* 0x000fe20000410000 */
[----:B------:R-:W-:Y:S01]  /*2ee0*/  SHF.L.U32 R119, R112, 0x10, RZ ;  /* 0x0000001070777819 */ /* 0x000fe200000006ff */
[----:B------:R-:W-:Y:S01]  /*2ef0*/  FFMA.FTZ R69, R45, R120, R122 ;  /* 0x000000782d457223 */ /* 0x000fe2000001007a */
[----:B------:R-:W-:Y:S01]  /*2f00*/  FADD.FTZ R45, -R70, R46 ;  /* 0x0000002e462d7221 */ /* 0x000fe20000010100 */
[----:B------:R-:W-:Y:S01]  /*2f10*/  SHF.L.U32 R46, R111, 0x10, RZ ;  /* 0x000000106f2e7819 */ /* 0x000fe200000006ff */
[C---:B------:R-:W-:Y:S01]  /*2f20*/  FMUL.FTZ R49, R68.reuse, R49 ;  /* 0x0000003144317220 */ /* 0x040fe20000410000 */
[----:B------:R-:W-:Y:S01]  /*2f30*/  SHF.L.U32 R120, R17, 0x10, RZ ;  /* 0x0000001011787819 */ /* 0x000fe200000006ff */
[----:B------:R-:W-:Y:S01]  /*2f40*/  FMUL.FTZ R45, R68, R45 ;  /* 0x0000002d442d7220 */ /* 0x000fe20000410000 */
[----:B------:R-:W-:Y:S01]  /*2f50*/  FFMA.FTZ R44, R44, R119, R121 ;  /* 0x000000772c2c7223 */ /* 0x000fe20000010079 */
[----:B------:R-:W-:Y:S01]  /*2f60*/  SHF.L.U32 R119, R18, 0x10, RZ ;  /* 0x0000001012777819 */ /* 0x000fe200000006ff */
[C---:B------:R-:W-:Y:S01]  /*2f70*/  FADD.FTZ R51, -R70.reuse, R51 ;  /* 0x0000003346337221 */ /* 0x040fe20000010100 */
[----:B------:R-:W-:Y:S01]  /*2f80*/  FFMA.FTZ R45, R45, R46, R120 ;  /* 0x0000002e2d2d7223 */ /* 0x000fe20000010078 */
[----:B------:R-:W-:Y:S01]  /*2f90*/  SHF.L.U32 R46, R95, 0x10, RZ ;  /* 0x000000105f2e7819 */ /* 0x000fe200000006ff */
[----:B------:R-:W-:Y:S01]  /*2fa0*/  FADD.FTZ R53, -R70, R53 ;  /* 0x0000003546357221 */ /* 0x000fe20000010100 */
[----:B------:R-:W-:Y:S01]  /*2fb0*/  SHF.L.U32 R120, R94, 0x10, RZ ;  /* 0x000000105e787819 */ /* 0x000fe200000006ff */
[----:B------:R-:W-:Y:S01]  /*2fc0*/  FMUL.FTZ R51, R68, R51 ;  /* 0x0000003344337220 */ /* 0x000fe20000410000 */
[----:B------:R-:W-:Y:S01]  /*2fd0*/  SHF.L.U32 R121, R20, 0x10, RZ ;  /* 0x0000001014797819 */ /* 0x000fe200000006ff */
[C---:B------:R-:W-:Y:S01]  /*2fe0*/  FADD.FTZ R55, -R70.reuse, R55 ;  /* 0x0000003746377221 */ /* 0x040fe20000010100 */
[C---:B------:R-:W-:Y:S01]  /*2ff0*/  FADD.FTZ R57, -R70.reuse, R57 ;  /* 0x0000003946397221 */ /* 0x040fe20000010100 */
[----:B------:R-:W-:Y:S01]  /*3000*/  FFMA.FTZ R71, R47, R46, R120 ;  /* 0x0000002e2f477223 */ /* 0x000fe20000010078 */
[----:B------:R-:W-:Y:S01]  /*3010*/  FADD.FTZ R47, -R70, R48 ;  /* 0x00000030462f7221 */ /* 0x000fe20000010100 */
[----:B------:R-:W-:Y:S01]  /*3020*/  SHF.L.U32 R120, R92, 0x10, RZ ;  /* 0x000000105c787819 */ /* 0x000fe200000006ff */
[----:B------:R-:W-:-:S02]  /*3030*/  IMAD.U32 R48, R93, 0x10000, RZ ;  /* 0x000100005d307824 */ /* 0x000fc400078e00ff */
[----:B------:R-:W-:Y:S01]  /*3040*/  FADD.FTZ R59, -R70, R59 ;  /* 0x0000003b463b7221 */ /* 0x000fe20000010100 */
[----:B------:R-:W-:Y:S01]  /*3050*/  FMUL.FTZ R46, R68, R47 ;  /* 0x0000002f442e7220 */ /* 0x000fe20000410000 */
[----:B------:R-:W-:Y:S01]  /*3060*/  SHF.L.U32 R47, R110, 0x10, RZ ;  /* 0x000000106e2f7819 */ /* 0x000fe200000006ff */
[----:B------:R-:W-:Y:S01]  /*3070*/  FFMA.FTZ R49, R49, R48, R120 ;  /* 0x0000003031317223 */ /* 0x000fe20000010078 */
[----:B------:R-:W-:Y:S01]  /*3080*/  SHF.L.U32 R48, R109, 0x10, RZ ;  /* 0x000000106d307819 */ /* 0x000fe200000006ff */
[----:B------:R-:W-:Y:S01]  /*3090*/  FMUL.FTZ R59, R68, R59 ;  /* 0x0000003b443b7220 */ /* 0x000fe20000410000 */
[----:B------:R-:W-:Y:S01]  /*30a0*/  SHF.L.U32 R120, R84, 0x10, RZ ;  /* 0x0000001054787819 */ /* 0x000fe200000006ff */
[----:B------:R-:W-:Y:S01]  /*30b0*/  FFMA.FTZ R46, R46, R47, R119 ;  /* 0x0000002f2e2e7223 */ /* 0x000fe20000010077 */
[C---:B------:R-:W-:Y:S01]  /*30c0*/  FADD.FTZ R47, -R70.reuse, R50 ;  /* 0x00000032462f7221 */ /* 0x040fe20000010100 */
[----:B------:R-:W-:Y:S01]  /*30d0*/  SHF.L.U32 R50, R19, 0x10, RZ ;  /* 0x0000001013327819 */ /* 0x000fe200000006ff */
[----:B------:R-:W-:Y:S01]  /*30e0*/  FADD.FTZ R119, -R70, R52 ;  /* 0x0000003446777221 */ /* 0x000fe20000010100 */
[C---:B------:R-:W-:Y:S01]  /*30f0*/  FMUL.FTZ R52, R68.reuse, R53 ;  /* 0x0000003544347220 */ /* 0x040fe20000410000 */
[----:B------:R-:W-:Y:S01]  /*3100*/  FMUL.FTZ R47, R68, R47 ;  /* 0x0000002f442f7220 */ /* 0x000fe20000410000 */
[----:B------:R-:W-:Y:S01]  /*3110*/  SHF.L.U32 R53, R89, 0x10, RZ ;  /* 0x0000001059357819 */ /* 0x000fe200000006ff */
[C---:B------:R-:W-:Y:S01]  /*3120*/  FADD.FTZ R61, -R70.reuse, R61 ;  /* 0x0000003d463d7221 */ /* 0x040fe20000010100 */
[C---:B------:R-:W-:Y:S01]  /*3130*/  FADD.FTZ R63, -R70.reuse, R63 ;  /* 0x0000003f463f7221 */ /* 0x040fe20000010100 */
[----:B------:R-:W-:Y:S01]  /*3140*/  FFMA.FTZ R47, R47, R48, R50 ;  /* 0x000000302f2f7223 */ /* 0x000fe20000010032 */
[----:B------:R-:W-:Y:S01]  /*3150*/  SHF.L.U32 R48, R91, 0x10, RZ ;  /* 0x000000105b307819 */ /* 0x000fe200000006ff */
[----:B------:R-:W-:Y:S01]  /*3160*/  FADD.FTZ R65, -R70, R65 ;  /* 0x0000004146417221 */ /* 0x000fe20000010100 */
[----:B------:R-:W-:Y:S01]  /*3170*/  SHF.L.U32 R50, R90, 0x10, RZ ;  /* 0x000000105a327819 */ /* 0x000fe200000006ff */
[----:B------:R-:W-:Y:S01]  /*3180*/  FADD.FTZ R67, -R70, R67 ;  /* 0x0000004346437221 */ /* 0x000fe20000010100 */
[----:B------:R-:W-:Y:S01]  /*3190*/  SHF.L.U32 R122, R101, 0x10, RZ ;  /* 0x00000010657a7819 */ /* 0x000fe200000006ff */
[----:B------:R-:W-:Y:S01]  /*31a0*/  FMUL.FTZ R65, R68, R65 ;  /* 0x0000004144417220 */ /* 0x000fe20000410000 */
[----:B------:R-:W-:Y:S01]  /*31b0*/  FADD.FTZ R73, -R70, R73 ;  /* 0x0000004946497221 */ /* 0x000fe20000010100 */
[----:B------:R-:W-:Y:S01]  /*31c0*/  FFMA.FTZ R51, R51, R48, R50 ;  /* 0x0000003033337223 */ /* 0x000fe20000010032 */
[----:B------:R-:W-:Y:S01]  /*31d0*/  FMUL.FTZ R48, R68, R119 ;  /* 0x0000007744307220 */ /* 0x000fe20000410000 */
[----:B------:R-:W-:Y:S01]  /*31e0*/  SHF.L.U32 R119, R108, 0x10, RZ ;  /* 0x000000106c777819 */ /* 0x000fe200000006ff */
[----:B------:R-:W-:Y:S01]  /*31f0*/  FMUL.FTZ R67, R68, R67 ;  /* 0x0000004344437220 */ /* 0x000fe20000410000 */
[----:B------:R-:W-:Y:S01]  /*3200*/  SHF.L.U32 R50, R107, 0x10, RZ ;  /* 0x000000106b327819 */ /* 0x000fe200000006ff */
[C---:B------:R-:W-:Y:S01]  /*3210*/  FADD.FTZ R75, -R70.reuse, R75 ;  /* 0x0000004b464b7221 */ /* 0x040fe20000010100 */
[----:B------:R-:W-:Y:S01]  /*3220*/  FADD.FTZ R77, -R70, R77 ;  /* 0x0000004d464d7221 */ /* 0x000fe20000010100 */
[----:B------:R-:W-:Y:S01]  /*3230*/  FFMA.FTZ R48, R48, R119, R121 ;  /* 0x0000007730307223 */ /* 0x000fe20000010079 */
[----:B------:R-:W-:Y:S01]  /*3240*/  SHF.L.U32 R119, R88, 0x10, RZ ;  /* 0x0000001058777819 */ /* 0x000fe200000006ff */
[----:B------:R-:W-:Y:S01]  /*3250*/  FADD.FTZ R79, -R70, R79 ;  /* 0x0000004f464f7221 */ /* 0x000fe20000010100 */
[----:B------:R-:W-:-:S02]  /*3260*/  F2FP.BF16.F32.PACK_AB R47, R51, R47 ;  /* 0x0000002f332f723e */ /* 0x000fc400000010ff */
[----:B------:R-:W-:Y:S01]  /*3270*/  F2FP.BF16.F32.PACK_AB R46, R49, R46 ;  /* 0x0000002e312e723e */ /* 0x000fe200000010ff */
[----:B------:R-:W-:Y:S01]  /*3280*/  FFMA.FTZ R52, R52, R53, R119 ;  /* 0x0000003534347223 */ /* 0x000fe20000010077 */
[----:B------:R-:W-:Y:S01]  /*3290*/  FADD.FTZ R53, -R70, R54 ;  /* 0x0000003646357221 */ /* 0x000fe20000010100 */
[----:B------:R-:W-:Y:S01]  /*32a0*/  SHF.L.U32 R54, R21, 0x10, RZ ;  /* 0x0000001015367819 */ /* 0x000fe200000006ff */
[----:B------:R-:W-:Y:S01]  /*32b0*/  IMAD.U32 R119, R86, 0x10000, RZ ;  /* 0x0001000056777824 */ /* 0x000fe200078e00ff */
[----:B------:R-:W-:Y:S01]  /*32c0*/  F2FP.BF16.F32.PACK_AB R45, R71, R45 ;  /* 0x0000002d472d723e */ /* 0x000fe200000010ff */
[----:B------:R-:W-:Y:S01]  /*32d0*/  FMUL.FTZ R53, R68, R53 ;  /* 0x0000003544357220 */ /* 0x000fe20000410000 */
[----:B------:R-:W-:Y:S02]  /*32e0*/  F2FP.BF16.F32.PACK_AB R44, R69, R44 ;  /* 0x0000002c452c723e */ /* 0x000fe400000010ff */
[----:B------:R-:W-:Y:S01]  /*32f0*/  F2FP.BF16.F32.PACK_AB R48, R52, R48 ;  /* 0x000000303430723e */ /* 0x000fe200000010ff */
[----:B------:R-:W-:Y:S01]  /*3300*/  FFMA.FTZ R53, R53, R50, R54 ;  /* 0x0000003235357223 */ /* 0x000fe20000010036 */
[----:B------:R-:W-:Y:S01]  /*3310*/  FMUL.FTZ R54, R68, R55 ;  /* 0x0000003744367220 */ /* 0x000fe20000410000 */
[----:B------:R-:W-:-:S05]  /*3320*/  SHF.L.U32 R55, R87, 0x10, RZ ;  /* 0x0000001057377819 */ /* 0x000fca00000006ff */
[----:B------:R-:W-:Y:S01]  /*3330*/  FFMA.FTZ R54, R54, R55, R119 ;  /* 0x0000003736367223 */ /* 0x000fe20000010077 */
[----:B------:R-:W-:Y:S01]  /*3340*/  FADD.FTZ R55, -R70, R56 ;  /* 0x0000003846377221 */ /* 0x000fe20000010100 */
[----:B------:R-:W-:Y:S02]  /*3350*/  SHF.L.U32 R119, R22, 0x10, RZ ;  /* 0x0000001016777819 */ /* 0x000fe400000006ff */
[----:B------:R-:W-:Y:S01]  /*3360*/  SHF.L.U32 R56, R85, 0x10, RZ ;  /* 0x0000001055387819 */ /* 0x000fe200000006ff */
[----:B------:R-:W-:Y:S01]  /*3370*/  FMUL.FTZ R50, R68, R55 ;  /* 0x0000003744327220 */ /* 0x000fe20000410000 */
[----:B------:R-:W-:Y:S02]  /*3380*/  SHF.L.U32 R55, R106, 0x10, RZ ;  /* 0x000000106a377819 */ /* 0x000fe400000006ff */
[----:B------:R-:W-:-:S03]  /*3390*/  F2FP.BF16.F32.PACK_AB R49, R54, R53 ;  /* 0x000000353631723e */ /* 0x000fc600000010ff */
[----:B------:R-:W-:Y:S01]  /*33a0*/  FFMA.FTZ R50, R50, R55, R119 ;  /* 0x0000003732327223 */ /* 0x000fe20000010077 */
[----:B------:R-:W-:Y:S01]  /*33b0*/  FMUL.FTZ R55, R68, R57 ;  /* 0x0000003944377220 */ /* 0x000fe20000410000 */
[----:B------:R-:W-:Y:S01]  /*33c0*/  FADD.FTZ R57, -R70, R58 ;  /* 0x0000003a46397221 */ /* 0x000fe20000010100 */
[----:B------:R-:W-:Y:S02]  /*33d0*/  SHF.L.U32 R58, R82, 0x10, RZ ;  /* 0x00000010523a7819 */ /* 0x000fe400000006ff */
[----:B------:R-:W-:Y:S01]  /*33e0*/  FFMA.FTZ R55, R55, R56, R120 ;  /* 0x0000003837377223 */ /* 0x000fe20000010078 */
[----:B------:R-:W-:Y:S01]  /*33f0*/  SHF.L.U32 R120, R105, 0x10, RZ ;  /* 0x0000001069787819 */ /* 0x000fe200000006ff */
[----:B------:R-:W-:Y:S01]  /*3400*/  FMUL.FTZ R57, R68, R57 ;  /* 0x0000003944397220 */ /* 0x000fe20000410000 */
[----:B------:R-:W-:Y:S02]  /*3410*/  SHF.L.U32 R56, R23, 0x10, RZ ;  /* 0x0000001017387819 */ /* 0x000fe400000006ff */
[----:B------:R-:W-:-:S03]  /*3420*/  F2FP.BF16.F32.PACK_AB R50, R55, R50 ;  /* 0x000000323732723e */ /* 0x000fc600000010ff */
[----:B------:R-:W-:Y:S01]  /*3430*/  FFMA.FTZ R120, R57, R120, R56 ;  /* 0x0000007839787223 */ /* 0x000fe20000010038 */
[----:B------:R-:W-:Y:S01]  /*3440*/  SHF.L.U32 R56, R83, 0x10, RZ ;  /* 0x0000001053387819 */ /* 0x000fe200000006ff */
[----:B------:R-:W-:Y:S01]  /*3450*/  FADD.FTZ R57, -R70, R60 ;  /* 0x0000003c46397221 */ /* 0x000fe20000010100 */
[----:B------:R-:W-:-:S03]  /*3460*/  SHF.L.U32 R60, R80, 0x10, RZ ;  /* 0x00000010503c7819 */ /* 0x000fc600000006ff */
[----:B------:R-:W-:Y:S01]  /*3470*/  FFMA.FTZ R121, R59, R56, R58 ;  /* 0x000000383b797223 */ /* 0x000fe2000001003a */
[----:B------:R-:W-:Y:S01]  /*3480*/  FMUL.FTZ R56, R68, R57 ;  /* 0x0000003944387220 */ /* 0x000fe20000410000 */
[----:B------:R-:W-:Y:S02]  /*3490*/  SHF.L.U32 R57, R104, 0x10, RZ ;  /* 0x0000001068397819 */ /* 0x000fe400000006ff */
[----:B------:R-:W-:Y:S02]  /*34a0*/  SHF.L.U32 R59, R24, 0x10, RZ ;  /* 0x00000010183b7819 */ /* 0x000fe400000006ff */
[----:B------:R-:W-:Y:S02]  /*34b0*/  SHF.L.U32 R58, R81, 0x10, RZ ;  /* 0x00000010513a7819 */ /* 0x000fe400000006ff */
[----:B------:R-:W-:Y:S01]  /*34c0*/  F2FP.BF16.F32.PACK_AB R51, R121, R120 ;  /* 0x000000787933723e */ /* 0x000fe200000010ff */
[----:B------:R-:W-:Y:S01]  /*34d0*/  FFMA.FTZ R56, R56, R57, R59 ;  /* 0x0000003938387223 */ /* 0x000fe2000001003b */
[----:B------:R-:W-:Y:S01]  /*34e0*/  FMUL.FTZ R57, R68, R61 ;  /* 0x0000003d44397220 */ /* 0x000fe20000410000 */
[----:B------:R-:W-:Y:S01]  /*34f0*/  FADD.FTZ R59, -R70, R62 ;  /* 0x0000003e463b7221 */ /* 0x000fe20000010100 */
[----:B------:R-:W-:-:S02]  /*3500*/  SHF.L.U32 R61, R25, 0x10, RZ ;  /* 0x00000010193d7819 */ /* 0x000fc400000006ff */
[----:B------:R-:W-:Y:S01]  /*3510*/  FFMA.FTZ R57, R57, R58, R60 ;  /* 0x0000003a39397223 */ /* 0x000fe2000001003c */
[----:B------:R-:W-:Y:S01]  /*3520*/  FMUL.FTZ R58, R68, R59 ;  /* 0x0000003b443a7220 */ /* 0x000fe20000410000 */
[----:B------:R-:W-:Y:S01]  /*3530*/  IMAD.U32 R59, R103, 0x10000, RZ ;  /* 0x00010000673b7824 */ /* 0x000fe200078e00ff */
[----:B------:R-:W-:Y:S02]  /*3540*/  SHF.L.U32 R60, R15, 0x10, RZ ;  /* 0x000000100f3c7819 */ /* 0x000fe400000006ff */
[----:B------:R-:W-:Y:S01]  /*3550*/  SHF.L.U32 R62, R14, 0x10, RZ ;  /* 0x000000100e3e7819 */ /* 0x000fe200000006ff */
[----:B------:R-:W-:Y:S01]  /*3560*/  FFMA.FTZ R58, R58, R59, R61 ;  /* 0x0000003b3a3a7223 */ /* 0x000fe2000001003d */
[----:B------:R-:W-:Y:S01]  /*3570*/  FMUL.FTZ R59, R68, R63 ;  /* 0x0000003f443b7220 */ /* 0x000fe20000410000 */
[----:B------:R-:W-:Y:S01]  /*3580*/  FADD.FTZ R61, -R70, R64 ;  /* 0x00000040463d7221 */ /* 0x000fe20000010100 */
[----:B------:R-:W-:Y:S01]  /*3590*/  SHF.L.U32 R64, R102, 0x10, RZ ;  /* 0x0000001066407819 */ /* 0x000fe200000006ff */
[----:B------:R-:W-:Y:S01]  /*35a0*/  FMUL.FTZ R63, R68, R73 ;  /* 0x00000049443f7220 */ /* 0x000fe20000410000 */
[----:B------:R-:W-:Y:S01]  /*35b0*/  FFMA.FTZ R59, R59, R60, R62 ;  /* 0x0000003c3b3b7223 */ /* 0x000fe2000001003e */
[----:B------:R-:W-:Y:S01]  /*35c0*/  SHF.L.U32 R60, R26, 0x10, RZ ;  /* 0x000000101a3c7819 */ /* 0x000fe200000006ff */
[----:B------:R-:W-:Y:S01]  /*35d0*/  FMUL.FTZ R61, R68, R61 ;  /* 0x0000003d443d7220 */ /* 0x000fe20000410000 */
[----:B------:R-:W-:-:S02]  /*35e0*/  SHF.L.U32 R62, R12, 0x10, RZ ;  /* 0x000000100c3e7819 */ /* 0x000fc400000006ff */
[----:B------:R-:W-:Y:S01]  /*35f0*/  SHF.L.U32 R73, R4, 0x10, RZ ;  /* 0x0000001004497819 */ /* 0x000fe200000006ff */
[----:B------:R-:W-:Y:S01]  /*3600*/  FFMA.FTZ R64, R61, R64, R60 ;  /* 0x000000403d407223 */ /* 0x000fe2000001003c */
[----:B------:R-:W-:Y:S01]  /*3610*/  SHF.L.U32 R60, R13, 0x10, RZ ;  /* 0x000000100d3c7819 */ /* 0x000fe200000006ff */
[----:B------:R-:W-:Y:S01]  /*3620*/  FADD.FTZ R61, -R70, R66 ;  /* 0x00000042463d7221 */ /* 0x000fe20000010100 */
[----:B------:R-:W-:Y:S02]  /*3630*/  SHF.L.U32 R66, R8, 0x10, RZ ;  /* 0x0000001008427819 */ /* 0x000fe400000006ff */
[----:B------:R-:W-:Y:S01]  /*3640*/  F2FP.BF16.F32.PACK_AB R53, R59, R58 ;  /* 0x0000003a3b35723e */ /* 0x000fe200000010ff */
[----:B------:R-:W-:Y:S01]  /*3650*/  FFMA.FTZ R119, R65, R60, R62 ;  /* 0x0000003c41777223 */ /* 0x000fe2000001003e */
[----:B------:R-:W-:Y:S01]  /*3660*/  SHF.L.U32 R60, R27, 0x10, RZ ;  /* 0x000000101b3c7819 */ /* 0x000fe200000006ff */
[----:B------:R-:W-:Y:S01]  /*3670*/  FMUL.FTZ R61, R68, R61 ;  /* 0x0000003d443d7220 */ /* 0x000fe20000410000 */
[----:B------:R-:W-:-:S02]  /*3680*/  SHF.L.U32 R62, R10, 0x10, RZ ;  /* 0x000000100a3e7819 */ /* 0x000fc400000006ff */
[----:B------:R-:W-:Y:S01]  /*3690*/  F2FP.BF16.F32.PACK_AB R54, R119, R64 ;  /* 0x000000407736723e */ /* 0x000fe200000010ff */
        /* <DEDUP_REMOVED lines=8> */
[----:B------:R-:W-:Y:S01]  /*3720*/  IMAD.U32 R60, R28, 0x10000, RZ ;  /* 0x000100001c3c7824 */ /* 0x000fe200078e00ff */
[----:B------:R-:W-:-:S02]  /*3730*/  SHF.L.U32 R67, R6, 0x10, RZ ;  /* 0x0000001006437819 */ /* 0x000fc400000006ff */
[----:B------:R-:W-:Y:S01]  /*3740*/  F2FP.BF16.F32.PACK_AB R55, R123, R122 ;  /* 0x0000007a7b37723e */ /* 0x000fe200000010ff */
[----:B------:R-:W-:Y:S01]  /*3750*/  FFMA.FTZ R62, R61, R62, R60 ;  /* 0x0000003e3d3e7223 */ /* 0x000fe2000001003c */
[----:B------:R-:W-:Y:S01]  /*3760*/  SHF.L.U32 R60, R9, 0x10, RZ ;  /* 0x00000010093c7819 */ /* 0x000fe200000006ff */
[----:B------:R-:W-:-:S04]  /*3770*/  FADD.FTZ R61, -R70, R74 ;  /* 0x0000004a463d7221 */ /* 0x000fc80000010100 */
[----:B------:R-:W-:Y:S01]  /*3780*/  FFMA.FTZ R63, R63, R60, R66 ;  /* 0x0000003c3f3f7223 */ /* 0x000fe20000010042 */
[----:B------:R-:W-:Y:S01]  /*3790*/  SHF.L.U32 R60, R99, 0x10, RZ ;  /* 0x00000010633c7819 */ /* 0x000fe200000006ff */
[----:B------:R-:W-:Y:S01]  /*37a0*/  FMUL.FTZ R61, R68, R61 ;  /* 0x0000003d443d7220 */ /* 0x000fe20000410000 */
[----:B------:R-:W-:Y:S02]  /*37b0*/  SHF.L.U32 R66, R29, 0x10, RZ ;  /* 0x000000101d427819 */ /* 0x000fe400000006ff */
[----:B------:R-:W-:-:S03]  /*37c0*/  F2FP.BF16.F32.PACK_AB R56, R63, R62 ;  /* 0x0000003e3f38723e */ /* 0x000fc600000010ff */
[----:B------:R-:W-:Y:S01]  /*37d0*/  FFMA.FTZ R65, R61, R60, R66 ;  /* 0x0000003c3d417223 */ /* 0x000fe20000010042 */
[----:B------:R-:W-:Y:S01]  /*37e0*/  SHF.L.U32 R61, R7, 0x10, RZ ;  /* 0x00000010073d7819 */ /* 0x000fe200000006ff */
[----:B------:R-:W-:Y:S01]  /*37f0*/  FMUL.FTZ R66, R68, R75 ;  /* 0x0000004b44427220 */ /* 0x000fe20000410000 */
[----:B------:R-:W-:Y:S02]  /*3800*/  SHF.L.U32 R60, R98, 0x10, RZ ;  /* 0x00000010623c7819 */ /* 0x000fe400000006ff */
[----:B------:R-:W-:Y:S01]  /*3810*/  SHF.L.U32 R75, R2, 0x10, RZ ;  /* 0x00000010024b7819 */ /* 0x000fe200000006ff */
[----:B------:R-:W-:Y:S01]  /*3820*/  FFMA.FTZ R66, R66, R61, R67 ;  /* 0x0000003d42427223 */ /* 0x000fe20000010043 */
[----:B------:R-:W-:-:S04]  /*3830*/  FADD.FTZ R61, -R70, R76 ;  /* 0x0000004c463d7221 */ /* 0x000fc80000010100 */
[----:B------:R-:W-:Y:S01]  /*3840*/  FMUL.FTZ R61, R68, R61 ;  /* 0x0000003d443d7220 */ /* 0x000fe20000410000 */
[----:B------:R-:W-:-:S03]  /*3850*/  F2FP.BF16.F32.PACK_AB R57, R66, R65 ;  /* 0x000000414239723e */ /* 0x000fc600000010ff */
[----:B------:R-:W-:Y:S01]  /*3860*/  FFMA.FTZ R67, R61, R60, R72 ;  /* 0x0000003c3d437223 */ /* 0x000fe20000010048 */
[----:B------:R-:W-:Y:S01]  /*3870*/  SHF.L.U32 R61, R5, 0x10, RZ ;  /* 0x00000010053d7819 */ /* 0x000fe200000006ff */
[----:B------:R-:W-:Y:S01]  /*3880*/  FMUL.FTZ R72, R68, R77 ;  /* 0x0000004d44487220 */ /* 0x000fe20000410000 */
[----:B------:R-:W-:Y:S01]  /*3890*/  SHF.L.U32 R60, R0, 0x10, RZ ;  /* 0x00000010003c7819 */ /* 0x000fe200000006ff */
[----:B------:R-:W0:Y:S02]  /*38a0*/  @!P1 LDC.64 R76, c[0x0][0x3c8] ;  /* 0x0000f200ff4c9b82 */ /* 0x000e240000000a00 */
[----:B------:R-:W-:Y:S01]  /*38b0*/  FFMA.FTZ R72, R72, R61, R73 ;  /* 0x0000003d48487223 */ /* 0x000fe20000010049 */
[----:B------:R-:W-:Y:S01]  /*38c0*/  FADD.FTZ R61, -R70, R78 ;  /* 0x0000004e463d7221 */ /* 0x000fe20000010100 */
[----:B------:R-:W-:-:S03]  /*38d0*/  SHF.L.U32 R70, R31, 0x10, RZ ;  /* 0x000000101f467819 */ /* 0x000fc600000006ff */
[----:B------:R-:W-:Y:S01]  /*38e0*/  FMUL.FTZ R61, R68, R61 ;  /* 0x0000003d443d7220 */ /* 0x000fe20000410000 */
[----:B------:R-:W-:-:S03]  /*38f0*/  F2FP.BF16.F32.PACK_AB R58, R72, R67 ;  /* 0x00000043483a723e */ /* 0x000fc600000010ff */
[----:B------:R-:W-:Y:S01]  /*3900*/  FFMA.FTZ R73, R61, R60, R70 ;  /* 0x0000003c3d497223 */ /* 0x000fe20000010046 */
[----:B------:R-:W-:Y:S02]  /*3910*/  IMAD.U32 R61, R3, 0x10000, RZ ;  /* 0x00010000033d7824 */ /* 0x000fe400078e00ff */
[----:B------:R-:W-:Y:S01]  /*3920*/  FMUL.FTZ R70, R68, R79 ;  /* 0x0000004f44467220 */ /* 0x000fe20000410000 */
[----:B-1----:R-:W-:-:S04]  /*3930*/  IMAD.WIDE.U32 R78, R116, 0x10, R124 ;  /* 0x00000010744e7825 */ /* 0x002fc800078e007c */
[----:B------:R-:W-:Y:S01]  /*3940*/  FFMA.FTZ R70, R70, R61, R75 ;  /* 0x0000003d46467223 */ /* 0x000fe2000001004b */
[--C-:B------:R-:W-:Y:S01]  /*3950*/  IMAD.WIDE.U32 R74, R115, 0x10, R124.reuse ;  /* 0x00000010734a7825 */ /* 0x100fe200078e007c */
[----:B------:R-:W1:Y:S03]  /*3960*/  LDC.64 R60, c[0x0][0x380] ;  /* 0x0000e000ff3c7b82 */ /* 0x000e660000000a00 */
[----:B------:R-:W-:Y:S01]  /*3970*/  IMAD.WIDE.U32 R116, R117, 0x10, R124 ;  /* 0x0000001075747825 */ /* 0x000fe200078e007c */
[----:B------:R-:W-:-:S03]  /*3980*/  F2FP.BF16.F32.PACK_AB R59, R70, R73 ;  /* 0x00000049463b723e */ /* 0x000fc600000010ff */
[----:B0-----:R-:W-:-:S04]  /*3990*/  @!P1 IMAD.WIDE R76, R113, 0x4, R76 ;  /* 0x00000004714c9825 */ /* 0x001fc800078e024c */
[----:B------:R-:W-:Y:S01]  /*39a0*/  IMAD.WIDE.U32 R124, R118, 0x10, R124 ;  /* 0x00000010767c7825 */ /* 0x000fe200078e007c */
[----:B------:R0:W-:Y:S04]  /*39b0*/  @!P1 STG.E desc[UR6][R76.64], R68 ;  /* 0x000000444c009986 */ /* 0x0001e8000c101906 */
[----:B------:R0:W-:Y:S04]  /*39c0*/  STG.E.128 desc[UR6][R74.64], R44 ;  /* 0x0000002c4a007986 */ /* 0x0001e8000c101d06 */
[----:B------:R0:W-:Y:S04]  /*39d0*/  STG.E.128 desc[UR6][R78.64], R48 ;  /* 0x000000304e007986 */ /* 0x0001e8000c101d06 */
[----:B------:R0:W-:Y:S01]  /*39e0*/  STG.E.128 desc[UR6][R116.64], R52 ;  /* 0x0000003474007986 */ /* 0x0001e2000c101d06 */
[----:B-1----:R-:W-:-:S03]  /*39f0*/  LEA R113, R60, R113, 0x2 ;  /* 0x000000713c717211 */ /* 0x002fc600078e10ff */
[----:B------:R0:W-:Y:S01]  /*3a00*/  STG.E.128 desc[UR6][R124.64], R56 ;  /* 0x000000387c007986 */ /* 0x0001e2000c101d06 */
[----:B------:R-:W-:-:S13]  /*3a10*/  ISETP.GE.AND P1, PT, R113, R61, PT ;  /* 0x0000003d7100720c */ /* 0x000fda0003f26270 */
[----:B------:R-:W-:Y:S05]  /*3a20*/  @!P1 BRA `(.L_x_6884) ;  /* 0xffffffcc001c9947 */ /* 0x000fea000383ffff */
[----:B------:R-:W-:Y:S05]  /*3a30*/  EXIT ;  /* 0x000000000000794d */ /* 0x000fea0003800000 */
.L_x_6883:
[----:B------:R-:W-:Y:S01]  /*3a40*/  HFMA2 R119, -RZ, RZ, 0, 5.9604644775390625e-08 ;  /* 0x00000001ff777431 */ /* 0x000fe200000001ff */
[----:B------:R-:W-:Y:S01]  /*3a50*/  BSSY B0, `(.L_x_6885) ;  /* 0x0000007000007945 */ /* 0x000fe20003800000 */
[----:B------:R-:W-:Y:S02]  /*3a60*/  MOV R122, R69 ;  /* 0x00000045007a7202 */ /* 0x000fe40000000f00 */
[----:B------:R-:W-:Y:S02]  /*3a70*/  MOV R120, 0x1f ;  /* 0x0000001f00787802 */ /* 0x000fe40000000f00 */
[----:B------:R-:W-:-:S07]  /*3a80*/  MOV R71, 0xffffffff ;  /* 0xffffffff00477802 */ /* 0x000fce0000000f00 */
[----:B----4-:R-:W-:Y:S05]  /*3a90*/  WARPSYNC.COLLECTIVE R71, `(.L_x_6886) ;  /* 0x0000000047087348 */ /* 0x010fea0003c00000 */
[----:B------:R0:W1:Y:S02]  /*3aa0*/  SHFL.BFLY P2, R68, R122, R119, R120 ;  /* 0x0c0000777a447389 */ /* 0x0000640000040078 */
[----:B01--4-:R-:W-:Y:S05]  /*3ab0*/  ENDCOLLECTIVE ;  /* 0x000000000000791b */ /* 0x013fea0003800000 */
.L_x_6886:
[----:B------:R-:W-:Y:S05]  /*3ac0*/  BSYNC B0 ;  /* 0x0000000000007941 */ /* 0x000fea0003800000 */
.L_x_6885:
        /* <DEDUP_REMOVED lines=9> */
.L_x_6887:
[----:B------:R-:W-:Y:S02]  /*3b60*/  HFMA2 R119, -RZ, RZ, 0, 2.384185791015625e-07 ;  /* 0x00000004ff777431 */ /* 0x000fe400000001ff */
[----:B------:R-:W-:-:S07]  /*3b70*/  FADD.FTZ R122, R121, R68 ;  /* 0x00000044797a7221 */ /* 0x000fce0000010000 */
[----:B------:R-:W-:Y:S05]  /*3b80*/  WARPSYNC.COLLECTIVE R71, `(.L_x_6888) ;  /* 0x0000000047087348 */ /* 0x000fea0003c00000 */
[----:B------:R0:W1:Y:S02]  /*3b90*/  SHFL.BFLY P2, R68, R122, R119, R120 ;  /* 0x0c0000777a447389 */ /* 0x0000640000040078 */
[----:B01----:R-:W-:Y:S05]  /*3ba0*/  ENDCOLLECTIVE ;  /* 0x000000000000791b */ /* 0x003fea0003800000 */
.L_x_6888:
[----:B------:R-:W-:Y:S02]  /*3bb0*/  IMAD.MOV.U32 R119, RZ, RZ, 0x8 ;  /* 0x00000008ff777424 */ /* 0x000fe400078e00ff */
[----:B------:R-:W-:-:S05]  /*3bc0*/  FADD.FTZ R123, R122, R68 ;  /* 0x000000447a7b7221 */ /* 0x000fca0000010000 */
[----:B------:R-:W-:-:S07]  /*3bd0*/  MOV R122, R123 ;  /* 0x0000007b007a7202 */ /* 0x000fce0000000f00 */
[----:B------:R-:W-:Y:S05]  /*3be0*/  WARPSYNC.COLLECTIVE R71, `(.L_x_6889) ;  /* 0x0000000047087348 */ /* 0x000fea0003c00000 */
[----:B------:R0:W1:Y:S02]  /*3bf0*/  SHFL.BFLY P2, R68, R122, R119, R120 ;  /* 0x0c0000777a447389 */ /* 0x0000640000040078 */
[----:B01----:R-:W-:Y:S05]  /*3c00*/  ENDCOLLECTIVE ;  /* 0x000000000000791b */ /* 0x003fea0003800000 */
.L_x_6889:
[----:B------:R-:W-:Y:S02]  /*3c10*/  HFMA2 R119, -RZ, RZ, 0, 9.5367431640625e-07 ;  /* 0x00000010ff777431 */ /* 0x000fe400000001ff */
[----:B------:R-:W-:-:S05]  /*3c20*/  FADD.FTZ R124, R123, R68 ;  /* 0x000000447b7c7221 */ /* 0x000fca0000010000 */
[----:B------:R-:W-:-:S07]  /*3c30*/  MOV R122, R124 ;  /* 0x0000007c007a7202 */ /* 0x000fce0000000f00 */
[----:B------:R-:W-:Y:S05]  /*3c40*/  WARPSYNC.COLLECTIVE R71, `(.L_x_6890) ;  /* 0x0000000047087348 */ /* 0x000fea0003c00000 */
[----:B------:R0:W1:Y:S02]  /*3c50*/  SHFL.BFLY P2, R68, R122, R119, R120 ;  /* 0x0c0000777a447389 */ /* 0x0000640000040078 */
[----:B01----:R-:W-:Y:S05]  /*3c60*/  ENDCOLLECTIVE ;  /* 0x000000000000791b */ /* 0x003fea0003800000 */
.L_x_6890:
        /* <DEDUP_REMOVED lines=72> */
.L_x_6891:
[----:B------:R-:W-:Y:S02]  /*40f0*/  HFMA2 R119, -RZ, RZ, 0, 1.1920928955078125e-07 ;  /* 0x00000002ff777431 */ /* 0x000fe400000001ff */
[----:B------:R-:W-:-:S07]  /*4100*/  FADD.FTZ R122, R121, R68 ;  /* 0x00000044797a7221 */ /* 0x000fce0000010000 */
[----:B------:R-:W-:Y:S05]  /*4110*/  WARPSYNC.COLLECTIVE R71, `(.L_x_6892) ;  /* 0x0000000047087348 */ /* 0x000fea0003c00000 */
[----:B------:R0:W1:Y:S02]  /*4120*/  SHFL.BFLY P2, R68, R122, R119, R120 ;  /* 0x0c0000777a447389 */ /* 0x0000640000040078 */
[----:B01----:R-:W-:Y:S05]  /*4130*/  ENDCOLLECTIVE ;  /* 0x000000000000791b */ /* 0x003fea0003800000 */
.L_x_6892:
[----:B------:R-:W-:Y:S02]  /*4140*/  HFMA2 R119, -RZ, RZ, 0, 2.384185791015625e-07 ;  /* 0x00000004ff777431 */ /* 0x000fe400000001ff */
[----:B------:R-:W-:-:S05]  /*4150*/  FADD.FTZ R123, R122, R68 ;  /* 0x000000447a7b7221 */ /* 0x000fca0000010000 */
[----:B------:R-:W-:-:S07]  /*4160*/  MOV R122, R123 ;  /* 0x0000007b007a7202 */ /* 0x000fce0000000f00 */
[----:B------:R-:W-:Y:S05]  /*4170*/  WARPSYNC.COLLECTIVE R71, `(.L_x_6893) ;  /* 0x0000000047087348 */ /* 0x000fea0003c00000 */
[----:B------:R0:W1:Y:S02]  /*4180*/  SHFL.BFLY P2, R68, R122, R119, R120 ;  /* 0x0c0000777a447389 */ /* 0x0000640000040078 */
[----:B01----:R-:W-:Y:S05]  /*4190*/  ENDCOLLECTIVE ;  /* 0x000000000000791b */ /* 0x003fea0003800000 */
.L_x_6893:
[----:B------:R-:W-:Y:S02]  /*41a0*/  HFMA2 R119, -RZ, RZ, 0, 4.76837158203125e-07 ;  /* 0x00000008ff777431 */ /* 0x000fe400000001ff */
[----:B------:R-:W-:-:S05]  /*41b0*/  FADD.FTZ R124, R123, R68 ;  /* 0x000000447b7c7221 */ /* 0x000fca0000010000 */
[----:B------:R-:W-:-:S07]  /*41c0*/  MOV R122, R124 ;  /* 0x0000007c007a7202 */ /* 0x000fce0000000f00 */
[----:B------:R-:W-:Y:S05]  /*41d0*/  WARPSYNC.COLLECTIVE R71, `(.L_x_6894) ;  /* 0x0000000047087348 */ /* 0x000fea0003c00000 */
[----:B------:R0:W1:Y:S02]  /*41e0*/  SHFL.BFLY P2, R68, R122, R119, R120 ;  /* 0x0c0000777a447389 */ /* 0x0000640000040078 */
[----:B01----:R-:W-:Y:S05]  /*41f0*/  ENDCOLLECTIVE ;  /* 0x000000000000791b */ /* 0x003fea0003800000 */
.L_x_6894:
[----:B------:R-:W-:Y:S02]  /*4200*/  HFMA2 R119, -RZ, RZ, 0, 9.5367431640625e-07 ;  /* 0x00000010ff777431 */ /* 0x000fe400000001ff */
[----:B------:R-:W-:-:S05]  /*4210*/  FADD.FTZ R125, R124, R68 ;  /* 0x000000447c7d7221 */ /* 0x000fca0000010000 */
[----:B------:R-:W-:-:S07]  /*4220*/  MOV R122, R125 ;  /* 0x0000007d007a7202 */ /* 0x000fce0000000f00 */
[----:B------:R-:W-:Y:S05]  /*4230*/  WARPSYNC.COLLECTIVE R71, `(.L_x_6895) ;  /* 0x0000000047087348 */ /* 0x000fea0003c00000 */
[----:B------:R0:W1:Y:S02]  /*4240*/  SHFL.BFLY P2, R68, R122, R119, R120 ;  /* 0x0c0000777a447389 */ /* 0x0000640000040078 */
[----:B01----:R-:W-:Y:S05]  /*4250*/  ENDCOLLECTIVE ;  /* 0x000000000000791b */ /* 0x003fea0003800000 */
.L_x_6895:
[----:B------:R-:W-:Y:S05]  /*4260*/  BRA `(.L_x_6896) ;  /* 0xffffffe800c47947 */ /* 0x000fea000383ffff */
.L_x_6897:
        /* <DEDUP_REMOVED lines=9> */
.L_x_22697:


//--------------------- .text._ZN10layer_norm31ln_parallel_residual_fwd_kernelINS_13Kernel_traitsI13__nv_bfloat16S2_fS2_fjLj1024ELj1ELj4ELj1ELj16ENS_18Kernel_traits_baseILj1024ES2_S2_fS2_fjLj128EEEEELb1ELb0ELb0EEEvNS_9FwdParamsE --------------------------
	.section	.text._ZN10layer_norm31ln_parallel_residual_fwd_kernelINS_13Kernel_traitsI13__nv_bfloat16S2_fS2_fjLj1024ELj1ELj4ELj1ELj16ENS_18Kernel_traits_baseILj1024ES2_S2_fS2_fjLj128EEEEELb1ELb0ELb0EEEvNS_9FwdParamsE,"ax",@progbits
	.align	128
        .global         _ZN10layer_norm31ln_parallel_residual_fwd_kernelINS_13Kernel_traitsI13__nv_bfloat16S2_fS2_fjLj1024ELj1ELj4ELj1ELj16ENS_18Kernel_traits_baseILj1024ES2_S2_fS2_fjLj128EEEEELb1ELb0ELb0EEEvNS_9FwdParamsE
        .type           _ZN10layer_norm31ln_parallel_residual_fwd_kernelINS_13Kernel_traitsI13__nv_bfloat16S2_fS2_fjLj1024ELj1ELj4ELj1ELj16ENS_18Kernel_traits_baseILj1024ES2_S2_fS2_fjLj128EEEEELb1ELb0ELb0EEEvNS_9FwdParamsE,@function
        .size           _ZN10layer_norm31ln_parallel_residual_fwd_kernelINS_13Kernel_traitsI13__nv_bfloat16S2_fS2_fjLj1024ELj1ELj4ELj1ELj16ENS_18Kernel_traits_baseILj1024ES2_S2_fS2_fjLj128EEEEELb1ELb0ELb0EEEvNS_9FwdParamsE,(.L_x_22698 - _ZN10layer_norm31ln_parallel_residual_fwd_kernelINS_13Kernel_traitsI13__nv_bfloat16S2_fS2_fjLj1024ELj1ELj4ELj1ELj16ENS_18Kernel_traits_baseILj1024ES2_S2_fS2_fjLj128EEEEELb1ELb0ELb0EEEvNS_9FwdParamsE)
        .other          _ZN10layer_norm31ln_parallel_residual_fwd_kernelINS_13Kernel_traitsI13__nv_bfloat16S2_fS2_fjLj1024ELj1ELj4ELj1ELj16ENS_18Kernel_traits_baseILj1024ES2_S2_fS2_fjLj128EEEEELb1ELb0ELb0EEEvNS_9FwdParamsE,@"STO_CUDA_ENTRY STV_DEFAULT"
_ZN10layer_norm31ln_parallel_residual_fwd_kernelINS_13Kernel_traitsI13__nv_bfloat16S2_fS2_fjLj1024ELj1ELj4ELj1ELj16ENS_18Kernel_traits_baseILj1024ES2_S2_fS2_fjLj128EEEEELb1ELb0ELb0EEEvNS_9FwdParamsE:
.text._ZN10layer_norm31ln_parallel_residual_fwd_kernelINS_13Kernel_traitsI13__nv_bfloat16S2_fS2_fjLj1024ELj1ELj4ELj1ELj16ENS_18Kernel_traits_baseILj1024ES2_S2_fS2_fjLj128EEEEELb1ELb0ELb0EEEvNS_9FwdParamsE:
        /* <DEDUP_REMOVED lines=22> */
[----:B-1----:R-:W-:Y:S01]  /*0160*/  USHF.L.U32 UR4, UR5, 0x2, URZ ;  /* 0x0000000205047899 */ /* 0x002fe200080006ff */
[----:B--2---:R-:W-:Y:S01]  /*0170*/  @P0 R2UR UR6, R2 ;  /* 0x00000000020602ca */ /* 0x004fe200000e0000 */
[----:B---3--:R-:W-:Y:S01]  /*0180*/  IMAD R2, R7, UR5, R6 ;  /* 0x0000000507027c24 */ /* 0x008fe2000f8e0206 */
[----:B------:R-:W-:Y:S02]  /*0190*/  @P0 R2UR UR7, R3 ;  /* 0x00000000030702ca */ /* 0x000fe400000e0000 */
[----:B0-----:R-:W-:Y:S02]  /*01a0*/  @P0 IADD3 R10, P1, PT, R4, R9, RZ ;  /* 0x00000009040a0210 */ /* 0x001fe40007f3e0ff */
[----:B------:R-:W-:-:S02]  /*01b0*/  LOP3.LUT R3, R6, 0x1f, RZ, 0xc, !PT ;  /* 0x0000001f06037812 */ /* 0x000fc400078e0cff */
[----:B------:R-:W-:Y:S01]  /*01c0*/  SHF.R.U32.HI R4, RZ, 0x5, R6 ;  /* 0x00000005ff047819 */ /* 0x000fe20000011606 */
[----:B------:R-:W-:Y:S01]  /*01d0*/  @P0 IMAD.X R11, RZ, RZ, R5, P1 ;  /* 0x000000ffff0b0224 */ /* 0x000fe200008e0605 */
[----:B------:R-:W-:Y:S02]  /*01e0*/  LEA.HI.SX32 R0, R0, R3, 0x1d ;  /* 0x0000000300007211 */ /* 0x000fe400078feaff */
[----:B------:R-:W-:Y:S01]  /*01f0*/  LOP3.LUT R3, R6, 0x1f, RZ, 0xc0, !PT ;  /* 0x0000001f06037812 */ /* 0x000fe200078ec0ff */
[----:B------:R-:W-:Y:S01]  /*0200*/  UIADD3 UR15, UPT, UPT, UR6, -0x61c88647, URZ ;  /* 0x9e3779b9060f7890 */ /* 0x000fe2000fffe0ff */
[----:B------:R-:W-:Y:S01]  /*0210*/  LOP3.LUT R4, R4, UR4, RZ, 0xfc, !PT ;  /* 0x0000000404047c12 */ /* 0x000fe2000f8efcff */
[----:B------:R-:W-:Y:S01]  /*0220*/  UIADD3 UR16, UPT, UPT, UR7, -0x4498517b, URZ ;  /* 0xbb67ae8507107890 */ /* 0x000fe2000fffe0ff */
[--C-:B------:R-:W-:Y:S01]  /*0230*/  SHF.R.U64 R5, R10, 0x2, R11.reuse ;  /* 0x000000020a057819 */ /* 0x100fe2000000120b */
        /* <DEDUP_REMOVED lines=49> */
[----:B------:R-:W-:Y:S02]  /*0550*/  CS2R R60, SRZ ;  /* 0x00000000003c7805 */ /* 0x000fe4000001ff00 */
        /* <DEDUP_REMOVED lines=11> */
[----:B------:R-:W-:-:S02]  /*0610*/  @P2 IMAD.MOV.U32 R63, RZ, RZ, RZ ;  /* 0x000000ffff3f2224 */ /* 0x000fc400078e00ff */
[----:B------:R-:W-:Y:S01]  /*0620*/  @P2 VIADD R7, R7, 0x20 ;  /* 0x0000002007072836 */ /* 0x000fe20000000000 */
        /* <DEDUP_REMOVED lines=10> */
[----:B------:R-:W-:Y:S01]  /*06d0*/  CS2R R60, SRZ ;  /* 0x00000000003c7805 */ /* 0x000fe2000001ff00 */
[----:B------:R-:W-:Y:S01]  /*06e0*/  IMAD.MOV.U32 R66, RZ, RZ, RZ ;  /* 0x000000ffff427224 */ /* 0x000fe200078e00ff */
        /* <DEDUP_REMOVED lines=12> */
.L_x_6900:
        /* <DEDUP_REMOVED lines=39> */
[----:B------:R-:W-:Y:S01]  /*0a20*/  CS2R R68, SRZ ;  /* 0x0000000000447805 */ /* 0x000fe2000001ff00 */
[----:B------:R-:W-:Y:S01]  /*0a30*/  @P0 IMAD.MOV.U32 R71, RZ, RZ, RZ ;  /* 0x000000ffff470224 */ /* 0x000fe200078e00ff */
[----:B------:R-:W-:Y:S01]  /*0a40*/  @P1 MOV R67, RZ ;  /* 0x000000ff00431202 */ /* 0x000fe20000000f00 */
[----:B------:R-:W-:-:S02]  /*0a50*/  @P2 IMAD.MOV.U32 R63, RZ, RZ, RZ ;  /* 0x000000ffff3f2224 */ /* 0x000fc400078e00ff */
        /* <DEDUP_REMOVED lines=16> */
[----:B------:R-:W-:Y:S01]  /*0b60*/  CS2R R64, SRZ ;  /* 0x0000000000407805 */ /* 0x000fe2000001ff00 */
[----:B------:R-:W-:Y:S01]  /*0b70*/  IMAD.MOV.U32 R70, RZ, RZ, RZ ;  /* 0x000000ffff467224 */ /* 0x000fe200078e00ff */
[----:B------:R-:W-:Y:S01]  /*0b80*/  CS2R R68, SRZ ;  /* 0x0000000000447805 */ /* 0x000fe2000001ff00 */
[----:B------:R-:W-:Y:S06]  /*0b90*/  BRA `(.L_x_6901) ;  /* 0x0000000400d47947 */ /* 0x000fec0003800000 */
.L_x_6899:
        /* <DEDUP_REMOVED lines=62> */
.L_x_6902:
[C---:B------:R-:W-:Y:S01]  /*0f80*/  ISETP.GE.U32.AND P1, PT, R0.reuse, 0x40, PT ;  /* 0x000000400000780c */ /* 0x040fe20003f26070 */
[----:B------:R-:W0:Y:S01]  /*0f90*/  LDC.64 R8, c[0x0][0x3d0] ;  /* 0x0000f400ff087b82 */ /* 0x000e220000000a00 */
[C---:B------:R-:W-:Y:S02]  /*0fa0*/  ISETP.GE.U32.AND P2, PT, R0.reuse, 0x60, PT ;  /* 0x000000600000780c */ /* 0x040fe40003f46070 */
[C---:B------:R-:W-:Y:S02]  /*0fb0*/  ISETP.GE.U32.AND P3, PT, R0.reuse, 0x80, PT ;  /* 0x000000800000780c */ /* 0x040fe40003f66070 */
[----:B------:R-:W-:Y:S02]  /*0fc0*/  ISETP.GE.U32.AND P0, PT, R0, 0x20, PT ;  /* 0x000000200000780c */ /* 0x000fe40003f06070 */
[----:B------:R-:W-:Y:S01]  /*0fd0*/  MOV R7, R3 ;  /* 0x0000000300077202 */ /* 0x000fe20000000f00 */
        /* <DEDUP_REMOVED lines=49> */
.L_x_6901:
[----:B------:R-:W-:Y:S05]  /*12f0*/  BSYNC.RECONVERGENT B0 ;  /* 0x0000000000007941 */ /* 0x000fea0003800200 */
.L_x_6898:
[----:B------:R-:W0:Y:S02]  /*1300*/  LDCU UR4, c[0x0][0x384] ;  /* 0x00007080ff0477ac */ /* 0x000e240008000800 */
[----:B0-----:R-:W-:-:S13]  /*1310*/  ISETP.GE.AND P1, PT, R4, UR4, PT ;  /* 0x0000000404007c0c */ /* 0x001fda000bf26270 */
[----:B------:R-:W-:Y:S05]  /*1320*/  @P1 EXIT ;  /* 0x000000000000194d */ /* 0x000fea0003800000 */
[----:B------:R-:W-:Y:S01]  /*1330*/  IMAD.HI.U32 R7, R2, -0x326172a9, RZ ;  /* 0xcd9e8d5702077827 */ /* 0x000fe200078e00ff */
[----:B------:R-:W0:Y:S03]  /*1340*/  LDCU.U8 UR4, c[0x0][0x410] ;  /* 0x00008200ff0477ac */ /* 0x000e260008000000 */
[----:B------:R-:W-:Y:S01]  /*1350*/  HFMA2 R194, -RZ, RZ, 0, 0 ;  /* 0x00000000ffc27431 */ /* 0x000fe200000001ff */
[----:B------:R-:W-:Y:S01]  /*1360*/  BSSY B0, `(.L_x_6903) ;  /* 0x0002197000007945 */ /* 0x000fe20003800000 */
[C---:B------:R-:W-:Y:S01]  /*1370*/  IMAD.HI.U32 R8, R5.reuse, -0x2daee0ad, RZ ;  /* 0xd2511f5305087827 */ /* 0x040fe200078e00ff */
[----:B------:R-:W-:Y:S01]  /*1380*/  LOP3.LUT R7, R6, UR6, R7, 0x96, !PT ;  /* 0x0000000606077c12 */ /* 0x000fe2000f8e9607 */
[----:B------:R-:W1:Y:S01]  /*1390*/  LDCU UR5, c[0x0][0x408] ;  /* 0x00008100ff0577ac */ /* 0x000e620008000800 */
[----:B-----5:R-:W-:Y:S01]  /*13a0*/  PRMT R15, R90, 0x7632, R15 ;  /* 0x000076325a0f7816 */ /* 0x020fe2000000000f */
[----:B------:R-:W-:Y:S01]  /*13b0*/  IMAD R14, R5, -0x2daee0ad, RZ ;  /* 0xd2511f53050e7824 */ /* 0x000fe200078e02ff */
[----:B------:R-:W-:Y:S01]  /*13c0*/  LOP3.LUT R8, R8, UR7, RZ, 0x3c, !PT ;  /* 0x0000000708087c12 */ /* 0x000fe2000f8e3cff */
[----:B------:R-:W-:Y:S01]  /*13d0*/  IMAD.HI.U32 R11, R7, -0x2daee0ad, RZ ;  /* 0xd2511f53070b7827 */ /* 0x000fe200078e00ff */
[----:B------:R-:W-:Y:S01]  /*13e0*/  PRMT R17, R86, 0x7632, R17 ;  /* 0x0000763256117816 */ /* 0x000fe20000000011 */
[----:B------:R-:W2:Y:S01]  /*13f0*/  LDCU UR33, c[0x0][0x388] ;  /* 0x00007100ff2177ac */ /* 0x000ea20008000800 */
[----:B------:R-:W-:Y:S01]  /*1400*/  PRMT R18, R97, 0x7632, R18 ;  /* 0x0000763261127816 */ /* 0x000fe20000000012 */
[----:B------:R-:W-:Y:S01]  /*1410*/  IMAD R12, R2, -0x326172a9, RZ ;  /* 0xcd9e8d57020c7824 */ /* 0x000fe200078e02ff */
[----:B------:R-:W-:Y:S01]  /*1420*/  LOP3.LUT R11, R14, UR16, R11, 0x96, !PT ;  /* 0x000000100e0b7c12 */ /* 0x000fe2000f8e960b */
[----:B------:R-:W-:Y:S01]  /*1430*/  IMAD.HI.U32 R9, R8, -0x326172a9, RZ ;  /* 0xcd9e8d5708097827 */ /* 0x000fe200078e00ff */
[----:B------:R-:W-:Y:S01]  /*1440*/  PRMT R19, R89, 0x7632, R19 ;  /* 0x0000763259137816 */ /* 0x000fe20000000013 */
[----:B------:R-:W3:Y:S01]  /*1450*/  LDCU UR14, c[0x0][0x448] ;  /* 0x00008900ff0e77ac */ /* 0x000ee20008000800 */
        /* <DEDUP_REMOVED lines=9> */
[C---:B------:R-:W-:Y:S01]  /*14f0*/  IMAD.HI.U32 R12, R9.reuse, -0x2daee0ad, RZ ;  /* 0xd2511f53090c7827 */ /* 0x040fe200078e00ff */
[----:B------:R-:W-:Y:S01]  /*1500*/  LOP3.LUT R7, R8, UR17, R7, 0x96, !PT ;  /* 0x0000001108077c12 */ /* 0x000fe2000f8e9607 */
[----:B------:R-:W1:Y:S01]  /*1510*/  LDCU.64 UR12, c[0x0][0x3a0] ;  /* 0x00007400ff0c77ac */ /* 0x000e620008000a00 */
[----:B------:R-:W-:Y:S01]  /*1520*/  PRMT R24, R92, 0x7632, R24 ;  /* 0x000076325c187816 */ /* 0x000fe20000000018 */
[----:B------:R-:W-:Y:S01]  /*1530*/  IMAD R14, R9, -0x2daee0ad, RZ ;  /* 0xd2511f53090e7824 */ /* 0x000fe200078e02ff */
[----:B------:R-:W-:Y:S01]  /*1540*/  LOP3.LUT R12, R13, UR18, R12, 0x96, !PT ;  /* 0x000000120d0c7c12 */ /* 0x000fe2000f8e960c */
[----:B------:R-:W-:Y:S01]  /*1550*/  IMAD.HI.U32 R9, R7, -0x2daee0ad, RZ ;  /* 0xd2511f5307097827 */ /* 0x000fe200078e00ff */
[----:B------:R-:W-:Y:S01]  /*1560*/  PRMT R25, R84, 0x7632, R25 ;  /* 0x0000763254197816 */ /* 0x000fe20000000019 */
[----:B0-----:R-:W-:Y:S01]  /*1570*/  UISETP.NE.AND UP1, UPT, UR4, URZ, UPT ;  /* 0x000000ff0400728c */ /* 0x001fe2000bf25270 */
        /* <DEDUP_REMOVED lines=69> */
[----:B------:R-:W-:Y:S02]  /*19d0*/  LOP3.LUT R9, R10, 0x3, RZ, 0xc0, !PT ;  /* 0x000000030a097812 */ /* 0x000fe400078ec0ff */
        /* <DEDUP_REMOVED lines=26> */
[----:B-1234-:R-:W-:-:S07]  /*1b80*/  PRMT R193, R36, 0x7632, R193 ;  /* 0x0000763224c17816 */ /* 0x01efce00000000c1 */
.L_x_7412:
        /* <DEDUP_REMOVED lines=44> */
.L_x_6909:
        /* <DEDUP_REMOVED lines=13> */
.L_x_6911:
[----:B------:R-:W-:Y:S05]  /*1f20*/  BSYNC.RECONVERGENT B3 ;  /* 0x0000000000037941 */ /* 0x000fea0003800200 */
.L_x_6910:
        /* <DEDUP_REMOVED lines=42> */
.L_x_6908:
[----:B------:R-:W-:Y:S05]  /*21d0*/  BSYNC.RECONVERGENT B2 ;  /* 0x0000000000027941 */ /* 0x000fea0003800200 */
.L_x_6907:
[----:B------:R-:W0:Y:S01]  /*21e0*/  LDC R145, c[0x0][0x404] ;  /* 0x00010100ff917b82 */ /* 0x000e220000000800 */
[----:B------:R-:W-:Y:S01]  /*21f0*/  HFMA2 R147, -RZ, RZ, 0.1171875, 0 ;  /* 0x2f800000ff937431 */ /* 0x000fe200000001ff */
[----:B------:R-:W-:Y:S01]  /*2200*/  I2FP.F32.U32 R112, R112 ;  /* 0x0000007000707245 */ /* 0x000fe20000201000 */
[----:B------:R-:W-:Y:S01]  /*2210*/  BSSY.RECONVERGENT B2, `(.L_x_6912) ;  /* 0x000004c000027945 */ /* 0x000fe20003800200 */
[----:B------:R-:W-:Y:S01]  /*2220*/  ISETP.NE.AND P2, PT, R113, 0x1, PT ;  /* 0x000000017100780c */ /* 0x000fe20003f45270 */
[C---:B-----5:R-:W-:Y:S01]  /*2230*/  IMAD.U32 R146, R116.reuse, 0x10000, RZ ;  /* 0x0001000074927824 */ /* 0x060fe200078e00ff */
[----:B------:R-:W-:Y:S01]  /*2240*/  LOP3.LUT R197, R197, 0xffffffef, RZ, 0xc0, !PT ;  /* 0xffffffefc5c57812 */ /* 0x000fe200078ec0ff */
[----:B------:R-:W-:Y:S01]  /*2250*/  IMAD.MOV.U32 R114, RZ, RZ, 0x2 ;  /* 0x00000002ff727424 */ /* 0x000fe200078e00ff */
[----:B------:R-:W-:Y:S02]  /*2260*/  PRMT R116, R116, 0x7632, R116 ;  /* 0x0000763274747816 */ /* 0x000fe40000000074 */
[----:B------:R-:W-:Y:S01]  /*2270*/  MOV R9, R196 ;  /* 0x000000c400097202 */ /* 0x000fe20000000f00 */
[----:B------:R-:W-:-:S05]  /*2280*/  FFMA.FTZ R112, R112, R147, 1.1641532182693481445e-10 ;  /* 0x2f00000070707423 */ /* 0x000fca0000010093 */
[----:B0-----:R-:W-:-:S13]  /*2290*/  FSETP.LE.FTZ.AND P3, PT, R112, R145, PT ;  /* 0x000000917000720b */ /* 0x001fda0003f73000 */
        /* <DEDUP_REMOVED lines=10> */
.L_x_6914:
        /* <DEDUP_REMOVED lines=13> */
.L_x_6916:
[----:B------:R-:W-:Y:S05]  /*2410*/  BSYNC.RECONVERGENT B3 ;  /* 0x0000000000037941 */ /* 0x000fea0003800200 */
.L_x_6915:
        /* <DEDUP_REMOVED lines=43> */
.L_x_6913:
[----:B------:R-:W-:Y:S05]  /*26d0*/  BSYNC.RECONVERGENT B2 ;  /* 0x0000000000027941 */ /* 0x000fea0003800200 */
.L_x_6912:
[----:B------:R-:W-:Y:S01]  /*26e0*/  I2FP.F32.U32 R112, R9 ;  /* 0x0000000900707245 */ /* 0x000fe20000201000 */
[----:B------:R-:W-:Y:S01]  /*26f0*/  BSSY.RECONVERGENT B2, `(.L_x_6917) ;  /* 0x000004b000027945 */ /* 0x000fe20003800200 */
[----:B------:R-:W-:Y:S01]  /*2700*/  ISETP.NE.AND P2, PT, R114, 0x1, PT ;  /* 0x000000017200780c */ /* 0x000fe20003f45270 */
[----:B------:R-:W-:Y:S01]  /*2710*/  IMAD.U32 R149, R116, 0x10000, RZ ;  /* 0x0001000074957824 */ /* 0x000fe200078e00ff */
[----:B------:R-:W-:Y:S01]  /*2720*/  LOP3.LUT R197, R197, 0xfffffff7, RZ, 0xc0, !PT ;  /* 0xfffffff7c5c57812 */ /* 0x000fe200078ec0ff */
[----:B------:R-:W-:Y:S01]  /*2730*/  FFMA.FTZ R112, R112, R147, 1.1641532182693481445e-10 ;  /* 0x2f00000070707423 */ /* 0x000fe20000010093 */
[----:B------:R-:W-:Y:S01]  /*2740*/  IMAD.MOV.U32 R113, RZ, RZ, 0x2 ;  /* 0x00000002ff717424 */ /* 0x000fe200078e00ff */
[----:B------:R-:W-:-:S03]  /*2750*/  MOV R9, R196 ;  /* 0x000000c400097202 */ /* 0x000fc60000000f00 */
[----:B------:R-:W-:-:S13]  /*2760*/  FSETP.LE.FTZ.AND P3, PT, R112, R145, PT ;  /* 0x000000917000720b */ /* 0x000fda0003f73000 */
        /* <DEDUP_REMOVED lines=10> */
.L_x_6919:
        /* <DEDUP_REMOVED lines=13> */
.L_x_6921:
[----:B------:R-:W-:Y:S05]  /*28e0*/  BSYNC.RECONVERGENT B3 ;  /* 0x0000000000037941 */ /* 0x000fea0003800200 */
.L_x_6920:
        /* <DEDUP_REMOVED lines=43> */
.L_x_6918:
[----:B------:R-:W-:Y:S05]  /*2ba0*/  BSYNC.RECONVERGENT B2 ;  /* 0x0000000000027941 */ /* 0x000fea0003800200 */
.L_x_6917:
[----:B------:R-:W-:Y:S01]  /*2bb0*/  I2FP.F32.U32 R112, R9 ;  /* 0x0000000900707245 */ /* 0x000fe20000201000 */
[----:B------:R-:W-:Y:S01]  /*2bc0*/  BSSY.RECONVERGENT B2, `(.L_x_6922) ;  /* 0x000004c000027945 */ /* 0x000fe20003800200 */
[----:B------:R-:W-:Y:S01]  /*2bd0*/  ISETP.NE.AND P2, PT, R113, 0x1, PT ;  /* 0x000000017100780c */ /* 0x000fe20003f45270 */
[----:B------:R-:W-:Y:S01]  /*2be0*/  IMAD.U32 R148, R117, 0x10000, RZ ;  /* 0x0001000075947824 */ /* 0x000fe200078e00ff */
[----:B------:R-:W-:Y:S01]  /*2bf0*/  LOP3.LUT R197, R197, 0xfffffffb, RZ, 0xc0, !PT ;  /* 0xfffffffbc5c57812 */ /* 0x000fe200078ec0ff */
[----:B------:R-:W-:Y:S01]  /*2c00*/  FFMA.FTZ R112, R112, R147, 1.1641532182693481445e-10 ;  /* 0x2f00000070707423 */ /* 0x000fe20000010093 */
[----:B------:R-:W-:Y:S01]  /*2c10*/  PRMT R150, R117, 0x7632, R150 ;  /* 0x0000763275967816 */ /* 0x000fe20000000096 */
[----:B------:R-:W-:Y:S01]  /*2c20*/  IMAD.MOV.U32 R114, RZ, RZ, 0x2 ;  /* 0x00000002ff727424 */ /* 0x000fe200078e00ff */
[----:B------:R-:W-:Y:S02]  /*2c30*/  MOV R9, R196 ;  /* 0x000000c400097202 */ /* 0x000fe40000000f00 */
        /* <DEDUP_REMOVED lines=11> */
.L_x_6924:
        /* <DEDUP_REMOVED lines=13> */
.L_x_6926:
[----:B------:R-:W-:Y:S05]  /*2dc0*/  BSYNC.RECONVERGENT B3 ;  /* 0x0000000000037941 */ /* 0x000fea0003800200 */
.L_x_6925:
        /* <DEDUP_REMOVED lines=43> */
.L_x_6923:
[----:B------:R-:W-:Y:S05]  /*3080*/  BSYNC.RECONVERGENT B2 ;  /* 0x0000000000027941 */ /* 0x000fea0003800200 */
.L_x_6922:
        /* <DEDUP_REMOVED lines=19> */
.L_x_6929:
        /* <DEDUP_REMOVED lines=13> */
.L_x_6931:
[----:B------:R-:W-:Y:S05]  /*3290*/  BSYNC.RECONVERGENT B3 ;  /* 0x0000000000037941 */ /* 0x000fea0003800200 */
.L_x_6930:
        /* <DEDUP_REMOVED lines=43> */
.L_x_6928:
[----:B------:R-:W-:Y:S05]  /*3550*/  BSYNC.RECONVERGENT B2 ;  /* 0x0000000000027941 */ /* 0x000fea0003800200 */
.L_x_6927:
[----:B------:R-:W-:Y:S01]  /*3560*/  ISETP.NE.AND P3, PT, R113, 0x1, PT ;  /* 0x000000017100780c */ /* 0x000fe20003f65270 */
[----:B------:R-:W-:Y:S01]  /*3570*/  BSSY.RECONVERGENT B2, `(.L_x_6932) ;  /* 0x000004a000027945 */ /* 0x000fe20003800200 */
[----:B------:R-:W-:Y:S01]  /*3580*/  I2FP.F32.U32 R112, R9 ;  /* 0x0000000900707245 */ /* 0x000fe20000201000 */
[C---:B------:R-:W-:Y:S01]  /*3590*/  IMAD.U32 R151, R118.reuse, 0x10000, RZ ;  /* 0x0001000076977824 */ /* 0x040fe200078e00ff */
[----:B------:R-:W-:Y:S01]  /*35a0*/  PRMT R118, R118, 0x7632, R118 ;  /* 0x0000763276767816 */ /* 0x000fe20000000076 */
[----:B------:R-:W-:Y:S01]  /*35b0*/  IMAD.MOV.U32 R114, RZ, RZ, 0x2 ;  /* 0x00000002ff727424 */ /* 0x000fe200078e00ff */
[----:B------:R-:W-:Y:S01]  /*35c0*/  MOV R9, R196 ;  /* 0x000000c400097202 */ /* 0x000fe20000000f00 */
[----:B------:R-:W-:-:S05]  /*35d0*/  FFMA.FTZ R112, R112, R147, 1.1641532182693481445e-10 ;  /* 0x2f00000070707423 */ /* 0x000fca0000010093 */
[----:B------:R-:W-:Y:S01]  /*35e0*/  FSETP.LE.FTZ.AND P2, PT, R112, R145, PT ;  /* 0x000000917000720b */ /* 0x000fe20003f53000 */
        /* <DEDUP_REMOVED lines=9> */
.L_x_6934:
        /* <DEDUP_REMOVED lines=13> */
.L_x_6936:
[----:B------:R-:W-:Y:S05]  /*3750*/  BSYNC.RECONVERGENT B3 ;  /* 0x0000000000037941 */ /* 0x000fea0003800200 */
.L_x_6935:
        /* <DEDUP_REMOVED lines=43> */
.L_x_6933:
[----:B------:R-:W-:Y:S05]  /*3a10*/  BSYNC.RECONVERGENT B2 ;  /* 0x0000000000027941 */ /* 0x000fea0003800200 */
.L_x_6932:
[----:B------:R-:W-:Y:S01]  /*3a20*/  ISETP.NE.AND P4, PT, R114, 0x1, PT ;  /* 0x000000017200780c */ /* 0x000fe20003f85270 */
[----:B------:R-:W-:Y:S01]  /*3a30*/  BSSY.RECONVERGENT B2, `(.L_x_6937) ;  /* 0x0000049000027945 */ /* 0x000fe20003800200 */
[----:B------:R-:W-:Y:S01]  /*3a40*/  I2FP.F32.U32 R112, R9 ;  /* 0x0000000900707245 */ /* 0x000fe20000201000 */
[----:B------:R-:W-:Y:S01]  /*3a50*/  IMAD.U32 R118, R118, 0x10000, RZ ;  /* 0x0001000076767824 */ /* 0x000fe200078e00ff */
[----:B------:R-:W-:Y:S01]  /*3a60*/  MOV R9, R196 ;  /* 0x000000c400097202 */ /* 0x000fe20000000f00 */
[----:B------:R-:W-:Y:S02]  /*3a70*/  IMAD.MOV.U32 R115, RZ, RZ, 0x2 ;  /* 0x00000002ff737424 */ /* 0x000fe400078e00ff */
        /* <DEDUP_REMOVED lines=11> */
.L_x_6939:
        /* <DEDUP_REMOVED lines=13> */
.L_x_6941:
[----:B------:R-:W-:Y:S05]  /*3c00*/  BSYNC.RECONVERGENT B3 ;  /* 0x0000000000037941 */ /* 0x000fea0003800200 */
.L_x_6940:
        /* <DEDUP_REMOVED lines=43> */
.L_x_6938:
[----:B------:R-:W-:Y:S05]  /*3ec0*/  BSYNC.RECONVERGENT B2 ;  /* 0x0000000000027941 */ /* 0x000fea0003800200 */
.L_x_6937:
        /* <DEDUP_REMOVED lines=18> */
.L_x_6944:
        /* <DEDUP_REMOVED lines=13> */
.L_x_6946:
[----:B------:R-:W-:Y:S05]  /*40c0*/  BSYNC.RECONVERGENT B3 ;  /* 0x0000000000037941 */ /* 0x000fea0003800200 */
.L_x_6945:
        /* <DEDUP_REMOVED lines=43> */
.L_x_6943:
[----:B------:R-:W-:Y:S05]  /*4380*/  BSYNC.RECONVERGENT B2 ;  /* 0x0000000000027941 */ /* 0x000fea0003800200 */
.L_x_6942:
[----:B------:R-:W-:Y:S01]  /*4390*/  I2FP.F32.U32 R112, R113 ;  /* 0x0000007100707245 */ /* 0x000fe20000201000 */
[----:B------:R-:W-:Y:S01]  /*43a0*/  FMUL.FTZ R146, R146, UR5 ;  /* 0x0000000592927c20 */ /* 0x000fe20008410000 */
[----:B------:R-:W-:Y:S01]  /*43b0*/  P2R R114, PR, RZ, 0x2 ;  /* 0x00000002ff727803 */ /* 0x000fe20000000000 */
[----:B------:R-:W-:Y:S01]  /*43c0*/  FMUL.FTZ R149, R149, UR5 ;  /* 0x0000000595957c20 */ /* 0x000fe20008410000 */
[C---:B------:R-:W-:Y:S01]  /*43d0*/  LOP3.LUT P1, RZ, R197.reuse, 0x10, RZ, 0xc0, !PT ;  /* 0x00000010c5ff7812 */ /* 0x040fe2000782c0ff */
[----:B------:R-:W-:Y:S01]  /*43e0*/  FFMA.FTZ R184, R112, R147, 1.1641532182693481445e-10 ;  /* 0x2f00000070b87423 */ /* 0x000fe20000010093 */
[----:B------:R-:W-:Y:S01]  /*43f0*/  P2R R115, PR, RZ, 0x1 ;  /* 0x00000001ff737803 */ /* 0x000fe20000000000 */
[----:B------:R-:W-:Y:S01]  /*4400*/  FMUL.FTZ R150, R150, UR5 ;  /* 0x0000000596967c20 */ /* 0x000fe20008410000 */
[----:B------:R-:W-:Y:S01]  /*4410*/  LOP3.LUT P0, RZ, R197, 0x8, RZ, 0xc0, !PT ;  /* 0x00000008c5ff7812 */ /* 0x000fe2000780c0ff */
[----:B------:R-:W-:Y:S01]  /*4420*/  IMAD.U32 R119, R119, 0x10000, RZ ;  /* 0x0001000077777824 */ /* 0x000fe200078e00ff */
[----:B------:R-:W-:Y:S01]  /*4430*/  LOP3.LUT P5, RZ, R197, 0x2, RZ, 0xc0, !PT ;  /* 0x00000002c5ff7812 */ /* 0x000fe200078ac0ff */
[----:B------:R-:W-:Y:S01]  /*4440*/  FMUL.FTZ R182, R182, UR5 ;  /* 0x00000005b6b67c20 */ /* 0x000fe20008410000 */
[----:B------:R-:W-:Y:S01]  /*4450*/  FSEL R112, R146, RZ, P1 ;  /* 0x000000ff92707208 */ /* 0x000fe20000800000 */
[----:B------:R-:W-:Y:S01]  /*4460*/  FMUL.FTZ R117, R118, UR5 ;  /* 0x0000000576757c20 */ /* 0x000fe20008410000 */
[----:B------:R-:W-:Y:S01]  /*4470*/  ISETP.NE.AND P1, PT, R114, RZ, PT ;  /* 0x000000ff7200720c */ /* 0x000fe20003f25270 */
[----:B------:R-:W-:Y:S01]  /*4480*/  FMUL.FTZ R151, R151, UR5 ;  /* 0x0000000597977c20 */ /* 0x000fe20008410000 */
[----:B------:R-:W-:Y:S01]  /*4490*/  FSEL R113, R149, RZ, P0 ;  /* 0x000000ff95717208 */ /* 0x000fe20000000000 */
[----:B------:R-:W-:Y:S01]  /*44a0*/  FMUL.FTZ R148, R148, UR5 ;  /* 0x0000000594947c20 */ /* 0x000fe20008410000 */
[----:B------:R-:W-:Y:S01]  /*44b0*/  ISETP.NE.AND P0, PT, R115, RZ, PT ;  /* 0x000000ff7300720c */ /* 0x000fe20003f05270 */
[----:B------:R-:W-:Y:S01]  /*44c0*/  FMUL.FTZ R119, R119, UR5 ;  /* 0x0000000577777c20 */ /* 0x000fe20008410000 */
[----:B------:R-:W-:-:S02]  /*44d0*/  FSEL R115, R150, RZ, P5 ;  /* 0x000000ff96737208 */ /* 0x000fc40002800000 */
[----:B------:R-:W-:Y:S02]  /*44e0*/  LOP3.LUT P6, RZ, R197, 0x4, RZ, 0xc0, !PT ;  /* 0x00000004c5ff7812 */ /* 0x000fe400078cc0ff */
[----:B------:R-:W-:Y:S02]  /*44f0*/  FSETP.GTU.FTZ.AND P5, PT, R184, R145, PT ;  /* 0x00000091b800720b */ /* 0x000fe40003fbc000 */
[----:B------:R-:W-:Y:S01]  /*4500*/  FSEL R118, R182, RZ, P4 ;  /* 0x000000ffb6767208 */ /* 0x000fe20002000000 */
[----:B------:R-:W-:Y:S01]  /*4510*/  @P1 FADD.FTZ R112, R104, R112 ;  /* 0x0000007068701221 */ /* 0x000fe20000010000 */
[----:B------:R-:W-:Y:S01]  /*4520*/  FSEL R117, R117, RZ, P3 ;  /* 0x000000ff75757208 */ /* 0x000fe20001800000 */
[----:B------:R-:W-:Y:S01]  /*4530*/  @P1 FADD.FTZ R113, R105, R113 ;  /* 0x0000007169711221 */ /* 0x000fe20000010000 */
[----:B------:R-:W-:Y:S01]  /*4540*/  FSEL R114, R148, RZ, P6 ;  /* 0x000000ff94727208 */ /* 0x000fe20003000000 */
[----:B------:R-:W-:Y:S01]  /*4550*/  @P1 FADD.FTZ R115, R107, R115 ;  /* 0x000000736b731221 */ /* 0x000fe20000010000 */
[----:B------:R-:W-:Y:S01]  /*4560*/  FSEL R116, R151, RZ, P2 ;  /* 0x000000ff97747208 */ /* 0x000fe20001000000 */
[----:B------:R-:W-:Y:S01]  /*4570*/  @P1 FADD.FTZ R117, R109, R117 ;  /* 0x000000756d751221 */ /* 0x000fe20000010000 */
[----:B------:R-:W-:Y:S01]  /*4580*/  FSEL R119, R119, RZ, !P5 ;  /* 0x000000ff77777208 */ /* 0x000fe20006800000 */
[----:B------:R-:W-:Y:S01]  /*4590*/  @P1 FADD.FTZ R114, R106, R114 ;  /* 0x000000726a721221 */ /* 0x000fe20000010000 */
[----:B------:R-:W-:Y:S01]  /*45a0*/  @P1 FADD.FTZ R118, R110, R118 ;  /* 0x000000766e761221 */ /* 0x000fe20000010000 */
[----:B------:R-:W-:Y:S01]  /*45b0*/  @P1 FADD.FTZ R116, R108, R116 ;  /* 0x000000746c741221 */ /* 0x000fe20000010000 */
[----:B------:R-:W-:Y:S01]  /*45c0*/  PLOP3.LUT P5, PT, P5, PT, PT, 0x8, 0x80 ;  /* 0x000000000080781c */ /* 0x000fe20002fae170 */
[----:B------:R-:W-:Y:S01]  /*45d0*/  @P1 FADD.FTZ R119, R111, R119 ;  /* 0x000000776f771221 */ /* 0x000fe20000010000 */
[----:B------:R-:W-:Y:S11]  /*45e0*/  BRA `(.L_x_6947) ;  /* 0x0000004c00f07947 */ /* 0x000ff60003800000 */
.L_x_6906:
        /* <DEDUP_REMOVED lines=16> */
.L_x_6950:
        /* <DEDUP_REMOVED lines=13> */
.L_x_6952:
[----:B------:R-:W-:Y:S05]  /*47c0*/  BSYNC.RECONVERGENT B3 ;  /* 0x0000000000037941 */ /* 0x000fea0003800200 */
.L_x_6951:
        /* <DEDUP_REMOVED lines=43> */
.L_x_6949:
[----:B------:R-:W-:Y:S05]  /*4a80*/  BSYNC.RECONVERGENT B2 ;  /* 0x0000000000027941 */ /* 0x000fea0003800200 */
.L_x_6948:
        /* <DEDUP_REMOVED lines=9> */
[----:B------:R-:W-:Y:S02]  /*4b20*/  PRMT R116, R116, 0x7632, R116 ;  /* 0x0000763274747816 */ /* 0x000fe40000000074 */
[----:B------:R-:W-:-:S02]  /*4b30*/  MOV R146, 0x2 ;  /* 0x0000000200927802 */ /* 0x000fc40000000f00 */
[----:B0-----:R-:W-:Y:S01]  /*4b40*/  FSETP.LE.FTZ.AND P4, PT, R9, R182, PT ;  /* 0x000000b60900720b */ /* 0x001fe20003f93000 */
[----:B------:R-:W-:Y:S02]  /*4b50*/  IMAD.MOV.U32 R9, RZ, RZ, R196 ;  /* 0x000000ffff097224 */ /* 0x000fe400078e00c4 */
[----:B-1----:R-:W-:-:S10]  /*4b60*/  FMUL.FTZ R112, R183, R112 ;  /* 0x00000070b7707220 */ /* 0x002fd40000410000 */
        /* <DEDUP_REMOVED lines=10> */
.L_x_6955:
        /* <DEDUP_REMOVED lines=13> */
.L_x_6957:
[----:B------:R-:W-:Y:S05]  /*4ce0*/  BSYNC.RECONVERGENT B3 ;  /* 0x0000000000037941 */ /* 0x000fea0003800200 */
.L_x_6956:
        /* <DEDUP_REMOVED lines=41> */
[----:B------:R-:W-:Y:S01]  /*4f80*/  LOP3.LUT R7, R148, UR32, R147, 0x96, !PT ;  /* 0x0000002094077c12 */ /* 0x000fe2000f8e9693 */
[----:B------:R-:W-:-:S07]  /*4f90*/  IMAD.MOV.U32 R146, RZ, RZ, RZ ;  /* 0x000000ffff927224 */ /* 0x000fce00078e00ff */
.L_x_6954:
[----:B------:R-:W-:Y:S05]  /*4fa0*/  BSYNC.RECONVERGENT B2 ;  /* 0x0000000000027941 */ /* 0x000fea0003800200 */
.L_x_6953:
[----:B------:R-:W-:Y:S01]  /*4fb0*/  I2FP.F32.U32 R9, R9 ;  /* 0x0000000900097245 */ /* 0x000fe20000201000 */
[----:B------:R-:W-:Y:S01]  /*4fc0*/  IMAD.U32 R114, R100, 0x10000, RZ ;  /* 0x0001000064727824 */ /* 0x000fe200078e00ff */
[----:B------:R-:W-:Y:S01]  /*4fd0*/  ISETP.NE.AND P3, PT, R146, 0x1, PT ;  /* 0x000000019200780c */ /* 0x000fe20003f65270 */
[----:B------:R-:W-:Y:S01]  /*4fe0*/  BSSY.RECONVERGENT B2, `(.L_x_6958) ;  /* 0x000004d000027945 */ /* 0x000fe20003800200 */
[----:B------:R-:W-:Y:S02]  /*4ff0*/  HFMA2 R147, -RZ, RZ, 0, 1.1920928955078125e-07 ;  /* 0x00000002ff937431 */ /* 0x000fe400000001ff */
[----:B------:R-:W-:Y:S01]  /*5000*/  FFMA.FTZ R9, R9, R184, 1.1641532182693481445e-10 ;  /* 0x2f00000009097423 */ /* 0x000fe200000100b8 */
[----:B------:R-:W-:-:S04]  /*5010*/  FMUL.FTZ R114, R114, R183 ;  /* 0x000000b772727220 */ /* 0x000fc80000410000 */
[----:B------:R-:W-:Y:S02]  /*5020*/  FSETP.GTU.FTZ.AND P2, PT, R9, R182, PT ;  /* 0x000000b60900720b */ /* 0x000fe40003f5c000 */
[----:B------:R-:W-:Y:S02]  /*5030*/  FSEL R9, R112, RZ, P4 ;  /* 0x000000ff70097208 */ /* 0x000fe40002000000 */
[----:B------:R-:W-:Y:S02]  /*5040*/  FSEL R114, R114, RZ, !P2 ;  /* 0x000000ff72727208 */ /* 0x000fe40005000000 */
[----:B------:R-:W-:-:S03]  /*5050*/  SEL R198, RZ, 0x1, P2 ;  /* 0x00000001ffc67807 */ /* 0x000fc60001000000 */
[----:B------:R-:W-:Y:S01]  /*5060*/  FADD.FTZ R112, R114, R9 ;  /* 0x0000000972707221 */ /* 0x000fe20000010000 */
[----:B------:R-:W-:-:S03]  /*5070*/  IMAD.MOV.U32 R9, RZ, RZ, R196 ;  /* 0x000000ffff097224 */ /* 0x000fc600078e00c4 */
[----:B------:R-:W-:Y:S01]  /*5080*/  @P1 FADD.FTZ R112, R104, R112 ;  /* 0x0000007068701221 */ /* 0x000fe20000010000 */
        /* <DEDUP_REMOVED lines=9> */
.L_x_6960:
        /* <DEDUP_REMOVED lines=13> */
.L_x_6962:
[----:B------:R-:W-:Y:S05]  /*51f0*/  BSYNC.RECONVERGENT B3 ;  /* 0x0000000000037941 */ /* 0x000fea0003800200 */
.L_x_6961:
        /* <DEDUP_REMOVED lines=43> */
.L_x_6959:
[----:B------:R-:W-:Y:S05]  /*54b0*/  BSYNC.RECONVERGENT B2 ;  /* 0x0000000000027941 */ /* 0x000fea0003800200 */
.L_x_6958:
[----:B------:R-:W-:Y:S01]  /*54c0*/  I2FP.F32.U32 R9, R9 ;  /* 0x0000000900097245 */ /* 0x000fe20000201000 */
[----:B------:R-:W-:Y:S01]  /*54d0*/  IMAD.U32 R114, R116, 0x10000, RZ ;  /* 0x0001000074727824 */ /* 0x000fe200078e00ff */
[----:B------:R-:W-:Y:S01]  /*54e0*/  ISETP.NE.AND P2, PT, R147, 0x1, PT ;  /* 0x000000019300780c */ /* 0x000fe20003f45270 */
[----:B------:R-:W-:Y:S01]  /*54f0*/  BSSY.RECONVERGENT B2, `(.L_x_6963) ;  /* 0x000004a000027945 */ /* 0x000fe20003800200 */
[----:B------:R-:W-:Y:S01]  /*5500*/  LOP3.LUT R197, R197, 0xfffffff7, RZ, 0xc0, !PT ;  /* 0xfffffff7c5c57812 */ /* 0x000fe200078ec0ff */
[----:B------:R-:W-:Y:S01]  /*5510*/  FFMA.FTZ R9, R9, R184, 1.1641532182693481445e-10 ;  /* 0x2f00000009097423 */ /* 0x000fe200000100b8 */
[----:B------:R-:W-:Y:S02]  /*5520*/  HFMA2 R146, -RZ, RZ, 0, 1.1920928955078125e-07 ;  /* 0x00000002ff927431 */ /* 0x000fe400000001ff */
[----:B------:R-:W-:Y:S02]  /*5530*/  FMUL.FTZ R114, R114, R183 ;  /* 0x000000b772727220 */ /* 0x000fe40000410000 */
[----:B------:R-:W-:Y:S01]  /*5540*/  FSETP.LE.FTZ.AND P4, PT, R9, R182, PT ;  /* 0x000000b60900720b */ /* 0x000fe20003f93000 */
[----:B------:R-:W-:-:S12]  /*5550*/  IMAD.MOV.U32 R9, RZ, RZ, R196 ;  /* 0x000000ffff097224 */ /* 0x000fd800078e00c4 */
        /* <DEDUP_REMOVED lines=10> */
.L_x_6965:
        /* <DEDUP_REMOVED lines=13> */
.L_x_6967:
[----:B------:R-:W-:Y:S05]  /*56d0*/  BSYNC.RECONVERGENT B3 ;  /* 0x0000000000037941 */ /* 0x000fea0003800200 */
.L_x_6966:
        /* <DEDUP_REMOVED lines=43> */
.L_x_6964:
[----:B------:R-:W-:Y:S05]  /*5990*/  BSYNC.RECONVERGENT B2 ;  /* 0x0000000000027941 */ /* 0x000fea0003800200 */
.L_x_6963:
[----:B------:R-:W-:Y:S01]  /*59a0*/  I2FP.F32.U32 R9, R9 ;  /* 0x0000000900097245 */ /* 0x000fe20000201000 */
[----:B------:R-:W-:Y:S01]  /*59b0*/  IMAD.U32 R116, R113, 0x10000, RZ ;  /* 0x0001000071747824 */ /* 0x000fe200078e00ff */
[----:B------:R-:W-:Y:S01]  /*59c0*/  ISETP.NE.AND P3, PT, R146, 0x1, PT ;  /* 0x000000019200780c */ /* 0x000fe20003f65270 */
[----:B------:R-:W-:Y:S01]  /*59d0*/  BSSY.RECONVERGENT B2, `(.L_x_6968) ;  /* 0x000004d000027945 */ /* 0x000fe20003800200 */
[----:B------:R-:W-:Y:S01]  /*59e0*/  FSEL R113, R114, RZ, P4 ;  /* 0x000000ff72717208 */ /* 0x000fe20002000000 */
[----:B------:R-:W-:Y:S01]  /*59f0*/  FFMA.FTZ R9, R9, R184, 1.1641532182693481445e-10 ;  /* 0x2f00000009097423 */ /* 0x000fe200000100b8 */
[----:B------:R-:W-:-:S04]  /*5a00*/  FMUL.FTZ R116, R116, R183 ;  /* 0x000000b774747220 */ /* 0x000fc80000410000 */
[----:B------:R-:W-:Y:S01]  /*5a10*/  FSETP.GTU.FTZ.AND P2, PT, R9, R182, PT ;  /* 0x000000b60900720b */ /* 0x000fe20003f5c000 */
[----:B------:R-:W-:-:S03]  /*5a20*/  IMAD.MOV.U32 R9, RZ, RZ, R196 ;  /* 0x000000ffff097224 */ /* 0x000fc600078e00c4 */
[----:B------:R-:W-:Y:S02]  /*5a30*/  FSEL R116, R116, RZ, !P2 ;  /* 0x000000ff74747208 */ /* 0x000fe40005000000 */
[----:B------:R-:W-:-:S03]  /*5a40*/  SEL R199, RZ, 0x1, P2 ;  /* 0x00000001ffc77807 */ /* 0x000fc60001000000 */
[----:B------:R-:W-:Y:S01]  /*5a50*/  FADD.FTZ R113, R116, R113 ;  /* 0x0000007174717221 */ /* 0x000fe20000010000 */
[----:B------:R-:W-:-:S03]  /*5a60*/  HFMA2 R116, -RZ, RZ, 0, 1.1920928955078125e-07 ;  /* 0x00000002ff747431 */ /* 0x000fc600000001ff */
        /* <DEDUP_REMOVED lines=10> */
.L_x_6970:
        /* <DEDUP_REMOVED lines=13> */
.L_x_6972:
[----:B------:R-:W-:Y:S05]  /*5be0*/  BSYNC.RECONVERGENT B3 ;  /* 0x0000000000037941 */ /* 0x000fea0003800200 */
.L_x_6971:
        /* <DEDUP_REMOVED lines=43> */
.L_x_6969:
[----:B------:R-:W-:Y:S05]  /*5ea0*/  BSYNC.RECONVERGENT B2 ;  /* 0x0000000000027941 */ /* 0x000fea0003800200 */
.L_x_6968:
[----:B------:R-:W-:Y:S01]  /*5eb0*/  I2FP.F32.U32 R9, R9 ;  /* 0x0000000900097245 */ /* 0x000fe20000201000 */
[----:B------:R-:W-:Y:S01]  /*5ec0*/  IMAD.U32 R114, R117, 0x10000, RZ ;  /* 0x0001000075727824 */ /* 0x000fe200078e00ff */
[----:B------:R-:W-:Y:S01]  /*5ed0*/  ISETP.NE.AND P2, PT, R116, 0x1, PT ;  /* 0x000000017400780c */ /* 0x000fe20003f45270 */
[----:B------:R-:W-:Y:S01]  /*5ee0*/  BSSY.RECONVERGENT B2, `(.L_x_6973) ;  /* 0x000004b000027945 */ /* 0x000fe20003800200 */
[----:B------:R-:W-:Y:S01]  /*5ef0*/  LOP3.LUT R197, R197, 0xfffffffb, RZ, 0xc0, !PT ;  /* 0xfffffffbc5c57812 */ /* 0x000fe200078ec0ff */
[----:B------:R-:W-:Y:S01]  /*5f00*/  FFMA.FTZ R9, R9, R184, 1.1641532182693481445e-10 ;  /* 0x2f00000009097423 */ /* 0x000fe200000100b8 */
[----:B------:R-:W-:Y:S01]  /*5f10*/  PRMT R150, R117, 0x7632, R150 ;  /* 0x0000763275967816 */ /* 0x000fe20000000096 */
[----:B------:R-:W-:Y:S02]  /*5f20*/  HFMA2 R117, -RZ, RZ, 0, 1.1920928955078125e-07 ;  /* 0x00000002ff757431 */ /* 0x000fe400000001ff */
[----:B------:R-:W-:Y:S01]  /*5f30*/  FMUL.FTZ R114, R183, R114 ;  /* 0x00000072b7727220 */ /* 0x000fe20000410000 */
        /* <DEDUP_REMOVED lines=12> */
.L_x_6975:
        /* <DEDUP_REMOVED lines=13> */
.L_x_6977:
[----:B------:R-:W-:Y:S05]  /*60d0*/  BSYNC.RECONVERGENT B3 ;  /* 0x0000000000037941 */ /* 0x000fea0003800200 */
.L_x_6976:
        /* <DEDUP_REMOVED lines=43> */
.L_x_6974:
[----:B------:R-:W-:Y:S05]  /*6390*/  BSYNC.RECONVERGENT B2 ;  /* 0x0000000000027941 */ /* 0x000fea0003800200 */
.L_x_6973:
[----:B------:R-:W-:Y:S01]  /*63a0*/  I2FP.F32.U32 R9, R9 ;  /* 0x0000000900097245 */ /* 0x000fe20000201000 */
[----:B------:R-:W-:Y:S01]  /*63b0*/  IMAD.U32 R116, R101, 0x10000, RZ ;  /* 0x0001000065747824 */ /* 0x000fe200078e00ff */
[----:B------:R-:W-:Y:S01]  /*63c0*/  ISETP.NE.AND P3, PT, R117, 0x1, PT ;  /* 0x000000017500780c */ /* 0x000fe20003f65270 */
[----:B------:R-:W-:Y:S02]  /*63d0*/  BSSY.RECONVERGENT B2, `(.L_x_6978) ;  /* 0x000004d000027945 */ /* 0x000fe40003800200 */
[----:B------:R-:W-:Y:S01]  /*63e0*/  FFMA.FTZ R9, R9, R184, 1.1641532182693481445e-10 ;  /* 0x2f00000009097423 */ /* 0x000fe200000100b8 */
[----:B------:R-:W-:-:S04]  /*63f0*/  FMUL.FTZ R116, R116, R183 ;  /* 0x000000b774747220 */ /* 0x000fc80000410000 */
[----:B------:R-:W-:Y:S02]  /*6400*/  FSETP.GTU.FTZ.AND P2, PT, R9, R182, PT ;  /* 0x000000b60900720b */ /* 0x000fe40003f5c000 */
[----:B------:R-:W-:Y:S02]  /*6410*/  FSEL R9, R114, RZ, P4 ;  /* 0x000000ff72097208 */ /* 0x000fe40002000000 */
[----:B------:R-:W-:Y:S02]  /*6420*/  FSEL R116, R116, RZ, !P2 ;  /* 0x000000ff74747208 */ /* 0x000fe40005000000 */
[----:B------:R-:W-:-:S03]  /*6430*/  SEL R200, RZ, 0x1, P2 ;  /* 0x00000001ffc87807 */ /* 0x000fc60001000000 */
[----:B------:R-:W-:Y:S01]  /*6440*/  FADD.FTZ R114, R116, R9 ;  /* 0x0000000974727221 */ /* 0x000fe20000010000 */
[----:B------:R-:W-:Y:S02]  /*6450*/  HFMA2 R116, -RZ, RZ, 0, 1.1920928955078125e-07 ;  /* 0x00000002ff747431 */ /* 0x000fe400000001ff */
[----:B------:R-:W-:Y:S02]  /*6460*/  IMAD.MOV.U32 R9, RZ, RZ, R196 ;  /* 0x000000ffff097224 */ /* 0x000fe400078e00c4 */
        /* <DEDUP_REMOVED lines=10> */
.L_x_6980:
        /* <DEDUP_REMOVED lines=13> */
.L_x_6982:
[----:B------:R-:W-:Y:S05]  /*65e0*/  BSYNC.RECONVERGENT B3 ;  /* 0x0000000000037941 */ /* 0x000fea0003800200 */
.L_x_6981:
        /* <DEDUP_REMOVED lines=43> */
.L_x_6979:
[----:B------:R-:W-:Y:S05]  /*68a0*/  BSYNC.RECONVERGENT B2 ;  /* 0x0000000000027941 */ /* 0x000fea0003800200 */
.L_x_6978:
        /* <DEDUP_REMOVED lines=20> */
.L_x_6985:
        /* <DEDUP_REMOVED lines=13> */
.L_x_6987:
[----:B------:R-:W-:Y:S05]  /*6ac0*/  BSYNC.RECONVERGENT B3 ;  /* 0x0000000000037941 */ /* 0x000fea0003800200 */
.L_x_6986:
        /* <DEDUP_REMOVED lines=43> */
.L_x_6984:
[----:B------:R-:W-:Y:S05]  /*6d80*/  BSYNC.RECONVERGENT B2 ;  /* 0x0000000000027941 */ /* 0x000fea0003800200 */
.L_x_6983:
[----:B------:R-:W-:Y:S01]  /*6d90*/  I2FP.F32.U32 R9, R9 ;  /* 0x0000000900097245 */ /* 0x000fe20000201000 */
[----:B------:R-:W-:Y:S01]  /*6da0*/  IMAD.U32 R116, R115, 0x10000, RZ ;  /* 0x0001000073747824 */ /* 0x000fe200078e00ff */
[----:B------:R-:W-:Y:S01]  /*6db0*/  FSEL R115, R150, RZ, P4 ;  /* 0x000000ff96737208 */ /* 0x000fe20002000000 */
[----:B------:R-:W-:Y:S02]  /*6dc0*/  BSSY.RECONVERGENT B2, `(.L_x_6988) ;  /* 0x000004d000027945 */ /* 0x000fe40003800200 */
        /* <DEDUP_REMOVED lines=8> */
[----:B------:R-:W-:-:S03]  /*6e50*/  HFMA2 R116, -RZ, RZ, 0, 1.1920928955078125e-07 ;  /* 0x00000002ff747431 */ /* 0x000fc600000001ff */
[----:B------:R-:W-:-:S08]  /*6e60*/  @P1 FADD.FTZ R115, R107, R115 ;  /* 0x000000736b731221 */ /* 0x000fd00000010000 */
        /* <DEDUP_REMOVED lines=9> */
.L_x_6990:
        /* <DEDUP_REMOVED lines=13> */
.L_x_6992:
[----:B------:R-:W-:Y:S05]  /*6fd0*/  BSYNC.RECONVERGENT B3 ;  /* 0x0000000000037941 */ /* 0x000fea0003800200 */
.L_x_6991:
        /* <DEDUP_REMOVED lines=43> */
.L_x_6989:
[----:B------:R-:W-:Y:S05]  /*7290*/  BSYNC.RECONVERGENT B2 ;  /* 0x0000000000027941 */ /* 0x000fea0003800200 */
.L_x_6988:
[----:B------:R-:W-:Y:S01]  /*72a0*/  ISETP.NE.AND P3, PT, R116, 0x1, PT ;  /* 0x000000017400780c */ /* 0x000fe20003f65270 */
[C---:B------:R-:W-:Y:S01]  /*72b0*/  IMAD.U32 R150, R118.reuse, 0x10000, RZ ;  /* 0x0001000076967824 */ /* 0x040fe200078e00ff */
[----:B------:R-:W-:Y:S01]  /*72c0*/  I2FP.F32.U32 R9, R9 ;  /* 0x0000000900097245 */ /* 0x000fe20000201000 */
[----:B------:R-:W-:Y:S01]  /*72d0*/  BSSY.RECONVERGENT B2, `(.L_x_6993) ;  /* 0x0000049000027945 */ /* 0x000fe20003800200 */
[----:B------:R-:W-:Y:S01]  /*72e0*/  HFMA2 R117, -RZ, RZ, 0, 1.1920928955078125e-07 ;  /* 0x00000002ff757431 */ /* 0x000fe200000001ff */
[----:B------:R-:W-:Y:S01]  /*72f0*/  PRMT R118, R118, 0x7632, R118 ;  /* 0x0000763276767816 */ /* 0x000fe20000000076 */
[----:B------:R-:W-:Y:S01]  /*7300*/  FMUL.FTZ R150, R183, R150 ;  /* 0x00000096b7967220 */ /* 0x000fe20000410000 */
[----:B------:R-:W-:-:S05]  /*7310*/  FFMA.FTZ R9, R9, R184, 1.1641532182693481445e-10 ;  /* 0x2f00000009097423 */ /* 0x000fca00000100b8 */
[----:B------:R-:W-:Y:S01]  /*7320*/  FSETP.LE.FTZ.AND P2, PT, R9, R182, PT ;  /* 0x000000b60900720b */ /* 0x000fe20003f53000 */
[----:B------:R-:W-:Y:S01]  /*7330*/  IMAD.MOV.U32 R9, RZ, RZ, R196 ;  /* 0x000000ffff097224 */ /* 0x000fe200078e00c4 */
[----:B------:R-:W-:Y:S11]  /*7340*/  @!P3 BRA `(.L_x_6994) ;  /* 0x000000040004b947 */ /* 0x000ff60003800000 */
        /* <DEDUP_REMOVED lines=8> */
.L_x_6995:
        /* <DEDUP_REMOVED lines=13> */
.L_x_6997:
[----:B------:R-:W-:Y:S05]  /*74a0*/  BSYNC.RECONVERGENT B3 ;  /* 0x0000000000037941 */ /* 0x000fea0003800200 */
.L_x_6996:
        /* <DEDUP_REMOVED lines=43> */
.L_x_6994:
[----:B------:R-:W-:Y:S05]  /*7760*/  BSYNC.RECONVERGENT B2 ;  /* 0x0000000000027941 */ /* 0x000fea0003800200 */
.L_x_6993:
[----:B------:R-:W-:Y:S01]  /*7770*/  I2FP.F32.U32 R9, R9 ;  /* 0x0000000900097245 */ /* 0x000fe20000201000 */
[----:B------:R-:W-:Y:S01]  /*7780*/  IMAD.U32 R116, R102, 0x10000, RZ ;  /* 0x0001000066747824 */ /* 0x000fe200078e00ff */
[----:B------:R-:W-:Y:S01]  /*7790*/  BSSY.RECONVERGENT B2, `(.L_x_6998) ;  /* 0x000004e000027945 */ /* 0x000fe20003800200 */
[----:B------:R-:W-:Y:S02]  /*77a0*/  HFMA2 R146, -RZ, RZ, 0, 1.1920928955078125e-07 ;  /* 0x00000002ff927431 */ /* 0x000fe400000001ff */
[----:B------:R-:W-:Y:S01]  /*77b0*/  FFMA.FTZ R9, R9, R184, 1.1641532182693481445e-10 ;  /* 0x2f00000009097423 */ /* 0x000fe200000100b8 */
[----:B------:R-:W-:-:S04]  /*77c0*/  FMUL.FTZ R116, R116, R183 ;  /* 0x000000b774747220 */ /* 0x000fc80000410000 */
[----:B------:R-:W-:Y:S02]  /*77d0*/  FSETP.GTU.FTZ.AND P3, PT, R9, R182, PT ;  /* 0x000000b60900720b */ /* 0x000fe40003f7c000 */
[----:B------:R-:W-:Y:S02]  /*77e0*/  FSEL R9, R150, RZ, P2 ;  /* 0x000000ff96097208 */ /* 0x000fe40001000000 */
[----:B------:R-:W-:Y:S02]  /*77f0*/  FSEL R116, R116, RZ, !P3 ;  /* 0x000000ff74747208 */ /* 0x000fe40005800000 */
[----:B------:R-:W-:Y:S02]  /*7800*/  SEL R202, RZ, 0x1, P3 ;  /* 0x00000001ffca7807 */ /* 0x000fe40001800000 */
[----:B------:R-:W-:Y:S01]  /*7810*/  ISETP.NE.AND P3, PT, R117, 0x1, PT ;  /* 0x000000017500780c */ /* 0x000fe20003f65270 */
[----:B------:R-:W-:Y:S01]  /*7820*/  FADD.FTZ R116, R116, R9 ;  /* 0x0000000974747221 */ /* 0x000fe20000010000 */
[----:B------:R-:W-:-:S03]  /*7830*/  IMAD.MOV.U32 R9, RZ, RZ, R196 ;  /* 0x000000ffff097224 */ /* 0x000fc600078e00c4 */
        /* <DEDUP_REMOVED lines=10> */
.L_x_7000:
        /* <DEDUP_REMOVED lines=13> */
.L_x_7002:
[----:B------:R-:W-:Y:S05]  /*79b0*/  BSYNC.RECONVERGENT B3 ;  /* 0x0000000000037941 */ /* 0x000fea0003800200 */
.L_x_7001:
        /* <DEDUP_REMOVED lines=43> */
.L_x_6999:
[----:B------:R-:W-:Y:S05]  /*7c70*/  BSYNC.RECONVERGENT B2 ;  /* 0x0000000000027941 */ /* 0x000fea0003800200 */
.L_x_6998:
[----:B------:R-:W-:Y:S01]  /*7c80*/  ISETP.NE.AND P4, PT, R146, 0x1, PT ;  /* 0x000000019200780c */ /* 0x000fe20003f85270 */
[----:B------:R-:W-:Y:S01]  /*7c90*/  IMAD.U32 R118, R118, 0x10000, RZ ;  /* 0x0001000076767824 */ /* 0x000fe200078e00ff */
[----:B------:R-:W-:Y:S01]  /*7ca0*/  I2FP.F32.U32 R9, R9 ;  /* 0x0000000900097245 */ /* 0x000fe20000201000 */
[----:B------:R-:W-:Y:S01]  /*7cb0*/  BSSY.RECONVERGENT B2, `(.L_x_7003) ;  /* 0x0000048000027945 */ /* 0x000fe20003800200 */
[----:B------:R-:W-:Y:S02]  /*7cc0*/  HFMA2 R148, -RZ, RZ, 0, 1.1920928955078125e-07 ;  /* 0x00000002ff947431 */ /* 0x000fe400000001ff */
[----:B------:R-:W-:Y:S02]  /*7cd0*/  IMAD.MOV.U32 R147, RZ, RZ, R196 ;  /* 0x000000ffff937224 */ /* 0x000fe400078e00c4 */
[----:B------:R-:W-:Y:S01]  /*7ce0*/  FMUL.FTZ R117, R118, R183 ;  /* 0x000000b776757220 */ /* 0x000fe20000410000 */
[----:B------:R-:W-:-:S05]  /*7cf0*/  FFMA.FTZ R9, R9, R184, 1.1641532182693481445e-10 ;  /* 0x2f00000009097423 */ /* 0x000fca00000100b8 */
[----:B------:R-:W-:Y:S01]  /*7d00*/  FSETP.LE.FTZ.AND P3, PT, R9, R182, PT ;  /* 0x000000b60900720b */ /* 0x000fe20003f73000 */
        /* <DEDUP_REMOVED lines=9> */
.L_x_7005:
        /* <DEDUP_REMOVED lines=13> */
.L_x_7007:
[----:B------:R-:W-:Y:S05]  /*7e70*/  BSYNC.RECONVERGENT B3 ;  /* 0x0000000000037941 */ /* 0x000fea0003800200 */
.L_x_7006:
        /* <DEDUP_REMOVED lines=43> */
.L_x_7004:
[----:B------:R-:W-:Y:S05]  /*8130*/  BSYNC.RECONVERGENT B2 ;  /* 0x0000000000027941 */ /* 0x000fea0003800200 */
.L_x_7003:
        /* <DEDUP_REMOVED lines=23> */
.L_x_7010:
        /* <DEDUP_REMOVED lines=13> */
.L_x_7012:
[----:B------:R-:W-:Y:S05]  /*8380*/  BSYNC.RECONVERGENT B3 ;  /* 0x0000000000037941 */ /* 0x000fea0003800200 */
.L_x_7011:
        /* <DEDUP_REMOVED lines=43> */
.L_x_7009:
[----:B------:R-:W-:Y:S05]  /*8640*/  BSYNC.RECONVERGENT B2 ;  /* 0x0000000000027941 */ /* 0x000fea0003800200 */
.L_x_7008:
[----:B------:R-:W-:Y:S01]  /*8650*/  ISETP.NE.AND P5, PT, R118, 0x1, PT ;  /* 0x000000017600780c */ /* 0x000fe20003fa5270 */
[C---:B------:R-:W-:Y:S01]  /*8660*/  IMAD.U32 R150, R119.reuse, 0x10000, RZ ;  /* 0x0001000077967824 */ /* 0x040fe200078e00ff */
[----:B------:R-:W-:Y:S01]  /*8670*/  I2FP.F32.U32 R9, R9 ;  /* 0x0000000900097245 */ /* 0x000fe20000201000 */
[----:B------:R-:W-:Y:S01]  /*8680*/  BSSY.RECONVERGENT B2, `(.L_x_7013) ;  /* 0x0000049000027945 */ /* 0x000fe20003800200 */
[----:B------:R-:W-:Y:S01]  /*8690*/  HFMA2 R146, -RZ, RZ, 0, 1.1920928955078125e-07 ;  /* 0x00000002ff927431 */ /* 0x000fe200000001ff */
[----:B------:R-:W-:Y:S01]  /*86a0*/  PRMT R185, R119, 0x7632, R185 ;  /* 0x0000763277b97816 */ /* 0x000fe200000000b9 */
[----:B------:R-:W-:Y:S02]  /*86b0*/  IMAD.MOV.U32 R119, RZ, RZ, R196 ;  /* 0x000000ffff777224 */ /* 0x000fe400078e00c4 */
[----:B------:R-:W-:Y:S01]  /*86c0*/  FFMA.FTZ R9, R9, R184, 1.1641532182693481445e-10 ;  /* 0x2f00000009097423 */ /* 0x000fe200000100b8 */
[----:B------:R-:W-:-:S04]  /*86d0*/  FMUL.FTZ R150, R183, R150 ;  /* 0x00000096b7967220 */ /* 0x000fc80000410000 */
        /* <DEDUP_REMOVED lines=10> */
.L_x_7015:
        /* <DEDUP_REMOVED lines=13> */
.L_x_7017:
[----:B------:R-:W-:Y:S05]  /*8850*/  BSYNC.RECONVERGENT B3 ;  /* 0x0000000000037941 */ /* 0x000fea0003800200 */
.L_x_7016:
        /* <DEDUP_REMOVED lines=43> */
.L_x_7014:
[----:B------:R-:W-:Y:S05]  /*8b10*/  BSYNC.RECONVERGENT B2 ;  /* 0x0000000000027941 */ /* 0x000fea0003800200 */
.L_x_7013:
        /* <DEDUP_REMOVED lines=23> */
.L_x_7020:
        /* <DEDUP_REMOVED lines=13> */
.L_x_7022:
[----:B------:R-:W-:Y:S05]  /*8d60*/  BSYNC.RECONVERGENT B3 ;  /* 0x0000000000037941 */ /* 0x000fea0003800200 */
.L_x_7021:
        /* <DEDUP_REMOVED lines=43> */
.L_x_7019:
[----:B------:R-:W-:Y:S05]  /*9020*/  BSYNC.RECONVERGENT B2 ;  /* 0x0000000000027941 */ /* 0x000fea0003800200 */
.L_x_7018:
[----:B------:R-:W-:Y:S01]  /*9030*/  ISETP.NE.AND P6, PT, R149, 0x1, PT ;  /* 0x000000019500780c */ /* 0x000fe20003fc5270 */
[----:B------:R-:W-:Y:S01]  /*9040*/  IMAD.U32 R146, R185, 0x10000, RZ ;  /* 0x00010000b9927824 */ /* 0x000fe200078e00ff */
[----:B------:R-:W-:Y:S01]  /*9050*/  I2FP.F32.U32 R9, R9 ;  /* 0x0000000900097245 */ /* 0x000fe20000201000 */
[----:B------:R-:W-:Y:S01]  /*9060*/  BSSY.RECONVERGENT B2, `(.L_x_7023) ;  /* 0x000004a000027945 */ /* 0x000fe20003800200 */
[----:B------:R-:W-:Y:S02]  /*9070*/  IMAD.MOV.U32 R148, RZ, RZ, R196 ;  /* 0x000000ffff947224 */ /* 0x000fe400078e00c4 */
[----:B------:R-:W-:Y:S01]  /*9080*/  FMUL.FTZ R119, R146, R183 ;  /* 0x000000b792777220 */ /* 0x000fe20000410000 */
[----:B------:R-:W-:Y:S01]  /*9090*/  FFMA.FTZ R147, R9, R184, 1.1641532182693481445e-10 ;  /* 0x2f00000009937423 */ /* 0x000fe200000100b8 */
[----:B------:R-:W-:-:S04]  /*90a0*/  HFMA2 R9, -RZ, RZ, 0, 1.1920928955078125e-07 ;  /* 0x00000002ff097431 */ /* 0x000fc800000001ff */
        /* <DEDUP_REMOVED lines=10> */
.L_x_7025:
        /* <DEDUP_REMOVED lines=15> */
.L_x_7027:
[----:B------:R-:W-:Y:S05]  /*9240*/  BSYNC.RECONVERGENT B3 ;  /* 0x0000000000037941 */ /* 0x000fea0003800200 */
.L_x_7026:
        /* <DEDUP_REMOVED lines=43> */
.L_x_7024:
[----:B------:R-:W-:Y:S05]  /*9500*/  BSYNC.RECONVERGENT B2 ;  /* 0x0000000000027941 */ /* 0x000fea0003800200 */
.L_x_7023:
[----:B------:R-:W-:Y:S01]  /*9510*/  I2FP.F32.U32 R147, R148 ;  /* 0x0000009400937245 */ /* 0x000fe20000201000 */
[----:B------:R-:W-:Y:S01]  /*9520*/  IMAD.U32 R146, R145, 0x10000, RZ ;  /* 0x0001000091927824 */ /* 0x000fe200078e00ff */
[----:B------:R-:W-:-:S03]  /*9530*/  FSEL R119, R119, RZ, P5 ;  /* 0x000000ff77777208 */ /* 0x000fc60002800000 */
[----:B------:R-:W-:Y:S01]  /*9540*/  FFMA.FTZ R147, R147, R184, 1.1641532182693481445e-10 ;  /* 0x2f00000093937423 */ /* 0x000fe200000100b8 */
[----:B------:R-:W-:-:S04]  /*9550*/  FMUL.FTZ R146, R146, R183 ;  /* 0x000000b792927220 */ /* 0x000fc80000410000 */
[----:B------:R-:W-:-:S04]  /*9560*/  FSETP.GTU.FTZ.AND P6, PT, R147, R182, PT ;  /* 0x000000b69300720b */ /* 0x000fc80003fdc000 */
[----:B------:R-:W-:Y:S02]  /*9570*/  FSEL R146, R146, RZ, !P6 ;  /* 0x000000ff92927208 */ /* 0x000fe40007000000 */
[----:B------:R-:W-:-:S03]  /*9580*/  SEL R205, RZ, 0x1, P6 ;  /* 0x00000001ffcd7807 */ /* 0x000fc60003000000 */
[----:B------:R-:W-:-:S04]  /*9590*/  FADD.FTZ R119, R146, R119 ;  /* 0x0000007792777221 */ /* 0x000fc80000010000 */
[----:B------:R-:W-:-:S07]  /*95a0*/  @P1 FADD.FTZ R119, R111, R119 ;  /* 0x000000776f771221 */ /* 0x000fce0000010000 */
.L_x_6947:
        /* <DEDUP_REMOVED lines=10> */
[----:B------:R-:W-:Y:S02]  /*9650*/  LOP3.LUT P1, RZ, R197, 0x10, RZ, 0xc0, !PT ;  /* 0x00000010c5ff7812 */ /* 0x000fe4000782c0ff */
[----:B------:R-:W-:Y:S02]  /*9660*/  SEL R182, RZ, 0x100, !P3 ;  /* 0x00000100ffb67807 */ /* 0x000fe40005800000 */
        /* <DEDUP_REMOVED lines=8> */
[----:B-1----:R-:W-:Y:S02]  /*96f0*/  IMAD.WIDE.U32 R146, R207, 0x8, R146 ;  /* 0x00000008cf927825 */ /* 0x002fe400078e0092 */
        /* <DEDUP_REMOVED lines=23> */
.L_x_7028:
[----:B------:R-:W-:Y:S02]  /*9870*/  IMAD.MOV.U32 R195, RZ, RZ, R144 ;  /* 0x000000ffffc37224 */ /* 0x000fe400078e0090 */
[----:B------:R-:W-:-:S07]  /*9880*/  VIADD R183, R207, 0x20 ;  /* 0x00000020cfb77836 */ /* 0x000fce0000000000 */
.L_x_6905:
[----:B------:R-:W-:Y:S05]  /*9890*/  BSYNC.RECONVERGENT B1 ;  /* 0x0000000000017941 */ /* 0x000fea0003800200 */
.L_x_6904:
[----:B------:R-:W-:Y:S01]  /*98a0*/  ISETP.GE.U32.AND P0, PT, R0, 0x40, PT ;  /* 0x000000400000780c */ /* 0x000fe20003f06070 */
[----:B------:R-:W-:Y:S01]  /*98b0*/  BSSY.RECONVERGENT B1, `(.L_x_7029) ;  /* 0x00007cc000017945 */ /* 0x000fe20003800200 */
[----:B------:R-:W-:-:S11]  /*98c0*/  LOP3.LUT R197, R197, 0xffffff7f, RZ, 0xc0, !PT ;  /* 0xffffff7fc5c57812 */ /* 0x000fd600078ec0ff */
[----:B------:R-:W-:Y:S01]  /*98d0*/  @P0 LOP3.LUT R197, R197, 0x80, RZ, 0xfc, !PT ;  /* 0x00000080c5c50812 */ /* 0x000fe200078efcff */
[----:B------:R-:W-:Y:S06]  /*98e0*/  @!P0 BRA `(.L_x_7030) ;  /* 0x0000007c00208947 */ /* 0x000fec0003800000 */
[----:B------:R-:W-:Y:S01]  /*98f0*/  ISETP.NE.U32.AND P0, PT, RZ, UR10, PT ;  /* 0x0000000aff007c0c */ /* 0x000fe2000bf05070 */
[----:B------:R-:W2:Y:S01]  /*9900*/  LDC.64 R124, c[0x0][0x390] ;  /* 0x0000e400ff7c7b82 */ /* 0x000ea20000000a00 */
[----:B------:R-:W-:Y:S02]  /*9910*/  ISETP.NE.U32.AND P1, PT, RZ, UR12, PT ;  /* 0x0000000cff007c0c */ /* 0x000fe4000bf25070 */
[----:B------:R-:W-:Y:S02]  /*9920*/  ISETP.NE.AND.EX P0, PT, RZ, UR11, PT, P0 ;  /* 0x0000000bff007c0c */ /* 0x000fe4000bf05300 */
[----:B------:R-:W-:-:S11]  /*9930*/  ISETP.NE.AND.EX P1, PT, RZ, UR13, PT, P1 ;  /* 0x0000000dff007c0c */ /* 0x000fd6000bf25310 */
[----:B------:R-:W3:Y:S08]  /*9940*/  @P0 LDC.64 R122, c[0x0][0x398] ;  /* 0x0000e600ff7a0b82 */ /* 0x000ef00000000a00 */
[----:B------:R-:W4:Y:S01]  /*9950*/  @P1 LDC.64 R120, c[0x0][0x3a0] ;  /* 0x0000e800ff781b82 */ /* 0x000f220000000a00 */
[----:B--2---:R-:W-:-:S06]  /*9960*/  IMAD.WIDE.U32 R124, R183, 0x10, R124 ;  /* 0x00000010b77c7825 */ /* 0x004fcc00078e007c */
[----:B------:R-:W5:Y:S01]  /*9970*/  LDG.E.128 R124, desc[UR8][R124.64] ;  /* 0x000000087c7c7981 */ /* 0x000f62000c1e1d00 */
[----:B---3--:R-:W-:-:S05]  /*9980*/  @P0 IMAD.WIDE.U32 R122, R183, 0x10, R122 ;  /* 0x00000010b77a0825 */ /* 0x008fca00078e007a */
[----:B------:R2:W5:Y:S01]  /*9990*/  @P0 LDG.E.128 R100, desc[UR8][R122.64] ;  /* 0x000000087a640981 */ /* 0x000562000c1e1d00 */
[----:B----4-:R-:W-:-:S05]  /*99a0*/  @P1 IMAD.WIDE.U32 R120, R183, 0x20, R120 ;  /* 0x00000020b7781825 */ /* 0x010fca00078e0078 */
[----:B------:R2:W5:Y:S04]  /*99b0*/  @P1 LDG.E.128 R104, desc[UR8][R120.64] ;  /* 0x0000000878681981 */ /* 0x000568000c1e1d00 */
[----:B------:R2:W5:Y:S01]  /*99c0*/  @P1 LDG.E.128 R108, desc[UR8][R120.64+0x10] ;  /* 0x00001008786c1981 */ /* 0x000562000c1e1d00 */
[----:B------:R-:W-:Y:S05]  /*99d0*/  @!P0 BRA `(.L_x_7031) ;  /* 0x0000005000048947 */ /* 0x000fea0003800000 */
[----:B------:R-:W-:Y:S01]  /*99e0*/  ISETP.NE.AND P2, PT, R9, 0x1, PT ;  /* 0x000000010900780c */ /* 0x000fe20003f45270 */
[----:B------:R-:W-:Y:S01]  /*99f0*/  BSSY.RECONVERGENT B2, `(.L_x_7032) ;  /* 0x000004c000027945 */ /* 0x000fe20003800200 */
[----:B------:R-:W-:Y:S01]  /*9a00*/  HFMA2 R144, -RZ, RZ, 0, 1.1920928955078125e-07 ;  /* 0x00000002ff907431 */ /* 0x000fe200000001ff */
[----:B0----5:R-:W-:Y:S01]  /*9a10*/  PRMT R150, R103, 0x7632, R150 ;  /* 0x0000763267967816 */ /* 0x021fe20000000096 */
[----:B--2---:R-:W-:Y:S01]  /*9a20*/  IMAD.MOV.U32 R120, RZ, RZ, R196 ;  /* 0x000000ffff787224 */ /* 0x004fe200078e00c4 */
        /* <DEDUP_REMOVED lines=15> */
.L_x_7034:
[----:B------:R-:W-:Y:S01]  /*9b20*/  IADD3 R5, PT, PT, R5, 0x1, RZ ;  /* 0x0000000105057810 */ /* 0x000fe20007ffe0ff */
[----:B------:R-:W-:Y:S03]  /*9b30*/  BSSY.RECONVERGENT B3, `(.L_x_7035) ;  /* 0x000000c000037945 */ /* 0x000fe60003800200 */
[C---:B------:R-:W-:Y:S01]  /*9b40*/  ISETP.NE.AND P2, PT, R5.reuse, RZ, PT ;  /* 0x000000ff0500720c */ /* 0x040fe20003f45270 */
[----:B-1----:R-:W-:-:S12]  /*9b50*/  IMAD.WIDE.U32 R146, R5, -0x2daee0ad, RZ ;  /* 0xd2511f5305927825 */ /* 0x002fd800078e00ff */
        /* <DEDUP_REMOVED lines=9> */
.L_x_7036:
[----:B------:R-:W-:Y:S05]  /*9bf0*/  BSYNC.RECONVERGENT B3 ;  /* 0x0000000000037941 */ /* 0x000fea0003800200 */
.L_x_7035:
        /* <DEDUP_REMOVED lines=43> */
.L_x_7033:
[----:B------:R-:W-:Y:S05]  /*9eb0*/  BSYNC.RECONVERGENT B2 ;  /* 0x0000000000027941 */ /* 0x000fea0003800200 */
.L_x_7032:
[----:B------:R-:W0:Y:S01]  /*9ec0*/  LDC R151, c[0x0][0x404] ;  /* 0x00010100ff977b82 */ /* 0x000e220000000800 */
[----:B------:R-:W-:Y:S01]  /*9ed0*/  I2FP.F32.U32 R120, R120 ;  /* 0x0000007800787245 */ /* 0x000fe20000201000 */
[----:B------:R-:W-:Y:S01]  /*9ee0*/  IMAD.MOV.U32 R185, RZ, RZ, 0x2f800000 ;  /* 0x2f800000ffb97424 */ /* 0x000fe200078e00ff */
[----:B------:R-:W-:Y:S01]  /*9ef0*/  ISETP.NE.AND P2, PT, R144, 0x1, PT ;  /* 0x000000019000780c */ /* 0x000fe20003f45270 */
[----:B------:R-:W-:Y:S01]  /*9f00*/  BSSY.RECONVERGENT B2, `(.L_x_7037) ;  /* 0x000004d000027945 */ /* 0x000fe20003800200 */
[----:B------:R-:W-:Y:S01]  /*9f10*/  SHF.L.U32 R9, R124, 0x10, RZ ;  /* 0x000000107c097819 */ /* 0x000fe200000006ff */
[----:B------:R-:W-:Y:S01]  /*9f20*/  FFMA.FTZ R120, R120, R185, 1.1641532182693481445e-10 ;  /* 0x2f00000078787423 */ /* 0x000fe200000100b9 */
[----:B------:R-:W-:Y:S01]  /*9f30*/  LOP3.LUT R197, R197, 0xffffffef, RZ, 0xc0, !PT ;  /* 0xffffffefc5c57812 */ /* 0x000fe200078ec0ff */
[----:B------:R-:W2:Y:S01]  /*9f40*/  LDC R184, c[0x0][0x408] ;  /* 0x00010200ffb87b82 */ /* 0x000ea20000000800 */
[----:B------:R-:W-:Y:S01]  /*9f50*/  PRMT R124, R124, 0x7632, R124 ;  /* 0x000076327c7c7816 */ /* 0x000fe2000000007c */
[----:B------:R-:W-:-:S02]  /*9f60*/  IMAD.MOV.U32 R145, RZ, RZ, 0x2 ;  /* 0x00000002ff917424 */ /* 0x000fc400078e00ff */
[----:B------:R-:W-:Y:S01]  /*9f70*/  IMAD.MOV.U32 R122, RZ, RZ, R196 ;  /* 0x000000ffff7a7224 */ /* 0x000fe200078e00c4 */
[----:B0-----:R-:W-:Y:S01]  /*9f80*/  FSETP.LE.FTZ.AND P4, PT, R120, R151, PT ;  /* 0x000000977800720b */ /* 0x001fe20003f93000 */
[----:B--2---:R-:W-:-:S12]  /*9f90*/  FMUL.FTZ R120, R9, R184 ;  /* 0x000000b809787220 */ /* 0x004fd80000410000 */
        /* <DEDUP_REMOVED lines=10> */
.L_x_7039:
[----:B------:R-:W-:Y:S01]  /*a040*/  VIADD R5, R5, 0x1 ;  /* 0x0000000105057836 */ /* 0x000fe20000000000 */
[----:B------:R-:W-:Y:S03]  /*a050*/  BSSY.RECONVERGENT B3, `(.L_x_7040) ;  /* 0x000000c000037945 */ /* 0x000fe60003800200 */
[C---:B-1----:R-:W-:Y:S01]  /*a060*/  IMAD.WIDE.U32 R146, R5.reuse, -0x2daee0ad, RZ ;  /* 0xd2511f5305927825 */ /* 0x042fe200078e00ff */
        /* <DEDUP_REMOVED lines=10> */
.L_x_7041:
[----:B------:R-:W-:Y:S05]  /*a110*/  BSYNC.RECONVERGENT B3 ;  /* 0x0000000000037941 */ /* 0x000fea0003800200 */
.L_x_7040:
        /* <DEDUP_REMOVED lines=43> */
.L_x_7038:
[----:B------:R-:W-:Y:S05]  /*a3d0*/  BSYNC.RECONVERGENT B2 ;  /* 0x0000000000027941 */ /* 0x000fea0003800200 */
.L_x_7037:
[----:B------:R-:W-:Y:S01]  /*a3e0*/  I2FP.F32.U32 R122, R122 ;  /* 0x0000007a007a7245 */ /* 0x000fe20000201000 */
[----:B------:R-:W-:Y:S01]  /*a3f0*/  BSSY.RECONVERGENT B2, `(.L_x_7042) ;  /* 0x000004f000027945 */ /* 0x000fe20003800200 */
[----:B------:R-:W-:Y:S02]  /*a400*/  SHF.L.U32 R9, R100, 0x10, RZ ;  /* 0x0000001064097819 */ /* 0x000fe400000006ff */
[----:B------:R-:W-:Y:S01]  /*a410*/  ISETP.NE.AND P3, PT, R145, 0x1, PT ;  /* 0x000000019100780c */ /* 0x000fe20003f65270 */
[----:B------:R-:W-:Y:S02]  /*a420*/  FFMA.FTZ R122, R122, R185, 1.1641532182693481445e-10 ;  /* 0x2f0000007a7a7423 */ /* 0x000fe400000100b9 */
[----:B------:R-:W-:Y:S01]  /*a430*/  FMUL.FTZ R144, R9, R184 ;  /* 0x000000b809907220 */ /* 0x000fe20000410000 */
[----:B------:R-:W-:Y:S02]  /*a440*/  FSEL R9, R120, RZ, P4 ;  /* 0x000000ff78097208 */ /* 0x000fe40002000000 */
[----:B------:R-:W-:-:S04]  /*a450*/  FSETP.GTU.FTZ.AND P2, PT, R122, R151, PT ;  /* 0x000000977a00720b */ /* 0x000fc80003f5c000 */
[----:B------:R-:W-:Y:S01]  /*a460*/  FSEL R120, R144, RZ, !P2 ;  /* 0x000000ff90787208 */ /* 0x000fe20005000000 */
[----:B------:R-:W-:Y:S01]  /*a470*/  IMAD.MOV.U32 R144, RZ, RZ, 0x2 ;  /* 0x00000002ff907424 */ /* 0x000fe200078e00ff */
        /* <DEDUP_REMOVED lines=13> */
.L_x_7044:
        /* <DEDUP_REMOVED lines=13> */
.L_x_7046:
[----:B------:R-:W-:Y:S05]  /*a620*/  BSYNC.RECONVERGENT B3 ;  /* 0x0000000000037941 */ /* 0x000fea0003800200 */
.L_x_7045:
        /* <DEDUP_REMOVED lines=43> */
.L_x_7043:
[----:B------:R-:W-:Y:S05]  /*a8e0*/  BSYNC.RECONVERGENT B2 ;  /* 0x0000000000027941 */ /* 0x000fea0003800200 */
.L_x_7042:
[----:B------:R-:W-:Y:S01]  /*a8f0*/  I2FP.F32.U32 R122, R9 ;  /* 0x00000009007a7245 */ /* 0x000fe20000201000 */
[----:B------:R-:W-:Y:S01]  /*a900*/  BSSY.RECONVERGENT B2, `(.L_x_7047) ;  /* 0x000004c000027945 */ /* 0x000fe20003800200 */
[----:B------:R-:W-:Y:S01]  /*a910*/  ISETP.NE.AND P2, PT, R144, 0x1, PT ;  /* 0x000000019000780c */ /* 0x000fe20003f45270 */
[----:B------:R-:W-:Y:S01]  /*a920*/  IMAD.MOV.U32 R145, RZ, RZ, 0x2 ;  /* 0x00000002ff917424 */ /* 0x000fe200078e00ff */
[----:B------:R-:W-:Y:S01]  /*a930*/  SHF.L.U32 R9, R124, 0x10, RZ ;  /* 0x000000107c097819 */ /* 0x000fe200000006ff */
[----:B------:R-:W-:Y:S01]  /*a940*/  FFMA.FTZ R122, R122, R185, 1.1641532182693481445e-10 ;  /* 0x2f0000007a7a7423 */ /* 0x000fe200000100b9 */
[----:B------:R-:W-:Y:S01]  /*a950*/  LOP3.LUT R197, R197, 0xfffffff7, RZ, 0xc0, !PT ;  /* 0xfffffff7c5c57812 */ /* 0x000fe200078ec0ff */
[----:B------:R-:W-:-:S03]  /*a960*/  IMAD.MOV.U32 R124, RZ, RZ, R196 ;  /* 0x000000ffff7c7224 */ /* 0x000fc600078e00c4 */
[----:B------:R-:W-:Y:S01]  /*a970*/  FSETP.LE.FTZ.AND P4, PT, R122, R151, PT ;  /* 0x000000977a00720b */ /* 0x000fe20003f93000 */
[----:B------:R-:W-:-:S12]  /*a980*/  FMUL.FTZ R122, R9, R184 ;  /* 0x000000b8097a7220 */ /* 0x000fd80000410000 */
        /* <DEDUP_REMOVED lines=10> */
.L_x_7049:
        /* <DEDUP_REMOVED lines=13> */
.L_x_7051:
[----:B------:R-:W-:Y:S05]  /*ab00*/  BSYNC.RECONVERGENT B3 ;  /* 0x0000000000037941 */ /* 0x000fea0003800200 */
.L_x_7050:
        /* <DEDUP_REMOVED lines=43> */
.L_x_7048:
[----:B------:R-:W-:Y:S05]  /*adc0*/  BSYNC.RECONVERGENT B2 ;  /* 0x0000000000027941 */ /* 0x000fea0003800200 */
.L_x_7047:
[----:B------:R-:W-:Y:S01]  /*add0*/  I2FP.F32.U32 R124, R124 ;  /* 0x0000007c007c7245 */ /* 0x000fe20000201000 */
[----:B------:R-:W-:Y:S01]  /*ade0*/  BSSY.RECONVERGENT B2, `(.L_x_7052) ;  /* 0x000004f000027945 */ /* 0x000fe20003800200 */
[----:B------:R-:W-:Y:S01]  /*adf0*/  SHF.L.U32 R121, R121, 0x10, RZ ;  /* 0x0000001079797819 */ /* 0x000fe200000006ff */
[----:B------:R-:W-:Y:S01]  /*ae00*/  IMAD.MOV.U32 R9, RZ, RZ, R196 ;  /* 0x000000ffff097224 */ /* 0x000fe200078e00c4 */
[----:B------:R-:W-:Y:S01]  /*ae10*/  ISETP.NE.AND P3, PT, R145, 0x1, PT ;  /* 0x000000019100780c */ /* 0x000fe20003f65270 */
[----:B------:R-:W-:Y:S01]  /*ae20*/  FFMA.FTZ R124, R124, R185, 1.1641532182693481445e-10 ;  /* 0x2f0000007c7c7423 */ /* 0x000fe200000100b9 */
[----:B------:R-:W-:Y:S01]  /*ae30*/  FSEL R122, R122, RZ, P4 ;  /* 0x000000ff7a7a7208 */ /* 0x000fe20002000000 */
[----:B------:R-:W-:-:S03]  /*ae40*/  FMUL.FTZ R121, R121, R184 ;  /* 0x000000b879797220 */ /* 0x000fc60000410000 */
[----:B------:R-:W-:Y:S01]  /*ae50*/  FSETP.GTU.FTZ.AND P2, PT, R124, R151, PT ;  /* 0x000000977c00720b */ /* 0x000fe20003f5c000 */
[----:B------:R-:W-:-:S03]  /*ae60*/  IMAD.MOV.U32 R124, RZ, RZ, 0x2 ;  /* 0x00000002ff7c7424 */ /* 0x000fc600078e00ff */
[----:B------:R-:W-:Y:S02]  /*ae70*/  FSEL R121, R121, RZ, !P2 ;  /* 0x000000ff79797208 */ /* 0x000fe40005000000 */
[----:B------:R-:W-:-:S03]  /*ae80*/  SEL R199, RZ, 0x1, P2 ;  /* 0x00000001ffc77807 */ /* 0x000fc60001000000 */
[----:B------:R-:W-:-:S04]  /*ae90*/  FADD.FTZ R121, R121, R122 ;  /* 0x0000007a79797221 */ /* 0x000fc80000010000 */
        /* <DEDUP_REMOVED lines=10> */
.L_x_7054:
        /* <DEDUP_REMOVED lines=13> */
.L_x_7056:
[----:B------:R-:W-:Y:S05]  /*b010*/  BSYNC.RECONVERGENT B3 ;  /* 0x0000000000037941 */ /* 0x000fea0003800200 */
.L_x_7055:
        /* <DEDUP_REMOVED lines=43> */
.L_x_7053:
[----:B------:R-:W-:Y:S05]  /*b2d0*/  BSYNC.RECONVERGENT B2 ;  /* 0x0000000000027941 */ /* 0x000fea0003800200 */
.L_x_7052:
[----:B------:R-:W-:Y:S01]  /*b2e0*/  I2FP.F32.U32 R122, R9 ;  /* 0x00000009007a7245 */ /* 0x000fe20000201000 */
[----:B------:R-:W-:Y:S01]  /*b2f0*/  BSSY.RECONVERGENT B2, `(.L_x_7057) ;  /* 0x000004d000027945 */ /* 0x000fe20003800200 */
[----:B------:R-:W-:Y:S01]  /*b300*/  ISETP.NE.AND P2, PT, R124, 0x1, PT ;  /* 0x000000017c00780c */ /* 0x000fe20003f45270 */
[----:B------:R-:W-:Y:S01]  /*b310*/  IMAD.MOV.U32 R144, RZ, RZ, 0x2 ;  /* 0x00000002ff907424 */ /* 0x000fe200078e00ff */
[----:B------:R-:W-:Y:S01]  /*b320*/  SHF.L.U32 R9, R125, 0x10, RZ ;  /* 0x000000107d097819 */ /* 0x000fe200000006ff */
[----:B------:R-:W-:Y:S01]  /*b330*/  FFMA.FTZ R122, R122, R185, 1.1641532182693481445e-10 ;  /* 0x2f0000007a7a7423 */ /* 0x000fe200000100b9 */
[----:B------:R-:W-:Y:S02]  /*b340*/  LOP3.LUT R197, R197, 0xfffffffb, RZ, 0xc0, !PT ;  /* 0xfffffffbc5c57812 */ /* 0x000fe400078ec0ff */
[----:B-1----:R-:W-:Y:S01]  /*b350*/  PRMT R148, R125, 0x7632, R148 ;  /* 0x000076327d947816 */ /* 0x002fe20000000094 */
[----:B------:R-:W-:Y:S01]  /*b360*/  IMAD.MOV.U32 R125, RZ, RZ, R196 ;  /* 0x000000ffff7d7224 */ /* 0x000fe200078e00c4 */
        /* <DEDUP_REMOVED lines=12> */
.L_x_7059:
        /* <DEDUP_REMOVED lines=13> */
.L_x_7061:
[----:B------:R-:W-:Y:S05]  /*b500*/  BSYNC.RECONVERGENT B3 ;  /* 0x0000000000037941 */ /* 0x000fea0003800200 */
.L_x_7060:
        /* <DEDUP_REMOVED lines=43> */
.L_x_7058:
[----:B------:R-:W-:Y:S05]  /*b7c0*/  BSYNC.RECONVERGENT B2 ;  /* 0x0000000000027941 */ /* 0x000fea0003800200 */
.L_x_7057:
[----:B------:R-:W-:Y:S01]  /*b7d0*/  I2FP.F32.U32 R124, R125 ;  /* 0x0000007d007c7245 */ /* 0x000fe20000201000 */
[----:B------:R-:W-:Y:S01]  /*b7e0*/  BSSY.RECONVERGENT B2, `(.L_x_7062) ;  /* 0x000004f000027945 */ /* 0x000fe20003800200 */
[----:B------:R-:W-:Y:S01]  /*b7f0*/  SHF.L.U32 R9, R101, 0x10, RZ ;  /* 0x0000001065097819 */ /* 0x000fe200000006ff */
[----:B------:R-:W-:Y:S02]  /*b800*/  IMAD.MOV.U32 R145, RZ, RZ, 0x2 ;  /* 0x00000002ff917424 */ /* 0x000fe400078e00ff */
[----:B------:R-:W-:Y:S02]  /*b810*/  FFMA.FTZ R124, R124, R185, 1.1641532182693481445e-10 ;  /* 0x2f0000007c7c7423 */ /* 0x000fe400000100b9 */
[----:B------:R-:W-:Y:S01]  /*b820*/  FMUL.FTZ R125, R9, R184 ;  /* 0x000000b8097d7220 */ /* 0x000fe20000410000 */
[----:B------:R-:W-:Y:S02]  /*b830*/  FSEL R9, R122, RZ, P4 ;  /* 0x000000ff7a097208 */ /* 0x000fe40002000000 */
[----:B------:R-:W-:-:S04]  /*b840*/  FSETP.GTU.FTZ.AND P2, PT, R124, R151, PT ;  /* 0x000000977c00720b */ /* 0x000fc80003f5c000 */
        /* <DEDUP_REMOVED lines=15> */
.L_x_7064:
        /* <DEDUP_REMOVED lines=13> */
.L_x_7066:
[----:B------:R-:W-:Y:S05]  /*ba10*/  BSYNC.RECONVERGENT B3 ;  /* 0x0000000000037941 */ /* 0x000fea0003800200 */
.L_x_7065:
        /* <DEDUP_REMOVED lines=43> */
.L_x_7063:
[----:B------:R-:W-:Y:S05]  /*bcd0*/  BSYNC.RECONVERGENT B2 ;  /* 0x0000000000027941 */ /* 0x000fea0003800200 */
.L_x_7062:
        /* <DEDUP_REMOVED lines=9> */
[----:B------:R-:W-:-:S13]  /*bd70*/  FSETP.LE.FTZ.AND P4, PT, R124, R151, PT ;  /* 0x000000977c00720b */ /* 0x000fda0003f93000 */
        /* <DEDUP_REMOVED lines=10> */
.L_x_7069:
        /* <DEDUP_REMOVED lines=13> */
.L_x_7071:
[----:B------:R-:W-:Y:S05]  /*bef0*/  BSYNC.RECONVERGENT B3 ;  /* 0x0000000000037941 */ /* 0x000fea0003800200 */
.L_x_7070:
        /* <DEDUP_REMOVED lines=43> */
.L_x_7068:
[----:B------:R-:W-:Y:S05]  /*c1b0*/  BSYNC.RECONVERGENT B2 ;  /* 0x0000000000027941 */ /* 0x000fea0003800200 */
.L_x_7067:
[----:B------:R-:W-:Y:S01]  /*c1c0*/  I2FP.F32.U32 R124, R125 ;  /* 0x0000007d007c7245 */ /* 0x000fe20000201000 */
[----:B------:R-:W-:Y:S01]  /*c1d0*/  BSSY.RECONVERGENT B2, `(.L_x_7072) ;  /* 0x000004f000027945 */ /* 0x000fe20003800200 */
[----:B------:R-:W-:Y:S01]  /*c1e0*/  SHF.L.U32 R123, R123, 0x10, RZ ;  /* 0x000000107b7b7819 */ /* 0x000fe200000006ff */
[----:B------:R-:W-:Y:S01]  /*c1f0*/  IMAD.MOV.U32 R145, RZ, RZ, 0x2 ;  /* 0x00000002ff917424 */ /* 0x000fe200078e00ff */
[----:B------:R-:W-:Y:S01]  /*c200*/  FSEL R148, R148, RZ, P4 ;  /* 0x000000ff94947208 */ /* 0x000fe20002000000 */
[----:B------:R-:W-:Y:S01]  /*c210*/  FFMA.FTZ R124, R124, R185, 1.1641532182693481445e-10 ;  /* 0x2f0000007c7c7423 */ /* 0x000fe200000100b9 */
[----:B------:R-:W-:Y:S02]  /*c220*/  IMAD.MOV.U32 R9, RZ, RZ, R196 ;  /* 0x000000ffff097224 */ /* 0x000fe400078e00c4 */
[----:B------:R-:W-:Y:S02]  /*c230*/  FMUL.FTZ R123, R123, R184 ;  /* 0x000000b87b7b7220 */ /* 0x000fe40000410000 */
[----:B------:R-:W-:-:S04]  /*c240*/  FSETP.GTU.FTZ.AND P2, PT, R124, R151, PT ;  /* 0x000000977c00720b */ /* 0x000fc80003f5c000 */
[----:B------:R-:W-:Y:S02]  /*c250*/  FSEL R123, R123, RZ, !P2 ;  /* 0x000000ff7b7b7208 */ /* 0x000fe40005000000 */
[----:B------:R-:W-:Y:S02]  /*c260*/  SEL R201, RZ, 0x1, P2 ;  /* 0x00000001ffc97807 */ /* 0x000fe40001000000 */
[----:B------:R-:W-:Y:S01]  /*c270*/  ISETP.NE.AND P2, PT, R144, 0x1, PT ;  /* 0x000000019000780c */ /* 0x000fe20003f45270 */
[----:B------:R-:W-:-:S04]  /*c280*/  FADD.FTZ R123, R123, R148 ;  /* 0x000000947b7b7221 */ /* 0x000fc80000010000 */
        /* <DEDUP_REMOVED lines=10> */
.L_x_7074:
        /* <DEDUP_REMOVED lines=13> */
.L_x_7076:
[----:B------:R-:W-:Y:S05]  /*c400*/  BSYNC.RECONVERGENT B3 ;  /* 0x0000000000037941 */ /* 0x000fea0003800200 */
.L_x_7075:
        /* <DEDUP_REMOVED lines=43> */
.L_x_7073:
[----:B------:R-:W-:Y:S05]  /*c6c0*/  BSYNC.RECONVERGENT B2 ;  /* 0x0000000000027941 */ /* 0x000fea0003800200 */
.L_x_7072:
[----:B------:R-:W-:Y:S01]  /*c6d0*/  ISETP.NE.AND P3, PT, R145, 0x1, PT ;  /* 0x000000019100780c */ /* 0x000fe20003f65270 */
[----:B------:R-:W-:Y:S01]  /*c6e0*/  BSSY.RECONVERGENT B2, `(.L_x_7077) ;  /* 0x000004b000027945 */ /* 0x000fe20003800200 */
[----:B------:R-:W-:Y:S01]  /*c6f0*/  I2FP.F32.U32 R124, R9 ;  /* 0x00000009007c7245 */ /* 0x000fe20000201000 */
[----:B------:R-:W-:Y:S01]  /*c700*/  IMAD.MOV.U32 R144, RZ, RZ, 0x2 ;  /* 0x00000002ff907424 */ /* 0x000fe200078e00ff */
[C---:B------:R-:W-:Y:S01]  /*c710*/  SHF.L.U32 R9, R126.reuse, 0x10, RZ ;  /* 0x000000107e097819 */ /* 0x040fe200000006ff */
[----:B------:R-:W-:Y:S01]  /*c720*/  IMAD.MOV.U32 R125, RZ, RZ, R196 ;  /* 0x000000ffff7d7224 */ /* 0x000fe200078e00c4 */
[----:B------:R-:W-:Y:S01]  /*c730*/  PRMT R126, R126, 0x7632, R126 ;  /* 0x000076327e7e7816 */ /* 0x000fe2000000007e */
[----:B------:R-:W-:Y:S02]  /*c740*/  FFMA.FTZ R124, R124, R185, 1.1641532182693481445e-10 ;  /* 0x2f0000007c7c7423 */ /* 0x000fe400000100b9 */
[----:B------:R-:W-:-:S03]  /*c750*/  FMUL.FTZ R148, R9, R184 ;  /* 0x000000b809947220 */ /* 0x000fc60000410000 */
[----:B------:R-:W-:Y:S01]  /*c760*/  FSETP.LE.FTZ.AND P2, PT, R124, R151, PT ;  /* 0x000000977c00720b */ /* 0x000fe20003f53000 */
        /* <DEDUP_REMOVED lines=9> */
.L_x_7079:
        /* <DEDUP_REMOVED lines=13> */
.L_x_7081:
[----:B------:R-:W-:Y:S05]  /*c8d0*/  BSYNC.RECONVERGENT B3 ;  /* 0x0000000000037941 */ /* 0x000fea0003800200 */
.L_x_7080:
        /* <DEDUP_REMOVED lines=43> */
.L_x_7078:
[----:B------:R-:W-:Y:S05]  /*cb90*/  BSYNC.RECONVERGENT B2 ;  /* 0x0000000000027941 */ /* 0x000fea0003800200 */
.L_x_7077:
[----:B------:R-:W-:Y:S01]  /*cba0*/  I2FP.F32.U32 R124, R125 ;  /* 0x0000007d007c7245 */ /* 0x000fe20000201000 */
[----:B------:R-:W-:Y:S01]  /*cbb0*/  BSSY.RECONVERGENT B2, `(.L_x_7082) ;  /* 0x000004f000027945 */ /* 0x000fe20003800200 */
[----:B------:R-:W-:Y:S01]  /*cbc0*/  SHF.L.U32 R9, R102, 0x10, RZ ;  /* 0x0000001066097819 */ /* 0x000fe200000006ff */
[----:B------:R-:W-:Y:S02]  /*cbd0*/  IMAD.MOV.U32 R145, RZ, RZ, 0x2 ;  /* 0x00000002ff917424 */ /* 0x000fe400078e00ff */
[----:B------:R-:W-:Y:S02]  /*cbe0*/  FFMA.FTZ R124, R124, R185, 1.1641532182693481445e-10 ;  /* 0x2f0000007c7c7423 */ /* 0x000fe400000100b9 */
[----:B------:R-:W-:-:S03]  /*cbf0*/  FMUL.FTZ R9, R9, R184 ;  /* 0x000000b809097220 */ /* 0x000fc60000410000 */
[----:B------:R-:W-:-:S04]  /*cc00*/  FSETP.GTU.FTZ.AND P3, PT, R124, R151, PT ;  /* 0x000000977c00720b */ /* 0x000fc80003f7c000 */
[----:B------:R-:W-:Y:S02]  /*cc10*/  FSEL R124, R9, RZ, !P3 ;  /* 0x000000ff097c7208 */ /* 0x000fe40005800000 */
[----:B------:R-:W-:Y:S02]  /*cc20*/  SEL R202, RZ, 0x1, P3 ;  /* 0x00000001ffca7807 */ /* 0x000fe40001800000 */
[----:B------:R-:W-:Y:S02]  /*cc30*/  ISETP.NE.AND P3, PT, R144, 0x1, PT ;  /* 0x000000019000780c */ /* 0x000fe40003f65270 */
[----:B------:R-:W-:-:S05]  /*cc40*/  FSEL R9, R148, RZ, P2 ;  /* 0x000000ff94097208 */ /* 0x000fca0001000000 */
[----:B------:R-:W-:Y:S01]  /*cc50*/  FADD.FTZ R124, R124, R9 ;  /* 0x000000097c7c7221 */ /* 0x000fe20000010000 */
[----:B------:R-:W-:-:S03]  /*cc60*/  IMAD.MOV.U32 R9, RZ, RZ, R196 ;  /* 0x000000ffff097224 */ /* 0x000fc600078e00c4 */
[----:B------:R-:W-:Y:S02]  /*cc70*/  @P1 FADD.FTZ R124, R108, R124 ;  /* 0x0000007c6c7c1221 */ /* 0x000fe40000010000 */
        /* <DEDUP_REMOVED lines=9> */
.L_x_7084:
        /* <DEDUP_REMOVED lines=13> */
.L_x_7086:
[----:B------:R-:W-:Y:S05]  /*cde0*/  BSYNC.RECONVERGENT B3 ;  /* 0x0000000000037941 */ /* 0x000fea0003800200 */
.L_x_7085:
        /* <DEDUP_REMOVED lines=43> */
.L_x_7083:
[----:B------:R-:W-:Y:S05]  /*d0a0*/  BSYNC.RECONVERGENT B2 ;  /* 0x0000000000027941 */ /* 0x000fea0003800200 */
.L_x_7082:
[----:B------:R-:W-:Y:S01]  /*d0b0*/  ISETP.NE.AND P4, PT, R145, 0x1, PT ;  /* 0x000000019100780c */ /* 0x000fe20003f85270 */
[----:B------:R-:W-:Y:S01]  /*d0c0*/  BSSY.RECONVERGENT B2, `(.L_x_7087) ;  /* 0x000004a000027945 */ /* 0x000fe20003800200 */
[----:B------:R-:W-:Y:S01]  /*d0d0*/  I2FP.F32.U32 R144, R9 ;  /* 0x0000000900907245 */ /* 0x000fe20000201000 */
[----:B------:R-:W-:Y:S01]  /*d0e0*/  IMAD.MOV.U32 R146, RZ, RZ, 0x2 ;  /* 0x00000002ff927424 */ /* 0x000fe200078e00ff */
[----:B------:R-:W-:Y:S01]  /*d0f0*/  SHF.L.U32 R125, R126, 0x10, RZ ;  /* 0x000000107e7d7819 */ /* 0x000fe200000006ff */
[----:B------:R-:W-:Y:S02]  /*d100*/  IMAD.MOV.U32 R9, RZ, RZ, R196 ;  /* 0x000000ffff097224 */ /* 0x000fe400078e00c4 */
        /* <DEDUP_REMOVED lines=12> */
.L_x_7089:
        /* <DEDUP_REMOVED lines=13> */
.L_x_7091:
[----:B------:R-:W-:Y:S05]  /*d2a0*/  BSYNC.RECONVERGENT B3 ;  /* 0x0000000000037941 */ /* 0x000fea0003800200 */
.L_x_7090:
        /* <DEDUP_REMOVED lines=43> */
.L_x_7088:
[----:B------:R-:W-:Y:S05]  /*d560*/  BSYNC.RECONVERGENT B2 ;  /* 0x0000000000027941 */ /* 0x000fea0003800200 */
.L_x_7087:
[----:B------:R-:W-:Y:S01]  /*d570*/  I2FP.F32.U32 R126, R9 ;  /* 0x00000009007e7245 */ /* 0x000fe20000201000 */
[----:B------:R-:W-:Y:S01]  /*d580*/  BSSY.RECONVERGENT B2, `(.L_x_7092) ;  /* 0x000004f000027945 */ /* 0x000fe20003800200 */
[----:B------:R-:W-:Y:S01]  /*d590*/  SHF.L.U32 R203, R203, 0x10, RZ ;  /* 0x00000010cbcb7819 */ /* 0x000fe200000006ff */
[----:B------:R-:W-:Y:S02]  /*d5a0*/  IMAD.MOV.U32 R144, RZ, RZ, 0x2 ;  /* 0x00000002ff907424 */ /* 0x000fe400078e00ff */
[----:B------:R-:W-:Y:S02]  /*d5b0*/  FFMA.FTZ R126, R126, R185, 1.1641532182693481445e-10 ;  /* 0x2f0000007e7e7423 */ /* 0x000fe400000100b9 */
[----:B------:R-:W-:-:S03]  /*d5c0*/  FMUL.FTZ R203, R203, R184 ;  /* 0x000000b8cbcb7220 */ /* 0x000fc60000410000 */
        /* <DEDUP_REMOVED lines=17> */
.L_x_7094:
        /* <DEDUP_REMOVED lines=13> */
.L_x_7096:
[----:B------:R-:W-:Y:S05]  /*d7b0*/  BSYNC.RECONVERGENT B3 ;  /* 0x0000000000037941 */ /* 0x000fea0003800200 */
.L_x_7095:
        /* <DEDUP_REMOVED lines=43> */
.L_x_7093:
[----:B------:R-:W-:Y:S05]  /*da70*/  BSYNC.RECONVERGENT B2 ;  /* 0x0000000000027941 */ /* 0x000fea0003800200 */
.L_x_7092:
[----:B------:R-:W-:Y:S01]  /*da80*/  ISETP.NE.AND P5, PT, R144, 0x1, PT ;  /* 0x000000019000780c */ /* 0x000fe20003fa5270 */
[----:B------:R-:W-:Y:S01]  /*da90*/  BSSY.RECONVERGENT B2, `(.L_x_7097) ;  /* 0x000004b000027945 */ /* 0x000fe20003800200 */
[----:B------:R-:W-:Y:S01]  /*daa0*/  I2FP.F32.U32 R126, R9 ;  /* 0x00000009007e7245 */ /* 0x000fe20000201000 */
[----:B------:R-:W-:Y:S01]  /*dab0*/  IMAD.MOV.U32 R145, RZ, RZ, 0x2 ;  /* 0x00000002ff917424 */ /* 0x000fe200078e00ff */
[C---:B------:R-:W-:Y:S02]  /*dac0*/  SHF.L.U32 R9, R127.reuse, 0x10, RZ ;  /* 0x000000107f097819 */ /* 0x040fe400000006ff */
[----:B------:R-:W-:Y:S01]  /*dad0*/  PRMT R195, R127, 0x7632, R195 ;  /* 0x000076327fc37816 */ /* 0x000fe200000000c3 */
[----:B------:R-:W-:Y:S01]  /*dae0*/  FFMA.FTZ R126, R126, R185, 1.1641532182693481445e-10 ;  /* 0x2f0000007e7e7423 */ /* 0x000fe200000100b9 */
[----:B------:R-:W-:Y:S02]  /*daf0*/  IMAD.MOV.U32 R127, RZ, RZ, R196 ;  /* 0x000000ffff7f7224 */ /* 0x000fe400078e00c4 */
[----:B------:R-:W-:-:S02]  /*db00*/  FMUL.FTZ R148, R9, R184 ;  /* 0x000000b809947220 */ /* 0x000fc40000410000 */
        /* <DEDUP_REMOVED lines=10> */
.L_x_7099:
        /* <DEDUP_REMOVED lines=13> */
.L_x_7101:
[----:B------:R-:W-:Y:S05]  /*dc80*/  BSYNC.RECONVERGENT B3 ;  /* 0x0000000000037941 */ /* 0x000fea0003800200 */
.L_x_7100:
        /* <DEDUP_REMOVED lines=43> */
.L_x_7098:
[----:B------:R-:W-:Y:S05]  /*df40*/  BSYNC.RECONVERGENT B2 ;  /* 0x0000000000027941 */ /* 0x000fea0003800200 */
.L_x_7097:
        /* <DEDUP_REMOVED lines=23> */
.L_x_7104:
        /* <DEDUP_REMOVED lines=13> */
.L_x_7106:
[----:B------:R-:W-:Y:S05]  /*e190*/  BSYNC.RECONVERGENT B3 ;  /* 0x0000000000037941 */ /* 0x000fea0003800200 */
.L_x_7105:
        /* <DEDUP_REMOVED lines=43> */
.L_x_7103:
[----:B------:R-:W-:Y:S05]  /*e450*/  BSYNC.RECONVERGENT B2 ;  /* 0x0000000000027941 */ /* 0x000fea0003800200 */
.L_x_7102:
        /* <DEDUP_REMOVED lines=18> */
.L_x_7109:
        /* <DEDUP_REMOVED lines=15> */
.L_x_7111:
[----:B------:R-:W-:Y:S05]  /*e670*/  BSYNC.RECONVERGENT B3 ;  /* 0x0000000000037941 */ /* 0x000fea0003800200 */
.L_x_7110:
        /* <DEDUP_REMOVED lines=43> */
.L_x_7108:
[----:B------:R-:W-:Y:S05]  /*e930*/  BSYNC.RECONVERGENT B2 ;  /* 0x0000000000027941 */ /* 0x000fea0003800200 */
.L_x_7107:
[----:B------:R-:W-:Y:S02]  /*e940*/  I2FP.F32.U32 R144, R145 ;  /* 0x0000009100907245 */ /* 0x000fe40000201000 */
[----:B------:R-:W-:-:S03]  /*e950*/  SHF.L.U32 R145, R150, 0x10, RZ ;  /* 0x0000001096917819 */ /* 0x000fc600000006ff */
[----:B------:R-:W-:Y:S02]  /*e960*/  FFMA.FTZ R144, R144, R185, 1.1641532182693481445e-10 ;  /* 0x2f00000090907423 */ /* 0x000fe400000100b9 */
[----:B------:R-:W-:-:S03]  /*e970*/  FMUL.FTZ R145, R145, R184 ;  /* 0x000000b891917220 */ /* 0x000fc60000410000 */
[----:B------:R-:W-:Y:S02]  /*e980*/  FSETP.GTU.FTZ.AND P6, PT, R144, R151, PT ;  /* 0x000000979000720b */ /* 0x000fe40003fdc000 */
[----:B------:R-:W-:Y:S02]  /*e990*/  FSEL R144, R127, RZ, P5 ;  /* 0x000000ff7f907208 */ /* 0x000fe40002800000 */
[----:B------:R-:W-:Y:S02]  /*e9a0*/  FSEL R145, R145, RZ, !P6 ;  /* 0x000000ff91917208 */ /* 0x000fe40007000000 */
[----:B------:R-:W-:-:S03]  /*e9b0*/  SEL R205, RZ, 0x1, P6 ;  /* 0x00000001ffcd7807 */ /* 0x000fc60003000000 */
[----:B------:R-:W-:-:S04]  /*e9c0*/  FADD.FTZ R127, R145, R144 ;  /* 0x00000090917f7221 */ /* 0x000fc80000010000 */
[----:B------:R-:W-:Y:S01]  /*e9d0*/  @P1 FADD.FTZ R127, R111, R127 ;  /* 0x0000007f6f7f1221 */ /* 0x000fe20000010000 */
[----:B------:R-:W-:Y:S06]  /*e9e0*/  BRA `(.L_x_7112) ;  /* 0x0000002800287947 */ /* 0x000fec0003800000 */
.L_x_7031:
        /* <DEDUP_REMOVED lines=16> */
.L_x_7115:
        /* <DEDUP_REMOVED lines=13> */
.L_x_7117:
[----:B------:R-:W-:Y:S05]  /*ebc0*/  BSYNC.RECONVERGENT B3 ;  /* 0x0000000000037941 */ /* 0x000fea0003800200 */
.L_x_7116:
        /* <DEDUP_REMOVED lines=43> */
.L_x_7114:
[----:B------:R-:W-:Y:S05]  /*ee80*/  BSYNC.RECONVERGENT B2 ;  /* 0x0000000000027941 */ /* 0x000fea0003800200 */
.L_x_7113:
[----:B------:R-:W2:Y:S01]  /*ee90*/  LDC R144, c[0x0][0x404] ;  /* 0x00010100ff907b82 */ /* 0x000ea20000000800 */
[----:B01----:R-:W-:Y:S01]  /*eea0*/  HFMA2 R146, -RZ, RZ, 0.1171875, 0 ;  /* 0x2f800000ff927431 */ /* 0x003fe200000001ff */
[----:B------:R-:W-:Y:S01]  /*eeb0*/  I2FP.F32.U32 R9, R120 ;  /* 0x0000007800097245 */ /* 0x000fe20000201000 */
[----:B------:R-:W-:Y:S01]  /*eec0*/  BSSY.RECONVERGENT B2, `(.L_x_7118) ;  /* 0x000004c000027945 */ /* 0x000fe20003800200 */
[----:B------:R-:W-:Y:S01]  /*eed0*/  ISETP.NE.AND P2, PT, R121, 0x1, PT ;  /* 0x000000017900780c */ /* 0x000fe20003f45270 */
[C---:B-----5:R-:W-:Y:S01]  /*eee0*/  IMAD.U32 R145, R124.reuse, 0x10000, RZ ;  /* 0x000100007c917824 */ /* 0x060fe200078e00ff */
[----:B------:R-:W-:Y:S01]  /*eef0*/  LOP3.LUT R197, R197, 0xffffffef, RZ, 0xc0, !PT ;  /* 0xffffffefc5c57812 */ /* 0x000fe200078ec0ff */
[----:B------:R-:W-:Y:S01]  /*ef00*/  IMAD.MOV.U32 R120, RZ, RZ, 0x2 ;  /* 0x00000002ff787424 */ /* 0x000fe200078e00ff */
[----:B------:R-:W-:Y:S01]  /*ef10*/  PRMT R124, R124, 0x7632, R124 ;  /* 0x000076327c7c7816 */ /* 0x000fe2000000007c */
[----:B------:R-:W-:-:S05]  /*ef20*/  FFMA.FTZ R9, R9, R146, 1.1641532182693481445e-10 ;  /* 0x2f00000009097423 */ /* 0x000fca0000010092 */
[----:B--2---:R-:W-:Y:S02]  /*ef30*/  FSETP.LE.FTZ.AND P3, PT, R9, R144, PT ;  /* 0x000000900900720b */ /* 0x004fe40003f73000 */
        /* <DEDUP_REMOVED lines=11> */
.L_x_7120:
        /* <DEDUP_REMOVED lines=13> */
.L_x_7122:
[----:B------:R-:W-:Y:S05]  /*f0c0*/  BSYNC.RECONVERGENT B3 ;  /* 0x0000000000037941 */ /* 0x000fea0003800200 */
.L_x_7121:
        /* <DEDUP_REMOVED lines=42> */
[----:B------:R-:W-:-:S07]  /*f370*/  HFMA2 R120, -RZ, RZ, 0, 0 ;  /* 0x00000000ff787431 */ /* 0x000fce00000001ff */
.L_x_7119:
[----:B------:R-:W-:Y:S05]  /*f380*/  BSYNC.RECONVERGENT B2 ;  /* 0x0000000000027941 */ /* 0x000fea0003800200 */
.L_x_7118:
[----:B------:R-:W-:Y:S01]  /*f390*/  I2FP.F32.U32 R9, R9 ;  /* 0x0000000900097245 */ /* 0x000fe20000201000 */
[----:B------:R-:W-:Y:S01]  /*f3a0*/  BSSY.RECONVERGENT B2, `(.L_x_7123) ;  /* 0x000004b000027945 */ /* 0x000fe20003800200 */
[----:B------:R-:W-:Y:S01]  /*f3b0*/  ISETP.NE.AND P2, PT, R120, 0x1, PT ;  /* 0x000000017800780c */ /* 0x000fe20003f45270 */
[----:B------:R-:W-:Y:S01]  /*f3c0*/  IMAD.U32 R148, R124, 0x10000, RZ ;  /* 0x000100007c947824 */ /* 0x000fe200078e00ff */
[----:B------:R-:W-:Y:S01]  /*f3d0*/  LOP3.LUT R197, R197, 0xfffffff7, RZ, 0xc0, !PT ;  /* 0xfffffff7c5c57812 */ /* 0x000fe200078ec0ff */
[----:B------:R-:W-:Y:S01]  /*f3e0*/  FFMA.FTZ R9, R9, R146, 1.1641532182693481445e-10 ;  /* 0x2f00000009097423 */ /* 0x000fe20000010092 */
[----:B------:R-:W-:-:S04]  /*f3f0*/  IMAD.MOV.U32 R121, RZ, RZ, 0x2 ;  /* 0x00000002ff797424 */ /* 0x000fc800078e00ff */
[----:B------:R-:W-:Y:S02]  /*f400*/  FSETP.LE.FTZ.AND P3, PT, R9, R144, PT ;  /* 0x000000900900720b */ /* 0x000fe40003f73000 */
        /* <DEDUP_REMOVED lines=11> */
.L_x_7125:
        /* <DEDUP_REMOVED lines=13> */
.L_x_7127:
[----:B------:R-:W-:Y:S05]  /*f590*/  BSYNC.RECONVERGENT B3 ;  /* 0x0000000000037941 */ /* 0x000fea0003800200 */
.L_x_7126:
        /* <DEDUP_REMOVED lines=43> */
.L_x_7124:
[----:B------:R-:W-:Y:S05]  /*f850*/  BSYNC.RECONVERGENT B2 ;  /* 0x0000000000027941 */ /* 0x000fea0003800200 */
.L_x_7123:
[----:B------:R-:W-:Y:S01]  /*f860*/  I2FP.F32.U32 R9, R9 ;  /* 0x0000000900097245 */ /* 0x000fe20000201000 */
[----:B------:R-:W-:Y:S01]  /*f870*/  BSSY.RECONVERGENT B2, `(.L_x_7128) ;  /* 0x000004c000027945 */ /* 0x000fe20003800200 */
[----:B------:R-:W-:Y:S01]  /*f880*/  ISETP.NE.AND P2, PT, R121, 0x1, PT ;  /* 0x000000017900780c */ /* 0x000fe20003f45270 */
[----:B------:R-:W-:Y:S01]  /*f890*/  IMAD.U32 R147, R125, 0x10000, RZ ;  /* 0x000100007d937824 */ /* 0x000fe200078e00ff */
[----:B------:R-:W-:Y:S01]  /*f8a0*/  LOP3.LUT R197, R197, 0xfffffffb, RZ, 0xc0, !PT ;  /* 0xfffffffbc5c57812 */ /* 0x000fe200078ec0ff */
[----:B------:R-:W-:Y:S01]  /*f8b0*/  FFMA.FTZ R9, R9, R146, 1.1641532182693481445e-10 ;  /* 0x2f00000009097423 */ /* 0x000fe20000010092 */
[----:B------:R-:W-:Y:S01]  /*f8c0*/  PRMT R150, R125, 0x7632, R150 ;  /* 0x000076327d967816 */ /* 0x000fe20000000096 */
[----:B------:R-:W-:-:S03]  /*f8d0*/  IMAD.MOV.U32 R120, RZ, RZ, 0x2 ;  /* 0x00000002ff787424 */ /* 0x000fc600078e00ff */
        /* <DEDUP_REMOVED lines=12> */
.L_x_7130:
        /* <DEDUP_REMOVED lines=13> */
.L_x_7132:
[----:B------:R-:W-:Y:S05]  /*fa70*/  BSYNC.RECONVERGENT B3 ;  /* 0x0000000000037941 */ /* 0x000fea0003800200 */
.L_x_7131:
        /* <DEDUP_REMOVED lines=43> */
.L_x_7129:
[----:B------:R-:W-:Y:S05]  /*fd30*/  BSYNC.RECONVERGENT B2 ;  /* 0x0000000000027941 */ /* 0x000fea0003800200 */
.L_x_7128:
        /* <DEDUP_REMOVED lines=19> */
.L_x_7135:
        /* <DEDUP_REMOVED lines=13> */
.L_x_7137:
[----:B------:R-:W-:Y:S05]  /*ff40*/  BSYNC.RECONVERGENT B3 ;  /* 0x0000000000037941 */ /* 0x000fea0003800200 */
.L_x_7136:
        /* <DEDUP_REMOVED lines=43> */
.L_x_7134:
[----:B------:R-:W-:Y:S05]  /*10200*/  BSYNC.RECONVERGENT B2 ;  /* 0x0000000000027941 */ /* 0x000fea0003800200 */
.L_x_7133:
        /* <DEDUP_REMOVED lines=18> */
.L_x_7140:
        /* <DEDUP_REMOVED lines=13> */
.L_x_7142:
[----:B------:R-:W-:Y:S05]  /*10400*/  BSYNC.RECONVERGENT B3 ;  /* 0x0000000000037941 */ /* 0x000fea0003800200 */
.L_x_7141:
        /* <DEDUP_REMOVED lines=43> */
.L_x_7139:
[----:B------:R-:W-:Y:S05]  /*106c0*/  BSYNC.RECONVERGENT B2 ;  /* 0x0000000000027941 */ /* 0x000fea0003800200 */
.L_x_7138:
        /* <DEDUP_REMOVED lines=17> */
.L_x_7145:
        /* <DEDUP_REMOVED lines=13> */
.L_x_7147:
[----:B------:R-:W-:Y:S05]  /*108b0*/  BSYNC.RECONVERGENT B3 ;  /* 0x0000000000037941 */ /* 0x000fea0003800200 */
.L_x_7146:
        /* <DEDUP_REMOVED lines=43> */
.L_x_7144:
[----:B------:R-:W-:Y:S05]  /*10b70*/  BSYNC.RECONVERGENT B2 ;  /* 0x0000000000027941 */ /* 0x000fea0003800200 */
.L_x_7143:
[----:B------:R-:W-:Y:S01]  /*10b80*/  ISETP.NE.AND P5, PT, R123, 0x1, PT ;  /* 0x000000017b00780c */ /* 0x000fe20003fa5270 */
[----:B------:R-:W-:Y:S01]  /*10b90*/  BSSY.RECONVERGENT B2, `(.L_x_7148) ;  /* 0x000004a000027945 */ /* 0x000fe20003800200 */
[----:B------:R-:W-:Y:S01]  /*10ba0*/  I2FP.F32.U32 R9, R121 ;  /* 0x0000007900097245 */ /* 0x000fe20000201000 */
[C---:B------:R-:W-:Y:S01]  /*10bb0*/  IMAD.U32 R151, R127.reuse, 0x10000, RZ ;  /* 0x000100007f977824 */ /* 0x040fe200078e00ff */
[----:B------:R-:W-:Y:S02]  /*10bc0*/  PRMT R127, R127, 0x7632, R127 ;  /* 0x000076327f7f7816 */ /* 0x000fe4000000007f */
[----:B------:R-:W-:Y:S01]  /*10bd0*/  MOV R122, R196 ;  /* 0x000000c4007a7202 */ /* 0x000fe20000000f00 */
[----:B------:R-:W-:Y:S01]  /*10be0*/  FFMA.FTZ R121, R9, R146, 1.1641532182693481445e-10 ;  /* 0x2f00000009797423 */ /* 0x000fe20000010092 */
[----:B------:R-:W-:-:S04]  /*10bf0*/  IMAD.MOV.U32 R9, RZ, RZ, 0x2 ;  /* 0x00000002ff097424 */ /* 0x000fc800078e00ff */
        /* <DEDUP_REMOVED lines=10> */
.L_x_7150:
        /* <DEDUP_REMOVED lines=13> */
.L_x_7152:
[----:B------:R-:W-:Y:S05]  /*10d70*/  BSYNC.RECONVERGENT B3 ;  /* 0x0000000000037941 */ /* 0x000fea0003800200 */
.L_x_7151:
        /* <DEDUP_REMOVED lines=43> */
.L_x_7149:
[----:B------:R-:W-:Y:S05]  /*11030*/  BSYNC.RECONVERGENT B2 ;  /* 0x0000000000027941 */ /* 0x000fea0003800200 */
.L_x_7148:
[----:B------:R-:W-:Y:S01]  /*11040*/  P2R R123, PR, RZ, 0x2 ;  /* 0x00000002ff7b7803 */ /* 0x000fe20000000000 */
[----:B------:R-:W-:Y:S01]  /*11050*/  FMUL.FTZ R145, R145, UR5 ;  /* 0x0000000591917c20 */ /* 0x000fe20008410000 */
[----:B------:R-:W-:Y:S01]  /*11060*/  I2FP.F32.U32 R121, R122 ;  /* 0x0000007a00797245 */ /* 0x000fe20000201000 */
[----:B------:R-:W-:Y:S01]  /*11070*/  FMUL.FTZ R150, R150, UR5 ;  /* 0x0000000596967c20 */ /* 0x000fe20008410000 */
[----:B------:R-:W-:Y:S01]  /*11080*/  LOP3.LUT P1, RZ, R197, 0x10, RZ, 0xc0, !PT ;  /* 0x00000010c5ff7812 */ /* 0x000fe2000782c0ff */
[----:B------:R-:W-:Y:S01]  /*11090*/  IMAD.U32 R127, R127, 0x10000, RZ ;  /* 0x000100007f7f7824 */ /* 0x000fe200078e00ff */
[----:B------:R-:W-:Y:S01]  /*110a0*/  LOP3.LUT P5, RZ, R197, 0x2, RZ, 0xc0, !PT ;  /* 0x00000002c5ff7812 */ /* 0x000fe200078ac0ff */
[----:B------:R-:W-:Y:S01]  /*110b0*/  FFMA.FTZ R185, R121, R146, 1.1641532182693481445e-10 ;  /* 0x2f00000079b97423 */ /* 0x000fe20000010092 */
[----:B------:R-:W-:Y:S01]  /*110c0*/  FSEL R120, R145, RZ, P1 ;  /* 0x000000ff91787208 */ /* 0x000fe20000800000 */
[----:B------:R-:W-:Y:S01]  /*110d0*/  FMUL.FTZ R148, R148, UR5 ;  /* 0x0000000594947c20 */ /* 0x000fe20008410000 */
[----:B------:R-:W-:Y:S01]  /*110e0*/  ISETP.NE.AND P1, PT, R123, RZ, PT ;  /* 0x000000ff7b00720c */ /* 0x000fe20003f25270 */
[----:B------:R-:W-:Y:S01]  /*110f0*/  FMUL.FTZ R151, R151, UR5 ;  /* 0x0000000597977c20 */ /* 0x000fe20008410000 */
[----:B------:R-:W-:Y:S01]  /*11100*/  P2R R124, PR, RZ, 0x1 ;  /* 0x00000001ff7c7803 */ /* 0x000fe20000000000 */
[----:B------:R-:W-:Y:S01]  /*11110*/  FMUL.FTZ R125, R126, UR5 ;  /* 0x000000057e7d7c20 */ /* 0x000fe20008410000 */
[----:B------:R-:W-:Y:S01]  /*11120*/  LOP3.LUT P0, RZ, R197, 0x8, RZ, 0xc0, !PT ;  /* 0x00000008c5ff7812 */ /* 0x000fe2000780c0ff */
[----:B------:R-:W-:Y:S01]  /*11130*/  FMUL.FTZ R149, R149, UR5 ;  /* 0x0000000595957c20 */ /* 0x000fe20008410000 */
[----:B------:R-:W-:Y:S01]  /*11140*/  FMUL.FTZ R147, R147, UR5 ;  /* 0x0000000593937c20 */ /* 0x000fe20008410000 */
[----:B------:R-:W-:Y:S01]  /*11150*/  FMUL.FTZ R127, R127, UR5 ;  /* 0x000000057f7f7c20 */ /* 0x000fe20008410000 */
[----:B------:R-:W-:-:S02]  /*11160*/  FSEL R123, R150, RZ, P5 ;  /* 0x000000ff967b7208 */ /* 0x000fc40002800000 */
[----:B------:R-:W-:Y:S02]  /*11170*/  LOP3.LUT P6, RZ, R197, 0x4, RZ, 0xc0, !PT ;  /* 0x00000004c5ff7812 */ /* 0x000fe400078cc0ff */
[----:B------:R-:W-:Y:S01]  /*11180*/  FSETP.GTU.FTZ.AND P5, PT, R185, R144, PT ;  /* 0x00000090b900720b */ /* 0x000fe20003fbc000 */
[----:B------:R-:W-:Y:S01]  /*11190*/  @P1 FADD.FTZ R120, R104, R120 ;  /* 0x0000007868781221 */ /* 0x000fe20000010000 */
[----:B------:R-:W-:Y:S01]  /*111a0*/  FSEL R121, R148, RZ, P0 ;  /* 0x000000ff94797208 */ /* 0x000fe20000000000 */
[----:B------:R-:W-:Y:S01]  /*111b0*/  @P1 FADD.FTZ R123, R107, R123 ;  /* 0x0000007b6b7b1221 */ /* 0x000fe20000010000 */
[----:B------:R-:W-:Y:S02]  /*111c0*/  ISETP.NE.AND P0, PT, R124, RZ, PT ;  /* 0x000000ff7c00720c */ /* 0x000fe40003f05270 */
[----:B------:R-:W-:Y:S01]  /*111d0*/  FSEL R126, R151, RZ, P4 ;  /* 0x000000ff977e7208 */ /* 0x000fe20002000000 */
[----:B------:R-:W-:Y:S01]  /*111e0*/  @P1 FADD.FTZ R121, R105, R121 ;  /* 0x0000007969791221 */ /* 0x000fe20000010000 */
[----:B------:R-:W-:-:S02]  /*111f0*/  FSEL R125, R125, RZ, P3 ;  /* 0x000000ff7d7d7208 */ /* 0x000fc40001800000 */
[----:B------:R-:W-:Y:S01]  /*11200*/  FSEL R122, R147, RZ, P6 ;  /* 0x000000ff937a7208 */ /* 0x000fe20003000000 */
[----:B------:R-:W-:Y:S01]  /*11210*/  @P1 FADD.FTZ R126, R110, R126 ;  /* 0x0000007e6e7e1221 */ /* 0x000fe20000010000 */
[----:B------:R-:W-:Y:S01]  /*11220*/  FSEL R124, R149, RZ, P2 ;  /* 0x000000ff957c7208 */ /* 0x000fe20001000000 */
[----:B------:R-:W-:Y:S01]  /*11230*/  @P1 FADD.FTZ R125, R109, R125 ;  /* 0x0000007d6d7d1221 */ /* 0x000fe20000010000 */
[----:B------:R-:W-:Y:S01]  /*11240*/  FSEL R127, R127, RZ, !P5 ;  /* 0x000000ff7f7f7208 */ /* 0x000fe20006800000 */
[----:B------:R-:W-:Y:S01]  /*11250*/  @P1 FADD.FTZ R122, R106, R122 ;  /* 0x0000007a6a7a1221 */ /* 0x000fe20000010000 */
[----:B------:R-:W-:Y:S01]  /*11260*/  PLOP3.LUT P5, PT, P5, PT, PT, 0x8, 0x80 ;  /* 0x000000000080781c */ /* 0x000fe20002fae170 */
[----:B------:R-:W-:Y:S02]  /*11270*/  @P1 FADD.FTZ R124, R108, R124 ;  /* 0x0000007c6c7c1221 */ /* 0x000fe40000010000 */
[----:B------:R-:W-:-:S10]  /*11280*/  @P1 FADD.FTZ R127, R111, R127 ;  /* 0x0000007f6f7f1221 */ /* 0x000fd40000010000 */
.L_x_7112:
        /* <DEDUP_REMOVED lines=44> */
.L_x_7153:
[----:B------:R-:W-:Y:S01]  /*11550*/  MOV R195, R182 ;  /* 0x000000b600c37202 */ /* 0x000fe20000000f00 */
[----:B------:R-:W-:-:S07]  /*11560*/  VIADD R183, R183, 0x20 ;  /* 0x00000020b7b77836 */ /* 0x000fce0000000000 */
.L_x_7030:
[----:B------:R-:W-:Y:S05]  /*11570*/  BSYNC.RECONVERGENT B1 ;  /* 0x0000000000017941 */ /* 0x000fea0003800200 */
.L_x_7029:
        /* <DEDUP_REMOVED lines=22> */
[----:B0----5:R-:W-:Y:S01]  /*116e0*/  PRMT R150, R103, 0x7632, R150 ;  /* 0x0000763267967816 */ /* 0x021fe20000000096 */
[----:B-1----:R-:W-:Y:S01]  /*116f0*/  IMAD.MOV.U32 R144, RZ, RZ, 0x2 ;  /* 0x00000002ff907424 */ /* 0x002fe200078e00ff */
[----:B------:R-:W-:Y:S01]  /*11700*/  PRMT R203, R102, 0x7632, R203 ;  /* 0x0000763266cb7816 */ /* 0x000fe200000000cb */
[----:B------:R-:W-:Y:S01]  /*11710*/  IMAD.MOV.U32 R182, RZ, RZ, R195 ;  /* 0x000000ffffb67224 */ /* 0x000fe200078e00c3 */
[----:B--2---:R-:W-:Y:S02]  /*11720*/  PRMT R131, R101, 0x7632, R131 ;  /* 0x0000763265837816 */ /* 0x004fe40000000083 */
        /* <DEDUP_REMOVED lines=13> */
.L_x_7159:
        /* <DEDUP_REMOVED lines=13> */
.L_x_7161:
[----:B------:R-:W-:Y:S05]  /*118d0*/  BSYNC.RECONVERGENT B3 ;  /* 0x0000000000037941 */ /* 0x000fea0003800200 */
.L_x_7160:
        /* <DEDUP_REMOVED lines=43> */
.L_x_7158:
[----:B------:R-:W-:Y:S05]  /*11b90*/  BSYNC.RECONVERGENT B2 ;  /* 0x0000000000027941 */ /* 0x000fea0003800200 */
.L_x_7157:
[----:B------:R-:W0:Y:S01]  /*11ba0*/  LDC R151, c[0x0][0x404] ;  /* 0x00010100ff977b82 */ /* 0x000e220000000800 */
[----:B------:R-:W-:Y:S01]  /*11bb0*/  I2FP.F32.U32 R128, R128 ;  /* 0x0000008000807245 */ /* 0x000fe20000201000 */
[----:B------:R-:W-:Y:S01]  /*11bc0*/  IMAD.MOV.U32 R185, RZ, RZ, 0x2f800000 ;  /* 0x2f800000ffb97424 */ /* 0x000fe200078e00ff */
[----:B------:R-:W-:Y:S01]  /*11bd0*/  ISETP.NE.AND P2, PT, R144, 0x1, PT ;  /* 0x000000019000780c */ /* 0x000fe20003f45270 */
[----:B------:R-:W-:Y:S01]  /*11be0*/  IMAD.U32 R9, R132, 0x10000, RZ ;  /* 0x0001000084097824 */ /* 0x000fe200078e00ff */
[----:B------:R-:W-:Y:S01]  /*11bf0*/  LOP3.LUT R197, R197, 0xffffffef, RZ, 0xc0, !PT ;  /* 0xffffffefc5c57812 */ /* 0x000fe200078ec0ff */
[----:B------:R-:W-:Y:S01]  /*11c00*/  FFMA.FTZ R128, R128, R185, 1.1641532182693481445e-10 ;  /* 0x2f00000080807423 */ /* 0x000fe200000100b9 */
[----:B------:R-:W-:Y:S01]  /*11c10*/  BSSY.RECONVERGENT B2, `(.L_x_7162) ;  /* 0x000004a000027945 */ /* 0x000fe20003800200 */
[----:B------:R-:W1:Y:S01]  /*11c20*/  LDC R184, c[0x0][0x408] ;  /* 0x00010200ffb87b82 */ /* 0x000e620000000800 */
[----:B------:R-:W-:Y:S01]  /*11c30*/  PRMT R132, R132, 0x7632, R132 ;  /* 0x0000763284847816 */ /* 0x000fe20000000084 */
[----:B------:R-:W-:Y:S01]  /*11c40*/  IMAD.MOV.U32 R130, RZ, RZ, R196 ;  /* 0x000000ffff827224 */ /* 0x000fe200078e00c4 */
[----:B------:R-:W-:-:S02]  /*11c50*/  MOV R145, 0x2 ;  /* 0x0000000200917802 */ /* 0x000fc40000000f00 */
[----:B0-----:R-:W-:Y:S01]  /*11c60*/  FSETP.LE.FTZ.AND P4, PT, R128, R151, PT ;  /* 0x000000978000720b */ /* 0x001fe20003f93000 */
[----:B-1----:R-:W-:-:S12]  /*11c70*/  FMUL.FTZ R128, R9, R184 ;  /* 0x000000b809807220 */ /* 0x002fd80000410000 */
        /* <DEDUP_REMOVED lines=10> */
.L_x_7164:
        /* <DEDUP_REMOVED lines=13> */
.L_x_7166:
[----:B------:R-:W-:Y:S05]  /*11df0*/  BSYNC.RECONVERGENT B3 ;  /* 0x0000000000037941 */ /* 0x000fea0003800200 */
.L_x_7165:
        /* <DEDUP_REMOVED lines=43> */
.L_x_7163:
[----:B------:R-:W-:Y:S05]  /*120b0*/  BSYNC.RECONVERGENT B2 ;  /* 0x0000000000027941 */ /* 0x000fea0003800200 */
.L_x_7162:
[----:B------:R-:W-:Y:S01]  /*120c0*/  I2FP.F32.U32 R130, R130 ;  /* 0x0000008200827245 */ /* 0x000fe20000201000 */
[----:B------:R-:W-:Y:S01]  /*120d0*/  IMAD.U32 R9, R100, 0x10000, RZ ;  /* 0x0001000064097824 */ /* 0x000fe200078e00ff */
[----:B------:R-:W-:Y:S01]  /*120e0*/  ISETP.NE.AND P3, PT, R145, 0x1, PT ;  /* 0x000000019100780c */ /* 0x000fe20003f65270 */
[----:B------:R-:W-:Y:S02]  /*120f0*/  BSSY.RECONVERGENT B2, `(.L_x_7167) ;  /* 0x000004d000027945 */ /* 0x000fe40003800200 */
[----:B------:R-:W-:Y:S01]  /*12100*/  FFMA.FTZ R130, R130, R185, 1.1641532182693481445e-10 ;  /* 0x2f00000082827423 */ /* 0x000fe200000100b9 */
[----:B------:R-:W-:Y:S01]  /*12110*/  FMUL.FTZ R144, R9, R184 ;  /* 0x000000b809907220 */ /* 0x000fe20000410000 */
[----:B------:R-:W-:-:S03]  /*12120*/  FSEL R9, R128, RZ, P4 ;  /* 0x000000ff80097208 */ /* 0x000fc60002000000 */
[----:B------:R-:W-:-:S04]  /*12130*/  FSETP.GTU.FTZ.AND P2, PT, R130, R151, PT ;  /* 0x000000978200720b */ /* 0x000fc80003f5c000 */
[----:B------:R-:W-:Y:S01]  /*12140*/  FSEL R128, R144, RZ, !P2 ;  /* 0x000000ff90807208 */ /* 0x000fe20005000000 */
[----:B------:R-:W-:Y:S01]  /*12150*/  HFMA2 R144, -RZ, RZ, 0, 1.1920928955078125e-07 ;  /* 0x00000002ff907431 */ /* 0x000fe200000001ff */
        /* <DEDUP_REMOVED lines=13> */
.L_x_7169:
        /* <DEDUP_REMOVED lines=13> */
.L_x_7171:
[----:B------:R-:W-:Y:S05]  /*12300*/  BSYNC.RECONVERGENT B3 ;  /* 0x0000000000037941 */ /* 0x000fea0003800200 */
.L_x_7170:
        /* <DEDUP_REMOVED lines=43> */
.L_x_7168:
[----:B------:R-:W-:Y:S05]  /*125c0*/  BSYNC.RECONVERGENT B2 ;  /* 0x0000000000027941 */ /* 0x000fea0003800200 */
.L_x_7167:
[----:B------:R-:W-:Y:S01]  /*125d0*/  I2FP.F32.U32 R130, R9 ;  /* 0x0000000900827245 */ /* 0x000fe20000201000 */
[----:B------:R-:W-:Y:S01]  /*125e0*/  IMAD.U32 R9, R132, 0x10000, RZ ;  /* 0x0001000084097824 */ /* 0x000fe200078e00ff */
[----:B------:R-:W-:Y:S01]  /*125f0*/  ISETP.NE.AND P2, PT, R144, 0x1, PT ;  /* 0x000000019000780c */ /* 0x000fe20003f45270 */
[----:B------:R-:W-:Y:S01]  /*12600*/  BSSY.RECONVERGENT B2, `(.L_x_7172) ;  /* 0x000004a000027945 */ /* 0x000fe20003800200 */
[----:B------:R-:W-:Y:S01]  /*12610*/  LOP3.LUT R197, R197, 0xfffffff7, RZ, 0xc0, !PT ;  /* 0xfffffff7c5c57812 */ /* 0x000fe200078ec0ff */
[----:B------:R-:W-:Y:S01]  /*12620*/  FFMA.FTZ R130, R130, R185, 1.1641532182693481445e-10 ;  /* 0x2f00000082827423 */ /* 0x000fe200000100b9 */
[----:B------:R-:W-:Y:S02]  /*12630*/  HFMA2 R145, -RZ, RZ, 0, 1.1920928955078125e-07 ;  /* 0x00000002ff917431 */ /* 0x000fe400000001ff */
[----:B------:R-:W-:Y:S02]  /*12640*/  IMAD.MOV.U32 R132, RZ, RZ, R196 ;  /* 0x000000ffff847224 */ /* 0x000fe400078e00c4 */
[----:B------:R-:W-:Y:S01]  /*12650*/  FSETP.LE.FTZ.AND P4, PT, R130, R151, PT ;  /* 0x000000978200720b */ /* 0x000fe20003f93000 */
[----:B------:R-:W-:-:S12]  /*12660*/  FMUL.FTZ R130, R9, R184 ;  /* 0x000000b809827220 */ /* 0x000fd80000410000 */
        /* <DEDUP_REMOVED lines=10> */
.L_x_7174:
        /* <DEDUP_REMOVED lines=13> */
.L_x_7176:
[----:B------:R-:W-:Y:S05]  /*127e0*/  BSYNC.RECONVERGENT B3 ;  /* 0x0000000000037941 */ /* 0x000fea0003800200 */
.L_x_7175:
        /* <DEDUP_REMOVED lines=43> */
.L_x_7173:
[----:B------:R-:W-:Y:S05]  /*12aa0*/  BSYNC.RECONVERGENT B2 ;  /* 0x0000000000027941 */ /* 0x000fea0003800200 */
.L_x_7172:
[----:B------:R-:W-:Y:S01]  /*12ab0*/  I2FP.F32.U32 R132, R132 ;  /* 0x0000008400847245 */ /* 0x000fe20000201000 */
[----:B------:R-:W-:Y:S01]  /*12ac0*/  IMAD.U32 R129, R129, 0x10000, RZ ;  /* 0x0001000081817824 */ /* 0x000fe200078e00ff */
[----:B------:R-:W-:Y:S01]  /*12ad0*/  FSEL R130, R130, RZ, P4 ;  /* 0x000000ff82827208 */ /* 0x000fe20002000000 */
[----:B------:R-:W-:Y:S01]  /*12ae0*/  BSSY.RECONVERGENT B2, `(.L_x_7177) ;  /* 0x000004d000027945 */ /* 0x000fe20003800200 */
[----:B------:R-:W-:Y:S02]  /*12af0*/  IMAD.MOV.U32 R9, RZ, RZ, R196 ;  /* 0x000000ffff097224 */ /* 0x000fe400078e00c4 */
[----:B------:R-:W-:Y:S01]  /*12b00*/  FFMA.FTZ R132, R132, R185, 1.1641532182693481445e-10 ;  /* 0x2f00000084847423 */ /* 0x000fe200000100b9 */
[----:B------:R-:W-:-:S04]  /*12b10*/  FMUL.FTZ R129, R129, R184 ;  /* 0x000000b881817220 */ /* 0x000fc80000410000 */
[----:B------:R-:W-:Y:S01]  /*12b20*/  FSETP.GTU.FTZ.AND P2, PT, R132, R151, PT ;  /* 0x000000978400720b */ /* 0x000fe20003f5c000 */
[----:B------:R-:W-:-:S03]  /*12b30*/  HFMA2 R132, -RZ, RZ, 0, 1.1920928955078125e-07 ;  /* 0x00000002ff847431 */ /* 0x000fc600000001ff */
        /* <DEDUP_REMOVED lines=14> */
.L_x_7179:
        /* <DEDUP_REMOVED lines=13> */
.L_x_7181:
[----:B------:R-:W-:Y:S05]  /*12cf0*/  BSYNC.RECONVERGENT B3 ;  /* 0x0000000000037941 */ /* 0x000fea0003800200 */
.L_x_7180:
        /* <DEDUP_REMOVED lines=43> */
.L_x_7178:
[----:B------:R-:W-:Y:S05]  /*12fb0*/  BSYNC.RECONVERGENT B2 ;  /* 0x0000000000027941 */ /* 0x000fea0003800200 */
.L_x_7177:
        /* <DEDUP_REMOVED lines=21> */
.L_x_7184:
        /* <DEDUP_REMOVED lines=13> */
.L_x_7186:
[----:B------:R-:W-:Y:S05]  /*131e0*/  BSYNC.RECONVERGENT B3 ;  /* 0x0000000000037941 */ /* 0x000fea0003800200 */
.L_x_7185:
        /* <DEDUP_REMOVED lines=43> */
.L_x_7183:
[----:B------:R-:W-:Y:S05]  /*134a0*/  BSYNC.RECONVERGENT B2 ;  /* 0x0000000000027941 */ /* 0x000fea0003800200 */
.L_x_7182:
[----:B------:R-:W-:Y:S01]  /*134b0*/  I2FP.F32.U32 R132, R133 ;  /* 0x0000008500847245 */ /* 0x000fe20000201000 */
[----:B------:R-:W-:Y:S01]  /*134c0*/  IMAD.U32 R9, R101, 0x10000, RZ ;  /* 0x0001000065097824 */ /* 0x000fe200078e00ff */
[----:B------:R-:W-:Y:S01]  /*134d0*/  FSEL R130, R130, RZ, P4 ;  /* 0x000000ff82827208 */ /* 0x000fe20002000000 */
        /* <DEDUP_REMOVED lines=20> */
.L_x_7189:
        /* <DEDUP_REMOVED lines=13> */
.L_x_7191:
[----:B------:R-:W-:Y:S05]  /*136f0*/  BSYNC.RECONVERGENT B3 ;  /* 0x0000000000037941 */ /* 0x000fea0003800200 */
.L_x_7190:
        /* <DEDUP_REMOVED lines=43> */
.L_x_7188:
[----:B------:R-:W-:Y:S05]  /*139b0*/  BSYNC.RECONVERGENT B2 ;  /* 0x0000000000027941 */ /* 0x000fea0003800200 */
.L_x_7187:
        /* <DEDUP_REMOVED lines=20> */
.L_x_7194:
        /* <DEDUP_REMOVED lines=13> */
.L_x_7196:
[----:B------:R-:W-:Y:S05]  /*13bd0*/  BSYNC.RECONVERGENT B3 ;  /* 0x0000000000037941 */ /* 0x000fea0003800200 */
.L_x_7195:
        /* <DEDUP_REMOVED lines=43> */
.L_x_7193:
[----:B------:R-:W-:Y:S05]  /*13e90*/  BSYNC.RECONVERGENT B2 ;  /* 0x0000000000027941 */ /* 0x000fea0003800200 */
.L_x_7192:
[----:B------:R-:W-:Y:S01]  /*13ea0*/  I2FP.F32.U32 R132, R133 ;  /* 0x0000008500847245 */ /* 0x000fe20000201000 */
[----:B------:R-:W-:Y:S01]  /*13eb0*/  IMAD.U32 R131, R131, 0x10000, RZ ;  /* 0x0001000083837824 */ /* 0x000fe200078e00ff */
[----:B------:R-:W-:Y:S01]  /*13ec0*/  FSEL R148, R148, RZ, P4 ;  /* 0x000000ff94947208 */ /* 0x000fe20002000000 */
[----:B------:R-:W-:Y:S01]  /*13ed0*/  BSSY.RECONVERGENT B2, `(.L_x_7197) ;  /* 0x000004d000027945 */ /* 0x000fe20003800200 */
        /* <DEDUP_REMOVED lines=19> */
.L_x_7199:
        /* <DEDUP_REMOVED lines=13> */
.L_x_7201:
[----:B------:R-:W-:Y:S05]  /*140e0*/  BSYNC.RECONVERGENT B3 ;  /* 0x0000000000037941 */ /* 0x000fea0003800200 */
.L_x_7200:
        /* <DEDUP_REMOVED lines=43> */
.L_x_7198:
[----:B------:R-:W-:Y:S05]  /*143a0*/  BSYNC.RECONVERGENT B2 ;  /* 0x0000000000027941 */ /* 0x000fea0003800200 */
.L_x_7197:
[----:B------:R-:W-:Y:S01]  /*143b0*/  ISETP.NE.AND P3, PT, R145, 0x1, PT ;  /* 0x000000019100780c */ /* 0x000fe20003f65270 */
[----:B------:R-:W-:Y:S01]  /*143c0*/  BSSY.RECONVERGENT B2, `(.L_x_7202) ;  /* 0x000004b000027945 */ /* 0x000fe20003800200 */
[----:B------:R-:W-:Y:S01]  /*143d0*/  I2FP.F32.U32 R132, R9 ;  /* 0x0000000900847245 */ /* 0x000fe20000201000 */
[C---:B------:R-:W-:Y:S02]  /*143e0*/  IMAD.U32 R9, R134.reuse, 0x10000, RZ ;  /* 0x0001000086097824 */ /* 0x040fe400078e00ff */
        /* <DEDUP_REMOVED lines=15> */
.L_x_7204:
        /* <DEDUP_REMOVED lines=13> */
.L_x_7206:
[----:B------:R-:W-:Y:S05]  /*145b0*/  BSYNC.RECONVERGENT B3 ;  /* 0x0000000000037941 */ /* 0x000fea0003800200 */
.L_x_7205:
        /* <DEDUP_REMOVED lines=43> */
.L_x_7203:
[----:B------:R-:W-:Y:S05]  /*14870*/  BSYNC.RECONVERGENT B2 ;  /* 0x0000000000027941 */ /* 0x000fea0003800200 */
.L_x_7202:
[----:B------:R-:W-:Y:S01]  /*14880*/  I2FP.F32.U32 R132, R133 ;  /* 0x0000008500847245 */ /* 0x000fe20000201000 */
[----:B------:R-:W-:Y:S01]  /*14890*/  IMAD.U32 R9, R102, 0x10000, RZ ;  /* 0x0001000066097824 */ /* 0x000fe200078e00ff */
[----:B------:R-:W-:Y:S01]  /*148a0*/  BSSY.RECONVERGENT B2, `(.L_x_7207) ;  /* 0x000004e000027945 */ /* 0x000fe20003800200 */
[----:B------:R-:W-:Y:S02]  /*148b0*/  HFMA2 R145, -RZ, RZ, 0, 1.1920928955078125e-07 ;  /* 0x00000002ff917431 */ /* 0x000fe400000001ff */
[----:B------:R-:W-:Y:S01]  /*148c0*/  FFMA.FTZ R132, R132, R185, 1.1641532182693481445e-10 ;  /* 0x2f00000084847423 */ /* 0x000fe200000100b9 */
[----:B------:R-:W-:-:S04]  /*148d0*/  FMUL.FTZ R9, R9, R184 ;  /* 0x000000b809097220 */ /* 0x000fc80000410000 */
        /* <DEDUP_REMOVED lines=17> */
.L_x_7209:
        /* <DEDUP_REMOVED lines=13> */
.L_x_7211:
[----:B------:R-:W-:Y:S05]  /*14ac0*/  BSYNC.RECONVERGENT B3 ;  /* 0x0000000000037941 */ /* 0x000fea0003800200 */
.L_x_7210:
        /* <DEDUP_REMOVED lines=43> */
.L_x_7208:
[----:B------:R-:W-:Y:S05]  /*14d80*/  BSYNC.RECONVERGENT B2 ;  /* 0x0000000000027941 */ /* 0x000fea0003800200 */
.L_x_7207:
        /* <DEDUP_REMOVED lines=18> */
.L_x_7214:
        /* <DEDUP_REMOVED lines=13> */
.L_x_7216:
[----:B------:R-:W-:Y:S05]  /*14f80*/  BSYNC.RECONVERGENT B3 ;  /* 0x0000000000037941 */ /* 0x000fea0003800200 */
.L_x_7215:
        /* <DEDUP_REMOVED lines=43> */
.L_x_7213:
[----:B------:R-:W-:Y:S05]  /*15240*/  BSYNC.RECONVERGENT B2 ;  /* 0x0000000000027941 */ /* 0x000fea0003800200 */
.L_x_7212:
        /* <DEDUP_REMOVED lines=23> */
.L_x_7219:
        /* <DEDUP_REMOVED lines=13> */
.L_x_7221:
[----:B------:R-:W-:Y:S05]  /*15490*/  BSYNC.RECONVERGENT B3 ;  /* 0x0000000000037941 */ /* 0x000fea0003800200 */
.L_x_7220:
        /* <DEDUP_REMOVED lines=43> */
.L_x_7218:
[----:B------:R-:W-:Y:S05]  /*15750*/  BSYNC.RECONVERGENT B2 ;  /* 0x0000000000027941 */ /* 0x000fea0003800200 */
.L_x_7217:
        /* <DEDUP_REMOVED lines=19> */
.L_x_7224:
        /* <DEDUP_REMOVED lines=13> */
.L_x_7226:
[----:B------:R-:W-:Y:S05]  /*15960*/  BSYNC.RECONVERGENT B3 ;  /* 0x0000000000037941 */ /* 0x000fea0003800200 */
.L_x_7225:
        /* <DEDUP_REMOVED lines=43> */
.L_x_7223:
[----:B------:R-:W-:Y:S05]  /*15c20*/  BSYNC.RECONVERGENT B2 ;  /* 0x0000000000027941 */ /* 0x000fea0003800200 */
.L_x_7222:
        /* <DEDUP_REMOVED lines=23> */
.L_x_7229:
        /* <DEDUP_REMOVED lines=13> */
.L_x_7231:
[----:B------:R-:W-:Y:S05]  /*15e70*/  BSYNC.RECONVERGENT B3 ;  /* 0x0000000000037941 */ /* 0x000fea0003800200 */
.L_x_7230:
        /* <DEDUP_REMOVED lines=43> */
.L_x_7228:
[----:B------:R-:W-:Y:S05]  /*16130*/  BSYNC.RECONVERGENT B2 ;  /* 0x0000000000027941 */ /* 0x000fea0003800200 */
.L_x_7227:
        /* <DEDUP_REMOVED lines=18> */
.L_x_7234:
        /* <DEDUP_REMOVED lines=15> */
.L_x_7236:
[----:B------:R-:W-:Y:S05]  /*16350*/  BSYNC.RECONVERGENT B3 ;  /* 0x0000000000037941 */ /* 0x000fea0003800200 */
.L_x_7235:
        /* <DEDUP_REMOVED lines=43> */
.L_x_7233:
[----:B------:R-:W-:Y:S05]  /*16610*/  BSYNC.RECONVERGENT B2 ;  /* 0x0000000000027941 */ /* 0x000fea0003800200 */
.L_x_7232:
[----:B------:R-:W-:Y:S01]  /*16620*/  I2FP.F32.U32 R144, R145 ;  /* 0x0000009100907245 */ /* 0x000fe20000201000 */
[----:B------:R-:W-:-:S04]  /*16630*/  IMAD.U32 R145, R150, 0x10000, RZ ;  /* 0x0001000096917824 */ /* 0x000fc800078e00ff */
[----:B------:R-:W-:Y:S01]  /*16640*/  FFMA.FTZ R144, R144, R185, 1.1641532182693481445e-10 ;  /* 0x2f00000090907423 */ /* 0x000fe200000100b9 */
[----:B------:R-:W-:-:S04]  /*16650*/  FMUL.FTZ R145, R145, R184 ;  /* 0x000000b891917220 */ /* 0x000fc80000410000 */
[----:B------:R-:W-:Y:S02]  /*16660*/  FSETP.GTU.FTZ.AND P6, PT, R144, R151, PT ;  /* 0x000000979000720b */ /* 0x000fe40003fdc000 */
[----:B------:R-:W-:Y:S02]  /*16670*/  FSEL R144, R135, RZ, P5 ;  /* 0x000000ff87907208 */ /* 0x000fe40002800000 */
[----:B------:R-:W-:Y:S02]  /*16680*/  FSEL R145, R145, RZ, !P6 ;  /* 0x000000ff91917208 */ /* 0x000fe40007000000 */
[----:B------:R-:W-:-:S03]  /*16690*/  SEL R205, RZ, 0x1, P6 ;  /* 0x00000001ffcd7807 */ /* 0x000fc60003000000 */
[----:B------:R-:W-:-:S04]  /*166a0*/  FADD.FTZ R135, R145, R144 ;  /* 0x0000009091877221 */ /* 0x000fc80000010000 */
[----:B------:R-:W-:Y:S01]  /*166b0*/  @P1 FADD.FTZ R135, R111, R135 ;  /* 0x000000876f871221 */ /* 0x000fe20000010000 */
[----:B------:R-:W-:Y:S06]  /*166c0*/  BRA `(.L_x_7237) ;  /* 0x0000002800287947 */ /* 0x000fec0003800000 */
.L_x_7156:
        /* <DEDUP_REMOVED lines=16> */
.L_x_7240:
        /* <DEDUP_REMOVED lines=13> */
.L_x_7242:
[----:B------:R-:W-:Y:S05]  /*168a0*/  BSYNC.RECONVERGENT B3 ;  /* 0x0000000000037941 */ /* 0x000fea0003800200 */
.L_x_7241:
[----:B------:R-:W-:Y:S01]  /*168b0*/  IMAD.WIDE.U32 R8, R2, -0x326172a9, RZ ;  /* 0xcd9e8d5702087825 */ /* 0x000fe200078e00ff */
[----:B------:R-:W-:-:S04]  /*168c0*/  LOP3.LUT R128, R194, UR7, R131, 0x96, !PT ;  /* 0x00000007c2807c12 */ /* 0x000fc8000f8e9683 */
[----:B01----:R-:W-:Y:S01]  /*168d0*/  LOP3.LUT R144, R6, UR6, R9, 0x96, !PT ;  /* 0x0000000606907c12 */ /* 0x003fe2000f8e9609 */
        /* <DEDUP_REMOVED lines=40> */
.L_x_7239:
[----:B------:R-:W-:Y:S05]  /*16b60*/  BSYNC.RECONVERGENT B2 ;  /* 0x0000000000027941 */ /* 0x000fea0003800200 */
.L_x_7238:
[----:B01----:R-:W0:Y:S01]  /*16b70*/  LDC R144, c[0x0][0x404] ;  /* 0x00010100ff907b82 */ /* 0x003e220000000800 */
[----:B------:R-:W-:Y:S01]  /*16b80*/  I2FP.F32.U32 R9, R128 ;  /* 0x0000008000097245 */ /* 0x000fe20000201000 */
[----:B------:R-:W-:Y:S01]  /*16b90*/  IMAD.MOV.U32 R146, RZ, RZ, 0x2f800000 ;  /* 0x2f800000ff927424 */ /* 0x000fe200078e00ff */
[----:B------:R-:W-:Y:S01]  /*16ba0*/  ISETP.NE.AND P2, PT, R129, 0x1, PT ;  /* 0x000000018100780c */ /* 0x000fe20003f45270 */
[----:B------:R-:W-:Y:S01]  /*16bb0*/  BSSY.RECONVERGENT B2, `(.L_x_7243) ;  /* 0x000004b000027945 */ /* 0x000fe20003800200 */
[----:B------:R-:W-:Y:S01]  /*16bc0*/  LOP3.LUT R197, R197, 0xffffffef, RZ, 0xc0, !PT ;  /* 0xffffffefc5c57812 */ /* 0x000fe200078ec0ff */
[----:B------:R-:W-:Y:S01]  /*16bd0*/  FFMA.FTZ R9, R9, R146, 1.1641532182693481445e-10 ;  /* 0x2f00000009097423 */ /* 0x000fe20000010092 */
[C---:B-----5:R-:W-:Y:S01]  /*16be0*/  SHF.L.U32 R145, R132.reuse, 0x10, RZ ;  /* 0x0000001084917819 */ /* 0x060fe200000006ff */
[----:B------:R-:W-:Y:S01]  /*16bf0*/  IMAD.MOV.U32 R128, RZ, RZ, 0x2 ;  /* 0x00000002ff807424 */ /* 0x000fe200078e00ff */
[----:B------:R-:W-:Y:S02]  /*16c00*/  PRMT R132, R132, 0x7632, R132 ;  /* 0x0000763284847816 */ /* 0x000fe40000000084 */
[----:B0-----:R-:W-:Y:S01]  /*16c10*/  FSETP.LE.FTZ.AND P3, PT, R9, R144, PT ;  /* 0x000000900900720b */ /* 0x001fe20003f73000 */
[----:B------:R-:W-:-:S12]  /*16c20*/  IMAD.MOV.U32 R9, RZ, RZ, R196 ;  /* 0x000000ffff097224 */ /* 0x000fd800078e00c4 */
        /* <DEDUP_REMOVED lines=10> */
.L_x_7245:
        /* <DEDUP_REMOVED lines=13> */
.L_x_7247:
[----:B------:R-:W-:Y:S05]  /*16da0*/  BSYNC.RECONVERGENT B3 ;  /* 0x0000000000037941 */ /* 0x000fea0003800200 */
.L_x_7246:
        /* <DEDUP_REMOVED lines=43> */
.L_x_7244:
[----:B------:R-:W-:Y:S05]  /*17060*/  BSYNC.RECONVERGENT B2 ;  /* 0x0000000000027941 */ /* 0x000fea0003800200 */
.L_x_7243:
[----:B------:R-:W-:Y:S01]  /*17070*/  I2FP.F32.U32 R9, R9 ;  /* 0x0000000900097245 */ /* 0x000fe20000201000 */
[----:B------:R-:W-:Y:S01]  /*17080*/  BSSY.RECONVERGENT B2, `(.L_x_7248) ;  /* 0x000004b000027945 */ /* 0x000fe20003800200 */
[----:B------:R-:W-:Y:S01]  /*17090*/  ISETP.NE.AND P2, PT, R128, 0x1, PT ;  /* 0x000000018000780c */ /* 0x000fe20003f45270 */
[----:B------:R-:W-:Y:S01]  /*170a0*/  IMAD.MOV.U32 R129, RZ, RZ, 0x2 ;  /* 0x00000002ff817424 */ /* 0x000fe200078e00ff */
[----:B------:R-:W-:Y:S01]  /*170b0*/  LOP3.LUT R197, R197, 0xfffffff7, RZ, 0xc0, !PT ;  /* 0xfffffff7c5c57812 */ /* 0x000fe200078ec0ff */
[----:B------:R-:W-:Y:S01]  /*170c0*/  FFMA.FTZ R9, R9, R146, 1.1641532182693481445e-10 ;  /* 0x2f00000009097423 */ /* 0x000fe20000010092 */
[----:B------:R-:W-:-:S04]  /*170d0*/  SHF.L.U32 R148, R132, 0x10, RZ ;  /* 0x0000001084947819 */ /* 0x000fc800000006ff */
[----:B------:R-:W-:Y:S01]  /*170e0*/  FSETP.LE.FTZ.AND P3, PT, R9, R144, PT ;  /* 0x000000900900720b */ /* 0x000fe20003f73000 */
        /* <DEDUP_REMOVED lines=11> */
.L_x_7250:
        /* <DEDUP_REMOVED lines=13> */
.L_x_7252:
[----:B------:R-:W-:Y:S05]  /*17270*/  BSYNC.RECONVERGENT B3 ;  /* 0x0000000000037941 */ /* 0x000fea0003800200 */
.L_x_7251:
        /* <DEDUP_REMOVED lines=43> */
.L_x_7249:
[----:B------:R-:W-:Y:S05]  /*17530*/  BSYNC.RECONVERGENT B2 ;  /* 0x0000000000027941 */ /* 0x000fea0003800200 */
.L_x_7248:
[----:B------:R-:W-:Y:S01]  /*17540*/  I2FP.F32.U32 R9, R9 ;  /* 0x0000000900097245 */ /* 0x000fe20000201000 */
[----:B------:R-:W-:Y:S01]  /*17550*/  BSSY.RECONVERGENT B2, `(.L_x_7253) ;  /* 0x000004c000027945 */ /* 0x000fe20003800200 */
[----:B------:R-:W-:Y:S01]  /*17560*/  LOP3.LUT R197, R197, 0xfffffffb, RZ, 0xc0, !PT ;  /* 0xfffffffbc5c57812 */ /* 0x000fe200078ec0ff */
[----:B------:R-:W-:Y:S01]  /*17570*/  IMAD.MOV.U32 R128, RZ, RZ, 0x2 ;  /* 0x00000002ff807424 */ /* 0x000fe200078e00ff */
[----:B------:R-:W-:Y:S01]  /*17580*/  SHF.L.U32 R147, R133, 0x10, RZ ;  /* 0x0000001085937819 */ /* 0x000fe200000006ff */
[----:B------:R-:W-:Y:S01]  /*17590*/  FFMA.FTZ R9, R9, R146, 1.1641532182693481445e-10 ;  /* 0x2f00000009097423 */ /* 0x000fe20000010092 */
[----:B------:R-:W-:-:S04]  /*175a0*/  PRMT R150, R133, 0x7632, R150 ;  /* 0x0000763285967816 */ /* 0x000fc80000000096 */
[----:B------:R-:W-:Y:S01]  /*175b0*/  FSETP.LE.FTZ.AND P2, PT, R9, R144, PT ;  /* 0x000000900900720b */ /* 0x000fe20003f53000 */
[----:B------:R-:W-:-:S12]  /*175c0*/  IMAD.MOV.U32 R9, RZ, RZ, R196 ;  /* 0x000000ffff097224 */ /* 0x000fd800078e00c4 */
[----:B------:R-:W-:Y:S02]  /*175d0*/  @P2 LOP3.LUT R197, R197, 0x4, RZ, 0xfc, !PT ;  /* 0x00000004c5c52812 */ /* 0x000fe400078efcff */
[----:B------:R-:W-:-:S13]  /*175e0*/  ISETP.NE.AND P2, PT, R129, 0x1, PT ;  /* 0x000000018100780c */ /* 0x000fda0003f45270 */
        /* <DEDUP_REMOVED lines=9> */
.L_x_7255:
        /* <DEDUP_REMOVED lines=13> */
.L_x_7257:
[----:B------:R-:W-:Y:S05]  /*17750*/  BSYNC.RECONVERGENT B3 ;  /* 0x0000000000037941 */ /* 0x000fea0003800200 */
.L_x_7256:
        /* <DEDUP_REMOVED lines=43> */
.L_x_7254:
[----:B------:R-:W-:Y:S05]  /*17a10*/  BSYNC.RECONVERGENT B2 ;  /* 0x0000000000027941 */ /* 0x000fea0003800200 */
.L_x_7253:
[----:B------:R-:W-:Y:S01]  /*17a20*/  I2FP.F32.U32 R9, R9 ;  /* 0x0000000900097245 */ /* 0x000fe20000201000 */
[----:B------:R-:W-:Y:S01]  /*17a30*/  BSSY.RECONVERGENT B2, `(.L_x_7258) ;  /* 0x000004b000027945 */ /* 0x000fe20003800200 */
[----:B------:R-:W-:Y:S01]  /*17a40*/  ISETP.NE.AND P2, PT, R128, 0x1, PT ;  /* 0x000000018000780c */ /* 0x000fe20003f45270 */
[----:B------:R-:W-:Y:S01]  /*17a50*/  IMAD.MOV.U32 R130, RZ, RZ, 0x2 ;  /* 0x00000002ff827424 */ /* 0x000fe200078e00ff */
[----:B------:R-:W-:Y:S01]  /*17a60*/  LOP3.LUT R197, R197, 0xfffffffd, RZ, 0xc0, !PT ;  /* 0xfffffffdc5c57812 */ /* 0x000fe200078ec0ff */
[----:B------:R-:W-:Y:S01]  /*17a70*/  FFMA.FTZ R9, R9, R146, 1.1641532182693481445e-10 ;  /* 0x2f00000009097423 */ /* 0x000fe20000010092 */
[----:B------:R-:W-:Y:S01]  /*17a80*/  SHF.L.U32 R150, R150, 0x10, RZ ;  /* 0x0000001096967819 */ /* 0x000fe200000006ff */
[----:B------:R-:W-:-:S03]  /*17a90*/  IMAD.MOV.U32 R129, RZ, RZ, R196 ;  /* 0x000000ffff817224 */ /* 0x000fc600078e00c4 */
        /* <DEDUP_REMOVED lines=11> */
.L_x_7260:
        /* <DEDUP_REMOVED lines=13> */
.L_x_7262:
[----:B------:R-:W-:Y:S05]  /*17c20*/  BSYNC.RECONVERGENT B3 ;  /* 0x0000000000037941 */ /* 0x000fea0003800200 */
.L_x_7261:
        /* <DEDUP_REMOVED lines=43> */
.L_x_7259:
[----:B------:R-:W-:Y:S05]  /*17ee0*/  BSYNC.RECONVERGENT B2 ;  /* 0x0000000000027941 */ /* 0x000fea0003800200 */
.L_x_7258:
[----:B------:R-:W-:Y:S01]  /*17ef0*/  ISETP.NE.AND P3, PT, R130, 0x1, PT ;  /* 0x000000018200780c */ /* 0x000fe20003f65270 */
[----:B------:R-:W-:Y:S01]  /*17f00*/  BSSY.RECONVERGENT B2, `(.L_x_7263) ;  /* 0x000004a000027945 */ /* 0x000fe20003800200 */
[----:B------:R-:W-:Y:S01]  /*17f10*/  I2FP.F32.U32 R9, R129 ;  /* 0x0000008100097245 */ /* 0x000fe20000201000 */
[----:B------:R-:W-:Y:S01]  /*17f20*/  IMAD.MOV.U32 R128, RZ, RZ, 0x2 ;  /* 0x00000002ff807424 */ /* 0x000fe200078e00ff */
[C---:B------:R-:W-:Y:S01]  /*17f30*/  SHF.L.U32 R149, R134.reuse, 0x10, RZ ;  /* 0x0000001086957819 */ /* 0x040fe200000006ff */
[----:B------:R-:W-:Y:S01]  /*17f40*/  IMAD.MOV.U32 R129, RZ, RZ, R196 ;  /* 0x000000ffff817224 */ /* 0x000fe200078e00c4 */
[----:B------:R-:W-:Y:S01]  /*17f50*/  PRMT R134, R134, 0x7632, R134 ;  /* 0x0000763286867816 */ /* 0x000fe20000000086 */
[----:B------:R-:W-:-:S05]  /*17f60*/  FFMA.FTZ R9, R9, R146, 1.1641532182693481445e-10 ;  /* 0x2f00000009097423 */ /* 0x000fca0000010092 */
        /* <DEDUP_REMOVED lines=10> */
.L_x_7265:
        /* <DEDUP_REMOVED lines=13> */
.L_x_7267:
[----:B------:R-:W-:Y:S05]  /*180e0*/  BSYNC.RECONVERGENT B3 ;  /* 0x0000000000037941 */ /* 0x000fea0003800200 */
.L_x_7266:
        /* <DEDUP_REMOVED lines=43> */
.L_x_7264:
[----:B------:R-:W-:Y:S05]  /*183a0*/  BSYNC.RECONVERGENT B2 ;  /* 0x0000000000027941 */ /* 0x000fea0003800200 */
.L_x_7263:
[----:B------:R-:W-:Y:S01]  /*183b0*/  ISETP.NE.AND P4, PT, R128, 0x1, PT ;  /* 0x000000018000780c */ /* 0x000fe20003f85270 */
[----:B------:R-:W-:Y:S01]  /*183c0*/  BSSY.RECONVERGENT B2, `(.L_x_7268) ;  /* 0x0000049000027945 */ /* 0x000fe20003800200 */
[----:B------:R-:W-:Y:S01]  /*183d0*/  I2FP.F32.U32 R9, R129 ;  /* 0x0000008100097245 */ /* 0x000fe20000201000 */
[----:B------:R-:W-:Y:S01]  /*183e0*/  IMAD.MOV.U32 R131, RZ, RZ, 0x2 ;  /* 0x00000002ff837424 */ /* 0x000fe200078e00ff */
[----:B------:R-:W-:Y:S01]  /*183f0*/  SHF.L.U32 R134, R134, 0x10, RZ ;  /* 0x0000001086867819 */ /* 0x000fe200000006ff */
[----:B------:R-:W-:Y:S02]  /*18400*/  IMAD.MOV.U32 R129, RZ, RZ, R196 ;  /* 0x000000ffff817224 */ /* 0x000fe400078e00c4 */
        /* <DEDUP_REMOVED lines=11> */
.L_x_7270:
        /* <DEDUP_REMOVED lines=13> */
.L_x_7272:
[----:B------:R-:W-:Y:S05]  /*18590*/  BSYNC.RECONVERGENT B3 ;  /* 0x0000000000037941 */ /* 0x000fea0003800200 */
.L_x_7271:
        /* <DEDUP_REMOVED lines=43> */
.L_x_7269:
[----:B------:R-:W-:Y:S05]  /*18850*/  BSYNC.RECONVERGENT B2 ;  /* 0x0000000000027941 */ /* 0x000fea0003800200 */
.L_x_7268:
[----:B------:R-:W-:Y:S01]  /*18860*/  ISETP.NE.AND P5, PT, R131, 0x1, PT ;  /* 0x000000018300780c */ /* 0x000fe20003fa5270 */
[----:B------:R-:W-:Y:S01]  /*18870*/  BSSY.RECONVERGENT B2, `(.L_x_7273) ;  /* 0x000004a000027945 */ /* 0x000fe20003800200 */
[----:B------:R-:W-:Y:S01]  /*18880*/  I2FP.F32.U32 R9, R129 ;  /* 0x0000008100097245 */ /* 0x000fe20000201000 */
[----:B------:R-:W-:Y:S01]  /*18890*/  IMAD.MOV.U32 R130, RZ, RZ, R196 ;  /* 0x000000ffff827224 */ /* 0x000fe200078e00c4 */
[C---:B------:R-:W-:Y:S02]  /*188a0*/  SHF.L.U32 R151, R135.reuse, 0x10, RZ ;  /* 0x0000001087977819 */ /* 0x040fe400000006ff */
[----:B------:R-:W-:Y:S01]  /*188b0*/  PRMT R135, R135, 0x7632, R135 ;  /* 0x0000763287877816 */ /* 0x000fe20000000087 */
[----:B------:R-:W-:Y:S01]  /*188c0*/  FFMA.FTZ R129, R9, R146, 1.1641532182693481445e-10 ;  /* 0x2f00000009817423 */ /* 0x000fe20000010092 */
[----:B------:R-:W-:-:S04]  /*188d0*/  IMAD.MOV.U32 R9, RZ, RZ, 0x2 ;  /* 0x00000002ff097424 */ /* 0x000fc800078e00ff */
        /* <DEDUP_REMOVED lines=10> */
.L_x_7275:
        /* <DEDUP_REMOVED lines=13> */
.L_x_7277:
[----:B------:R-:W-:Y:S05]  /*18a50*/  BSYNC.RECONVERGENT B3 ;  /* 0x0000000000037941 */ /* 0x000fea0003800200 */
.L_x_7276:
        /* <DEDUP_REMOVED lines=43> */
.L_x_7274:
[----:B------:R-:W-:Y:S05]  /*18d10*/  BSYNC.RECONVERGENT B2 ;  /* 0x0000000000027941 */ /* 0x000fea0003800200 */
.L_x_7273:
[----:B------:R-:W-:Y:S01]  /*18d20*/  P2R R131, PR, RZ, 0x2 ;  /* 0x00000002ff837803 */ /* 0x000fe20000000000 */
[----:B------:R-:W-:Y:S01]  /*18d30*/  FMUL.FTZ R145, R145, UR5 ;  /* 0x0000000591917c20 */ /* 0x000fe20008410000 */
[----:B------:R-:W-:Y:S01]  /*18d40*/  I2FP.F32.U32 R129, R130 ;  /* 0x0000008200817245 */ /* 0x000fe20000201000 */
[----:B------:R-:W-:Y:S01]  /*18d50*/  FMUL.FTZ R150, R150, UR5 ;  /* 0x0000000596967c20 */ /* 0x000fe20008410000 */
[----:B------:R-:W-:Y:S01]  /*18d60*/  LOP3.LUT P1, RZ, R197, 0x10, RZ, 0xc0, !PT ;  /* 0x00000010c5ff7812 */ /* 0x000fe2000782c0ff */
[----:B------:R-:W-:Y:S01]  /*18d70*/  FMUL.FTZ R148, R148, UR5 ;  /* 0x0000000594947c20 */ /* 0x000fe20008410000 */
[----:B------:R-:W-:Y:S01]  /*18d80*/  SHF.L.U32 R135, R135, 0x10, RZ ;  /* 0x0000001087877819 */ /* 0x000fe200000006ff */
[----:B------:R-:W-:Y:S01]  /*18d90*/  FFMA.FTZ R185, R129, R146, 1.1641532182693481445e-10 ;  /* 0x2f00000081b97423 */ /* 0x000fe20000010092 */
[----:B------:R-:W-:Y:S01]  /*18da0*/  LOP3.LUT P5, RZ, R197, 0x2, RZ, 0xc0, !PT ;  /* 0x00000002c5ff7812 */ /* 0x000fe200078ac0ff */
[----:B------:R-:W-:Y:S01]  /*18db0*/  FMUL.FTZ R151, R151, UR5 ;  /* 0x0000000597977c20 */ /* 0x000fe20008410000 */
        /* <DEDUP_REMOVED lines=8> */
[----:B------:R-:W-:-:S02]  /*18e40*/  FSEL R131, R150, RZ, P5 ;  /* 0x000000ff96837208 */ /* 0x000fc40002800000 */
[----:B------:R-:W-:Y:S02]  /*18e50*/  LOP3.LUT P6, RZ, R197, 0x4, RZ, 0xc0, !PT ;  /* 0x00000004c5ff7812 */ /* 0x000fe400078cc0ff */
[----:B------:R-:W-:Y:S02]  /*18e60*/  FSETP.GTU.FTZ.AND P5, PT, R185, R144, PT ;  /* 0x00000090b900720b */ /* 0x000fe40003fbc000 */
[----:B------:R-:W-:Y:S01]  /*18e70*/  FSEL R129, R148, RZ, P0 ;  /* 0x000000ff94817208 */ /* 0x000fe20000000000 */
[----:B------:R-:W-:Y:S01]  /*18e80*/  @P1 FADD.FTZ R128, R104, R128 ;  /* 0x0000008068801221 */ /* 0x000fe20000010000 */
[----:B------:R-:W-:Y:S01]  /*18e90*/  ISETP.NE.AND P0, PT, R132, RZ, PT ;  /* 0x000000ff8400720c */ /* 0x000fe20003f05270 */
[----:B------:R-:W-:Y:S01]  /*18ea0*/  @P1 FADD.FTZ R131, R107, R131 ;  /* 0x000000836b831221 */ /* 0x000fe20000010000 */
        /* <DEDUP_REMOVED lines=12> */
.L_x_7237:
        /* <DEDUP_REMOVED lines=44> */
.L_x_7278:
[----:B------:R-:W-:Y:S01]  /*19230*/  IMAD.MOV.U32 R195, RZ, RZ, R182 ;  /* 0x000000ffffc37224 */ /* 0x000fe200078e00b6 */
[----:B------:R-:W-:-:S07]  /*19240*/  IADD3 R183, PT, PT, R183, 0x20, RZ ;  /* 0x00000020b7b77810 */ /* 0x000fce0007ffe0ff */
.L_x_7155:
[----:B------:R-:W-:Y:S05]  /*19250*/  BSYNC.RECONVERGENT B1 ;  /* 0x0000000000017941 */ /* 0x000fea0003800200 */
.L_x_7154:
        /* <DEDUP_REMOVED lines=22> */
[----:B01---5:R-:W-:Y:S01]  /*193c0*/  PRMT R145, R103, 0x7632, R145 ;  /* 0x0000763267917816 */ /* 0x023fe20000000091 */
[----:B------:R-:W-:Y:S01]  /*193d0*/  IMAD.MOV.U32 R146, RZ, RZ, 0x2 ;  /* 0x00000002ff927424 */ /* 0x000fe200078e00ff */
[----:B------:R-:W-:Y:S01]  /*193e0*/  PRMT R203, R102, 0x7632, R203 ;  /* 0x0000763266cb7816 */ /* 0x000fe200000000cb */
[----:B--2---:R-:W-:Y:S01]  /*193f0*/  IMAD.MOV.U32 R136, RZ, RZ, R196 ;  /* 0x000000ffff887224 */ /* 0x004fe200078e00c4 */
        /* <DEDUP_REMOVED lines=14> */
.L_x_7284:
        /* <DEDUP_REMOVED lines=13> */
.L_x_7286:
[----:B------:R-:W-:Y:S05]  /*195b0*/  BSYNC.RECONVERGENT B3 ;  /* 0x0000000000037941 */ /* 0x000fea0003800200 */
.L_x_7285:
        /* <DEDUP_REMOVED lines=43> */
.L_x_7283:
[----:B------:R-:W-:Y:S05]  /*19870*/  BSYNC.RECONVERGENT B2 ;  /* 0x0000000000027941 */ /* 0x000fea0003800200 */
.L_x_7282:
        /* <DEDUP_REMOVED lines=8> */
[----:B------:R-:W-:Y:S01]  /*19900*/  MOV R138, R196 ;  /* 0x000000c4008a7202 */ /* 0x000fe20000000f00 */
[----:B------:R-:W-:-:S05]  /*19910*/  FFMA.FTZ R9, R136, R185, 1.1641532182693481445e-10 ;  /* 0x2f00000088097423 */ /* 0x000fca00000100b9 */
[----:B0-----:R-:W-:Y:S01]  /*19920*/  FSETP.LE.FTZ.AND P4, PT, R9, R182, PT ;  /* 0x000000b60900720b */ /* 0x001fe20003f93000 */
[C---:B------:R-:W-:Y:S01]  /*19930*/  IMAD.U32 R9, R140.reuse, 0x10000, RZ ;  /* 0x000100008c097824 */ /* 0x040fe200078e00ff */
[----:B------:R-:W-:-:S03]  /*19940*/  PRMT R140, R140, 0x7632, R140 ;  /* 0x000076328c8c7816 */ /* 0x000fc6000000008c */
[----:B-1----:R-:W-:-:S08]  /*19950*/  FMUL.FTZ R136, R9, R184 ;  /* 0x000000b809887220 */ /* 0x002fd00000410000 */
        /* <DEDUP_REMOVED lines=10> */
.L_x_7289:
        /* <DEDUP_REMOVED lines=13> */
.L_x_7291:
[----:B------:R-:W-:Y:S05]  /*19ad0*/  BSYNC.RECONVERGENT B3 ;  /* 0x0000000000037941 */ /* 0x000fea0003800200 */
.L_x_7290:
        /* <DEDUP_REMOVED lines=43> */
.L_x_7288:
[----:B------:R-:W-:Y:S05]  /*19d90*/  BSYNC.RECONVERGENT B2 ;  /* 0x0000000000027941 */ /* 0x000fea0003800200 */
.L_x_7287:
[----:B------:R-:W-:Y:S01]  /*19da0*/  I2FP.F32.U32 R138, R138 ;  /* 0x0000008a008a7245 */ /* 0x000fe20000201000 */
[----:B------:R-:W-:Y:S01]  /*19db0*/  IMAD.U32 R147, R100, 0x10000, RZ ;  /* 0x0001000064937824 */ /* 0x000fe200078e00ff */
[----:B------:R-:W-:Y:S01]  /*19dc0*/  BSSY.RECONVERGENT B2, `(.L_x_7292) ;  /* 0x000004e000027945 */ /* 0x000fe20003800200 */
[----:B------:R-:W-:Y:S02]  /*19dd0*/  IMAD.MOV.U32 R146, RZ, RZ, 0x2 ;  /* 0x00000002ff927424 */ /* 0x000fe400078e00ff */
        /* <DEDUP_REMOVED lines=8> */
[----:B------:R-:W-:-:S03]  /*19e60*/  MOV R9, R196 ;  /* 0x000000c400097202 */ /* 0x000fc60000000f00 */
[----:B------:R-:W-:-:S08]  /*19e70*/  @P1 FADD.FTZ R136, R104, R136 ;  /* 0x0000008868881221 */ /* 0x000fd00000010000 */
        /* <DEDUP_REMOVED lines=9> */
.L_x_7294:
        /* <DEDUP_REMOVED lines=13> */
.L_x_7296:
[----:B------:R-:W-:Y:S05]  /*19fe0*/  BSYNC.RECONVERGENT B3 ;  /* 0x0000000000037941 */ /* 0x000fea0003800200 */
.L_x_7295:
        /* <DEDUP_REMOVED lines=43> */
.L_x_7293:
[----:B------:R-:W-:Y:S05]  /*1a2a0*/  BSYNC.RECONVERGENT B2 ;  /* 0x0000000000027941 */ /* 0x000fea0003800200 */
.L_x_7292:
[----:B------:R-:W-:Y:S01]  /*1a2b0*/  I2FP.F32.U32 R138, R9 ;  /* 0x00000009008a7245 */ /* 0x000fe20000201000 */
[----:B------:R-:W-:Y:S01]  /*1a2c0*/  IMAD.U32 R147, R140, 0x10000, RZ ;  /* 0x000100008c937824 */ /* 0x000fe200078e00ff */
[----:B------:R-:W-:Y:S01]  /*1a2d0*/  ISETP.NE.AND P2, PT, R146, 0x1, PT ;  /* 0x000000019200780c */ /* 0x000fe20003f45270 */
[----:B------:R-:W-:Y:S01]  /*1a2e0*/  BSSY.RECONVERGENT B2, `(.L_x_7297) ;  /* 0x000004a000027945 */ /* 0x000fe20003800200 */
[----:B------:R-:W-:Y:S01]  /*1a2f0*/  LOP3.LUT R197, R197, 0xfffffff7, RZ, 0xc0, !PT ;  /* 0xfffffff7c5c57812 */ /* 0x000fe200078ec0ff */
[----:B------:R-:W-:Y:S01]  /*1a300*/  FFMA.FTZ R9, R138, R185, 1.1641532182693481445e-10 ;  /* 0x2f0000008a097423 */ /* 0x000fe200000100b9 */
[----:B------:R-:W-:Y:S02]  /*1a310*/  IMAD.MOV.U32 R148, RZ, RZ, 0x2 ;  /* 0x00000002ff947424 */ /* 0x000fe400078e00ff */
[----:B------:R-:W-:Y:S02]  /*1a320*/  FMUL.FTZ R138, R147, R184 ;  /* 0x000000b8938a7220 */ /* 0x000fe40000410000 */
[----:B------:R-:W-:-:S02]  /*1a330*/  FSETP.LE.FTZ.AND P4, PT, R9, R182, PT ;  /* 0x000000b60900720b */ /* 0x000fc40003f93000 */
        /* <DEDUP_REMOVED lines=11> */
.L_x_7299:
        /* <DEDUP_REMOVED lines=13> */
.L_x_7301:
[----:B------:R-:W-:Y:S05]  /*1a4c0*/  BSYNC.RECONVERGENT B3 ;  /* 0x0000000000037941 */ /* 0x000fea0003800200 */
.L_x_7300:
        /* <DEDUP_REMOVED lines=43> */
.L_x_7298:
[----:B------:R-:W-:Y:S05]  /*1a780*/  BSYNC.RECONVERGENT B2 ;  /* 0x0000000000027941 */ /* 0x000fea0003800200 */
.L_x_7297:
[----:B------:R-:W-:Y:S01]  /*1a790*/  I2FP.F32.U32 R140, R9 ;  /* 0x00000009008c7245 */ /* 0x000fe20000201000 */
[----:B------:R-:W-:Y:S01]  /*1a7a0*/  IMAD.U32 R137, R137, 0x10000, RZ ;  /* 0x0001000089897824 */ /* 0x000fe200078e00ff */
[----:B------:R-:W-:Y:S01]  /*1a7b0*/  FSEL R138, R138, RZ, P4 ;  /* 0x000000ff8a8a7208 */ /* 0x000fe20002000000 */
        /* <DEDUP_REMOVED lines=20> */
.L_x_7304:
        /* <DEDUP_REMOVED lines=13> */
.L_x_7306:
[----:B------:R-:W-:Y:S05]  /*1a9d0*/  BSYNC.RECONVERGENT B3 ;  /* 0x0000000000037941 */ /* 0x000fea0003800200 */
.L_x_7305:
        /* <DEDUP_REMOVED lines=43> */
.L_x_7303:
[----:B------:R-:W-:Y:S05]  /*1ac90*/  BSYNC.RECONVERGENT B2 ;  /* 0x0000000000027941 */ /* 0x000fea0003800200 */
.L_x_7302:
        /* <DEDUP_REMOVED lines=8> */
[----:B------:R-:W-:Y:S01]  /*1ad20*/  MOV R141, R196 ;  /* 0x000000c4008d7202 */ /* 0x000fe20000000f00 */
        /* <DEDUP_REMOVED lines=12> */
.L_x_7309:
        /* <DEDUP_REMOVED lines=13> */
.L_x_7311:
[----:B------:R-:W-:Y:S05]  /*1aec0*/  BSYNC.RECONVERGENT B3 ;  /* 0x0000000000037941 */ /* 0x000fea0003800200 */
.L_x_7310:
        /* <DEDUP_REMOVED lines=43> */
.L_x_7308:
[----:B------:R-:W-:Y:S05]  /*1b180*/  BSYNC.RECONVERGENT B2 ;  /* 0x0000000000027941 */ /* 0x000fea0003800200 */
.L_x_7307:
[----:B------:R-:W-:Y:S01]  /*1b190*/  I2FP.F32.U32 R140, R141 ;  /* 0x0000008d008c7245 */ /* 0x000fe20000201000 */
[----:B------:R-:W-:Y:S01]  /*1b1a0*/  IMAD.U32 R141, R101, 0x10000, RZ ;  /* 0x00010000658d7824 */ /* 0x000fe200078e00ff */
[----:B------:R-:W-:Y:S01]  /*1b1b0*/  FSEL R138, R138, RZ, P4 ;  /* 0x000000ff8a8a7208 */ /* 0x000fe20002000000 */
        /* <DEDUP_REMOVED lines=20> */
.L_x_7314:
        /* <DEDUP_REMOVED lines=13> */
.L_x_7316:
[----:B------:R-:W-:Y:S05]  /*1b3d0*/  BSYNC.RECONVERGENT B3 ;  /* 0x0000000000037941 */ /* 0x000fea0003800200 */
.L_x_7315:
        /* <DEDUP_REMOVED lines=43> */
.L_x_7313:
[----:B------:R-:W-:Y:S05]  /*1b690*/  BSYNC.RECONVERGENT B2 ;  /* 0x0000000000027941 */ /* 0x000fea0003800200 */
.L_x_7312:
[----:B------:R-:W-:Y:S01]  /*1b6a0*/  I2FP.F32.U32 R140, R9 ;  /* 0x00000009008c7245 */ /* 0x000fe20000201000 */
[----:B------:R-:W-:Y:S01]  /*1b6b0*/  IMAD.U32 R141, R150, 0x10000, RZ ;  /* 0x00010000968d7824 */ /* 0x000fe200078e00ff */
[----:B------:R-:W-:Y:S01]  /*1b6c0*/  ISETP.NE.AND P2, PT, R147, 0x1, PT ;  /* 0x000000019300780c */ /* 0x000fe20003f45270 */
[----:B------:R-:W-:Y:S01]  /*1b6d0*/  BSSY.RECONVERGENT B2, `(.L_x_7317) ;  /* 0x000004a000027945 */ /* 0x000fe20003800200 */
[----:B------:R-:W-:Y:S01]  /*1b6e0*/  LOP3.LUT R197, R197, 0xfffffffd, RZ, 0xc0, !PT ;  /* 0xfffffffdc5c57812 */ /* 0x000fe200078ec0ff */
[----:B------:R-:W-:Y:S01]  /*1b6f0*/  FFMA.FTZ R9, R140, R185, 1.1641532182693481445e-10 ;  /* 0x2f0000008c097423 */ /* 0x000fe200000100b9 */
[----:B------:R-:W-:Y:S01]  /*1b700*/  IMAD.MOV.U32 R148, RZ, RZ, 0x2 ;  /* 0x00000002ff947424 */ /* 0x000fe200078e00ff */
[----:B------:R-:W-:Y:S01]  /*1b710*/  MOV R146, R196 ;  /* 0x000000c400927202 */ /* 0x000fe20000000f00 */
[----:B------:R-:W-:Y:S02]  /*1b720*/  FMUL.FTZ R150, R141, R184 ;  /* 0x000000b88d967220 */ /* 0x000fe40000410000 */
        /* <DEDUP_REMOVED lines=11> */
.L_x_7319:
        /* <DEDUP_REMOVED lines=13> */
.L_x_7321:
[----:B------:R-:W-:Y:S05]  /*1b8b0*/  BSYNC.RECONVERGENT B3 ;  /* 0x0000000000037941 */ /* 0x000fea0003800200 */
.L_x_7320:
        /* <DEDUP_REMOVED lines=43> */
.L_x_7318:
[----:B------:R-:W-:Y:S05]  /*1bb70*/  BSYNC.RECONVERGENT B2 ;  /* 0x0000000000027941 */ /* 0x000fea0003800200 */
.L_x_7317:
[----:B------:R-:W-:Y:S01]  /*1bb80*/  I2FP.F32.U32 R140, R146 ;  /* 0x00000092008c7245 */ /* 0x000fe20000201000 */
[----:B------:R-:W-:Y:S01]  /*1bb90*/  IMAD.U32 R139, R139, 0x10000, RZ ;  /* 0x000100008b8b7824 */ /* 0x000fe200078e00ff */
[----:B------:R-:W-:Y:S01]  /*1bba0*/  FSEL R150, R150, RZ, P4 ;  /* 0x000000ff96967208 */ /* 0x000fe20002000000 */
        /* <DEDUP_REMOVED lines=20> */
.L_x_7324:
        /* <DEDUP_REMOVED lines=13> */
.L_x_7326:
[----:B------:R-:W-:Y:S05]  /*1bdc0*/  BSYNC.RECONVERGENT B3 ;  /* 0x0000000000037941 */ /* 0x000fea0003800200 */
.L_x_7325:
        /* <DEDUP_REMOVED lines=43> */
.L_x_7323:
[----:B------:R-:W-:Y:S05]  /*1c080*/  BSYNC.RECONVERGENT B2 ;  /* 0x0000000000027941 */ /* 0x000fea0003800200 */
.L_x_7322:
[----:B------:R-:W-:Y:S01]  /*1c090*/  ISETP.NE.AND P3, PT, R147, 0x1, PT ;  /* 0x000000019300780c */ /* 0x000fe20003f65270 */
[C---:B------:R-:W-:Y:S01]  /*1c0a0*/  IMAD.U32 R141, R142.reuse, 0x10000, RZ ;  /* 0x000100008e8d7824 */ /* 0x040fe200078e00ff */
[----:B------:R-:W-:Y:S01]  /*1c0b0*/  I2FP.F32.U32 R140, R9 ;  /* 0x00000009008c7245 */ /* 0x000fe20000201000 */
[----:B------:R-:W-:Y:S01]  /*1c0c0*/  BSSY.RECONVERGENT B2, `(.L_x_7327) ;  /* 0x0000049000027945 */ /* 0x000fe20003800200 */
[----:B------:R-:W-:Y:S01]  /*1c0d0*/  PRMT R142, R142, 0x7632, R142 ;  /* 0x000076328e8e7816 */ /* 0x000fe2000000008e */
[----:B------:R-:W-:Y:S01]  /*1c0e0*/  IMAD.MOV.U32 R148, RZ, RZ, 0x2 ;  /* 0x00000002ff947424 */ /* 0x000fe200078e00ff */
[----:B------:R-:W-:Y:S01]  /*1c0f0*/  MOV R146, R196 ;  /* 0x000000c400927202 */ /* 0x000fe20000000f00 */
        /* <DEDUP_REMOVED lines=12> */
.L_x_7329:
        /* <DEDUP_REMOVED lines=13> */
.L_x_7331:
[----:B------:R-:W-:Y:S05]  /*1c290*/  BSYNC.RECONVERGENT B3 ;  /* 0x0000000000037941 */ /* 0x000fea0003800200 */
.L_x_7330:
        /* <DEDUP_REMOVED lines=43> */
.L_x_7328:
[----:B------:R-:W-:Y:S05]  /*1c550*/  BSYNC.RECONVERGENT B2 ;  /* 0x0000000000027941 */ /* 0x000fea0003800200 */
.L_x_7327:
        /* <DEDUP_REMOVED lines=23> */
.L_x_7334:
        /* <DEDUP_REMOVED lines=13> */
.L_x_7336:
[----:B------:R-:W-:Y:S05]  /*1c7a0*/  BSYNC.RECONVERGENT B3 ;  /* 0x0000000000037941 */ /* 0x000fea0003800200 */
.L_x_7335:
        /* <DEDUP_REMOVED lines=43> */
.L_x_7333:
[----:B------:R-:W-:Y:S05]  /*1ca60*/  BSYNC.RECONVERGENT B2 ;  /* 0x0000000000027941 */ /* 0x000fea0003800200 */
.L_x_7332:
[----:B------:R-:W-:Y:S01]  /*1ca70*/  ISETP.NE.AND P4, PT, R147, 0x1, PT ;  /* 0x000000019300780c */ /* 0x000fe20003f85270 */
[----:B------:R-:W-:Y:S01]  /*1ca80*/  IMAD.U32 R141, R142, 0x10000, RZ ;  /* 0x000100008e8d7824 */ /* 0x000fe200078e00ff */
[----:B------:R-:W-:Y:S01]  /*1ca90*/  I2FP.F32.U32 R146, R9 ;  /* 0x0000000900927245 */ /* 0x000fe20000201000 */
[----:B------:R-:W-:Y:S01]  /*1caa0*/  BSSY.RECONVERGENT B2, `(.L_x_7337) ;  /* 0x0000048000027945 */ /* 0x000fe20003800200 */
[----:B------:R-:W-:Y:S01]  /*1cab0*/  MOV R142, R196 ;  /* 0x000000c4008e7202 */ /* 0x000fe20000000f00 */
[----:B------:R-:W-:Y:S02]  /*1cac0*/  FMUL.FTZ R141, R141, R184 ;  /* 0x000000b88d8d7220 */ /* 0x000fe40000410000 */
        /* <DEDUP_REMOVED lines=12> */
.L_x_7339:
        /* <DEDUP_REMOVED lines=13> */
.L_x_7341:
[----:B------:R-:W-:Y:S05]  /*1cc60*/  BSYNC.RECONVERGENT B3 ;  /* 0x0000000000037941 */ /* 0x000fea0003800200 */
.L_x_7340:
        /* <DEDUP_REMOVED lines=43> */
.L_x_7338:
[----:B------:R-:W-:Y:S05]  /*1cf20*/  BSYNC.RECONVERGENT B2 ;  /* 0x0000000000027941 */ /* 0x000fea0003800200 */
.L_x_7337:
[----:B------:R-:W-:Y:S01]  /*1cf30*/  I2FP.F32.U32 R142, R142 ;  /* 0x0000008e008e7245 */ /* 0x000fe20000201000 */
[----:B------:R-:W-:Y:S01]  /*1cf40*/  IMAD.U32 R203, R203, 0x10000, RZ ;  /* 0x00010000cbcb7824 */ /* 0x000fe200078e00ff */
[----:B------:R-:W-:Y:S01]  /*1cf50*/  BSSY.RECONVERGENT B2, `(.L_x_7342) ;  /* 0x000004e000027945 */ /* 0x000fe20003800200 */
[----:B------:R-:W-:Y:S02]  /*1cf60*/  IMAD.MOV.U32 R148, RZ, RZ, 0x2 ;  /* 0x00000002ff947424 */ /* 0x000fe400078e00ff */
[----:B------:R-:W-:Y:S01]  /*1cf70*/  FFMA.FTZ R9, R142, R185, 1.1641532182693481445e-10 ;  /* 0x2f0000008e097423 */ /* 0x000fe200000100b9 */
[----:B------:R-:W-:Y:S01]  /*1cf80*/  FMUL.FTZ R203, R203, R184 ;  /* 0x000000b8cbcb7220 */ /* 0x000fe20000410000 */
[----:B------:R-:W-:-:S03]  /*1cf90*/  FSEL R142, R141, RZ, P3 ;  /* 0x000000ff8d8e7208 */ /* 0x000fc60001800000 */
        /* <DEDUP_REMOVED lines=16> */
.L_x_7344:
        /* <DEDUP_REMOVED lines=13> */
.L_x_7346:
[----:B------:R-:W-:Y:S05]  /*1d170*/  BSYNC.RECONVERGENT B3 ;  /* 0x0000000000037941 */ /* 0x000fea0003800200 */
.L_x_7345:
        /* <DEDUP_REMOVED lines=43> */
.L_x_7343:
[----:B------:R-:W-:Y:S05]  /*1d430*/  BSYNC.RECONVERGENT B2 ;  /* 0x0000000000027941 */ /* 0x000fea0003800200 */
.L_x_7342:
        /* <DEDUP_REMOVED lines=19> */
.L_x_7349:
        /* <DEDUP_REMOVED lines=13> */
.L_x_7351:
[----:B------:R-:W-:Y:S05]  /*1d640*/  BSYNC.RECONVERGENT B3 ;  /* 0x0000000000037941 */ /* 0x000fea0003800200 */
.L_x_7350:
        /* <DEDUP_REMOVED lines=43> */
.L_x_7348:
[----:B------:R-:W-:Y:S05]  /*1d900*/  BSYNC.RECONVERGENT B2 ;  /* 0x0000000000027941 */ /* 0x000fea0003800200 */
.L_x_7347:
        /* <DEDUP_REMOVED lines=23> */
.L_x_7354:
        /* <DEDUP_REMOVED lines=13> */
.L_x_7356:
[----:B------:R-:W-:Y:S05]  /*1db50*/  BSYNC.RECONVERGENT B3 ;  /* 0x0000000000037941 */ /* 0x000fea0003800200 */
.L_x_7355:
        /* <DEDUP_REMOVED lines=43> */
.L_x_7353:
[----:B------:R-:W-:Y:S05]  /*1de10*/  BSYNC.RECONVERGENT B2 ;  /* 0x0000000000027941 */ /* 0x000fea0003800200 */
.L_x_7352:
[----:B------:R-:W-:Y:S01]  /*1de20*/  ISETP.NE.AND P6, PT, R149, 0x1, PT ;  /* 0x000000019500780c */ /* 0x000fe20003fc5270 */
[----:B------:R-:W-:Y:S01]  /*1de30*/  IMAD.U32 R143, R195, 0x10000, RZ ;  /* 0x00010000c38f7824 */ /* 0x000fe200078e00ff */
[----:B------:R-:W-:Y:S01]  /*1de40*/  I2FP.F32.U32 R146, R9 ;  /* 0x0000000900927245 */ /* 0x000fe20000201000 */
[----:B------:R-:W-:Y:S01]  /*1de50*/  BSSY.RECONVERGENT B2, `(.L_x_7357) ;  /* 0x000004a000027945 */ /* 0x000fe20003800200 */
[----:B------:R-:W-:Y:S01]  /*1de60*/  IMAD.MOV.U32 R9, RZ, RZ, 0x2 ;  /* 0x00000002ff097424 */ /* 0x000fe200078e00ff */
[----:B------:R-:W-:Y:S01]  /*1de70*/  MOV R148, R196 ;  /* 0x000000c400947202 */ /* 0x000fe20000000f00 */
        /* <DEDUP_REMOVED lines=12> */
.L_x_7359:
        /* <DEDUP_REMOVED lines=15> */
.L_x_7361:
[----:B------:R-:W-:Y:S05]  /*1e030*/  BSYNC.RECONVERGENT B3 ;  /* 0x0000000000037941 */ /* 0x000fea0003800200 */
.L_x_7360:
        /* <DEDUP_REMOVED lines=43> */
.L_x_7358:
[----:B------:R-:W-:Y:S05]  /*1e2f0*/  BSYNC.RECONVERGENT B2 ;  /* 0x0000000000027941 */ /* 0x000fea0003800200 */
.L_x_7357:
[----:B------:R-:W-:Y:S01]  /*1e300*/  I2FP.F32.U32 R146, R148 ;  /* 0x0000009400927245 */ /* 0x000fe20000201000 */
[----:B------:R-:W-:-:S04]  /*1e310*/  IMAD.U32 R145, R145, 0x10000, RZ ;  /* 0x0001000091917824 */ /* 0x000fc800078e00ff */
[----:B------:R-:W-:Y:S01]  /*1e320*/  FFMA.FTZ R185, R146, R185, 1.1641532182693481445e-10 ;  /* 0x2f00000092b97423 */ /* 0x000fe200000100b9 */
[----:B------:R-:W-:Y:S01]  /*1e330*/  FMUL.FTZ R145, R145, R184 ;  /* 0x000000b891917220 */ /* 0x000fe20000410000 */
[----:B------:R-:W-:-:S03]  /*1e340*/  FSEL R146, R143, RZ, P5 ;  /* 0x000000ff8f927208 */ /* 0x000fc60002800000 */
[----:B------:R-:W-:-:S04]  /*1e350*/  FSETP.GTU.FTZ.AND P6, PT, R185, R182, PT ;  /* 0x000000b6b900720b */ /* 0x000fc80003fdc000 */
[----:B------:R-:W-:Y:S02]  /*1e360*/  FSEL R145, R145, RZ, !P6 ;  /* 0x000000ff91917208 */ /* 0x000fe40007000000 */
[----:B------:R-:W-:-:S03]  /*1e370*/  SEL R205, RZ, 0x1, P6 ;  /* 0x00000001ffcd7807 */ /* 0x000fc60003000000 */
[----:B------:R-:W-:-:S04]  /*1e380*/  FADD.FTZ R143, R145, R146 ;  /* 0x00000092918f7221 */ /* 0x000fc80000010000 */
[----:B------:R-:W-:Y:S01]  /*1e390*/  @P1 FADD.FTZ R143, R111, R143 ;  /* 0x0000008f6f8f1221 */ /* 0x000fe20000010000 */
[----:B------:R-:W-:Y:S06]  /*1e3a0*/  BRA `(.L_x_7362) ;  /* 0x0000002800247947 */ /* 0x000fec0003800000 */
.L_x_7281:
[----:B------:R-:W-:Y:S01]  /*1e3b0*/  ISETP.NE.AND P2, PT, R9, 0x1, PT ;  /* 0x000000010900780c */ /* 0x000fe20003f45270 */
[----:B------:R-:W-:Y:S01]  /*1e3c0*/  BSSY.RECONVERGENT B2, `(.L_x_7363) ;  /* 0x0000047000027945 */ /* 0x000fe20003800200 */
[----:B--2---:R-:W-:Y:S01]  /*1e3d0*/  IMAD.MOV.U32 R137, RZ, RZ, 0x2 ;  /* 0x00000002ff897424 */ /* 0x004fe200078e00ff */
[----:B------:R-:W-:Y:S01]  /*1e3e0*/  MOV R136, R196 ;  /* 0x000000c400887202 */ /* 0x000fe20000000f00 */
[----:B01----:R-:W-:-:S09]  /*1e3f0*/  IMAD.MOV.U32 R144, RZ, RZ, R195 ;  /* 0x000000ffff907224 */ /* 0x003fd200078e00c3 */
        /* <DEDUP_REMOVED lines=11> */
.L_x_7365:
        /* <DEDUP_REMOVED lines=13> */
.L_x_7367:
[----:B------:R-:W-:Y:S05]  /*1e580*/  BSYNC.RECONVERGENT B3 ;  /* 0x0000000000037941 */ /* 0x000fea0003800200 */
.L_x_7366:
        /* <DEDUP_REMOVED lines=42> */
.L_x_7364:
[----:B------:R-:W-:Y:S05]  /*1e830*/  BSYNC.RECONVERGENT B2 ;  /* 0x0000000000027941 */ /* 0x000fea0003800200 */
.L_x_7363:
        /* <DEDUP_REMOVED lines=22> */
.L_x_7370:
        /* <DEDUP_REMOVED lines=13> */
.L_x_7372:
[----:B------:R-:W-:Y:S05]  /*1ea70*/  BSYNC.RECONVERGENT B3 ;  /* 0x0000000000037941 */ /* 0x000fea0003800200 */
.L_x_7371:
        /* <DEDUP_REMOVED lines=43> */
.L_x_7369:
[----:B------:R-:W-:Y:S05]  /*1ed30*/  BSYNC.RECONVERGENT B2 ;  /* 0x0000000000027941 */ /* 0x000fea0003800200 */
.L_x_7368:
        /* <DEDUP_REMOVED lines=19> */
.L_x_7375:
        /* <DEDUP_REMOVED lines=13> */
.L_x_7377:
[----:B------:R-:W-:Y:S05]  /*1ef40*/  BSYNC.RECONVERGENT B3 ;  /* 0x0000000000037941 */ /* 0x000fea0003800200 */
.L_x_7376:
        /* <DEDUP_REMOVED lines=43> */
.L_x_7374:
[----:B------:R-:W-:Y:S05]  /*1f200*/  BSYNC.RECONVERGENT B2 ;  /* 0x0000000000027941 */ /* 0x000fea0003800200 */
.L_x_7373:
        /* <DEDUP_REMOVED lines=20> */
.L_x_7380:
        /* <DEDUP_REMOVED lines=13> */
.L_x_7382:
[----:B------:R-:W-:Y:S05]  /*1f420*/  BSYNC.RECONVERGENT B3 ;  /* 0x0000000000037941 */ /* 0x000fea0003800200 */
.L_x_7381:
        /* <DEDUP_REMOVED lines=43> */
.L_x_7379:
[----:B------:R-:W-:Y:S05]  /*1f6e0*/  BSYNC.RECONVERGENT B2 ;  /* 0x0000000000027941 */ /* 0x000fea0003800200 */
.L_x_7378:
        /* <DEDUP_REMOVED lines=19> */
.L_x_7385:
        /* <DEDUP_REMOVED lines=13> */
.L_x_7387:
[----:B------:R-:W-:Y:S05]  /*1f8f0*/  BSYNC.RECONVERGENT B3 ;  /* 0x0000000000037941 */ /* 0x000fea0003800200 */
.L_x_7386:
        /* <DEDUP_REMOVED lines=43> */
.L_x_7384:
[----:B------:R-:W-:Y:S05]  /*1fbb0*/  BSYNC.RECONVERGENT B2 ;  /* 0x0000000000027941 */ /* 0x000fea0003800200 */
.L_x_7383:
        /* <DEDUP_REMOVED lines=18> */
.L_x_7390:
        /* <DEDUP_REMOVED lines=13> */
.L_x_7392:
[----:B------:R-:W-:Y:S05]  /*1fdb0*/  BSYNC.RECONVERGENT B3 ;  /* 0x0000000000037941 */ /* 0x000fea0003800200 */
.L_x_7391:
        /* <DEDUP_REMOVED lines=43> */
.L_x_7389:
[----:B------:R-:W-:Y:S05]  /*20070*/  BSYNC.RECONVERGENT B2 ;  /* 0x0000000000027941 */ /* 0x000fea0003800200 */
.L_x_7388:
        /* <DEDUP_REMOVED lines=17> */
.L_x_7395:
        /* <DEDUP_REMOVED lines=13> */
.L_x_7397:
[----:B------:R-:W-:Y:S05]  /*20260*/  BSYNC.RECONVERGENT B3 ;  /* 0x0000000000037941 */ /* 0x000fea0003800200 */
.L_x_7396:
        /* <DEDUP_REMOVED lines=43> */
.L_x_7394:
[----:B------:R-:W-:Y:S05]  /*20520*/  BSYNC.RECONVERGENT B2 ;  /* 0x0000000000027941 */ /* 0x000fea0003800200 */
.L_x_7393:
        /* <DEDUP_REMOVED lines=18> */
.L_x_7400:
        /* <DEDUP_REMOVED lines=13> */
.L_x_7402:
[----:B------:R-:W-:Y:S05]  /*20720*/  BSYNC.RECONVERGENT B3 ;  /* 0x0000000000037941 */ /* 0x000fea0003800200 */
.L_x_7401:
        /* <DEDUP_REMOVED lines=43> */
.L_x_7399:
[----:B------:R-:W-:Y:S05]  /*209e0*/  BSYNC.RECONVERGENT B2 ;  /* 0x0000000000027941 */ /* 0x000fea0003800200 */
.L_x_7398:
[----:B------:R-:W-:Y:S01]  /*209f0*/  I2FP.F32.U32 R136, R137 ;  /* 0x0000008900887245 */ /* 0x000fe20000201000 */
[----:B------:R-:W-:Y:S01]  /*20a00*/  FMUL.FTZ R146, R146, UR5 ;  /* 0x0000000592927c20 */ /* 0x000fe20008410000 */
[----:B------:R-:W-:Y:S01]  /*20a10*/  P2R R138, PR, RZ, 0x2 ;  /* 0x00000002ff8a7803 */ /* 0x000fe20000000000 */
[----:B------:R-:W-:Y:S01]  /*20a20*/  FMUL.FTZ R149, R149, UR5 ;  /* 0x0000000595957c20 */ /* 0x000fe20008410000 */
[----:B------:R-:W-:Y:S01]  /*20a30*/  LOP3.LUT P1, RZ, R197, 0x10, RZ, 0xc0, !PT ;  /* 0x00000010c5ff7812 */ /* 0x000fe2000782c0ff */
        /* <DEDUP_REMOVED lines=31> */
[----:B------:R-:W-:-:S12]  /*20c30*/  @P1 FADD.FTZ R143, R111, R143 ;  /* 0x0000008f6f8f1221 */ /* 0x000fd80000010000 */
.L_x_7362:
[----:B------:R-:W0:Y:S01]  /*20c40*/  LDC.64 R150, c[0x0][0x3a8] ;  /* 0x0000ea00ff967b82 */ /* 0x000e220000000a00 */
[----:B------:R-:W-:Y:S01]  /*20c50*/  SEL R184, RZ, 0x1000000, !P5 ;  /* 0x01000000ffb87807 */ /* 0x000fe20006800000 */
[----:B------:R-:W-:Y:S01]  /*20c60*/  IMAD.MOV.U32 R195, RZ, RZ, R144 ;  /* 0x000000ffffc37224 */ /* 0x000fe200078e0090 */
        /* <DEDUP_REMOVED lines=42> */
.L_x_7280:
[----:B------:R-:W-:Y:S05]  /*20f10*/  BSYNC.RECONVERGENT B1 ;  /* 0x0000000000017941 */ /* 0x000fea0003800200 */
.L_x_7279:
[----:B01-3--:R-:W-:Y:S01]  /*20f20*/  FADD.FTZ R144, RZ, R112 ;  /* 0x00000070ff907221 */ /* 0x00bfe20000010000 */
        /* <DEDUP_REMOVED lines=15> */
[----:B--2---:R-:W-:-:S04]  /*21020*/  FADD.FTZ R147, R121, R144 ;  /* 0x0000009079937221 */ /* 0x004fc80000010000 */
        /* <DEDUP_REMOVED lines=109> */
.L_x_7424:
        /* <DEDUP_REMOVED lines=19> */
[----:B------:R-:W-:Y:S02]  /*21830*/  IMAD.U32 R146, R83, 0x10000, RZ ;  /* 0x0001000053927824 */ /* 0x000fe400078e00ff */
[----:B------:R-:W-:Y:S01]  /*21840*/  FADD.FTZ R148, R119, -R206 ;  /* 0x800000ce77947221 */ /* 0x000fe20000010000 */
[----:B------:R-:W-:Y:S01]  /*21850*/  FMUL.FTZ R144, R209, R144 ;  /* 0x00000090d1907220 */ /* 0x000fe20000410000 */
[----:B------:R-:W-:Y:S01]  /*21860*/  IMAD.U32 R147, R39, 0x10000, RZ ;  /* 0x0001000027937824 */ /* 0x000fe200078e00ff */
[----:B------:R-:W-:Y:S01]  /*21870*/  SHF.L.U32 R183, R176, 0x10, RZ ;  /* 0x00000010b0b77819 */ /* 0x000fe200000006ff */
[----:B------:R-:W-:Y:S02]  /*21880*/  IMAD.U32 R145, R71, 0x10000, RZ ;  /* 0x0001000047917824 */ /* 0x000fe400078e00ff */
[----:B------:R-:W-:Y:S01]  /*21890*/  FMUL.FTZ R182, R209, R148 ;  /* 0x00000094d1b67220 */ /* 0x000fe20000410000 */
[----:B------:R-:W-:-:S02]  /*218a0*/  IMAD.U32 R149, R177, 0x10000, RZ ;  /* 0x00010000b1957824 */ /* 0x000fc400078e00ff */
[----:B------:R-:W-:Y:S01]  /*218b0*/  FFMA.FTZ R151, R144, R151, R146 ;  /* 0x0000009790977223 */ /* 0x000fe20000010092 */
[--C-:B------:R-:W-:Y:S01]  /*218c0*/  FADD.FTZ R146, R116, -R206.reuse ;  /* 0x800000ce74927221 */ /* 0x100fe20000010000 */
[----:B------:R-:W-:Y:S01]  /*218d0*/  FFMA.FTZ R147, R144, R147, R145 ;  /* 0x0000009390937223 */ /* 0x000fe20000010091 */
[----:B------:R-:W-:Y:S01]  /*218e0*/  FADD.FTZ R148, R117, -R206 ;  /* 0x800000ce75947221 */ /* 0x000fe20000010000 */
        /* <DEDUP_REMOVED lines=10> */
[----:B------:R-:W-:Y:S01]  /*21990*/  FFMA.FTZ R148, R182, R213, R215 ;  /* 0x000000d5b6947223 */ /* 0x000fe200000100d7 */
[----:B------:R-:W-:Y:S02]  /*219a0*/  IMAD.U32 R211, R180, 0x10000, RZ ;  /* 0x00010000b4d37824 */ /* 0x000fe400078e00ff */
[C---:B------:R-:W-:Y:S01]  /*219b0*/  FFMA.FTZ R218, R146.reuse, R145, R149 ;  /* 0x0000009192da7223 */ /* 0x040fe20000010095 */
[----:B------:R-:W-:Y:S01]  /*219c0*/  FFMA.FTZ R220, R146, R183, R150 ;  /* 0x000000b792dc7223 */ /* 0x000fe20000010096 */
[--C-:B------:R-:W-:Y:S01]  /*219d0*/  FADD.FTZ R182, R115, -R206.reuse ;  /* 0x800000ce73b67221 */ /* 0x100fe20000010000 */
[----:B------:R-:W-:Y:S01]  /*219e0*/  FADD.FTZ R146, R114, -R206 ;  /* 0x800000ce72927221 */ /* 0x000fe20000010000 */
[----:B------:R-:W-:Y:S01]  /*219f0*/  FFMA.FTZ R225, R184, R185, R211 ;  /* 0x000000b9b8e17223 */ /* 0x000fe200000100d3 */
        /* <DEDUP_REMOVED lines=8> */
[----:B------:R-:W-:Y:S01]  /*21a80*/  FFMA.FTZ R227, R184, R213, R215 ;  /* 0x000000d5b8e37223 */ /* 0x000fe200000100d7 */
[----:B------:R-:W-:Y:S01]  /*21a90*/  FFMA.FTZ R219, R216, R185, R211 ;  /* 0x000000b9d8db7223 */ /* 0x000fe200000100d3 */
[----:B------:R-:W-:Y:S01]  /*21aa0*/  SHF.L.U32 R149, R69, 0x10, RZ ;  /* 0x0000001045957819 */ /* 0x000fe200000006ff */
[----:B------:R-:W-:Y:S01]  /*21ab0*/  FFMA.FTZ R214, R146, R183, R150 ;  /* 0x000000b792d67223 */ /* 0x000fe20000010096 */
[----:B------:R-:W0:Y:S01]  /*21ac0*/  LDC.64 R184, c[0x0][0x428] ;  /* 0x00010a00ffb87b82 */ /* 0x000e220000000a00 */
[----:B------:R-:W-:-:S02]  /*21ad0*/  IMAD.U32 R145, R37, 0x10000, RZ ;  /* 0x0001000025917824 */ /* 0x000fc400078e00ff */
[--C-:B------:R-:W-:Y:S01]  /*21ae0*/  FADD.FTZ R208, R113, -R206.reuse ;  /* 0x800000ce71d07221 */ /* 0x100fe20000010000 */
[----:B------:R-:W-:Y:S01]  /*21af0*/  SHF.L.U32 R211, R40, 0x10, RZ ;  /* 0x0000001028d37819 */ /* 0x000fe200000006ff */
[----:B------:R-:W-:Y:S02]  /*21b00*/  IMAD.U32 R150, R80, 0x10000, RZ ;  /* 0x0001000050967824 */ /* 0x000fe400078e00ff */
[----:B------:R-:W-:Y:S01]  /*21b10*/  FFMA.FTZ R212, R146, R145, R149 ;  /* 0x0000009192d47223 */ /* 0x000fe20000010095 */
[----:B------:R-:W-:Y:S01]  /*21b20*/  FADD.FTZ R146, R112, -R206 ;  /* 0x800000ce70927221 */ /* 0x000fe20000010000 */
[----:B------:R-:W-:Y:S01]  /*21b30*/  SHF.L.U32 R215, R192, 0x10, RZ ;  /* 0x00000010c0d77819 */ /* 0x000fe200000006ff */
[----:B------:R-:W1:Y:S01]  /*21b40*/  LDC.64 R182, c[0x0][0x430] ;  /* 0x00010c00ffb67b82 */ /* 0x000e620000000a00 */
[----:B------:R-:W-:Y:S01]  /*21b50*/  SHF.L.U32 R223, R186, 0x10, RZ ;  /* 0x00000010badf7819 */ /* 0x000fe200000006ff */
[----:B------:R-:W-:Y:S01]  /*21b60*/  FMUL.FTZ R146, R209, R146 ;  /* 0x00000092d1927220 */ /* 0x000fe20000410000 */
[----:B------:R-:W-:-:S02]  /*21b70*/  IMAD.U32 R145, R36, 0x10000, RZ ;  /* 0x0001000024917824 */ /* 0x000fc400078e00ff */
[----:B------:R-:W-:Y:S01]  /*21b80*/  FMUL.FTZ R208, R209, R208 ;  /* 0x000000d0d1d07220 */ /* 0x000fe20000410000 */
[----:B------:R-:W-:Y:S02]  /*21b90*/  IMAD.U32 R149, R68, 0x10000, RZ ;  /* 0x0001000044957824 */ /* 0x000fe400078e00ff */
[----:B------:R-:W-:Y:S01]  /*21ba0*/  FFMA.FTZ R211, R146, R211, R150 ;  /* 0x000000d392d37223 */ /* 0x000fe20000010096 */
[----:B------:R-:W-:Y:S01]  /*21bb0*/  IMAD.U32 R213, R193, 0x10000, RZ ;  /* 0x00010000c1d57824 */ /* 0x000fe200078e00ff */
[----:B------:R-:W-:Y:S01]  /*21bc0*/  F2FP.BF16.F32.PACK_AB R147, R144, R147 ;  /* 0x000000939093723e */ /* 0x000fe200000010ff */
[----:B------:R-:W-:Y:S02]  /*21bd0*/  IMAD.U32 R221, R187, 0x10000, RZ ;  /* 0x00010000bbdd7824 */ /* 0x000fe400078e00ff */
[----:B------:R-:W-:Y:S01]  /*21be0*/  FFMA.FTZ R149, R146, R145, R149 ;  /* 0x0000009192957223 */ /* 0x000fe20000010095 */
[----:B------:R-:W-:Y:S02]  /*21bf0*/  IMAD.U32 R217, R191, 0x10000, RZ ;  /* 0x00010000bfd97824 */ /* 0x000fe400078e00ff */
[----:B------:R-:W-:Y:S01]  /*21c00*/  FFMA.FTZ R150, R208, R213, R215 ;  /* 0x000000d5d0967223 */ /* 0x000fe200000100d7 */
[----:B------:R-:W-:-:S02]  /*21c10*/  IMAD.U32 R210, R190, 0x10000, RZ ;  /* 0x00010000bed27824 */ /* 0x000fc400078e00ff */
[----:B------:R-:W-:Y:S01]  /*21c20*/  FFMA.FTZ R221, R216, R221, R223 ;  /* 0x000000ddd8dd7223 */ /* 0x000fe200000100df */
[----:B------:R-:W-:Y:S01]  /*21c30*/  F2FP.BF16.F32.PACK_AB R146, R225, R218 ;  /* 0x000000dae192723e */ /* 0x000fe200000010ff */
[----:B0-----:R-:W-:-:S04]  /*21c40*/  IMAD.WIDE.U32 R184, R207, 0x10, R184 ;  /* 0x00000010cfb87825 */ /* 0x001fc800078e00b8 */
[----:B------:R-:W-:Y:S01]  /*21c50*/  FFMA.FTZ R210, R208, R217, R210 ;  /* 0x000000d9d0d27223 */ /* 0x000fe200000100d2 */
[----:B------:R-:W-:Y:S02]  /*21c60*/  F2FP.BF16.F32.PACK_AB R145, R219, R212 ;  /* 0x000000d4db91723e */ /* 0x000fe400000010ff */
[----:B------:R-:W-:Y:S02]  /*21c70*/  F2FP.BF16.F32.PACK_AB R144, R150, R149 ;  /* 0x000000959690723e */ /* 0x000fe400000010ff */
[----:B------:R-:W-:Y:S02]  /*21c80*/  F2FP.BF16.F32.PACK_AB R151, R148, R151 ;  /* 0x000000979497723e */ /* 0x000fe400000010ff */
[----:B------:R-:W-:Y:S01]  /*21c90*/  F2FP.BF16.F32.PACK_AB R150, R227, R220 ;  /* 0x000000dce396723e */ /* 0x000fe200000010ff */
[----:B-1----:R-:W-:Y:S01]  /*21ca0*/  IMAD.WIDE.U32 R182, R207, 0x10, R182 ;  /* 0x00000010cfb67825 */ /* 0x002fe200078e00b6 */
[----:B------:R-:W-:Y:S01]  /*21cb0*/  F2FP.BF16.F32.PACK_AB R149, R221, R214 ;  /* 0x000000d6dd95723e */ /* 0x000fe200000010ff */
[----:B------:R1:W-:Y:S01]  /*21cc0*/  STG.E.128 desc[UR8][R184.64], R144 ;  /* 0x00000090b8007986 */ /* 0x0003e2000c101d08 */
[----:B------:R-:W-:-:S02]  /*21cd0*/  F2FP.BF16.F32.PACK_AB R148, R210, R211 ;  /* 0x000000d3d294723e */ /* 0x000fc400000010ff */
[----:B------:R-:W-:-:S03]  /*21ce0*/  IADD3 R207, PT, PT, R207, 0x20, RZ ;  /* 0x00000020cfcf7810 */ /* 0x000fc60007ffe0ff */
[----:B------:R1:W-:Y:S04]  /*21cf0*/  STG.E.128 desc[UR8][R182.64], R148 ;  /* 0x00000094b6007986 */ /* 0x0003e8000c101d08 */
.L_x_7405:
[----:B------:R-:W-:Y:S05]  /*21d00*/  BSYNC.RECONVERGENT B1 ;  /* 0x0000000000017941 */ /* 0x000fea0003800200 */
.L_x_7404:
[----:B------:R-:W-:Y:S01]  /*21d10*/  ISETP.GE.U32.AND P1, PT, R0, 0x40, PT ;  /* 0x000000400000780c */ /* 0x000fe20003f26070 */
[----:B------:R-:W-:-:S12]  /*21d20*/  BSSY.RECONVERGENT B1, `(.L_x_7406) ;  /* 0x0000051000017945 */ /* 0x000fd80003800200 */
[----:B------:R-:W-:Y:S05]  /*21d30*/  @!P1 BRA `(.L_x_7407) ;  /* 0x00000004003c9947 */ /* 0x000fea0003800000 */
[--C-:B01----:R-:W-:Y:S01]  /*21d40*/  FADD.FTZ R144, R126, -R206.reuse ;  /* 0x800000ce7e907221 */ /* 0x103fe20000010000 */
        /* <DEDUP_REMOVED lines=78> */
.L_x_7407:
[----:B------:R-:W-:Y:S05]  /*22230*/  BSYNC.RECONVERGENT B1 ;  /* 0x0000000000017941 */ /* 0x000fea0003800200 */
.L_x_7406:
[----:B------:R-:W-:Y:S01]  /*22240*/  ISETP.GE.U32.AND P1, PT, R0, 0x60, PT ;  /* 0x000000600000780c */ /* 0x000fe20003f26070 */
[----:B------:R-:W-:-:S12]  /*22250*/  BSSY.RECONVERGENT B1, `(.L_x_7408) ;  /* 0x0000051000017945 */ /* 0x000fd80003800200 */
[----:B------:R-:W-:Y:S05]  /*22260*/  @!P1 BRA `(.L_x_7409) ;  /* 0x00000004003c9947 */ /* 0x000fea0003800000 */
[--C-:B012---:R-:W-:Y:S01]  /*22270*/  FADD.FTZ R144, R134, -R206.reuse ;  /* 0x800000ce86907221 */ /* 0x107fe20000010000 */
        /* <DEDUP_REMOVED lines=78> */
.L_x_7409:
[----:B------:R-:W-:Y:S05]  /*22760*/  BSYNC.RECONVERGENT B1 ;  /* 0x0000000000017941 */ /* 0x000fea0003800200 */
.L_x_7408:
[----:B------:R-:W-:Y:S01]  /*22770*/  ISETP.GE.U32.AND P1, PT, R0, 0x80, PT ;  /* 0x000000800000780c */ /* 0x000fe20003f26070 */
[----:B------:R-:W-:-:S12]  /*22780*/  BSSY.RECONVERGENT B1, `(.L_x_7410) ;  /* 0x0000050000017945 */ /* 0x000fd80003800200 */
[----:B------:R-:W-:Y:S05]  /*22790*/  @!P1 BRA `(.L_x_7411) ;  /* 0x0000000400389947 */ /* 0x000fea0003800000 */
[--C-:B0123--:R-:W-:Y:S01]  /*227a0*/  FADD.FTZ R144, R136, -R206.reuse ;  /* 0x800000ce88907221 */ /* 0x10ffe20000010000 */
[----:B------:R-:W-:Y:S02]  /*227b0*/  IMAD.U32 R147, R84, 0x10000, RZ ;  /* 0x0001000054937824 */ /* 0x000fe400078e00ff */
[--C-:B------:R-:W-:Y:S01]  /*227c0*/  FADD.FTZ R146, R137, -R206.reuse ;  /* 0x800000ce89927221 */ /* 0x100fe20000010000 */
        /* <DEDUP_REMOVED lines=8> */
[----:B------:R-:W-:Y:S01]  /*22850*/  FFMA.FTZ R144, R148, R147, R149 ;  /* 0x0000009394907223 */ /* 0x000fe20000010095 */
[C---:B------:R-:W-:Y:S01]  /*22860*/  FMUL.FTZ R150, R209.reuse, R146 ;  /* 0x00000092d1967220 */ /* 0x040fe20000410000 */
[C---:B------:R-:W-:Y:S01]  /*22870*/  FMUL.FTZ R184, R209.reuse, R182 ;  /* 0x000000b6d1b87220 */ /* 0x040fe20000410000 */
[----:B------:R-:W-:Y:S01]  /*22880*/  SHF.L.U32 R147, R88, 0x10, RZ ;  /* 0x0000001058937819 */ /* 0x000fe200000006ff */
[C---:B------:R-:W-:Y:S01]  /*22890*/  FMUL.FTZ R208, R209.reuse, R208 ;  /* 0x000000d0d1d07220 */ /* 0x040fe20000410000 */
[C---:B------:R-:W-:Y:S01]  /*228a0*/  FMUL.FTZ R210, R209.reuse, R210 ;  /* 0x000000d2d1d27220 */ /* 0x040fe20000410000 */
[C---:B------:R-:W-:Y:S01]  /*228b0*/  FMUL.FTZ R214, R209.reuse, R212 ;  /* 0x000000d4d1d67220 */ /* 0x040fe20000410000 */
[C---:B------:R-:W-:Y:S01]  /*228c0*/  FMUL.FTZ R146, R209.reuse, R216 ;  /* 0x000000d8d1927220 */ /* 0x040fe20000410000 */
[----:B------:R-:W-:Y:S01]  /*228d0*/  FMUL.FTZ R145, R209, R206 ;  /* 0x000000ced1917220 */ /* 0x000fe20000410000 */
[----:B------:R-:W-:Y:S01]  /*228e0*/  IMAD.U32 R149, R96, 0x10000, RZ ;  /* 0x0001000060957824 */ /* 0x000fe200078e00ff */
[----:B------:R-:W-:Y:S01]  /*228f0*/  SHF.L.U32 R183, R24, 0x10, RZ ;  /* 0x0000001018b77819 */ /* 0x000fe200000006ff */
[----:B------:R-:W-:Y:S01]  /*22900*/  IMAD.U32 R182, R22, 0x10000, RZ ;  /* 0x0001000016b67824 */ /* 0x000fe200078e00ff */
[----:B------:R-:W-:Y:S01]  /*22910*/  SHF.L.U32 R185, R85, 0x10, RZ ;  /* 0x0000001055b97819 */ /* 0x000fe200000006ff */
[----:B------:R-:W-:Y:S01]  /*22920*/  IMAD.U32 R151, R25, 0x10000, RZ ;  /* 0x0001000019977824 */ /* 0x000fe200078e00ff */
[----:B------:R-:W-:Y:S01]  /*22930*/  SHF.L.U32 R206, R97, 0x10, RZ ;  /* 0x0000001061ce7819 */ /* 0x000fe200000006ff */
[----:B------:R-:W-:-:S02]  /*22940*/  IMAD.U32 R209, R23, 0x10000, RZ ;  /* 0x0001000017d17824 */ /* 0x000fc400078e00ff */
[----:B------:R-:W-:Y:S01]  /*22950*/  FFMA.FTZ R148, R148, R147, R149 ;  /* 0x0000009394947223 */ /* 0x000fe20000010095 */
[----:B------:R-:W-:Y:S02]  /*22960*/  IMAD.U32 R211, R93, 0x10000, RZ ;  /* 0x000100005dd37824 */ /* 0x000fe400078e00ff */
[C---:B------:R-:W-:Y:S01]  /*22970*/  FFMA.FTZ R147, R150.reuse, R151, R183 ;  /* 0x0000009796937223 */ /* 0x040fe200000100b7 */
[----:B------:R-:W-:Y:S02]  /*22980*/  IMAD.U32 R213, R89, 0x10000, RZ ;  /* 0x0001000059d57824 */ /* 0x000fe400078e00ff */
[----:B------:R-:W-:Y:S01]  /*22990*/  FFMA.FTZ R209, R150, R209, R182 ;  /* 0x000000d196d17223 */ /* 0x000fe200000100b6 */
[C---:B------:R-:W-:Y:S01]  /*229a0*/  FFMA.FTZ R211, R184.reuse, R185, R211 ;  /* 0x000000b9b8d37223 */ /* 0x040fe200000100d3 */
[----:B------:R-:W0:Y:S01]  /*229b0*/  LDC.64 R182, c[0x0][0x428] ;  /* 0x00010a00ffb67b82 */ /* 0x000e220000000a00 */
[----:B------:R-:W-:Y:S01]  /*229c0*/  FFMA.FTZ R149, R184, R213, R206 ;  /* 0x000000d5b8957223 */ /* 0x000fe200000100ce */
[----:B------:R-:W-:Y:S01]  /*229d0*/  IMAD.U32 R151, R21, 0x10000, RZ ;  /* 0x0001000015977824 */ /* 0x000fe200078e00ff */
[----:B------:R-:W-:Y:S01]  /*229e0*/  SHF.L.U32 R215, R19, 0x10, RZ ;  /* 0x0000001013d77819 */ /* 0x000fe200000006ff */
[----:B------:R-:W-:Y:S01]  /*229f0*/  IMAD.U32 R213, R20, 0x10000, RZ ;  /* 0x0001000014d57824 */ /* 0x000fe200078e00ff */
[----:B------:R-:W-:Y:S01]  /*22a00*/  SHF.L.U32 R219, R94, 0x10, RZ ;  /* 0x000000105edb7819 */ /* 0x000fe200000006ff */
[----:B------:R-:W-:Y:S01]  /*22a10*/  IMAD.U32 R206, R18, 0x10000, RZ ;  /* 0x0001000012ce7824 */ /* 0x000fe200078e00ff */
[----:B------:R-:W-:Y:S01]  /*22a20*/  SHF.L.U32 R223, R17, 0x10, RZ ;  /* 0x0000001011df7819 */ /* 0x000fe200000006ff */
[----:B------:R-:W1:Y:S01]  /*22a30*/  LDC.64 R184, c[0x0][0x430] ;  /* 0x00010c00ffb87b82 */ /* 0x000e620000000a00 */
[----:B------:R-:W-:-:S02]  /*22a40*/  IMAD.U32 R217, R86, 0x10000, RZ ;  /* 0x0001000056d97824 */ /* 0x000fc400078e00ff */
[----:B------:R-:W-:Y:S01]  /*22a50*/  FFMA.FTZ R150, R208, R151, R213 ;  /* 0x00000097d0967223 */ /* 0x000fe200000100d5 */
[----:B------:R-:W-:Y:S02]  /*22a60*/  IMAD.U32 R221, R90, 0x10000, RZ ;  /* 0x000100005add7824 */ /* 0x000fe400078e00ff */
[----:B------:R-:W-:Y:S01]  /*22a70*/  FFMA.FTZ R206, R208, R215, R206 ;  /* 0x000000d7d0ce7223 */ /* 0x000fe200000100ce */
[----:B------:R-:W-:Y:S02]  /*22a80*/  IMAD.U32 R212, R98, 0x10000, RZ ;  /* 0x0001000062d47824 */ /* 0x000fe400078e00ff */
[----:B------:R-:W-:Y:S01]  /*22a90*/  FFMA.FTZ R217, R210, R217, R219 ;  /* 0x000000d9d2d97223 */ /* 0x000fe200000100db */
[----:B------:R-:W-:Y:S01]  /*22aa0*/  IMAD.U32 R225, R16, 0x10000, RZ ;  /* 0x0001000010e17824 */ /* 0x000fe200078e00ff */
[----:B------:R-:W-:Y:S01]  /*22ab0*/  SHF.L.U32 R213, R14, 0x10, RZ ;  /* 0x000000100ed57819 */ /* 0x000fe200000006ff */
[----:B------:R-:W-:Y:S01]  /*22ac0*/  FFMA.FTZ R212, R210, R221, R212 ;  /* 0x000000ddd2d47223 */ /* 0x000fe200000100d4 */
[----:B------:R-:W-:Y:S01]  /*22ad0*/  SHF.L.U32 R218, R12, 0x10, RZ ;  /* 0x000000100cda7819 */ /* 0x000fe200000006ff */
[----:B------:R-:W-:Y:S01]  /*22ae0*/  FFMA.FTZ R208, R214, R223, R225 ;  /* 0x000000dfd6d07223 */ /* 0x000fe200000100e1 */
[----:B------:R-:W-:Y:S01]  /*22af0*/  IMAD.U32 R151, R15, 0x10000, RZ ;  /* 0x000100000f977824 */ /* 0x000fe200078e00ff */
[----:B------:R-:W-:Y:S01]  /*22b00*/  SHF.L.U32 R221, R91, 0x10, RZ ;  /* 0x000000105bdd7819 */ /* 0x000fe200000006ff */
[----:B------:R-:W-:Y:S01]  /*22b10*/  IMAD.U32 R215, R87, 0x10000, RZ ;  /* 0x0001000057d77824 */ /* 0x000fe200078e00ff */
[----:B------:R-:W-:Y:S01]  /*22b20*/  F2FP.BF16.F32.PACK_AB R144, R147, R144 ;  /* 0x000000909390723e */ /* 0x000fe200000010ff */
[----:B------:R-:W-:-:S02]  /*22b30*/  IMAD.U32 R219, R95, 0x10000, RZ ;  /* 0x000100005fdb7824 */ /* 0x000fc400078e00ff */
[----:B------:R-:W-:Y:S01]  /*22b40*/  FFMA.FTZ R213, R214, R151, R213 ;  /* 0x00000097d6d57223 */ /* 0x000fe200000100d5 */
[----:B------:R-:W-:Y:S01]  /*22b50*/  IMAD.U32 R216, R13, 0x10000, RZ ;  /* 0x000100000dd87824 */ /* 0x000fe200078e00ff */
[----:B------:R-:W-:Y:S01]  /*22b60*/  F2FP.BF16.F32.PACK_AB R149, R206, R149 ;  /* 0x00000095ce95723e */ /* 0x000fe200000010ff */
[----:B------:R-:W-:Y:S02]  /*22b70*/  IMAD.U32 R210, R99, 0x10000, RZ ;  /* 0x0001000063d27824 */ /* 0x000fe400078e00ff */
[----:B------:R-:W-:Y:S01]  /*22b80*/  FFMA.FTZ R215, R146, R215, R219 ;  /* 0x000000d792d77223 */ /* 0x000fe200000100db */
[----:B------:R-:W-:Y:S02]  /*22b90*/  IMAD.U32 R220, R11, 0x10000, RZ ;  /* 0x000100000bdc7824 */ /* 0x000fe400078e00ff */
[----:B------:R-:W-:Y:S01]  /*22ba0*/  FFMA.FTZ R216, R145, R216, R218 ;  /* 0x000000d891d87223 */ /* 0x000fe200000100da */
[----:B------:R-:W-:Y:S02]  /*22bb0*/  IMAD.U32 R223, R10, 0x10000, RZ ;  /* 0x000100000adf7824 */ /* 0x000fe400078e00ff */
[----:B------:R-:W-:Y:S01]  /*22bc0*/  FFMA.FTZ R151, R146, R221, R210 ;  /* 0x000000dd92977223 */ /* 0x000fe200000100d2 */
[----:B0-----:R-:W-:Y:S01]  /*22bd0*/  IMAD.WIDE.U32 R182, R207, 0x10, R182 ;  /* 0x00000010cfb67825 */ /* 0x001fe200078e00b6 */
[----:B------:R-:W-:-:S03]  /*22be0*/  F2FP.BF16.F32.PACK_AB R146, R208, R217 ;  /* 0x000000d9d092723e */ /* 0x000fc600000010ff */
[----:B------:R-:W-:Y:S01]  /*22bf0*/  FFMA.FTZ R220, R145, R220, R223 ;  /* 0x000000dc91dc7223 */ /* 0x000fe200000100df */
[----:B------:R-:W-:Y:S01]  /*22c00*/  F2FP.BF16.F32.PACK_AB R145, R150, R211 ;  /* 0x000000d39691723e */ /* 0x000fe200000010ff */
[----:B-1----:R-:W-:Y:S01]  /*22c10*/  IMAD.WIDE.U32 R184, R207, 0x10, R184 ;  /* 0x00000010cfb87825 */ /* 0x002fe200078e00b8 */
[----:B------:R-:W-:Y:S02]  /*22c20*/  F2FP.BF16.F32.PACK_AB R147, R216, R215 ;  /* 0x000000d7d893723e */ /* 0x000fe400000010ff */
[----:B------:R-:W-:Y:S02]  /*22c30*/  F2FP.BF16.F32.PACK_AB R151, R220, R151 ;  /* 0x00000097dc97723e */ /* 0x000fe400000010ff */
[----:B------:R-:W-:Y:S01]  /*22c40*/  F2FP.BF16.F32.PACK_AB R150, R213, R212 ;  /* 0x000000d4d596723e */ /* 0x000fe200000010ff */
[----:B------:R4:W-:Y:S01]  /*22c50*/  STG.E.128 desc[UR8][R182.64], R144 ;  /* 0x00000090b6007986 */ /* 0x0009e2000c101d08 */
[----:B------:R-:W-:-:S05]  /*22c60*/  F2FP.BF16.F32.PACK_AB R148, R209, R148 ;  /* 0x00000094d194723e */ /* 0x000fca00000010ff */
[----:B------:R4:W-:Y:S02]  /*22c70*/  STG.E.128 desc[UR8][R184.64], R148 ;  /* 0x00000094b8007986 */ /* 0x0009e4000c101d08 */
.L_x_7411:
[----:B------:R-:W-:Y:S05]  /*22c80*/  BSYNC.RECONVERGENT B1 ;  /* 0x0000000000017941 */ /* 0x000fea0003800200 */
.L_x_7410:
[----:B01234-:R-:W0:Y:S02]  /*22c90*/  LDC.64 R144, c[0x0][0x380] ;  /* 0x0000e000ff907b82 */ /* 0x01fe240000000a00 */
[----:B0-----:R-:W-:-:S04]  /*22ca0*/  LEA R4, R144, R4, 0x2 ;  /* 0x0000000490047211 */ /* 0x001fc800078e10ff */
[----:B------:R-:W-:-:S13]  /*22cb0*/  ISETP.GE.AND P1, PT, R4, R145, PT ;  /* 0x000000910400720c */ /* 0x000fda0003f26270 */
[----:B------:R-:W-:Y:S05]  /*22cc0*/  @!P1 BRA `(.L_x_7412) ;  /* 0xfffffdec00b09947 */ /* 0x000fea000383ffff */
[----:B------:R-:W-:Y:S05]  /*22cd0*/  BSYNC B0 ;  /* 0x0000000000007941 */ /* 0x000fea0003800000 */
.L_x_6903:
[----:B------:R-:W-:Y:S05]  /*22ce0*/  EXIT ;  /* 0x000000000000794d */ /* 0x000fea0003800000 */
.L_x_7403:
        /* <DEDUP_REMOVED lines=8> */
.L_x_7414:
[----:B------:R-:W-:Y:S05]  /*22d70*/  BSYNC B1 ;  /* 0x0000000000017941 */ /* 0x000fea0003800000 */
.L_x_7413:
        /* <DEDUP_REMOVED lines=10> */
.L_x_7415:
[----:B------:R-:W-:Y:S02]  /*22e20*/  HFMA2 R184, -RZ, RZ, 0, 2.384185791015625e-07 ;  /* 0x00000004ffb87431 */ /* 0x000fe400000001ff */
[----:B------:R-:W-:-:S04]  /*22e30*/  IMAD.MOV.U32 R147, RZ, RZ, R183 ;  /* 0x000000ffff937224 */ /* 0x000fc800078e00b7 */
[----:B------:R-:W-:-:S04]  /*22e40*/  FADD.FTZ R147, R146, R147 ;  /* 0x0000009392937221 */ /* 0x000fc80000010000 */
[----:B------:R-:W-:-:S07]  /*22e50*/  IMAD.MOV.U32 R185, RZ, RZ, R147 ;  /* 0x000000ffffb97224 */ /* 0x000fce00078e0093 */
[----:B------:R-:W-:Y:S05]  /*22e60*/  WARPSYNC.COLLECTIVE R182, `(.L_x_7416) ;  /* 0x00000000b6087348 */ /* 0x000fea0003c00000 */
[----:B------:R0:W1:Y:S02]  /*22e70*/  SHFL.BFLY P5, R183, R185, R184, R209 ;  /* 0x0c0000b8b9b77389 */ /* 0x00006400000a00d1 */
[----:B01----:R-:W-:Y:S05]  /*22e80*/  ENDCOLLECTIVE ;  /* 0x000000000000791b */ /* 0x003fea0003800000 */
.L_x_7416:
[----:B------:R-:W-:Y:S01]  /*22e90*/  MOV R184, 0x8 ;  /* 0x0000000800b87802 */ /* 0x000fe20000000f00 */
[----:B------:R-:W-:-:S04]  /*22ea0*/  IMAD.MOV.U32 R144, RZ, RZ, R183 ;  /* 0x000000ffff907224 */ /* 0x000fc800078e00b7 */
[----:B------:R-:W-:-:S04]  /*22eb0*/  FADD.FTZ R150, R147, R144 ;  /* 0x0000009093967221 */ /* 0x000fc80000010000 */
[----:B------:R-:W-:-:S07]  /*22ec0*/  IMAD.MOV.U32 R185, RZ, RZ, R150 ;  /* 0x000000ffffb97224 */ /* 0x000fce00078e0096 */
[----:B------:R-:W-:Y:S05]  /*22ed0*/  WARPSYNC.COLLECTIVE R182, `(.L_x_7417) ;  /* 0x00000000b6087348 */ /* 0x000fea0003c00000 */
[----:B------:R0:W1:Y:S02]  /*22ee0*/  SHFL.BFLY P5, R183, R185, R184, R209 ;  /* 0x0c0000b8b9b77389 */ /* 0x00006400000a00d1 */
[----:B01----:R-:W-:Y:S05]  /*22ef0*/  ENDCOLLECTIVE ;  /* 0x000000000000791b */ /* 0x003fea0003800000 */
.L_x_7417:
[----:B------:R-:W-:Y:S02]  /*22f00*/  HFMA2 R184, -RZ, RZ, 0, 9.5367431640625e-07 ;  /* 0x00000010ffb87431 */ /* 0x000fe400000001ff */
[----:B------:R-:W-:-:S04]  /*22f10*/  IMAD.MOV.U32 R149, RZ, RZ, R183 ;  /* 0x000000ffff957224 */ /* 0x000fc800078e00b7 */
[----:B------:R-:W-:-:S04]  /*22f20*/  FADD.FTZ R151, R150, R149 ;  /* 0x0000009596977221 */ /* 0x000fc80000010000 */
[----:B------:R-:W-:-:S07]  /*22f30*/  IMAD.MOV.U32 R185, RZ, RZ, R151 ;  /* 0x000000ffffb97224 */ /* 0x000fce00078e0097 */
[----:B------:R-:W-:Y:S05]  /*22f40*/  WARPSYNC.COLLECTIVE R182, `(.L_x_7418) ;  /* 0x00000000b6087348 */ /* 0x000fea0003c00000 */
[----:B------:R0:W1:Y:S02]  /*22f50*/  SHFL.BFLY P5, R183, R185, R184, R209 ;  /* 0x0c0000b8b9b77389 */ /* 0x00006400000a00d1 */
[----:B01----:R-:W-:Y:S05]  /*22f60*/  ENDCOLLECTIVE ;  /* 0x000000000000791b */ /* 0x003fea0003800000 */
.L_x_7418:
[----:B------:R-:W-:Y:S01]  /*22f70*/  MOV R184, 0x1 ;  /* 0x0000000100b87802 */ /* 0x000fe20000000f00 */
[----:B------:R-:W-:-:S04]  /*22f80*/  IMAD.MOV.U32 R144, RZ, RZ, R183 ;  /* 0x000000ffff907224 */ /* 0x000fc800078e00b7 */
[----:B------:R-:W-:-:S04]  /*22f90*/  FADD.FTZ R149, R151, R144 ;  /* 0x0000009097957221 */ /* 0x000fc80000010000 */
[----:B------:R-:W-:-:S04]  /*22fa0*/  FMUL.FTZ R149, R149, R148 ;  /* 0x0000009495957220 */ /* 0x000fc80000410000 */
        /* <DEDUP_REMOVED lines=69> */
.L_x_7419:
[----:B------:R-:W-:Y:S02]  /*23400*/  HFMA2 R184, -RZ, RZ, 0, 1.1920928955078125e-07 ;  /* 0x00000002ffb87431 */ /* 0x000fe400000001ff */
[----:B------:R-:W-:-:S04]  /*23410*/  IMAD.MOV.U32 R145, RZ, RZ, R183 ;  /* 0x000000ffff917224 */ /* 0x000fc800078e00b7 */
[----:B------:R-:W-:-:S04]  /*23420*/  FADD.FTZ R145, R144, R145 ;  /* 0x0000009190917221 */ /* 0x000fc80000010000 */
[----:B------:R-:W-:-:S07]  /*23430*/  IMAD.MOV.U32 R185, RZ, RZ, R145 ;  /* 0x000000ffffb97224 */ /* 0x000fce00078e0091 */
[----:B------:R-:W-:Y:S05]  /*23440*/  WARPSYNC.COLLECTIVE R182, `(.L_x_7420) ;  /* 0x00000000b6087348 */ /* 0x000fea0003c00000 */
[----:B------:R0:W1:Y:S02]  /*23450*/  SHFL.BFLY P5, R183, R185, R184, R209 ;  /* 0x0c0000b8b9b77389 */ /* 0x00006400000a00d1 */
[----:B01----:R-:W-:Y:S05]  /*23460*/  ENDCOLLECTIVE ;  /* 0x000000000000791b */ /* 0x003fea0003800000 */
.L_x_7420:
[----:B------:R-:W-:Y:S01]  /*23470*/  MOV R184, 0x4 ;  /* 0x0000000400b87802 */ /* 0x000fe20000000f00 */
[----:B------:R-:W-:-:S04]  /*23480*/  IMAD.MOV.U32 R146, RZ, RZ, R183 ;  /* 0x000000ffff927224 */ /* 0x000fc800078e00b7 */
[----:B------:R-:W-:-:S04]  /*23490*/  FADD.FTZ R146, R145, R146 ;  /* 0x0000009291927221 */ /* 0x000fc80000010000 */
[----:B------:R-:W-:-:S07]  /*234a0*/  IMAD.MOV.U32 R185, RZ, RZ, R146 ;  /* 0x000000ffffb97224 */ /* 0x000fce00078e0092 */
[----:B------:R-:W-:Y:S05]  /*234b0*/  WARPSYNC.COLLECTIVE R182, `(.L_x_7421) ;  /* 0x00000000b6087348 */ /* 0x000fea0003c00000 */
[----:B------:R0:W1:Y:S02]  /*234c0*/  SHFL.BFLY P5, R183, R185, R184, R209 ;  /* 0x0c0000b8b9b77389 */ /* 0x00006400000a00d1 */
[----:B01----:R-:W-:Y:S05]  /*234d0*/  ENDCOLLECTIVE ;  /* 0x000000000000791b */ /* 0x003fea0003800000 */
.L_x_7421:
[----:B------:R-:W-:Y:S02]  /*234e0*/  HFMA2 R184, -RZ, RZ, 0, 4.76837158203125e-07 ;  /* 0x00000008ffb87431 */ /* 0x000fe400000001ff */
[----:B------:R-:W-:-:S04]  /*234f0*/  IMAD.MOV.U32 R147, RZ, RZ, R183 ;  /* 0x000000ffff937224 */ /* 0x000fc800078e00b7 */
[----:B------:R-:W-:-:S04]  /*23500*/  FADD.FTZ R147, R146, R147 ;  /* 0x0000009392937221 */ /* 0x000fc80000010000 */
[----:B------:R-:W-:-:S07]  /*23510*/  IMAD.MOV.U32 R185, RZ, RZ, R147 ;  /* 0x000000ffffb97224 */ /* 0x000fce00078e0093 */
[----:B------:R-:W-:Y:S05]  /*23520*/  WARPSYNC.COLLECTIVE R182, `(.L_x_7422) ;  /* 0x00000000b6087348 */ /* 0x000fea0003c00000 */
[----:B------:R0:W1:Y:S02]  /*23530*/  SHFL.BFLY P5, R183, R185, R184, R209 ;  /* 0x0c0000b8b9b77389 */ /* 0x00006400000a00d1 */
[----:B01----:R-:W-:Y:S05]  /*23540*/  ENDCOLLECTIVE ;  /* 0x000000000000791b */ /* 0x003fea0003800000 */
.L_x_7422:
[----:B------:R-:W-:Y:S01]  /*23550*/  MOV R184, 0x10 ;  /* 0x0000001000b87802 */ /* 0x000fe20000000f00 */
[----:B------:R-:W-:-:S04]  /*23560*/  IMAD.MOV.U32 R150, RZ, RZ, R183 ;  /* 0x000000ffff967224 */ /* 0x000fc800078e00b7 */
[----:B------:R-:W-:-:S04]  /*23570*/  FADD.FTZ R150, R147, R150 ;  /* 0x0000009693967221 */ /* 0x000fc80000010000 */
[----:B------:R-:W-:-:S07]  /*23580*/  IMAD.MOV.U32 R185, RZ, RZ, R150 ;  /* 0x000000ffffb97224 */ /* 0x000fce00078e0096 */
[----:B------:R-:W-:Y:S05]  /*23590*/  WARPSYNC.COLLECTIVE R182, `(.L_x_7423) ;  /* 0x00000000b6087348 */ /* 0x000fea0003c00000 */
[----:B------:R0:W1:Y:S02]  /*235a0*/  SHFL.BFLY P5, R183, R185, R184, R209 ;  /* 0x0c0000b8b9b77389 */ /* 0x00006400000a00d1 */
[----:B01----:R-:W-:Y:S05]  /*235b0*/  ENDCOLLECTIVE ;  /* 0x000000000000791b */ /* 0x003fea0003800000 */
.L_x_7423:
[----:B------:R-:W-:Y:S01]  /*235c0*/  IMAD.MOV.U32 R151, RZ, RZ, R183 ;  /* 0x000000ffff977224 */ /* 0x000fe200078e00b7 */
[----:B------:R-:W-:Y:S06]  /*235d0*/  BRA `(.L_x_7424) ;  /* 0xffffffe000487947 */ /* 0x000fec000383ffff */
.L_x_7425:
        /* <DEDUP_REMOVED lines=10> */
.L_x_22698:


//--------------------- .text._ZN10layer_norm31ln_parallel_residual_fwd_kernelINS_13Kernel_traitsI13__nv_bfloat16S2_fS2_fjLj1024ELj1ELj4ELj1ELj16ENS_18Kernel_traits_baseILj1024ES2_S2_fS2_fjLj128EEEEELb1ELb0ELb1EEEvNS_9FwdParamsE --------------------------
	.section	.text._ZN10layer_norm31ln_parallel_residual_fwd_kernelINS_13Kernel_traitsI13__nv_bfloat16S2_fS2_fjLj1024ELj1ELj4ELj1ELj16ENS_18Kernel_traits_baseILj1024ES2_S2_fS2_fjLj128EEEEELb1ELb0ELb1EEEvNS_9FwdParamsE,"ax",@progbits
	.align	128
        .global         _ZN10layer_norm31ln_parallel_residual_fwd_kernelINS_13Kernel_traitsI13__nv_bfloat16S2_fS2_fjLj1024ELj1ELj4ELj1ELj16ENS_18Kernel_traits_baseILj1024ES2_S2_fS2_fjLj128EEEEELb1ELb0ELb1EEEvNS_9FwdParamsE
        .type           _ZN10layer_norm31ln_parallel_residual_fwd_kernelINS_13Kernel_traitsI13__nv_bfloat16S2_fS2_fjLj1024ELj1ELj4ELj1ELj16ENS_18Kernel_traits_baseILj1024ES2_S2_fS2_fjLj128EEEEELb1ELb0ELb1EEEvNS_9FwdParamsE,@function
        .size           _ZN10layer_norm31ln_parallel_residual_fwd_kernelINS_13Kernel_traitsI13__nv_bfloat16S2_fS2_fjLj1024ELj1ELj4ELj1ELj16ENS_18Kernel_traits_baseILj1024ES2_S2_fS2_fjLj128EEEEELb1ELb0ELb1EEEvNS_9FwdParamsE,(.L_x_22699 - _ZN10layer_norm31ln_parallel_residual_fwd_kernelINS_13Kernel_traitsI13__nv_bfloat16S2_fS2_fjLj1024ELj1ELj4ELj1ELj16ENS_18Kernel_traits_baseILj1024ES2_S2_fS2_fjLj128EEEEELb1ELb0ELb1EEEvNS_9FwdParamsE)
        .other          _ZN10layer_norm31ln_parallel_residual_fwd_kernelINS_13Kernel_traitsI13__nv_bfloat16S2_fS2_fjLj1024ELj1ELj4ELj1ELj16ENS_18Kernel_traits_baseILj1024ES2_S2_fS2_fjLj128EEEEELb1ELb0ELb1EEEvNS_9FwdParamsE,@"STO_CUDA_ENTRY STV_DEFAULT"
_ZN10layer_norm31ln_parallel_residual_fwd_kernelINS_13Kernel_traitsI13__nv_bfloat16S2_fS2_fjLj1024ELj1ELj4ELj1ELj16ENS_18Kernel_traits_baseILj1024ES2_S2_fS2_fjLj128EEEEELb1ELb0ELb1EEEvNS_9FwdParamsE:
.text._ZN10layer_norm31ln_parallel_residual_fwd_kernelINS_13Kernel_traitsI13__nv_bfloat16S2_fS2_fjLj1024ELj1ELj4ELj1ELj16ENS_18Kernel_traits_baseILj1024ES2_S2_fS2_fjLj128EEEEELb1ELb0ELb1EEEvNS_9FwdParamsE:
[----:B------:R-:W-:Y:S01]  /*0000*/  LDC R1, c[0x0][0x37c] ;  /* 0x0000df00ff017b82 */ /* 0x000fe20000000800 */
[----:B------:R-:W0:Y:S07]  /*0010*/  LDCU.U8 UR4, c[0x0][0x464] ;  /* 0x00008c80ff0477ac */ /* 0x000e2e0008000000 */
[----:B------:R-:W1:Y:S01]  /*0020*/  LDC R197, c[0x0][0x458] ;  /* 0x00011600ffc57b82 */ /* 0x000e620000000800 */
[----:B------:R-:W2:Y:S07]  /*0030*/  LDCU.64 UR6, c[0x0][0x358] ;  /* 0x00006b00ff0677ac */ /* 0x000eae0008000a00 */
[----:B------:R-:W3:Y:S01]  /*0040*/  LDC R0, c[0x0][0x45c] ;  /* 0x00011700ff007b82 */ /* 0x000ee20000000800 */
[----:B0-----:R-:W-:Y:S01]  /*0050*/  ISETP.NE.AND P0, PT, RZ, UR4, PT ;  /* 0x00000004ff007c0c */ /* 0x001fe2000bf05270 */
[----:B------:R-:W0:-:S12]  /*0060*/  LDCU.64 UR4, c[0x0][0x450] ;  /* 0x00008a00ff0477ac */ /* 0x000e180008000a00 */
[----:B-1----:R-:W-:Y:S01]  /*0070*/  @P0 IMAD.MOV.U32 R4, RZ, RZ, R197 ;  /* 0x000000ffff040224 */ /* 0x002fe200078e00c5 */
[----:B------:R-:W1:Y:S01]  /*0080*/  @P0 LDC R7, c[0x0][0x460] ;  /* 0x00011800ff070b82 */ /* 0x000e620000000800 */
[----:B---3--:R-:W-:-:S05]  /*0090*/  @P0 IMAD.MOV.U32 R5, RZ, RZ, R0 ;  /* 0x000000ffff050224 */ /* 0x008fca00078e0000 */
[----:B--2---:R-:W1:Y:S01]  /*00a0*/  @P0 LDG.E.64 R2, desc[UR6][R4.64] ;  /* 0x0000000604020981 */ /* 0x004e62000c1e1b00 */
[----:B0-----:R-:W-:Y:S01]  /*00b0*/  MOV R156, UR4 ;  /* 0x00000004009c7c02 */ /* 0x001fe20008000f00 */
[----:B------:R-:W-:Y:S01]  /*00c0*/  IMAD.U32 R157, RZ, RZ, UR5 ;  /* 0x00000005ff9d7e24 */ /* 0x000fe2000f8e00ff */
[----:B------:R-:W0:Y:S05]  /*00d0*/  LDCU.64 UR4, c[0x0][0x438] ;  /* 0x00008700ff0477ac */ /* 0x000e2a0008000a00 */
[----:B------:R-:W5:Y:S01]  /*00e0*/  @P0 LDG.E.64 R156, desc[UR6][R156.64] ;  /* 0x000000069c9c0981 */ /* 0x000f62000c1e1b00 */
[----:B------:R-:W2:Y:S01]  /*00f0*/  S2R R14, SR_TID.X ;  /* 0x00000000000e7919 */ /* 0x000ea20000002100 */
[----:B0-----:R-:W-:-:S04]  /*0100*/  UISETP.NE.U32.AND UP0, UPT, UR4, URZ, UPT ;  /* 0x000000ff0400728c */ /* 0x001fc8000bf05070 */
[----:B------:R-:W-:Y:S01]  /*0110*/  UISETP.NE.AND.EX UP0, UPT, UR5, URZ, UPT, UP0 ;  /* 0x000000ff0500728c */ /* 0x000fe2000bf05300 */
[----:B-1----:R-:W-:-:S05]  /*0120*/  @P0 IADD3 R197, P1, PT, R2, R7, RZ ;  /* 0x0000000702c50210 */ /* 0x002fca0007f3e0ff */
[----:B------:R-:W-:Y:S01]  /*0130*/  @P0 IMAD.X R0, RZ, RZ, R3, P1 ;  /* 0x000000ffff000224 */ /* 0x000fe200008e0603 */
[----:B--2---:R-:W-:-:S04]  /*0140*/  LOP3.LUT R3, R14, 0x1f, RZ, 0xc0, !PT ;  /* 0x0000001f0e037812 */ /* 0x004fc800078ec0ff */
[--C-:B------:R-:W-:Y:S02]  /*0150*/  SHF.R.U64 R4, R197, 0x2, R0.reuse ;  /* 0x00000002c5047819 */ /* 0x100fe40000001200 */
[----:B------:R-:W-:Y:S01]  /*0160*/  SHF.R.U32.HI R5, RZ, 0x2, R0 ;  /* 0x00000002ff057819 */ /* 0x000fe20000011600 */
[----:B------:R-:W-:Y:S06]  /*0170*/  BRA.U UP0, `(.L_x_7426) ;  /* 0x0000000100f07547 */ /* 0x000fec000b800000 */
        /* <DEDUP_REMOVED lines=33> */
.L_x_7427:
        /* <DEDUP_REMOVED lines=27> */
.L_x_7426:
        /* <DEDUP_REMOVED lines=29> */
.L_x_7429:
        /* <DEDUP_REMOVED lines=26> */
.L_x_7428:
[----:B------:R-:W1:Y:S01]  /*08b0*/  S2UR UR5, SR_CTAID.X ;  /* 0x00000000000579c3 */ /* 0x000e620000002500 */
[----:B------:R-:W2:Y:S01]  /*08c0*/  LDCU UR8, c[0x0][0x384] ;  /* 0x00007080ff0877ac */ /* 0x000ea20008000800 */
[----:B------:R-:W-:Y:S01]  /*08d0*/  SHF.R.U32.HI R0, RZ, 0x5, R14 ;  /* 0x00000005ff007819 */ /* 0x000fe2000001160e */
[----:B-1----:R-:W-:-:S06]  /*08e0*/  USHF.L.U32 UR4, UR5, 0x2, URZ ;  /* 0x0000000205047899 */ /* 0x002fcc00080006ff */
[----:B0-----:R-:W-:-:S04]  /*08f0*/  LOP3.LUT R7, R0, UR4, RZ, 0xfc, !PT ;  /* 0x0000000400077c12 */ /* 0x001fc8000f8efcff */
[----:B--2---:R-:W-:-:S13]  /*0900*/  ISETP.GE.AND P0, PT, R7, UR8, PT ;  /* 0x0000000807007c0c */ /* 0x004fda000bf06270 */
[----:B------:R-:W-:Y:S05]  /*0910*/  @P0 EXIT ;  /* 0x000000000000094d */ /* 0x000fea0003800000 */
[----:B------:R-:W0:Y:S01]  /*0920*/  LDC R9, c[0x0][0x360] ;  /* 0x0000d800ff097b82 */ /* 0x000e220000000800 */
[----:B------:R-:W-:Y:S01]  /*0930*/  IMAD R13, R4, -0x2daee0ad, RZ ;  /* 0xd2511f53040d7824 */ /* 0x000fe200078e02ff */
[----:B-----5:R-:W-:Y:S01]  /*0940*/  IADD3 R8, PT, PT, R156, -0x61c88647, RZ ;  /* 0x9e3779b99c087810 */ /* 0x020fe20007ffe0ff */
[----:B------:R-:W-:Y:S02]  /*0950*/  VIADD R12, R157, 0xbb67ae85 ;  /* 0xbb67ae859d0c7836 */ /* 0x000fe40000000000 */
[----:B------:R-:W-:Y:S01]  /*0960*/  HFMA2 R187, -RZ, RZ, 0, 0 ;  /* 0x00000000ffbb7431 */ /* 0x000fe200000001ff */
[----:B------:R-:W-:Y:S01]  /*0970*/  LOP3.LUT R197, R197, 0x3, RZ, 0xc0, !PT ;  /* 0x00000003c5c57812 */ /* 0x000fe200078ec0ff */
[----:B------:R-:W1:Y:S01]  /*0980*/  LDCU UR11, c[0x0][0x404] ;  /* 0x00008080ff0b77ac */ /* 0x000e620008000800 */
[----:B------:R-:W-:Y:S02]  /*0990*/  PRMT R15, R126, 0x7632, R15 ;  /* 0x000076327e0f7816 */ /* 0x000fe4000000000f */
[----:B------:R-:W-:Y:S01]  /*09a0*/  PRMT R16, R89, 0x7632, R16 ;  /* 0x0000763259107816 */ /* 0x000fe20000000010 */
[----:B------:R-:W2:Y:S01]  /*09b0*/  LDCU UR12, c[0x0][0x408] ;  /* 0x00008100ff0c77ac */ /* 0x000ea20008000800 */
[----:B------:R-:W-:-:S02]  /*09c0*/  PRMT R17, R109, 0x7632, R17 ;  /* 0x000076326d117816 */ /* 0x000fc40000000011 */
[----:B------:R-:W-:Y:S01]  /*09d0*/  PRMT R18, R105, 0x7632, R18 ;  /* 0x0000763269127816 */ /* 0x000fe20000000012 */
[----:B------:R-:W3:Y:S01]  /*09e0*/  LDCU UR10, c[0x0][0x448] ;  /* 0x00008900ff0a77ac */ /* 0x000ee20008000800 */
[----:B------:R-:W-:Y:S02]  /*09f0*/  PRMT R19, R125, 0x7632, R19 ;  /* 0x000076327d137816 */ /* 0x000fe40000000013 */
[----:B------:R-:W-:Y:S01]  /*0a00*/  PRMT R20, R88, 0x7632, R20 ;  /* 0x0000763258147816 */ /* 0x000fe20000000014 */
[----:B------:R-:W4:Y:S01]  /*0a10*/  LDCU.64 UR8, c[0x0][0x3a0] ;  /* 0x00007400ff0877ac */ /* 0x000f220008000a00 */
[----:B------:R-:W-:Y:S02]  /*0a20*/  PRMT R21, R108, 0x7632, R21 ;  /* 0x000076326c157816 */ /* 0x000fe40000000015 */
[----:B------:R-:W-:Y:S02]  /*0a30*/  PRMT R22, R104, 0x7632, R22 ;  /* 0x0000763268167816 */ /* 0x000fe40000000016 */
[----:B------:R-:W-:Y:S01]  /*0a40*/  PRMT R23, R124, 0x7632, R23 ;  /* 0x000076327c177816 */ /* 0x000fe20000000017 */
[--C-:B0-----:R-:W-:Y:S01]  /*0a50*/  IMAD R6, R9, UR5, R14.reuse ;  /* 0x0000000509067c24 */ /* 0x101fe2000f8e020e */
[----:B------:R-:W0:Y:S01]  /*0a60*/  LDCU.64 UR4, c[0x0][0x398] ;  /* 0x00007300ff0477ac */ /* 0x000e220008000a00 */
[----:B------:R-:W-:Y:S01]  /*0a70*/  IMAD.HI.U32 R9, R4, -0x2daee0ad, RZ ;  /* 0xd2511f5304097827 */ /* 0x000fe200078e00ff */
[----:B------:R-:W-:-:S02]  /*0a80*/  PRMT R14, R106, 0x7632, R14 ;  /* 0x000076326a0e7816 */ /* 0x000fc4000000000e */
[----:B------:R-:W-:Y:S01]  /*0a90*/  PRMT R24, R87, 0x7632, R24 ;  /* 0x0000763257187816 */ /* 0x000fe20000000018 */
[C---:B------:R-:W-:Y:S01]  /*0aa0*/  IMAD.HI.U32 R0, R6.reuse, -0x326172a9, RZ ;  /* 0xcd9e8d5706007827 */ /* 0x040fe200078e00ff */
[----:B------:R-:W-:Y:S02]  /*0ab0*/  LOP3.LUT R9, R9, R157, RZ, 0x3c, !PT ;  /* 0x0000009d09097212 */ /* 0x000fe400078e3cff */
[----:B------:R-:W-:Y:S01]  /*0ac0*/  PRMT R25, R115, 0x7632, R25 ;  /* 0x0000763273197816 */ /* 0x000fe20000000019 */
[----:B------:R-:W-:Y:S01]  /*0ad0*/  IMAD R11, R6, -0x326172a9, RZ ;  /* 0xcd9e8d57060b7824 */ /* 0x000fe200078e02ff */
[----:B------:R-:W-:Y:S01]  /*0ae0*/  LOP3.LUT R0, R5, R0, R156, 0x96, !PT ;  /* 0x0000000005007212 */ /* 0x000fe200078e969c */
[----:B------:R-:W-:Y:S01]  /*0af0*/  IMAD.HI.U32 R2, R9, -0x326172a9, RZ ;  /* 0xcd9e8d5709027827 */ /* 0x000fe200078e00ff */
[----:B------:R-:W-:Y:S02]  /*0b00*/  PRMT R26, R103, 0x7632, R26 ;  /* 0x00007632671a7816 */ /* 0x000fe4000000001a */
[----:B------:R-:W-:Y:S01]  /*0b10*/  PRMT R27, R131, 0x7632, R27 ;  /* 0x00007632831b7816 */ /* 0x000fe2000000001b */
[----:B------:R-:W-:Y:S01]  /*0b20*/  IMAD.HI.U32 R10, R0, -0x2daee0ad, RZ ;  /* 0xd2511f53000a7827 */ /* 0x000fe200078e00ff */
[----:B------:R-:W-:-:S02]  /*0b30*/  LOP3.LUT R2, R8, R11, R2, 0x96, !PT ;  /* 0x0000000b08027212 */ /* 0x000fc400078e9602 */
[----:B------:R-:W-:Y:S01]  /*0b40*/  IADD3 R8, PT, PT, R156, 0x3c6ef372, RZ ;  /* 0x3c6ef3729c087810 */ /* 0x000fe20007ffe0ff */
[----:B------:R-:W-:Y:S01]  /*0b50*/  IMAD R9, R9, -0x326172a9, RZ ;  /* 0xcd9e8d5709097824 */ /* 0x000fe200078e02ff */
[----:B------:R-:W-:Y:S01]  /*0b60*/  LOP3.LUT R10, R12, R13, R10, 0x96, !PT ;  /* 0x0000000d0c0a7212 */ /* 0x000fe200078e960a */
[----:B------:R-:W-:Y:S01]  /*0b70*/  IMAD R12, R0, -0x2daee0ad, RZ ;  /* 0xd2511f53000c7824 */ /* 0x000fe200078e02ff */
[----:B0-----:R-:W-:Y:S01]  /*0b80*/  UISETP.NE.U32.AND UP0, UPT, UR4, URZ, UPT ;  /* 0x000000ff0400728c */ /* 0x001fe2000bf05070 */
[----:B------:R-:W-:Y:S01]  /*0b90*/  VIADD R13, R157, 0x76cf5d0a ;  /* 0x76cf5d0a9d0d7836 */ /* 0x000fe20000000000 */
[----:B------:R-:W-:Y:S01]  /*0ba0*/  PRMT R28, R86, 0x7632, R28 ;  /* 0x00007632561c7816 */ /* 0x000fe2000000001c */
[----:B------:R-:W-:Y:S01]  /*0bb0*/  IMAD.HI.U32 R11, R2, -0x2daee0ad, RZ ;  /* 0xd2511f53020b7827 */ /* 0x000fe200078e00ff */
[----:B------:R-:W-:Y:S01]  /*0bc0*/  UISETP.NE.AND.EX UP0, UPT, UR5, URZ, UPT, UP0 ;  /* 0x000000ff0500728c */ /* 0x000fe2000bf05300 */
[----:B------:R-:W-:Y:S01]  /*0bd0*/  PRMT R29, R114, 0x7632, R29 ;  /* 0x00007632721d7816 */ /* 0x000fe2000000001d */
[----:B------:R-:W0:Y:S01]  /*0be0*/  LDCU UR4, c[0x0][0x388] ;  /* 0x00007100ff0477ac */ /* 0x000e220008000800 */
[----:B------:R-:W-:Y:S01]  /*0bf0*/  IMAD.HI.U32 R0, R10, -0x326172a9, RZ ;  /* 0xcd9e8d570a007827 */ /* 0x000fe200078e00ff */
[----:B------:R-:W-:-:S02]  /*0c00*/  LOP3.LUT R11, R13, R12, R11, 0x96, !PT ;  /* 0x0000000c0d0b7212 */ /* 0x000fc400078e960b */
[----:B------:R-:W-:Y:S01]  /*0c10*/  PRMT R30, R102, 0x7632, R30 ;  /* 0x00007632661e7816 */ /* 0x000fe2000000001e */
[----:B------:R-:W-:Y:S01]  /*0c20*/  IMAD R13, R2, -0x2daee0ad, RZ ;  /* 0xd2511f53020d7824 */ /* 0x000fe200078e02ff */
[----:B------:R-:W-:Y:S01]  /*0c30*/  LOP3.LUT R0, R8, R9, R0, 0x96, !PT ;  /* 0x0000000908007212 */ /* 0x000fe200078e9600 */
[----:B------:R-:W-:Y:S01]  /*0c40*/  IMAD R9, R10, -0x326172a9, RZ ;  /* 0xcd9e8d570a097824 */ /* 0x000fe200078e02ff */
[----:B------:R-:W-:Y:S01]  /*0c50*/  PRMT R31, R130, 0x7632, R31 ;  /* 0x00007632821f7816 */ /* 0x000fe2000000001f */
[----:B------:R-:W-:Y:S01]  /*0c60*/  VIADD R12, R156, 0xdaa66d2b ;  /* 0xdaa66d2b9c0c7836 */ /* 0x000fe20000000000 */
[----:B------:R-:W-:Y:S01]  /*0c70*/  PRMT R32, R85, 0x7632, R32 ;  /* 0x0000763255207816 */ /* 0x000fe20000000020 */
[----:B------:R-:W-:Y:S01]  /*0c80*/  IMAD.HI.U32 R8, R11, -0x326172a9, RZ ;  /* 0xcd9e8d570b087827 */ /* 0x000fe200078e00ff */
[----:B------:R-:W-:Y:S01]  /*0c90*/  PRMT R33, R113, 0x7632, R33 ;  /* 0x0000763271217816 */ /* 0x000fe20000000021 */
[----:B------:R-:W0:Y:S01]  /*0ca0*/  LDCU.U8 UR5, c[0x0][0x410] ;  /* 0x00008200ff0577ac */ /* 0x000e220008000000 */
[----:B------:R-:W-:Y:S01]  /*0cb0*/  PRMT R34, R101, 0x7632, R34 ;  /* 0x0000763265227816 */ /* 0x000fe20000000022 */
[----:B------:R-:W-:Y:S01]  /*0cc0*/  IMAD.HI.U32 R2, R0, -0x2daee0ad, RZ ;  /* 0xd2511f5300027827 */ /* 0x000fe200078e00ff */
[----:B------:R-:W-:-:S02]  /*0cd0*/  LOP3.LUT R8, R12, R9, R8, 0x96, !PT ;  /* 0x000000090c087212 */ /* 0x000fc400078e9608 */
[C---:B------:R-:W-:Y:S01]  /*0ce0*/  IADD3 R12, PT, PT, R157.reuse, -0x126145ec, RZ ;  /* 0xed9eba149d0c7810 */ /* 0x040fe20007ffe0ff */
[----:B------:R-:W-:Y:S01]  /*0cf0*/  VIADD R10, R157, 0x32370b8f ;  /* 0x32370b8f9d0a7836 */ /* 0x000fe20000000000 */
[----:B------:R-:W-:Y:S01]  /*0d00*/  PRMT R35, R129, 0x7632, R35 ;  /* 0x0000763281237816 */ /* 0x000fe20000000023 */
[----:B------:R-:W-:Y:S01]  /*0d10*/  IMAD R11, R11, -0x326172a9, RZ ;  /* 0xcd9e8d570b0b7824 */ /* 0x000fe200078e02ff */
[----:B------:R-:W-:Y:S01]  /*0d20*/  PRMT R144, R84, 0x7632, R144 ;  /* 0x0000763254907816 */ /* 0x000fe20000000090 */
[----:B------:R-:W-:Y:S01]  /*0d30*/  VIADD R9, R156, 0x78dde6e4 ;  /* 0x78dde6e49c097836 */ /* 0x000fe20000000000 */
[----:B------:R-:W-:Y:S01]  /*0d40*/  LOP3.LUT R2, R10, R13, R2, 0x96, !PT ;  /* 0x0000000d0a027212 */ /* 0x000fe200078e9602 */
[----:B------:R-:W-:Y:S01]  /*0d50*/  IMAD R13, R0, -0x2daee0ad, RZ ;  /* 0xd2511f53000d7824 */ /* 0x000fe200078e02ff */
[----:B------:R-:W-:Y:S01]  /*0d60*/  PRMT R145, R112, 0x7632, R145 ;  /* 0x0000763270917816 */ /* 0x000fe20000000091 */
[----:B------:R-:W-:Y:S01]  /*0d70*/  IMAD.HI.U32 R10, R8, -0x2daee0ad, RZ ;  /* 0xd2511f53080a7827 */ /* 0x000fe200078e00ff */
[----:B------:R-:W-:-:S02]  /*0d80*/  PRMT R146, R100, 0x7632, R146 ;  /* 0x0000763264927816 */ /* 0x000fc40000000092 */
[----:B------:R-:W-:Y:S01]  /*0d90*/  PRMT R147, R128, 0x7632, R147 ;  /* 0x0000763280937816 */ /* 0x000fe20000000093 */
[----:B------:R-:W-:Y:S01]  /*0da0*/  IMAD.HI.U32 R0, R2, -0x326172a9, RZ ;  /* 0xcd9e8d5702007827 */ /* 0x000fe200078e00ff */
[----:B------:R-:W-:Y:S02]  /*0db0*/  LOP3.LUT R10, R12, R13, R10, 0x96, !PT ;  /* 0x0000000d0c0a7212 */ /* 0x000fe400078e960a */
[----:B------:R-:W-:Y:S01]  /*0dc0*/  IADD3 R13, PT, PT, R157, -0x56f99767, RZ ;  /* 0xa90668999d0d7810 */ /* 0x000fe20007ffe0ff */
[----:B------:R-:W-:Y:S01]  /*0dd0*/  VIADD R12, R156, 0x1715609d ;  /* 0x1715609d9c0c7836 */ /* 0x000fe20000000000 */
[----:B------:R-:W-:Y:S01]  /*0de0*/  LOP3.LUT R0, R9, R11, R0, 0x96, !PT ;  /* 0x0000000b09007212 */ /* 0x000fe200078e9600 */
[----:B------:R-:W-:Y:S01]  /*0df0*/  IMAD R11, R8, -0x2daee0ad, RZ ;  /* 0xd2511f53080b7824 */ /* 0x000fe200078e02ff */
[----:B------:R-:W-:Y:S01]  /*0e00*/  PRMT R148, R83, 0x7632, R148 ;  /* 0x0000763253947816 */ /* 0x000fe20000000094 */
[----:B------:R-:W-:Y:S01]  /*0e10*/  IMAD R9, R2, -0x326172a9, RZ ;  /* 0xcd9e8d5702097824 */ /* 0x000fe200078e02ff */
[----:B------:R-:W-:Y:S01]  /*0e20*/  PRMT R149, R119, 0x7632, R149 ;  /* 0x0000763277957816 */ /* 0x000fe20000000095 */
[----:B------:R-:W-:Y:S01]  /*0e30*/  IMAD.HI.U32 R2, R10, -0x326172a9, RZ ;  /* 0xcd9e8d570a027827 */ /* 0x000fe200078e00ff */
[----:B------:R-:W-:-:S02]  /*0e40*/  PRMT R150, R99, 0x7632, R150 ;  /* 0x0000763263967816 */ /* 0x000fc40000000096 */
[----:B------:R-:W-:Y:S01]  /*0e50*/  PRMT R151, R135, 0x7632, R151 ;  /* 0x0000763287977816 */ /* 0x000fe20000000097 */
[----:B------:R-:W-:Y:S01]  /*0e60*/  IMAD.HI.U32 R8, R0, -0x2daee0ad, RZ ;  /* 0xd2511f5300087827 */ /* 0x000fe200078e00ff */
[----:B------:R-:W-:Y:S02]  /*0e70*/  LOP3.LUT R2, R12, R9, R2, 0x96, !PT ;  /* 0x000000090c027212 */ /* 0x000fe400078e9602 */
        /* <DEDUP_REMOVED lines=8> */
[----:B------:R-:W-:-:S02]  /*0f00*/  PRMT R155, R134, 0x7632, R155 ;  /* 0x00007632869b7816 */ /* 0x000fc4000000009b */
[----:B------:R-:W-:Y:S01]  /*0f10*/  PRMT R158, R81, 0x7632, R158 ;  /* 0x00007632519e7816 */ /* 0x000fe2000000009e */
[----:B------:R-:W-:Y:S01]  /*0f20*/  IMAD.HI.U32 R0, R8, -0x326172a9, RZ ;  /* 0xcd9e8d5708007827 */ /* 0x000fe200078e00ff */
[----:B------:R-:W-:Y:S02]  /*0f30*/  LOP3.LUT R11, R13, R12, R11, 0x96, !PT ;  /* 0x0000000c0d0b7212 */ /* 0x000fe400078e960b */
[----:B------:R-:W-:Y:S01]  /*0f40*/  PRMT R159, R117, 0x7632, R159 ;  /* 0x00007632759f7816 */ /* 0x000fe2000000009f */
[----:B------:R-:W-:Y:S01]  /*0f50*/  VIADD R10, R156, 0xb54cda56 ;  /* 0xb54cda569c0a7836 */ /* 0x000fe20000000000 */
[----:B------:R-:W-:Y:S01]  /*0f60*/  PRMT R160, R97, 0x7632, R160 ;  /* 0x0000763261a07816 */ /* 0x000fe200000000a0 */
[----:B------:R-:W-:Y:S01]  /*0f70*/  IMAD R13, R2, -0x2daee0ad, RZ ;  /* 0xd2511f53020d7824 */ /* 0x000fe200078e02ff */
[----:B------:R-:W-:Y:S01]  /*0f80*/  PRMT R161, R133, 0x7632, R161 ;  /* 0x0000763285a17816 */ /* 0x000fe200000000a1 */
[----:B------:R-:W-:Y:S01]  /*0f90*/  IMAD.HI.U32 R2, R11, -0x326172a9, RZ ;  /* 0xcd9e8d570b027827 */ /* 0x000fe200078e00ff */
[----:B------:R-:W-:-:S02]  /*0fa0*/  LOP3.LUT R0, R10, R9, R0, 0x96, !PT ;  /* 0x000000090a007212 */ /* 0x000fc400078e9600 */
[----:B------:R-:W-:Y:S01]  /*0fb0*/  IADD3 R10, PT, PT, R156, 0x5384540f, RZ ;  /* 0x5384540f9c0a7810 */ /* 0x000fe20007ffe0ff */
[----:B------:R-:W-:Y:S01]  /*0fc0*/  IMAD R9, R8, -0x326172a9, RZ ;  /* 0xcd9e8d5708097824 */ /* 0x000fe200078e02ff */
[----:B------:R-:W-:Y:S01]  /*0fd0*/  PRMT R162, R80, 0x7632, R162 ;  /* 0x0000763250a27816 */ /* 0x000fe200000000a2 */
[----:B------:R-:W-:Y:S01]  /*0fe0*/  IMAD.HI.U32 R8, R0, -0x2daee0ad, RZ ;  /* 0xd2511f5300087827 */ /* 0x000fe200078e00ff */
[----:B------:R-:W-:Y:S02]  /*0ff0*/  PRMT R163, R116, 0x7632, R163 ;  /* 0x0000763274a37816 */ /* 0x000fe400000000a3 */
[----:B------:R-:W-:Y:S01]  /*1000*/  LOP3.LUT R2, R10, R9, R2, 0x96, !PT ;  /* 0x000000090a027212 */ /* 0x000fe200078e9602 */
[----:B------:R-:W-:Y:S01]  /*1010*/  VIADD R12, R157, 0x1fd5c5a3 ;  /* 0x1fd5c5a39d0c7836 */ /* 0x000fe20000000000 */
[----:B------:R-:W-:Y:S01]  /*1020*/  IADD3 R9, PT, PT, R156, -0xe443238, RZ ;  /* 0xf1bbcdc89c097810 */ /* 0x000fe20007ffe0ff */
[----:B------:R-:W-:Y:S01]  /*1030*/  IMAD R11, R11, -0x326172a9, RZ ;  /* 0xcd9e8d570b0b7824 */ /* 0x000fe200078e02ff */
[----:B------:R-:W-:Y:S01]  /*1040*/  PRMT R164, R96, 0x7632, R164 ;  /* 0x0000763260a47816 */ /* 0x000fe200000000a4 */
[----:B------:R-:W-:Y:S01]  /*1050*/  IMAD.HI.U32 R10, R2, -0x2daee0ad, RZ ;  /* 0xd2511f53020a7827 */ /* 0x000fe200078e00ff */
[----:B------:R-:W-:-:S02]  /*1060*/  LOP3.LUT R8, R12, R13, R8, 0x96, !PT ;  /* 0x0000000d0c087212 */ /* 0x000fc400078e9608 */
[----:B------:R-:W-:Y:S01]  /*1070*/  PRMT R165, R132, 0x7632, R165 ;  /* 0x0000763284a57816 */ /* 0x000fe200000000a5 */
[----:B------:R-:W-:Y:S01]  /*1080*/  IMAD R13, R0, -0x2daee0ad, RZ ;  /* 0xd2511f53000d7824 */ /* 0x000fe200078e02ff */
[----:B------:R-:W-:Y:S01]  /*1090*/  PRMT R166, R79, 0x7632, R166 ;  /* 0x000076324fa67816 */ /* 0x000fe200000000a6 */
[----:B------:R-:W-:Y:S01]  /*10a0*/  VIADD R12, R157, 0xdb3d7428 ;  /* 0xdb3d74289d0c7836 */ /* 0x000fe20000000000 */
[----:B------:R-:W-:Y:S01]  /*10b0*/  PRMT R167, R123, 0x7632, R167 ;  /* 0x000076327ba77816 */ /* 0x000fe200000000a7 */
[----:B------:R-:W-:Y:S01]  /*10c0*/  IMAD.HI.U32 R0, R8, -0x326172a9, RZ ;  /* 0xcd9e8d5708007827 */ /* 0x000fe200078e00ff */
[----:B------:R-:W-:Y:S02]  /*10d0*/  PRMT R168, R95, 0x7632, R168 ;  /* 0x000076325fa87816 */ /* 0x000fe400000000a8 */
[----:B------:R-:W-:Y:S01]  /*10e0*/  LOP3.LUT R36, R12, R13, R10, 0x96, !PT ;  /* 0x0000000d0c247212 */ /* 0x000fe200078e960a */
[----:B------:R-:W-:Y:S01]  /*10f0*/  VIADD R10, R156, 0x8ff34781 ;  /* 0x8ff347819c0a7836 */ /* 0x000fe20000000000 */
[----:B------:R-:W-:Y:S01]  /*1100*/  LOP3.LUT R198, R9, R11, R0, 0x96, !PT ;  /* 0x0000000b09c67212 */ /* 0x000fe200078e9600 */
[----:B------:R-:W-:Y:S01]  /*1110*/  IMAD R11, R8, -0x326172a9, RZ ;  /* 0xcd9e8d57080b7824 */ /* 0x000fe200078e02ff */
[----:B------:R-:W-:Y:S01]  /*1120*/  PRMT R12, R90, 0x7632, R12 ;  /* 0x000076325a0c7816 */ /* 0x000fe2000000000c */
[----:B------:R-:W-:Y:S01]  /*1130*/  IMAD.HI.U32 R8, R36, -0x326172a9, RZ ;  /* 0xcd9e8d5724087827 */ /* 0x000fe200078e00ff */
[----:B------:R-:W-:-:S02]  /*1140*/  PRMT R13, R110, 0x7632, R13 ;  /* 0x000076326e0d7816 */ /* 0x000fc4000000000d */
[----:B------:R-:W-:Y:S01]  /*1150*/  PRMT R169, R139, 0x7632, R169 ;  /* 0x000076328ba97816 */ /* 0x000fe200000000a9 */
[----:B------:R-:W-:Y:S01]  /*1160*/  IMAD R9, R2, -0x2daee0ad, RZ ;  /* 0xd2511f5302097824 */ /* 0x000fe200078e02ff */
[--C-:B------:R-:W-:Y:S01]  /*1170*/  LOP3.LUT R2, R10, R11, R8.reuse, 0x96, !PT ;  /* 0x0000000b0a027212 */ /* 0x100fe200078e9608 */
[C---:B------:R-:W-:Y:S01]  /*1180*/  IMAD.HI.U32 R196, R198.reuse, -0x2daee0ad, RZ ;  /* 0xd2511f53c6c47827 */ /* 0x040fe200078e00ff */
[----:B------:R-:W-:Y:S02]  /*1190*/  PRMT R8, R91, 0x7632, R8 ;  /* 0x000076325b087816 */ /* 0x000fe40000000008 */
[----:B------:R-:W-:Y:S01]  /*11a0*/  PRMT R10, R107, 0x7632, R10 ;  /* 0x000076326b0a7816 */ /* 0x000fe2000000000a */
[----:B------:R-:W-:Y:S01]  /*11b0*/  VIADD R0, R157, 0x96a522ad ;  /* 0x96a522ad9d007836 */ /* 0x000fe20000000000 */
[----:B------:R-:W-:Y:S01]  /*11c0*/  PRMT R11, R127, 0x7632, R11 ;  /* 0x000076327f0b7816 */ /* 0x000fe2000000000b */
[----:B------:R-:W-:Y:S01]  /*11d0*/  IMAD R198, R198, -0x2daee0ad, RZ ;  /* 0xd2511f53c6c67824 */ /* 0x000fe200078e02ff */
[----:B------:R-:W-:-:S02]  /*11e0*/  PRMT R170, R78, 0x7632, R170 ;  /* 0x000076324eaa7816 */ /* 0x000fc400000000aa */
[----:B------:R-:W-:Y:S01]  /*11f0*/  LOP3.LUT R196, R0, R9, R196, 0x96, !PT ;  /* 0x0000000900c47212 */ /* 0x000fe200078e96c4 */
[----:B------:R-:W-:Y:S01]  /*1200*/  IMAD R0, R36, -0x326172a9, RZ ;  /* 0xcd9e8d5724007824 */ /* 0x000fe200078e02ff */
        /* <DEDUP_REMOVED lines=9> */
[----:B------:R-:W-:Y:S02]  /*12a0*/  PLOP3.LUT P0, PT, PT, PT, UP0, 0x80, 0x8 ;  /* 0x000000000008781c */ /* 0x000fe40003f0f008 */
[----:B------:R-:W-:-:S02]  /*12b0*/  PRMT R183, R120, 0x7632, R183 ;  /* 0x0000763278b77816 */ /* 0x000fc400000000b7 */
[----:B------:R-:W-:Y:S02]  /*12c0*/  PRMT R184, R92, 0x7632, R184 ;  /* 0x000076325cb87816 */ /* 0x000fe400000000b8 */
[----:B01234-:R-:W-:-:S07]  /*12d0*/  PRMT R185, R136, 0x7632, R185 ;  /* 0x0000763288b97816 */ /* 0x01ffce00000000b9 */
.L_x_7923:
        /* <DEDUP_REMOVED lines=15> */
[----:B------:R1:W5:Y:S04]  /*13d0*/  @P1 LDG.E.128 R68, desc[UR6][R42.64] ;  /* 0x000000062a441981 */ /* 0x000368000c1e1d00 */
        /* <DEDUP_REMOVED lines=21> */
.L_x_7433:
        /* <DEDUP_REMOVED lines=13> */
.L_x_7435:
[----:B------:R-:W-:Y:S05]  /*1600*/  BSYNC.RECONVERGENT B1 ;  /* 0x0000000000017941 */ /* 0x000fea0003800200 */
.L_x_7434:
[----:B------:R-:W-:Y:S01]  /*1610*/  IMAD.WIDE.U32 R44, R6, -0x326172a9, RZ ;  /* 0xcd9e8d57062c7825 */ /* 0x000fe200078e00ff */
[----:B------:R-:W-:Y:S02]  /*1620*/  LOP3.LUT R42, R187, R49, R157, 0x96, !PT ;  /* 0x00000031bb2a7212 */ /* 0x000fe400078e969d */
[----:B------:R-:W-:Y:S02]  /*1630*/  IADD3 R49, PT, PT, R156, -0x61c88647, RZ ;  /* 0x9e3779b99c317810 */ /* 0x000fe40007ffe0ff */
[----:B------:R-:W-:Y:S01]  /*1640*/  LOP3.LUT R46, R5, R45, R156, 0x96, !PT ;  /* 0x0000002d052e7212 */ /* 0x000fe200078e969c */
[----:B------:R-:W-:-:S04]  /*1650*/  IMAD.WIDE.U32 R42, R42, -0x326172a9, RZ ;  /* 0xcd9e8d572a2a7825 */ /* 0x000fc800078e00ff */
[----:B------:R-:W-:Y:S01]  /*1660*/  IMAD.WIDE.U32 R46, R46, -0x2daee0ad, RZ ;  /* 0xd2511f532e2e7825 */ /* 0x000fe200078e00ff */
[----:B------:R-:W-:-:S03]  /*1670*/  LOP3.LUT R49, R49, R44, R43, 0x96, !PT ;  /* 0x0000002c31317212 */ /* 0x000fc600078e962b */
[C---:B------:R-:W-:Y:S02]  /*1680*/  VIADD R45, R157.reuse, 0xbb67ae85 ;  /* 0xbb67ae859d2d7836 */ /* 0x040fe40000000000 */
[----:B------:R-:W-:-:S03]  /*1690*/  VIADD R43, R157, 0x76cf5d0a ;  /* 0x76cf5d0a9d2b7836 */ /* 0x000fc60000000000 */
[----:B------:R-:W-:Y:S01]  /*16a0*/  LOP3.LUT R44, R45, R48, R47, 0x96, !PT ;  /* 0x000000302d2c7212 */ /* 0x000fe200078e962f */
[----:B------:R-:W-:Y:S01]  /*16b0*/  IMAD.WIDE.U32 R48, R49, -0x2daee0ad, RZ ;  /* 0xd2511f5331307825 */ /* 0x000fe200078e00ff */
[----:B------:R-:W-:-:S03]  /*16c0*/  IADD3 R47, PT, PT, R156, 0x3c6ef372, RZ ;  /* 0x3c6ef3729c2f7810 */ /* 0x000fc60007ffe0ff */
[----:B------:R-:W-:Y:S01]  /*16d0*/  IMAD.WIDE.U32 R44, R44, -0x326172a9, RZ ;  /* 0xcd9e8d572c2c7825 */ /* 0x000fe200078e00ff */
[----:B------:R-:W-:-:S03]  /*16e0*/  LOP3.LUT R43, R43, R46, R49, 0x96, !PT ;  /* 0x0000002e2b2b7212 */ /* 0x000fc600078e9631 */
[----:B------:R-:W-:Y:S01]  /*16f0*/  VIADD R49, R156, 0xdaa66d2b ;  /* 0xdaa66d2b9c317836 */ /* 0x000fe20000000000 */
[----:B------:R-:W-:Y:S01]  /*1700*/  LOP3.LUT R46, R47, R42, R45, 0x96, !PT ;  /* 0x0000002a2f2e7212 */ /* 0x000fe200078e962d */
[----:B------:R-:W-:-:S04]  /*1710*/  IMAD.WIDE.U32 R42, R43, -0x326172a9, RZ ;  /* 0xcd9e8d572b2a7825 */ /* 0x000fc800078e00ff */
[----:B------:R-:W-:Y:S01]  /*1720*/  IMAD.WIDE.U32 R46, R46, -0x2daee0ad, RZ ;  /* 0xd2511f532e2e7825 */ /* 0x000fe200078e00ff */
[----:B------:R-:W-:Y:S02]  /*1730*/  LOP3.LUT R49, R49, R44, R43, 0x96, !PT ;  /* 0x0000002c31317212 */ /* 0x000fe400078e962b */
[C---:B------:R-:W-:Y:S01]  /*1740*/  IADD3 R43, PT, PT, R157.reuse, -0x126145ec, RZ ;  /* 0xed9eba149d2b7810 */ /* 0x040fe20007ffe0ff */
[----:B------:R-:W-:-:S05]  /*1750*/  VIADD R45, R157, 0x32370b8f ;  /* 0x32370b8f9d2d7836 */ /* 0x000fca0000000000 */
        /* <DEDUP_REMOVED lines=8> */
[----:B------:R-:W-:-:S03]  /*17e0*/  IADD3 R45, PT, PT, R157, -0x56f99767, RZ ;  /* 0xa90668999d2d7810 */ /* 0x000fc60007ffe0ff */
[----:B------:R-:W-:Y:S01]  /*17f0*/  IMAD.WIDE.U32 R46, R46, -0x2daee0ad, RZ ;  /* 0xd2511f532e2e7825 */ /* 0x000fe200078e00ff */
[----:B------:R-:W-:-:S03]  /*1800*/  LOP3.LUT R49, R49, R44, R43, 0x96, !PT ;  /* 0x0000002c31317212 */ /* 0x000fc600078e962b */
[----:B------:R-:W-:Y:S01]  /*1810*/  VIADD R43, R157, 0x646e171e ;  /* 0x646e171e9d2b7836 */ /* 0x000fe20000000000 */
[----:B------:R-:W-:Y:S01]  /*1820*/  LOP3.LUT R44, R45, R48, R47, 0x96, !PT ;  /* 0x000000302d2c7212 */ /* 0x000fe200078e962f */
[----:B------:R-:W-:-:S04]  /*1830*/  IMAD.WIDE.U32 R48, R49, -0x2daee0ad, RZ ;  /* 0xd2511f5331307825 */ /* 0x000fc800078e00ff */
[----:B------:R-:W-:Y:S01]  /*1840*/  IMAD.WIDE.U32 R44, R44, -0x326172a9, RZ ;  /* 0xcd9e8d572c2c7825 */ /* 0x000fe200078e00ff */
[----:B------:R-:W-:-:S03]  /*1850*/  LOP3.LUT R43, R43, R46, R49, 0x96, !PT ;  /* 0x0000002e2b2b7212 */ /* 0x000fc600078e9631 */
[----:B------:R-:W-:Y:S02]  /*1860*/  VIADD R47, R156, 0xb54cda56 ;  /* 0xb54cda569c2f7836 */ /* 0x000fe40000000000 */
        /* <DEDUP_REMOVED lines=8> */
[----:B------:R-:W-:Y:S01]  /*18f0*/  IMAD.WIDE.U32 R196, R196, -0x2daee0ad, RZ ;  /* 0xd2511f53c4c47825 */ /* 0x000fe200078e00ff */
[----:B------:R-:W-:-:S03]  /*1900*/  IADD3 R47, PT, PT, R156, -0xe443238, RZ ;  /* 0xf1bbcdc89c2f7810 */ /* 0x000fc60007ffe0ff */
[----:B------:R-:W-:Y:S01]  /*1910*/  IMAD.WIDE.U32 R44, R44, -0x326172a9, RZ ;  /* 0xcd9e8d572c2c7825 */ /* 0x000fe200078e00ff */
[----:B------:R-:W-:-:S04]  /*1920*/  LOP3.LUT R43, R43, R46, R197, 0x96, !PT ;  /* 0x0000002e2b2b7212 */ /* 0x000fc800078e96c5 */
[----:B------:R-:W-:Y:S01]  /*1930*/  LOP3.LUT R50, R47, R42, R45, 0x96, !PT ;  /* 0x0000002a2f327212 */ /* 0x000fe200078e962d */
[----:B------:R-:W-:-:S04]  /*1940*/  IMAD.WIDE.U32 R42, R43, -0x326172a9, RZ ;  /* 0xcd9e8d572b2a7825 */ /* 0x000fc800078e00ff */
[----:B------:R-:W-:Y:S01]  /*1950*/  VIADD R45, R156, 0x8ff34781 ;  /* 0x8ff347819c2d7836 */ /* 0x000fe20000000000 */
[----:B------:R-:W-:Y:S01]  /*1960*/  MOV R0, R42 ;  /* 0x0000002a00007202 */ /* 0x000fe20000000f00 */
[----:B------:R-:W-:-:S03]  /*1970*/  IMAD.WIDE.U32 R50, R50, -0x2daee0ad, RZ ;  /* 0xd2511f5332327825 */ /* 0x000fc600078e00ff */
[----:B------:R-:W-:Y:S01]  /*1980*/  LOP3.LUT R2, R45, R44, R43, 0x96, !PT ;  /* 0x0000002c2d027212 */ /* 0x000fe200078e962b */
[----:B------:R-:W-:Y:S02]  /*1990*/  VIADD R47, R157, 0x96a522ad ;  /* 0x96a522ad9d2f7836 */ /* 0x000fe40000000000 */
[----:B------:R-:W-:Y:S02]  /*19a0*/  IMAD.MOV.U32 R42, RZ, RZ, R198 ;  /* 0x000000ffff2a7224 */ /* 0x000fe400078e00c6 */
[----:B------:R-:W-:Y:S01]  /*19b0*/  IMAD.MOV.U32 R44, RZ, RZ, RZ ;  /* 0x000000ffff2c7224 */ /* 0x000fe200078e00ff */
[----:B------:R-:W-:-:S07]  /*19c0*/  LOP3.LUT R196, R47, R196, R51, 0x96, !PT ;  /* 0x000000c42fc47212 */ /* 0x000fce00078e9633 */
.L_x_7432:
[----:B------:R-:W-:Y:S05]  /*19d0*/  BSYNC.RECONVERGENT B0 ;  /* 0x0000000000007941 */ /* 0x000fea0003800200 */
.L_x_7431:
[----:B------:R-:W-:Y:S01]  /*19e0*/  ISETP.NE.AND P0, PT, R44, 0x1, PT ;  /* 0x000000012c00780c */ /* 0x000fe20003f05270 */
[----:B------:R-:W-:Y:S01]  /*19f0*/  BSSY.RECONVERGENT B0, `(.L_x_7436) ;  /* 0x000005e000007945 */ /* 0x000fe20003800200 */
[----:B------:R-:W-:Y:S01]  /*1a00*/  I2FP.F32.U32 R43, R42 ;  /* 0x0000002a002b7245 */ /* 0x000fe20000201000 */
[C---:B-----5:R-:W-:Y:S01]  /*1a10*/  IMAD.U32 R53, R36.reuse, 0x10000, RZ ;  /* 0x0001000024357824 */ /* 0x060fe200078e00ff */
[----:B------:R-:W-:Y:S01]  /*1a20*/  MOV R202, UR11 ;  /* 0x0000000b00ca7c02 */ /* 0x000fe20008000f00 */
[----:B------:R-:W-:Y:S01]  /*1a30*/  IMAD.MOV.U32 R42, RZ, RZ, 0x2 ;  /* 0x00000002ff2a7424 */ /* 0x000fe200078e00ff */
[----:B------:R-:W-:Y:S01]  /*1a40*/  PRMT R57, R36, 0x7632, R57 ;  /* 0x0000763224397816 */ /* 0x000fe20000000039 */
[----:B------:R-:W-:Y:S01]  /*1a50*/  FFMA.FTZ R43, R43, R204, 1.1641532182693481445e-10 ;  /* 0x2f0000002b2b7423 */ /* 0x000fe200000100cc */
[----:B------:R-:W-:-:S04]  /*1a60*/  MOV R36, R0 ;  /* 0x0000000000247202 */ /* 0x000fc80000000f00 */
[----:B------:R-:W-:-:S04]  /*1a70*/  FSETP.LE.FTZ.AND P2, PT, R43, R202, PT ;  /* 0x000000ca2b00720b */ /* 0x000fc80003f53000 */
        /* <DEDUP_REMOVED lines=10> */
.L_x_7438:
        /* <DEDUP_REMOVED lines=13> */
.L_x_7440:
[----:B------:R-:W-:Y:S05]  /*1bf0*/  BSYNC.RECONVERGENT B1 ;  /* 0x0000000000017941 */ /* 0x000fea0003800200 */
.L_x_7439:
[----:B------:R-:W-:Y:S01]  /*1c00*/  IMAD.WIDE.U32 R46, R6, -0x326172a9, RZ ;  /* 0xcd9e8d57062e7825 */ /* 0x000fe200078e00ff */
[----:B------:R-:W-:-:S03]  /*1c10*/  LOP3.LUT R42, R187, R55, R157, 0x96, !PT ;  /* 0x00000037bb2a7212 */ /* 0x000fc600078e969d */
[----:B------:R-:W-:Y:S01]  /*1c20*/  VIADD R51, R157, 0xbb67ae85 ;  /* 0xbb67ae859d337836 */ /* 0x000fe20000000000 */
[----:B------:R-:W-:Y:S01]  /*1c30*/  LOP3.LUT R44, R5, R47, R156, 0x96, !PT ;  /* 0x0000002f052c7212 */ /* 0x000fe200078e969c */
[----:B------:R-:W-:Y:S01]  /*1c40*/  IMAD.WIDE.U32 R42, R42, -0x326172a9, RZ ;  /* 0xcd9e8d572a2a7825 */ /* 0x000fe200078e00ff */
[----:B------:R-:W-:-:S03]  /*1c50*/  IADD3 R47, PT, PT, R156, -0x61c88647, RZ ;  /* 0x9e3779b99c2f7810 */ /* 0x000fc60007ffe0ff */
[----:B------:R-:W-:Y:S01]  /*1c60*/  IMAD.WIDE.U32 R44, R44, -0x2daee0ad, RZ ;  /* 0xd2511f532c2c7825 */ /* 0x000fe200078e00ff */
[----:B------:R-:W-:Y:S02]  /*1c70*/  LOP3.LUT R47, R47, R46, R43, 0x96, !PT ;  /* 0x0000002e2f2f7212 */ /* 0x000fe400078e962b */
[----:B------:R-:W-:Y:S01]  /*1c80*/  IADD3 R43, PT, PT, R156, 0x3c6ef372, RZ ;  /* 0x3c6ef3729c2b7810 */ /* 0x000fe20007ffe0ff */
[----:B------:R-:W-:Y:S01]  /*1c90*/  IMAD.MOV.U32 R36, RZ, RZ, R50 ;  /* 0x000000ffff247224 */ /* 0x000fe200078e0032 */
[----:B------:R-:W-:Y:S01]  /*1ca0*/  LOP3.LUT R46, R51, R54, R45, 0x96, !PT ;  /* 0x00000036332e7212 */ /* 0x000fe200078e962d */
[----:B------:R-:W-:-:S04]  /*1cb0*/  IMAD.WIDE.U32 R54, R47, -0x2daee0ad, RZ ;  /* 0xd2511f532f367825 */ /* 0x000fc800078e00ff */
[----:B------:R-:W-:Y:S02]  /*1cc0*/  VIADD R45, R157, 0x76cf5d0a ;  /* 0x76cf5d0a9d2d7836 */ /* 0x000fe40000000000 */
[----:B------:R-:W-:-:S03]  /*1cd0*/  IMAD.WIDE.U32 R46, R46, -0x326172a9, RZ ;  /* 0xcd9e8d572e2e7825 */ /* 0x000fc600078e00ff */
[----:B------:R-:W-:Y:S01]  /*1ce0*/  LOP3.LUT R45, R45, R44, R55, 0x96, !PT ;  /* 0x0000002c2d2d7212 */ /* 0x000fe200078e9637 */
[----:B------:R-:W-:Y:S01]  /*1cf0*/  VIADD R51, R157, 0x32370b8f ;  /* 0x32370b8f9d337836 */ /* 0x000fe20000000000 */
[----:B------:R-:W-:Y:S01]  /*1d00*/  LOP3.LUT R44, R43, R42, R47, 0x96, !PT ;  /* 0x0000002a2b2c7212 */ /* 0x000fe200078e962f */
[----:B------:R-:W-:Y:S02]  /*1d10*/  VIADD R47, R156, 0xdaa66d2b ;  /* 0xdaa66d2b9c2f7836 */ /* 0x000fe40000000000 */
[----:B------:R-:W-:-:S04]  /*1d20*/  IMAD.WIDE.U32 R42, R45, -0x326172a9, RZ ;  /* 0xcd9e8d572d2a7825 */ /* 0x000fc800078e00ff */
[----:B------:R-:W-:Y:S01]  /*1d30*/  IMAD.WIDE.U32 R44, R44, -0x2daee0ad, RZ ;  /* 0xd2511f532c2c7825 */ /* 0x000fe200078e00ff */
[----:B------:R-:W-:-:S03]  /*1d40*/  LOP3.LUT R47, R47, R46, R43, 0x96, !PT ;  /* 0x0000002e2f2f7212 */ /* 0x000fc600078e962b */
[----:B------:R-:W-:Y:S01]  /*1d50*/  VIADD R43, R156, 0x78dde6e4 ;  /* 0x78dde6e49c2b7836 */ /* 0x000fe20000000000 */
[----:B------:R-:W-:Y:S01]  /*1d60*/  LOP3.LUT R46, R51, R54, R45, 0x96, !PT ;  /* 0x00000036332e7212 */ /* 0x000fe200078e962d */
[----:B------:R-:W-:Y:S01]  /*1d70*/  IMAD.WIDE.U32 R54, R47, -0x2daee0ad, RZ ;  /* 0xd2511f532f367825 */ /* 0x000fe200078e00ff */
[C---:B------:R-:W-:Y:S02]  /*1d80*/  IADD3 R45, PT, PT, R157.reuse, -0x126145ec, RZ ;  /* 0xed9eba149d2d7810 */ /* 0x040fe40007ffe0ff */
[----:B------:R-:W-:Y:S01]  /*1d90*/  IADD3 R51, PT, PT, R157, -0x56f99767, RZ ;  /* 0xa90668999d337810 */ /* 0x000fe20007ffe0ff */
[----:B------:R-:W-:Y:S01]  /*1da0*/  IMAD.WIDE.U32 R46, R46, -0x326172a9, RZ ;  /* 0xcd9e8d572e2e7825 */ /* 0x000fe200078e00ff */
[----:B------:R-:W-:-:S04]  /*1db0*/  LOP3.LUT R45, R45, R44, R55, 0x96, !PT ;  /* 0x0000002c2d2d7212 */ /* 0x000fc800078e9637 */
        /* <DEDUP_REMOVED lines=14> */
[----:B------:R-:W-:-:S03]  /*1ea0*/  IADD3 R47, PT, PT, R156, 0x5384540f, RZ ;  /* 0x5384540f9c2f7810 */ /* 0x000fc60007ffe0ff */
[----:B------:R-:W-:Y:S01]  /*1eb0*/  IMAD.WIDE.U32 R44, R44, -0x2daee0ad, RZ ;  /* 0xd2511f532c2c7825 */ /* 0x000fe200078e00ff */
[----:B------:R-:W-:Y:S02]  /*1ec0*/  LOP3.LUT R47, R47, R46, R43, 0x96, !PT ;  /* 0x0000002e2f2f7212 */ /* 0x000fe400078e962b */
[----:B------:R-:W-:Y:S02]  /*1ed0*/  IADD3 R43, PT, PT, R156, -0xe443238, RZ ;  /* 0xf1bbcdc89c2b7810 */ /* 0x000fe40007ffe0ff */
[----:B------:R-:W-:Y:S01]  /*1ee0*/  LOP3.LUT R46, R51, R54, R45, 0x96, !PT ;  /* 0x00000036332e7212 */ /* 0x000fe200078e962d */
[----:B------:R-:W-:-:S04]  /*1ef0*/  IMAD.WIDE.U32 R196, R47, -0x2daee0ad, RZ ;  /* 0xd2511f532fc47825 */ /* 0x000fc800078e00ff */
[----:B------:R-:W-:-:S04]  /*1f00*/  IMAD.WIDE.U32 R46, R46, -0x326172a9, RZ ;  /* 0xcd9e8d572e2e7825 */ /* 0x000fc800078e00ff */
[----:B------:R-:W-:Y:S01]  /*1f10*/  VIADD R45, R157, 0xdb3d7428 ;  /* 0xdb3d74289d2d7836 */ /* 0x000fe20000000000 */
[----:B------:R-:W-:Y:S01]  /*1f20*/  LOP3.LUT R43, R43, R42, R47, 0x96, !PT ;  /* 0x0000002a2b2b7212 */ /* 0x000fe200078e962f */
[----:B------:R-:W-:Y:S02]  /*1f30*/  VIADD R47, R156, 0x8ff34781 ;  /* 0x8ff347819c2f7836 */ /* 0x000fe40000000000 */
[----:B------:R-:W-:Y:S01]  /*1f40*/  VIADD R51, R157, 0x96a522ad ;  /* 0x96a522ad9d337836 */ /* 0x000fe20000000000 */
[----:B------:R-:W-:Y:S01]  /*1f50*/  LOP3.LUT R45, R45, R44, R197, 0x96, !PT ;  /* 0x0000002c2d2d7212 */ /* 0x000fe200078e96c5 */
[----:B------:R-:W-:-:S04]  /*1f60*/  IMAD.WIDE.U32 R42, R43, -0x2daee0ad, RZ ;  /* 0xd2511f532b2a7825 */ /* 0x000fc800078e00ff */
[----:B------:R-:W-:Y:S01]  /*1f70*/  IMAD.WIDE.U32 R44, R45, -0x326172a9, RZ ;  /* 0xcd9e8d572d2c7825 */ /* 0x000fe200078e00ff */
[----:B------:R-:W-:-:S03]  /*1f80*/  LOP3.LUT R196, R51, R196, R43, 0x96, !PT ;  /* 0x000000c433c47212 */ /* 0x000fc600078e962b */
[----:B------:R-:W-:Y:S02]  /*1f90*/  IMAD.MOV.U32 R50, RZ, RZ, R42 ;  /* 0x000000ffff327224 */ /* 0x000fe400078e002a */
[----:B------:R-:W-:Y:S01]  /*1fa0*/  HFMA2 R42, -RZ, RZ, 0, 0 ;  /* 0x00000000ff2a7431 */ /* 0x000fe200000001ff */
[----:B------:R-:W-:Y:S02]  /*1fb0*/  LOP3.LUT R2, R47, R46, R45, 0x96, !PT ;  /* 0x0000002e2f027212 */ /* 0x000fe400078e962d */
[----:B------:R-:W-:-:S07]  /*1fc0*/  MOV R0, R44 ;  /* 0x0000002c00007202 */ /* 0x000fce0000000f00 */
.L_x_7437:
[----:B------:R-:W-:Y:S05]  /*1fd0*/  BSYNC.RECONVERGENT B0 ;  /* 0x0000000000007941 */ /* 0x000fea0003800200 */
.L_x_7436:
[----:B------:R-:W-:Y:S01]  /*1fe0*/  ISETP.NE.AND P0, PT, R42, 0x1, PT ;  /* 0x000000012a00780c */ /* 0x000fe20003f05270 */
[----:B------:R-:W-:Y:S01]  /*1ff0*/  BSSY.RECONVERGENT B0, `(.L_x_7441) ;  /* 0x000005c000007945 */ /* 0x000fe20003800200 */
[----:B------:R-:W-:Y:S01]  /*2000*/  I2FP.F32.U32 R43, R36 ;  /* 0x00000024002b7245 */ /* 0x000fe20000201000 */
[----:B------:R-:W-:Y:S01]  /*2010*/  IMAD.U32 R57, R57, 0x10000, RZ ;  /* 0x0001000039397824 */ /* 0x000fe200078e00ff */
[----:B------:R-:W-:Y:S01]  /*2020*/  MOV R36, R0 ;  /* 0x0000000000247202 */ /* 0x000fe20000000f00 */
[----:B------:R-:W-:Y:S02]  /*2030*/  IMAD.MOV.U32 R44, RZ, RZ, 0x2 ;  /* 0x00000002ff2c7424 */ /* 0x000fe400078e00ff */
[----:B------:R-:W-:-:S05]  /*2040*/  FFMA.FTZ R43, R43, R204, 1.1641532182693481445e-10 ;  /* 0x2f0000002b2b7423 */ /* 0x000fca00000100cc */
        /* <DEDUP_REMOVED lines=11> */
.L_x_7443:
        /* <DEDUP_REMOVED lines=13> */
.L_x_7445:
[----:B------:R-:W-:Y:S05]  /*21d0*/  BSYNC.RECONVERGENT B1 ;  /* 0x0000000000017941 */ /* 0x000fea0003800200 */
.L_x_7444:
        /* <DEDUP_REMOVED lines=56> */
[----:B------:R-:W-:-:S03]  /*2560*/  MOV R0, R44 ;  /* 0x0000002c00007202 */ /* 0x000fc60000000f00 */
[----:B------:R-:W-:Y:S01]  /*2570*/  HFMA2 R44, -RZ, RZ, 0, 0 ;  /* 0x00000000ff2c7431 */ /* 0x000fe200000001ff */
[----:B------:R-:W-:Y:S01]  /*2580*/  LOP3.LUT R2, R47, R46, R45, 0x96, !PT ;  /* 0x0000002e2f027212 */ /* 0x000fe200078e962d */
[----:B------:R-:W-:Y:S01]  /*2590*/  IMAD.MOV.U32 R50, RZ, RZ, R42 ;  /* 0x000000ffff327224 */ /* 0x000fe200078e002a */
[----:B------:R-:W-:-:S07]  /*25a0*/  LOP3.LUT R196, R51, R196, R43, 0x96, !PT ;  /* 0x000000c433c47212 */ /* 0x000fce00078e962b */
.L_x_7442:
[----:B------:R-:W-:Y:S05]  /*25b0*/  BSYNC.RECONVERGENT B0 ;  /* 0x0000000000007941 */ /* 0x000fea0003800200 */
.L_x_7441:
        /* <DEDUP_REMOVED lines=19> */
.L_x_7448:
        /* <DEDUP_REMOVED lines=13> */
.L_x_7450:
[----:B------:R-:W-:Y:S05]  /*27c0*/  BSYNC.RECONVERGENT B1 ;  /* 0x0000000000017941 */ /* 0x000fea0003800200 */
.L_x_7449:
        /* <DEDUP_REMOVED lines=8> */
[----:B------:R-:W-:Y:S02]  /*2850*/  IADD3 R37, PT, PT, R156, 0x3c6ef372, RZ ;  /* 0x3c6ef3729c257810 */ /* 0x000fe40007ffe0ff */
        /* <DEDUP_REMOVED lines=47> */
[----:B------:R-:W-:Y:S01]  /*2b50*/  IMAD.MOV.U32 R37, RZ, RZ, R50 ;  /* 0x000000ffff257224 */ /* 0x000fe200078e0032 */
[----:B------:R-:W-:Y:S01]  /*2b60*/  LOP3.LUT R2, R45, R44, R43, 0x96, !PT ;  /* 0x0000002c2d027212 */ /* 0x000fe200078e962b */
[----:B------:R-:W-:Y:S02]  /*2b70*/  IMAD.MOV.U32 R50, RZ, RZ, R36 ;  /* 0x000000ffff327224 */ /* 0x000fe400078e0024 */
[----:B------:R-:W-:Y:S01]  /*2b80*/  HFMA2 R36, -RZ, RZ, 0, 0 ;  /* 0x00000000ff247431 */ /* 0x000fe200000001ff */
[----:B------:R-:W-:-:S07]  /*2b90*/  MOV R0, R42 ;  /* 0x0000002a00007202 */ /* 0x000fce0000000f00 */
.L_x_7447:
[----:B------:R-:W-:Y:S05]  /*2ba0*/  BSYNC.RECONVERGENT B0 ;  /* 0x0000000000007941 */ /* 0x000fea0003800200 */
.L_x_7446:
[----:B------:R-:W-:Y:S01]  /*2bb0*/  ISETP.NE.AND P0, PT, R36, 0x1, PT ;  /* 0x000000012400780c */ /* 0x000fe20003f05270 */
[----:B------:R-:W-:Y:S01]  /*2bc0*/  BSSY.RECONVERGENT B0, `(.L_x_7451) ;  /* 0x000005b000007945 */ /* 0x000fe20003800200 */
[----:B------:R-:W-:Y:S01]  /*2bd0*/  I2FP.F32.U32 R37, R37 ;  /* 0x0000002500257245 */ /* 0x000fe20000201000 */
[----:B------:R-:W-:Y:S02]  /*2be0*/  IMAD.U32 R59, R59, 0x10000, RZ ;  /* 0x000100003b3b7824 */ /* 0x000fe400078e00ff */
[----:B------:R-:W-:Y:S02]  /*2bf0*/  IMAD.MOV.U32 R42, RZ, RZ, 0x2 ;  /* 0x00000002ff2a7424 */ /* 0x000fe400078e00ff */
[----:B------:R-:W-:-:S05]  /*2c00*/  FFMA.FTZ R37, R37, R204, 1.1641532182693481445e-10 ;  /* 0x2f00000025257423 */ /* 0x000fca00000100cc */
[----:B------:R-:W-:Y:S02]  /*2c10*/  FSETP.LE.FTZ.AND P2, PT, R37, R202, PT ;  /* 0x000000ca2500720b */ /* 0x000fe40003f53000 */
[----:B------:R-:W-:Y:S01]  /*2c20*/  MOV R37, R0 ;  /* 0x0000000000257202 */ /* 0x000fe20000000f00 */
        /* <DEDUP_REMOVED lines=9> */
.L_x_7453:
        /* <DEDUP_REMOVED lines=13> */
.L_x_7455:
[----:B------:R-:W-:Y:S05]  /*2d90*/  BSYNC.RECONVERGENT B1 ;  /* 0x0000000000017941 */ /* 0x000fea0003800200 */
.L_x_7454:
        /* <DEDUP_REMOVED lines=57> */
[----:B------:R-:W-:Y:S02]  /*3130*/  LOP3.LUT R2, R45, R44, R43, 0x96, !PT ;  /* 0x0000002c2d027212 */ /* 0x000fe400078e962b */
[----:B------:R-:W-:Y:S01]  /*3140*/  LOP3.LUT R196, R47, R196, R37, 0x96, !PT ;  /* 0x000000c42fc47212 */ /* 0x000fe200078e9625 */
[----:B------:R-:W-:Y:S02]  /*3150*/  IMAD.MOV.U32 R37, RZ, RZ, R50 ;  /* 0x000000ffff257224 */ /* 0x000fe400078e0032 */
[----:B------:R-:W-:-:S07]  /*3160*/  IMAD.MOV.U32 R50, RZ, RZ, R36 ;  /* 0x000000ffff327224 */ /* 0x000fce00078e0024 */
.L_x_7452:
[----:B------:R-:W-:Y:S05]  /*3170*/  BSYNC.RECONVERGENT B0 ;  /* 0x0000000000007941 */ /* 0x000fea0003800200 */
.L_x_7451:
[----:B------:R-:W-:Y:S01]  /*3180*/  ISETP.NE.AND P0, PT, R42, 0x1, PT ;  /* 0x000000012a00780c */ /* 0x000fe20003f05270 */
[----:B------:R-:W-:Y:S01]  /*3190*/  BSSY.RECONVERGENT B0, `(.L_x_7456) ;  /* 0x000005c000007945 */ /* 0x000fe20003800200 */
[----:B------:R-:W-:Y:S01]  /*31a0*/  I2FP.F32.U32 R37, R37 ;  /* 0x0000002500257245 */ /* 0x000fe20000201000 */
[C---:B------:R-:W-:Y:S01]  /*31b0*/  IMAD.U32 R61, R38.reuse, 0x10000, RZ ;  /* 0x00010000263d7824 */ /* 0x040fe200078e00ff */
[----:B------:R-:W-:Y:S01]  /*31c0*/  PRMT R63, R38, 0x7632, R63 ;  /* 0x00007632263f7816 */ /* 0x000fe2000000003f */
        /* <DEDUP_REMOVED lines=13> */
.L_x_7458:
        /* <DEDUP_REMOVED lines=13> */
.L_x_7460:
[----:B------:R-:W-:Y:S05]  /*3370*/  BSYNC.RECONVERGENT B1 ;  /* 0x0000000000017941 */ /* 0x000fea0003800200 */
.L_x_7459:
        /* <DEDUP_REMOVED lines=61> */
.L_x_7457:
[----:B------:R-:W-:Y:S05]  /*3750*/  BSYNC.RECONVERGENT B0 ;  /* 0x0000000000007941 */ /* 0x000fea0003800200 */
.L_x_7456:
        /* <DEDUP_REMOVED lines=17> */
.L_x_7463:
        /* <DEDUP_REMOVED lines=13> */
.L_x_7465:
[----:B------:R-:W-:Y:S05]  /*3940*/  BSYNC.RECONVERGENT B1 ;  /* 0x0000000000017941 */ /* 0x000fea0003800200 */
.L_x_7464:
        /* <DEDUP_REMOVED lines=61> */
.L_x_7462:
[----:B------:R-:W-:Y:S05]  /*3d20*/  BSYNC.RECONVERGENT B0 ;  /* 0x0000000000007941 */ /* 0x000fea0003800200 */
.L_x_7461:
        /* <DEDUP_REMOVED lines=18> */
.L_x_7468:
        /* <DEDUP_REMOVED lines=13> */
.L_x_7470:
[----:B------:R-:W-:Y:S05]  /*3f20*/  BSYNC.RECONVERGENT B1 ;  /* 0x0000000000017941 */ /* 0x000fea0003800200 */
.L_x_7469:
[----:B------:R-:W-:Y:S01]  /*3f30*/  IMAD.WIDE.U32 R42, R6, -0x326172a9, RZ ;  /* 0xcd9e8d57062a7825 */ /* 0x000fe200078e00ff */
[----:B------:R-:W-:-:S03]  /*3f40*/  LOP3.LUT R36, R187, R45, R157, 0x96, !PT ;  /* 0x0000002dbb247212 */ /* 0x000fc600078e969d */
[----:B------:R-:W-:Y:S02]  /*3f50*/  HFMA2 R52, -RZ, RZ, 0, 0 ;  /* 0x00000000ff347431 */ /* 0x000fe400000001ff */
        /* <DEDUP_REMOVED lines=53> */
[----:B------:R-:W-:Y:S02]  /*42b0*/  MOV R0, R38 ;  /* 0x0000002600007202 */ /* 0x000fe40000000f00 */
[----:B------:R-:W-:Y:S01]  /*42c0*/  LOP3.LUT R2, R43, R42, R39, 0x96, !PT ;  /* 0x0000002a2b027212 */ /* 0x000fe200078e9627 */
[----:B------:R-:W-:Y:S01]  /*42d0*/  IMAD.MOV.U32 R38, RZ, RZ, R50 ;  /* 0x000000ffff267224 */ /* 0x000fe200078e0032 */
[----:B------:R-:W-:Y:S01]  /*42e0*/  LOP3.LUT R196, R45, R196, R37, 0x96, !PT ;  /* 0x000000c42dc47212 */ /* 0x000fe200078e9625 */
[----:B------:R-:W-:-:S07]  /*42f0*/  IMAD.MOV.U32 R50, RZ, RZ, R36 ;  /* 0x000000ffff327224 */ /* 0x000fce00078e0024 */
.L_x_7467:
[----:B------:R-:W-:Y:S05]  /*4300*/  BSYNC.RECONVERGENT B0 ;  /* 0x0000000000007941 */ /* 0x000fea0003800200 */
.L_x_7466:
[----:B------:R-:W-:Y:S01]  /*4310*/  IMAD.U32 R200, RZ, RZ, UR12 ;  /* 0x0000000cffc87e24 */ /* 0x000fe2000f8e00ff */
[----:B------:R-:W-:Y:S01]  /*4320*/  P2R R36, PR, RZ, 0x2 ;  /* 0x00000002ff247803 */ /* 0x000fe20000000000 */
[----:B------:R-:W-:Y:S01]  /*4330*/  IMAD.U32 R39, R46, 0x10000, RZ ;  /* 0x000100002e277824 */ /* 0x000fe200078e00ff */
[----:B------:R-:W-:Y:S01]  /*4340*/  I2FP.F32.U32 R37, R38 ;  /* 0x0000002600257245 */ /* 0x000fe20000201000 */
[-C--:B------:R-:W-:Y:S01]  /*4350*/  FMUL.FTZ R55, R55, R200.reuse ;  /* 0x000000c837377220 */ /* 0x080fe20000410000 */
[----:B------:R-:W-:Y:S01]  /*4360*/  ISETP.NE.AND P1, PT, R51, RZ, PT ;  /* 0x000000ff3300720c */ /* 0x000fe20003f25270 */
[----:B------:R-:W-:Y:S01]  /*4370*/  FMUL.FTZ R53, R53, R200 ;  /* 0x000000c835357220 */ /* 0x000fe20000410000 */
[----:B------:R-:W-:Y:S01]  /*4380*/  ISETP.NE.AND P5, PT, R49, RZ, PT ;  /* 0x000000ff3100720c */ /* 0x000fe20003fa5270 */
[----:B------:R-:W-:Y:S01]  /*4390*/  FFMA.FTZ R37, R37, R204, 1.1641532182693481445e-10 ;  /* 0x2f00000025257423 */ /* 0x000fe200000100cc */
[----:B------:R-:W-:Y:S01]  /*43a0*/  FSEL R58, R55, RZ, P1 ;  /* 0x000000ff373a7208 */ /* 0x000fe20000800000 */
[-C--:B------:R-:W-:Y:S01]  /*43b0*/  FMUL.FTZ R63, R63, R200.reuse ;  /* 0x000000c83f3f7220 */ /* 0x080fe20000410000 */
[----:B------:R-:W-:Y:S01]  /*43c0*/  ISETP.NE.AND P1, PT, R36, RZ, PT ;  /* 0x000000ff2400720c */ /* 0x000fe20003f25270 */
[-C--:B------:R-:W-:Y:S01]  /*43d0*/  FMUL.FTZ R47, R47, R200.reuse ;  /* 0x000000c82f2f7220 */ /* 0x080fe20000410000 */
[-C--:B------:R-:W-:Y:S01]  /*43e0*/  FMUL.FTZ R60, R61, R200.reuse ;  /* 0x000000c83d3c7220 */ /* 0x080fe20000410000 */
[-C--:B------:R-:W-:Y:S01]  /*43f0*/  FMUL.FTZ R59, R59, R200.reuse ;  /* 0x000000c83b3b7220 */ /* 0x080fe20000410000 */
[-C--:B------:R-:W-:Y:S01]  /*4400*/  FMUL.FTZ R57, R57, R200.reuse ;  /* 0x000000c839397220 */ /* 0x080fe20000410000 */
[----:B------:R-:W-:Y:S01]  /*4410*/  FMUL.FTZ R39, R39, R200 ;  /* 0x000000c827277220 */ /* 0x000fe20000410000 */
[----:B------:R-:W-:-:S02]  /*4420*/  FSEL R56, R53, RZ, P5 ;  /* 0x000000ff35387208 */ /* 0x000fc40002800000 */
[----:B------:R-:W-:Y:S02]  /*4430*/  ISETP.NE.AND P6, PT, R48, RZ, PT ;  /* 0x000000ff3000720c */ /* 0x000fe40003fc5270 */
        /* <DEDUP_REMOVED lines=13> */
[----:B------:R-:W-:Y:S01]  /*4510*/  PLOP3.LUT P5, PT, P5, PT, PT, 0x8, 0x80 ;  /* 0x000000000080781c */ /* 0x000fe20002fae170 */
[----:B------:R-:W-:-:S02]  /*4520*/  @P1 FADD.FTZ R57, R69, R57 ;  /* 0x0000003945391221 */ /* 0x000fc40000010000 */
[----:B------:R-:W-:Y:S01]  /*4530*/  @P1 FADD.FTZ R63, R67, R63 ;  /* 0x0000003f433f1221 */ /* 0x000fe20000010000 */
[----:B------:R-:W-:Y:S09]  /*4540*/  BRA `(.L_x_7471) ;  /* 0x0000006000647947 */ /* 0x000ff20003800000 */
.L_x_7430:
        /* <DEDUP_REMOVED lines=16> */
.L_x_7474:
        /* <DEDUP_REMOVED lines=13> */
.L_x_7476:
[----:B------:R-:W-:Y:S05]  /*4720*/  BSYNC.RECONVERGENT B1 ;  /* 0x0000000000017941 */ /* 0x000fea0003800200 */
.L_x_7475:
        /* <DEDUP_REMOVED lines=23> */
[----:B------:R-:W-:Y:S02]  /*48a0*/  VIADD R47, R157, 0xed9eba14 ;  /* 0xed9eba149d2f7836 */ /* 0x000fe40000000000 */
[----:B------:R-:W-:-:S03]  /*48b0*/  IMAD.WIDE.U32 R48, R49, -0x326172a9, RZ ;  /* 0xcd9e8d5731307825 */ /* 0x000fc600078e00ff */
[----:B------:R-:W-:Y:S02]  /*48c0*/  LOP3.LUT R47, R47, R46, R45, 0x96, !PT ;  /* 0x0000002e2f2f7212 */ /* 0x000fe400078e962d */
[----:B------:R-:W-:Y:S01]  /*48d0*/  LOP3.LUT R46, R43, R42, R49, 0x96, !PT ;  /* 0x0000002a2b2e7212 */ /* 0x000fe200078e9631 */
[----:B------:R-:W-:Y:S01]  /*48e0*/  VIADD R49, R157, 0xa9066899 ;  /* 0xa90668999d317836 */ /* 0x000fe20000000000 */
[----:B------:R-:W-:Y:S01]  /*48f0*/  IADD3 R45, PT, PT, R156, 0x1715609d, RZ ;  /* 0x1715609d9c2d7810 */ /* 0x000fe20007ffe0ff */
[----:B------:R-:W-:-:S04]  /*4900*/  IMAD.WIDE.U32 R42, R47, -0x326172a9, RZ ;  /* 0xcd9e8d572f2a7825 */ /* 0x000fc800078e00ff */
        /* <DEDUP_REMOVED lines=21> */
[----:B------:R-:W-:Y:S01]  /*4a60*/  IMAD.WIDE.U32 R42, R47, -0x326172a9, RZ ;  /* 0xcd9e8d572f2a7825 */ /* 0x000fe200078e00ff */
[----:B------:R-:W-:-:S03]  /*4a70*/  IADD3 R47, PT, PT, R157, -0x695add53, RZ ;  /* 0x96a522ad9d2f7810 */ /* 0x000fc60007ffe0ff */
[----:B------:R-:W-:Y:S02]  /*4a80*/  VIADD R45, R156, 0x8ff34781 ;  /* 0x8ff347819c2d7836 */ /* 0x000fe40000000000 */
[----:B------:R-:W-:-:S03]  /*4a90*/  IMAD.WIDE.U32 R50, R50, -0x2daee0ad, RZ ;  /* 0xd2511f5332327825 */ /* 0x000fc600078e00ff */
[----:B------:R-:W-:Y:S01]  /*4aa0*/  LOP3.LUT R2, R45, R44, R43, 0x96, !PT ;  /* 0x0000002c2d027212 */ /* 0x000fe200078e962b */
[----:B------:R-:W-:Y:S02]  /*4ab0*/  HFMA2 R44, -RZ, RZ, 0, 0 ;  /* 0x00000000ff2c7431 */ /* 0x000fe400000001ff */
[----:B------:R-:W-:Y:S01]  /*4ac0*/  IMAD.MOV.U32 R0, RZ, RZ, R42 ;  /* 0x000000ffff007224 */ /* 0x000fe200078e002a */
[----:B------:R-:W-:Y:S01]  /*4ad0*/  LOP3.LUT R196, R47, R196, R51, 0x96, !PT ;  /* 0x000000c42fc47212 */ /* 0x000fe200078e9633 */
[----:B------:R-:W-:-:S07]  /*4ae0*/  IMAD.MOV.U32 R42, RZ, RZ, R198 ;  /* 0x000000ffff2a7224 */ /* 0x000fce00078e00c6 */
.L_x_7473:
[----:B------:R-:W-:Y:S05]  /*4af0*/  BSYNC.RECONVERGENT B0 ;  /* 0x0000000000007941 */ /* 0x000fea0003800200 */
.L_x_7472:
[----:B------:R-:W-:Y:S01]  /*4b00*/  ISETP.NE.AND P0, PT, R44, 0x1, PT ;  /* 0x000000012c00780c */ /* 0x000fe20003f05270 */
[----:B------:R-:W-:Y:S01]  /*4b10*/  IMAD.U32 R202, RZ, RZ, UR11 ;  /* 0x0000000bffca7e24 */ /* 0x000fe2000f8e00ff */
[----:B------:R-:W-:Y:S01]  /*4b20*/  I2FP.F32.U32 R43, R42 ;  /* 0x0000002a002b7245 */ /* 0x000fe20000201000 */
[C---:B-----5:R-:W-:Y:S01]  /*4b30*/  IMAD.U32 R45, R36.reuse, 0x10000, RZ ;  /* 0x00010000242d7824 */ /* 0x060fe200078e00ff */
[----:B------:R-:W-:Y:S01]  /*4b40*/  MOV R200, UR12 ;  /* 0x0000000c00c87c02 */ /* 0x000fe20008000f00 */
[----:B------:R-:W-:Y:S01]  /*4b50*/  BSSY.RECONVERGENT B0, `(.L_x_7477) ;  /* 0x000005c000007945 */ /* 0x000fe20003800200 */
[----:B------:R-:W-:Y:S01]  /*4b60*/  PRMT R36, R36, 0x7632, R36 ;  /* 0x0000763224247816 */ /* 0x000fe20000000024 */
[----:B------:R-:W-:Y:S01]  /*4b70*/  FFMA.FTZ R43, R43, R204, 1.1641532182693481445e-10 ;  /* 0x2f0000002b2b7423 */ /* 0x000fe200000100cc */
[----:B------:R-:W-:Y:S02]  /*4b80*/  IMAD.MOV.U32 R42, RZ, RZ, 0x2 ;  /* 0x00000002ff2a7424 */ /* 0x000fe400078e00ff */
[----:B------:R-:W-:-:S02]  /*4b90*/  FMUL.FTZ R56, R200, R45 ;  /* 0x0000002dc8387220 */ /* 0x000fc40000410000 */
[----:B------:R-:W-:Y:S01]  /*4ba0*/  FSETP.LE.FTZ.AND P3, PT, R43, R202, PT ;  /* 0x000000ca2b00720b */ /* 0x000fe20003f73000 */
[----:B------:R-:W-:-:S03]  /*4bb0*/  IMAD.MOV.U32 R43, RZ, RZ, R0 ;  /* 0x000000ffff2b7224 */ /* 0x000fc600078e0000 */
        /* <DEDUP_REMOVED lines=10> */
.L_x_7479:
        /* <DEDUP_REMOVED lines=13> */
.L_x_7481:
[----:B------:R-:W-:Y:S05]  /*4d30*/  BSYNC.RECONVERGENT B1 ;  /* 0x0000000000017941 */ /* 0x000fea0003800200 */
.L_x_7480:
[----:B------:R-:W-:Y:S01]  /*4d40*/  IMAD.WIDE.U32 R52, R6, -0x326172a9, RZ ;  /* 0xcd9e8d5706347825 */ /* 0x000fe200078e00ff */
[----:B------:R-:W-:Y:S02]  /*4d50*/  LOP3.LUT R42, R187, R47, R157, 0x96, !PT ;  /* 0x0000002fbb2a7212 */ /* 0x000fe400078e969d */
[----:B------:R-:W-:Y:S01]  /*4d60*/  IADD3 R51, PT, PT, R157, -0x4498517b, RZ ;  /* 0xbb67ae859d337810 */ /* 0x000fe20007ffe0ff */
[----:B------:R-:W-:Y:S01]  /*4d70*/  VIADD R47, R156, 0x9e3779b9 ;  /* 0x9e3779b99c2f7836 */ /* 0x000fe20000000000 */
[----:B------:R-:W-:Y:S01]  /*4d80*/  LOP3.LUT R44, R5, R53, R156, 0x96, !PT ;  /* 0x00000035052c7212 */ /* 0x000fe200078e969c */
[----:B------:R-:W-:-:S04]  /*4d90*/  IMAD.WIDE.U32 R42, R42, -0x326172a9, RZ ;  /* 0xcd9e8d572a2a7825 */ /* 0x000fc800078e00ff */
[----:B------:R-:W-:Y:S01]  /*4da0*/  IMAD.WIDE.U32 R44, R44, -0x2daee0ad, RZ ;  /* 0xd2511f532c2c7825 */ /* 0x000fe200078e00ff */
[----:B------:R-:W-:-:S03]  /*4db0*/  LOP3.LUT R47, R47, R52, R43, 0x96, !PT ;  /* 0x000000342f2f7212 */ /* 0x000fc600078e962b */
[----:B------:R-:W-:Y:S01]  /*4dc0*/  VIADD R43, R156, 0x3c6ef372 ;  /* 0x3c6ef3729c2b7836 */ /* 0x000fe20000000000 */
[----:B------:R-:W-:Y:S01]  /*4dd0*/  LOP3.LUT R51, R51, R46, R45, 0x96, !PT ;  /* 0x0000002e33337212 */ /* 0x000fe200078e962d */
[----:B------:R-:W-:-:S04]  /*4de0*/  IMAD.WIDE.U32 R46, R47, -0x2daee0ad, RZ ;  /* 0xd2511f532f2e7825 */ /* 0x000fc800078e00ff */
[----:B------:R-:W-:Y:S02]  /*4df0*/  VIADD R45, R157, 0x76cf5d0a ;  /* 0x76cf5d0a9d2d7836 */ /* 0x000fe40000000000 */
[----:B------:R-:W-:-:S03]  /*4e00*/  IMAD.WIDE.U32 R52, R51, -0x326172a9, RZ ;  /* 0xcd9e8d5733347825 */ /* 0x000fc600078e00ff */
[----:B------:R-:W-:Y:S01]  /*4e10*/  LOP3.LUT R45, R45, R44, R47, 0x96, !PT ;  /* 0x0000002c2d2d7212 */ /* 0x000fe200078e962f */
[----:B------:R-:W-:Y:S01]  /*4e20*/  VIADD R51, R157, 0x32370b8f ;  /* 0x32370b8f9d337836 */ /* 0x000fe20000000000 */
[----:B------:R-:W-:Y:S02]  /*4e30*/  LOP3.LUT R44, R43, R42, R53, 0x96, !PT ;  /* 0x0000002a2b2c7212 */ /* 0x000fe400078e9635 */
[----:B------:R-:W-:Y:S01]  /*4e40*/  IADD3 R47, PT, PT, R156, -0x255992d5, RZ ;  /* 0xdaa66d2b9c2f7810 */ /* 0x000fe20007ffe0ff */
[----:B------:R-:W-:-:S04]  /*4e50*/  IMAD.WIDE.U32 R42, R45, -0x326172a9, RZ ;  /* 0xcd9e8d572d2a7825 */ /* 0x000fc800078e00ff */
        /* <DEDUP_REMOVED lines=20> */
[----:B------:R-:W-:Y:S01]  /*4fa0*/  IADD3 R51, PT, PT, R157, 0x1fd5c5a3, RZ ;  /* 0x1fd5c5a39d337810 */ /* 0x000fe20007ffe0ff */
        /* <DEDUP_REMOVED lines=8> */
[----:B------:R-:W-:-:S04]  /*5030*/  IMAD.WIDE.U32 R46, R46, -0x326172a9, RZ ;  /* 0xcd9e8d572e2e7825 */ /* 0x000fc800078e00ff */
[----:B------:R-:W-:Y:S01]  /*5040*/  VIADD R45, R157, 0xdb3d7428 ;  /* 0xdb3d74289d2d7836 */ /* 0x000fe20000000000 */
[----:B------:R-:W-:Y:S01]  /*5050*/  LOP3.LUT R43, R43, R42, R47, 0x96, !PT ;  /* 0x0000002a2b2b7212 */ /* 0x000fe200078e962f */
[----:B------:R-:W-:Y:S01]  /*5060*/  VIADD R51, R157, 0x96a522ad ;  /* 0x96a522ad9d337836 */ /* 0x000fe20000000000 */
[----:B------:R-:W-:Y:S02]  /*5070*/  IADD3 R47, PT, PT, R156, -0x700cb87f, RZ ;  /* 0x8ff347819c2f7810 */ /* 0x000fe40007ffe0ff */
[----:B------:R-:W-:Y:S01]  /*5080*/  LOP3.LUT R45, R45, R44, R197, 0x96, !PT ;  /* 0x0000002c2d2d7212 */ /* 0x000fe200078e96c5 */
[----:B------:R-:W-:-:S04]  /*5090*/  IMAD.WIDE.U32 R42, R43, -0x2daee0ad, RZ ;  /* 0xd2511f532b2a7825 */ /* 0x000fc800078e00ff */
[----:B------:R-:W-:Y:S01]  /*50a0*/  IMAD.WIDE.U32 R44, R45, -0x326172a9, RZ ;  /* 0xcd9e8d572d2c7825 */ /* 0x000fe200078e00ff */
[----:B------:R-:W-:Y:S02]  /*50b0*/  LOP3.LUT R196, R51, R196, R43, 0x96, !PT ;  /* 0x000000c433c47212 */ /* 0x000fe400078e962b */
[----:B------:R-:W-:Y:S01]  /*50c0*/  MOV R43, R50 ;  /* 0x00000032002b7202 */ /* 0x000fe20000000f00 */
[----:B------:R-:W-:Y:S01]  /*50d0*/  IMAD.MOV.U32 R50, RZ, RZ, R42 ;  /* 0x000000ffff327224 */ /* 0x000fe200078e002a */
[----:B------:R-:W-:Y:S01]  /*50e0*/  LOP3.LUT R2, R47, R46, R45, 0x96, !PT ;  /* 0x0000002e2f027212 */ /* 0x000fe200078e962d */
[----:B------:R-:W-:Y:S02]  /*50f0*/  IMAD.MOV.U32 R0, RZ, RZ, R44 ;  /* 0x000000ffff007224 */ /* 0x000fe400078e002c */
[----:B------:R-:W-:-:S07]  /*5100*/  IMAD.MOV.U32 R42, RZ, RZ, RZ ;  /* 0x000000ffff2a7224 */ /* 0x000fce00078e00ff */
.L_x_7478:
[----:B------:R-:W-:Y:S05]  /*5110*/  BSYNC.RECONVERGENT B0 ;  /* 0x0000000000007941 */ /* 0x000fea0003800200 */
.L_x_7477:
[----:B------:R-:W-:Y:S01]  /*5120*/  I2FP.F32.U32 R43, R43 ;  /* 0x0000002b002b7245 */ /* 0x000fe20000201000 */
[----:B------:R-:W-:Y:S01]  /*5130*/  BSSY.RECONVERGENT B0, `(.L_x_7482) ;  /* 0x0000061000007945 */ /* 0x000fe20003800200 */
[----:B------:R-:W-:Y:S02]  /*5140*/  SHF.L.U32 R45, R72, 0x10, RZ ;  /* 0x00000010482d7819 */ /* 0x000fe400000006ff */
[----:B------:R-:W-:Y:S01]  /*5150*/  ISETP.NE.AND P2, PT, R42, 0x1, PT ;  /* 0x000000012a00780c */ /* 0x000fe20003f45270 */
[----:B------:R-:W-:Y:S01]  /*5160*/  FFMA.FTZ R43, R43, R204, 1.1641532182693481445e-10 ;  /* 0x2f0000002b2b7423 */ /* 0x000fe200000100cc */
[----:B------:R-:W-:Y:S01]  /*5170*/  FSEL R56, R56, RZ, P3 ;  /* 0x000000ff38387208 */ /* 0x000fe20001800000 */
[----:B------:R-:W-:-:S03]  /*5180*/  FMUL.FTZ R45, R45, R200 ;  /* 0x000000c82d2d7220 */ /* 0x000fc60000410000 */
[----:B------:R-:W-:Y:S01]  /*5190*/  FSETP.GTU.FTZ.AND P0, PT, R43, R202, PT ;  /* 0x000000ca2b00720b */ /* 0x000fe20003f1c000 */
[----:B------:R-:W-:-:S03]  /*51a0*/  IMAD.MOV.U32 R43, RZ, RZ, R0 ;  /* 0x000000ffff2b7224 */ /* 0x000fc600078e0000 */
[----:B------:R-:W-:Y:S02]  /*51b0*/  FSEL R45, R45, RZ, !P0 ;  /* 0x000000ff2d2d7208 */ /* 0x000fe40004000000 */
[----:B------:R-:W-:-:S03]  /*51c0*/  SEL R186, RZ, 0x1, P0 ;  /* 0x00000001ffba7807 */ /* 0x000fc60000000000 */
[----:B------:R-:W-:Y:S01]  /*51d0*/  FADD.FTZ R56, R45, R56 ;  /* 0x000000382d387221 */ /* 0x000fe20000010000 */
[----:B------:R-:W-:-:S03]  /*51e0*/  IMAD.MOV.U32 R45, RZ, RZ, 0x2 ;  /* 0x00000002ff2d7424 */ /* 0x000fc600078e00ff */
        /* <DEDUP_REMOVED lines=10> */
.L_x_7484:
        /* <DEDUP_REMOVED lines=13> */
.L_x_7486:
[----:B------:R-:W-:Y:S05]  /*5360*/  BSYNC.RECONVERGENT B1 ;  /* 0x0000000000017941 */ /* 0x000fea0003800200 */
.L_x_7485:
        /* <DEDUP_REMOVED lines=35> */
[C---:B------:R-:W-:Y:S02]  /*55a0*/  IADD3 R45, PT, PT, R157.reuse, 0x646e171e, RZ ;  /* 0x646e171e9d2d7810 */ /* 0x040fe40007ffe0ff */
[----:B------:R-:W-:Y:S01]  /*55b0*/  IADD3 R51, PT, PT, R157, 0x1fd5c5a3, RZ ;  /* 0x1fd5c5a39d337810 */ /* 0x000fe20007ffe0ff */
        /* <DEDUP_REMOVED lines=18> */
[----:B------:R-:W-:-:S03]  /*56e0*/  LOP3.LUT R2, R47, R46, R45, 0x96, !PT ;  /* 0x0000002e2f027212 */ /* 0x000fc600078e962d */
[----:B------:R-:W-:Y:S01]  /*56f0*/  IMAD.MOV.U32 R0, RZ, RZ, R44 ;  /* 0x000000ffff007224 */ /* 0x000fe200078e002c */
[----:B------:R-:W-:Y:S01]  /*5700*/  LOP3.LUT R196, R51, R196, R43, 0x96, !PT ;  /* 0x000000c433c47212 */ /* 0x000fe200078e962b */
[----:B------:R-:W-:Y:S01]  /*5710*/  IMAD.MOV.U32 R45, RZ, RZ, RZ ;  /* 0x000000ffff2d7224 */ /* 0x000fe200078e00ff */
[----:B------:R-:W-:Y:S01]  /*5720*/  MOV R43, R50 ;  /* 0x00000032002b7202 */ /* 0x000fe20000000f00 */
[----:B------:R-:W-:-:S07]  /*5730*/  IMAD.MOV.U32 R50, RZ, RZ, R42 ;  /* 0x000000ffff327224 */ /* 0x000fce00078e002a */
.L_x_7483:
[----:B------:R-:W-:Y:S05]  /*5740*/  BSYNC.RECONVERGENT B0 ;  /* 0x0000000000007941 */ /* 0x000fea0003800200 */
.L_x_7482:
[----:B------:R-:W-:Y:S01]  /*5750*/  I2FP.F32.U32 R43, R43 ;  /* 0x0000002b002b7245 */ /* 0x000fe20000201000 */
[----:B------:R-:W-:Y:S01]  /*5760*/  BSSY.RECONVERGENT B0, `(.L_x_7487) ;  /* 0x000005d000007945 */ /* 0x000fe20003800200 */
[----:B------:R-:W-:Y:S01]  /*5770*/  ISETP.NE.AND P0, PT, R45, 0x1, PT ;  /* 0x000000012d00780c */ /* 0x000fe20003f05270 */
[----:B------:R-:W-:Y:S02]  /*5780*/  IMAD.MOV.U32 R46, RZ, RZ, 0x2 ;  /* 0x00000002ff2e7424 */ /* 0x000fe400078e00ff */
[----:B------:R-:W-:Y:S01]  /*5790*/  FFMA.FTZ R43, R43, R204, 1.1641532182693481445e-10 ;  /* 0x2f0000002b2b7423 */ /* 0x000fe200000100cc */
[----:B------:R-:W-:-:S04]  /*57a0*/  IMAD.MOV.U32 R44, RZ, RZ, R0 ;  /* 0x000000ffff2c7224 */ /* 0x000fc800078e0000 */
[----:B------:R-:W-:Y:S02]  /*57b0*/  FSETP.LE.FTZ.AND P3, PT, R43, R202, PT ;  /* 0x000000ca2b00720b */ /* 0x000fe40003f73000 */
[----:B------:R-:W-:Y:S02]  /*57c0*/  SHF.L.U32 R43, R36, 0x10, RZ ;  /* 0x00000010242b7819 */ /* 0x000fe400000006ff */
[----:B------:R-:W-:-:S03]  /*57d0*/  P2R R48, PR, RZ, 0x8 ;  /* 0x00000008ff307803 */ /* 0x000fc60000000000 */
[----:B------:R-:W-:Y:S01]  /*57e0*/  FMUL.FTZ R36, R43, R200 ;  /* 0x000000c82b247220 */ /* 0x000fe20000410000 */
        /* <DEDUP_REMOVED lines=9> */
.L_x_7489:
        /* <DEDUP_REMOVED lines=13> */
.L_x_7491:
[----:B------:R-:W-:Y:S05]  /*5950*/  BSYNC.RECONVERGENT B1 ;  /* 0x0000000000017941 */ /* 0x000fea0003800200 */
.L_x_7490:
        /* <DEDUP_REMOVED lines=57> */
[----:B------:R-:W-:Y:S01]  /*5cf0*/  MOV R44, R50 ;  /* 0x00000032002c7202 */ /* 0x000fe20000000f00 */
[----:B------:R-:W-:Y:S01]  /*5d00*/  IMAD.MOV.U32 R50, RZ, RZ, R42 ;  /* 0x000000ffff327224 */ /* 0x000fe200078e002a */
[----:B------:R-:W-:Y:S01]  /*5d10*/  LOP3.LUT R196, R51, R196, R43, 0x96, !PT ;  /* 0x000000c433c47212 */ /* 0x000fe200078e962b */
[----:B------:R-:W-:-:S07]  /*5d20*/  IMAD.MOV.U32 R46, RZ, RZ, RZ ;  /* 0x000000ffff2e7224 */ /* 0x000fce00078e00ff */
.L_x_7488:
[----:B------:R-:W-:Y:S05]  /*5d30*/  BSYNC.RECONVERGENT B0 ;  /* 0x0000000000007941 */ /* 0x000fea0003800200 */
.L_x_7487:
[----:B------:R-:W-:Y:S01]  /*5d40*/  I2FP.F32.U32 R43, R44 ;  /* 0x0000002c002b7245 */ /* 0x000fe20000201000 */
[----:B------:R-:W-:Y:S01]  /*5d50*/  BSSY.RECONVERGENT B0, `(.L_x_7492) ;  /* 0x0000062000007945 */ /* 0x000fe20003800200 */
[----:B------:R-:W-:Y:S02]  /*5d60*/  PRMT R42, R72, 0x7632, R42 ;  /* 0x00007632482a7816 */ /* 0x000fe4000000002a */
[----:B------:R-:W-:Y:S01]  /*5d70*/  ISETP.NE.AND P2, PT, R46, 0x1, PT ;  /* 0x000000012e00780c */ /* 0x000fe20003f45270 */
[----:B------:R-:W-:Y:S01]  /*5d80*/  FFMA.FTZ R43, R43, R204, 1.1641532182693481445e-10 ;  /* 0x2f0000002b2b7423 */ /* 0x000fe200000100cc */
[----:B------:R-:W-:Y:S01]  /*5d90*/  SHF.L.U32 R45, R42, 0x10, RZ ;  /* 0x000000102a2d7819 */ /* 0x000fe200000006ff */
[----:B------:R-:W-:Y:S01]  /*5da0*/  IMAD.MOV.U32 R42, RZ, RZ, 0x2 ;  /* 0x00000002ff2a7424 */ /* 0x000fe200078e00ff */
[----:B------:R-:W-:Y:S02]  /*5db0*/  FSEL R36, R36, RZ, P3 ;  /* 0x000000ff24247208 */ /* 0x000fe40001800000 */
[----:B------:R-:W-:Y:S01]  /*5dc0*/  FSETP.GTU.FTZ.AND P0, PT, R43, R202, PT ;  /* 0x000000ca2b00720b */ /* 0x000fe20003f1c000 */
[----:B------:R-:W-:-:S03]  /*5dd0*/  FMUL.FTZ R45, R45, R200 ;  /* 0x000000c82d2d7220 */ /* 0x000fc60000410000 */
[----:B------:R-:W-:Y:S02]  /*5de0*/  SEL R188, RZ, 0x1, P0 ;  /* 0x00000001ffbc7807 */ /* 0x000fe40000000000 */
[----:B------:R-:W-:-:S05]  /*5df0*/  FSEL R45, R45, RZ, !P0 ;  /* 0x000000ff2d2d7208 */ /* 0x000fca0004000000 */
        /* <DEDUP_REMOVED lines=12> */
.L_x_7494:
        /* <DEDUP_REMOVED lines=13> */
.L_x_7496:
[----:B------:R-:W-:Y:S05]  /*5f90*/  BSYNC.RECONVERGENT B1 ;  /* 0x0000000000017941 */ /* 0x000fea0003800200 */
.L_x_7495:
[----:B------:R-:W-:Y:S01]  /*5fa0*/  IMAD.WIDE.U32 R46, R6, -0x326172a9, RZ ;  /* 0xcd9e8d57062e7825 */ /* 0x000fe200078e00ff */
[----:B------:R-:W-:Y:S02]  /*5fb0*/  LOP3.LUT R42, R187, R53, R157, 0x96, !PT ;  /* 0x00000035bb2a7212 */ /* 0x000fe400078e969d */
[----:B------:R-:W-:Y:S02]  /*5fc0*/  IADD3 R51, PT, PT, R157, -0x4498517b, RZ ;  /* 0xbb67ae859d337810 */ /* 0x000fe40007ffe0ff */
[----:B------:R-:W-:Y:S01]  /*5fd0*/  LOP3.LUT R44, R5, R47, R156, 0x96, !PT ;  /* 0x0000002f052c7212 */ /* 0x000fe200078e969c */
[----:B------:R-:W-:Y:S01]  /*5fe0*/  IMAD.WIDE.U32 R42, R42, -0x326172a9, RZ ;  /* 0xcd9e8d572a2a7825 */ /* 0x000fe200078e00ff */
[----:B------:R-:W-:-:S03]  /*5ff0*/  MOV R36, R50 ;  /* 0x0000003200247202 */ /* 0x000fc60000000f00 */
        /* <DEDUP_REMOVED lines=53> */
[----:B------:R-:W-:Y:S02]  /*6350*/  IMAD.MOV.U32 R0, RZ, RZ, R44 ;  /* 0x000000ffff007224 */ /* 0x000fe400078e002c */
[----:B------:R-:W-:-:S07]  /*6360*/  IMAD.MOV.U32 R42, RZ, RZ, RZ ;  /* 0x000000ffff2a7224 */ /* 0x000fce00078e00ff */
.L_x_7493:
[----:B------:R-:W-:Y:S05]  /*6370*/  BSYNC.RECONVERGENT B0 ;  /* 0x0000000000007941 */ /* 0x000fea0003800200 */
.L_x_7492:
        /* <DEDUP_REMOVED lines=9> */
[----:B------:R-:W-:-:S04]  /*6410*/  FSETP.LE.FTZ.AND P3, PT, R43, R202, PT ;  /* 0x000000ca2b00720b */ /* 0x000fc80003f73000 */
        /* <DEDUP_REMOVED lines=10> */
.L_x_7499:
        /* <DEDUP_REMOVED lines=13> */
.L_x_7501:
[----:B------:R-:W-:Y:S05]  /*6590*/  BSYNC.RECONVERGENT B1 ;  /* 0x0000000000017941 */ /* 0x000fea0003800200 */
.L_x_7500:
        /* <DEDUP_REMOVED lines=57> */
[----:B------:R-:W-:Y:S02]  /*6930*/  LOP3.LUT R196, R47, R196, R37, 0x96, !PT ;  /* 0x000000c42fc47212 */ /* 0x000fe400078e9625 */
[----:B------:R-:W-:Y:S01]  /*6940*/  MOV R37, R50 ;  /* 0x0000003200257202 */ /* 0x000fe20000000f00 */
[----:B------:R-:W-:Y:S02]  /*6950*/  IMAD.MOV.U32 R50, RZ, RZ, R36 ;  /* 0x000000ffff327224 */ /* 0x000fe400078e0024 */
[----:B------:R-:W-:-:S07]  /*6960*/  IMAD.MOV.U32 R36, RZ, RZ, RZ ;  /* 0x000000ffff247224 */ /* 0x000fce00078e00ff */
.L_x_7498:
[----:B------:R-:W-:Y:S05]  /*6970*/  BSYNC.RECONVERGENT B0 ;  /* 0x0000000000007941 */ /* 0x000fea0003800200 */
.L_x_7497:
        /* <DEDUP_REMOVED lines=23> */
.L_x_7504:
        /* <DEDUP_REMOVED lines=13> */
.L_x_7506:
[----:B------:R-:W-:Y:S05]  /*6bc0*/  BSYNC.RECONVERGENT B1 ;  /* 0x0000000000017941 */ /* 0x000fea0003800200 */
.L_x_7505:
        /* <DEDUP_REMOVED lines=61> */
.L_x_7503:
[----:B------:R-:W-:Y:S05]  /*6fa0*/  BSYNC.RECONVERGENT B0 ;  /* 0x0000000000007941 */ /* 0x000fea0003800200 */
.L_x_7502:
[----:B------:R-:W-:Y:S01]  /*6fb0*/  I2FP.F32.U32 R37, R37 ;  /* 0x0000002500257245 */ /* 0x000fe20000201000 */
[----:B------:R-:W-:Y:S01]  /*6fc0*/  BSSY.RECONVERGENT B0, `(.L_x_7507) ;  /* 0x000005c000007945 */ /* 0x000fe20003800200 */
[----:B------:R-:W-:Y:S01]  /*6fd0*/  ISETP.NE.AND P0, PT, R43, 0x1, PT ;  /* 0x000000012b00780c */ /* 0x000fe20003f05270 */
[----:B------:R-:W-:Y:S02]  /*6fe0*/  IMAD.MOV.U32 R44, RZ, RZ, 0x2 ;  /* 0x00000002ff2c7424 */ /* 0x000fe400078e00ff */
[----:B------:R-:W-:Y:S01]  /*6ff0*/  FFMA.FTZ R37, R37, R204, 1.1641532182693481445e-10 ;  /* 0x2f00000025257423 */ /* 0x000fe200000100cc */
[----:B------:R-:W-:-:S04]  /*7000*/  IMAD.MOV.U32 R42, RZ, RZ, R0 ;  /* 0x000000ffff2a7224 */ /* 0x000fc800078e0000 */
[----:B------:R-:W-:Y:S02]  /*7010*/  FSETP.LE.FTZ.AND P2, PT, R37, R202, PT ;  /* 0x000000ca2500720b */ /* 0x000fe40003f53000 */
[----:B------:R-:W-:-:S05]  /*7020*/  SHF.L.U32 R37, R52, 0x10, RZ ;  /* 0x0000001034257819 */ /* 0x000fca00000006ff */
        /* <DEDUP_REMOVED lines=10> */
.L_x_7509:
        /* <DEDUP_REMOVED lines=13> */
.L_x_7511:
[----:B------:R-:W-:Y:S05]  /*71a0*/  BSYNC.RECONVERGENT B1 ;  /* 0x0000000000017941 */ /* 0x000fea0003800200 */
.L_x_7510:
        /* <DEDUP_REMOVED lines=61> */
.L_x_7508:
[----:B------:R-:W-:Y:S05]  /*7580*/  BSYNC.RECONVERGENT B0 ;  /* 0x0000000000007941 */ /* 0x000fea0003800200 */
.L_x_7507:
        /* <DEDUP_REMOVED lines=9> */
[----:B------:R-:W-:Y:S01]  /*7620*/  FMUL.FTZ R43, R43, R200 ;  /* 0x000000c82b2b7220 */ /* 0x000fe20000410000 */
[----:B------:R-:W-:-:S02]  /*7630*/  IMAD.MOV.U32 R37, RZ, RZ, R0 ;  /* 0x000000ffff257224 */ /* 0x000fc400078e0000 */
[----:B------:R-:W-:Y:S02]  /*7640*/  SEL R190, RZ, 0x1, P0 ;  /* 0x00000001ffbe7807 */ /* 0x000fe40000000000 */
[----:B------:R-:W-:-:S05]  /*7650*/  FSEL R43, R43, RZ, !P0 ;  /* 0x000000ff2b2b7208 */ /* 0x000fca0004000000 */
        /* <DEDUP_REMOVED lines=11> */
.L_x_7514:
        /* <DEDUP_REMOVED lines=13> */
.L_x_7516:
[----:B------:R-:W-:Y:S05]  /*77e0*/  BSYNC.RECONVERGENT B1 ;  /* 0x0000000000017941 */ /* 0x000fea0003800200 */
.L_x_7515:
        /* <DEDUP_REMOVED lines=61> */
.L_x_7513:
[----:B------:R-:W-:Y:S05]  /*7bc0*/  BSYNC.RECONVERGENT B0 ;  /* 0x0000000000007941 */ /* 0x000fea0003800200 */
.L_x_7512:
[----:B------:R-:W-:Y:S01]  /*7bd0*/  ISETP.NE.AND P0, PT, R36, 0x1, PT ;  /* 0x000000012400780c */ /* 0x000fe20003f05270 */
[----:B------:R-:W-:Y:S01]  /*7be0*/  BSSY.RECONVERGENT B0, `(.L_x_7517) ;  /* 0x000005d000007945 */ /* 0x000fe20003800200 */
[----:B------:R-:W-:Y:S01]  /*7bf0*/  I2FP.F32.U32 R37, R37 ;  /* 0x0000002500257245 */ /* 0x000fe20000201000 */
[----:B------:R-:W-:Y:S01]  /*7c00*/  IMAD.MOV.U32 R42, RZ, RZ, 0x2 ;  /* 0x00000002ff2a7424 */ /* 0x000fe200078e00ff */
[C---:B------:R-:W-:Y:S02]  /*7c10*/  SHF.L.U32 R43, R38.reuse, 0x10, RZ ;  /* 0x00000010262b7819 */ /* 0x040fe400000006ff */
[----:B------:R-:W-:Y:S01]  /*7c20*/  PRMT R38, R38, 0x7632, R38 ;  /* 0x0000763226267816 */ /* 0x000fe20000000026 */
[----:B------:R-:W-:Y:S02]  /*7c30*/  FFMA.FTZ R37, R37, R204, 1.1641532182693481445e-10 ;  /* 0x2f00000025257423 */ /* 0x000fe400000100cc */
[----:B------:R-:W-:-:S03]  /*7c40*/  FMUL.FTZ R52, R200, R43 ;  /* 0x0000002bc8347220 */ /* 0x000fc60000410000 */
[----:B------:R-:W-:Y:S01]  /*7c50*/  FSETP.LE.FTZ.AND P3, PT, R37, R202, PT ;  /* 0x000000ca2500720b */ /* 0x000fe20003f73000 */
[----:B------:R-:W-:Y:S01]  /*7c60*/  IMAD.MOV.U32 R37, RZ, RZ, R0 ;  /* 0x000000ffff257224 */ /* 0x000fe200078e0000 */
[----:B------:R-:W-:Y:S11]  /*7c70*/  @!P0 BRA `(.L_x_7518) ;  /* 0x00000004004c8947 */ /* 0x000ff60003800000 */
        /* <DEDUP_REMOVED lines=8> */
.L_x_7519:
        /* <DEDUP_REMOVED lines=13> */
.L_x_7521:
[----:B------:R-:W-:Y:S05]  /*7dd0*/  BSYNC.RECONVERGENT B1 ;  /* 0x0000000000017941 */ /* 0x000fea0003800200 */
.L_x_7520:
        /* <DEDUP_REMOVED lines=61> */
.L_x_7518:
[----:B------:R-:W-:Y:S05]  /*81b0*/  BSYNC.RECONVERGENT B0 ;  /* 0x0000000000007941 */ /* 0x000fea0003800200 */
.L_x_7517:
[----:B------:R-:W-:Y:S01]  /*81c0*/  I2FP.F32.U32 R37, R37 ;  /* 0x0000002500257245 */ /* 0x000fe20000201000 */
[----:B------:R-:W-:Y:S01]  /*81d0*/  BSSY.RECONVERGENT B0, `(.L_x_7522) ;  /* 0x0000061000007945 */ /* 0x000fe20003800200 */
[----:B------:R-:W-:Y:S01]  /*81e0*/  SHF.L.U32 R43, R74, 0x10, RZ ;  /* 0x000000104a2b7819 */ /* 0x000fe200000006ff */
[----:B------:R-:W-:Y:S01]  /*81f0*/  IMAD.MOV.U32 R36, RZ, RZ, 0x2 ;  /* 0x00000002ff247424 */ /* 0x000fe200078e00ff */
[----:B------:R-:W-:Y:S01]  /*8200*/  FSEL R52, R52, RZ, P3 ;  /* 0x000000ff34347208 */ /* 0x000fe20001800000 */
        /* <DEDUP_REMOVED lines=18> */
.L_x_7524:
        /* <DEDUP_REMOVED lines=13> */
.L_x_7526:
[----:B------:R-:W-:Y:S05]  /*8400*/  BSYNC.RECONVERGENT B1 ;  /* 0x0000000000017941 */ /* 0x000fea0003800200 */
.L_x_7525:
        /* <DEDUP_REMOVED lines=61> */
.L_x_7523:
[----:B------:R-:W-:Y:S05]  /*87e0*/  BSYNC.RECONVERGENT B0 ;  /* 0x0000000000007941 */ /* 0x000fea0003800200 */
.L_x_7522:
[----:B------:R-:W-:Y:S01]  /*87f0*/  ISETP.NE.AND P4, PT, R36, 0x1, PT ;  /* 0x000000012400780c */ /* 0x000fe20003f85270 */
[----:B------:R-:W-:Y:S01]  /*8800*/  BSSY.RECONVERGENT B0, `(.L_x_7527) ;  /* 0x000005c000007945 */ /* 0x000fe20003800200 */
[----:B------:R-:W-:Y:S01]  /*8810*/  I2FP.F32.U32 R37, R37 ;  /* 0x0000002500257245 */ /* 0x000fe20000201000 */
[----:B------:R-:W-:Y:S01]  /*8820*/  IMAD.MOV.U32 R42, RZ, RZ, 0x2 ;  /* 0x00000002ff2a7424 */ /* 0x000fe200078e00ff */
[----:B------:R-:W-:-:S03]  /*8830*/  SHF.L.U32 R43, R38, 0x10, RZ ;  /* 0x00000010262b7819 */ /* 0x000fc600000006ff */
        /* <DEDUP_REMOVED lines=13> */
.L_x_7529:
        /* <DEDUP_REMOVED lines=13> */
.L_x_7531:
[----:B------:R-:W-:Y:S05]  /*89e0*/  BSYNC.RECONVERGENT B1 ;  /* 0x0000000000017941 */ /* 0x000fea0003800200 */
.L_x_7530:
        /* <DEDUP_REMOVED lines=61> */
.L_x_7528:
[----:B------:R-:W-:Y:S05]  /*8dc0*/  BSYNC.RECONVERGENT B0 ;  /* 0x0000000000007941 */ /* 0x000fea0003800200 */
.L_x_7527:
[----:B------:R-:W-:Y:S01]  /*8dd0*/  I2FP.F32.U32 R37, R37 ;  /* 0x0000002500257245 */ /* 0x000fe20000201000 */
[----:B------:R-:W-:Y:S01]  /*8de0*/  BSSY.RECONVERGENT B0, `(.L_x_7532) ;  /* 0x0000062000007945 */ /* 0x000fe20003800200 */
[----:B------:R-:W-:Y:S02]  /*8df0*/  PRMT R36, R74, 0x7632, R36 ;  /* 0x000076324a247816 */ /* 0x000fe40000000024 */
[----:B------:R-:W-:Y:S01]  /*8e00*/  FSEL R38, R38, RZ, P0 ;  /* 0x000000ff26267208 */ /* 0x000fe20000000000 */
[----:B------:R-:W-:Y:S01]  /*8e10*/  FFMA.FTZ R37, R37, R204, 1.1641532182693481445e-10 ;  /* 0x2f00000025257423 */ /* 0x000fe200000100cc */
[----:B------:R-:W-:Y:S01]  /*8e20*/  SHF.L.U32 R43, R36, 0x10, RZ ;  /* 0x00000010242b7819 */ /* 0x000fe200000006ff */
[----:B------:R-:W-:-:S03]  /*8e30*/  IMAD.MOV.U32 R36, RZ, RZ, 0x2 ;  /* 0x00000002ff247424 */ /* 0x000fc600078e00ff */
[----:B------:R-:W-:Y:S01]  /*8e40*/  FSETP.GTU.FTZ.AND P4, PT, R37, R202, PT ;  /* 0x000000ca2500720b */ /* 0x000fe20003f9c000 */
[----:B------:R-:W-:Y:S01]  /*8e50*/  FMUL.FTZ R43, R43, R200 ;  /* 0x000000c82b2b7220 */ /* 0x000fe20000410000 */
[----:B------:R-:W-:Y:S02]  /*8e60*/  IMAD.MOV.U32 R37, RZ, RZ, R0 ;  /* 0x000000ffff257224 */ /* 0x000fe400078e0000 */
[----:B------:R-:W-:Y:S02]  /*8e70*/  SEL R192, RZ, 0x1, P4 ;  /* 0x00000001ffc07807 */ /* 0x000fe40002000000 */
[----:B------:R-:W-:Y:S02]  /*8e80*/  FSEL R43, R43, RZ, !P4 ;  /* 0x000000ff2b2b7208 */ /* 0x000fe40006000000 */
[----:B------:R-:W-:-:S03]  /*8e90*/  ISETP.NE.AND P4, PT, R42, 0x1, PT ;  /* 0x000000012a00780c */ /* 0x000fc60003f85270 */
[----:B------:R-:W-:-:S04]  /*8ea0*/  FADD.FTZ R61, R43, R38 ;  /* 0x000000262b3d7221 */ /* 0x000fc80000010000 */
[----:B------:R-:W-:-:S06]  /*8eb0*/  @P1 FADD.FTZ R61, R65, R61 ;  /* 0x0000003d413d1221 */ /* 0x000fcc0000010000 */
        /* <DEDUP_REMOVED lines=9> */
.L_x_7534:
        /* <DEDUP_REMOVED lines=13> */
.L_x_7536:
[----:B------:R-:W-:Y:S05]  /*9020*/  BSYNC.RECONVERGENT B1 ;  /* 0x0000000000017941 */ /* 0x000fea0003800200 */
.L_x_7535:
        /* <DEDUP_REMOVED lines=61> */
.L_x_7533:
[----:B------:R-:W-:Y:S05]  /*9400*/  BSYNC.RECONVERGENT B0 ;  /* 0x0000000000007941 */ /* 0x000fea0003800200 */
.L_x_7532:
        /* <DEDUP_REMOVED lines=19> */
.L_x_7539:
        /* <DEDUP_REMOVED lines=13> */
.L_x_7541:
[----:B------:R-:W-:Y:S05]  /*9610*/  BSYNC.RECONVERGENT B1 ;  /* 0x0000000000017941 */ /* 0x000fea0003800200 */
.L_x_7540:
        /* <DEDUP_REMOVED lines=61> */
.L_x_7538:
[----:B------:R-:W-:Y:S05]  /*99f0*/  BSYNC.RECONVERGENT B0 ;  /* 0x0000000000007941 */ /* 0x000fea0003800200 */
.L_x_7537:
        /* <DEDUP_REMOVED lines=23> */
.L_x_7544:
        /* <DEDUP_REMOVED lines=13> */
.L_x_7546:
[----:B------:R-:W-:Y:S05]  /*9c40*/  BSYNC.RECONVERGENT B1 ;  /* 0x0000000000017941 */ /* 0x000fea0003800200 */
.L_x_7545:
        /* <DEDUP_REMOVED lines=61> */
.L_x_7543:
[----:B------:R-:W-:Y:S05]  /*a020*/  BSYNC.RECONVERGENT B0 ;  /* 0x0000000000007941 */ /* 0x000fea0003800200 */
.L_x_7542:
        /* <DEDUP_REMOVED lines=18> */
.L_x_7549:
        /* <DEDUP_REMOVED lines=15> */
.L_x_7551:
[----:B------:R-:W-:Y:S05]  /*a240*/  BSYNC.RECONVERGENT B1 ;  /* 0x0000000000017941 */ /* 0x000fea0003800200 */
.L_x_7550:
[----:B------:R-:W-:Y:S01]  /*a250*/  IMAD.WIDE.U32 R42, R6, -0x326172a9, RZ ;  /* 0xcd9e8d57062a7825 */ /* 0x000fe200078e00ff */
[----:B------:R-:W-:Y:S02]  /*a260*/  LOP3.LUT R36, R187, R45, R157, 0x96, !PT ;  /* 0x0000002dbb247212 */ /* 0x000fe400078e969d */
[----:B------:R-:W-:Y:S01]  /*a270*/  IADD3 R45, PT, PT, R157, -0x4498517b, RZ ;  /* 0xbb67ae859d2d7810 */ /* 0x000fe20007ffe0ff */
[----:B------:R-:W-:Y:S01]  /*a280*/  IMAD.MOV.U32 R52, RZ, RZ, RZ ;  /* 0x000000ffff347224 */ /* 0x000fe200078e00ff */
        /* <DEDUP_REMOVED lines=56> */
[----:B------:R-:W-:-:S07]  /*a610*/  LOP3.LUT R196, R45, R196, R37, 0x96, !PT ;  /* 0x000000c42dc47212 */ /* 0x000fce00078e9625 */
.L_x_7548:
[----:B------:R-:W-:Y:S05]  /*a620*/  BSYNC.RECONVERGENT B0 ;  /* 0x0000000000007941 */ /* 0x000fea0003800200 */
.L_x_7547:
[----:B------:R-:W-:Y:S02]  /*a630*/  I2FP.F32.U32 R37, R38 ;  /* 0x0000002600257245 */ /* 0x000fe40000201000 */
[----:B------:R-:W-:Y:S02]  /*a640*/  PRMT R36, R75, 0x7632, R36 ;  /* 0x000076324b247816 */ /* 0x000fe40000000024 */
[----:B------:R-:W-:Y:S01]  /*a650*/  FSEL R46, R46, RZ, P5 ;  /* 0x000000ff2e2e7208 */ /* 0x000fe20002800000 */
[----:B------:R-:W-:Y:S01]  /*a660*/  FFMA.FTZ R37, R37, R204, 1.1641532182693481445e-10 ;  /* 0x2f00000025257423 */ /* 0x000fe200000100cc */
[----:B------:R-:W-:-:S04]  /*a670*/  SHF.L.U32 R39, R36, 0x10, RZ ;  /* 0x0000001024277819 */ /* 0x000fc800000006ff */
[----:B------:R-:W-:Y:S01]  /*a680*/  FSETP.GTU.FTZ.AND P6, PT, R37, R202, PT ;  /* 0x000000ca2500720b */ /* 0x000fe20003fdc000 */
[----:B------:R-:W-:-:S03]  /*a690*/  FMUL.FTZ R39, R39, R200 ;  /* 0x000000c827277220 */ /* 0x000fc60000410000 */
[----:B------:R-:W-:Y:S02]  /*a6a0*/  SEL R194, RZ, 0x1, P6 ;  /* 0x00000001ffc27807 */ /* 0x000fe40003000000 */
[----:B------:R-:W-:-:S05]  /*a6b0*/  FSEL R39, R39, RZ, !P6 ;  /* 0x000000ff27277208 */ /* 0x000fca0007000000 */
[----:B------:R-:W-:-:S04]  /*a6c0*/  FADD.FTZ R63, R39, R46 ;  /* 0x0000002e273f7221 */ /* 0x000fc80000010000 */
[----:B------:R-:W-:-:S07]  /*a6d0*/  @P1 FADD.FTZ R63, R67, R63 ;  /* 0x0000003f433f1221 */ /* 0x000fce0000010000 */
.L_x_7471:
[----:B------:R-:W0:Y:S01]  /*a6e0*/  LDC.64 R174, c[0x0][0x3a8] ;  /* 0x0000ea00ffae7b82 */ /* 0x000e220000000a00 */
[----:B------:R-:W-:Y:S01]  /*a6f0*/  SEL R44, RZ, 0x100, !P0 ;  /* 0x00000100ff2c7807 */ /* 0x000fe20004000000 */
[----:B------:R-:W-:Y:S01]  /*a700*/  VIADD R201, R199, 0x20 ;  /* 0x00000020c7c97836 */ /* 0x000fe20000000000 */
[----:B------:R-:W-:Y:S02]  /*a710*/  ISETP.NE.U32.AND P0, PT, R40, RZ, PT ;  /* 0x000000ff2800720c */ /* 0x000fe40003f05070 */
[----:B------:R-:W-:Y:S02]  /*a720*/  SEL R45, RZ, 0x1000000, !P5 ;  /* 0x01000000ff2d7807 */ /* 0x000fe40006800000 */
[----:B------:R-:W-:Y:S01]  /*a730*/  SEL R39, RZ, 0x10000, !P4 ;  /* 0x00010000ff277807 */ /* 0x000fe20006000000 */
[----:B------:R-:W1:Y:S01]  /*a740*/  LDC.64 R176, c[0x0][0x3b0] ;  /* 0x0000ec00ffb07b82 */ /* 0x000e620000000a00 */
[----:B------:R-:W-:Y:S02]  /*a750*/  ISETP.NE.AND P5, PT, R48, RZ, PT ;  /* 0x000000ff3000720c */ /* 0x000fe40003fa5270 */
[----:B------:R-:W-:-:S02]  /*a760*/  ISETP.NE.AND P4, PT, R51, RZ, PT ;  /* 0x000000ff3300720c */ /* 0x000fc40003f85270 */
[----:B------:R-:W-:Y:S02]  /*a770*/  ISETP.NE.AND.EX P0, PT, R41, RZ, PT, P0 ;  /* 0x000000ff2900720c */ /* 0x000fe40003f05300 */
[----:B------:R-:W-:Y:S01]  /*a780*/  SEL R38, RZ, 0x1000000, !P2 ;  /* 0x01000000ff267807 */ /* 0x000fe20005000000 */
[----:B------:R-:W2:Y:S01]  /*a790*/  @P1 LDC.64 R40, c[0x0][0x3a0] ;  /* 0x0000e800ff281b82 */ /* 0x000ea20000000a00 */
[----:B------:R-:W-:Y:S02]  /*a7a0*/  SEL R37, RZ, 0x10000, !P4 ;  /* 0x00010000ff257807 */ /* 0x000fe40006000000 */
[----:B------:R-:W-:Y:S02]  /*a7b0*/  SEL R36, RZ, 0x100, !P5 ;  /* 0x00000100ff247807 */ /* 0x000fe40006800000 */
[----:B------:R-:W-:Y:S02]  /*a7c0*/  ISETP.NE.AND P6, PT, R49, RZ, PT ;  /* 0x000000ff3100720c */ /* 0x000fe40003fc5270 */
[----:B------:R-:W-:Y:S01]  /*a7d0*/  LOP3.LUT R36, R36, R38, R37, 0xfe, !PT ;  /* 0x0000002624247212 */ /* 0x000fe200078efe25 */
[----:B0-----:R-:W-:Y:S01]  /*a7e0*/  IMAD.WIDE.U32 R46, R199, 0x20, R174 ;  /* 0x00000020c72e7825 */ /* 0x001fe200078e00ae */
[----:B------:R-:W-:Y:S01]  /*a7f0*/  LOP3.LUT R44, R44, R45, R39, 0xfe, !PT ;  /* 0x0000002d2c2c7212 */ /* 0x000fe200078efe27 */
[----:B------:R-:W0:Y:S01]  /*a800*/  @P0 LDC.64 R42, c[0x0][0x398] ;  /* 0x0000e600ff2a0b82 */ /* 0x000e220000000a00 */
[----:B------:R-:W-:-:S02]  /*a810*/  SEL R37, RZ, 0x1, !P3 ;  /* 0x00000001ff257807 */ /* 0x000fc40005800000 */
[----:B------:R-:W-:Y:S01]  /*a820*/  SEL R39, RZ, 0x1, !P6 ;  /* 0x00000001ff277807 */ /* 0x000fe20007000000 */
[----:B------:R3:W-:Y:S01]  /*a830*/  STG.E.128 desc[UR6][R46.64], R56 ;  /* 0x000000382e007986 */ /* 0x0007e2000c101d06 */
[----:B------:R-:W-:Y:S01]  /*a840*/  LOP3.LUT R37, R44, R37, RZ, 0xfc, !PT ;  /* 0x000000252c257212 */ /* 0x000fe200078efcff */
[----:B-1----:R-:W-:Y:S01]  /*a850*/  IMAD.WIDE.U32 R44, R199, 0x8, R176 ;  /* 0x00000008c72c7825 */ /* 0x002fe200078e00b0 */
[----:B------:R-:W-:Y:S01]  /*a860*/  LOP3.LUT R36, R36, R39, RZ, 0xfc, !PT ;  /* 0x0000002724247212 */ /* 0x000fe200078efcff */
[----:B------:R3:W-:Y:S02]  /*a870*/  STG.E.128 desc[UR6][R46.64+0x10], R60 ;  /* 0x0000103c2e007986 */ /* 0x0007e4000c101d06 */
[C---:B------:R-:W-:Y:S02]  /*a880*/  IMAD.WIDE.U32 R38, R201.reuse, 0x10, R140 ;  /* 0x00000010c9267825 */ /* 0x040fe400078e008c */
[----:B------:R3:W-:Y:S02]  /*a890*/  STG.E.64 desc[UR6][R44.64], R36 ;  /* 0x000000242c007986 */ /* 0x0007e4000c101b06 */
[----:B--2---:R-:W-:-:S04]  /*a8a0*/  @P1 IMAD.WIDE.U32 R40, R201, 0x20, R40 ;  /* 0x00000020c9281825 */ /* 0x004fc800078e0028 */
[----:B0-----:R-:W-:Y:S01]  /*a8b0*/  @P0 IMAD.WIDE.U32 R42, R201, 0x10, R42 ;  /* 0x00000010c92a0825 */ /* 0x001fe200078e002a */
[----:B---3--:R-:W-:Y:S06]  /*a8c0*/  @!P0 BRA `(.L_x_7552) ;  /* 0x0000000000508947 */ /* 0x008fec0003800000 */
[----:B------:R-:W-:Y:S01]  /*a8d0*/  IMAD.U32 R45, R193, 0x10000, RZ ;  /* 0x00010000c12d7824 */ /* 0x000fe200078e00ff */
        /* <DEDUP_REMOVED lines=19> */
.L_x_7552:
[----:B------:R1:W5:Y:S04]  /*aa10*/  @P0 LDG.E.128 R72, desc[UR6][R42.64] ;  /* 0x000000062a480981 */ /* 0x000368000c1e1d00 */
[----:B------:R1:W5:Y:S04]  /*aa20*/  @P1 LDG.E.128 R68, desc[UR6][R40.64] ;  /* 0x0000000628441981 */ /* 0x000368000c1e1d00 */
[----:B------:R1:W5:Y:S04]  /*aa30*/  @P1 LDG.E.128 R64, desc[UR6][R40.64+0x10] ;  /* 0x0000100628401981 */ /* 0x000368000c1e1d00 */
[----:B0-----:R-:W5:Y:S01]  /*aa40*/  LDG.E.128 R36, desc[UR6][R38.64] ;  /* 0x0000000626247981 */ /* 0x001f62000c1e1d00 */
[----:B------:R-:W-:Y:S05]  /*aa50*/  @!P0 BRA `(.L_x_7553) ;  /* 0x0000006000688947 */ /* 0x000fea0003800000 */
[----:B------:R-:W-:Y:S01]  /*aa60*/  ISETP.NE.AND P2, PT, R52, 0x1, PT ;  /* 0x000000013400780c */ /* 0x000fe20003f45270 */
[----:B------:R-:W-:Y:S01]  /*aa70*/  BSSY.RECONVERGENT B0, `(.L_x_7554) ;  /* 0x000005a000007945 */ /* 0x000fe20003800200 */
[----:B-1----:R-:W-:Y:S02]  /*aa80*/  HFMA2 R43, -RZ, RZ, 0, 1.1920928955078125e-07 ;  /* 0x00000002ff2b7431 */ /* 0x002fe400000001ff */
        /* <DEDUP_REMOVED lines=13> */
.L_x_7556:
        /* <DEDUP_REMOVED lines=13> */
.L_x_7558:
[----:B------:R-:W-:Y:S05]  /*ac30*/  BSYNC.RECONVERGENT B1 ;  /* 0x0000000000017941 */ /* 0x000fea0003800200 */
.L_x_7557:
        /* <DEDUP_REMOVED lines=10> */
[----:B------:R-:W-:Y:S01]  /*ace0*/  IADD3 R43, PT, PT, R157, 0x76cf5d0a, RZ ;  /* 0x76cf5d0a9d2b7810 */ /* 0x000fe20007ffe0ff */
        /* <DEDUP_REMOVED lines=45> */
[----:B------:R-:W-:Y:S01]  /*afc0*/  IMAD.MOV.U32 R198, RZ, RZ, R40 ;  /* 0x000000ffffc67224 */ /* 0x000fe200078e0028 */
[----:B------:R-:W-:Y:S01]  /*afd0*/  LOP3.LUT R196, R47, R196, R41, 0x96, !PT ;  /* 0x000000c42fc47212 */ /* 0x000fe200078e9629 */
[----:B------:R-:W-:Y:S01]  /*afe0*/  IMAD.MOV.U32 R0, RZ, RZ, R42 ;  /* 0x000000ffff007224 */ /* 0x000fe200078e002a */
[----:B------:R-:W-:Y:S01]  /*aff0*/  MOV R40, R50 ;  /* 0x0000003200287202 */ /* 0x000fe20000000f00 */
[----:B------:R-:W-:-:S07]  /*b000*/  IMAD.MOV.U32 R43, RZ, RZ, RZ ;  /* 0x000000ffff2b7224 */ /* 0x000fce00078e00ff */
.L_x_7555:
[----:B------:R-:W-:Y:S05]  /*b010*/  BSYNC.RECONVERGENT B0 ;  /* 0x0000000000007941 */ /* 0x000fea0003800200 */
.L_x_7554:
[----:B------:R-:W-:Y:S01]  /*b020*/  I2FP.F32.U32 R41, R40 ;  /* 0x0000002800297245 */ /* 0x000fe20000201000 */
[----:B------:R-:W-:Y:S01]  /*b030*/  BSSY.RECONVERGENT B0, `(.L_x_7559) ;  /* 0x000005e000007945 */ /* 0x000fe20003800200 */
[----:B------:R-:W-:Y:S01]  /*b040*/  ISETP.NE.AND P2, PT, R43, 0x1, PT ;  /* 0x000000012b00780c */ /* 0x000fe20003f45270 */
[----:B------:R-:W-:Y:S02]  /*b050*/  HFMA2 R40, -RZ, RZ, 0, 1.1920928955078125e-07 ;  /* 0x00000002ff287431 */ /* 0x000fe400000001ff */
[----:B------:R-:W-:Y:S02]  /*b060*/  IMAD.MOV.U32 R42, RZ, RZ, R0 ;  /* 0x000000ffff2a7224 */ /* 0x000fe400078e0000 */
[----:B------:R-:W-:-:S05]  /*b070*/  FFMA.FTZ R41, R41, R204, 1.1641532182693481445e-10 ;  /* 0x2f00000029297423 */ /* 0x000fca00000100cc */
[----:B------:R-:W-:Y:S01]  /*b080*/  FSETP.LE.FTZ.AND P4, PT, R41, R202, PT ;  /* 0x000000ca2900720b */ /* 0x000fe20003f93000 */
[C---:B-----5:R-:W-:Y:S01]  /*b090*/  IMAD.U32 R41, R36.reuse, 0x10000, RZ ;  /* 0x0001000024297824 */ /* 0x060fe200078e00ff */
[----:B------:R-:W-:Y:S02]  /*b0a0*/  PRMT R36, R36, 0x7632, R36 ;  /* 0x0000763224247816 */ /* 0x000fe40000000024 */
[----:B------:R-:W-:Y:S01]  /*b0b0*/  P2R R47, PR, RZ, 0x10 ;  /* 0x00000010ff2f7803 */ /* 0x000fe20000000000 */
[----:B------:R-:W-:Y:S01]  /*b0c0*/  FMUL.FTZ R46, R41, R200 ;  /* 0x000000c8292e7220 */ /* 0x000fe20000410000 */
[----:B------:R-:W-:Y:S07]  /*b0d0*/  @!P2 BRA `(.L_x_7560) ;  /* 0x00000004004ca947 */ /* 0x000fee0003800000 */
        /* <DEDUP_REMOVED lines=8> */
.L_x_7561:
        /* <DEDUP_REMOVED lines=13> */
.L_x_7563:
[----:B------:R-:W-:Y:S05]  /*b230*/  BSYNC.RECONVERGENT B1 ;  /* 0x0000000000017941 */ /* 0x000fea0003800200 */
.L_x_7562:
        /* <DEDUP_REMOVED lines=56> */
[----:B------:R-:W-:Y:S02]  /*b5c0*/  IMAD.MOV.U32 R0, RZ, RZ, R42 ;  /* 0x000000ffff007224 */ /* 0x000fe400078e002a */
[----:B------:R-:W-:Y:S01]  /*b5d0*/  IMAD.MOV.U32 R42, RZ, RZ, R198 ;  /* 0x000000ffff2a7224 */ /* 0x000fe200078e00c6 */
[----:B------:R-:W-:Y:S01]  /*b5e0*/  MOV R198, R40 ;  /* 0x0000002800c67202 */ /* 0x000fe20000000f00 */
[----:B------:R-:W-:Y:S01]  /*b5f0*/  IMAD.MOV.U32 R40, RZ, RZ, RZ ;  /* 0x000000ffff287224 */ /* 0x000fe200078e00ff */
[----:B------:R-:W-:-:S07]  /*b600*/  LOP3.LUT R2, R45, R44, R43, 0x96, !PT ;  /* 0x0000002c2d027212 */ /* 0x000fce00078e962b */
.L_x_7560:
[----:B------:R-:W-:Y:S05]  /*b610*/  BSYNC.RECONVERGENT B0 ;  /* 0x0000000000007941 */ /* 0x000fea0003800200 */
.L_x_7559:
        /* <DEDUP_REMOVED lines=23> */
.L_x_7566:
        /* <DEDUP_REMOVED lines=13> */
.L_x_7568:
[----:B------:R-:W-:Y:S05]  /*b860*/  BSYNC.RECONVERGENT B1 ;  /* 0x0000000000017941 */ /* 0x000fea0003800200 */
.L_x_7567:
        /* <DEDUP_REMOVED lines=56> */
[----:B------:R-:W-:Y:S01]  /*bbf0*/  IMAD.MOV.U32 R41, RZ, RZ, R198 ;  /* 0x000000ffff297224 */ /* 0x000fe200078e00c6 */
[----:B------:R-:W-:Y:S01]  /*bc00*/  MOV R198, R40 ;  /* 0x0000002800c67202 */ /* 0x000fe20000000f00 */
[----:B------:R-:W-:Y:S01]  /*bc10*/  IMAD.MOV.U32 R0, RZ, RZ, R42 ;  /* 0x000000ffff007224 */ /* 0x000fe200078e002a */
[----:B------:R-:W-:Y:S01]  /*bc20*/  LOP3.LUT R2, R45, R44, R43, 0x96, !PT ;  /* 0x0000002c2d027212 */ /* 0x000fe200078e962b */
[----:B------:R-:W-:-:S07]  /*bc30*/  IMAD.MOV.U32 R43, RZ, RZ, RZ ;  /* 0x000000ffff2b7224 */ /* 0x000fce00078e00ff */
.L_x_7565:
[----:B------:R-:W-:Y:S05]  /*bc40*/  BSYNC.RECONVERGENT B0 ;  /* 0x0000000000007941 */ /* 0x000fea0003800200 */
.L_x_7564:
[----:B------:R-:W-:Y:S01]  /*bc50*/  I2FP.F32.U32 R41, R41 ;  /* 0x0000002900297245 */ /* 0x000fe20000201000 */
[----:B------:R-:W-:Y:S01]  /*bc60*/  BSSY.RECONVERGENT B0, `(.L_x_7569) ;  /* 0x000005d000007945 */ /* 0x000fe20003800200 */
[----:B------:R-:W-:Y:S01]  /*bc70*/  ISETP.NE.AND P2, PT, R43, 0x1, PT ;  /* 0x000000012b00780c */ /* 0x000fe20003f45270 */
[----:B------:R-:W-:Y:S02]  /*bc80*/  HFMA2 R44, -RZ, RZ, 0, 1.1920928955078125e-07 ;  /* 0x00000002ff2c7431 */ /* 0x000fe400000001ff */
[----:B------:R-:W-:Y:S02]  /*bc90*/  IMAD.MOV.U32 R42, RZ, RZ, R0 ;  /* 0x000000ffff2a7224 */ /* 0x000fe400078e0000 */
[----:B------:R-:W-:-:S05]  /*bca0*/  FFMA.FTZ R41, R41, R204, 1.1641532182693481445e-10 ;  /* 0x2f00000029297423 */ /* 0x000fca00000100cc */
[----:B------:R-:W-:Y:S01]  /*bcb0*/  FSETP.LE.FTZ.AND P4, PT, R41, R202, PT ;  /* 0x000000ca2900720b */ /* 0x000fe20003f93000 */
[----:B------:R-:W-:-:S03]  /*bcc0*/  IMAD.U32 R41, R36, 0x10000, RZ ;  /* 0x0001000024297824 */ /* 0x000fc600078e00ff */
        /* <DEDUP_REMOVED lines=11> */
.L_x_7571:
        /* <DEDUP_REMOVED lines=13> */
.L_x_7573:
[----:B------:R-:W-:Y:S05]  /*be50*/  BSYNC.RECONVERGENT B1 ;  /* 0x0000000000017941 */ /* 0x000fea0003800200 */
.L_x_7572:
        /* <DEDUP_REMOVED lines=61> */
.L_x_7570:
[----:B------:R-:W-:Y:S05]  /*c230*/  BSYNC.RECONVERGENT B0 ;  /* 0x0000000000007941 */ /* 0x000fea0003800200 */
.L_x_7569:
[----:B------:R-:W-:Y:S01]  /*c240*/  I2FP.F32.U32 R41, R42 ;  /* 0x0000002a00297245 */ /* 0x000fe20000201000 */
[----:B------:R-:W-:Y:S01]  /*c250*/  BSSY.RECONVERGENT B0, `(.L_x_7574) ;  /* 0x0000062000007945 */ /* 0x000fe20003800200 */
[----:B------:R-:W-:Y:S02]  /*c260*/  PRMT R40, R72, 0x7632, R40 ;  /* 0x0000763248287816 */ /* 0x000fe40000000028 */
[----:B------:R-:W-:Y:S01]  /*c270*/  ISETP.NE.AND P3, PT, R44, 0x1, PT ;  /* 0x000000012c00780c */ /* 0x000fe20003f65270 */
[----:B------:R-:W-:Y:S01]  /*c280*/  FFMA.FTZ R41, R41, R204, 1.1641532182693481445e-10 ;  /* 0x2f00000029297423 */ /* 0x000fe200000100cc */
[----:B------:R-:W-:Y:S01]  /*c290*/  FSEL R36, R36, RZ, P4 ;  /* 0x000000ff24247208 */ /* 0x000fe20002000000 */
[----:B------:R-:W-:Y:S02]  /*c2a0*/  IMAD.U32 R43, R40, 0x10000, RZ ;  /* 0x00010000282b7824 */ /* 0x000fe400078e00ff */
[----:B------:R-:W-:Y:S01]  /*c2b0*/  HFMA2 R40, -RZ, RZ, 0, 1.1920928955078125e-07 ;  /* 0x00000002ff287431 */ /* 0x000fe200000001ff */
        /* <DEDUP_REMOVED lines=16> */
.L_x_7576:
        /* <DEDUP_REMOVED lines=13> */
.L_x_7578:
[----:B------:R-:W-:Y:S05]  /*c490*/  BSYNC.RECONVERGENT B1 ;  /* 0x0000000000017941 */ /* 0x000fea0003800200 */
.L_x_7577:
        /* <DEDUP_REMOVED lines=9> */
[----:B------:R-:W-:Y:S01]  /*c530*/  LOP3.LUT R44, R49, R48, R43, 0x96, !PT ;  /* 0x00000030312c7212 */ /* 0x000fe200078e962b */
[----:B------:R-:W-:Y:S01]  /*c540*/  IMAD.MOV.U32 R36, RZ, RZ, R198 ;  /* 0x000000ffff247224 */ /* 0x000fe200078e00c6 */
        /* <DEDUP_REMOVED lines=45> */
[----:B------:R-:W-:Y:S01]  /*c820*/  MOV R198, R40 ;  /* 0x0000002800c67202 */ /* 0x000fe20000000f00 */
[----:B------:R-:W-:Y:S01]  /*c830*/  IMAD.MOV.U32 R0, RZ, RZ, R42 ;  /* 0x000000ffff007224 */ /* 0x000fe200078e002a */
[----:B------:R-:W-:Y:S01]  /*c840*/  LOP3.LUT R196, R49, R196, R41, 0x96, !PT ;  /* 0x000000c431c47212 */ /* 0x000fe200078e9629 */
[----:B------:R-:W-:Y:S01]  /*c850*/  IMAD.MOV.U32 R40, RZ, RZ, RZ ;  /* 0x000000ffff287224 */ /* 0x000fe200078e00ff */
[----:B------:R-:W-:-:S07]  /*c860*/  LOP3.LUT R2, R45, R44, R43, 0x96, !PT ;  /* 0x0000002c2d027212 */ /* 0x000fce00078e962b */
.L_x_7575:
[----:B------:R-:W-:Y:S05]  /*c870*/  BSYNC.RECONVERGENT B0 ;  /* 0x0000000000007941 */ /* 0x000fea0003800200 */
.L_x_7574:
        /* <DEDUP_REMOVED lines=9> */
[----:B------:R-:W-:-:S04]  /*c910*/  FSETP.LE.FTZ.AND P4, PT, R41, R202, PT ;  /* 0x000000ca2900720b */ /* 0x000fc80003f93000 */
        /* <DEDUP_REMOVED lines=10> */
.L_x_7581:
        /* <DEDUP_REMOVED lines=13> */
.L_x_7583:
[----:B------:R-:W-:Y:S05]  /*ca90*/  BSYNC.RECONVERGENT B1 ;  /* 0x0000000000017941 */ /* 0x000fea0003800200 */
.L_x_7582:
        /* <DEDUP_REMOVED lines=61> */
.L_x_7580:
[----:B------:R-:W-:Y:S05]  /*ce70*/  BSYNC.RECONVERGENT B0 ;  /* 0x0000000000007941 */ /* 0x000fea0003800200 */
.L_x_7579:
        /* <DEDUP_REMOVED lines=9> */
[----:B------:R-:W-:Y:S01]  /*cf10*/  FSEL R54, R41, RZ, !P2 ;  /* 0x000000ff29367208 */ /* 0x000fe20005000000 */
[----:B------:R-:W-:Y:S01]  /*cf20*/  HFMA2 R41, -RZ, RZ, 0, 1.1920928955078125e-07 ;  /* 0x00000002ff297431 */ /* 0x000fe200000001ff */
[----:B------:R-:W-:-:S03]  /*cf30*/  SEL R189, RZ, 0x1, P2 ;  /* 0x00000001ffbd7807 */ /* 0x000fc60001000000 */
[----:B------:R-:W-:-:S04]  /*cf40*/  FADD.FTZ R54, R54, R49 ;  /* 0x0000003136367221 */ /* 0x000fc80000010000 */
        /* <DEDUP_REMOVED lines=10> */
.L_x_7586:
        /* <DEDUP_REMOVED lines=13> */
.L_x_7588:
[----:B------:R-:W-:Y:S05]  /*d0c0*/  BSYNC.RECONVERGENT B1 ;  /* 0x0000000000017941 */ /* 0x000fea0003800200 */
.L_x_7587:
        /* <DEDUP_REMOVED lines=61> */
.L_x_7585:
[----:B------:R-:W-:Y:S05]  /*d4a0*/  BSYNC.RECONVERGENT B0 ;  /* 0x0000000000007941 */ /* 0x000fea0003800200 */
.L_x_7584:
        /* <DEDUP_REMOVED lines=19> */
.L_x_7591:
        /* <DEDUP_REMOVED lines=13> */
.L_x_7593:
[----:B------:R-:W-:Y:S05]  /*d6b0*/  BSYNC.RECONVERGENT B1 ;  /* 0x0000000000017941 */ /* 0x000fea0003800200 */
.L_x_7592:
        /* <DEDUP_REMOVED lines=61> */
.L_x_7590:
[----:B------:R-:W-:Y:S05]  /*da90*/  BSYNC.RECONVERGENT B0 ;  /* 0x0000000000007941 */ /* 0x000fea0003800200 */
.L_x_7589:
[----:B------:R-:W-:Y:S01]  /*daa0*/  I2FP.F32.U32 R37, R40 ;  /* 0x0000002800257245 */ /* 0x000fe20000201000 */
[----:B------:R-:W-:Y:S01]  /*dab0*/  BSSY.RECONVERGENT B0, `(.L_x_7594) ;  /* 0x0000062000007945 */ /* 0x000fe20003800200 */
[----:B------:R-:W-:Y:S02]  /*dac0*/  PRMT R36, R73, 0x7632, R36 ;  /* 0x0000763249247816 */ /* 0x000fe40000000024 */
[----:B------:R-:W-:Y:S01]  /*dad0*/  FSEL R48, R48, RZ, P4 ;  /* 0x000000ff30307208 */ /* 0x000fe20002000000 */
[----:B------:R-:W-:Y:S02]  /*dae0*/  FFMA.FTZ R37, R37, R204, 1.1641532182693481445e-10 ;  /* 0x2f00000025257423 */ /* 0x000fe400000100cc */
[----:B------:R-:W-:Y:S02]  /*daf0*/  IMAD.U32 R41, R36, 0x10000, RZ ;  /* 0x0001000024297824 */ /* 0x000fe400078e00ff */
[----:B------:R-:W-:Y:S01]  /*db00*/  HFMA2 R36, -RZ, RZ, 0, 1.1920928955078125e-07 ;  /* 0x00000002ff247431 */ /* 0x000fe200000001ff */
[----:B------:R-:W-:Y:S01]  /*db10*/  FSETP.GTU.FTZ.AND P2, PT, R37, R202, PT ;  /* 0x000000ca2500720b */ /* 0x000fe20003f5c000 */
[----:B------:R-:W-:Y:S01]  /*db20*/  FMUL.FTZ R41, R41, R200 ;  /* 0x000000c829297220 */ /* 0x000fe20000410000 */
[----:B------:R-:W-:-:S02]  /*db30*/  IMAD.MOV.U32 R37, RZ, RZ, R0 ;  /* 0x000000ffff257224 */ /* 0x000fc400078e0000 */
        /* <DEDUP_REMOVED lines=14> */
.L_x_7596:
        /* <DEDUP_REMOVED lines=13> */
.L_x_7598:
[----:B------:R-:W-:Y:S05]  /*dcf0*/  BSYNC.RECONVERGENT B1 ;  /* 0x0000000000017941 */ /* 0x000fea0003800200 */
.L_x_7597:
        /* <DEDUP_REMOVED lines=61> */
.L_x_7595:
[----:B------:R-:W-:Y:S05]  /*e0d0*/  BSYNC.RECONVERGENT B0 ;  /* 0x0000000000007941 */ /* 0x000fea0003800200 */
.L_x_7594:
        /* <DEDUP_REMOVED lines=19> */
.L_x_7601:
        /* <DEDUP_REMOVED lines=13> */
.L_x_7603:
[----:B------:R-:W-:Y:S05]  /*e2e0*/  BSYNC.RECONVERGENT B1 ;  /* 0x0000000000017941 */ /* 0x000fea0003800200 */
.L_x_7602:
        /* <DEDUP_REMOVED lines=58> */
[----:B------:R-:W-:Y:S01]  /*e690*/  LOP3.LUT R2, R43, R42, R41, 0x96, !PT ;  /* 0x0000002a2b027212 */ /* 0x000fe200078e9629 */
[----:B------:R-:W-:Y:S01]  /*e6a0*/  IMAD.MOV.U32 R40, RZ, RZ, RZ ;  /* 0x000000ffff287224 */ /* 0x000fe200078e00ff */
[----:B------:R-:W-:-:S07]  /*e6b0*/  MOV R198, R36 ;  /* 0x0000002400c67202 */ /* 0x000fce0000000f00 */
.L_x_7600:
[----:B------:R-:W-:Y:S05]  /*e6c0*/  BSYNC.RECONVERGENT B0 ;  /* 0x0000000000007941 */ /* 0x000fea0003800200 */
.L_x_7599:
[----:B------:R-:W-:Y:S01]  /*e6d0*/  I2FP.F32.U32 R37, R37 ;  /* 0x0000002500257245 */ /* 0x000fe20000201000 */
[----:B------:R-:W-:Y:S01]  /*e6e0*/  IMAD.U32 R41, R74, 0x10000, RZ ;  /* 0x000100004a297824 */ /* 0x000fe200078e00ff */
[----:B------:R-:W-:Y:S03]  /*e6f0*/  BSSY.RECONVERGENT B0, `(.L_x_7604) ;  /* 0x0000060000007945 */ /* 0x000fe60003800200 */
        /* <DEDUP_REMOVED lines=8> */
[----:B------:R-:W-:-:S02]  /*e780*/  HFMA2 R36, -RZ, RZ, 0, 1.1920928955078125e-07 ;  /* 0x00000002ff247431 */ /* 0x000fc400000001ff */
[----:B------:R-:W-:Y:S02]  /*e790*/  IMAD.MOV.U32 R37, RZ, RZ, R0 ;  /* 0x000000ffff257224 */ /* 0x000fe400078e0000 */
[----:B------:R-:W-:-:S07]  /*e7a0*/  @P1 FADD.FTZ R48, R64, R48 ;  /* 0x0000003040301221 */ /* 0x000fce0000010000 */
        /* <DEDUP_REMOVED lines=9> */
.L_x_7606:
        /* <DEDUP_REMOVED lines=13> */
.L_x_7608:
[----:B------:R-:W-:Y:S05]  /*e910*/  BSYNC.RECONVERGENT B1 ;  /* 0x0000000000017941 */ /* 0x000fea0003800200 */
.L_x_7607:
        /* <DEDUP_REMOVED lines=61> */
.L_x_7605:
[----:B------:R-:W-:Y:S05]  /*ecf0*/  BSYNC.RECONVERGENT B0 ;  /* 0x0000000000007941 */ /* 0x000fea0003800200 */
.L_x_7604:
        /* <DEDUP_REMOVED lines=18> */
.L_x_7611:
        /* <DEDUP_REMOVED lines=13> */
.L_x_7613:
[----:B------:R-:W-:Y:S05]  /*eef0*/  BSYNC.RECONVERGENT B1 ;  /* 0x0000000000017941 */ /* 0x000fea0003800200 */
.L_x_7612:
        /* <DEDUP_REMOVED lines=61> */
.L_x_7610:
[----:B------:R-:W-:Y:S05]  /*f2d0*/  BSYNC.RECONVERGENT B0 ;  /* 0x0000000000007941 */ /* 0x000fea0003800200 */
.L_x_7609:
        /* <DEDUP_REMOVED lines=24> */
.L_x_7616:
        /* <DEDUP_REMOVED lines=13> */
.L_x_7618:
[----:B------:R-:W-:Y:S05]  /*f530*/  BSYNC.RECONVERGENT B1 ;  /* 0x0000000000017941 */ /* 0x000fea0003800200 */
.L_x_7617:
        /* <DEDUP_REMOVED lines=61> */
.L_x_7615:
[----:B------:R-:W-:Y:S05]  /*f910*/  BSYNC.RECONVERGENT B0 ;  /* 0x0000000000007941 */ /* 0x000fea0003800200 */
.L_x_7614:
        /* <DEDUP_REMOVED lines=19> */
.L_x_7621:
        /* <DEDUP_REMOVED lines=13> */
.L_x_7623:
[----:B------:R-:W-:Y:S05]  /*fb20*/  BSYNC.RECONVERGENT B1 ;  /* 0x0000000000017941 */ /* 0x000fea0003800200 */
.L_x_7622:
        /* <DEDUP_REMOVED lines=61> */
.L_x_7620:
[----:B------:R-:W-:Y:S05]  /*ff00*/  BSYNC.RECONVERGENT B0 ;  /* 0x0000000000007941 */ /* 0x000fea0003800200 */
.L_x_7619:
[----:B------:R-:W-:Y:S01]  /*ff10*/  I2FP.F32.U32 R37, R38 ;  /* 0x0000002600257245 */ /* 0x000fe20000201000 */
[----:B------:R-:W-:Y:S01]  /*ff20*/  IMAD.U32 R39, R75, 0x10000, RZ ;  /* 0x000100004b277824 */ /* 0x000fe200078e00ff */
[----:B------:R-:W-:Y:S01]  /*ff30*/  FSEL R45, R45, RZ, P4 ;  /* 0x000000ff2d2d7208 */ /* 0x000fe20002000000 */
        /* <DEDUP_REMOVED lines=20> */
.L_x_7626:
        /* <DEDUP_REMOVED lines=13> */
.L_x_7628:
[----:B------:R-:W-:Y:S05]  /*10150*/  BSYNC.RECONVERGENT B1 ;  /* 0x0000000000017941 */ /* 0x000fea0003800200 */
.L_x_7627:
        /* <DEDUP_REMOVED lines=61> */
.L_x_7625:
[----:B------:R-:W-:Y:S05]  /*10530*/  BSYNC.RECONVERGENT B0 ;  /* 0x0000000000007941 */ /* 0x000fea0003800200 */
.L_x_7624:
        /* <DEDUP_REMOVED lines=18> */
.L_x_7631:
        /* <DEDUP_REMOVED lines=15> */
.L_x_7633:
[----:B------:R-:W-:Y:S05]  /*10750*/  BSYNC.RECONVERGENT B1 ;  /* 0x0000000000017941 */ /* 0x000fea0003800200 */
.L_x_7632:
        /* <DEDUP_REMOVED lines=60> */
[----:B------:R-:W-:-:S07]  /*10b20*/  MOV R198, R36 ;  /* 0x0000002400c67202 */ /* 0x000fce0000000f00 */
.L_x_7630:
[----:B------:R-:W-:Y:S05]  /*10b30*/  BSYNC.RECONVERGENT B0 ;  /* 0x0000000000007941 */ /* 0x000fea0003800200 */
.L_x_7629:
[----:B------:R-:W-:Y:S02]  /*10b40*/  I2FP.F32.U32 R37, R38 ;  /* 0x0000002600257245 */ /* 0x000fe40000201000 */
[----:B------:R-:W-:Y:S02]  /*10b50*/  PRMT R36, R75, 0x7632, R36 ;  /* 0x000076324b247816 */ /* 0x000fe40000000024 */
[----:B------:R-:W-:Y:S01]  /*10b60*/  FSEL R44, R44, RZ, P5 ;  /* 0x000000ff2c2c7208 */ /* 0x000fe20002800000 */
[----:B------:R-:W-:Y:S02]  /*10b70*/  FFMA.FTZ R37, R37, R204, 1.1641532182693481445e-10 ;  /* 0x2f00000025257423 */ /* 0x000fe400000100cc */
[----:B------:R-:W-:-:S03]  /*10b80*/  IMAD.U32 R39, R36, 0x10000, RZ ;  /* 0x0001000024277824 */ /* 0x000fc600078e00ff */
[----:B------:R-:W-:Y:S01]  /*10b90*/  FSETP.GTU.FTZ.AND P6, PT, R37, R202, PT ;  /* 0x000000ca2500720b */ /* 0x000fe20003fdc000 */
[----:B------:R-:W-:-:S03]  /*10ba0*/  FMUL.FTZ R39, R39, R200 ;  /* 0x000000c827277220 */ /* 0x000fc60000410000 */
[----:B------:R-:W-:Y:S02]  /*10bb0*/  SEL R194, RZ, 0x1, P6 ;  /* 0x00000001ffc27807 */ /* 0x000fe40003000000 */
[----:B------:R-:W-:-:S05]  /*10bc0*/  FSEL R39, R39, RZ, !P6 ;  /* 0x000000ff27277208 */ /* 0x000fca0007000000 */
[----:B------:R-:W-:-:S04]  /*10bd0*/  FADD.FTZ R51, R39, R44 ;  /* 0x0000002c27337221 */ /* 0x000fc80000010000 */
[----:B------:R-:W-:Y:S01]  /*10be0*/  @P1 FADD.FTZ R51, R67, R51 ;  /* 0x0000003343331221 */ /* 0x000fe20000010000 */
[----:B------:R-:W-:Y:S06]  /*10bf0*/  BRA `(.L_x_7634) ;  /* 0x0000003000507947 */ /* 0x000fec0003800000 */
.L_x_7553:
        /* <DEDUP_REMOVED lines=16> */
.L_x_7637:
        /* <DEDUP_REMOVED lines=13> */
.L_x_7639:
[----:B------:R-:W-:Y:S05]  /*10dd0*/  BSYNC.RECONVERGENT B1 ;  /* 0x0000000000017941 */ /* 0x000fea0003800200 */
.L_x_7638:
        /* <DEDUP_REMOVED lines=61> */
.L_x_7636:
[----:B------:R-:W-:Y:S05]  /*111b0*/  BSYNC.RECONVERGENT B0 ;  /* 0x0000000000007941 */ /* 0x000fea0003800200 */
.L_x_7635:
[----:B------:R-:W-:Y:S01]  /*111c0*/  ISETP.NE.AND P2, PT, R42, 0x1, PT ;  /* 0x000000012a00780c */ /* 0x000fe20003f45270 */
[----:B------:R-:W-:Y:S01]  /*111d0*/  BSSY.RECONVERGENT B0, `(.L_x_7640) ;  /* 0x000005d000007945 */ /* 0x000fe20003800200 */
[----:B------:R-:W-:Y:S01]  /*111e0*/  I2FP.F32.U32 R41, R40 ;  /* 0x0000002800297245 */ /* 0x000fe20000201000 */
[----:B------:R-:W-:Y:S02]  /*111f0*/  HFMA2 R40, -RZ, RZ, 0, 1.1920928955078125e-07 ;  /* 0x00000002ff287431 */ /* 0x000fe400000001ff */
[C---:B-----5:R-:W-:Y:S01]  /*11200*/  IMAD.U32 R49, R36.reuse, 0x10000, RZ ;  /* 0x0001000024317824 */ /* 0x060fe200078e00ff */
[----:B------:R-:W-:Y:S01]  /*11210*/  PRMT R53, R36, 0x7632, R53 ;  /* 0x0000763224357816 */ /* 0x000fe20000000035 */
[----:B------:R-:W-:Y:S02]  /*11220*/  IMAD.MOV.U32 R36, RZ, RZ, R0 ;  /* 0x000000ffff247224 */ /* 0x000fe400078e0000 */
        /* <DEDUP_REMOVED lines=12> */
.L_x_7642:
        /* <DEDUP_REMOVED lines=13> */
.L_x_7644:
[----:B------:R-:W-:Y:S05]  /*113c0*/  BSYNC.RECONVERGENT B1 ;  /* 0x0000000000017941 */ /* 0x000fea0003800200 */
.L_x_7643:
        /* <DEDUP_REMOVED lines=61> */
.L_x_7641:
[----:B------:R-:W-:Y:S05]  /*117a0*/  BSYNC.RECONVERGENT B0 ;  /* 0x0000000000007941 */ /* 0x000fea0003800200 */
.L_x_7640:
[----:B------:R-:W-:Y:S01]  /*117b0*/  ISETP.NE.AND P2, PT, R40, 0x1, PT ;  /* 0x000000012800780c */ /* 0x000fe20003f45270 */
[----:B------:R-:W-:Y:S01]  /*117c0*/  BSSY.RECONVERGENT B0, `(.L_x_7645) ;  /* 0x000005c000007945 */ /* 0x000fe20003800200 */
[----:B------:R-:W-:Y:S01]  /*117d0*/  I2FP.F32.U32 R41, R36 ;  /* 0x0000002400297245 */ /* 0x000fe20000201000 */
[----:B------:R-:W-:Y:S02]  /*117e0*/  HFMA2 R42, -RZ, RZ, 0, 1.1920928955078125e-07 ;  /* 0x00000002ff2a7431 */ /* 0x000fe400000001ff */
[----:B------:R-:W-:Y:S02]  /*117f0*/  IMAD.U32 R53, R53, 0x10000, RZ ;  /* 0x0001000035357824 */ /* 0x000fe400078e00ff */
        /* <DEDUP_REMOVED lines=13> */
.L_x_7647:
        /* <DEDUP_REMOVED lines=13> */
.L_x_7649:
[----:B------:R-:W-:Y:S05]  /*119a0*/  BSYNC.RECONVERGENT B1 ;  /* 0x0000000000017941 */ /* 0x000fea0003800200 */
.L_x_7648:
        /* <DEDUP_REMOVED lines=59> */
[----:B------:R-:W-:Y:S01]  /*11d60*/  IMAD.MOV.U32 R42, RZ, RZ, RZ ;  /* 0x000000ffff2a7224 */ /* 0x000fe200078e00ff */
[----:B------:R-:W-:-:S07]  /*11d70*/  MOV R198, R40 ;  /* 0x0000002800c67202 */ /* 0x000fce0000000f00 */
.L_x_7646:
[----:B------:R-:W-:Y:S05]  /*11d80*/  BSYNC.RECONVERGENT B0 ;  /* 0x0000000000007941 */ /* 0x000fea0003800200 */
.L_x_7645:
[----:B------:R-:W-:Y:S01]  /*11d90*/  ISETP.NE.AND P2, PT, R42, 0x1, PT ;  /* 0x000000012a00780c */ /* 0x000fe20003f45270 */
[----:B------:R-:W-:Y:S01]  /*11da0*/  BSSY.RECONVERGENT B0, `(.L_x_7650) ;  /* 0x000005d000007945 */ /* 0x000fe20003800200 */
[----:B------:R-:W-:Y:S01]  /*11db0*/  I2FP.F32.U32 R41, R36 ;  /* 0x0000002400297245 */ /* 0x000fe20000201000 */
[----:B------:R-:W-:Y:S02]  /*11dc0*/  HFMA2 R36, -RZ, RZ, 0, 1.1920928955078125e-07 ;  /* 0x00000002ff247431 */ /* 0x000fe400000001ff */
[C---:B------:R-:W-:Y:S01]  /*11dd0*/  IMAD.U32 R51, R37.reuse, 0x10000, RZ ;  /* 0x0001000025337824 */ /* 0x040fe200078e00ff */
        /* <DEDUP_REMOVED lines=14> */
.L_x_7652:
        /* <DEDUP_REMOVED lines=13> */
.L_x_7654:
[----:B------:R-:W-:Y:S05]  /*11f90*/  BSYNC.RECONVERGENT B1 ;  /* 0x0000000000017941 */ /* 0x000fea0003800200 */
.L_x_7653:
        /* <DEDUP_REMOVED lines=61> */
.L_x_7651:
[----:B------:R-:W-:Y:S05]  /*12370*/  BSYNC.RECONVERGENT B0 ;  /* 0x0000000000007941 */ /* 0x000fea0003800200 */
.L_x_7650:
[----:B------:R-:W-:Y:S01]  /*12380*/  ISETP.NE.AND P2, PT, R36, 0x1, PT ;  /* 0x000000012400780c */ /* 0x000fe20003f45270 */
[----:B------:R-:W-:Y:S01]  /*12390*/  BSSY.RECONVERGENT B0, `(.L_x_7655) ;  /* 0x000005c000007945 */ /* 0x000fe20003800200 */
[----:B------:R-:W-:Y:S01]  /*123a0*/  I2FP.F32.U32 R37, R37 ;  /* 0x0000002500257245 */ /* 0x000fe20000201000 */
[----:B------:R-:W-:Y:S02]  /*123b0*/  HFMA2 R40, -RZ, RZ, 0, 1.1920928955078125e-07 ;  /* 0x00000002ff287431 */ /* 0x000fe400000001ff */
[----:B------:R-:W-:Y:S02]  /*123c0*/  IMAD.U32 R55, R55, 0x10000, RZ ;  /* 0x0001000037377824 */ /* 0x000fe400078e00ff */
[----:B------:R-:W-:-:S05]  /*123d0*/  FFMA.FTZ R37, R37, R204, 1.1641532182693481445e-10 ;  /* 0x2f00000025257423 */ /* 0x000fca00000100cc */
[----:B------:R-:W-:Y:S01]  /*123e0*/  FSETP.LE.FTZ.AND P3, PT, R37, R202, PT ;  /* 0x000000ca2500720b */ /* 0x000fe20003f73000 */
[----:B------:R-:W-:-:S03]  /*123f0*/  IMAD.MOV.U32 R37, RZ, RZ, R0 ;  /* 0x000000ffff257224 */ /* 0x000fc600078e0000 */
        /* <DEDUP_REMOVED lines=10> */
.L_x_7657:
        /* <DEDUP_REMOVED lines=13> */
.L_x_7659:
[----:B------:R-:W-:Y:S05]  /*12570*/  BSYNC.RECONVERGENT B1 ;  /* 0x0000000000017941 */ /* 0x000fea0003800200 */
.L_x_7658:
        /* <DEDUP_REMOVED lines=61> */
.L_x_7656:
[----:B------:R-:W-:Y:S05]  /*12950*/  BSYNC.RECONVERGENT B0 ;  /* 0x0000000000007941 */ /* 0x000fea0003800200 */
.L_x_7655:
[----:B------:R-:W-:Y:S01]  /*12960*/  ISETP.NE.AND P3, PT, R40, 0x1, PT ;  /* 0x000000012800780c */ /* 0x000fe20003f65270 */
[----:B------:R-:W-:Y:S01]  /*12970*/  BSSY.RECONVERGENT B0, `(.L_x_7660) ;  /* 0x000005c000007945 */ /* 0x000fe20003800200 */
[----:B------:R-:W-:Y:S01]  /*12980*/  I2FP.F32.U32 R37, R37 ;  /* 0x0000002500257245 */ /* 0x000fe20000201000 */
[----:B------:R-:W-:Y:S02]  /*12990*/  HFMA2 R36, -RZ, RZ, 0, 1.1920928955078125e-07 ;  /* 0x00000002ff247431 */ /* 0x000fe400000001ff */
[C---:B------:R-:W-:Y:S01]  /*129a0*/  IMAD.U32 R203, R38.reuse, 0x10000, RZ ;  /* 0x0001000026cb7824 */ /* 0x040fe200078e00ff */
[----:B------:R-:W-:Y:S01]  /*129b0*/  PRMT R205, R38, 0x7632, R205 ;  /* 0x0000763226cd7816 */ /* 0x000fe200000000cd */
        /* <DEDUP_REMOVED lines=12> */
.L_x_7662:
        /* <DEDUP_REMOVED lines=13> */
.L_x_7664:
[----:B------:R-:W-:Y:S05]  /*12b50*/  BSYNC.RECONVERGENT B1 ;  /* 0x0000000000017941 */ /* 0x000fea0003800200 */
.L_x_7663:
        /* <DEDUP_REMOVED lines=61> */
.L_x_7661:
[----:B------:R-:W-:Y:S05]  /*12f30*/  BSYNC.RECONVERGENT B0 ;  /* 0x0000000000007941 */ /* 0x000fea0003800200 */
.L_x_7660:
[----:B------:R-:W-:Y:S01]  /*12f40*/  ISETP.NE.AND P4, PT, R36, 0x1, PT ;  /* 0x000000012400780c */ /* 0x000fe20003f85270 */
[----:B------:R-:W-:Y:S01]  /*12f50*/  BSSY.RECONVERGENT B0, `(.L_x_7665) ;  /* 0x000005b000007945 */ /* 0x000fe20003800200 */
[----:B------:R-:W-:Y:S01]  /*12f60*/  I2FP.F32.U32 R37, R37 ;  /* 0x0000002500257245 */ /* 0x000fe20000201000 */
[----:B------:R-:W-:Y:S02]  /*12f70*/  HFMA2 R40, -RZ, RZ, 0, 1.1920928955078125e-07 ;  /* 0x00000002ff287431 */ /* 0x000fe400000001ff */
[----:B------:R-:W-:Y:S02]  /*12f80*/  IMAD.U32 R205, R205, 0x10000, RZ ;  /* 0x00010000cdcd7824 */ /* 0x000fe400078e00ff */
[----:B------:R-:W-:Y:S02]  /*12f90*/  IMAD.MOV.U32 R38, RZ, RZ, R0 ;  /* 0x000000ffff267224 */ /* 0x000fe400078e0000 */
        /* <DEDUP_REMOVED lines=11> */
.L_x_7667:
        /* <DEDUP_REMOVED lines=13> */
.L_x_7669:
[----:B------:R-:W-:Y:S05]  /*13120*/  BSYNC.RECONVERGENT B1 ;  /* 0x0000000000017941 */ /* 0x000fea0003800200 */
.L_x_7668:
        /* <DEDUP_REMOVED lines=61> */
.L_x_7666:
[----:B------:R-:W-:Y:S05]  /*13500*/  BSYNC.RECONVERGENT B0 ;  /* 0x0000000000007941 */ /* 0x000fea0003800200 */
.L_x_7665:
        /* <DEDUP_REMOVED lines=18> */
.L_x_7672:
        /* <DEDUP_REMOVED lines=13> */
.L_x_7674:
[----:B------:R-:W-:Y:S05]  /*13700*/  BSYNC.RECONVERGENT B1 ;  /* 0x0000000000017941 */ /* 0x000fea0003800200 */
.L_x_7673:
        /* <DEDUP_REMOVED lines=61> */
.L_x_7671:
[----:B------:R-:W-:Y:S05]  /*13ae0*/  BSYNC.RECONVERGENT B0 ;  /* 0x0000000000007941 */ /* 0x000fea0003800200 */
.L_x_7670:
[----:B------:R-:W-:Y:S01]  /*13af0*/  P2R R36, PR, RZ, 0x2 ;  /* 0x00000002ff247803 */ /* 0x000fe20000000000 */
[----:B------:R-:W-:Y:S01]  /*13b00*/  FMUL.FTZ R52, R49, R200 ;  /* 0x000000c831347220 */ /* 0x000fe20000410000 */
[----:B------:R-:W-:Y:S01]  /*13b10*/  I2FP.F32.U32 R37, R38 ;  /* 0x0000002600257245 */ /* 0x000fe20000201000 */
[----:B------:R-:W-:Y:S01]  /*13b20*/  FMUL.FTZ R51, R51, R200 ;  /* 0x000000c833337220 */ /* 0x000fe20000410000 */
[----:B------:R-:W-:Y:S01]  /*13b30*/  ISETP.NE.AND P1, PT, R47, RZ, PT ;  /* 0x000000ff2f00720c */ /* 0x000fe20003f25270 */
[----:B------:R-:W-:Y:S01]  /*13b40*/  IMAD.U32 R39, R44, 0x10000, RZ ;  /* 0x000100002c277824 */ /* 0x000fe200078e00ff */
[----:B------:R-:W-:Y:S01]  /*13b50*/  ISETP.NE.AND P5, PT, R142, RZ, PT ;  /* 0x000000ff8e00720c */ /* 0x000fe20003fa5270 */
[----:B------:R-:W-:Y:S01]  /*13b60*/  FFMA.FTZ R37, R37, R204, 1.1641532182693481445e-10 ;  /* 0x2f00000025257423 */ /* 0x000fe200000100cc */
[----:B------:R-:W-:Y:S01]  /*13b70*/  FSEL R52, R52, RZ, P1 ;  /* 0x000000ff34347208 */ /* 0x000fe20000800000 */
[-C--:B------:R-:W-:Y:S01]  /*13b80*/  FMUL.FTZ R45, R45, R200.reuse ;  /* 0x000000c82d2d7220 */ /* 0x080fe20000410000 */
[----:B------:R-:W-:Y:S01]  /*13b90*/  ISETP.NE.AND P1, PT, R36, RZ, PT ;  /* 0x000000ff2400720c */ /* 0x000fe20003f25270 */
[-C--:B------:R-:W-:Y:S01]  /*13ba0*/  FMUL.FTZ R205, R205, R200.reuse ;  /* 0x000000c8cdcd7220 */ /* 0x080fe20000410000 */
[----:B------:R-:W-:Y:S01]  /*13bb0*/  P2R R40, PR, RZ, 0x1 ;  /* 0x00000001ff287803 */ /* 0x000fe20000000000 */
[-C--:B------:R-:W-:Y:S01]  /*13bc0*/  FMUL.FTZ R203, R203, R200.reuse ;  /* 0x000000c8cbcb7220 */ /* 0x080fe20000410000 */
[-C--:B------:R-:W-:Y:S01]  /*13bd0*/  FMUL.FTZ R55, R55, R200.reuse ;  /* 0x000000c837377220 */ /* 0x080fe20000410000 */
[-C--:B------:R-:W-:Y:S01]  /*13be0*/  FMUL.FTZ R53, R53, R200.reuse ;  /* 0x000000c835357220 */ /* 0x080fe20000410000 */
[----:B------:R-:W-:Y:S01]  /*13bf0*/  FMUL.FTZ R39, R39, R200 ;  /* 0x000000c827277220 */ /* 0x000fe20000410000 */
[----:B------:R-:W-:-:S02]  /*13c00*/  FSEL R54, R51, RZ, P5 ;  /* 0x000000ff33367208 */ /* 0x000fc40002800000 */
[----:B------:R-:W-:Y:S02]  /*13c10*/  ISETP.NE.AND P0, PT, R46, RZ, PT ;  /* 0x000000ff2e00720c */ /* 0x000fe40003f05270 */
[----:B------:R-:W-:Y:S02]  /*13c20*/  ISETP.NE.AND P6, PT, R143, RZ, PT ;  /* 0x000000ff8f00720c */ /* 0x000fe40003fc5270 */
[----:B------:R-:W-:Y:S01]  /*13c30*/  FSETP.GTU.FTZ.AND P5, PT, R37, R202, PT ;  /* 0x000000ca2500720b */ /* 0x000fe20003fbc000 */
[----:B------:R-:W-:Y:S01]  /*13c40*/  @P1 FADD.FTZ R52, R68, R52 ;  /* 0x0000003444341221 */ /* 0x000fe20000010000 */
[----:B------:R-:W-:Y:S01]  /*13c50*/  FSEL R50, R45, RZ, P4 ;  /* 0x000000ff2d327208 */ /* 0x000fe20002000000 */
[----:B------:R-:W-:Y:S01]  /*13c60*/  @P1 FADD.FTZ R54, R70, R54 ;  /* 0x0000003646361221 */ /* 0x000fe20000010000 */
[----:B------:R-:W-:Y:S02]  /*13c70*/  FSEL R49, R205, RZ, P3 ;  /* 0x000000ffcd317208 */ /* 0x000fe40001800000 */
        /* <DEDUP_REMOVED lines=8> */
[----:B------:R-:W-:Y:S01]  /*13d00*/  ISETP.NE.AND P0, PT, R40, RZ, PT ;  /* 0x000000ff2800720c */ /* 0x000fe20003f05270 */
[----:B------:R-:W-:Y:S01]  /*13d10*/  @P1 FADD.FTZ R55, R71, R55 ;  /* 0x0000003747371221 */ /* 0x000fe20000010000 */
[----:B------:R-:W-:Y:S01]  /*13d20*/  PLOP3.LUT P5, PT, P5, PT, PT, 0x8, 0x80 ;  /* 0x000000000080781c */ /* 0x000fe20002fae170 */
[----:B------:R-:W-:-:S12]  /*13d30*/  @P1 FADD.FTZ R51, R67, R51 ;  /* 0x0000003343331221 */ /* 0x000fd80000010000 */
.L_x_7634:
[----:B------:R-:W-:Y:S01]  /*13d40*/  SEL R40, RZ, 0x1000000, !P5 ;  /* 0x01000000ff287807 */ /* 0x000fe20006800000 */
[----:B------:R-:W0:Y:S01]  /*13d50*/  @P1 LDC.64 R44, c[0x0][0x3a0] ;  /* 0x0000e800ff2c1b82 */ /* 0x000e220000000a00 */
[----:B------:R-:W-:Y:S02]  /*13d60*/  SEL R39, RZ, 0x10000, !P4 ;  /* 0x00010000ff277807 */ /* 0x000fe40006000000 */
[----:B------:R-:W-:Y:S02]  /*13d70*/  SEL R42, RZ, 0x100, !P3 ;  /* 0x00000100ff2a7807 */ /* 0x000fe40005800000 */
[----:B------:R-:W-:Y:S02]  /*13d80*/  ISETP.NE.AND P5, PT, R46, RZ, PT ;  /* 0x000000ff2e00720c */ /* 0x000fe40003fa5270 */
[----:B------:R-:W-:Y:S02]  /*13d90*/  ISETP.NE.AND P4, PT, R142, RZ, PT ;  /* 0x000000ff8e00720c */ /* 0x000fe40003f85270 */
[----:B------:R-:W-:-:S02]  /*13da0*/  ISETP.NE.AND P3, PT, R143, RZ, PT ;  /* 0x000000ff8f00720c */ /* 0x000fc40003f65270 */
[----:B------:R-:W-:Y:S02]  /*13db0*/  ISETP.NE.AND P6, PT, R47, RZ, PT ;  /* 0x000000ff2f00720c */ /* 0x000fe40003fc5270 */
[----:B------:R-:W-:Y:S01]  /*13dc0*/  SEL R38, RZ, 0x1000000, !P3 ;  /* 0x01000000ff267807 */ /* 0x000fe20005800000 */
[----:B------:R-:W1:Y:S01]  /*13dd0*/  @P0 LDC.64 R46, c[0x0][0x398] ;  /* 0x0000e600ff2e0b82 */ /* 0x000e620000000a00 */
[----:B------:R-:W-:Y:S02]  /*13de0*/  SEL R37, RZ, 0x10000, !P4 ;  /* 0x00010000ff257807 */ /* 0x000fe40006000000 */
[----:B------:R-:W-:Y:S02]  /*13df0*/  SEL R36, RZ, 0x100, !P5 ;  /* 0x00000100ff247807 */ /* 0x000fe40006800000 */
[----:B------:R-:W-:Y:S01]  /*13e00*/  LOP3.LUT R42, R42, R40, R39, 0xfe, !PT ;  /* 0x000000282a2a7212 */ /* 0x000fe200078efe27 */
[----:B------:R-:W-:Y:S01]  /*13e10*/  IMAD.WIDE.U32 R40, R201, 0x20, R174 ;  /* 0x00000020c9287825 */ /* 0x000fe200078e00ae */
[----:B------:R-:W-:-:S02]  /*13e20*/  LOP3.LUT R36, R36, R38, R37, 0xfe, !PT ;  /* 0x0000002624247212 */ /* 0x000fc400078efe25 */
[----:B------:R-:W-:Y:S02]  /*13e30*/  SEL R39, RZ, 0x1, !P6 ;  /* 0x00000001ff277807 */ /* 0x000fe40007000000 */
[----:B------:R-:W-:Y:S01]  /*13e40*/  SEL R37, RZ, 0x1, !P2 ;  /* 0x00000001ff257807 */ /* 0x000fe20005000000 */
[----:B------:R2:W-:Y:S01]  /*13e50*/  STG.E.128 desc[UR6][R40.64], R52 ;  /* 0x0000003428007986 */ /* 0x0005e2000c101d06 */
[----:B------:R-:W-:Y:S01]  /*13e60*/  LOP3.LUT R36, R36, R39, RZ, 0xfc, !PT ;  /* 0x0000002724247212 */ /* 0x000fe200078efcff */
[----:B------:R-:W-:Y:S01]  /*13e70*/  IMAD.WIDE.U32 R38, R201, 0x8, R176 ;  /* 0x00000008c9267825 */ /* 0x000fe200078e00b0 */
[----:B------:R-:W-:Y:S01]  /*13e80*/  LOP3.LUT R37, R42, R37, RZ, 0xfc, !PT ;  /* 0x000000252a257212 */ /* 0x000fe200078efcff */
[----:B------:R2:W-:Y:S01]  /*13e90*/  STG.E.128 desc[UR6][R40.64+0x10], R48 ;  /* 0x0000103028007986 */ /* 0x0005e2000c101d06 */
[----:B------:R-:W-:-:S03]  /*13ea0*/  IADD3 R203, PT, PT, R199, 0x40, RZ ;  /* 0x00000040c7cb7810 */ /* 0x000fc60007ffe0ff */
[----:B------:R2:W-:Y:S02]  /*13eb0*/  STG.E.64 desc[UR6][R38.64], R36 ;  /* 0x0000002426007986 */ /* 0x0005e4000c101b06 */
[----:B------:R-:W-:-:S04]  /*13ec0*/  IMAD.WIDE.U32 R142, R203, 0x10, R140 ;  /* 0x00000010cb8e7825 */ /* 0x000fc800078e008c */
[----:B-1----:R-:W-:-:S04]  /*13ed0*/  @P0 IMAD.WIDE.U32 R46, R203, 0x10, R46 ;  /* 0x00000010cb2e0825 */ /* 0x002fc800078e002e */
        /* <DEDUP_REMOVED lines=22> */
.L_x_7675:
[----:B------:R1:W5:Y:S04]  /*14040*/  @P0 LDG.E.128 R72, desc[UR6][R46.64] ;  /* 0x000000062e480981 */ /* 0x000368000c1e1d00 */
        /* <DEDUP_REMOVED lines=20> */
.L_x_7679:
[----:B------:R-:W-:Y:S01]  /*14190*/  VIADD R4, R4, 0x1 ;  /* 0x0000000104047836 */ /* 0x000fe20000000000 */
[----:B------:R-:W-:Y:S03]  /*141a0*/  BSSY.RECONVERGENT B1, `(.L_x_7680) ;  /* 0x000000c000017945 */ /* 0x000fe60003800200 */
[C---:B-1----:R-:W-:Y:S01]  /*141b0*/  IMAD.WIDE.U32 R46, R4.reuse, -0x2daee0ad, RZ ;  /* 0xd2511f53042e7825 */ /* 0x042fe200078e00ff */
        /* <DEDUP_REMOVED lines=10> */
.L_x_7681:
[----:B------:R-:W-:Y:S05]  /*14260*/  BSYNC.RECONVERGENT B1 ;  /* 0x0000000000017941 */ /* 0x000fea0003800200 */
.L_x_7680:
        /* <DEDUP_REMOVED lines=49> */
[----:B------:R-:W-:Y:S02]  /*14580*/  LOP3.LUT R45, R45, R44, R197, 0x96, !PT ;  /* 0x0000002c2d2d7212 */ /* 0x000fe400078e96c5 */
[----:B------:R-:W-:Y:S01]  /*14590*/  LOP3.LUT R206, R41, R40, R43, 0x96, !PT ;  /* 0x0000002829ce7212 */ /* 0x000fe200078e962b */
[----:B------:R-:W-:Y:S02]  /*145a0*/  VIADD R43, R156, 0x8ff34781 ;  /* 0x8ff347819c2b7836 */ /* 0x000fe40000000000 */
[----:B------:R-:W-:-:S04]  /*145b0*/  IMAD.WIDE.U32 R40, R45, -0x326172a9, RZ ;  /* 0xcd9e8d572d287825 */ /* 0x000fc800078e00ff */
[----:B------:R-:W-:Y:S01]  /*145c0*/  IMAD.WIDE.U32 R206, R206, -0x2daee0ad, RZ ;  /* 0xd2511f53cece7825 */ /* 0x000fe200078e00ff */
[----:B------:R-:W-:Y:S02]  /*145d0*/  LOP3.LUT R2, R43, R42, R41, 0x96, !PT ;  /* 0x0000002a2b027212 */ /* 0x000fe400078e9629 */
[----:B------:R-:W-:Y:S01]  /*145e0*/  MOV R0, R40 ;  /* 0x0000002800007202 */ /* 0x000fe20000000f00 */
[----:B------:R-:W-:Y:S02]  /*145f0*/  VIADD R45, R157, 0x96a522ad ;  /* 0x96a522ad9d2d7836 */ /* 0x000fe40000000000 */
[----:B------:R-:W-:Y:S02]  /*14600*/  IMAD.MOV.U32 R40, RZ, RZ, R198 ;  /* 0x000000ffff287224 */ /* 0x000fe400078e00c6 */
[----:B------:R-:W-:Y:S01]  /*14610*/  IMAD.MOV.U32 R42, RZ, RZ, RZ ;  /* 0x000000ffff2a7224 */ /* 0x000fe200078e00ff */
[----:B------:R-:W-:-:S07]  /*14620*/  LOP3.LUT R196, R45, R196, R207, 0x96, !PT ;  /* 0x000000c42dc47212 */ /* 0x000fce00078e96cf */
.L_x_7678:
[----:B------:R-:W-:Y:S05]  /*14630*/  BSYNC.RECONVERGENT B0 ;  /* 0x0000000000007941 */ /* 0x000fea0003800200 */
.L_x_7677:
[----:B------:R-:W-:Y:S01]  /*14640*/  ISETP.NE.AND P2, PT, R42, 0x1, PT ;  /* 0x000000012a00780c */ /* 0x000fe20003f45270 */
[----:B------:R-:W-:Y:S01]  /*14650*/  BSSY.RECONVERGENT B0, `(.L_x_7682) ;  /* 0x000005e000007945 */ /* 0x000fe20003800200 */
[----:B------:R-:W-:Y:S01]  /*14660*/  I2FP.F32.U32 R41, R40 ;  /* 0x0000002800297245 */ /* 0x000fe20000201000 */
[----:B------:R-:W-:Y:S01]  /*14670*/  IMAD.MOV.U32 R40, RZ, RZ, 0x2 ;  /* 0x00000002ff287424 */ /* 0x000fe200078e00ff */
[C---:B-1---5:R-:W-:Y:S02]  /*14680*/  SHF.L.U32 R143, R36.reuse, 0x10, RZ ;  /* 0x00000010248f7819 */ /* 0x062fe400000006ff */
[----:B------:R-:W-:Y:S01]  /*14690*/  PRMT R36, R36, 0x7632, R36 ;  /* 0x0000763224247816 */ /* 0x000fe20000000024 */
[----:B------:R-:W-:Y:S02]  /*146a0*/  FFMA.FTZ R41, R41, R204, 1.1641532182693481445e-10 ;  /* 0x2f00000029297423 */ /* 0x000fe400000100cc */
[----:B------:R-:W-:-:S03]  /*146b0*/  FMUL.FTZ R143, R143, R200 ;  /* 0x000000c88f8f7220 */ /* 0x000fc60000410000 */
        /* <DEDUP_REMOVED lines=12> */
.L_x_7684:
        /* <DEDUP_REMOVED lines=13> */
.L_x_7686:
[----:B------:R-:W-:Y:S05]  /*14850*/  BSYNC.RECONVERGENT B1 ;  /* 0x0000000000017941 */ /* 0x000fea0003800200 */
.L_x_7685:
        /* <DEDUP_REMOVED lines=43> */
[----:B------:R-:W-:Y:S02]  /*14b10*/  LOP3.LUT R45, R45, R44, R41, 0x96, !PT ;  /* 0x0000002c2d2d7212 */ /* 0x000fe400078e9629 */
[----:B------:R-:W-:Y:S01]  /*14b20*/  LOP3.LUT R47, R47, R46, R43, 0x96, !PT ;  /* 0x0000002e2f2f7212 */ /* 0x000fe200078e962b */
[----:B------:R-:W-:Y:S01]  /*14b30*/  VIADD R43, R157, 0xdb3d7428 ;  /* 0xdb3d74289d2b7836 */ /* 0x000fe20000000000 */
[----:B------:R-:W-:Y:S01]  /*14b40*/  IADD3 R41, PT, PT, R156, -0xe443238, RZ ;  /* 0xf1bbcdc89c297810 */ /* 0x000fe20007ffe0ff */
[----:B------:R-:W-:-:S04]  /*14b50*/  IMAD.WIDE.U32 R196, R45, -0x2daee0ad, RZ ;  /* 0xd2511f532dc47825 */ /* 0x000fc800078e00ff */
        /* <DEDUP_REMOVED lines=10> */
[----:B------:R-:W-:Y:S02]  /*14c00*/  IMAD.MOV.U32 R206, RZ, RZ, R40 ;  /* 0x000000ffffce7224 */ /* 0x000fe400078e0028 */
[----:B------:R-:W-:Y:S01]  /*14c10*/  HFMA2 R40, -RZ, RZ, 0, 0 ;  /* 0x00000000ff287431 */ /* 0x000fe200000001ff */
[----:B------:R-:W-:-:S07]  /*14c20*/  LOP3.LUT R2, R45, R44, R43, 0x96, !PT ;  /* 0x0000002c2d027212 */ /* 0x000fce00078e962b */
.L_x_7683:
[----:B------:R-:W-:Y:S05]  /*14c30*/  BSYNC.RECONVERGENT B0 ;  /* 0x0000000000007941 */ /* 0x000fea0003800200 */
.L_x_7682:
        /* <DEDUP_REMOVED lines=10> */
[----:B------:R-:W-:Y:S02]  /*14ce0*/  SEL R186, RZ, 0x1, P2 ;  /* 0x00000001ffba7807 */ /* 0x000fe40001000000 */
[----:B------:R-:W-:Y:S01]  /*14cf0*/  MOV R43, 0x2 ;  /* 0x00000002002b7802 */ /* 0x000fe20000000f00 */
        /* <DEDUP_REMOVED lines=11> */
.L_x_7689:
        /* <DEDUP_REMOVED lines=13> */
.L_x_7691:
[----:B------:R-:W-:Y:S05]  /*14e80*/  BSYNC.RECONVERGENT B1 ;  /* 0x0000000000017941 */ /* 0x000fea0003800200 */
.L_x_7690:
        /* <DEDUP_REMOVED lines=55> */
[----:B------:R-:W-:-:S03]  /*15200*/  LOP3.LUT R2, R45, R46, R43, 0x96, !PT ;  /* 0x0000002e2d027212 */ /* 0x000fc600078e962b */
[----:B------:R-:W-:Y:S02]  /*15210*/  HFMA2 R43, -RZ, RZ, 0, 0 ;  /* 0x00000000ff2b7431 */ /* 0x000fe400000001ff */
[----:B------:R-:W-:Y:S01]  /*15220*/  IMAD.MOV.U32 R0, RZ, RZ, R42 ;  /* 0x000000ffff007224 */ /* 0x000fe200078e002a */
[----:B------:R-:W-:Y:S02]  /*15230*/  LOP3.LUT R196, R47, R196, R41, 0x96, !PT ;  /* 0x000000c42fc47212 */ /* 0x000fe400078e9629 */
[----:B------:R-:W-:Y:S01]  /*15240*/  MOV R41, R206 ;  /* 0x000000ce00297202 */ /* 0x000fe20000000f00 */
[----:B------:R-:W-:-:S07]  /*15250*/  IMAD.MOV.U32 R206, RZ, RZ, R40 ;  /* 0x000000ffffce7224 */ /* 0x000fce00078e0028 */
.L_x_7688:
[----:B------:R-:W-:Y:S05]  /*15260*/  BSYNC.RECONVERGENT B0 ;  /* 0x0000000000007941 */ /* 0x000fea0003800200 */
.L_x_7687:
[----:B------:R-:W-:Y:S01]  /*15270*/  I2FP.F32.U32 R41, R41 ;  /* 0x0000002900297245 */ /* 0x000fe20000201000 */
[----:B------:R-:W-:Y:S01]  /*15280*/  BSSY.RECONVERGENT B0, `(.L_x_7692) ;  /* 0x000005d000007945 */ /* 0x000fe20003800200 */
[----:B------:R-:W-:Y:S01]  /*15290*/  ISETP.NE.AND P2, PT, R43, 0x1, PT ;  /* 0x000000012b00780c */ /* 0x000fe20003f45270 */
[----:B------:R-:W-:Y:S01]  /*152a0*/  IMAD.MOV.U32 R42, RZ, RZ, R0 ;  /* 0x000000ffff2a7224 */ /* 0x000fe200078e0000 */
[----:B------:R-:W-:Y:S01]  /*152b0*/  MOV R46, 0x2 ;  /* 0x00000002002e7802 */ /* 0x000fe20000000f00 */
        /* <DEDUP_REMOVED lines=14> */
.L_x_7694:
        /* <DEDUP_REMOVED lines=13> */
.L_x_7696:
[----:B------:R-:W-:Y:S05]  /*15470*/  BSYNC.RECONVERGENT B1 ;  /* 0x0000000000017941 */ /* 0x000fea0003800200 */
.L_x_7695:
        /* <DEDUP_REMOVED lines=58> */
[----:B------:R-:W-:Y:S01]  /*15820*/  MOV R42, R206 ;  /* 0x000000ce002a7202 */ /* 0x000fe20000000f00 */
[----:B------:R-:W-:Y:S01]  /*15830*/  IMAD.MOV.U32 R206, RZ, RZ, R40 ;  /* 0x000000ffffce7224 */ /* 0x000fe200078e0028 */
[----:B------:R-:W-:-:S07]  /*15840*/  LOP3.LUT R196, R47, R196, R41, 0x96, !PT ;  /* 0x000000c42fc47212 */ /* 0x000fce00078e9629 */
.L_x_7693:
[----:B------:R-:W-:Y:S05]  /*15850*/  BSYNC.RECONVERGENT B0 ;  /* 0x0000000000007941 */ /* 0x000fea0003800200 */
.L_x_7692:
[----:B------:R-:W-:Y:S01]  /*15860*/  I2FP.F32.U32 R41, R42 ;  /* 0x0000002a00297245 */ /* 0x000fe20000201000 */
[----:B------:R-:W-:Y:S01]  /*15870*/  BSSY.RECONVERGENT B0, `(.L_x_7697) ;  /* 0x0000062000007945 */ /* 0x000fe20003800200 */
[----:B------:R-:W-:Y:S02]  /*15880*/  PRMT R40, R72, 0x7632, R40 ;  /* 0x0000763248287816 */ /* 0x000fe40000000028 */
[----:B------:R-:W-:Y:S01]  /*15890*/  ISETP.NE.AND P3, PT, R46, 0x1, PT ;  /* 0x000000012e00780c */ /* 0x000fe20003f65270 */
[----:B------:R-:W-:Y:S01]  /*158a0*/  FFMA.FTZ R41, R41, R204, 1.1641532182693481445e-10 ;  /* 0x2f00000029297423 */ /* 0x000fe200000100cc */
[----:B------:R-:W-:Y:S01]  /*158b0*/  FSEL R36, R36, RZ, P4 ;  /* 0x000000ff24247208 */ /* 0x000fe20002000000 */
[----:B------:R-:W-:Y:S01]  /*158c0*/  IMAD.U32 R43, R40, 0x10000, RZ ;  /* 0x00010000282b7824 */ /* 0x000fe200078e00ff */
[----:B------:R-:W-:Y:S02]  /*158d0*/  MOV R40, 0x2 ;  /* 0x0000000200287802 */ /* 0x000fe40000000f00 */
        /* <DEDUP_REMOVED lines=16> */
.L_x_7699:
        /* <DEDUP_REMOVED lines=13> */
.L_x_7701:
[----:B------:R-:W-:Y:S05]  /*15ab0*/  BSYNC.RECONVERGENT B1 ;  /* 0x0000000000017941 */ /* 0x000fea0003800200 */
.L_x_7700:
        /* <DEDUP_REMOVED lines=8> */
[----:B------:R-:W-:Y:S02]  /*15b40*/  LOP3.LUT R47, R47, R46, R41, 0x96, !PT ;  /* 0x0000002e2f2f7212 */ /* 0x000fe400078e9629 */
[----:B------:R-:W-:Y:S01]  /*15b50*/  LOP3.LUT R46, R189, R190, R43, 0x96, !PT ;  /* 0x000000bebd2e7212 */ /* 0x000fe200078e962b */
[----:B------:R-:W-:Y:S01]  /*15b60*/  VIADD R43, R157, 0x76cf5d0a ;  /* 0x76cf5d0a9d2b7836 */ /* 0x000fe20000000000 */
[----:B------:R-:W-:Y:S01]  /*15b70*/  IADD3 R41, PT, PT, R156, 0x3c6ef372, RZ ;  /* 0x3c6ef3729c297810 */ /* 0x000fe20007ffe0ff */
[----:B------:R-:W-:Y:S01]  /*15b80*/  IMAD.WIDE.U32 R190, R47, -0x2daee0ad, RZ ;  /* 0xd2511f532fbe7825 */ /* 0x000fe200078e00ff */
[----:B------:R-:W-:-:S03]  /*15b90*/  IADD3 R189, PT, PT, R157, 0x32370b8f, RZ ;  /* 0x32370b8f9dbd7810 */ /* 0x000fc60007ffe0ff */
[----:B------:R-:W-:Y:S01]  /*15ba0*/  IMAD.WIDE.U32 R46, R46, -0x326172a9, RZ ;  /* 0xcd9e8d572e2e7825 */ /* 0x000fe200078e00ff */
[----:B------:R-:W-:-:S04]  /*15bb0*/  LOP3.LUT R43, R43, R42, R191, 0x96, !PT ;  /* 0x0000002a2b2b7212 */ /* 0x000fc800078e96bf */
        /* <DEDUP_REMOVED lines=8> */
[----:B------:R-:W-:Y:S01]  /*15c40*/  IMAD.WIDE.U32 R190, R47, -0x2daee0ad, RZ ;  /* 0xd2511f532fbe7825 */ /* 0x000fe200078e00ff */
[----:B------:R-:W-:-:S03]  /*15c50*/  IADD3 R189, PT, PT, R157, -0x56f99767, RZ ;  /* 0xa90668999dbd7810 */ /* 0x000fc60007ffe0ff */
        /* <DEDUP_REMOVED lines=23> */
[----:B------:R-:W-:-:S03]  /*15dd0*/  IADD3 R189, PT, PT, R157, -0x695add53, RZ ;  /* 0x96a522ad9dbd7810 */ /* 0x000fc60007ffe0ff */
[----:B------:R-:W-:Y:S01]  /*15de0*/  IMAD.WIDE.U32 R46, R46, -0x326172a9, RZ ;  /* 0xcd9e8d572e2e7825 */ /* 0x000fe200078e00ff */
[----:B------:R-:W-:-:S04]  /*15df0*/  LOP3.LUT R43, R43, R42, R197, 0x96, !PT ;  /* 0x0000002a2b2b7212 */ /* 0x000fc800078e96c5 */
[----:B------:R-:W-:Y:S01]  /*15e00*/  LOP3.LUT R41, R41, R40, R47, 0x96, !PT ;  /* 0x0000002829297212 */ /* 0x000fe200078e962f */
[----:B------:R-:W-:-:S04]  /*15e10*/  IMAD.WIDE.U32 R42, R43, -0x326172a9, RZ ;  /* 0xcd9e8d572b2a7825 */ /* 0x000fc800078e00ff */
[----:B------:R-:W-:-:S04]  /*15e20*/  IMAD.WIDE.U32 R40, R41, -0x2daee0ad, RZ ;  /* 0xd2511f5329287825 */ /* 0x000fc800078e00ff */
[----:B------:R-:W-:Y:S01]  /*15e30*/  VIADD R47, R156, 0x8ff34781 ;  /* 0x8ff347819c2f7836 */ /* 0x000fe20000000000 */
[----:B------:R-:W-:Y:S01]  /*15e40*/  LOP3.LUT R196, R189, R196, R41, 0x96, !PT ;  /* 0x000000c4bdc47212 */ /* 0x000fe200078e9629 */
[----:B------:R-:W-:Y:S02]  /*15e50*/  IMAD.MOV.U32 R206, RZ, RZ, R40 ;  /* 0x000000ffffce7224 */ /* 0x000fe400078e0028 */
[----:B------:R-:W-:Y:S02]  /*15e60*/  HFMA2 R40, -RZ, RZ, 0, 0 ;  /* 0x00000000ff287431 */ /* 0x000fe400000001ff */
[----:B------:R-:W-:Y:S01]  /*15e70*/  IMAD.MOV.U32 R0, RZ, RZ, R42 ;  /* 0x000000ffff007224 */ /* 0x000fe200078e002a */
[----:B------:R-:W-:-:S07]  /*15e80*/  LOP3.LUT R2, R47, R46, R43, 0x96, !PT ;  /* 0x0000002e2f027212 */ /* 0x000fce00078e962b */
.L_x_7698:
[----:B------:R-:W-:Y:S05]  /*15e90*/  BSYNC.RECONVERGENT B0 ;  /* 0x0000000000007941 */ /* 0x000fea0003800200 */
.L_x_7697:
[----:B------:R-:W-:Y:S01]  /*15ea0*/  ISETP.NE.AND P2, PT, R40, 0x1, PT ;  /* 0x000000012800780c */ /* 0x000fe20003f45270 */
[C---:B------:R-:W-:Y:S01]  /*15eb0*/  IMAD.U32 R189, R37.reuse, 0x10000, RZ ;  /* 0x0001000025bd7824 */ /* 0x040fe200078e00ff */
[----:B------:R-:W-:Y:S01]  /*15ec0*/  I2FP.F32.U32 R41, R36 ;  /* 0x0000002400297245 */ /* 0x000fe20000201000 */
[----:B------:R-:W-:Y:S01]  /*15ed0*/  BSSY.RECONVERGENT B0, `(.L_x_7702) ;  /* 0x000005c000007945 */ /* 0x000fe20003800200 */
[----:B------:R-:W-:Y:S01]  /*15ee0*/  PRMT R192, R37, 0x7632, R192 ;  /* 0x0000763225c07816 */ /* 0x000fe200000000c0 */
[----:B------:R-:W-:Y:S01]  /*15ef0*/  IMAD.MOV.U32 R37, RZ, RZ, R0 ;  /* 0x000000ffff257224 */ /* 0x000fe200078e0000 */
[----:B------:R-:W-:Y:S01]  /*15f00*/  MOV R36, 0x2 ;  /* 0x0000000200247802 */ /* 0x000fe20000000f00 */
        /* <DEDUP_REMOVED lines=13> */
.L_x_7704:
        /* <DEDUP_REMOVED lines=13> */
.L_x_7706:
[----:B------:R-:W-:Y:S05]  /*160b0*/  BSYNC.RECONVERGENT B1 ;  /* 0x0000000000017941 */ /* 0x000fea0003800200 */
.L_x_7705:
        /* <DEDUP_REMOVED lines=61> */
.L_x_7703:
[----:B------:R-:W-:Y:S05]  /*16490*/  BSYNC.RECONVERGENT B0 ;  /* 0x0000000000007941 */ /* 0x000fea0003800200 */
.L_x_7702:
[----:B------:R-:W-:Y:S01]  /*164a0*/  I2FP.F32.U32 R37, R37 ;  /* 0x0000002500257245 */ /* 0x000fe20000201000 */
[----:B------:R-:W-:Y:S01]  /*164b0*/  IMAD.U32 R41, R73, 0x10000, RZ ;  /* 0x0001000049297824 */ /* 0x000fe200078e00ff */
[----:B------:R-:W-:Y:S01]  /*164c0*/  ISETP.NE.AND P3, PT, R36, 0x1, PT ;  /* 0x000000012400780c */ /* 0x000fe20003f65270 */
[----:B------:R-:W-:Y:S01]  /*164d0*/  BSSY.RECONVERGENT B0, `(.L_x_7707) ;  /* 0x000005f000007945 */ /* 0x000fe20003800200 */
[----:B------:R-:W-:Y:S01]  /*164e0*/  MOV R40, 0x2 ;  /* 0x0000000200287802 */ /* 0x000fe20000000f00 */
        /* <DEDUP_REMOVED lines=18> */
.L_x_7709:
        /* <DEDUP_REMOVED lines=13> */
.L_x_7711:
[----:B------:R-:W-:Y:S05]  /*166e0*/  BSYNC.RECONVERGENT B1 ;  /* 0x0000000000017941 */ /* 0x000fea0003800200 */
.L_x_7710:
        /* <DEDUP_REMOVED lines=57> */
[----:B------:R-:W-:Y:S01]  /*16a80*/  HFMA2 R40, -RZ, RZ, 0, 0 ;  /* 0x00000000ff287431 */ /* 0x000fe200000001ff */
[----:B------:R-:W-:Y:S01]  /*16a90*/  MOV R37, R206 ;  /* 0x000000ce00257202 */ /* 0x000fe20000000f00 */
[----:B------:R-:W-:Y:S01]  /*16aa0*/  IMAD.MOV.U32 R206, RZ, RZ, R36 ;  /* 0x000000ffffce7224 */ /* 0x000fe200078e0024 */
[----:B------:R-:W-:-:S07]  /*16ab0*/  LOP3.LUT R2, R43, R42, R41, 0x96, !PT ;  /* 0x0000002a2b027212 */ /* 0x000fce00078e9629 */
.L_x_7708:
[----:B------:R-:W-:Y:S05]  /*16ac0*/  BSYNC.RECONVERGENT B0 ;  /* 0x0000000000007941 */ /* 0x000fea0003800200 */
.L_x_7707:
[----:B------:R-:W-:Y:S01]  /*16ad0*/  ISETP.NE.AND P2, PT, R40, 0x1, PT ;  /* 0x000000012800780c */ /* 0x000fe20003f45270 */
[----:B------:R-:W-:Y:S01]  /*16ae0*/  IMAD.U32 R47, R192, 0x10000, RZ ;  /* 0x00010000c02f7824 */ /* 0x000fe200078e00ff */
[----:B------:R-:W-:Y:S01]  /*16af0*/  I2FP.F32.U32 R37, R37 ;  /* 0x0000002500257245 */ /* 0x000fe20000201000 */
[----:B------:R-:W-:Y:S01]  /*16b00*/  BSSY.RECONVERGENT B0, `(.L_x_7712) ;  /* 0x000005b000007945 */ /* 0x000fe20003800200 */
[----:B------:R-:W-:Y:S01]  /*16b10*/  MOV R42, 0x2 ;  /* 0x00000002002a7802 */ /* 0x000fe20000000f00 */
[----:B------:R-:W-:Y:S02]  /*16b20*/  FMUL.FTZ R47, R47, R200 ;  /* 0x000000c82f2f7220 */ /* 0x000fe40000410000 */
        /* <DEDUP_REMOVED lines=13> */
.L_x_7714:
        /* <DEDUP_REMOVED lines=13> */
.L_x_7716:
[----:B------:R-:W-:Y:S05]  /*16cd0*/  BSYNC.RECONVERGENT B1 ;  /* 0x0000000000017941 */ /* 0x000fea0003800200 */
.L_x_7715:
        /* <DEDUP_REMOVED lines=56> */
[----:B------:R-:W-:Y:S01]  /*17060*/  HFMA2 R42, -RZ, RZ, 0, 0 ;  /* 0x00000000ff2a7431 */ /* 0x000fe200000001ff */
[----:B------:R-:W-:Y:S01]  /*17070*/  LOP3.LUT R196, R191, R196, R37, 0x96, !PT ;  /* 0x000000c4bfc47212 */ /* 0x000fe200078e9625 */
[----:B------:R-:W-:Y:S01]  /*17080*/  IMAD.MOV.U32 R0, RZ, RZ, R40 ;  /* 0x000000ffff007224 */ /* 0x000fe200078e0028 */
[----:B------:R-:W-:Y:S01]  /*17090*/  MOV R37, R206 ;  /* 0x000000ce00257202 */ /* 0x000fe20000000f00 */
[----:B------:R-:W-:-:S07]  /*170a0*/  IMAD.MOV.U32 R206, RZ, RZ, R36 ;  /* 0x000000ffffce7224 */ /* 0x000fce00078e0024 */
.L_x_7713:
[----:B------:R-:W-:Y:S05]  /*170b0*/  BSYNC.RECONVERGENT B0 ;  /* 0x0000000000007941 */ /* 0x000fea0003800200 */
.L_x_7712:
[----:B------:R-:W-:Y:S01]  /*170c0*/  I2FP.F32.U32 R37, R37 ;  /* 0x0000002500257245 */ /* 0x000fe20000201000 */
[----:B------:R-:W-:Y:S01]  /*170d0*/  BSSY.RECONVERGENT B0, `(.L_x_7717) ;  /* 0x0000062000007945 */ /* 0x000fe20003800200 */
[----:B------:R-:W-:-:S03]  /*170e0*/  PRMT R36, R73, 0x7632, R36 ;  /* 0x0000763249247816 */ /* 0x000fc60000000024 */
[----:B------:R-:W-:Y:S02]  /*170f0*/  FFMA.FTZ R37, R37, R204, 1.1641532182693481445e-10 ;  /* 0x2f00000025257423 */ /* 0x000fe400000100cc */
[----:B------:R-:W-:Y:S01]  /*17100*/  IMAD.U32 R41, R36, 0x10000, RZ ;  /* 0x0001000024297824 */ /* 0x000fe200078e00ff */
[----:B------:R-:W-:Y:S02]  /*17110*/  FSEL R36, R47, RZ, P4 ;  /* 0x000000ff2f247208 */ /* 0x000fe40002000000 */
[----:B------:R-:W-:Y:S01]  /*17120*/  FSETP.GTU.FTZ.AND P2, PT, R37, R202, PT ;  /* 0x000000ca2500720b */ /* 0x000fe20003f5c000 */
[----:B------:R-:W-:Y:S01]  /*17130*/  FMUL.FTZ R41, R41, R200 ;  /* 0x000000c829297220 */ /* 0x000fe20000410000 */
[----:B------:R-:W-:Y:S02]  /*17140*/  IMAD.MOV.U32 R37, RZ, RZ, R0 ;  /* 0x000000ffff257224 */ /* 0x000fe400078e0000 */
[----:B------:R-:W-:Y:S02]  /*17150*/  SEL R190, RZ, 0x1, P2 ;  /* 0x00000001ffbe7807 */ /* 0x000fe40001000000 */
[----:B------:R-:W-:-:S02]  /*17160*/  FSEL R41, R41, RZ, !P2 ;  /* 0x000000ff29297208 */ /* 0x000fc40005000000 */
[----:B------:R-:W-:-:S03]  /*17170*/  ISETP.NE.AND P2, PT, R42, 0x1, PT ;  /* 0x000000012a00780c */ /* 0x000fc60003f45270 */
[----:B------:R-:W-:Y:S01]  /*17180*/  FADD.FTZ R47, R41, R36 ;  /* 0x00000024292f7221 */ /* 0x000fe20000010000 */
[----:B------:R-:W-:-:S03]  /*17190*/  MOV R36, 0x2 ;  /* 0x0000000200247802 */ /* 0x000fc60000000f00 */
[----:B------:R-:W-:-:S06]  /*171a0*/  @P1 FADD.FTZ R47, R71, R47 ;  /* 0x0000002f472f1221 */ /* 0x000fcc0000010000 */
        /* <DEDUP_REMOVED lines=9> */
.L_x_7719:
        /* <DEDUP_REMOVED lines=13> */
.L_x_7721:
[----:B------:R-:W-:Y:S05]  /*17310*/  BSYNC.RECONVERGENT B1 ;  /* 0x0000000000017941 */ /* 0x000fea0003800200 */
.L_x_7720:
        /* <DEDUP_REMOVED lines=61> */
.L_x_7718:
[----:B------:R-:W-:Y:S05]  /*176f0*/  BSYNC.RECONVERGENT B0 ;  /* 0x0000000000007941 */ /* 0x000fea0003800200 */
.L_x_7717:
[----:B------:R-:W-:Y:S01]  /*17700*/  ISETP.NE.AND P3, PT, R36, 0x1, PT ;  /* 0x000000012400780c */ /* 0x000fe20003f65270 */
[C---:B------:R-:W-:Y:S01]  /*17710*/  IMAD.U32 R191, R38.reuse, 0x10000, RZ ;  /* 0x0001000026bf7824 */ /* 0x040fe200078e00ff */
[----:B------:R-:W-:Y:S01]  /*17720*/  I2FP.F32.U32 R37, R37 ;  /* 0x0000002500257245 */ /* 0x000fe20000201000 */
[----:B------:R-:W-:Y:S01]  /*17730*/  BSSY.RECONVERGENT B0, `(.L_x_7722) ;  /* 0x000005b000007945 */ /* 0x000fe20003800200 */
[----:B------:R-:W-:Y:S01]  /*17740*/  PRMT R38, R38, 0x7632, R38 ;  /* 0x0000763226267816 */ /* 0x000fe20000000026 */
[----:B------:R-:W-:Y:S01]  /*17750*/  FMUL.FTZ R191, R191, R200 ;  /* 0x000000c8bfbf7220 */ /* 0x000fe20000410000 */
[----:B------:R-:W-:Y:S01]  /*17760*/  MOV R42, 0x2 ;  /* 0x00000002002a7802 */ /* 0x000fe20000000f00 */
[----:B------:R-:W-:-:S05]  /*17770*/  FFMA.FTZ R37, R37, R204, 1.1641532182693481445e-10 ;  /* 0x2f00000025257423 */ /* 0x000fca00000100cc */
        /* <DEDUP_REMOVED lines=11> */
.L_x_7724:
        /* <DEDUP_REMOVED lines=13> */
.L_x_7726:
[----:B------:R-:W-:Y:S05]  /*17900*/  BSYNC.RECONVERGENT B1 ;  /* 0x0000000000017941 */ /* 0x000fea0003800200 */
.L_x_7725:
        /* <DEDUP_REMOVED lines=61> */
.L_x_7723:
[----:B------:R-:W-:Y:S05]  /*17ce0*/  BSYNC.RECONVERGENT B0 ;  /* 0x0000000000007941 */ /* 0x000fea0003800200 */
.L_x_7722:
[----:B------:R-:W-:Y:S01]  /*17cf0*/  I2FP.F32.U32 R37, R37 ;  /* 0x0000002500257245 */ /* 0x000fe20000201000 */
[----:B------:R-:W-:Y:S01]  /*17d00*/  IMAD.U32 R41, R74, 0x10000, RZ ;  /* 0x000100004a297824 */ /* 0x000fe200078e00ff */
[----:B------:R-:W-:Y:S01]  /*17d10*/  FSEL R191, R191, RZ, P2 ;  /* 0x000000ffbfbf7208 */ /* 0x000fe20001000000 */
[----:B------:R-:W-:Y:S01]  /*17d20*/  BSSY.RECONVERGENT B0, `(.L_x_7727) ;  /* 0x0000060000007945 */ /* 0x000fe20003800200 */
        /* <DEDUP_REMOVED lines=8> */
[--C-:B------:R-:W-:Y:S01]  /*17db0*/  FADD.FTZ R40, R40, R191.reuse ;  /* 0x000000bf28287221 */ /* 0x100fe20000010000 */
[----:B------:R-:W-:-:S03]  /*17dc0*/  PRMT R191, R36, 0x7610, R191 ;  /* 0x0000761024bf7816 */ /* 0x000fc600000000bf */
[----:B------:R-:W-:-:S08]  /*17dd0*/  @P1 FADD.FTZ R40, R64, R40 ;  /* 0x0000002840281221 */ /* 0x000fd00000010000 */
        /* <DEDUP_REMOVED lines=9> */
.L_x_7729:
        /* <DEDUP_REMOVED lines=13> */
.L_x_7731:
[----:B------:R-:W-:Y:S05]  /*17f40*/  BSYNC.RECONVERGENT B1 ;  /* 0x0000000000017941 */ /* 0x000fea0003800200 */
.L_x_7730:
        /* <DEDUP_REMOVED lines=14> */
[----:B------:R-:W-:Y:S02]  /*18030*/  LOP3.LUT R42, R37, R36, R193, 0x96, !PT ;  /* 0x00000024252a7212 */ /* 0x000fe400078e96c1 */
[----:B------:R-:W-:Y:S01]  /*18040*/  IADD3 R193, PT, PT, R157, 0x32370b8f, RZ ;  /* 0x32370b8f9dc17810 */ /* 0x000fe20007ffe0ff */
        /* <DEDUP_REMOVED lines=11> */
[----:B------:R-:W-:Y:S01]  /*18100*/  IADD3 R193, PT, PT, R157, -0x56f99767, RZ ;  /* 0xa90668999dc17810 */ /* 0x000fe20007ffe0ff */
        /* <DEDUP_REMOVED lines=33> */
.L_x_7728:
[----:B------:R-:W-:Y:S05]  /*18320*/  BSYNC.RECONVERGENT B0 ;  /* 0x0000000000007941 */ /* 0x000fea0003800200 */
.L_x_7727:
[----:B------:R-:W-:Y:S01]  /*18330*/  ISETP.NE.AND P4, PT, R43, 0x1, PT ;  /* 0x000000012b00780c */ /* 0x000fe20003f85270 */
[----:B------:R-:W-:Y:S01]  /*18340*/  IMAD.U32 R41, R38, 0x10000, RZ ;  /* 0x0001000026297824 */ /* 0x000fe200078e00ff */
[----:B------:R-:W-:Y:S01]  /*18350*/  I2FP.F32.U32 R37, R37 ;  /* 0x0000002500257245 */ /* 0x000fe20000201000 */
[----:B------:R-:W-:Y:S01]  /*18360*/  BSSY.RECONVERGENT B0, `(.L_x_7732) ;  /* 0x000005a000007945 */ /* 0x000fe20003800200 */
[----:B------:R-:W-:Y:S01]  /*18370*/  MOV R193, 0x2 ;  /* 0x0000000200c17802 */ /* 0x000fe20000000f00 */
        /* <DEDUP_REMOVED lines=13> */
.L_x_7734:
        /* <DEDUP_REMOVED lines=13> */
.L_x_7736:
[----:B------:R-:W-:Y:S05]  /*18520*/  BSYNC.RECONVERGENT B1 ;  /* 0x0000000000017941 */ /* 0x000fea0003800200 */
.L_x_7735:
        /* <DEDUP_REMOVED lines=41> */
[----:B------:R-:W-:-:S04]  /*187c0*/  IMAD.WIDE.U32 R42, R42, -0x2daee0ad, RZ ;  /* 0xd2511f532a2a7825 */ /* 0x000fc800078e00ff */
[----:B------:R-:W-:Y:S01]  /*187d0*/  VIADD R41, R156, 0x5384540f ;  /* 0x5384540f9c297836 */ /* 0x000fe20000000000 */
[----:B------:R-:W-:-:S04]  /*187e0*/  LOP3.LUT R193, R193, R196, R43, 0x96, !PT ;  /* 0x000000c4c1c17212 */ /* 0x000fc800078e962b */
[----:B------:R-:W-:Y:S01]  /*187f0*/  LOP3.LUT R41, R41, R192, R37, 0x96, !PT ;  /* 0x000000c029297212 */ /* 0x000fe200078e9625 */
[----:B------:R-:W-:Y:S01]  /*18800*/  IMAD.WIDE.U32 R192, R193, -0x326172a9, RZ ;  /* 0xcd9e8d57c1c07825 */ /* 0x000fe200078e00ff */
[----:B------:R-:W-:-:S03]  /*18810*/  IADD3 R37, PT, PT, R156, -0xe443238, RZ ;  /* 0xf1bbcdc89c257810 */ /* 0x000fc60007ffe0ff */
[----:B------:R-:W-:Y:S01]  /*18820*/  IMAD.WIDE.U32 R196, R41, -0x2daee0ad, RZ ;  /* 0xd2511f5329c47825 */ /* 0x000fe200078e00ff */
[----:B------:R-:W-:Y:S02]  /*18830*/  LOP3.LUT R37, R37, R36, R193, 0x96, !PT ;  /* 0x0000002425257212 */ /* 0x000fe400078e96c1 */
[C---:B------:R-:W-:Y:S01]  /*18840*/  IADD3 R193, PT, PT, R157.reuse, -0x695add53, RZ ;  /* 0x96a522ad9dc17810 */ /* 0x040fe20007ffe0ff */
[----:B------:R-:W-:Y:S02]  /*18850*/  VIADD R41, R157, 0xdb3d7428 ;  /* 0xdb3d74289d297836 */ /* 0x000fe40000000000 */
[----:B------:R-:W-:-:S03]  /*18860*/  IMAD.WIDE.U32 R36, R37, -0x2daee0ad, RZ ;  /* 0xd2511f5325247825 */ /* 0x000fc600078e00ff */
[----:B------:R-:W-:Y:S01]  /*18870*/  LOP3.LUT R42, R41, R42, R197, 0x96, !PT ;  /* 0x0000002a292a7212 */ /* 0x000fe200078e96c5 */
[----:B------:R-:W-:Y:S01]  /*18880*/  VIADD R41, R156, 0x8ff34781 ;  /* 0x8ff347819c297836 */ /* 0x000fe20000000000 */
[----:B------:R-:W-:Y:S01]  /*18890*/  LOP3.LUT R196, R193, R196, R37, 0x96, !PT ;  /* 0x000000c4c1c47212 */ /* 0x000fe200078e9625 */
[----:B------:R-:W-:Y:S02]  /*188a0*/  HFMA2 R193, -RZ, RZ, 0, 0 ;  /* 0x00000000ffc17431 */ /* 0x000fe400000001ff */
[----:B------:R-:W-:-:S04]  /*188b0*/  IMAD.WIDE.U32 R42, R42, -0x326172a9, RZ ;  /* 0xcd9e8d572a2a7825 */ /* 0x000fc800078e00ff */
[----:B------:R-:W-:Y:S01]  /*188c0*/  IMAD.MOV.U32 R0, RZ, RZ, R42 ;  /* 0x000000ffff007224 */ /* 0x000fe200078e002a */
[----:B------:R-:W-:Y:S01]  /*188d0*/  MOV R42, R206 ;  /* 0x000000ce002a7202 */ /* 0x000fe20000000f00 */
[----:B------:R-:W-:Y:S01]  /*188e0*/  IMAD.MOV.U32 R206, RZ, RZ, R36 ;  /* 0x000000ffffce7224 */ /* 0x000fe200078e0024 */
[----:B------:R-:W-:-:S07]  /*188f0*/  LOP3.LUT R2, R41, R192, R43, 0x96, !PT ;  /* 0x000000c029027212 */ /* 0x000fce00078e962b */
.L_x_7733:
[----:B------:R-:W-:Y:S05]  /*18900*/  BSYNC.RECONVERGENT B0 ;  /* 0x0000000000007941 */ /* 0x000fea0003800200 */
.L_x_7732:
[----:B------:R-:W-:Y:S01]  /*18910*/  I2FP.F32.U32 R37, R42 ;  /* 0x0000002a00257245 */ /* 0x000fe20000201000 */
[----:B------:R-:W-:Y:S01]  /*18920*/  BSSY.RECONVERGENT B0, `(.L_x_7737) ;  /* 0x0000062000007945 */ /* 0x000fe20003800200 */
[----:B------:R-:W-:Y:S02]  /*18930*/  PRMT R36, R74, 0x7632, R36 ;  /* 0x000076324a247816 */ /* 0x000fe40000000024 */
[----:B------:R-:W-:Y:S01]  /*18940*/  FSEL R38, R38, RZ, P3 ;  /* 0x000000ff26267208 */ /* 0x000fe20001800000 */
[----:B------:R-:W-:Y:S02]  /*18950*/  FFMA.FTZ R37, R37, R204, 1.1641532182693481445e-10 ;  /* 0x2f00000025257423 */ /* 0x000fe400000100cc */
[----:B------:R-:W-:Y:S01]  /*18960*/  IMAD.U32 R41, R36, 0x10000, RZ ;  /* 0x0001000024297824 */ /* 0x000fe200078e00ff */
[----:B------:R-:W-:Y:S02]  /*18970*/  MOV R36, 0x2 ;  /* 0x0000000200247802 */ /* 0x000fe40000000f00 */
        /* <DEDUP_REMOVED lines=17> */
.L_x_7739:
        /* <DEDUP_REMOVED lines=13> */
.L_x_7741:
[----:B------:R-:W-:Y:S05]  /*18b60*/  BSYNC.RECONVERGENT B1 ;  /* 0x0000000000017941 */ /* 0x000fea0003800200 */
.L_x_7740:
        /* <DEDUP_REMOVED lines=44> */
[C---:B------:R-:W-:Y:S01]  /*18e30*/  IADD3 R37, PT, PT, R156.reuse, -0xe443238, RZ ;  /* 0xf1bbcdc89c257810 */ /* 0x040fe20007ffe0ff */
[----:B------:R-:W-:Y:S01]  /*18e40*/  VIADD R193, R156, 0x8ff34781 ;  /* 0x8ff347819cc17836 */ /* 0x000fe20000000000 */
[----:B------:R-:W-:Y:S01]  /*18e50*/  LOP3.LUT R208, R197, R208, R43, 0x96, !PT ;  /* 0x000000d0c5d07212 */ /* 0x000fe200078e962b */
        /* <DEDUP_REMOVED lines=9> */
[----:B------:R-:W-:Y:S01]  /*18ef0*/  MOV R37, R206 ;  /* 0x000000ce00257202 */ /* 0x000fe20000000f00 */
[----:B------:R-:W-:Y:S02]  /*18f00*/  IMAD.MOV.U32 R206, RZ, RZ, R36 ;  /* 0x000000ffffce7224 */ /* 0x000fe400078e0024 */
[----:B------:R-:W-:Y:S01]  /*18f10*/  HFMA2 R36, -RZ, RZ, 0, 0 ;  /* 0x00000000ff247431 */ /* 0x000fe200000001ff */
[----:B------:R-:W-:Y:S01]  /*18f20*/  LOP3.LUT R2, R193, R208, R43, 0x96, !PT ;  /* 0x000000d0c1027212 */ /* 0x000fe200078e962b */
[----:B------:R-:W-:-:S07]  /*18f30*/  IMAD.MOV.U32 R0, RZ, RZ, R42 ;  /* 0x000000ffff007224 */ /* 0x000fce00078e002a */
.L_x_7738:
[----:B------:R-:W-:Y:S05]  /*18f40*/  BSYNC.RECONVERGENT B0 ;  /* 0x0000000000007941 */ /* 0x000fea0003800200 */
.L_x_7737:
        /* <DEDUP_REMOVED lines=19> */
.L_x_7744:
        /* <DEDUP_REMOVED lines=13> */
.L_x_7746:
[----:B------:R-:W-:Y:S05]  /*19150*/  BSYNC.RECONVERGENT B1 ;  /* 0x0000000000017941 */ /* 0x000fea0003800200 */
.L_x_7745:
        /* <DEDUP_REMOVED lines=56> */
[----:B------:R-:W-:Y:S02]  /*194e0*/  IMAD.MOV.U32 R0, RZ, RZ, R38 ;  /* 0x000000ffff007224 */ /* 0x000fe400078e0026 */
[----:B------:R-:W-:Y:S01]  /*194f0*/  HFMA2 R43, -RZ, RZ, 0, 0 ;  /* 0x00000000ff2b7431 */ /* 0x000fe200000001ff */
[----:B------:R-:W-:Y:S01]  /*19500*/  MOV R38, R206 ;  /* 0x000000ce00267202 */ /* 0x000fe20000000f00 */
[----:B------:R-:W-:Y:S01]  /*19510*/  IMAD.MOV.U32 R206, RZ, RZ, R36 ;  /* 0x000000ffffce7224 */ /* 0x000fe200078e0024 */
[----:B------:R-:W-:-:S07]  /*19520*/  LOP3.LUT R196, R197, R196, R37, 0x96, !PT ;  /* 0x000000c4c5c47212 */ /* 0x000fce00078e9625 */
.L_x_7743:
[----:B------:R-:W-:Y:S05]  /*19530*/  BSYNC.RECONVERGENT B0 ;  /* 0x0000000000007941 */ /* 0x000fea0003800200 */
.L_x_7742:
        /* <DEDUP_REMOVED lines=12> */
[----:B------:R-:W-:Y:S02]  /*19600*/  MOV R39, 0x2 ;  /* 0x0000000200277802 */ /* 0x000fe40000000f00 */
[----:B------:R-:W-:Y:S01]  /*19610*/  PRMT R193, R36, 0x7610, R193 ;  /* 0x0000761024c17816 */ /* 0x000fe200000000c1 */
        /* <DEDUP_REMOVED lines=10> */
.L_x_7749:
        /* <DEDUP_REMOVED lines=13> */
.L_x_7751:
[----:B------:R-:W-:Y:S05]  /*19790*/  BSYNC.RECONVERGENT B1 ;  /* 0x0000000000017941 */ /* 0x000fea0003800200 */
.L_x_7750:
        /* <DEDUP_REMOVED lines=48> */
[----:B------:R-:W-:Y:S02]  /*19aa0*/  VIADD R39, R157, 0xdb3d7428 ;  /* 0xdb3d74289d277836 */ /* 0x000fe40000000000 */
[----:B------:R-:W-:-:S03]  /*19ab0*/  IMAD.WIDE.U32 R208, R208, -0x326172a9, RZ ;  /* 0xcd9e8d57d0d07825 */ /* 0x000fc600078e00ff */
[----:B------:R-:W-:Y:S02]  /*19ac0*/  LOP3.LUT R39, R39, R38, R197, 0x96, !PT ;  /* 0x0000002627277212 */ /* 0x000fe400078e96c5 */
        /* <DEDUP_REMOVED lines=10> */
.L_x_7748:
[----:B------:R-:W-:Y:S05]  /*19b70*/  BSYNC.RECONVERGENT B0 ;  /* 0x0000000000007941 */ /* 0x000fea0003800200 */
.L_x_7747:
        /* <DEDUP_REMOVED lines=18> */
.L_x_7754:
        /* <DEDUP_REMOVED lines=15> */
.L_x_7756:
[----:B------:R-:W-:Y:S05]  /*19d90*/  BSYNC.RECONVERGENT B1 ;  /* 0x0000000000017941 */ /* 0x000fea0003800200 */
.L_x_7755:
        /* <DEDUP_REMOVED lines=61> */
.L_x_7753:
[----:B------:R-:W-:Y:S05]  /*1a170*/  BSYNC.RECONVERGENT B0 ;  /* 0x0000000000007941 */ /* 0x000fea0003800200 */
.L_x_7752:
[----:B------:R-:W-:Y:S02]  /*1a180*/  I2FP.F32.U32 R37, R38 ;  /* 0x0000002600257245 */ /* 0x000fe40000201000 */
[----:B------:R-:W-:-:S03]  /*1a190*/  PRMT R36, R75, 0x7632, R36 ;  /* 0x000076324b247816 */ /* 0x000fc60000000024 */
[----:B------:R-:W-:Y:S02]  /*1a1a0*/  FFMA.FTZ R37, R37, R204, 1.1641532182693481445e-10 ;  /* 0x2f00000025257423 */ /* 0x000fe400000100cc */
[----:B------:R-:W-:Y:S01]  /*1a1b0*/  IMAD.U32 R39, R36, 0x10000, RZ ;  /* 0x0001000024277824 */ /* 0x000fe200078e00ff */
[----:B------:R-:W-:Y:S02]  /*1a1c0*/  FSEL R36, R43, RZ, P5 ;  /* 0x000000ff2b247208 */ /* 0x000fe40002800000 */
[----:B------:R-:W-:Y:S01]  /*1a1d0*/  FSETP.GTU.FTZ.AND P6, PT, R37, R202, PT ;  /* 0x000000ca2500720b */ /* 0x000fe20003fdc000 */
[----:B------:R-:W-:-:S03]  /*1a1e0*/  FMUL.FTZ R39, R39, R200 ;  /* 0x000000c827277220 */ /* 0x000fc60000410000 */
[----:B------:R-:W-:Y:S02]  /*1a1f0*/  SEL R194, RZ, 0x1, P6 ;  /* 0x00000001ffc27807 */ /* 0x000fe40003000000 */
[----:B------:R-:W-:-:S05]  /*1a200*/  FSEL R39, R39, RZ, !P6 ;  /* 0x000000ff27277208 */ /* 0x000fca0007000000 */
[----:B------:R-:W-:-:S04]  /*1a210*/  FADD.FTZ R43, R39, R36 ;  /* 0x00000024272b7221 */ /* 0x000fc80000010000 */
[----:B------:R-:W-:Y:S01]  /*1a220*/  @P1 FADD.FTZ R43, R67, R43 ;  /* 0x0000002b432b1221 */ /* 0x000fe20000010000 */
[----:B------:R-:W-:Y:S06]  /*1a230*/  BRA `(.L_x_7757) ;  /* 0x00000030004c7947 */ /* 0x000fec0003800000 */
.L_x_7676:
[----:B------:R-:W-:Y:S01]  /*1a240*/  ISETP.NE.AND P2, PT, R197, 0x1, PT ;  /* 0x00000001c500780c */ /* 0x000fe20003f45270 */
[----:B------:R-:W-:Y:S01]  /*1a250*/  BSSY.RECONVERGENT B0, `(.L_x_7758) ;  /* 0x0000059000007945 */ /* 0x000fe20003800200 */
[----:B------:R-:W-:Y:S01]  /*1a260*/  MOV R42, 0x2 ;  /* 0x00000002002a7802 */ /* 0x000fe20000000f00 */
[----:B------:R-:W-:Y:S01]  /*1a270*/  IMAD.MOV.U32 R40, RZ, RZ, R0 ;  /* 0x000000ffff287224 */ /* 0x000fe200078e0000 */
[----:B------:R-:W-:-:S09]  /*1a280*/  MOV R206, R198 ;  /* 0x000000c600ce7202 */ /* 0x000fd20000000f00 */
        /* <DEDUP_REMOVED lines=11> */
.L_x_7760:
[----:B------:R-:W-:Y:S01]  /*1a340*/  VIADD R4, R4, 0x1 ;  /* 0x0000000104047836 */ /* 0x000fe20000000000 */
[----:B------:R-:W-:Y:S03]  /*1a350*/  BSSY.RECONVERGENT B1, `(.L_x_7761) ;  /* 0x000000c000017945 */ /* 0x000fe60003800200 */
[C---:B-1----:R-:W-:Y:S01]  /*1a360*/  IMAD.WIDE.U32 R46, R4.reuse, -0x2daee0ad, RZ ;  /* 0xd2511f53042e7825 */ /* 0x042fe200078e00ff */
        /* <DEDUP_REMOVED lines=10> */
.L_x_7762:
[----:B------:R-:W-:Y:S05]  /*1a410*/  BSYNC.RECONVERGENT B1 ;  /* 0x0000000000017941 */ /* 0x000fea0003800200 */
.L_x_7761:
        /* <DEDUP_REMOVED lines=53> */
[----:B------:R-:W-:Y:S01]  /*1a770*/  IMAD.WIDE.U32 R206, R206, -0x2daee0ad, RZ ;  /* 0xd2511f53cece7825 */ /* 0x000fe200078e00ff */
[----:B------:R-:W-:-:S03]  /*1a780*/  LOP3.LUT R2, R43, R42, R41, 0x96, !PT ;  /* 0x0000002a2b027212 */ /* 0x000fc600078e9629 */
[----:B------:R-:W-:Y:S01]  /*1a790*/  HFMA2 R42, -RZ, RZ, 0, 0 ;  /* 0x00000000ff2a7431 */ /* 0x000fe200000001ff */
[----:B------:R-:W-:Y:S01]  /*1a7a0*/  MOV R0, R40 ;  /* 0x0000002800007202 */ /* 0x000fe20000000f00 */
[----:B------:R-:W-:Y:S02]  /*1a7b0*/  VIADD R45, R157, 0x96a522ad ;  /* 0x96a522ad9d2d7836 */ /* 0x000fe40000000000 */
[----:B------:R-:W-:-:S03]  /*1a7c0*/  IMAD.MOV.U32 R40, RZ, RZ, R198 ;  /* 0x000000ffff287224 */ /* 0x000fc600078e00c6 */
[----:B------:R-:W-:-:S07]  /*1a7d0*/  LOP3.LUT R196, R45, R196, R207, 0x96, !PT ;  /* 0x000000c42dc47212 */ /* 0x000fce00078e96cf */
.L_x_7759:
[----:B------:R-:W-:Y:S05]  /*1a7e0*/  BSYNC.RECONVERGENT B0 ;  /* 0x0000000000007941 */ /* 0x000fea0003800200 */
.L_x_7758:
[----:B------:R-:W-:Y:S01]  /*1a7f0*/  ISETP.NE.AND P2, PT, R42, 0x1, PT ;  /* 0x000000012a00780c */ /* 0x000fe20003f45270 */
[----:B------:R-:W-:Y:S01]  /*1a800*/  BSSY.RECONVERGENT B0, `(.L_x_7763) ;  /* 0x000005d000007945 */ /* 0x000fe20003800200 */
[----:B------:R-:W-:Y:S01]  /*1a810*/  I2FP.F32.U32 R41, R40 ;  /* 0x0000002800297245 */ /* 0x000fe20000201000 */
[C---:B-1---5:R-:W-:Y:S01]  /*1a820*/  IMAD.U32 R47, R36.reuse, 0x10000, RZ ;  /* 0x00010000242f7824 */ /* 0x062fe200078e00ff */
[----:B------:R-:W-:Y:S01]  /*1a830*/  PRMT R209, R36, 0x7632, R209 ;  /* 0x0000763224d17816 */ /* 0x000fe200000000d1 */
[----:B------:R-:W-:Y:S01]  /*1a840*/  IMAD.MOV.U32 R36, RZ, RZ, R0 ;  /* 0x000000ffff247224 */ /* 0x000fe200078e0000 */
[----:B------:R-:W-:Y:S01]  /*1a850*/  MOV R40, 0x2 ;  /* 0x0000000200287802 */ /* 0x000fe20000000f00 */
[----:B------:R-:W-:-:S05]  /*1a860*/  FFMA.FTZ R41, R41, R204, 1.1641532182693481445e-10 ;  /* 0x2f00000029297423 */ /* 0x000fca00000100cc */
        /* <DEDUP_REMOVED lines=11> */
.L_x_7765:
        /* <DEDUP_REMOVED lines=13> */
.L_x_7767:
[----:B------:R-:W-:Y:S05]  /*1a9f0*/  BSYNC.RECONVERGENT B1 ;  /* 0x0000000000017941 */ /* 0x000fea0003800200 */
.L_x_7766:
        /* <DEDUP_REMOVED lines=61> */
.L_x_7764:
[----:B------:R-:W-:Y:S05]  /*1add0*/  BSYNC.RECONVERGENT B0 ;  /* 0x0000000000007941 */ /* 0x000fea0003800200 */
.L_x_7763:
[----:B------:R-:W-:Y:S01]  /*1ade0*/  ISETP.NE.AND P2, PT, R40, 0x1, PT ;  /* 0x000000012800780c */ /* 0x000fe20003f45270 */
[----:B------:R-:W-:Y:S01]  /*1adf0*/  BSSY.RECONVERGENT B0, `(.L_x_7768) ;  /* 0x000005c000007945 */ /* 0x000fe20003800200 */
[----:B------:R-:W-:Y:S01]  /*1ae00*/  I2FP.F32.U32 R41, R36 ;  /* 0x0000002400297245 */ /* 0x000fe20000201000 */
[----:B------:R-:W-:Y:S01]  /*1ae10*/  IMAD.U32 R209, R209, 0x10000, RZ ;  /* 0x00010000d1d17824 */ /* 0x000fe200078e00ff */
[----:B------:R-:W-:Y:S01]  /*1ae20*/  MOV R42, 0x2 ;  /* 0x00000002002a7802 */ /* 0x000fe20000000f00 */
        /* <DEDUP_REMOVED lines=13> */
.L_x_7770:
        /* <DEDUP_REMOVED lines=13> */
.L_x_7772:
[----:B------:R-:W-:Y:S05]  /*1afd0*/  BSYNC.RECONVERGENT B1 ;  /* 0x0000000000017941 */ /* 0x000fea0003800200 */
.L_x_7771:
        /* <DEDUP_REMOVED lines=59> */
[----:B------:R-:W-:Y:S01]  /*1b390*/  LOP3.LUT R196, R197, R196, R41, 0x96, !PT ;  /* 0x000000c4c5c47212 */ /* 0x000fe200078e9629 */
[----:B------:R-:W-:-:S07]  /*1b3a0*/  IMAD.MOV.U32 R206, RZ, RZ, R40 ;  /* 0x000000ffffce7224 */ /* 0x000fce00078e0028 */
.L_x_7769:
[----:B------:R-:W-:Y:S05]  /*1b3b0*/  BSYNC.RECONVERGENT B0 ;  /* 0x0000000000007941 */ /* 0x000fea0003800200 */
.L_x_7768:
[----:B------:R-:W-:Y:S01]  /*1b3c0*/  ISETP.NE.AND P2, PT, R42, 0x1, PT ;  /* 0x000000012a00780c */ /* 0x000fe20003f45270 */
[----:B------:R-:W-:Y:S01]  /*1b3d0*/  BSSY.RECONVERGENT B0, `(.L_x_7773) ;  /* 0x000005d000007945 */ /* 0x000fe20003800200 */
[----:B------:R-:W-:Y:S01]  /*1b3e0*/  I2FP.F32.U32 R41, R36 ;  /* 0x0000002400297245 */ /* 0x000fe20000201000 */
[C---:B------:R-:W-:Y:S01]  /*1b3f0*/  IMAD.U32 R207, R37.reuse, 0x10000, RZ ;  /* 0x0001000025cf7824 */ /* 0x040fe200078e00ff */
        /* <DEDUP_REMOVED lines=15> */
.L_x_7775:
        /* <DEDUP_REMOVED lines=13> */
.L_x_7777:
[----:B------:R-:W-:Y:S05]  /*1b5c0*/  BSYNC.RECONVERGENT B1 ;  /* 0x0000000000017941 */ /* 0x000fea0003800200 */
.L_x_7776:
        /* <DEDUP_REMOVED lines=61> */
.L_x_7774:
[----:B------:R-:W-:Y:S05]  /*1b9a0*/  BSYNC.RECONVERGENT B0 ;  /* 0x0000000000007941 */ /* 0x000fea0003800200 */
.L_x_7773:
[----:B------:R-:W-:Y:S01]  /*1b9b0*/  ISETP.NE.AND P2, PT, R36, 0x1, PT ;  /* 0x000000012400780c */ /* 0x000fe20003f45270 */
[----:B------:R-:W-:Y:S01]  /*1b9c0*/  BSSY.RECONVERGENT B0, `(.L_x_7778) ;  /* 0x000005c000007945 */ /* 0x000fe20003800200 */
[----:B------:R-:W-:Y:S01]  /*1b9d0*/  I2FP.F32.U32 R37, R37 ;  /* 0x0000002500257245 */ /* 0x000fe20000201000 */
[----:B------:R-:W-:Y:S01]  /*1b9e0*/  IMAD.U32 R213, R213, 0x10000, RZ ;  /* 0x00010000d5d57824 */ /* 0x000fe200078e00ff */
[----:B------:R-:W-:-:S03]  /*1b9f0*/  MOV R40, 0x2 ;  /* 0x0000000200287802 */ /* 0x000fc60000000f00 */
        /* <DEDUP_REMOVED lines=13> */
.L_x_7780:
        /* <DEDUP_REMOVED lines=13> */
.L_x_7782:
[----:B------:R-:W-:Y:S05]  /*1bba0*/  BSYNC.RECONVERGENT B1 ;  /* 0x0000000000017941 */ /* 0x000fea0003800200 */
.L_x_7781:
        /* <DEDUP_REMOVED lines=61> */
.L_x_7779:
[----:B------:R-:W-:Y:S05]  /*1bf80*/  BSYNC.RECONVERGENT B0 ;  /* 0x0000000000007941 */ /* 0x000fea0003800200 */
.L_x_7778:
[----:B------:R-:W-:Y:S01]  /*1bf90*/  ISETP.NE.AND P3, PT, R40, 0x1, PT ;  /* 0x000000012800780c */ /* 0x000fe20003f65270 */
[----:B------:R-:W-:Y:S01]  /*1bfa0*/  BSSY.RECONVERGENT B0, `(.L_x_7783) ;  /* 0x000005c000007945 */ /* 0x000fe20003800200 */
[----:B------:R-:W-:Y:S01]  /*1bfb0*/  I2FP.F32.U32 R37, R37 ;  /* 0x0000002500257245 */ /* 0x000fe20000201000 */
[C---:B------:R-:W-:Y:S01]  /*1bfc0*/  IMAD.U32 R211, R38.reuse, 0x10000, RZ ;  /* 0x0001000026d37824 */ /* 0x040fe200078e00ff */
[----:B------:R-:W-:Y:S02]  /*1bfd0*/  PRMT R215, R38, 0x7632, R215 ;  /* 0x0000763226d77816 */ /* 0x000fe400000000d7 */
        /* <DEDUP_REMOVED lines=13> */
.L_x_7785:
        /* <DEDUP_REMOVED lines=13> */
.L_x_7787:
[----:B------:R-:W-:Y:S05]  /*1c180*/  BSYNC.RECONVERGENT B1 ;  /* 0x0000000000017941 */ /* 0x000fea0003800200 */
.L_x_7786:
        /* <DEDUP_REMOVED lines=61> */
.L_x_7784:
[----:B------:R-:W-:Y:S05]  /*1c560*/  BSYNC.RECONVERGENT B0 ;  /* 0x0000000000007941 */ /* 0x000fea0003800200 */
.L_x_7783:
[----:B------:R-:W-:Y:S01]  /*1c570*/  ISETP.NE.AND P4, PT, R36, 0x1, PT ;  /* 0x000000012400780c */ /* 0x000fe20003f85270 */
[----:B------:R-:W-:Y:S01]  /*1c580*/  BSSY.RECONVERGENT B0, `(.L_x_7788) ;  /* 0x000005b000007945 */ /* 0x000fe20003800200 */
[----:B------:R-:W-:Y:S01]  /*1c590*/  I2FP.F32.U32 R37, R37 ;  /* 0x0000002500257245 */ /* 0x000fe20000201000 */
[----:B------:R-:W-:Y:S01]  /*1c5a0*/  IMAD.U32 R215, R215, 0x10000, RZ ;  /* 0x00010000d7d77824 */ /* 0x000fe200078e00ff */
[----:B------:R-:W-:Y:S01]  /*1c5b0*/  MOV R40, 0x2 ;  /* 0x0000000200287802 */ /* 0x000fe20000000f00 */
        /* <DEDUP_REMOVED lines=12> */
.L_x_7790:
        /* <DEDUP_REMOVED lines=13> */
.L_x_7792:
[----:B------:R-:W-:Y:S05]  /*1c750*/  BSYNC.RECONVERGENT B1 ;  /* 0x0000000000017941 */ /* 0x000fea0003800200 */
.L_x_7791:
        /* <DEDUP_REMOVED lines=61> */
.L_x_7789:
[----:B------:R-:W-:Y:S05]  /*1cb30*/  BSYNC.RECONVERGENT B0 ;  /* 0x0000000000007941 */ /* 0x000fea0003800200 */
.L_x_7788:
        /* <DEDUP_REMOVED lines=18> */
.L_x_7795:
        /* <DEDUP_REMOVED lines=13> */
.L_x_7797:
[----:B------:R-:W-:Y:S05]  /*1cd30*/  BSYNC.RECONVERGENT B1 ;  /* 0x0000000000017941 */ /* 0x000fea0003800200 */
.L_x_7796:
        /* <DEDUP_REMOVED lines=49> */
[----:B------:R-:W-:-:S03]  /*1d050*/  LOP3.LUT R39, R39, R38, R197, 0x96, !PT ;  /* 0x0000002627277212 */ /* 0x000fc600078e96c5 */
[----:B------:R-:W-:Y:S01]  /*1d060*/  HFMA2 R197, -RZ, RZ, 0, 0 ;  /* 0x00000000ffc57431 */ /* 0x000fe200000001ff */
[----:B------:R-:W-:Y:S02]  /*1d070*/  IADD3 R43, PT, PT, R157, -0x695add53, RZ ;  /* 0x96a522ad9d2b7810 */ /* 0x000fe40007ffe0ff */
[----:B------:R-:W-:Y:S01]  /*1d080*/  LOP3.LUT R37, R37, R36, R41, 0x96, !PT ;  /* 0x0000002425257212 */ /* 0x000fe200078e9629 */
[----:B------:R-:W-:-:S04]  /*1d090*/  IMAD.WIDE.U32 R38, R39, -0x326172a9, RZ ;  /* 0xcd9e8d5727267825 */ /* 0x000fc800078e00ff */
[----:B------:R-:W-:Y:S02]  /*1d0a0*/  VIADD R41, R156, 0x8ff34781 ;  /* 0x8ff347819c297836 */ /* 0x000fe40000000000 */
[----:B------:R-:W-:-:S03]  /*1d0b0*/  IMAD.WIDE.U32 R36, R37, -0x2daee0ad, RZ ;  /* 0xd2511f5325247825 */ /* 0x000fc600078e00ff */
[----:B------:R-:W-:Y:S01]  /*1d0c0*/  LOP3.LUT R2, R41, R40, R39, 0x96, !PT ;  /* 0x0000002829027212 */ /* 0x000fe200078e9627 */
[----:B------:R-:W-:Y:S01]  /*1d0d0*/  IMAD.MOV.U32 R0, RZ, RZ, R38 ;  /* 0x000000ffff007224 */ /* 0x000fe200078e0026 */
[----:B------:R-:W-:Y:S01]  /*1d0e0*/  MOV R38, R206 ;  /* 0x000000ce00267202 */ /* 0x000fe20000000f00 */
[----:B------:R-:W-:Y:S01]  /*1d0f0*/  IMAD.MOV.U32 R206, RZ, RZ, R36 ;  /* 0x000000ffffce7224 */ /* 0x000fe200078e0024 */
[----:B------:R-:W-:-:S07]  /*1d100*/  LOP3.LUT R196, R43, R196, R37, 0x96, !PT ;  /* 0x000000c42bc47212 */ /* 0x000fce00078e9625 */
.L_x_7794:
[----:B------:R-:W-:Y:S05]  /*1d110*/  BSYNC.RECONVERGENT B0 ;  /* 0x0000000000007941 */ /* 0x000fea0003800200 */
.L_x_7793:
[----:B------:R-:W-:Y:S01]  /*1d120*/  P2R R36, PR, RZ, 0x2 ;  /* 0x00000002ff247803 */ /* 0x000fe20000000000 */
[----:B------:R-:W-:Y:S01]  /*1d130*/  FMUL.FTZ R47, R47, R200 ;  /* 0x000000c82f2f7220 */ /* 0x000fe20000410000 */
[----:B------:R-:W-:Y:S01]  /*1d140*/  I2FP.F32.U32 R37, R38 ;  /* 0x0000002600257245 */ /* 0x000fe20000201000 */
[----:B------:R-:W-:Y:S01]  /*1d150*/  IMAD.U32 R39, R44, 0x10000, RZ ;  /* 0x000100002c277824 */ /* 0x000fe200078e00ff */
        /* <DEDUP_REMOVED lines=10> */
[----:B------:R-:W-:Y:S01]  /*1d200*/  ISETP.NE.AND P0, PT, R143, RZ, PT ;  /* 0x000000ff8f00720c */ /* 0x000fe20003f05270 */
[-C--:B------:R-:W-:Y:S01]  /*1d210*/  FMUL.FTZ R211, R211, R200.reuse ;  /* 0x000000c8d3d37220 */ /* 0x080fe20000410000 */
[-C--:B------:R-:W-:Y:S01]  /*1d220*/  FMUL.FTZ R213, R213, R200.reuse ;  /* 0x000000c8d5d57220 */ /* 0x080fe20000410000 */
[----:B------:R-:W-:Y:S01]  /*1d230*/  FMUL.FTZ R39, R39, R200 ;  /* 0x000000c827277220 */ /* 0x000fe20000410000 */
[----:B------:R-:W-:-:S02]  /*1d240*/  FSEL R46, R207, RZ, P5 ;  /* 0x000000ffcf2e7208 */ /* 0x000fc40002800000 */
[----:B------:R-:W-:Y:S02]  /*1d250*/  ISETP.NE.AND P6, PT, R205, RZ, PT ;  /* 0x000000ffcd00720c */ /* 0x000fe40003fc5270 */
[----:B------:R-:W-:Y:S01]  /*1d260*/  FSETP.GTU.FTZ.AND P5, PT, R37, R202, PT ;  /* 0x000000ca2500720b */ /* 0x000fe20003fbc000 */
[----:B------:R-:W-:Y:S01]  /*1d270*/  @P1 FADD.FTZ R44, R68, R44 ;  /* 0x0000002c442c1221 */ /* 0x000fe20000010000 */
[----:B------:R-:W-:Y:S01]  /*1d280*/  FSEL R42, R45, RZ, P4 ;  /* 0x000000ff2d2a7208 */ /* 0x000fe20002000000 */
[----:B------:R-:W-:Y:S01]  /*1d290*/  @P1 FADD.FTZ R46, R70, R46 ;  /* 0x0000002e462e1221 */ /* 0x000fe20000010000 */
[----:B------:R-:W-:Y:S02]  /*1d2a0*/  FSEL R45, R209, RZ, P0 ;  /* 0x000000ffd12d7208 */ /* 0x000fe40000000000 */
[----:B------:R-:W-:Y:S01]  /*1d2b0*/  ISETP.NE.AND P0, PT, R40, RZ, PT ;  /* 0x000000ff2800720c */ /* 0x000fe20003f05270 */
[----:B------:R-:W-:Y:S01]  /*1d2c0*/  @P1 FADD.FTZ R42, R66, R42 ;  /* 0x0000002a422a1221 */ /* 0x000fe20000010000 */
[----:B------:R-:W-:Y:S01]  /*1d2d0*/  FSEL R41, R215, RZ, P3 ;  /* 0x000000ffd7297208 */ /* 0x000fe20001800000 */
[----:B------:R-:W-:Y:S01]  /*1d2e0*/  @P1 FADD.FTZ R45, R69, R45 ;  /* 0x0000002d452d1221 */ /* 0x000fe20000010000 */
[----:B------:R-:W-:-:S02]  /*1d2f0*/  FSEL R40, R211, RZ, P2 ;  /* 0x000000ffd3287208 */ /* 0x000fc40001000000 */
[----:B------:R-:W-:Y:S01]  /*1d300*/  FSEL R47, R213, RZ, P6 ;  /* 0x000000ffd52f7208 */ /* 0x000fe20003000000 */
[----:B------:R-:W-:Y:S01]  /*1d310*/  @P1 FADD.FTZ R41, R65, R41 ;  /* 0x0000002941291221 */ /* 0x000fe20000010000 */
[----:B------:R-:W-:Y:S01]  /*1d320*/  FSEL R43, R39, RZ, !P5 ;  /* 0x000000ff272b7208 */ /* 0x000fe20006800000 */
[----:B------:R-:W-:Y:S01]  /*1d330*/  @P1 FADD.FTZ R40, R64, R40 ;  /* 0x0000002840281221 */ /* 0x000fe20000010000 */
[----:B------:R-:W-:Y:S01]  /*1d340*/  PLOP3.LUT P5, PT, P5, PT, PT, 0x8, 0x80 ;  /* 0x000000000080781c */ /* 0x000fe20002fae170 */
[----:B------:R-:W-:Y:S02]  /*1d350*/  @P1 FADD.FTZ R47, R71, R47 ;  /* 0x0000002f472f1221 */ /* 0x000fe40000010000 */
[----:B------:R-:W-:-:S10]  /*1d360*/  @P1 FADD.FTZ R43, R67, R43 ;  /* 0x0000002b432b1221 */ /* 0x000fd40000010000 */
.L_x_7757:
[----:B------:R-:W-:Y:S01]  /*1d370*/  SEL R39, RZ, 0x10000, !P4 ;  /* 0x00010000ff277807 */ /* 0x000fe20006000000 */
[----:B------:R-:W0:Y:S01]  /*1d380*/  @P0 LDC.64 R210, c[0x0][0x398] ;  /* 0x0000e600ffd20b82 */ /* 0x000e220000000a00 */
[----:B------:R-:W-:Y:S02]  /*1d390*/  ISETP.NE.AND P6, PT, R142, RZ, PT ;  /* 0x000000ff8e00720c */ /* 0x000fe40003fc5270 */
[----:B------:R-:W-:Y:S02]  /*1d3a0*/  ISETP.NE.AND P4, PT, R198, RZ, PT ;  /* 0x000000ffc600720c */ /* 0x000fe40003f85270 */
[----:B------:R-:W-:Y:S02]  /*1d3b0*/  SEL R142, RZ, 0x1000000, !P5 ;  /* 0x01000000ff8e7807 */ /* 0x000fe40006800000 */
[----:B------:R-:W-:Y:S01]  /*1d3c0*/  SEL R198, RZ, 0x100, !P3 ;  /* 0x00000100ffc67807 */ /* 0x000fe20005800000 */
        /* <DEDUP_REMOVED lines=19> */
[----:B0-----:R-:W-:-:S04]  /*1d500*/  @P0 IMAD.WIDE.U32 R210, R205, 0x10, R210 ;  /* 0x00000010cdd20825 */ /* 0x001fc800078e00d2 */
[----:B-1----:R-:W-:Y:S01]  /*1d510*/  @P1 IMAD.WIDE.U32 R208, R205, 0x20, R208 ;  /* 0x00000020cdd01825 */ /* 0x002fe200078e00d0 */
        /* <DEDUP_REMOVED lines=21> */
.L_x_7798:
[----:B------:R1:W5:Y:S04]  /*1d670*/  @P0 LDG.E.128 R72, desc[UR6][R210.64] ;  /* 0x00000006d2480981 */ /* 0x000368000c1e1d00 */
[----:B------:R1:W5:Y:S04]  /*1d680*/  @P1 LDG.E.128 R68, desc[UR6][R208.64] ;  /* 0x00000006d0441981 */ /* 0x000368000c1e1d00 */
[----:B------:R1:W5:Y:S04]  /*1d690*/  @P1 LDG.E.128 R64, desc[UR6][R208.64+0x10] ;  /* 0x00001006d0401981 */ /* 0x000368000c1e1d00 */
[----:B------:R1:W5:Y:S01]  /*1d6a0*/  LDG.E.128 R140, desc[UR6][R212.64] ;  /* 0x00000006d48c7981 */ /* 0x000362000c1e1d00 */
[----:B------:R-:W-:Y:S05]  /*1d6b0*/  @!P0 BRA `(.L_x_7799) ;  /* 0x0000006000808947 */ /* 0x000fea0003800000 */
        /* <DEDUP_REMOVED lines=16> */
.L_x_7802:
        /* <DEDUP_REMOVED lines=13> */
.L_x_7804:
[----:B------:R-:W-:Y:S05]  /*1d890*/  BSYNC.RECONVERGENT B1 ;  /* 0x0000000000017941 */ /* 0x000fea0003800200 */
.L_x_7803:
        /* <DEDUP_REMOVED lines=56> */
[----:B------:R-:W-:Y:S01]  /*1dc20*/  MOV R0, R38 ;  /* 0x0000002600007202 */ /* 0x000fe20000000f00 */
[----:B------:R-:W-:Y:S01]  /*1dc30*/  IMAD.MOV.U32 R198, RZ, RZ, R36 ;  /* 0x000000ffffc67224 */ /* 0x000fe200078e0024 */
[----:B------:R-:W-:Y:S01]  /*1dc40*/  LOP3.LUT R196, R191, R196, R37, 0x96, !PT ;  /* 0x000000c4bfc47212 */ /* 0x000fe200078e9625 */
[----:B------:R-:W-:Y:S01]  /*1dc50*/  IMAD.MOV.U32 R39, RZ, RZ, RZ ;  /* 0x000000ffff277224 */ /* 0x000fe200078e00ff */
[----:B------:R-:W-:-:S07]  /*1dc60*/  MOV R36, R206 ;  /* 0x000000ce00247202 */ /* 0x000fce0000000f00 */
.L_x_7801:
[----:B------:R-:W-:Y:S05]  /*1dc70*/  BSYNC.RECONVERGENT B0 ;  /* 0x0000000000007941 */ /* 0x000fea0003800200 */
.L_x_7800:
[----:B------:R-:W-:Y:S01]  /*1dc80*/  I2FP.F32.U32 R37, R36 ;  /* 0x0000002400257245 */ /* 0x000fe20000201000 */
[----:B------:R-:W-:Y:S01]  /*1dc90*/  BSSY.RECONVERGENT B0, `(.L_x_7805) ;  /* 0x000005f000007945 */ /* 0x000fe20003800200 */
[----:B------:R-:W-:Y:S01]  /*1dca0*/  ISETP.NE.AND P2, PT, R39, 0x1, PT ;  /* 0x000000012700780c */ /* 0x000fe20003f45270 */
[----:B------:R-:W-:Y:S01]  /*1dcb0*/  IMAD.MOV.U32 R188, RZ, RZ, 0x2 ;  /* 0x00000002ffbc7424 */ /* 0x000fe200078e00ff */
[----:B------:R-:W-:Y:S01]  /*1dcc0*/  LOP3.LUT R195, R195, 0xffffffef, RZ, 0xc0, !PT ;  /* 0xffffffefc3c37812 */ /* 0x000fe200078ec0ff */
[----:B------:R-:W-:Y:S01]  /*1dcd0*/  FFMA.FTZ R37, R37, R204, 1.1641532182693481445e-10 ;  /* 0x2f00000025257423 */ /* 0x000fe200000100cc */
[----:B------:R-:W-:-:S04]  /*1dce0*/  MOV R38, R0 ;  /* 0x0000000000267202 */ /* 0x000fc80000000f00 */
[----:B------:R-:W-:Y:S02]  /*1dcf0*/  FSETP.LE.FTZ.AND P4, PT, R37, R202, PT ;  /* 0x000000ca2500720b */ /* 0x000fe40003f93000 */
[C---:B-----5:R-:W-:Y:S02]  /*1dd00*/  SHF.L.U32 R37, R140.reuse, 0x10, RZ ;  /* 0x000000108c257819 */ /* 0x060fe400000006ff */
[----:B------:R-:W-:-:S03]  /*1dd10*/  PRMT R140, R140, 0x7632, R140 ;  /* 0x000076328c8c7816 */ /* 0x000fc6000000008c */
[----:B------:R-:W-:-:S06]  /*1dd20*/  FMUL.FTZ R186, R37, R200 ;  /* 0x000000c825ba7220 */ /* 0x000fcc0000410000 */
        /* <DEDUP_REMOVED lines=10> */
.L_x_7807:
        /* <DEDUP_REMOVED lines=13> */
.L_x_7809:
[----:B------:R-:W-:Y:S05]  /*1dea0*/  BSYNC.RECONVERGENT B1 ;  /* 0x0000000000017941 */ /* 0x000fea0003800200 */
.L_x_7808:
        /* <DEDUP_REMOVED lines=55> */
[----:B------:R-:W-:Y:S02]  /*1e220*/  MOV R0, R38 ;  /* 0x0000002600007202 */ /* 0x000fe40000000f00 */
[----:B------:R-:W-:Y:S01]  /*1e230*/  LOP3.LUT R2, R189, R188, R39, 0x96, !PT ;  /* 0x000000bcbd027212 */ /* 0x000fe200078e9627 */
[----:B------:R-:W-:Y:S01]  /*1e240*/  IMAD.MOV.U32 R38, RZ, RZ, R198 ;  /* 0x000000ffff267224 */ /* 0x000fe200078e00c6 */
[----:B------:R-:W-:Y:S01]  /*1e250*/  LOP3.LUT R196, R191, R196, R37, 0x96, !PT ;  /* 0x000000c4bfc47212 */ /* 0x000fe200078e9625 */
[----:B------:R-:W-:Y:S01]  /*1e260*/  IMAD.MOV.U32 R188, RZ, RZ, RZ ;  /* 0x000000ffffbc7224 */ /* 0x000fe200078e00ff */
[----:B------:R-:W-:-:S07]  /*1e270*/  MOV R198, R36 ;  /* 0x0000002400c67202 */ /* 0x000fce0000000f00 */
.L_x_7806:
[----:B------:R-:W-:Y:S05]  /*1e280*/  BSYNC.RECONVERGENT B0 ;  /* 0x0000000000007941 */ /* 0x000fea0003800200 */
.L_x_7805:
[----:B------:R-:W-:Y:S01]  /*1e290*/  I2FP.F32.U32 R37, R38 ;  /* 0x0000002600257245 */ /* 0x000fe20000201000 */
[----:B------:R-:W-:Y:S01]  /*1e2a0*/  BSSY.RECONVERGENT B0, `(.L_x_7810) ;  /* 0x0000061000007945 */ /* 0x000fe20003800200 */
[----:B------:R-:W-:Y:S01]  /*1e2b0*/  SHF.L.U32 R39, R72, 0x10, RZ ;  /* 0x0000001048277819 */ /* 0x000fe200000006ff */
[----:B------:R-:W-:Y:S01]  /*1e2c0*/  IMAD.MOV.U32 R38, RZ, RZ, 0x2 ;  /* 0x00000002ff267424 */ /* 0x000fe200078e00ff */
[----:B------:R-:W-:Y:S01]  /*1e2d0*/  ISETP.NE.AND P3, PT, R188, 0x1, PT ;  /* 0x00000001bc00780c */ /* 0x000fe20003f65270 */
[----:B------:R-:W-:Y:S02]  /*1e2e0*/  FFMA.FTZ R37, R37, R204, 1.1641532182693481445e-10 ;  /* 0x2f00000025257423 */ /* 0x000fe400000100cc */
[----:B------:R-:W-:-:S03]  /*1e2f0*/  FMUL.FTZ R36, R39, R200 ;  /* 0x000000c827247220 */ /* 0x000fc60000410000 */
[----:B------:R-:W-:Y:S02]  /*1e300*/  FSETP.GTU.FTZ.AND P2, PT, R37, R202, PT ;  /* 0x000000ca2500720b */ /* 0x000fe40003f5c000 */
[----:B------:R-:W-:Y:S02]  /*1e310*/  FSEL R37, R186, RZ, P4 ;  /* 0x000000ffba257208 */ /* 0x000fe40002000000 */
[----:B------:R-:W-:Y:S02]  /*1e320*/  FSEL R36, R36, RZ, !P2 ;  /* 0x000000ff24247208 */ /* 0x000fe40005000000 */
[----:B------:R-:W-:-:S03]  /*1e330*/  SEL R186, RZ, 0x1, P2 ;  /* 0x00000001ffba7807 */ /* 0x000fc60001000000 */
[----:B------:R-:W-:Y:S01]  /*1e340*/  FADD.FTZ R36, R36, R37 ;  /* 0x0000002524247221 */ /* 0x000fe20000010000 */
[----:B------:R-:W-:-:S03]  /*1e350*/  MOV R37, R0 ;  /* 0x0000000000257202 */ /* 0x000fc60000000f00 */
[----:B------:R-:W-:Y:S01]  /*1e360*/  @P1 FADD.FTZ R36, R68, R36 ;  /* 0x0000002444241221 */ /* 0x000fe20000010000 */
        /* <DEDUP_REMOVED lines=9> */
.L_x_7812:
        /* <DEDUP_REMOVED lines=13> */
.L_x_7814:
[----:B------:R-:W-:Y:S05]  /*1e4d0*/  BSYNC.RECONVERGENT B1 ;  /* 0x0000000000017941 */ /* 0x000fea0003800200 */
.L_x_7813:
[----:B------:R-:W-:Y:S01]  /*1e4e0*/  IMAD.WIDE.U32 R190, R6, -0x326172a9, RZ ;  /* 0xcd9e8d5706be7825 */ /* 0x000fe200078e00ff */
[----:B------:R-:W-:Y:S02]  /*1e4f0*/  LOP3.LUT R38, R187, R193, R157, 0x96, !PT ;  /* 0x000000c1bb267212 */ /* 0x000fe400078e969d */
[----:B------:R-:W-:Y:S02]  /*1e500*/  IADD3 R37, PT, PT, R156, -0x61c88647, RZ ;  /* 0x9e3779b99c257810 */ /* 0x000fe40007ffe0ff */
[----:B------:R-:W-:Y:S01]  /*1e510*/  LOP3.LUT R188, R5, R191, R156, 0x96, !PT ;  /* 0x000000bf05bc7212 */ /* 0x000fe200078e969c */
[----:B------:R-:W-:-:S04]  /*1e520*/  IMAD.WIDE.U32 R38, R38, -0x326172a9, RZ ;  /* 0xcd9e8d5726267825 */ /* 0x000fc800078e00ff */
[----:B------:R-:W-:Y:S01]  /*1e530*/  IMAD.WIDE.U32 R188, R188, -0x2daee0ad, RZ ;  /* 0xd2511f53bcbc7825 */ /* 0x000fe200078e00ff */
[----:B------:R-:W-:Y:S02]  /*1e540*/  LOP3.LUT R37, R37, R190, R39, 0x96, !PT ;  /* 0x000000be25257212 */ /* 0x000fe400078e9627 */
[C---:B------:R-:W-:Y:S01]  /*1e550*/  IADD3 R39, PT, PT, R157.reuse, 0x76cf5d0a, RZ ;  /* 0x76cf5d0a9d277810 */ /* 0x040fe20007ffe0ff */
[----:B------:R-:W-:-:S05]  /*1e560*/  VIADD R191, R157, 0xbb67ae85 ;  /* 0xbb67ae859dbf7836 */ /* 0x000fca0000000000 */
[----:B------:R-:W-:Y:S01]  /*1e570*/  LOP3.LUT R191, R191, R192, R189, 0x96, !PT ;  /* 0x000000c0bfbf7212 */ /* 0x000fe200078e96bd */
[----:B------:R-:W-:-:S04]  /*1e580*/  IMAD.WIDE.U32 R192, R37, -0x2daee0ad, RZ ;  /* 0xd2511f5325c07825 */ /* 0x000fc800078e00ff */
[----:B------:R-:W-:Y:S01]  /*1e590*/  IMAD.WIDE.U32 R190, R191, -0x326172a9, RZ ;  /* 0xcd9e8d57bfbe7825 */ /* 0x000fe200078e00ff */
[----:B------:R-:W-:-:S03]  /*1e5a0*/  LOP3.LUT R39, R39, R188, R193, 0x96, !PT ;  /* 0x000000bc27277212 */ /* 0x000fc600078e96c1 */
[----:B------:R-:W-:-:S05]  /*1e5b0*/  VIADD R37, R156, 0x3c6ef372 ;  /* 0x3c6ef3729c257836 */ /* 0x000fca0000000000 */
[----:B------:R-:W-:Y:S01]  /*1e5c0*/  LOP3.LUT R37, R37, R38, R191, 0x96, !PT ;  /* 0x0000002625257212 */ /* 0x000fe200078e96bf */
[----:B------:R-:W-:Y:S01]  /*1e5d0*/  IMAD.WIDE.U32 R38, R39, -0x326172a9, RZ ;  /* 0xcd9e8d5727267825 */ /* 0x000fe200078e00ff */
[----:B------:R-:W-:-:S03]  /*1e5e0*/  IADD3 R191, PT, PT, R156, -0x255992d5, RZ ;  /* 0xdaa66d2b9cbf7810 */ /* 0x000fc60007ffe0ff */
        /* <DEDUP_REMOVED lines=11> */
[----:B------:R-:W-:-:S03]  /*1e6a0*/  IADD3 R191, PT, PT, R156, 0x1715609d, RZ ;  /* 0x1715609d9cbf7810 */ /* 0x000fc60007ffe0ff */
        /* <DEDUP_REMOVED lines=14> */
[C---:B------:R-:W-:Y:S01]  /*1e790*/  IADD3 R39, PT, PT, R157.reuse, -0x24c28bd8, RZ ;  /* 0xdb3d74289d277810 */ /* 0x040fe20007ffe0ff */
[----:B------:R-:W-:Y:S02]  /*1e7a0*/  VIADD R37, R157, 0x1fd5c5a3 ;  /* 0x1fd5c5a39d257836 */ /* 0x000fe40000000000 */
[----:B------:R-:W-:-:S03]  /*1e7b0*/  IMAD.WIDE.U32 R196, R191, -0x2daee0ad, RZ ;  /* 0xd2511f53bfc47825 */ /* 0x000fc600078e00ff */
[----:B------:R-:W-:Y:S02]  /*1e7c0*/  LOP3.LUT R37, R37, R192, R189, 0x96, !PT ;  /* 0x000000c025257212 */ /* 0x000fe400078e96bd */
[----:B------:R-:W-:-:S03]  /*1e7d0*/  LOP3.LUT R188, R39, R188, R197, 0x96, !PT ;  /* 0x000000bc27bc7212 */ /* 0x000fc600078e96c5 */
[----:B------:R-:W-:-:S04]  /*1e7e0*/  IMAD.WIDE.U32 R190, R37, -0x326172a9, RZ ;  /* 0xcd9e8d5725be7825 */ /* 0x000fc800078e00ff */
[----:B------:R-:W-:Y:S02]  /*1e7f0*/  VIADD R37, R156, 0xf1bbcdc8 ;  /* 0xf1bbcdc89c257836 */ /* 0x000fe40000000000 */
[----:B------:R-:W-:-:S03]  /*1e800*/  IMAD.WIDE.U32 R188, R188, -0x326172a9, RZ ;  /* 0xcd9e8d57bcbc7825 */ /* 0x000fc600078e00ff */
[----:B------:R-:W-:Y:S01]  /*1e810*/  LOP3.LUT R38, R37, R38, R191, 0x96, !PT ;  /* 0x0000002625267212 */ /* 0x000fe200078e96bf */
[----:B------:R-:W-:Y:S01]  /*1e820*/  VIADD R191, R157, 0x96a522ad ;  /* 0x96a522ad9dbf7836 */ /* 0x000fe20000000000 */
[----:B------:R-:W-:Y:S02]  /*1e830*/  IADD3 R37, PT, PT, R156, -0x700cb87f, RZ ;  /* 0x8ff347819c257810 */ /* 0x000fe40007ffe0ff */
[----:B------:R-:W-:Y:S01]  /*1e840*/  MOV R0, R188 ;  /* 0x000000bc00007202 */ /* 0x000fe20000000f00 */
[----:B------:R-:W-:Y:S01]  /*1e850*/  IMAD.WIDE.U32 R38, R38, -0x2daee0ad, RZ ;  /* 0xd2511f5326267825 */ /* 0x000fe200078e00ff */
[----:B------:R-:W-:-:S03]  /*1e860*/  LOP3.LUT R2, R37, R190, R189, 0x96, !PT ;  /* 0x000000be25027212 */ /* 0x000fc600078e96bd */
[----:B------:R-:W-:Y:S01]  /*1e870*/  IMAD.MOV.U32 R37, RZ, RZ, R198 ;  /* 0x000000ffff257224 */ /* 0x000fe200078e00c6 */
[----:B------:R-:W-:Y:S01]  /*1e880*/  MOV R198, R38 ;  /* 0x0000002600c67202 */ /* 0x000fe20000000f00 */
[----:B------:R-:W-:Y:S01]  /*1e890*/  IMAD.MOV.U32 R38, RZ, RZ, RZ ;  /* 0x000000ffff267224 */ /* 0x000fe200078e00ff */
[----:B------:R-:W-:-:S07]  /*1e8a0*/  LOP3.LUT R196, R191, R196, R39, 0x96, !PT ;  /* 0x000000c4bfc47212 */ /* 0x000fce00078e9627 */
.L_x_7811:
[----:B------:R-:W-:Y:S05]  /*1e8b0*/  BSYNC.RECONVERGENT B0 ;  /* 0x0000000000007941 */ /* 0x000fea0003800200 */
.L_x_7810:
[----:B------:R-:W-:Y:S01]  /*1e8c0*/  I2FP.F32.U32 R37, R37 ;  /* 0x0000002500257245 */ /* 0x000fe20000201000 */
[----:B------:R-:W-:Y:S01]  /*1e8d0*/  BSSY.RECONVERGENT B0, `(.L_x_7815) ;  /* 0x000005e000007945 */ /* 0x000fe20003800200 */
[----:B------:R-:W-:Y:S02]  /*1e8e0*/  ISETP.NE.AND P2, PT, R38, 0x1, PT ;  /* 0x000000012600780c */ /* 0x000fe40003f45270 */
[----:B------:R-:W-:Y:S01]  /*1e8f0*/  LOP3.LUT R195, R195, 0xfffffff7, RZ, 0xc0, !PT ;  /* 0xfffffff7c3c37812 */ /* 0x000fe200078ec0ff */
[----:B------:R-:W-:Y:S01]  /*1e900*/  FFMA.FTZ R37, R37, R204, 1.1641532182693481445e-10 ;  /* 0x2f00000025257423 */ /* 0x000fe200000100cc */
[----:B------:R-:W-:-:S04]  /*1e910*/  MOV R39, R0 ;  /* 0x0000000000277202 */ /* 0x000fc80000000f00 */
[----:B------:R-:W-:Y:S02]  /*1e920*/  FSETP.LE.FTZ.AND P4, PT, R37, R202, PT ;  /* 0x000000ca2500720b */ /* 0x000fe40003f93000 */
[----:B------:R-:W-:Y:S01]  /*1e930*/  SHF.L.U32 R37, R140, 0x10, RZ ;  /* 0x000000108c257819 */ /* 0x000fe200000006ff */
[----:B------:R-:W-:-:S04]  /*1e940*/  IMAD.MOV.U32 R140, RZ, RZ, 0x2 ;  /* 0x00000002ff8c7424 */ /* 0x000fc800078e00ff */
        /* <DEDUP_REMOVED lines=11> */
.L_x_7817:
        /* <DEDUP_REMOVED lines=13> */
.L_x_7819:
[----:B------:R-:W-:Y:S05]  /*1ead0*/  BSYNC.RECONVERGENT B1 ;  /* 0x0000000000017941 */ /* 0x000fea0003800200 */
.L_x_7818:
        /* <DEDUP_REMOVED lines=57> */
[----:B------:R-:W-:Y:S01]  /*1ee70*/  IMAD.MOV.U32 R140, RZ, RZ, RZ ;  /* 0x000000ffff8c7224 */ /* 0x000fe200078e00ff */
[----:B------:R-:W-:Y:S01]  /*1ee80*/  LOP3.LUT R196, R193, R196, R39, 0x96, !PT ;  /* 0x000000c4c1c47212 */ /* 0x000fe200078e9627 */
[----:B------:R-:W-:Y:S01]  /*1ee90*/  IMAD.MOV.U32 R39, RZ, RZ, R198 ;  /* 0x000000ffff277224 */ /* 0x000fe200078e00c6 */
[----:B------:R-:W-:-:S07]  /*1eea0*/  MOV R198, R38 ;  /* 0x0000002600c67202 */ /* 0x000fce0000000f00 */
.L_x_7816:
[----:B------:R-:W-:Y:S05]  /*1eeb0*/  BSYNC.RECONVERGENT B0 ;  /* 0x0000000000007941 */ /* 0x000fea0003800200 */
.L_x_7815:
[----:B------:R-:W-:Y:S01]  /*1eec0*/  I2FP.F32.U32 R39, R39 ;  /* 0x0000002700277245 */ /* 0x000fe20000201000 */
[----:B------:R-:W-:Y:S01]  /*1eed0*/  BSSY.RECONVERGENT B0, `(.L_x_7820) ;  /* 0x0000062000007945 */ /* 0x000fe20003800200 */
[----:B------:R-:W-:Y:S02]  /*1eee0*/  PRMT R38, R72, 0x7632, R38 ;  /* 0x0000763248267816 */ /* 0x000fe40000000026 */
[----:B------:R-:W-:Y:S01]  /*1eef0*/  ISETP.NE.AND P3, PT, R140, 0x1, PT ;  /* 0x000000018c00780c */ /* 0x000fe20003f65270 */
[----:B------:R-:W-:Y:S01]  /*1ef00*/  FFMA.FTZ R39, R39, R204, 1.1641532182693481445e-10 ;  /* 0x2f00000027277423 */ /* 0x000fe200000100cc */
[----:B------:R-:W-:Y:S02]  /*1ef10*/  SHF.L.U32 R189, R38, 0x10, RZ ;  /* 0x0000001026bd7819 */ /* 0x000fe400000006ff */
[----:B------:R-:W-:Y:S02]  /*1ef20*/  FSEL R38, R37, RZ, P4 ;  /* 0x000000ff25267208 */ /* 0x000fe40002000000 */
[----:B------:R-:W-:Y:S01]  /*1ef30*/  FSETP.GTU.FTZ.AND P2, PT, R39, R202, PT ;  /* 0x000000ca2700720b */ /* 0x000fe20003f5c000 */
[----:B------:R-:W-:Y:S01]  /*1ef40*/  FMUL.FTZ R189, R189, R200 ;  /* 0x000000c8bdbd7220 */ /* 0x000fe20000410000 */
[----:B------:R-:W-:-:S02]  /*1ef50*/  MOV R39, R0 ;  /* 0x0000000000277202 */ /* 0x000fc40000000f00 */
[----:B------:R-:W-:Y:S02]  /*1ef60*/  SEL R188, RZ, 0x1, P2 ;  /* 0x00000001ffbc7807 */ /* 0x000fe40001000000 */
[----:B------:R-:W-:-:S05]  /*1ef70*/  FSEL R189, R189, RZ, !P2 ;  /* 0x000000ffbdbd7208 */ /* 0x000fca0005000000 */
[----:B------:R-:W-:Y:S01]  /*1ef80*/  FADD.FTZ R37, R189, R38 ;  /* 0x00000026bd257221 */ /* 0x000fe20000010000 */
[----:B------:R-:W-:-:S03]  /*1ef90*/  IMAD.MOV.U32 R38, RZ, RZ, 0x2 ;  /* 0x00000002ff267424 */ /* 0x000fc600078e00ff */
        /* <DEDUP_REMOVED lines=10> */
.L_x_7822:
        /* <DEDUP_REMOVED lines=13> */
.L_x_7824:
[----:B------:R-:W-:Y:S05]  /*1f110*/  BSYNC.RECONVERGENT B1 ;  /* 0x0000000000017941 */ /* 0x000fea0003800200 */
.L_x_7823:
[----:B------:R-:W-:Y:S01]  /*1f120*/  IMAD.WIDE.U32 R192, R6, -0x326172a9, RZ ;  /* 0xcd9e8d5706c07825 */ /* 0x000fe200078e00ff */
[----:B------:R-:W-:Y:S02]  /*1f130*/  LOP3.LUT R38, R187, R197, R157, 0x96, !PT ;  /* 0x000000c5bb267212 */ /* 0x000fe400078e969d */
[----:B------:R-:W-:Y:S02]  /*1f140*/  IADD3 R189, PT, PT, R156, -0x61c88647, RZ ;  /* 0x9e3779b99cbd7810 */ /* 0x000fe40007ffe0ff */
        /* <DEDUP_REMOVED lines=10> */
[----:B------:R-:W-:-:S04]  /*1f1f0*/  LOP3.LUT R189, R189, R190, R197, 0x96, !PT ;  /* 0x000000bebdbd7212 */ /* 0x000fc800078e96c5 */
[----:B------:R-:W-:Y:S01]  /*1f200*/  LOP3.LUT R190, R39, R38, R193, 0x96, !PT ;  /* 0x0000002627be7212 */ /* 0x000fe200078e96c1 */
[----:B------:R-:W-:Y:S01]  /*1f210*/  IMAD.WIDE.U32 R38, R189, -0x326172a9, RZ ;  /* 0xcd9e8d57bd267825 */ /* 0x000fe200078e00ff */
[----:B------:R-:W-:-:S03]  /*1f220*/  IADD3 R189, PT, PT, R156, -0x255992d5, RZ ;  /* 0xdaa66d2b9cbd7810 */ /* 0x000fc60007ffe0ff */
[----:B------:R-:W-:Y:S01]  /*1f230*/  IMAD.WIDE.U32 R190, R190, -0x2daee0ad, RZ ;  /* 0xd2511f53bebe7825 */ /* 0x000fe200078e00ff */
[----:B------:R-:W-:-:S03]  /*1f240*/  LOP3.LUT R189, R189, R192, R39, 0x96, !PT ;  /* 0x000000c0bdbd7212 */ /* 0x000fc600078e9627 */
[----:B------:R-:W-:Y:S02]  /*1f250*/  VIADD R193, R157, 0x32370b8f ;  /* 0x32370b8f9dc17836 */ /* 0x000fe40000000000 */
[----:B------:R-:W-:-:S03]  /*1f260*/  VIADD R39, R156, 0x78dde6e4 ;  /* 0x78dde6e49c277836 */ /* 0x000fc60000000000 */
[----:B------:R-:W-:Y:S01]  /*1f270*/  LOP3.LUT R193, R193, R196, R191, 0x96, !PT ;  /* 0x000000c4c1c17212 */ /* 0x000fe200078e96bf */
[----:B------:R-:W-:Y:S01]  /*1f280*/  IMAD.WIDE.U32 R196, R189, -0x2daee0ad, RZ ;  /* 0xd2511f53bdc47825 */ /* 0x000fe200078e00ff */
[----:B------:R-:W-:-:S03]  /*1f290*/  IADD3 R189, PT, PT, R157, -0x126145ec, RZ ;  /* 0xed9eba149dbd7810 */ /* 0x000fc60007ffe0ff */
[----:B------:R-:W-:Y:S01]  /*1f2a0*/  IMAD.WIDE.U32 R192, R193, -0x326172a9, RZ ;  /* 0xcd9e8d57c1c07825 */ /* 0x000fe200078e00ff */
[----:B------:R-:W-:-:S04]  /*1f2b0*/  LOP3.LUT R189, R189, R190, R197, 0x96, !PT ;  /* 0x000000bebdbd7212 */ /* 0x000fc800078e96c5 */
[----:B------:R-:W-:Y:S01]  /*1f2c0*/  LOP3.LUT R190, R39, R38, R193, 0x96, !PT ;  /* 0x0000002627be7212 */ /* 0x000fe200078e96c1 */
[----:B------:R-:W-:Y:S01]  /*1f2d0*/  IMAD.WIDE.U32 R38, R189, -0x326172a9, RZ ;  /* 0xcd9e8d57bd267825 */ /* 0x000fe200078e00ff */
[----:B------:R-:W-:-:S03]  /*1f2e0*/  IADD3 R189, PT, PT, R156, 0x1715609d, RZ ;  /* 0x1715609d9cbd7810 */ /* 0x000fc60007ffe0ff */
        /* <DEDUP_REMOVED lines=10> */
[----:B------:R-:W-:Y:S02]  /*1f390*/  VIADD R193, R157, 0x1fd5c5a3 ;  /* 0x1fd5c5a39dc17836 */ /* 0x000fe40000000000 */
        /* <DEDUP_REMOVED lines=12> */
[----:B------:R-:W-:Y:S02]  /*1f460*/  VIADD R193, R157, 0x96a522ad ;  /* 0x96a522ad9dc17836 */ /* 0x000fe40000000000 */
[----:B------:R-:W-:-:S04]  /*1f470*/  IMAD.WIDE.U32 R190, R190, -0x326172a9, RZ ;  /* 0xcd9e8d57bebe7825 */ /* 0x000fc800078e00ff */
[----:B------:R-:W-:Y:S01]  /*1f480*/  IMAD.WIDE.U32 R38, R39, -0x2daee0ad, RZ ;  /* 0xd2511f5327267825 */ /* 0x000fe200078e00ff */
[----:B------:R-:W-:Y:S02]  /*1f490*/  LOP3.LUT R2, R189, R192, R191, 0x96, !PT ;  /* 0x000000c0bd027212 */ /* 0x000fe400078e96bf */
[----:B------:R-:W-:Y:S02]  /*1f4a0*/  MOV R0, R190 ;  /* 0x000000be00007202 */ /* 0x000fe40000000f00 */
[----:B------:R-:W-:Y:S01]  /*1f4b0*/  LOP3.LUT R196, R193, R196, R39, 0x96, !PT ;  /* 0x000000c4c1c47212 */ /* 0x000fe200078e9627 */
[----:B------:R-:W-:Y:S01]  /*1f4c0*/  IMAD.MOV.U32 R39, RZ, RZ, R198 ;  /* 0x000000ffff277224 */ /* 0x000fe200078e00c6 */
[----:B------:R-:W-:Y:S01]  /*1f4d0*/  MOV R198, R38 ;  /* 0x0000002600c67202 */ /* 0x000fe20000000f00 */
[----:B------:R-:W-:-:S07]  /*1f4e0*/  IMAD.MOV.U32 R38, RZ, RZ, RZ ;  /* 0x000000ffff267224 */ /* 0x000fce00078e00ff */
.L_x_7821:
[----:B------:R-:W-:Y:S05]  /*1f4f0*/  BSYNC.RECONVERGENT B0 ;  /* 0x0000000000007941 */ /* 0x000fea0003800200 */
.L_x_7820:
        /* <DEDUP_REMOVED lines=21> */
.L_x_7827:
        /* <DEDUP_REMOVED lines=13> */
.L_x_7829:
[----:B------:R-:W-:Y:S05]  /*1f720*/  BSYNC.RECONVERGENT B1 ;  /* 0x0000000000017941 */ /* 0x000fea0003800200 */
.L_x_7828:
        /* <DEDUP_REMOVED lines=57> */
[----:B------:R-:W-:Y:S01]  /*1fac0*/  IMAD.MOV.U32 R140, RZ, RZ, RZ ;  /* 0x000000ffff8c7224 */ /* 0x000fe200078e00ff */
[----:B------:R-:W-:Y:S01]  /*1fad0*/  LOP3.LUT R196, R193, R196, R39, 0x96, !PT ;  /* 0x000000c4c1c47212 */ /* 0x000fe200078e9627 */
[----:B------:R-:W-:Y:S01]  /*1fae0*/  IMAD.MOV.U32 R39, RZ, RZ, R198 ;  /* 0x000000ffff277224 */ /* 0x000fe200078e00c6 */
[----:B------:R-:W-:-:S07]  /*1faf0*/  MOV R198, R38 ;  /* 0x0000002600c67202 */ /* 0x000fce0000000f00 */
.L_x_7826:
[----:B------:R-:W-:Y:S05]  /*1fb00*/  BSYNC.RECONVERGENT B0 ;  /* 0x0000000000007941 */ /* 0x000fea0003800200 */
.L_x_7825:
        /* <DEDUP_REMOVED lines=23> */
.L_x_7832:
        /* <DEDUP_REMOVED lines=13> */
.L_x_7834:
[----:B------:R-:W-:Y:S05]  /*1fd50*/  BSYNC.RECONVERGENT B1 ;  /* 0x0000000000017941 */ /* 0x000fea0003800200 */
.L_x_7833:
        /* <DEDUP_REMOVED lines=58> */
[----:B------:R-:W-:Y:S01]  /*20100*/  LOP3.LUT R196, R193, R196, R141, 0x96, !PT ;  /* 0x000000c4c1c47212 */ /* 0x000fe200078e968d */
[----:B------:R-:W-:Y:S01]  /*20110*/  IMAD.MOV.U32 R190, RZ, RZ, RZ ;  /* 0x000000ffffbe7224 */ /* 0x000fe200078e00ff */
[----:B------:R-:W-:-:S07]  /*20120*/  MOV R198, R140 ;  /* 0x0000008c00c67202 */ /* 0x000fce0000000f00 */
.L_x_7831:
[----:B------:R-:W-:Y:S05]  /*20130*/  BSYNC.RECONVERGENT B0 ;  /* 0x0000000000007941 */ /* 0x000fea0003800200 */
.L_x_7830:
        /* <DEDUP_REMOVED lines=8> */
[----:B------:R-:W-:-:S05]  /*201c0*/  SHF.L.U32 R39, R194, 0x10, RZ ;  /* 0x00000010c2277819 */ /* 0x000fca00000006ff */
        /* <DEDUP_REMOVED lines=11> */
.L_x_7837:
        /* <DEDUP_REMOVED lines=13> */
.L_x_7839:
[----:B------:R-:W-:Y:S05]  /*20350*/  BSYNC.RECONVERGENT B1 ;  /* 0x0000000000017941 */ /* 0x000fea0003800200 */
.L_x_7838:
        /* <DEDUP_REMOVED lines=61> */
.L_x_7836:
[----:B------:R-:W-:Y:S05]  /*20730*/  BSYNC.RECONVERGENT B0 ;  /* 0x0000000000007941 */ /* 0x000fea0003800200 */
.L_x_7835:
[----:B------:R-:W-:Y:S01]  /*20740*/  I2FP.F32.U32 R141, R141 ;  /* 0x0000008d008d7245 */ /* 0x000fe20000201000 */
[----:B------:R-:W-:Y:S01]  /*20750*/  BSSY.RECONVERGENT B0, `(.L_x_7840) ;  /* 0x0000062000007945 */ /* 0x000fe20003800200 */
[----:B------:R-:W-:-:S03]  /*20760*/  PRMT R140, R73, 0x7632, R140 ;  /* 0x00007632498c7816 */ /* 0x000fc6000000008c */
[----:B------:R-:W-:Y:S01]  /*20770*/  FFMA.FTZ R141, R141, R204, 1.1641532182693481445e-10 ;  /* 0x2f0000008d8d7423 */ /* 0x000fe200000100cc */
[----:B------:R-:W-:Y:S02]  /*20780*/  SHF.L.U32 R191, R140, 0x10, RZ ;  /* 0x000000108cbf7819 */ /* 0x000fe400000006ff */
[----:B------:R-:W-:Y:S02]  /*20790*/  FSEL R140, R39, RZ, P4 ;  /* 0x000000ff278c7208 */ /* 0x000fe40002000000 */
[----:B------:R-:W-:Y:S01]  /*207a0*/  FSETP.GTU.FTZ.AND P2, PT, R141, R202, PT ;  /* 0x000000ca8d00720b */ /* 0x000fe20003f5c000 */
[----:B------:R-:W-:Y:S01]  /*207b0*/  FMUL.FTZ R191, R191, R200 ;  /* 0x000000c8bfbf7220 */ /* 0x000fe20000410000 */
[----:B------:R-:W-:Y:S02]  /*207c0*/  MOV R141, R0 ;  /* 0x00000000008d7202 */ /* 0x000fe40000000f00 */
[----:B------:R-:W-:Y:S02]  /*207d0*/  SEL R190, RZ, 0x1, P2 ;  /* 0x00000001ffbe7807 */ /* 0x000fe40001000000 */
[----:B------:R-:W-:-:S02]  /*207e0*/  FSEL R191, R191, RZ, !P2 ;  /* 0x000000ffbfbf7208 */ /* 0x000fc40005000000 */
[----:B------:R-:W-:-:S03]  /*207f0*/  ISETP.NE.AND P2, PT, R192, 0x1, PT ;  /* 0x00000001c000780c */ /* 0x000fc60003f45270 */
[----:B------:R-:W-:Y:S01]  /*20800*/  FADD.FTZ R39, R191, R140 ;  /* 0x0000008cbf277221 */ /* 0x000fe20000010000 */
[----:B------:R-:W-:-:S03]  /*20810*/  IMAD.MOV.U32 R140, RZ, RZ, 0x2 ;  /* 0x00000002ff8c7424 */ /* 0x000fc600078e00ff */
[----:B------:R-:W-:-:S06]  /*20820*/  @P1 FADD.FTZ R39, R71, R39 ;  /* 0x0000002747271221 */ /* 0x000fcc0000010000 */
        /* <DEDUP_REMOVED lines=9> */
.L_x_7842:
        /* <DEDUP_REMOVED lines=13> */
.L_x_7844:
[----:B------:R-:W-:Y:S05]  /*20990*/  BSYNC.RECONVERGENT B1 ;  /* 0x0000000000017941 */ /* 0x000fea0003800200 */
.L_x_7843:
        /* <DEDUP_REMOVED lines=43> */
[----:B------:R-:W-:Y:S02]  /*20c50*/  LOP3.LUT R196, R191, R196, R141, 0x96, !PT ;  /* 0x000000c4bfc47212 */ /* 0x000fe400078e968d */
[----:B------:R-:W-:Y:S01]  /*20c60*/  IADD3 R191, PT, PT, R157, -0x24c28bd8, RZ ;  /* 0xdb3d74289dbf7810 */ /* 0x000fe20007ffe0ff */
[----:B------:R-:W-:Y:S01]  /*20c70*/  VIADD R141, R156, 0xf1bbcdc8 ;  /* 0xf1bbcdc89c8d7836 */ /* 0x000fe20000000000 */
[----:B------:R-:W-:Y:S01]  /*20c80*/  LOP3.LUT R206, R197, R206, R193, 0x96, !PT ;  /* 0x000000cec5ce7212 */ /* 0x000fe200078e96c1 */
[----:B------:R-:W-:-:S04]  /*20c90*/  IMAD.WIDE.U32 R196, R196, -0x2daee0ad, RZ ;  /* 0xd2511f53c4c47825 */ /* 0x000fc800078e00ff */
        /* <DEDUP_REMOVED lines=13> */
.L_x_7841:
[----:B------:R-:W-:Y:S05]  /*20d70*/  BSYNC.RECONVERGENT B0 ;  /* 0x0000000000007941 */ /* 0x000fea0003800200 */
.L_x_7840:
        /* <DEDUP_REMOVED lines=8> */
[----:B------:R-:W-:Y:S02]  /*20e00*/  FSETP.LE.FTZ.AND P2, PT, R141, R202, PT ;  /* 0x000000ca8d00720b */ /* 0x000fe40003f53000 */
[----:B------:R-:W-:Y:S01]  /*20e10*/  MOV R141, R0 ;  /* 0x00000000008d7202 */ /* 0x000fe20000000f00 */
[----:B------:R-:W-:Y:S10]  /*20e20*/  @!P3 BRA `(.L_x_7846) ;  /* 0x00000004004cb947 */ /* 0x000ff40003800000 */
        /* <DEDUP_REMOVED lines=8> */
.L_x_7847:
        /* <DEDUP_REMOVED lines=13> */
.L_x_7849:
[----:B------:R-:W-:Y:S05]  /*20f80*/  BSYNC.RECONVERGENT B1 ;  /* 0x0000000000017941 */ /* 0x000fea0003800200 */
.L_x_7848:
        /* <DEDUP_REMOVED lines=55> */
[----:B------:R-:W-:Y:S02]  /*21300*/  MOV R0, R192 ;  /* 0x000000c000007202 */ /* 0x000fe40000000f00 */
[----:B------:R-:W-:Y:S01]  /*21310*/  LOP3.LUT R2, R197, R206, R193, 0x96, !PT ;  /* 0x000000cec5027212 */ /* 0x000fe200078e96c1 */
[----:B------:R-:W-:Y:S01]  /*21320*/  IMAD.MOV.U32 R192, RZ, RZ, RZ ;  /* 0x000000ffffc07224 */ /* 0x000fe200078e00ff */
[----:B------:R-:W-:Y:S01]  /*21330*/  LOP3.LUT R196, R207, R196, R141, 0x96, !PT ;  /* 0x000000c4cfc47212 */ /* 0x000fe200078e968d */
[----:B------:R-:W-:Y:S01]  /*21340*/  IMAD.MOV.U32 R141, RZ, RZ, R198 ;  /* 0x000000ffff8d7224 */ /* 0x000fe200078e00c6 */
[----:B------:R-:W-:-:S07]  /*21350*/  MOV R198, R140 ;  /* 0x0000008c00c67202 */ /* 0x000fce0000000f00 */
.L_x_7846:
[----:B------:R-:W-:Y:S05]  /*21360*/  BSYNC.RECONVERGENT B0 ;  /* 0x0000000000007941 */ /* 0x000fea0003800200 */
.L_x_7845:
[----:B------:R-:W-:Y:S01]  /*21370*/  I2FP.F32.U32 R141, R141 ;  /* 0x0000008d008d7245 */ /* 0x000fe20000201000 */
[----:B------:R-:W-:Y:S01]  /*21380*/  BSSY.RECONVERGENT B0, `(.L_x_7850) ;  /* 0x0000062000007945 */ /* 0x000fe20003800200 */
[----:B------:R-:W-:Y:S01]  /*21390*/  SHF.L.U32 R193, R74, 0x10, RZ ;  /* 0x000000104ac17819 */ /* 0x000fe200000006ff */
[----:B------:R-:W-:Y:S01]  /*213a0*/  IMAD.MOV.U32 R194, RZ, RZ, 0x2 ;  /* 0x00000002ffc27424 */ /* 0x000fe200078e00ff */
[----:B------:R-:W-:Y:S01]  /*213b0*/  FSEL R191, R191, RZ, P2 ;  /* 0x000000ffbfbf7208 */ /* 0x000fe20001000000 */
[----:B------:R-:W-:Y:S02]  /*213c0*/  FFMA.FTZ R141, R141, R204, 1.1641532182693481445e-10 ;  /* 0x2f0000008d8d7423 */ /* 0x000fe400000100cc */
[----:B------:R-:W-:Y:S01]  /*213d0*/  FMUL.FTZ R140, R193, R200 ;  /* 0x000000c8c18c7220 */ /* 0x000fe20000410000 */
[----:B------:R-:W-:Y:S02]  /*213e0*/  MOV R193, R0 ;  /* 0x0000000000c17202 */ /* 0x000fe40000000f00 */
[----:B------:R-:W-:-:S04]  /*213f0*/  FSETP.GTU.FTZ.AND P3, PT, R141, R202, PT ;  /* 0x000000ca8d00720b */ /* 0x000fc80003f7c000 */
        /* <DEDUP_REMOVED lines=15> */
.L_x_7852:
        /* <DEDUP_REMOVED lines=13> */
.L_x_7854:
[----:B------:R-:W-:Y:S05]  /*215c0*/  BSYNC.RECONVERGENT B1 ;  /* 0x0000000000017941 */ /* 0x000fea0003800200 */
.L_x_7853:
[----:B------:R-:W-:Y:S01]  /*215d0*/  IMAD.WIDE.U32 R196, R6, -0x326172a9, RZ ;  /* 0xcd9e8d5706c47825 */ /* 0x000fe200078e00ff */
[----:B------:R-:W-:Y:S02]  /*215e0*/  LOP3.LUT R192, R187, R209, R157, 0x96, !PT ;  /* 0x000000d1bbc07212 */ /* 0x000fe400078e969d */
[----:B------:R-:W-:Y:S01]  /*215f0*/  IADD3 R141, PT, PT, R156, -0x61c88647, RZ ;  /* 0x9e3779b99c8d7810 */ /* 0x000fe20007ffe0ff */
[----:B------:R-:W-:Y:S01]  /*21600*/  IMAD.MOV.U32 R194, RZ, RZ, RZ ;  /* 0x000000ffffc27224 */ /* 0x000fe200078e00ff */
        /* <DEDUP_REMOVED lines=49> */
[----:B------:R-:W-:Y:S02]  /*21920*/  LOP3.LUT R192, R141, R192, R209, 0x96, !PT ;  /* 0x000000c08dc07212 */ /* 0x000fe400078e96d1 */
[----:B------:R-:W-:Y:S02]  /*21930*/  IADD3 R141, PT, PT, R156, -0x700cb87f, RZ ;  /* 0x8ff347819c8d7810 */ /* 0x000fe40007ffe0ff */
[----:B------:R-:W-:Y:S01]  /*21940*/  MOV R0, R206 ;  /* 0x000000ce00007202 */ /* 0x000fe20000000f00 */
[----:B------:R-:W-:Y:S01]  /*21950*/  IMAD.WIDE.U32 R192, R192, -0x2daee0ad, RZ ;  /* 0xd2511f53c0c07825 */ /* 0x000fe200078e00ff */
[----:B------:R-:W-:-:S04]  /*21960*/  LOP3.LUT R2, R141, R208, R207, 0x96, !PT ;  /* 0x000000d08d027212 */ /* 0x000fc800078e96cf */
[----:B------:R-:W-:Y:S01]  /*21970*/  LOP3.LUT R196, R197, R196, R193, 0x96, !PT ;  /* 0x000000c4c5c47212 */ /* 0x000fe200078e96c1 */
[----:B------:R-:W-:Y:S01]  /*21980*/  IMAD.MOV.U32 R193, RZ, RZ, R198 ;  /* 0x000000ffffc17224 */ /* 0x000fe200078e00c6 */
[----:B------:R-:W-:-:S07]  /*21990*/  MOV R198, R192 ;  /* 0x000000c000c67202 */ /* 0x000fce0000000f00 */
.L_x_7851:
[----:B------:R-:W-:Y:S05]  /*219a0*/  BSYNC.RECONVERGENT B0 ;  /* 0x0000000000007941 */ /* 0x000fea0003800200 */
.L_x_7850:
[----:B------:R-:W-:Y:S01]  /*219b0*/  ISETP.NE.AND P4, PT, R194, 0x1, PT ;  /* 0x00000001c200780c */ /* 0x000fe20003f85270 */
[----:B------:R-:W-:Y:S01]  /*219c0*/  BSSY.RECONVERGENT B0, `(.L_x_7855) ;  /* 0x000005c000007945 */ /* 0x000fe20003800200 */
[----:B------:R-:W-:Y:S01]  /*219d0*/  I2FP.F32.U32 R141, R193 ;  /* 0x000000c1008d7245 */ /* 0x000fe20000201000 */
[----:B------:R-:W-:Y:S01]  /*219e0*/  IMAD.MOV.U32 R206, RZ, RZ, 0x2 ;  /* 0x00000002ffce7424 */ /* 0x000fe200078e00ff */
[----:B------:R-:W-:Y:S02]  /*219f0*/  SHF.L.U32 R197, R142, 0x10, RZ ;  /* 0x000000108ec57819 */ /* 0x000fe400000006ff */
[----:B------:R-:W-:Y:S01]  /*21a00*/  MOV R142, R0 ;  /* 0x00000000008e7202 */ /* 0x000fe20000000f00 */
[----:B------:R-:W-:Y:S02]  /*21a10*/  FFMA.FTZ R193, R141, R204, 1.1641532182693481445e-10 ;  /* 0x2f0000008dc17423 */ /* 0x000fe400000100cc */
[----:B------:R-:W-:-:S03]  /*21a20*/  FMUL.FTZ R141, R197, R200 ;  /* 0x000000c8c58d7220 */ /* 0x000fc60000410000 */
[----:B------:R-:W-:Y:S01]  /*21a30*/  FSETP.LE.FTZ.AND P3, PT, R193, R202, PT ;  /* 0x000000cac100720b */ /* 0x000fe20003f73000 */
        /* <DEDUP_REMOVED lines=9> */
.L_x_7857:
        /* <DEDUP_REMOVED lines=13> */
.L_x_7859:
[----:B------:R-:W-:Y:S05]  /*21ba0*/  BSYNC.RECONVERGENT B1 ;  /* 0x0000000000017941 */ /* 0x000fea0003800200 */
.L_x_7858:
        /* <DEDUP_REMOVED lines=51> */
[----:B------:R-:W-:Y:S01]  /*21ee0*/  IMAD.MOV.U32 R142, RZ, RZ, R198 ;  /* 0x000000ffff8e7224 */ /* 0x000fe200078e00c6 */
[----:B------:R-:W-:Y:S01]  /*21ef0*/  LOP3.LUT R193, R193, R192, R209, 0x96, !PT ;  /* 0x000000c0c1c17212 */ /* 0x000fe200078e96d1 */
[----:B------:R-:W-:-:S04]  /*21f00*/  IMAD.WIDE.U32 R206, R207, -0x326172a9, RZ ;  /* 0xcd9e8d57cfce7825 */ /* 0x000fc800078e00ff */
[----:B------:R-:W-:Y:S01]  /*21f10*/  IMAD.WIDE.U32 R192, R193, -0x2daee0ad, RZ ;  /* 0xd2511f53c1c07825 */ /* 0x000fe200078e00ff */
[----:B------:R-:W-:Y:S02]  /*21f20*/  MOV R0, R206 ;  /* 0x000000ce00007202 */ /* 0x000fe40000000f00 */
[----:B------:R-:W-:Y:S01]  /*21f30*/  LOP3.LUT R2, R197, R208, R207, 0x96, !PT ;  /* 0x000000d0c5027212 */ /* 0x000fe200078e96cf */
[----:B------:R-:W-:Y:S01]  /*21f40*/  VIADD R209, R157, 0x96a522ad ;  /* 0x96a522ad9dd17836 */ /* 0x000fe20000000000 */
[----:B------:R-:W-:Y:S01]  /*21f50*/  MOV R198, R192 ;  /* 0x000000c000c67202 */ /* 0x000fe20000000f00 */
[----:B------:R-:W-:-:S03]  /*21f60*/  IMAD.MOV.U32 R206, RZ, RZ, RZ ;  /* 0x000000ffffce7224 */ /* 0x000fc600078e00ff */
[----:B------:R-:W-:-:S07]  /*21f70*/  LOP3.LUT R196, R209, R196, R193, 0x96, !PT ;  /* 0x000000c4d1c47212 */ /* 0x000fce00078e96c1 */
.L_x_7856:
[----:B------:R-:W-:Y:S05]  /*21f80*/  BSYNC.RECONVERGENT B0 ;  /* 0x0000000000007941 */ /* 0x000fea0003800200 */
.L_x_7855:
[----:B------:R-:W-:Y:S01]  /*21f90*/  I2FP.F32.U32 R193, R142 ;  /* 0x0000008e00c17245 */ /* 0x000fe20000201000 */
[----:B------:R-:W-:Y:S01]  /*21fa0*/  BSSY.RECONVERGENT B0, `(.L_x_7860) ;  /* 0x0000062000007945 */ /* 0x000fe20003800200 */
[----:B------:R-:W-:Y:S01]  /*21fb0*/  PRMT R142, R74, 0x7632, R142 ;  /* 0x000076324a8e7816 */ /* 0x000fe2000000008e */
[----:B-1----:R-:W-:Y:S02]  /*21fc0*/  IMAD.MOV.U32 R208, RZ, RZ, 0x2 ;  /* 0x00000002ffd07424 */ /* 0x002fe400078e00ff */
[----:B------:R-:W-:Y:S01]  /*21fd0*/  FFMA.FTZ R193, R193, R204, 1.1641532182693481445e-10 ;  /* 0x2f000000c1c17423 */ /* 0x000fe200000100cc */
[----:B------:R-:W-:Y:S02]  /*21fe0*/  SHF.L.U32 R197, R142, 0x10, RZ ;  /* 0x000000108ec57819 */ /* 0x000fe400000006ff */
[----:B------:R-:W-:Y:S02]  /*21ff0*/  FSEL R142, R141, RZ, P3 ;  /* 0x000000ff8d8e7208 */ /* 0x000fe40001800000 */
[----:B------:R-:W-:Y:S01]  /*22000*/  FSETP.GTU.FTZ.AND P4, PT, R193, R202, PT ;  /* 0x000000cac100720b */ /* 0x000fe20003f9c000 */
[----:B------:R-:W-:-:S03]  /*22010*/  FMUL.FTZ R197, R197, R200 ;  /* 0x000000c8c5c57220 */ /* 0x000fc60000410000 */
[----:B------:R-:W-:Y:S02]  /*22020*/  SEL R192, RZ, 0x1, P4 ;  /* 0x00000001ffc07807 */ /* 0x000fe40002000000 */
[----:B------:R-:W-:Y:S02]  /*22030*/  FSEL R197, R197, RZ, !P4 ;  /* 0x000000ffc5c57208 */ /* 0x000fe40006000000 */
[----:B------:R-:W-:-:S03]  /*22040*/  ISETP.NE.AND P4, PT, R206, 0x1, PT ;  /* 0x00000001ce00780c */ /* 0x000fc60003f85270 */
[----:B------:R-:W-:Y:S01]  /*22050*/  FADD.FTZ R141, R197, R142 ;  /* 0x0000008ec58d7221 */ /* 0x000fe20000010000 */
[----:B------:R-:W-:-:S03]  /*22060*/  MOV R142, R0 ;  /* 0x00000000008e7202 */ /* 0x000fc60000000f00 */
        /* <DEDUP_REMOVED lines=10> */
.L_x_7862:
        /* <DEDUP_REMOVED lines=13> */
.L_x_7864:
[----:B------:R-:W-:Y:S05]  /*221e0*/  BSYNC.RECONVERGENT B1 ;  /* 0x0000000000017941 */ /* 0x000fea0003800200 */
.L_x_7863:
[----:B------:R-:W-:Y:S01]  /*221f0*/  IMAD.WIDE.U32 R196, R6, -0x326172a9, RZ ;  /* 0xcd9e8d5706c47825 */ /* 0x000fe200078e00ff */
[----:B------:R-:W-:Y:S02]  /*22200*/  LOP3.LUT R206, R187, R211, R157, 0x96, !PT ;  /* 0x000000d3bbce7212 */ /* 0x000fe400078e969d */
[----:B------:R-:W-:Y:S01]  /*22210*/  IADD3 R193, PT, PT, R156, -0x61c88647, RZ ;  /* 0x9e3779b99cc17810 */ /* 0x000fe20007ffe0ff */
[----:B------:R-:W-:Y:S01]  /*22220*/  IMAD.MOV.U32 R142, RZ, RZ, R198 ;  /* 0x000000ffff8e7224 */ /* 0x000fe200078e00c6 */
        /* <DEDUP_REMOVED lines=53> */
[----:B------:R-:W-:-:S03]  /*22580*/  LOP3.LUT R2, R193, R210, R209, 0x96, !PT ;  /* 0x000000d2c1027212 */ /* 0x000fc600078e96d1 */
[----:B------:R-:W-:Y:S01]  /*22590*/  IMAD.MOV.U32 R208, RZ, RZ, RZ ;  /* 0x000000ffffd07224 */ /* 0x000fe200078e00ff */
[----:B------:R-:W-:Y:S02]  /*225a0*/  LOP3.LUT R196, R197, R196, R207, 0x96, !PT ;  /* 0x000000c4c5c47212 */ /* 0x000fe400078e96cf */
[----:B------:R-:W-:-:S07]  /*225b0*/  MOV R198, R206 ;  /* 0x000000ce00c67202 */ /* 0x000fce0000000f00 */
.L_x_7861:
[----:B------:R-:W-:Y:S05]  /*225c0*/  BSYNC.RECONVERGENT B0 ;  /* 0x0000000000007941 */ /* 0x000fea0003800200 */
.L_x_7860:
[----:B------:R-:W-:Y:S01]  /*225d0*/  ISETP.NE.AND P5, PT, R208, 0x1, PT ;  /* 0x00000001d000780c */ /* 0x000fe20003fa5270 */
[----:B------:R-:W-:Y:S01]  /*225e0*/  BSSY.RECONVERGENT B0, `(.L_x_7865) ;  /* 0x000005d000007945 */ /* 0x000fe20003800200 */
[----:B------:R-:W-:Y:S01]  /*225f0*/  I2FP.F32.U32 R193, R142 ;  /* 0x0000008e00c17245 */ /* 0x000fe20000201000 */
[----:B------:R-:W-:Y:S01]  /*22600*/  IMAD.MOV.U32 R206, RZ, RZ, 0x2 ;  /* 0x00000002ffce7424 */ /* 0x000fe200078e00ff */
[C---:B------:R-:W-:Y:S02]  /*22610*/  SHF.L.U32 R207, R143.reuse, 0x10, RZ ;  /* 0x000000108fcf7819 */ /* 0x040fe400000006ff */
[----:B------:R-:W-:Y:S01]  /*22620*/  PRMT R194, R143, 0x7632, R194 ;  /* 0x000076328fc27816 */ /* 0x000fe200000000c2 */
[----:B------:R-:W-:Y:S01]  /*22630*/  FFMA.FTZ R197, R193, R204, 1.1641532182693481445e-10 ;  /* 0x2f000000c1c57423 */ /* 0x000fe200000100cc */
[----:B------:R-:W-:Y:S01]  /*22640*/  MOV R143, R0 ;  /* 0x00000000008f7202 */ /* 0x000fe20000000f00 */
        /* <DEDUP_REMOVED lines=11> */
.L_x_7867:
        /* <DEDUP_REMOVED lines=13> */
.L_x_7869:
[----:B------:R-:W-:Y:S05]  /*227d0*/  BSYNC.RECONVERGENT B1 ;  /* 0x0000000000017941 */ /* 0x000fea0003800200 */
.L_x_7868:
        /* <DEDUP_REMOVED lines=61> */
.L_x_7866:
[----:B------:R-:W-:Y:S05]  /*22bb0*/  BSYNC.RECONVERGENT B0 ;  /* 0x0000000000007941 */ /* 0x000fea0003800200 */
.L_x_7865:
        /* <DEDUP_REMOVED lines=24> */
.L_x_7872:
        /* <DEDUP_REMOVED lines=13> */
.L_x_7874:
[----:B------:R-:W-:Y:S05]  /*22e10*/  BSYNC.RECONVERGENT B1 ;  /* 0x0000000000017941 */ /* 0x000fea0003800200 */
.L_x_7873:
        /* <DEDUP_REMOVED lines=58> */
[----:B------:R-:W-:Y:S01]  /*231c0*/  LOP3.LUT R196, R197, R196, R207, 0x96, !PT ;  /* 0x000000c4c5c47212 */ /* 0x000fe200078e96cf */
[----:B------:R-:W-:Y:S01]  /*231d0*/  IMAD.MOV.U32 R197, RZ, RZ, R198 ;  /* 0x000000ffffc57224 */ /* 0x000fe200078e00c6 */
[----:B------:R-:W-:-:S07]  /*231e0*/  MOV R198, R206 ;  /* 0x000000ce00c67202 */ /* 0x000fce0000000f00 */
.L_x_7871:
[----:B------:R-:W-:Y:S05]  /*231f0*/  BSYNC.RECONVERGENT B0 ;  /* 0x0000000000007941 */ /* 0x000fea0003800200 */
.L_x_7870:
        /* <DEDUP_REMOVED lines=18> */
.L_x_7877:
        /* <DEDUP_REMOVED lines=15> */
.L_x_7879:
[----:B------:R-:W-:Y:S05]  /*23410*/  BSYNC.RECONVERGENT B1 ;  /* 0x0000000000017941 */ /* 0x000fea0003800200 */
.L_x_7878:
        /* <DEDUP_REMOVED lines=56> */
[----:B------:R-:W-:Y:S01]  /*237a0*/  MOV R0, R208 ;  /* 0x000000d000007202 */ /* 0x000fe20000000f00 */
[----:B------:R-:W-:Y:S01]  /*237b0*/  VIADD R211, R157, 0x96a522ad ;  /* 0x96a522ad9dd37836 */ /* 0x000fe20000000000 */
[----:B------:R-:W-:Y:S01]  /*237c0*/  MOV R198, R206 ;  /* 0x000000ce00c67202 */ /* 0x000fe20000000f00 */
[----:B------:R-:W-:-:S03]  /*237d0*/  IMAD.MOV.U32 R197, RZ, RZ, RZ ;  /* 0x000000ffffc57224 */ /* 0x000fc600078e00ff */
[----:B------:R-:W-:-:S07]  /*237e0*/  LOP3.LUT R196, R211, R196, R207, 0x96, !PT ;  /* 0x000000c4d3c47212 */ /* 0x000fce00078e96cf */
.L_x_7876:
[----:B------:R-:W-:Y:S05]  /*237f0*/  BSYNC.RECONVERGENT B0 ;  /* 0x0000000000007941 */ /* 0x000fea0003800200 */
.L_x_7875:
[----:B------:R-:W-:Y:S02]  /*23800*/  I2FP.F32.U32 R207, R194 ;  /* 0x000000c200cf7245 */ /* 0x000fe40000201000 */
[----:B------:R-:W-:-:S03]  /*23810*/  PRMT R194, R75, 0x7632, R194 ;  /* 0x000076324bc27816 */ /* 0x000fc600000000c2 */
[----:B------:R-:W-:Y:S01]  /*23820*/  FFMA.FTZ R207, R207, R204, 1.1641532182693481445e-10 ;  /* 0x2f000000cfcf7423 */ /* 0x000fe200000100cc */
[----:B------:R-:W-:-:S04]  /*23830*/  SHF.L.U32 R209, R194, 0x10, RZ ;  /* 0x00000010c2d17819 */ /* 0x000fc800000006ff */
[----:B------:R-:W-:Y:S01]  /*23840*/  FSETP.GTU.FTZ.AND P6, PT, R207, R202, PT ;  /* 0x000000cacf00720b */ /* 0x000fe20003fdc000 */
[----:B------:R-:W-:Y:S01]  /*23850*/  FMUL.FTZ R209, R209, R200 ;  /* 0x000000c8d1d17220 */ /* 0x000fe20000410000 */
[----:B------:R-:W-:Y:S02]  /*23860*/  FSEL R200, R143, RZ, P5 ;  /* 0x000000ff8fc87208 */ /* 0x000fe40002800000 */
[----:B------:R-:W-:Y:S02]  /*23870*/  SEL R194, RZ, 0x1, P6 ;  /* 0x00000001ffc27807 */ /* 0x000fe40003000000 */
[----:B------:R-:W-:-:S05]  /*23880*/  FSEL R209, R209, RZ, !P6 ;  /* 0x000000ffd1d17208 */ /* 0x000fca0007000000 */
[----:B------:R-:W-:-:S04]  /*23890*/  FADD.FTZ R143, R209, R200 ;  /* 0x000000c8d18f7221 */ /* 0x000fc80000010000 */
[----:B------:R-:W-:Y:S01]  /*238a0*/  @P1 FADD.FTZ R143, R67, R143 ;  /* 0x0000008f438f1221 */ /* 0x000fe20000010000 */
[----:B------:R-:W-:Y:S06]  /*238b0*/  BRA `(.L_x_7880) ;  /* 0x0000003000607947 */ /* 0x000fec0003800000 */
.L_x_7799:
        /* <DEDUP_REMOVED lines=16> */
.L_x_7883:
[----:B------:R-:W-:Y:S01]  /*239c0*/  IADD3 R4, PT, PT, R4, 0x1, RZ ;  /* 0x0000000104047810 */ /* 0x000fe20007ffe0ff */
[----:B------:R-:W-:Y:S03]  /*239d0*/  BSSY.RECONVERGENT B1, `(.L_x_7884) ;  /* 0x000000c000017945 */ /* 0x000fe60003800200 */
[C---:B------:R-:W-:Y:S01]  /*239e0*/  ISETP.NE.AND P2, PT, R4.reuse, RZ, PT ;  /* 0x000000ff0400720c */ /* 0x040fe20003f45270 */
[----:B-1----:R-:W-:-:S12]  /*239f0*/  IMAD.WIDE.U32 R208, R4, -0x2daee0ad, RZ ;  /* 0xd2511f5304d07825 */ /* 0x002fd800078e00ff */
        /* <DEDUP_REMOVED lines=9> */
.L_x_7885:
[----:B------:R-:W-:Y:S05]  /*23a90*/  BSYNC.RECONVERGENT B1 ;  /* 0x0000000000017941 */ /* 0x000fea0003800200 */
.L_x_7884:
        /* <DEDUP_REMOVED lines=56> */
[----:B------:R-:W-:Y:S02]  /*23e20*/  IMAD.MOV.U32 R0, RZ, RZ, R38 ;  /* 0x000000ffff007224 */ /* 0x000fe400078e0026 */
[----:B------:R-:W-:Y:S01]  /*23e30*/  HFMA2 R38, -RZ, RZ, 0, 0 ;  /* 0x00000000ff267431 */ /* 0x000fe200000001ff */
[----:B------:R-:W-:Y:S01]  /*23e40*/  MOV R198, R36 ;  /* 0x0000002400c67202 */ /* 0x000fe20000000f00 */
[----:B------:R-:W-:Y:S01]  /*23e50*/  IMAD.MOV.U32 R36, RZ, RZ, R206 ;  /* 0x000000ffff247224 */ /* 0x000fe200078e00ce */
[----:B------:R-:W-:-:S07]  /*23e60*/  LOP3.LUT R196, R207, R196, R37, 0x96, !PT ;  /* 0x000000c4cfc47212 */ /* 0x000fce00078e9625 */
.L_x_7882:
[----:B------:R-:W-:Y:S05]  /*23e70*/  BSYNC.RECONVERGENT B0 ;  /* 0x0000000000007941 */ /* 0x000fea0003800200 */
.L_x_7881:
[----:B------:R-:W-:Y:S01]  /*23e80*/  I2FP.F32.U32 R37, R36 ;  /* 0x0000002400257245 */ /* 0x000fe20000201000 */
[----:B------:R-:W-:Y:S01]  /*23e90*/  BSSY.RECONVERGENT B0, `(.L_x_7886) ;  /* 0x000005e000007945 */ /* 0x000fe20003800200 */
[----:B------:R-:W-:Y:S01]  /*23ea0*/  ISETP.NE.AND P2, PT, R38, 0x1, PT ;  /* 0x000000012600780c */ /* 0x000fe20003f45270 */
[C---:B-----5:R-:W-:Y:S01]  /*23eb0*/  IMAD.U32 R207, R140.reuse, 0x10000, RZ ;  /* 0x000100008ccf7824 */ /* 0x060fe200078e00ff */
[----:B------:R-:W-:Y:S01]  /*23ec0*/  LOP3.LUT R195, R195, 0xffffffef, RZ, 0xc0, !PT ;  /* 0xffffffefc3c37812 */ /* 0x000fe200078ec0ff */
[----:B------:R-:W-:Y:S01]  /*23ed0*/  FFMA.FTZ R37, R37, R204, 1.1641532182693481445e-10 ;  /* 0x2f00000025257423 */ /* 0x000fe200000100cc */
[----:B------:R-:W-:Y:S02]  /*23ee0*/  PRMT R140, R140, 0x7632, R140 ;  /* 0x000076328c8c7816 */ /* 0x000fe4000000008c */
[----:B------:R-:W-:Y:S02]  /*23ef0*/  MOV R36, 0x2 ;  /* 0x0000000200247802 */ /* 0x000fe40000000f00 */
        /* <DEDUP_REMOVED lines=12> */
.L_x_7888:
        /* <DEDUP_REMOVED lines=13> */
.L_x_7890:
[----:B------:R-:W-:Y:S05]  /*24090*/  BSYNC.RECONVERGENT B1 ;  /* 0x0000000000017941 */ /* 0x000fea0003800200 */
.L_x_7889:
        /* <DEDUP_REMOVED lines=41> */
[----:B------:R-:W-:-:S04]  /*24330*/  IMAD.WIDE.U32 R38, R38, -0x2daee0ad, RZ ;  /* 0xd2511f5326267825 */ /* 0x000fc800078e00ff */
[----:B------:R-:W-:Y:S01]  /*24340*/  VIADD R197, R156, 0x5384540f ;  /* 0x5384540f9cc57836 */ /* 0x000fe20000000000 */
[----:B------:R-:W-:Y:S01]  /*24350*/  LOP3.LUT R209, R209, R208, R39, 0x96, !PT ;  /* 0x000000d0d1d17212 */ /* 0x000fe200078e9627 */
[----:B------:R-:W-:-:S03]  /*24360*/  VIADD R39, R157, 0xdb3d7428 ;  /* 0xdb3d74289d277836 */ /* 0x000fc60000000000 */
        /* <DEDUP_REMOVED lines=8> */
[----:B------:R-:W-:Y:S01]  /*243f0*/  IMAD.WIDE.U32 R38, R39, -0x326172a9, RZ ;  /* 0xcd9e8d5727267825 */ /* 0x000fe200078e00ff */
[----:B------:R-:W-:Y:S02]  /*24400*/  LOP3.LUT R196, R209, R196, R37, 0x96, !PT ;  /* 0x000000c4d1c47212 */ /* 0x000fe400078e9625 */
[----:B------:R-:W-:Y:S01]  /*24410*/  MOV R37, R198 ;  /* 0x000000c600257202 */ /* 0x000fe20000000f00 */
[----:B------:R-:W-:Y:S02]  /*24420*/  VIADD R197, R156, 0x8ff34781 ;  /* 0x8ff347819cc57836 */ /* 0x000fe40000000000 */
[----:B------:R-:W-:Y:S02]  /*24430*/  IMAD.MOV.U32 R198, RZ, RZ, R36 ;  /* 0x000000ffffc67224 */ /* 0x000fe400078e0024 */
[----:B------:R-:W-:Y:S02]  /*24440*/  HFMA2 R36, -RZ, RZ, 0, 0 ;  /* 0x00000000ff247431 */ /* 0x000fe400000001ff */
[----:B------:R-:W-:Y:S01]  /*24450*/  IMAD.MOV.U32 R0, RZ, RZ, R38 ;  /* 0x000000ffff007224 */ /* 0x000fe200078e0026 */
[----:B------:R-:W-:-:S07]  /*24460*/  LOP3.LUT R2, R197, R208, R39, 0x96, !PT ;  /* 0x000000d0c5027212 */ /* 0x000fce00078e9627 */
.L_x_7887:
[----:B------:R-:W-:Y:S05]  /*24470*/  BSYNC.RECONVERGENT B0 ;  /* 0x0000000000007941 */ /* 0x000fea0003800200 */
.L_x_7886:
[----:B------:R-:W-:Y:S01]  /*24480*/  I2FP.F32.U32 R37, R37 ;  /* 0x0000002500257245 */ /* 0x000fe20000201000 */
[----:B------:R-:W-:Y:S01]  /*24490*/  BSSY.RECONVERGENT B0, `(.L_x_7891) ;  /* 0x000005d000007945 */ /* 0x000fe20003800200 */
[----:B------:R-:W-:Y:S01]  /*244a0*/  ISETP.NE.AND P2, PT, R36, 0x1, PT ;  /* 0x000000012400780c */ /* 0x000fe20003f45270 */
[----:B-1----:R-:W-:Y:S01]  /*244b0*/  IMAD.U32 R209, R140, 0x10000, RZ ;  /* 0x000100008cd17824 */ /* 0x002fe200078e00ff */
[----:B------:R-:W-:Y:S01]  /*244c0*/  LOP3.LUT R195, R195, 0xfffffff7, RZ, 0xc0, !PT ;  /* 0xfffffff7c3c37812 */ /* 0x000fe200078ec0ff */
[----:B------:R-:W-:Y:S01]  /*244d0*/  FFMA.FTZ R37, R37, R204, 1.1641532182693481445e-10 ;  /* 0x2f00000025257423 */ /* 0x000fe200000100cc */
[----:B------:R-:W-:-:S04]  /*244e0*/  MOV R38, 0x2 ;  /* 0x0000000200267802 */ /* 0x000fc80000000f00 */
        /* <DEDUP_REMOVED lines=12> */
.L_x_7893:
        /* <DEDUP_REMOVED lines=13> */
.L_x_7895:
[----:B------:R-:W-:Y:S05]  /*24680*/  BSYNC.RECONVERGENT B1 ;  /* 0x0000000000017941 */ /* 0x000fea0003800200 */
.L_x_7894:
        /* <DEDUP_REMOVED lines=58> */
[----:B------:R-:W-:Y:S01]  /*24a30*/  HFMA2 R38, -RZ, RZ, 0, 0 ;  /* 0x00000000ff267431 */ /* 0x000fe200000001ff */
[----:B------:R-:W-:Y:S01]  /*24a40*/  MOV R37, R198 ;  /* 0x000000c600257202 */ /* 0x000fe20000000f00 */
[----:B------:R-:W-:-:S07]  /*24a50*/  IMAD.MOV.U32 R198, RZ, RZ, R36 ;  /* 0x000000ffffc67224 */ /* 0x000fce00078e0024 */
.L_x_7892:
[----:B------:R-:W-:Y:S05]  /*24a60*/  BSYNC.RECONVERGENT B0 ;  /* 0x0000000000007941 */ /* 0x000fea0003800200 */
.L_x_7891:
[----:B------:R-:W-:Y:S01]  /*24a70*/  I2FP.F32.U32 R37, R37 ;  /* 0x0000002500257245 */ /* 0x000fe20000201000 */
[----:B------:R-:W-:Y:S01]  /*24a80*/  BSSY.RECONVERGENT B0, `(.L_x_7896) ;  /* 0x000005e000007945 */ /* 0x000fe20003800200 */
[----:B------:R-:W-:Y:S01]  /*24a90*/  ISETP.NE.AND P2, PT, R38, 0x1, PT ;  /* 0x000000012600780c */ /* 0x000fe20003f45270 */
[----:B------:R-:W-:Y:S01]  /*24aa0*/  IMAD.U32 R211, R141, 0x10000, RZ ;  /* 0x000100008dd37824 */ /* 0x000fe200078e00ff */
        /* <DEDUP_REMOVED lines=16> */
.L_x_7898:
        /* <DEDUP_REMOVED lines=13> */
.L_x_7900:
[----:B------:R-:W-:Y:S05]  /*24c80*/  BSYNC.RECONVERGENT B1 ;  /* 0x0000000000017941 */ /* 0x000fea0003800200 */
.L_x_7899:
        /* <DEDUP_REMOVED lines=61> */
.L_x_7897:
[----:B------:R-:W-:Y:S05]  /*25060*/  BSYNC.RECONVERGENT B0 ;  /* 0x0000000000007941 */ /* 0x000fea0003800200 */
.L_x_7896:
[----:B------:R-:W-:Y:S01]  /*25070*/  I2FP.F32.U32 R37, R37 ;  /* 0x0000002500257245 */ /* 0x000fe20000201000 */
[----:B------:R-:W-:Y:S01]  /*25080*/  BSSY.RECONVERGENT B0, `(.L_x_7901) ;  /* 0x000005d000007945 */ /* 0x000fe20003800200 */
[----:B------:R-:W-:Y:S01]  /*25090*/  ISETP.NE.AND P2, PT, R36, 0x1, PT ;  /* 0x000000012400780c */ /* 0x000fe20003f45270 */
[----:B------:R-:W-:Y:S01]  /*250a0*/  IMAD.U32 R215, R215, 0x10000, RZ ;  /* 0x00010000d7d77824 */ /* 0x000fe200078e00ff */
        /* <DEDUP_REMOVED lines=15> */
.L_x_7903:
        /* <DEDUP_REMOVED lines=13> */
.L_x_7905:
[----:B------:R-:W-:Y:S05]  /*25270*/  BSYNC.RECONVERGENT B1 ;  /* 0x0000000000017941 */ /* 0x000fea0003800200 */
.L_x_7904:
        /* <DEDUP_REMOVED lines=61> */
.L_x_7902:
[----:B------:R-:W-:Y:S05]  /*25650*/  BSYNC.RECONVERGENT B0 ;  /* 0x0000000000007941 */ /* 0x000fea0003800200 */
.L_x_7901:
        /* <DEDUP_REMOVED lines=18> */
.L_x_7908:
        /* <DEDUP_REMOVED lines=13> */
.L_x_7910:
[----:B------:R-:W-:Y:S05]  /*25850*/  BSYNC.RECONVERGENT B1 ;  /* 0x0000000000017941 */ /* 0x000fea0003800200 */
.L_x_7909:
        /* <DEDUP_REMOVED lines=61> */
.L_x_7907:
[----:B------:R-:W-:Y:S05]  /*25c30*/  BSYNC.RECONVERGENT B0 ;  /* 0x0000000000007941 */ /* 0x000fea0003800200 */
.L_x_7906:
        /* <DEDUP_REMOVED lines=17> */
.L_x_7913:
        /* <DEDUP_REMOVED lines=13> */
.L_x_7915:
[----:B------:R-:W-:Y:S05]  /*25e20*/  BSYNC.RECONVERGENT B1 ;  /* 0x0000000000017941 */ /* 0x000fea0003800200 */
.L_x_7914:
        /* <DEDUP_REMOVED lines=56> */
[----:B------:R-:W-:Y:S02]  /*261b0*/  HFMA2 R39, -RZ, RZ, 0, 0 ;  /* 0x00000000ff277431 */ /* 0x000fe400000001ff */
[----:B------:R-:W-:Y:S01]  /*261c0*/  IMAD.MOV.U32 R0, RZ, RZ, R140 ;  /* 0x000000ffff007224 */ /* 0x000fe200078e008c */
[----:B------:R-:W-:Y:S02]  /*261d0*/  LOP3.LUT R196, R197, R38, R37, 0x96, !PT ;  /* 0x00000026c5c47212 */ /* 0x000fe400078e9625 */
[----:B------:R-:W-:Y:S01]  /*261e0*/  MOV R38, R198 ;  /* 0x000000c600267202 */ /* 0x000fe20000000f00 */
[----:B------:R-:W-:-:S07]  /*261f0*/  IMAD.MOV.U32 R198, RZ, RZ, R36 ;  /* 0x000000ffffc67224 */ /* 0x000fce00078e0024 */
.L_x_7912:
[----:B------:R-:W-:Y:S05]  /*26200*/  BSYNC.RECONVERGENT B0 ;  /* 0x0000000000007941 */ /* 0x000fea0003800200 */
.L_x_7911:
        /* <DEDUP_REMOVED lines=18> */
.L_x_7918:
        /* <DEDUP_REMOVED lines=13> */
.L_x_7920:
[----:B------:R-:W-:Y:S05]  /*26400*/  BSYNC.RECONVERGENT B1 ;  /* 0x0000000000017941 */ /* 0x000fea0003800200 */
.L_x_7919:
        /* <DEDUP_REMOVED lines=61> */
.L_x_7917:
[----:B------:R-:W-:Y:S05]  /*267e0*/  BSYNC.RECONVERGENT B0 ;  /* 0x0000000000007941 */ /* 0x000fea0003800200 */
.L_x_7916:
[----:B------:R-:W-:Y:S01]  /*267f0*/  I2FP.F32.U32 R37, R38 ;  /* 0x0000002600257245 */ /* 0x000fe20000201000 */
[-C--:B------:R-:W-:Y:S01]  /*26800*/  FMUL.FTZ R207, R207, R200.reuse ;  /* 0x000000c8cfcf7220 */ /* 0x080fe20000410000 */
[----:B------:R-:W-:Y:S01]  /*26810*/  P2R R39, PR, RZ, 0x2 ;  /* 0x00000002ff277803 */ /* 0x000fe20000000000 */
[----:B------:R-:W-:Y:S01]  /*26820*/  FMUL.FTZ R215, R215, R200 ;  /* 0x000000c8d7d77220 */ /* 0x000fe20000410000 */
[----:B------:R-:W-:Y:S01]  /*26830*/  LOP3.LUT P1, RZ, R195, 0x10, RZ, 0xc0, !PT ;  /* 0x00000010c3ff7812 */ /* 0x000fe2000782c0ff */
[----:B------:R-:W-:Y:S01]  /*26840*/  FFMA.FTZ R143, R37, R204, 1.1641532182693481445e-10 ;  /* 0x2f000000258f7423 */ /* 0x000fe200000100cc */
[----:B------:R-:W-:Y:S01]  /*26850*/  LOP3.LUT P5, RZ, R195, 0x2, RZ, 0xc0, !PT ;  /* 0x00000002c3ff7812 */ /* 0x000fe200078ac0ff */
[----:B------:R-:W-:Y:S01]  /*26860*/  IMAD.U32 R37, R206, 0x10000, RZ ;  /* 0x00010000ce257824 */ /* 0x000fe200078e00ff */
[----:B------:R-:W-:Y:S01]  /*26870*/  FSEL R36, R207, RZ, P1 ;  /* 0x000000ffcf247208 */ /* 0x000fe20000800000 */
[-C--:B------:R-:W-:Y:S01]  /*26880*/  FMUL.FTZ R209, R209, R200.reuse ;  /* 0x000000c8d1d17220 */ /* 0x080fe20000410000 */
[----:B------:R-:W-:Y:S01]  /*26890*/  ISETP.NE.AND P1, PT, R39, RZ, PT ;  /* 0x000000ff2700720c */ /* 0x000fe20003f25270 */
[-C--:B------:R-:W-:Y:S01]  /*268a0*/  FMUL.FTZ R219, R219, R200.reuse ;  /* 0x000000c8dbdb7220 */ /* 0x080fe20000410000 */
[----:B------:R-:W-:Y:S01]  /*268b0*/  P2R R140, PR, RZ, 0x1 ;  /* 0x00000001ff8c7803 */ /* 0x000fe20000000000 */
[-C--:B------:R-:W-:Y:S01]  /*268c0*/  FMUL.FTZ R217, R217, R200.reuse ;  /* 0x000000c8d9d97220 */ /* 0x080fe20000410000 */
[----:B------:R-:W-:Y:S01]  /*268d0*/  LOP3.LUT P0, RZ, R195, 0x8, RZ, 0xc0, !PT ;  /* 0x00000008c3ff7812 */ /* 0x000fe2000780c0ff */
[-C--:B------:R-:W-:Y:S01]  /*268e0*/  FMUL.FTZ R213, R213, R200.reuse ;  /* 0x000000c8d5d57220 */ /* 0x080fe20000410000 */
[-C--:B------:R-:W-:Y:S01]  /*268f0*/  FMUL.FTZ R211, R211, R200.reuse ;  /* 0x000000c8d3d37220 */ /* 0x080fe20000410000 */
[----:B------:R-:W-:Y:S01]  /*26900*/  FMUL.FTZ R200, R37, R200 ;  /* 0x000000c825c87220 */ /* 0x000fe20000410000 */
        /* <DEDUP_REMOVED lines=19> */
.L_x_7880:
[----:B------:R-:W-:Y:S01]  /*26a40*/  FADD.FTZ R200, RZ, R56 ;  /* 0x00000038ffc87221 */ /* 0x000fe20000010000 */
[----:B------:R-:W-:Y:S01]  /*26a50*/  SEL R208, RZ, 0x1000000, !P5 ;  /* 0x01000000ffd07807 */ /* 0x000fe20006800000 */
[----:B------:R-:W0:Y:S01]  /*26a60*/  S2R R210, SR_TID.X ;  /* 0x0000000000d27919 */ /* 0x000e220000002100 */
[----:B------:R-:W-:Y:S01]  /*26a70*/  SEL R206, RZ, 0x10000, !P4 ;  /* 0x00010000ffce7807 */ /* 0x000fe20006000000 */
[----:B------:R-:W-:Y:S01]  /*26a80*/  FADD.FTZ R207, R200, R57 ;  /* 0x00000039c8cf7221 */ /* 0x000fe20000010000 */
[----:B------:R-:W-:Y:S01]  /*26a90*/  LOP3.LUT P6, RZ, R195, 0x8, RZ, 0xc0, !PT ;  /* 0x00000008c3ff7812 */ /* 0x000fe200078cc0ff */
[----:B------:R-:W-:Y:S01]  /*26aa0*/  IMAD.WIDE.U32 R176, R205, 0x8, R176 ;  /* 0x00000008cdb07825 */ /* 0x000fe200078e00b0 */
[----:B------:R-:W-:-:S03]  /*26ab0*/  LOP3.LUT P5, RZ, R195, 0x4, RZ, 0xc0, !PT ;  /* 0x00000004c3ff7812 */ /* 0x000fc600078ac0ff */
[----:B------:R-:W-:Y:S01]  /*26ac0*/  FADD.FTZ R200, R207, R58 ;  /* 0x0000003acfc87221 */ /* 0x000fe20000010000 */
[----:B------:R-:W-:Y:S02]  /*26ad0*/  LOP3.LUT P4, RZ, R195, 0x2, RZ, 0xc0, !PT ;  /* 0x00000002c3ff7812 */ /* 0x000fe4000788c0ff */
[----:B------:R-:W-:Y:S01]  /*26ae0*/  SEL R209, RZ, 0x10000, !P5 ;  /* 0x00010000ffd17807 */ /* 0x000fe20006800000 */
[----:B------:R-:W-:Y:S01]  /*26af0*/  FADD.FTZ R207, R200, R59 ;  /* 0x0000003bc8cf7221 */ /* 0x000fe20000010000 */
[----:B------:R-:W-:Y:S02]  /*26b00*/  SEL R204, RZ, 0x1000000, !P4 ;  /* 0x01000000ffcc7807 */ /* 0x000fe40006000000 */
[----:B------:R-:W-:Y:S01]  /*26b10*/  SEL R202, RZ, 0x100, !P6 ;  /* 0x00000100ffca7807 */ /* 0x000fe20007000000 */
[----:B------:R-:W-:Y:S01]  /*26b20*/  FADD.FTZ R200, R207, R60 ;  /* 0x0000003ccfc87221 */ /* 0x000fe20000010000 */
[----:B------:R-:W-:Y:S02]  /*26b30*/  LOP3.LUT P1, RZ, R195, 0x10, RZ, 0xc0, !PT ;  /* 0x00000010c3ff7812 */ /* 0x000fe4000782c0ff */
[----:B------:R-:W-:Y:S01]  /*26b40*/  SEL R213, RZ, 0x100, !P3 ;  /* 0x00000100ffd57807 */ /* 0x000fe20005800000 */
[----:B------:R-:W-:Y:S01]  /*26b50*/  FADD.FTZ R207, R200, R61 ;  /* 0x0000003dc8cf7221 */ /* 0x000fe20000010000 */
[----:B------:R-:W-:-:S02]  /*26b60*/  LOP3.LUT R202, R202, R204, R209, 0xfe, !PT ;  /* 0x000000cccaca7212 */ /* 0x000fc400078efed1 */
[----:B------:R-:W-:Y:S01]  /*26b70*/  LOP3.LUT R213, R213, R208, R206, 0xfe, !PT ;  /* 0x000000d0d5d57212 */ /* 0x000fe200078efece */
[----:B------:R-:W-:Y:S01]  /*26b80*/  FADD.FTZ R200, R207, R62 ;  /* 0x0000003ecfc87221 */ /* 0x000fe20000010000 */
[----:B------:R-:W-:Y:S02]  /*26b90*/  SEL R204, RZ, 0x1, !P2 ;  /* 0x00000001ffcc7807 */ /* 0x000fe40005000000 */
[----:B------:R-:W-:Y:S01]  /*26ba0*/  SEL R211, RZ, 0x1, !P1 ;  /* 0x00000001ffd37807 */ /* 0x000fe20004800000 */
        /* <DEDUP_REMOVED lines=19> */
[----:B------:R-:W-:Y:S01]  /*26ce0*/  IMAD.WIDE.U32 R206, R205, 0x20, R174 ;  /* 0x00000020cdce7825 */ /* 0x000fe200078e00ae */
[----:B------:R-:W-:Y:S02]  /*26cf0*/  LOP3.LUT R175, R213, R204, RZ, 0xfc, !PT ;  /* 0x000000ccd5af7212 */ /* 0x000fe400078efcff */
[----:B------:R-:W-:Y:S01]  /*26d00*/  LOP3.LUT R174, R202, R211, RZ, 0xfc, !PT ;  /* 0x000000d3caae7212 */ /* 0x000fe200078efcff */
[----:B------:R-:W-:Y:S01]  /*26d10*/  FADD.FTZ R209, R200, R37 ;  /* 0x00000025c8d17221 */ /* 0x000fe20000010000 */
[----:B------:R0:W-:Y:S03]  /*26d20*/  STG.E.128 desc[UR6][R206.64], R36 ;  /* 0x00000024ce007986 */ /* 0x0001e6000c101d06 */
[----:B------:R-:W-:Y:S01]  /*26d30*/  FADD.FTZ R200, R209, R38 ;  /* 0x00000026d1c87221 */ /* 0x000fe20000010000 */
[----:B------:R0:W-:Y:S03]  /*26d40*/  STG.E.128 desc[UR6][R206.64+0x10], R140 ;  /* 0x0000108cce007986 */ /* 0x0001e6000c101d06 */
[----:B------:R-:W-:Y:S01]  /*26d50*/  FADD.FTZ R209, R200, R39 ;  /* 0x00000027c8d17221 */ /* 0x000fe20000010000 */
[----:B------:R0:W-:Y:S03]  /*26d60*/  STG.E.64 desc[UR6][R176.64], R174 ;  /* 0x000000aeb0007986 */ /* 0x0001e6000c101b06 */
[----:B------:R-:W-:-:S04]  /*26d70*/  FADD.FTZ R200, R209, R140 ;  /* 0x0000008cd1c87221 */ /* 0x000fc80000010000 */
[----:B------:R-:W-:-:S04]  /*26d80*/  FADD.FTZ R209, R200, R141 ;  /* 0x0000008dc8d17221 */ /* 0x000fc80000010000 */
[----:B------:R-:W-:Y:S01]  /*26d90*/  FADD.FTZ R200, R209, R142 ;  /* 0x0000008ed1c87221 */ /* 0x000fe20000010000 */
        /* <DEDUP_REMOVED lines=21> */
.L_x_7921:
        /* <DEDUP_REMOVED lines=88> */
.L_x_7935:
[----:B------:R-:W-:Y:S01]  /*27470*/  FMUL.FTZ R174, R225, R225 ;  /* 0x000000e1e1ae7220 */ /* 0x000fe20000410000 */
[----:B------:R-:W-:Y:S01]  /*27480*/  ISETP.NE.AND P2, PT, RZ, UR5, PT ;  /* 0x00000005ff007c0c */ /* 0x000fe2000bf45270 */
[----:B01----:R-:W-:Y:S01]  /*27490*/  FADD.FTZ R200, R200, R209 ;  /* 0x000000d1c8c87221 */ /* 0x003fe20000010000 */
[----:B------:R-:W-:Y:S01]  /*274a0*/  IMAD.U32 R239, R181, 0x10000, RZ ;  /* 0x00010000b5ef7824 */ /* 0x000fe200078e00ff */
[----:B------:R-:W-:Y:S01]  /*274b0*/  SHF.L.U32 R177, R105, 0x10, RZ ;  /* 0x0000001069b17819 */ /* 0x000fe200000006ff */
[----:B------:R-:W-:Y:S01]  /*274c0*/  IMAD.U32 R243, R173, 0x10000, RZ ;  /* 0x00010000adf37824 */ /* 0x000fe200078e00ff */
[----:B------:R-:W-:Y:S01]  /*274d0*/  FSEL R174, R174, RZ, P2 ;  /* 0x000000ffaeae7208 */ /* 0x000fe20001000000 */
[----:B------:R-:W-:Y:S01]  /*274e0*/  FFMA.FTZ R175, R200, R175, UR10 ;  /* 0x0000000ac8af7e23 */ /* 0x000fe200080100af */
[----:B------:R-:W-:Y:S01]  /*274f0*/  FSEL R216, R225, RZ, !P2 ;  /* 0x000000ffe1d87208 */ /* 0x000fe20005000000 */
[----:B------:R-:W-:Y:S02]  /*27500*/  IMAD.U32 R245, R169, 0x10000, RZ ;  /* 0x00010000a9f57824 */ /* 0x000fe400078e00ff */
[----:B------:R-:W-:Y:S01]  /*27510*/  FADD.FTZ R174, R175, R174 ;  /* 0x000000aeafae7221 */ /* 0x000fe20000010000 */
[----:B------:R-:W-:-:S02]  /*27520*/  IMAD.U32 R231, R116, 0x10000, RZ ;  /* 0x0001000074e77824 */ /* 0x000fc400078e00ff */
[C---:B------:R-:W-:Y:S01]  /*27530*/  FADD.FTZ R218, -R216.reuse, R53 ;  /* 0x00000035d8da7221 */ /* 0x040fe20000010100 */
[C---:B------:R-:W-:Y:S01]  /*27540*/  FADD.FTZ R228, -R216.reuse, R56 ;  /* 0x00000038d8e47221 */ /* 0x040fe20000010100 */
[----:B------:R0:W1:Y:S01]  /*27550*/  MUFU.RSQ R53, R174 ;  /* 0x000000ae00357308 */ /* 0x0000620000001400 */
[C---:B------:R-:W-:Y:S01]  /*27560*/  FADD.FTZ R236, -R216.reuse, R60 ;  /* 0x0000003cd8ec7221 */ /* 0x040fe20000010100 */
[C---:B------:R-:W-:Y:S01]  /*27570*/  FADD.FTZ R60, -R216.reuse, R43 ;  /* 0x0000002bd83c7221 */ /* 0x040fe20000010100 */
[----:B------:R-:W-:Y:S01]  /*27580*/  FADD.FTZ R176, -R216, R41 ;  /* 0x00000029d8b07221 */ /* 0x000fe20000010100 */
[----:B------:R-:W-:Y:S01]  /*27590*/  SHF.L.U32 R43, R92, 0x10, RZ ;  /* 0x000000105c2b7819 */ /* 0x000fe200000006ff */
[C---:B------:R-:W-:Y:S01]  /*275a0*/  FADD.FTZ R58, -R216.reuse, R58 ;  /* 0x0000003ad83a7221 */ /* 0x040fe20000010100 */
[----:B------:R-:W-:Y:S01]  /*275b0*/  FADD.FTZ R200, -R216, R42 ;  /* 0x0000002ad8c87221 */ /* 0x000fe20000010100 */
[----:B------:R-:W-:Y:S02]  /*275c0*/  IMAD.U32 R41, R136, 0x10000, RZ ;  /* 0x0001000088297824 */ /* 0x000fe400078e00ff */
[C---:B------:R-:W-:Y:S01]  /*275d0*/  FADD.FTZ R230, -R216.reuse, R57 ;  /* 0x00000039d8e67221 */ /* 0x040fe20000010100 */
[C---:B------:R-:W-:Y:S01]  /*275e0*/  FADD.FTZ R226, -R216.reuse, R62 ;  /* 0x0000003ed8e27221 */ /* 0x040fe20000010100 */
[C---:B------:R-:W-:Y:S01]  /*275f0*/  FADD.FTZ R42, -R216.reuse, R37 ;  /* 0x00000025d82a7221 */ /* 0x040fe20000010100 */
[C---:B------:R-:W-:Y:S01]  /*27600*/  FADD.FTZ R62, -R216.reuse, R63 ;  /* 0x0000003fd83e7221 */ /* 0x040fe20000010100 */
[C---:B------:R-:W-:Y:S01]  /*27610*/  FADD.FTZ R202, -R216.reuse, R47 ;  /* 0x0000002fd8ca7221 */ /* 0x040fe20000010100 */
[----:B0-----:R-:W-:Y:S01]  /*27620*/  FADD.FTZ R174, -R216, R36 ;  /* 0x00000024d8ae7221 */ /* 0x001fe20000010100 */
[----:B------:R-:W-:Y:S01]  /*27630*/  SHF.L.U32 R37, R76, 0x10, RZ ;  /* 0x000000104c257819 */ /* 0x000fe200000006ff */
[C---:B------:R-:W-:Y:S01]  /*27640*/  FADD.FTZ R56, -R216.reuse, R44 ;  /* 0x0000002cd8387221 */ /* 0x040fe20000010100 */
[C---:B------:R-:W-:Y:S01]  /*27650*/  FADD.FTZ R206, -R216.reuse, R45 ;  /* 0x0000002dd8ce7221 */ /* 0x040fe20000010100 */
[----:B-1----:R-:W-:Y:S01]  /*27660*/  FMUL.FTZ R228, R53, R228 ;  /* 0x000000e435e47220 */ /* 0x002fe20000410000 */
[C---:B------:R-:W-:Y:S01]  /*27670*/  FADD.FTZ R204, -R216.reuse, R40 ;  /* 0x00000028d8cc7221 */ /* 0x040fe20000010100 */
[----:B------:R-:W-:Y:S01]  /*27680*/  FADD.FTZ R36, -R216, R39 ;  /* 0x00000027d8247221 */ /* 0x000fe20000010100 */
[----:B------:R-:W-:Y:S01]  /*27690*/  IMAD.U32 R63, R120, 0x10000, RZ ;  /* 0x00010000783f7824 */ /* 0x000fe200078e00ff */
[----:B------:R-:W-:Y:S01]  /*276a0*/  SHF.L.U32 R47, R93, 0x10, RZ ;  /* 0x000000105d2f7819 */ /* 0x000fe200000006ff */
[----:B------:R-:W-:Y:S01]  /*276b0*/  FFMA.FTZ R40, R228, R41, R43 ;  /* 0x00000029e4287223 */ /* 0x000fe2000001002b */
[----:B------:R-:W-:Y:S01]  /*276c0*/  SHF.L.U32 R39, R184, 0x10, RZ ;  /* 0x00000010b8277819 */ /* 0x000fe200000006ff */
[----:B------:R-:W-:Y:S01]  /*276d0*/  IMAD.U32 R45, R137, 0x10000, RZ ;  /* 0x00010000892d7824 */ /* 0x000fe200078e00ff */
[----:B------:R-:W-:Y:S01]  /*276e0*/  SHF.L.U32 R44, R182, 0x10, RZ ;  /* 0x00000010b62c7819 */ /* 0x000fe200000006ff */
[----:B------:R-:W-:Y:S01]  /*276f0*/  FMUL.FTZ R58, R53, R58 ;  /* 0x0000003a353a7220 */ /* 0x000fe20000410000 */
[----:B------:R-:W-:-:S02]  /*27700*/  IMAD.U32 R41, R185, 0x10000, RZ ;  /* 0x00010000b9297824 */ /* 0x000fc400078e00ff */
[----:B------:R-:W-:Y:S01]  /*27710*/  FMUL.FTZ R230, R53, R230 ;  /* 0x000000e635e67220 */ /* 0x000fe20000410000 */
[----:B------:R-:W-:Y:S02]  /*27720*/  IMAD.U32 R43, R183, 0x10000, RZ ;  /* 0x00010000b72b7824 */ /* 0x000fe400078e00ff */
[----:B------:R-:W-:Y:S01]  /*27730*/  FADD.FTZ R232, -R216, R59 ;  /* 0x0000003bd8e87221 */ /* 0x000fe20000010100 */
[----:B------:R-:W-:Y:S01]  /*27740*/  FFMA.FTZ R63, R228, R63, R37 ;  /* 0x0000003fe43f7223 */ /* 0x000fe20000010025 */
[----:B------:R-:W-:Y:S01]  /*27750*/  FADD.FTZ R208, -R216, R46 ;  /* 0x0000002ed8d07221 */ /* 0x000fe20000010100 */
[----:B------:R-:W-:Y:S01]  /*27760*/  FFMA.FTZ R234, R58, R45, R47 ;  /* 0x0000002d3aea7223 */ /* 0x000fe2000001002f */
[----:B------:R-:W-:Y:S01]  /*27770*/  SHF.L.U32 R37, R77, 0x10, RZ ;  /* 0x000000104d257819 */ /* 0x000fe200000006ff */
[C---:B------:R-:W-:Y:S01]  /*27780*/  FFMA.FTZ R41, R230.reuse, R41, R39 ;  /* 0x00000029e6297223 */ /* 0x040fe20000010027 */
[----:B------:R-:W-:Y:S01]  /*27790*/  FFMA.FTZ R44, R230, R43, R44 ;  /* 0x0000002be62c7223 */ /* 0x000fe2000001002c */
[----:B------:R-:W-:Y:S01]  /*277a0*/  IMAD.U32 R45, R121, 0x10000, RZ ;  /* 0x00010000792d7824 */ /* 0x000fe200078e00ff */
[----:B------:R-:W-:Y:S01]  /*277b0*/  SHF.L.U32 R46, R178, 0x10, RZ ;  /* 0x00000010b22e7819 */ /* 0x000fe200000006ff */
[----:B------:R-:W-:Y:S01]  /*277c0*/  FADD.FTZ R212, -R216, R50 ;  /* 0x00000032d8d47221 */ /* 0x000fe20000010100 */
[----:B------:R-:W-:Y:S01]  /*277d0*/  SHF.L.U32 R39, R180, 0x10, RZ ;  /* 0x00000010b4277819 */ /* 0x000fe200000006ff */
[----:B------:R-:W-:-:S02]  /*277e0*/  IMAD.U32 R43, R179, 0x10000, RZ ;  /* 0x00010000b32b7824 */ /* 0x000fc400078e00ff */
[C---:B------:R-:W-:Y:S01]  /*277f0*/  FMUL.FTZ R232, R53.reuse, R232 ;  /* 0x000000e835e87220 */ /* 0x040fe20000410000 */
[----:B------:R-:W-:Y:S01]  /*27800*/  FADD.FTZ R214, -R216, R48 ;  /* 0x00000030d8d67221 */ /* 0x000fe20000010100 */
[----:B------:R-:W-:Y:S01]  /*27810*/  SHF.L.U32 R50, R94, 0x10, RZ ;  /* 0x000000105e327819 */ /* 0x000fe200000006ff */
[----:B------:R-:W-:Y:S02]  /*27820*/  IMAD.U32 R48, R138, 0x10000, RZ ;  /* 0x000100008a307824 */ /* 0x000fe400078e00ff */
[----:B------:R-:W-:Y:S01]  /*27830*/  FMUL.FTZ R47, R53, R236 ;  /* 0x000000ec352f7220 */ /* 0x000fe20000410000 */
[----:B------:R-:W-:Y:S01]  /*27840*/  FADD.FTZ R224, -R216, R61 ;  /* 0x0000003dd8e07221 */ /* 0x000fe20000010100 */
[----:B------:R-:W-:Y:S01]  /*27850*/  FFMA.FTZ R45, R58, R45, R37 ;  /* 0x0000002d3a2d7223 */ /* 0x000fe20000010025 */
[C---:B------:R-:W-:Y:S01]  /*27860*/  FFMA.FTZ R58, R232.reuse, R43, R46 ;  /* 0x0000002be83a7223 */ /* 0x040fe2000001002e */
[----:B------:R-:W-:Y:S01]  /*27870*/  FFMA.FTZ R239, R232, R239, R39 ;  /* 0x000000efe8ef7223 */ /* 0x000fe20000010027 */
[----:B------:R-:W-:Y:S01]  /*27880*/  SHF.L.U32 R43, R95, 0x10, RZ ;  /* 0x000000105f2b7819 */ /* 0x000fe200000006ff */
[----:B------:R-:W-:Y:S01]  /*27890*/  FFMA.FTZ R236, R47, R48, R50 ;  /* 0x000000302fec7223 */ /* 0x000fe20000010032 */
[----:B------:R-:W-:Y:S01]  /*278a0*/  SHF.L.U32 R37, R172, 0x10, RZ ;  /* 0x00000010ac257819 */ /* 0x000fe200000006ff */
[----:B------:R-:W-:-:S02]  /*278b0*/  IMAD.U32 R39, R139, 0x10000, RZ ;  /* 0x000100008b277824 */ /* 0x000fc400078e00ff */
[C---:B------:R-:W-:Y:S01]  /*278c0*/  FMUL.FTZ R226, R53.reuse, R226 ;  /* 0x000000e235e27220 */ /* 0x040fe20000410000 */
[----:B------:R-:W-:Y:S01]  /*278d0*/  SHF.L.U32 R48, R78, 0x10, RZ ;  /* 0x000000104e307819 */ /* 0x000fe200000006ff */
[----:B------:R-:W-:Y:S01]  /*278e0*/  FMUL.FTZ R224, R53, R224 ;  /* 0x000000e035e07220 */ /* 0x000fe20000410000 */
[----:B------:R-:W-:Y:S02]  /*278f0*/  IMAD.U32 R46, R122, 0x10000, RZ ;  /* 0x000100007a2e7824 */ /* 0x000fe400078e00ff */
[----:B------:R-:W-:Y:S01]  /*27900*/  FFMA.FTZ R238, R226, R39, R43 ;  /* 0x00000027e2ee7223 */ /* 0x000fe2000001002b */
[----:B------:R-:W-:Y:S01]  /*27910*/  SHF.L.U32 R39, R168, 0x10, RZ ;  /* 0x00000010a8277819 */ /* 0x000fe200000006ff */
[----:B------:R-:W-:Y:S01]  /*27920*/  FFMA.FTZ R243, R224, R243, R37 ;  /* 0x000000f3e0f37223 */ /* 0x000fe20000010025 */
[----:B------:R-:W-:Y:S01]  /*27930*/  FFMA.FTZ R46, R47, R46, R48 ;  /* 0x0000002e2f2e7223 */ /* 0x000fe20000010030 */
[----:B------:R-:W-:Y:S01]  /*27940*/  SHF.L.U32 R37, R79, 0x10, RZ ;  /* 0x000000104f257819 */ /* 0x000fe200000006ff */
[----:B------:R-:W-:Y:S01]  /*27950*/  FMUL.FTZ R62, R53, R62 ;  /* 0x0000003e353e7220 */ /* 0x000fe20000410000 */
[----:B------:R-:W-:Y:S01]  /*27960*/  IMAD.U32 R47, R123, 0x10000, RZ ;  /* 0x000100007b2f7824 */ /* 0x000fe200078e00ff */
[----:B------:R-:W-:Y:S01]  /*27970*/  SHF.L.U32 R48, R166, 0x10, RZ ;  /* 0x00000010a6307819 */ /* 0x000fe200000006ff */
[----:B------:R-:W-:-:S02]  /*27980*/  IMAD.U32 R43, R167, 0x10000, RZ ;  /* 0x00010000a72b7824 */ /* 0x000fc400078e00ff */
[----:B------:R-:W-:Y:S01]  /*27990*/  FADD.FTZ R222, -R216, R52 ;  /* 0x00000034d8de7221 */ /* 0x000fe20000010100 */
[----:B------:R-:W-:Y:S01]  /*279a0*/  FFMA.FTZ R245, R62, R245, R39 ;  /* 0x000000f53ef57223 */ /* 0x000fe20000010027 */
[C---:B------:R-:W-:Y:S01]  /*279b0*/  FADD.FTZ R220, -R216.reuse, R54 ;  /* 0x00000036d8dc7221 */ /* 0x040fe20000010100 */
[----:B------:R-:W-:Y:S01]  /*279c0*/  FADD.FTZ R52, -R216, R55 ;  /* 0x00000037d8347221 */ /* 0x000fe20000010100 */
[----:B------:R-:W-:Y:S01]  /*279d0*/  FFMA.FTZ R47, R226, R47, R37 ;  /* 0x0000002fe22f7223 */ /* 0x000fe20000010025 */
[----:B------:R-:W-:Y:S01]  /*279e0*/  SHF.L.U32 R39, R164, 0x10, RZ ;  /* 0x00000010a4277819 */ /* 0x000fe200000006ff */
[----:B------:R-:W-:Y:S01]  /*279f0*/  FADD.FTZ R54, -R216, R51 ;  /* 0x00000033d8367221 */ /* 0x000fe20000010100 */
[----:B------:R-:W-:Y:S01]  /*27a00*/  FFMA.FTZ R62, R62, R43, R48 ;  /* 0x0000002b3e3e7223 */ /* 0x000fe20000010030 */
[----:B------:R-:W-:Y:S01]  /*27a10*/  SHF.L.U32 R37, R80, 0x10, RZ ;  /* 0x0000001050257819 */ /* 0x000fe200000006ff */
[----:B------:R-:W-:Y:S01]  /*27a20*/  IMAD.U32 R55, R165, 0x10000, RZ ;  /* 0x00010000a5377824 */ /* 0x000fe200078e00ff */
[----:B------:R-:W-:Y:S01]  /*27a30*/  SHF.L.U32 R226, R162, 0x10, RZ ;  /* 0x00000010a2e27819 */ /* 0x000fe200000006ff */
[C---:B------:R-:W-:Y:S01]  /*27a40*/  FMUL.FTZ R218, R53.reuse, R218 ;  /* 0x000000da35da7220 */ /* 0x040fe20000410000 */
[----:B------:R-:W-:Y:S01]  /*27a50*/  FADD.FTZ R210, -R216, R49 ;  /* 0x00000031d8d27221 */ /* 0x000fe20000010100 */
[----:B------:R-:W-:Y:S01]  /*27a60*/  SHF.L.U32 R50, R170, 0x10, RZ ;  /* 0x00000010aa327819 */ /* 0x000fe200000006ff */
[----:B------:R-:W-:Y:S01]  /*27a70*/  FMUL.FTZ R222, R53, R222 ;  /* 0x000000de35de7220 */ /* 0x000fe20000410000 */
[----:B------:R-:W-:Y:S01]  /*27a80*/  SHF.L.U32 R51, R96, 0x10, RZ ;  /* 0x0000001060337819 */ /* 0x000fe200000006ff */
[----:B------:R-:W-:-:S02]  /*27a90*/  IMAD.U32 R43, R163, 0x10000, RZ ;  /* 0x00010000a32b7824 */ /* 0x000fc400078e00ff */
[----:B------:R-:W-:Y:S01]  /*27aa0*/  FFMA.FTZ R55, R218, R55, R39 ;  /* 0x00000037da377223 */ /* 0x000fe20000010027 */
[----:B------:R-:W-:Y:S02]  /*27ab0*/  IMAD.U32 R241, R171, 0x10000, RZ ;  /* 0x00010000abf17824 */ /* 0x000fe400078e00ff */
[----:B------:R-:W-:Y:S01]  /*27ac0*/  FFMA.FTZ R231, R222, R231, R37 ;  /* 0x000000e7dee77223 */ /* 0x000fe20000010025 */
[----:B------:R-:W-:Y:S02]  /*27ad0*/  IMAD.U32 R49, R132, 0x10000, RZ ;  /* 0x0001000084317824 */ /* 0x000fe400078e00ff */
[----:B------:R-:W-:Y:S01]  /*27ae0*/  FFMA.FTZ R226, R218, R43, R226 ;  /* 0x0000002bdae27223 */ /* 0x000fe200000100e2 */
[----:B------:R-:W-:Y:S01]  /*27af0*/  SHF.L.U32 R39, R81, 0x10, RZ ;  /* 0x0000001051277819 */ /* 0x000fe200000006ff */
[----:B------:R-:W-:Y:S01]  /*27b00*/  FFMA.FTZ R241, R224, R241, R50 ;  /* 0x000000f1e0f17223 */ /* 0x000fe20000010032 */
[----:B------:R-:W-:Y:S01]  /*27b10*/  FFMA.FTZ R48, R222, R49, R51 ;  /* 0x00000031de307223 */ /* 0x000fe20000010033 */
[----:B------:R-:W-:Y:S01]  /*27b20*/  FMUL.FTZ R220, R53, R220 ;  /* 0x000000dc35dc7220 */ /* 0x000fe20000410000 */
[----:B------:R-:W-:Y:S01]  /*27b30*/  IMAD.U32 R37, R117, 0x10000, RZ ;  /* 0x0001000075257824 */ /* 0x000fe200078e00ff */
[----:B------:R-:W-:Y:S01]  /*27b40*/  SHF.L.U32 R218, R160, 0x10, RZ ;  /* 0x00000010a0da7819 */ /* 0x000fe200000006ff */
[----:B------:R-:W-:Y:S01]  /*27b50*/  IMAD.U32 R50, R161, 0x10000, RZ ;  /* 0x00010000a1327824 */ /* 0x000fe200078e00ff */
[----:B------:R-:W-:Y:S01]  /*27b60*/  SHF.L.U32 R51, R97, 0x10, RZ ;  /* 0x0000001061337819 */ /* 0x000fe200000006ff */
[----:B------:R-:W-:Y:S01]  /*27b70*/  FMUL.FTZ R233, R53, R52 ;  /* 0x0000003435e97220 */ /* 0x000fe20000410000 */
[----:B------:R-:W-:Y:S01]  /*27b80*/  SHF.L.U32 R43, R158, 0x10, RZ ;  /* 0x000000109e2b7819 */ /* 0x000fe200000006ff */
[----:B------:R-:W-:-:S02]  /*27b90*/  IMAD.U32 R49, R133, 0x10000, RZ ;  /* 0x0001000085317824 */ /* 0x000fc400078e00ff */
[----:B------:R-:W-:Y:S01]  /*27ba0*/  FFMA.FTZ R228, R220, R37, R39 ;  /* 0x00000025dce47223 */ /* 0x000fe20000010027 */
[----:B------:R-:W-:Y:S02]  /*27bb0*/  IMAD.U32 R222, R159, 0x10000, RZ ;  /* 0x000100009fde7824 */ /* 0x000fe400078e00ff */
[----:B------:R-:W-:Y:S01]  /*27bc0*/  FFMA.FTZ R52, R233, R50, R218 ;  /* 0x00000032e9347223 */ /* 0x000fe200000100da */
[----:B------:R-:W-:Y:S01]  /*27bd0*/  SHF.L.U32 R39, R82, 0x10, RZ ;  /* 0x0000001052277819 */ /* 0x000fe200000006ff */
[----:B------:R-:W-:Y:S01]  /*27be0*/  FFMA.FTZ R49, R220, R49, R51 ;  /* 0x00000031dc317223 */ /* 0x000fe20000010033 */
[----:B------:R-:W-:Y:S01]  /*27bf0*/  SHF.L.U32 R57, R98, 0x10, RZ ;  /* 0x0000001062397819 */ /* 0x000fe200000006ff */
[----:B------:R-:W-:Y:S01]  /*27c00*/  FMUL.FTZ R214, R53, R214 ;  /* 0x000000d635d67220 */ /* 0x000fe20000410000 */
        /* <DEDUP_REMOVED lines=8> */
[C---:B------:R-:W-:Y:S01]  /*27c90*/  FFMA.FTZ R230, R214.reuse, R37, R39 ;  /* 0x00000025d6e67223 */ /* 0x040fe20000010027 */
[----:B------:R-:W-:Y:S01]  /*27ca0*/  FFMA.FTZ R50, R214, R51, R57 ;  /* 0x00000033d6327223 */ /* 0x000fe20000010039 */
[----:B------:R-:W-:Y:S01]  /*27cb0*/  SHF.L.U32 R39, R83, 0x10, RZ ;  /* 0x0000001053277819 */ /* 0x000fe200000006ff */
[----:B------:R-:W-:Y:S01]  /*27cc0*/  FMUL.FTZ R212, R53, R212 ;  /* 0x000000d435d47220 */ /* 0x000fe20000410000 */
[----:B------:R-:W-:Y:S01]  /*27cd0*/  SHF.L.U32 R57, R99, 0x10, RZ ;  /* 0x0000001063397819 */ /* 0x000fe200000006ff */
[C---:B------:R-:W-:Y:S01]  /*27ce0*/  FFMA.FTZ R59, R210.reuse, R59, R43 ;  /* 0x0000003bd23b7223 */ /* 0x040fe2000001002b */
        /* <DEDUP_REMOVED lines=10> */
[----:B------:R-:W-:Y:S01]  /*27d90*/  SHF.L.U32 R222, R100, 0x10, RZ ;  /* 0x0000001064de7819 */ /* 0x000fe200000006ff */
[----:B------:R-:W-:Y:S01]  /*27da0*/  FFMA.FTZ R54, R237, R210, R214 ;  /* 0x000000d2ed367223 */ /* 0x000fe200000100d6 */
[----:B------:R-:W-:Y:S01]  /*27db0*/  SHF.L.U32 R37, R146, 0x10, RZ ;  /* 0x0000001092257819 */ /* 0x000fe200000006ff */
[----:B------:R-:W-:-:S02]  /*27dc0*/  IMAD.U32 R220, R128, 0x10000, RZ ;  /* 0x0001000080dc7824 */ /* 0x000fc400078e00ff */
[----:B------:R-:W-:Y:S01]  /*27dd0*/  FMUL.FTZ R211, R53, R56 ;  /* 0x0000003835d37220 */ /* 0x000fe20000410000 */
[----:B------:R-:W-:Y:S01]  /*27de0*/  SHF.L.U32 R212, R84, 0x10, RZ ;  /* 0x0000001054d47819 */ /* 0x000fe200000006ff */
[----:B------:R-:W-:Y:S01]  /*27df0*/  IMAD.U32 R57, R147, 0x10000, RZ ;  /* 0x0001000093397824 */ /* 0x000fe200078e00ff */
[----:B------:R-:W-:Y:S01]  /*27e00*/  SHF.L.U32 R214, R144, 0x10, RZ ;  /* 0x0000001090d67819 */ /* 0x000fe200000006ff */
[----:B------:R-:W-:Y:S01]  /*27e10*/  FMUL.FTZ R206, R53, R206 ;  /* 0x000000ce35ce7220 */ /* 0x000fe20000410000 */
[----:B------:R-:W-:Y:S01]  /*27e20*/  FFMA.FTZ R237, R237, R218, R43 ;  /* 0x000000daeded7223 */ /* 0x000fe2000001002b */
[----:B------:R-:W-:Y:S01]  /*27e30*/  IMAD.U32 R210, R112, 0x10000, RZ ;  /* 0x0001000070d27824 */ /* 0x000fe200078e00ff */
[----:B------:R-:W-:Y:S01]  /*27e40*/  SHF.L.U32 R61, R101, 0x10, RZ ;  /* 0x00000010653d7819 */ /* 0x000fe200000006ff */
[----:B------:R-:W-:Y:S02]  /*27e50*/  IMAD.U32 R39, R145, 0x10000, RZ ;  /* 0x0001000091277824 */ /* 0x000fe400078e00ff */
[----:B------:R-:W-:Y:S01]  /*27e60*/  FMUL.FTZ R208, R53, R208 ;  /* 0x000000d035d07220 */ /* 0x000fe20000410000 */
[----:B------:R-:W-:-:S02]  /*27e70*/  IMAD.U32 R43, R129, 0x10000, RZ ;  /* 0x00010000812b7824 */ /* 0x000fc400078e00ff */
[C---:B------:R-:W-:Y:S01]  /*27e80*/  FFMA.FTZ R56, R211.reuse, R220, R222 ;  /* 0x000000dcd3387223 */ /* 0x040fe200000100de */
[C---:B------:R-:W-:Y:S01]  /*27e90*/  FFMA.FTZ R57, R206.reuse, R57, R37 ;  /* 0x00000039ce397223 */ /* 0x040fe20000010025 */
        /* <DEDUP_REMOVED lines=8> */
[----:B------:R-:W-:Y:S01]  /*27f20*/  IMAD.U32 R43, R33, 0x10000, RZ ;  /* 0x00010000212b7824 */ /* 0x000fe200078e00ff */
[----:B------:R-:W-:Y:S01]  /*27f30*/  SHF.L.U32 R175, R102, 0x10, RZ ;  /* 0x0000001066af7819 */ /* 0x000fe200000006ff */
[----:B------:R-:W-:-:S02]  /*27f40*/  IMAD.U32 R61, R130, 0x10000, RZ ;  /* 0x00010000823d7824 */ /* 0x000fc400078e00ff */
[C---:B------:R-:W-:Y:S01]  /*27f50*/  FMUL.FTZ R202, R53.reuse, R202 ;  /* 0x000000ca35ca7220 */ /* 0x040fe20000410000 */
[----:B------:R-:W-:Y:S01]  /*27f60*/  FMUL.FTZ R204, R53, R204 ;  /* 0x000000cc35cc7220 */ /* 0x000fe20000410000 */
[----:B------:R-:W-:Y:S01]  /*27f70*/  FFMA.FTZ R215, R208, R215, R37 ;  /* 0x000000d7d0d77223 */ /* 0x000fe20000010025 */
[----:B------:R-:W-:Y:S02]  /*27f80*/  IMAD.U32 R227, R31, 0x10000, RZ ;  /* 0x000100001fe37824 */ /* 0x000fe400078e00ff */
        /* <DEDUP_REMOVED lines=11> */
[----:B------:R-:W-:-:S02]  /*28040*/  IMAD.U32 R37, R114, 0x10000, RZ ;  /* 0x0001000072257824 */ /* 0x000fc400078e00ff */
        /* <DEDUP_REMOVED lines=14> */
[----:B------:R-:W-:Y:S01]  /*28130*/  FADD.FTZ R38, -R216, R38 ;  /* 0x00000026d8267221 */ /* 0x000fe20000010100 */
[----:B------:R-:W-:-:S02]  /*28140*/  IMAD.U32 R37, R115, 0x10000, RZ ;  /* 0x0001000073257824 */ /* 0x000fc400078e00ff */
[----:B------:R-:W-:Y:S01]  /*28150*/  FFMA.FTZ R229, R60, R229, R43 ;  /* 0x000000e53ce57223 */ /* 0x000fe2000001002b */
[----:B------:R-:W-:Y:S02]  /*28160*/  IMAD.U32 R175, R108, 0x10000, RZ ;  /* 0x000100006caf7824 */ /* 0x000fe400078e00ff */
[----:B------:R-:W-:Y:S01]  /*28170*/  FFMA.FTZ R219, R60, R219, R176 ;  /* 0x000000db3cdb7223 */ /* 0x000fe200000100b0 */
[----:B------:R-:W-:Y:S01]  /*28180*/  FFMA.FTZ R207, R174, R207, R61 ;  /* 0x000000cfaecf7223 */ /* 0x000fe2000001003d */
[----:B------:R-:W-:Y:S01]  /*28190*/  FFMA.FTZ R214, R200, R37, R39 ;  /* 0x00000025c8d67223 */ /* 0x000fe20000010027 */
[----:B------:R-:W-:Y:S01]  /*281a0*/  FFMA.FTZ R174, R174, R175, R202 ;  /* 0x000000afaeae7223 */ /* 0x000fe200000100ca */
[----:B------:R-:W-:Y:S01]  /*281b0*/  SHF.L.U32 R43, R22, 0x10, RZ ;  /* 0x00000010162b7819 */ /* 0x000fe200000006ff */
[----:B------:R-:W-:Y:S01]  /*281c0*/  IMAD.U32 R37, R23, 0x10000, RZ ;  /* 0x0001000017257824 */ /* 0x000fe200078e00ff */
[----:B------:R-:W-:Y:S01]  /*281d0*/  SHF.L.U32 R60, R20, 0x10, RZ ;  /* 0x00000010143c7819 */ /* 0x000fe200000006ff */
[----:B------:R-:W-:-:S02]  /*281e0*/  IMAD.U32 R175, R21, 0x10000, RZ ;  /* 0x0001000015af7824 */ /* 0x000fc400078e00ff */
[C---:B------:R-:W-:Y:S01]  /*281f0*/  FMUL.FTZ R42, R53.reuse, R42 ;  /* 0x0000002a352a7220 */ /* 0x040fe20000410000 */
[----:B------:R-:W-:Y:S01]  /*28200*/  FMUL.FTZ R176, R53, R38 ;  /* 0x0000002635b07220 */ /* 0x000fe20000410000 */
[----:B------:R-:W-:Y:S01]  /*28210*/  IMAD.U32 R61, R125, 0x10000, RZ ;  /* 0x000100007d3d7824 */ /* 0x000fe200078e00ff */
[----:B------:R-:W0:Y:S01]  /*28220*/  @!P1 LDC.64 R38, c[0x0][0x3c0] ;  /* 0x0000f000ff269b82 */ /* 0x000e220000000a00 */
[C---:B------:R-:W-:Y:S01]  /*28230*/  FFMA.FTZ R200, R42.reuse, R37, R43 ;  /* 0x000000252ac87223 */ /* 0x040fe2000001002b */
[----:B------:R-:W-:Y:S01]  /*28240*/  FFMA.FTZ R175, R42, R175, R60 ;  /* 0x000000af2aaf7223 */ /* 0x000fe2000001003c */
[----:B------:R-:W-:Y:S01]  /*28250*/  FFMA.FTZ R202, R176, R61, R177 ;  /* 0x0000003db0ca7223 */ /* 0x000fe200000100b1 */
[----:B------:R-:W-:Y:S01]  /*28260*/  SHF.L.U32 R42, R16, 0x10, RZ ;  /* 0x00000010102a7819 */ /* 0x000fe200000006ff */
[----:B------:R-:W-:Y:S01]  /*28270*/  FMUL.FTZ R36, R53, R36 ;  /* 0x0000002435247220 */ /* 0x000fe20000410000 */
[----:B------:R-:W-:Y:S01]  /*28280*/  SHF.L.U32 R43, R89, 0x10, RZ ;  /* 0x00000010592b7819 */ /* 0x000fe200000006ff */
[----:B------:R-:W-:Y:S01]  /*28290*/  IMAD.U32 R177, R17, 0x10000, RZ ;  /* 0x0001000011b17824 */ /* 0x000fe200078e00ff */
[----:B------:R-:W-:Y:S01]  /*282a0*/  SHF.L.U32 R61, R18, 0x10, RZ ;  /* 0x00000010123d7819 */ /* 0x000fe200000006ff */
[----:B------:R-:W-:-:S02]  /*282b0*/  IMAD.U32 R37, R109, 0x10000, RZ ;  /* 0x000100006d257824 */ /* 0x000fc400078e00ff */
[----:B------:R-:W-:Y:S01]  /*282c0*/  FADD.FTZ R140, -R216, R140 ;  /* 0x0000008cd88c7221 */ /* 0x000fe20000010100 */
[----:B------:R-:W-:Y:S02]  /*282d0*/  IMAD.U32 R209, R19, 0x10000, RZ ;  /* 0x0001000013d17824 */ /* 0x000fe400078e00ff */
[----:B------:R-:W-:Y:S01]  /*282e0*/  FFMA.FTZ R177, R36, R177, R42 ;  /* 0x000000b124b17223 */ /* 0x000fe2000001002a */
[----:B------:R-:W-:Y:S01]  /*282f0*/  FFMA.FTZ R176, R176, R37, R43 ;  /* 0x00000025b0b07223 */ /* 0x000fe2000001002b */
[----:B------:R-:W-:Y:S01]  /*28300*/  FADD.FTZ R42, -R216, R141 ;  /* 0x0000008dd82a7221 */ /* 0x000fe20000010100 */
[----:B------:R-:W-:Y:S01]  /*28310*/  IMAD.U32 R37, R126, 0x10000, RZ ;  /* 0x000100007e257824 */ /* 0x000fe200078e00ff */
[----:B------:R-:W-:Y:S01]  /*28320*/  SHF.L.U32 R43, R106, 0x10, RZ ;  /* 0x000000106a2b7819 */ /* 0x000fe200000006ff */
[----:B------:R-:W-:Y:S01]  /*28330*/  FFMA.FTZ R209, R36, R209, R61 ;  /* 0x000000d124d17223 */ /* 0x000fe2000001003d */
[----:B------:R-:W-:Y:S01]  /*28340*/  FMUL.FTZ R140, R53, R140 ;  /* 0x0000008c358c7220 */ /* 0x000fe20000410000 */
[----:B------:R-:W-:Y:S01]  /*28350*/  IMAD.U32 R61, R110, 0x10000, RZ ;  /* 0x000100006e3d7824 */ /* 0x000fe200078e00ff */
[----:B------:R-:W-:Y:S01]  /*28360*/  SHF.L.U32 R204, R90, 0x10, RZ ;  /* 0x000000105acc7819 */ /* 0x000fe200000006ff */
[----:B------:R-:W-:Y:S01]  /*28370*/  IMAD.U32 R213, R13, 0x10000, RZ ;  /* 0x000100000dd57824 */ /* 0x000fe200078e00ff */
[----:B------:R-:W-:Y:S01]  /*28380*/  SHF.L.U32 R60, R12, 0x10, RZ ;  /* 0x000000100c3c7819 */ /* 0x000fe200000006ff */
[----:B------:R-:W-:Y:S01]  /*28390*/  FMUL.FTZ R42, R53, R42 ;  /* 0x0000002a352a7220 */ /* 0x000fe20000410000 */
[C---:B------:R-:W-:Y:S01]  /*283a0*/  FFMA.FTZ R210, R140.reuse, R37, R43 ;  /* 0x000000258cd27223 */ /* 0x040fe2000001002b */
[----:B------:R-:W-:Y:S01]  /*283b0*/  FFMA.FTZ R204, R140, R61, R204 ;  /* 0x0000003d8ccc7223 */ /* 0x000fe200000100cc */
[----:B------:R-:W1:Y:S01]  /*283c0*/  @!P1 LDC.64 R36, c[0x0][0x3c8] ;  /* 0x0000f200ff249b82 */ /* 0x000e620000000a00 */
[----:B------:R-:W-:Y:S01]  /*283d0*/  FFMA.FTZ R213, R42, R213, R60 ;  /* 0x000000d52ad57223 */ /* 0x000fe2000001003c */
[----:B0-----:R-:W-:-:S04]  /*283e0*/  @!P1 IMAD.WIDE R38, R7, 0x4, R38 ;  /* 0x0000000407269825 */ /* 0x001fc800078e0226 */
[----:B------:R-:W-:Y:S01]  /*283f0*/  FADD.FTZ R142, -R216, R142 ;  /* 0x0000008ed88e7221 */ /* 0x000fe20000010100 */
[----:B------:R-:W-:Y:S02]  /*28400*/  SHF.L.U32 R141, R107, 0x10, RZ ;  /* 0x000000106b8d7819 */ /* 0x000fe400000006ff */
[----:B------:R-:W-:Y:S01]  /*28410*/  SHF.L.U32 R43, R14, 0x10, RZ ;  /* 0x000000100e2b7819 */ /* 0x000fe200000006ff */
[----:B------:R0:W-:Y:S01]  /*28420*/  @!P1 STG.E desc[UR6][R38.64], R225 ;  /* 0x000000e126009986 */ /* 0x0001e2000c101906 */
[----:B------:R-:W2:Y:S01]  /*28430*/  LDC.64 R60, c[0x0][0x428] ;  /* 0x00010a00ff3c7b82 */ /* 0x000ea20000000a00 */
[----:B------:R-:W-:Y:S01]  /*28440*/  FMUL.FTZ R142, R53, R142 ;  /* 0x0000008e358e7220 */ /* 0x000fe20000410000 */
[----:B------:R-:W-:Y:S01]  /*28450*/  IMAD.U32 R221, R15, 0x10000, RZ ;  /* 0x000100000fdd7824 */ /* 0x000fe200078e00ff */
[----:B------:R-:W-:Y:S01]  /*28460*/  F2FP.BF16.F32.PACK_AB R51, R54, R51 ;  /* 0x000000333633723e */ /* 0x000fe200000010ff */
[----:B------:R-:W-:Y:S01]  /*28470*/  IMAD.U32 R140, R11, 0x10000, RZ ;  /* 0x000100000b8c7824 */ /* 0x000fe200078e00ff */
[----:B------:R-:W-:Y:S01]  /*28480*/  F2FP.BF16.F32.PACK_AB R48, R55, R48 ;  /* 0x000000303730723e */ /* 0x000fe200000010ff */
[----:B------:R-:W-:Y:S01]  /*28490*/  FFMA.FTZ R221, R42, R221, R43 ;  /* 0x000000dd2add7223 */ /* 0x000fe2000001002b */
[----:B------:R-:W-:-:S02]  /*284a0*/  F2FP.BF16.F32.PACK_AB R47, R62, R47 ;  /* 0x0000002f3e2f723e */ /* 0x000fc400000010ff */
[----:B------:R-:W-:Y:S01]  /*284b0*/  F2FP.BF16.F32.PACK_AB R46, R241, R46 ;  /* 0x0000002ef12e723e */ /* 0x000fe200000010ff */
[----:B0-----:R-:W-:Y:S01]  /*284c0*/  FADD.FTZ R38, -R216, R143 ;  /* 0x0000008fd8267221 */ /* 0x001fe20000010100 */
[----:B------:R-:W-:Y:S01]  /*284d0*/  IMAD.U32 R143, R111, 0x10000, RZ ;  /* 0x000100006f8f7824 */ /* 0x000fe200078e00ff */
[----:B------:R-:W-:Y:S01]  /*284e0*/  SHF.L.U32 R216, R91, 0x10, RZ ;  /* 0x000000105bd87819 */ /* 0x000fe200000006ff */
[----:B------:R-:W-:Y:S02]  /*284f0*/  IMAD.U32 R39, R127, 0x10000, RZ ;  /* 0x000100007f277824 */ /* 0x000fe400078e00ff */
[----:B------:R-:W-:Y:S01]  /*28500*/  FMUL.FTZ R225, R53, R38 ;  /* 0x0000002635e17220 */ /* 0x000fe20000410000 */
[----:B-1----:R-:W-:Y:S01]  /*28510*/  @!P1 IMAD.WIDE R42, R7, 0x4, R36 ;  /* 0x00000004072a9825 */ /* 0x002fe200078e0224 */
[----:B------:R-:W-:-:S03]  /*28520*/  F2FP.BF16.F32.PACK_AB R36, R41, R40 ;  /* 0x000000282924723e */ /* 0x000fc600000010ff */
[C---:B------:R-:W-:Y:S01]  /*28530*/  FFMA.FTZ R224, R142.reuse, R39, R141 ;  /* 0x000000278ee07223 */ /* 0x040fe2000001008d */
[----:B------:R-:W-:Y:S01]  /*28540*/  FFMA.FTZ R216, R142, R143, R216 ;  /* 0x0000008f8ed87223 */ /* 0x000fe200000100d8 */
[----:B------:R-:W-:Y:S01]  /*28550*/  F2FP.BF16.F32.PACK_AB R39, R245, R238 ;  /* 0x000000eef527723e */ /* 0x000fe200000010ff */
[----:B------:R-:W0:Y:S01]  /*28560*/  LDC.64 R142, c[0x0][0x430] ;  /* 0x00010c00ff8e7b82 */ /* 0x000e220000000a00 */
[----:B------:R-:W-:Y:S01]  /*28570*/  F2FP.BF16.F32.PACK_AB R38, R243, R236 ;  /* 0x000000ecf326723e */ /* 0x000fe200000010ff */
[----:B------:R1:W-:Y:S01]  /*28580*/  @!P1 STG.E desc[UR6][R42.64], R53 ;  /* 0x000000352a009986 */ /* 0x0003e2000c101906 */
[----:B------:R-:W-:Y:S01]  /*28590*/  F2FP.BF16.F32.PACK_AB R37, R239, R234 ;  /* 0x000000eaef25723e */ /* 0x000fe200000010ff */
[----:B--2---:R-:W-:Y:S01]  /*285a0*/  IMAD.WIDE.U32 R40, R199, 0x10, R60 ;  /* 0x00000010c7287825 */ /* 0x004fe200078e003c */
[----:B------:R-:W-:Y:S02]  /*285b0*/  SHF.L.U32 R234, R10, 0x10, RZ ;  /* 0x000000100aea7819 */ /* 0x000fe400000006ff */
[----:B------:R-:W-:Y:S01]  /*285c0*/  SHF.L.U32 R141, R8, 0x10, RZ ;  /* 0x00000010088d7819 */ /* 0x000fe200000006ff */
[----:B------:R-:W-:Y:S01]  /*285d0*/  IMAD.U32 R236, R9, 0x10000, RZ ;  /* 0x0001000009ec7824 */ /* 0x000fe200078e00ff */
[----:B------:R2:W-:Y:S01]  /*285e0*/  STG.E.128 desc[UR6][R40.64], R36 ;  /* 0x0000002428007986 */ /* 0x0005e2000c101d06 */
[----:B------:R-:W-:Y:S01]  /*285f0*/  F2FP.BF16.F32.PACK_AB R45, R58, R45 ;  /* 0x0000002d3a2d723e */ /* 0x000fe200000010ff */
[C---:B------:R-:W-:Y:S01]  /*28600*/  FFMA.FTZ R239, R225.reuse, R140, R234 ;  /* 0x0000008ce1ef7223 */ /* 0x040fe200000100ea */
[----:B------:R-:W-:Y:S01]  /*28610*/  F2FP.BF16.F32.PACK_AB R44, R44, R63 ;  /* 0x0000003f2c2c723e */ /* 0x000fe200000010ff */
[----:B------:R-:W-:Y:S01]  /*28620*/  FFMA.FTZ R225, R225, R236, R141 ;  /* 0x000000ece1e17223 */ /* 0x000fe2000001008d */
[----:B------:R-:W-:Y:S01]  /*28630*/  F2FP.BF16.F32.PACK_AB R49, R52, R49 ;  /* 0x000000313431723e */ /* 0x000fe200000010ff */
[----:B-1----:R-:W-:Y:S01]  /*28640*/  IMAD.WIDE.U32 R52, R201, 0x10, R60 ;  /* 0x00000010c9347825 */ /* 0x002fe200078e003c */
[----:B------:R-:W-:-:S02]  /*28650*/  F2FP.BF16.F32.PACK_AB R50, R59, R50 ;  /* 0x000000323b32723e */ /* 0x000fc400000010ff */
[----:B------:R-:W-:Y:S01]  /*28660*/  F2FP.BF16.F32.PACK_AB R43, R229, R222 ;  /* 0x000000dee52b723e */ /* 0x000fe200000010ff */
[----:B------:R-:W-:Y:S01]  /*28670*/  IMAD.WIDE.U32 R58, R203, 0x10, R60 ;  /* 0x00000010cb3a7825 */ /* 0x000fe200078e003c */
[----:B------:R-:W-:-:S03]  /*28680*/  F2FP.BF16.F32.PACK_AB R42, R227, R220 ;  /* 0x000000dce32a723e */ /* 0x000fc600000010ff */
[----:B------:R-:W-:Y:S01]  /*28690*/  IMAD.WIDE.U32 R60, R205, 0x10, R60 ;  /* 0x00000010cd3c7825 */ /* 0x000fe200078e003c */
[----:B--2---:R-:W-:-:S03]  /*286a0*/  F2FP.BF16.F32.PACK_AB R40, R57, R56 ;  /* 0x000000383928723e */ /* 0x004fc600000010ff */
[--C-:B0-----:R-:W-:Y:S01]  /*286b0*/  IMAD.WIDE.U32 R54, R199, 0x10, R142.reuse ;  /* 0x00000010c7367825 */ /* 0x101fe200078e008e */
[----:B------:R-:W0:Y:S01]  /*286c0*/  LDC.64 R56, c[0x0][0x380] ;  /* 0x0000e000ff387b82 */ /* 0x000e220000000a00 */
[----:B------:R-:W-:Y:S02]  /*286d0*/  F2FP.BF16.F32.PACK_AB R39, R237, R232 ;  /* 0x000000e8ed27723e */ /* 0x000fe400000010ff */
[--C-:B------:R-:W-:Y:S01]  /*286e0*/  IMAD.WIDE.U32 R62, R201, 0x10, R142.reuse ;  /* 0x00000010c93e7825 */ /* 0x100fe200078e008e */
[----:B------:R-:W-:Y:S01]  /*286f0*/  F2FP.BF16.F32.PACK_AB R38, R235, R230 ;  /* 0x000000e6eb26723e */ /* 0x000fe200000010ff */
[----:B------:R1:W-:Y:S01]  /*28700*/  STG.E.128 desc[UR6][R54.64], R44 ;  /* 0x0000002c36007986 */ /* 0x0003e2000c101d06 */
[----:B------:R-:W-:Y:S01]  /*28710*/  F2FP.BF16.F32.PACK_AB R37, R233, R228 ;  /* 0x000000e4e925723e */ /* 0x000fe200000010ff */
[--C-:B------:R-:W-:Y:S01]  /*28720*/  IMAD.WIDE.U32 R140, R203, 0x10, R142.reuse ;  /* 0x00000010cb8c7825 */ /* 0x100fe200078e008e */
[----:B------:R-:W-:Y:S01]  /*28730*/  F2FP.BF16.F32.PACK_AB R36, R226, R231 ;  /* 0x000000e7e224723e */ /* 0x000fe200000010ff */
[----:B------:R2:W-:Y:S01]  /*28740*/  STG.E.128 desc[UR6][R52.64], R48 ;  /* 0x0000003034007986 */ /* 0x0005e2000c101d06 */
[----:B------:R-:W-:Y:S01]  /*28750*/  F2FP.BF16.F32.PACK_AB R41, R223, R218 ;  /* 0x000000dadf29723e */ /* 0x000fe200000010ff */
[----:B------:R-:W-:-:S02]  /*28760*/  IMAD.WIDE.U32 R142, R205, 0x10, R142 ;  /* 0x00000010cd8e7825 */ /* 0x000fc400078e008e */
[----:B------:R3:W-:Y:S04]  /*28770*/  STG.E.128 desc[UR6][R62.64], R36 ;  /* 0x000000243e007986 */ /* 0x0007e8000c101d06 */
[----:B------:R3:W-:Y:S01]  /*28780*/  STG.E.128 desc[UR6][R58.64], R40 ;  /* 0x000000283a007986 */ /* 0x0007e2000c101d06 */
[----:B-1----:R-:W-:Y:S01]  /*28790*/  F2FP.BF16.F32.PACK_AB R47, R219, R214 ;  /* 0x000000d6db2f723e */ /* 0x002fe200000010ff */
[----:B0-----:R-:W-:Y:S01]  /*287a0*/  IMAD R7, R56, 0x4, R7 ;  /* 0x0000000438077824 */ /* 0x001fe200078e0207 */
[----:B------:R-:W-:Y:S02]  /*287b0*/  F2FP.BF16.F32.PACK_AB R46, R217, R212 ;  /* 0x000000d4d92e723e */ /* 0x000fe400000010ff */
[----:B------:R-:W-:Y:S02]  /*287c0*/  F2FP.BF16.F32.PACK_AB R45, R208, R215 ;  /* 0x000000d7d02d723e */ /* 0x000fe400000010ff */
[----:B------:R-:W-:-:S02]  /*287d0*/  F2FP.BF16.F32.PACK_AB R44, R206, R211 ;  /* 0x000000d3ce2c723e */ /* 0x000fc400000010ff */
[----:B--2---:R-:W-:Y:S02]  /*287e0*/  F2FP.BF16.F32.PACK_AB R51, R239, R224 ;  /* 0x000000e0ef33723e */ /* 0x004fe400000010ff */
        /* <DEDUP_REMOVED lines=12> */
[----:B------:R-:W-:Y:S05]  /*288b0*/  EXIT ;  /* 0x000000000000794d */ /* 0x000fea0003800000 */
.L_x_7922:
[----:B------:R-:W-:Y:S01]  /*288c0*/  HFMA2 R213, -RZ, RZ, 0, 1.847743988037109375e-06 ;  /* 0x0000001fffd57431 */ /* 0x000fe200000001ff */
[----:B------:R-:W-:Y:S01]  /*288d0*/  BSSY B0, `(.L_x_7924) ;  /* 0x0000007000007945 */ /* 0x000fe20003800000 */
[----:B------:R-:W-:Y:S01]  /*288e0*/  MOV R211, R200 ;  /* 0x000000c800d37202 */ /* 0x000fe20000000f00 */
[----:B------:R-:W-:Y:S02]  /*288f0*/  IMAD.MOV.U32 R208, RZ, RZ, 0x1 ;  /* 0x00000001ffd07424 */ /* 0x000fe400078e00ff */
[----:B0-----:R-:W-:-:S07]  /*28900*/  IMAD.MOV.U32 R206, RZ, RZ, -0x1 ;  /* 0xffffffffffce7424 */ /* 0x001fce00078e00ff */
[----:B-1----:R-:W-:Y:S05]  /*28910*/  WARPSYNC.COLLECTIVE R206, `(.L_x_7925) ;  /* 0x00000000ce087348 */ /* 0x002fea0003c00000 */
[----:B------:R0:W2:Y:S02]  /*28920*/  SHFL.BFLY P2, R209, R211, R208, R213 ;  /* 0x0c0000d0d3d17389 */ /* 0x0000a400000400d5 */
[----:B012---:R-:W-:Y:S05]  /*28930*/  ENDCOLLECTIVE ;  /* 0x000000000000791b */ /* 0x007fea0003800000 */
.L_x_7925:
[----:B------:R-:W-:Y:S05]  /*28940*/  BSYNC B0 ;  /* 0x0000000000007941 */ /* 0x000fea0003800000 */
.L_x_7924:
        /* <DEDUP_REMOVED lines=9> */
.L_x_7926:
[----:B------:R-:W-:Y:S02]  /*289e0*/  IMAD.MOV.U32 R208, RZ, RZ, 0x4 ;  /* 0x00000004ffd07424 */ /* 0x000fe400078e00ff */
[----:B------:R-:W-:-:S04]  /*289f0*/  IMAD.MOV.U32 R175, RZ, RZ, R209 ;  /* 0x000000ffffaf7224 */ /* 0x000fc800078e00d1 */
[----:B------:R-:W-:-:S05]  /*28a00*/  FADD.FTZ R177, R176, R175 ;  /* 0x000000afb0b17221 */ /* 0x000fca0000010000 */
[----:B------:R-:W-:-:S07]  /*28a10*/  MOV R211, R177 ;  /* 0x000000b100d37202 */ /* 0x000fce0000000f00 */
[----:B------:R-:W-:Y:S05]  /*28a20*/  WARPSYNC.COLLECTIVE R206, `(.L_x_7927) ;  /* 0x00000000ce087348 */ /* 0x000fea0003c00000 */
[----:B------:R0:W1:Y:S02]  /*28a30*/  SHFL.BFLY P2, R209, R211, R208, R213 ;  /* 0x0c0000d0d3d17389 */ /* 0x00006400000400d5 */
[----:B01----:R-:W-:Y:S05]  /*28a40*/  ENDCOLLECTIVE ;  /* 0x000000000000791b */ /* 0x003fea0003800000 */
.L_x_7927:
[----:B------:R-:W-:Y:S01]  /*28a50*/  HFMA2 R208, -RZ, RZ, 0, 4.76837158203125e-07 ;  /* 0x00000008ffd07431 */ /* 0x000fe200000001ff */
[----:B------:R-:W-:-:S05]  /*28a60*/  MOV R174, R209 ;  /* 0x000000d100ae7202 */ /* 0x000fca0000000f00 */
[----:B------:R-:W-:-:S04]  /*28a70*/  FADD.FTZ R202, R177, R174 ;  /* 0x000000aeb1ca7221 */ /* 0x000fc80000010000 */
[----:B------:R-:W-:-:S07]  /*28a80*/  IMAD.MOV.U32 R211, RZ, RZ, R202 ;  /* 0x000000ffffd37224 */ /* 0x000fce00078e00ca */
[----:B------:R-:W-:Y:S05]  /*28a90*/  WARPSYNC.COLLECTIVE R206, `(.L_x_7928) ;  /* 0x00000000ce087348 */ /* 0x000fea0003c00000 */
[----:B------:R0:W1:Y:S02]  /*28aa0*/  SHFL.BFLY P2, R209, R211, R208, R213 ;  /* 0x0c0000d0d3d17389 */ /* 0x00006400000400d5 */
[----:B01----:R-:W-:Y:S05]  /*28ab0*/  ENDCOLLECTIVE ;  /* 0x000000000000791b */ /* 0x003fea0003800000 */
.L_x_7928:
        /* <DEDUP_REMOVED lines=8> */
.L_x_7929:
        /* <DEDUP_REMOVED lines=72> */
.L_x_7930:
[----:B------:R-:W-:Y:S02]  /*28fc0*/  IMAD.MOV.U32 R208, RZ, RZ, 0x2 ;  /* 0x00000002ffd07424 */ /* 0x000fe400078e00ff */
[----:B------:R-:W-:-:S04]  /*28fd0*/  IMAD.MOV.U32 R177, RZ, RZ, R209 ;  /* 0x000000ffffb17224 */ /* 0x000fc800078e00d1 */
[----:B------:R-:W-:-:S05]  /*28fe0*/  FADD.FTZ R177, R174, R177 ;  /* 0x000000b1aeb17221 */ /* 0x000fca0000010000 */
[----:B------:R-:W-:-:S07]  /*28ff0*/  MOV R211, R177 ;  /* 0x000000b100d37202 */ /* 0x000fce0000000f00 */
[----:B------:R-:W-:Y:S05]  /*29000*/  WARPSYNC.COLLECTIVE R206, `(.L_x_7931) ;  /* 0x00000000ce087348 */ /* 0x000fea0003c00000 */
[----:B------:R0:W1:Y:S02]  /*29010*/  SHFL.BFLY P2, R209, R211, R208, R213 ;  /* 0x0c0000d0d3d17389 */ /* 0x00006400000400d5 */
[----:B01----:R-:W-:Y:S05]  /*29020*/  ENDCOLLECTIVE ;  /* 0x000000000000791b */ /* 0x003fea0003800000 */
.L_x_7931:
[----:B------:R-:W-:Y:S01]  /*29030*/  HFMA2 R208, -RZ, RZ, 0, 2.384185791015625e-07 ;  /* 0x00000004ffd07431 */ /* 0x000fe200000001ff */
[----:B------:R-:W-:-:S05]  /*29040*/  MOV R176, R209 ;  /* 0x000000d100b07202 */ /* 0x000fca0000000f00 */
[----:B------:R-:W-:-:S04]  /*29050*/  FADD.FTZ R176, R177, R176 ;  /* 0x000000b0b1b07221 */ /* 0x000fc80000010000 */
[----:B------:R-:W-:-:S07]  /*29060*/  IMAD.MOV.U32 R211, RZ, RZ, R176 ;  /* 0x000000ffffd37224 */ /* 0x000fce00078e00b0 */
[----:B------:R-:W-:Y:S05]  /*29070*/  WARPSYNC.COLLECTIVE R206, `(.L_x_7932) ;  /* 0x00000000ce087348 */ /* 0x000fea0003c00000 */
[----:B------:R0:W1:Y:S02]  /*29080*/  SHFL.BFLY P2, R209, R211, R208, R213 ;  /* 0x0c0000d0d3d17389 */ /* 0x00006400000400d5 */
[----:B01----:R-:W-:Y:S05]  /*29090*/  ENDCOLLECTIVE ;  /* 0x000000000000791b */ /* 0x003fea0003800000 */
.L_x_7932:
[----:B------:R-:W-:Y:S02]  /*290a0*/  IMAD.MOV.U32 R208, RZ, RZ, 0x8 ;  /* 0x00000008ffd07424 */ /* 0x000fe400078e00ff */
[----:B------:R-:W-:-:S04]  /*290b0*/  IMAD.MOV.U32 R207, RZ, RZ, R209 ;  /* 0x000000ffffcf7224 */ /* 0x000fc800078e00d1 */
[----:B------:R-:W-:-:S05]  /*290c0*/  FADD.FTZ R207, R176, R207 ;  /* 0x000000cfb0cf7221 */ /* 0x000fca0000010000 */
[----:B------:R-:W-:-:S07]  /*290d0*/  MOV R211, R207 ;  /* 0x000000cf00d37202 */ /* 0x000fce0000000f00 */
[----:B------:R-:W-:Y:S05]  /*290e0*/  WARPSYNC.COLLECTIVE R206, `(.L_x_7933) ;  /* 0x00000000ce087348 */ /* 0x000fea0003c00000 */
[----:B------:R0:W1:Y:S02]  /*290f0*/  SHFL.BFLY P2, R209, R211, R208, R213 ;  /* 0x0c0000d0d3d17389 */ /* 0x00006400000400d5 */
[----:B01----:R-:W-:Y:S05]  /*29100*/  ENDCOLLECTIVE ;  /* 0x000000000000791b */ /* 0x003fea0003800000 */
.L_x_7933:
[----:B------:R-:W-:Y:S01]  /*29110*/  HFMA2 R208, -RZ, RZ, 0, 9.5367431640625e-07 ;  /* 0x00000010ffd07431 */ /* 0x000fe200000001ff */
[----:B------:R-:W-:-:S05]  /*29120*/  MOV R200, R209 ;  /* 0x000000d100c87202 */ /* 0x000fca0000000f00 */
[----:B------:R-:W-:-:S04]  /*29130*/  FADD.FTZ R200, R207, R200 ;  /* 0x000000c8cfc87221 */ /* 0x000fc80000010000 */
[----:B------:R-:W-:-:S07]  /*29140*/  IMAD.MOV.U32 R211, RZ, RZ, R200 ;  /* 0x000000ffffd37224 */ /* 0x000fce00078e00c8 */
[----:B------:R-:W-:Y:S05]  /*29150*/  WARPSYNC.COLLECTIVE R206, `(.L_x_7934) ;  /* 0x00000000ce087348 */ /* 0x000fea0003c00000 */
[----:B------:R0:W1:Y:S02]  /*29160*/  SHFL.BFLY P2, R209, R211, R208, R213 ;  /* 0x0c0000d0d3d17389 */ /* 0x00006400000400d5 */
[----:B01----:R-:W-:Y:S05]  /*29170*/  ENDCOLLECTIVE ;  /* 0x000000000000791b */ /* 0x003fea0003800000 */
.L_x_7934:
[----:B------:R-:W-:Y:S05]  /*29180*/  BRA `(.L_x_7935) ;  /* 0xffffffe000b87947 */ /* 0x000fea000383ffff */
.L_x_7936:
        /* <DEDUP_REMOVED lines=15> */
.L_x_22699:


//--------------------- .text._ZN10layer_norm31ln_parallel_residual_fwd_kernelINS_13Kernel_traitsI13__nv_bfloat16S2_fS2_fjLj1024ELj1ELj4ELj1ELj16ENS_18Kernel_traits_baseILj1024ES2_S2_fS2_fjLj128EEEEELb1ELb1ELb0EEEvNS_9FwdParamsE --------------------------
	.section	.text._ZN10layer_norm31ln_parallel_residual_fwd_kernelINS_13Kernel_traitsI13__nv_bfloat16S2_fS2_fjLj1024ELj1ELj4ELj1ELj16ENS_18Kernel_traits_baseILj1024ES2_S2_fS2_fjLj128EEEEELb1ELb1ELb0EEEvNS_9FwdParamsE,"ax",@progbits
	.align	128
        .global         _ZN10layer_norm31ln_parallel_residual_fwd_kernelINS_13Kernel_traitsI13__nv_bfloat16S2_fS2_fjLj1024ELj1ELj4ELj1ELj16ENS_18Kernel_traits_baseILj1024ES2_S2_fS2_fjLj128EEEEELb1ELb1ELb0EEEvNS_9FwdParamsE
        .type           _ZN10layer_norm31ln_parallel_residual_fwd_kernelINS_13Kernel_traitsI13__nv_bfloat16S2_fS2_fjLj1024ELj1ELj4ELj1ELj16ENS_18Kernel_traits_baseILj1024ES2_S2_fS2_fjLj128EEEEELb1ELb1ELb0EEEvNS_9FwdParamsE,@function
        .size           _ZN10layer_norm31ln_parallel_residual_fwd_kernelINS_13Kernel_traitsI13__nv_bfloat16S2_fS2_fjLj1024ELj1ELj4ELj1ELj16ENS_18Kernel_traits_baseILj1024ES2_S2_fS2_fjLj128EEEEELb1ELb1ELb0EEEvNS_9FwdParamsE,(.L_x_22700 - _ZN10layer_norm31ln_parallel_residual_fwd_kernelINS_13Kernel_traitsI13__nv_bfloat16S2_fS2_fjLj1024ELj1ELj4ELj1ELj16ENS_18Kernel_traits_baseILj1024ES2_S2_fS2_fjLj128EEEEELb1ELb1ELb0EEEvNS_9FwdParamsE)
        .other          _ZN10layer_norm31ln_parallel_residual_fwd_kernelINS_13Kernel_traitsI13__nv_bfloat16S2_fS2_fjLj1024ELj1ELj4ELj1ELj16ENS_18Kernel_traits_baseILj1024ES2_S2_fS2_fjLj128EEEEELb1ELb1ELb0EEEvNS_9FwdParamsE,@"STO_CUDA_ENTRY STV_DEFAULT"
_ZN10layer_norm31ln_parallel_residual_fwd_kernelINS_13Kernel_traitsI13__nv_bfloat16S2_fS2_fjLj1024ELj1ELj4ELj1ELj16ENS_18Kernel_traits_baseILj1024ES2_S2_fS2_fjLj128EEEEELb1ELb1ELb0EEEvNS_9FwdParamsE:
.text._ZN10layer_norm31ln_parallel_residual_fwd_kernelINS_13Kernel_traitsI13__nv_bfloat16S2_fS2_fjLj1024ELj1ELj4ELj1ELj16ENS_18Kernel_traits_baseILj1024ES2_S2_fS2_fjLj128EEEEELb1ELb1ELb0EEEvNS_9FwdParamsE:
        /* <DEDUP_REMOVED lines=20> */
[----:B------:R-:W-:Y:S01]  /*0140*/  BSSY.RECONVERGENT B0, `(.L_x_7937) ;  /* 0x0000065000007945 */ /* 0x000fe20003800200 */
[----:B------:R-:W-:Y:S01]  /*0150*/  UISETP.NE.AND.EX UP0, UPT, UR11, URZ, UPT, UP0 ;  /* 0x000000ff0b00728c */ /* 0x000fe2000bf05300 */
[----:B------:R-:W-:-:S05]  /*0160*/  LEA.HI R0, R0, R11, RZ, 0x3 ;  /* 0x0000000b00007211 */ /* 0x000fca00078f18ff */
[----:B------:R-:W3:Y:S01]  /*0170*/  LDC R7, c[0x0][0x360] ;  /* 0x0000d800ff077b82 */ /* 0x000ee20000000800 */
[----:B-1----:R-:W-:Y:S01]  /*0180*/  USHF.L.U32 UR4, UR5, 0x2, URZ ;  /* 0x0000000205047899 */ /* 0x002fe200080006ff */
[----:B--2---:R-:W-:Y:S01]  /*0190*/  @P0 R2UR UR6, R2 ;  /* 0x00000000020602ca */ /* 0x004fe200000e0000 */
[--C-:B---3--:R-:W-:Y:S01]  /*01a0*/  IMAD R2, R7, UR5, R6.reuse ;  /* 0x0000000507027c24 */ /* 0x108fe2000f8e0206 */
[----:B------:R-:W-:Y:S02]  /*01b0*/  @P0 R2UR UR7, R3 ;  /* 0x00000000030702ca */ /* 0x000fe400000e0000 */
[----:B------:R-:W-:Y:S02]  /*01c0*/  LOP3.LUT R3, R6, 0x1f, RZ, 0xc, !PT ;  /* 0x0000001f06037812 */ /* 0x000fe400078e0cff */
[----:B0-----:R-:W-:Y:S02]  /*01d0*/  @P0 IADD3 R129, P1, PT, R4, R9, RZ ;  /* 0x0000000904810210 */ /* 0x001fe40007f3e0ff */
[----:B------:R-:W-:-:S02]  /*01e0*/  SHF.R.U32.HI R4, RZ, 0x5, R6 ;  /* 0x00000005ff047819 */ /* 0x000fc40000011606 */
[----:B------:R-:W-:Y:S01]  /*01f0*/  LEA.HI.SX32 R0, R0, R3, 0x1d ;  /* 0x0000000300007211 */ /* 0x000fe200078feaff */
[----:B------:R-:W-:Y:S01]  /*0200*/  @P0 IMAD.X R8, RZ, RZ, R5, P1 ;  /* 0x000000ffff080224 */ /* 0x000fe200008e0605 */
[----:B------:R-:W-:Y:S01]  /*0210*/  LOP3.LUT R3, R6, 0x1f, RZ, 0xc0, !PT ;  /* 0x0000001f06037812 */ /* 0x000fe200078ec0ff */
[----:B------:R-:W-:Y:S01]  /*0220*/  UIADD3 UR15, UPT, UPT, UR6, -0x61c88647, URZ ;  /* 0x9e3779b9060f7890 */ /* 0x000fe2000fffe0ff */
[----:B------:R-:W-:Y:S01]  /*0230*/  LOP3.LUT R4, R4, UR4, RZ, 0xfc, !PT ;  /* 0x0000000404047c12 */ /* 0x000fe2000f8efcff */
        /* <DEDUP_REMOVED lines=54> */
.L_x_7938:
        /* <DEDUP_REMOVED lines=31> */
.L_x_7939:
[----:B------:R-:W-:Y:S05]  /*0790*/  BSYNC.RECONVERGENT B0 ;  /* 0x0000000000007941 */ /* 0x000fea0003800200 */
.L_x_7937:
        /* <DEDUP_REMOVED lines=8> */
[----:B------:R-:W-:Y:S02]  /*0820*/  LOP3.LUT R7, R6, UR6, R7, 0x96, !PT ;  /* 0x0000000606077c12 */ /* 0x000fe4000f8e9607 */
[----:B-----5:R-:W-:Y:S01]  /*0830*/  PRMT R15, R45, 0x7632, R15 ;  /* 0x000076322d0f7816 */ /* 0x020fe2000000000f */
[----:B------:R-:W-:Y:S01]  /*0840*/  IMAD R10, R2, -0x326172a9, RZ ;  /* 0xcd9e8d57020a7824 */ /* 0x000fe200078e02ff */
[----:B------:R-:W-:Y:S01]  /*0850*/  LOP3.LUT R8, R8, UR7, RZ, 0x3c, !PT ;  /* 0x0000000708087c12 */ /* 0x000fe2000f8e3cff */
[----:B------:R-:W-:Y:S01]  /*0860*/  IMAD R12, R5, -0x2daee0ad, RZ ;  /* 0xd2511f53050c7824 */ /* 0x000fe200078e02ff */
[----:B------:R-:W-:Y:S01]  /*0870*/  PRMT R16, R41, 0x7632, R16 ;  /* 0x0000763229107816 */ /* 0x000fe20000000010 */
[----:B------:R-:W-:Y:S01]  /*0880*/  IMAD.HI.U32 R11, R7, -0x2daee0ad, RZ ;  /* 0xd2511f53070b7827 */ /* 0x000fe200078e00ff */
[----:B------:R-:W-:Y:S01]  /*0890*/  PRMT R17, R44, 0x7632, R17 ;  /* 0x000076322c117816 */ /* 0x000fe20000000011 */
[----:B------:R-:W1:Y:S01]  /*08a0*/  LDCU UR33, c[0x0][0x388] ;  /* 0x00007100ff2177ac */ /* 0x000e620008000800 */
[----:B------:R-:W-:Y:S01]  /*08b0*/  PRMT R18, R40, 0x7632, R18 ;  /* 0x0000763228127816 */ /* 0x000fe20000000012 */
[----:B------:R-:W-:Y:S01]  /*08c0*/  IMAD.HI.U32 R9, R8, -0x326172a9, RZ ;  /* 0xcd9e8d5708097827 */ /* 0x000fe200078e00ff */
[----:B------:R-:W-:Y:S01]  /*08d0*/  LOP3.LUT R11, R12, UR16, R11, 0x96, !PT ;  /* 0x000000100c0b7c12 */ /* 0x000fe2000f8e960b */
[----:B------:R-:W2:Y:S01]  /*08e0*/  LDCU.U8 UR13, c[0x0][0x410] ;  /* 0x00008200ff0d77ac */ /* 0x000ea20008000000 */
[----:B------:R-:W-:Y:S01]  /*08f0*/  PRMT R19, R39, 0x7632, R19 ;  /* 0x0000763227137816 */ /* 0x000fe20000000013 */
[----:B------:R-:W-:Y:S01]  /*0900*/  IMAD R13, R7, -0x2daee0ad, RZ ;  /* 0xd2511f53070d7824 */ /* 0x000fe200078e02ff */
[----:B------:R-:W-:Y:S01]  /*0910*/  LOP3.LUT R9, R10, UR15, R9, 0x96, !PT ;  /* 0x0000000f0a097c12 */ /* 0x000fe2000f8e9609 */
[----:B------:R-:W-:Y:S01]  /*0920*/  IMAD R8, R8, -0x326172a9, RZ ;  /* 0xcd9e8d5708087824 */ /* 0x000fe200078e02ff */
[----:B------:R-:W-:Y:S01]  /*0930*/  PRMT R20, R35, 0x7632, R20 ;  /* 0x0000763223147816 */ /* 0x000fe20000000014 */
[----:B------:R-:W-:Y:S01]  /*0940*/  IMAD.HI.U32 R7, R11, -0x326172a9, RZ ;  /* 0xcd9e8d570b077827 */ /* 0x000fe200078e00ff */
[----:B------:R-:W-:Y:S01]  /*0950*/  PRMT R21, R38, 0x7632, R21 ;  /* 0x0000763226157816 */ /* 0x000fe20000000015 */
[----:B------:R-:W3:Y:S01]  /*0960*/  LDCU UR14, c[0x0][0x448] ;  /* 0x00008900ff0e77ac */ /* 0x000ee20008000800 */
        /* <DEDUP_REMOVED lines=10> */
[----:B------:R-:W-:Y:S01]  /*0a10*/  PRMT R105, R36, 0x7632, R105 ;  /* 0x0000763224697816 */ /* 0x000fe20000000069 */
[----:B------:R-:W0:Y:S01]  /*0a20*/  LDCU.64 UR10, c[0x0][0x3a0] ;  /* 0x00007400ff0a77ac */ /* 0x000e220008000a00 */
        /* <DEDUP_REMOVED lines=34> */
[----:B------:R-:W-:Y:S02]  /*0c50*/  LOP3.LUT R10, R13, UR28, R10, 0x96, !PT ;  /* 0x0000001c0d0a7c12 */ /* 0x000fe4000f8e960a */
[----:B------:R-:W-:Y:S01]  /*0c60*/  PRMT R13, R46, 0x7632, R13 ;  /* 0x000076322e0d7816 */ /* 0x000fe2000000000d */
[----:B------:R-:W-:Y:S01]  /*0c70*/  IMAD R12, R9, -0x326172a9, RZ ;  /* 0xcd9e8d57090c7824 */ /* 0x000fe200078e02ff */
[----:B------:R-:W-:Y:S01]  /*0c80*/  LOP3.LUT R8, R11, UR27, R8, 0x96, !PT ;  /* 0x0000001b0b087c12 */ /* 0x000fe2000f8e9608 */
[----:B------:R-:W-:Y:S01]  /*0c90*/  IMAD R14, R7, -0x2daee0ad, RZ ;  /* 0xd2511f53070e7824 */ /* 0x000fe200078e02ff */
[----:B------:R-:W-:Y:S01]  /*0ca0*/  PRMT R11, R47, 0x7632, R11 ;  /* 0x000076322f0b7816 */ /* 0x000fe2000000000b */
[----:B------:R-:W-:-:S04]  /*0cb0*/  IMAD.HI.U32 R7, R10, -0x326172a9, RZ ;  /* 0xcd9e8d570a077827 */ /* 0x000fc800078e00ff */
[----:B------:R-:W-:Y:S01]  /*0cc0*/  IMAD.HI.U32 R9, R8, -0x2daee0ad, RZ ;  /* 0xd2511f5308097827 */ /* 0x000fe200078e00ff */
[----:B------:R-:W-:Y:S02]  /*0cd0*/  LOP3.LUT R130, R12, UR29, R7, 0x96, !PT ;  /* 0x0000001d0c827c12 */ /* 0x000fe4000f8e9607 */
[----:B------:R-:W-:Y:S01]  /*0ce0*/  PRMT R12, R43, 0x7632, R12 ;  /* 0x000076322b0c7816 */ /* 0x000fe2000000000c */
[----:B------:R-:W-:Y:S01]  /*0cf0*/  IMAD R7, R10, -0x326172a9, RZ ;  /* 0xcd9e8d570a077824 */ /* 0x000fe200078e02ff */
[--C-:B------:R-:W-:Y:S01]  /*0d00*/  LOP3.LUT R128, R14, UR30, R9.reuse, 0x96, !PT ;  /* 0x0000001e0e807c12 */ /* 0x100fe2000f8e9609 */
        /* <DEDUP_REMOVED lines=8> */
[----:B------:R-:W-:Y:S01]  /*0d90*/  IMAD.MOV.U32 R115, RZ, RZ, RZ ;  /* 0x000000ffff737224 */ /* 0x000fe200078e00ff */
[----:B------:R-:W-:Y:S01]  /*0da0*/  LOP3.LUT R126, R7, UR31, R126, 0x96, !PT ;  /* 0x0000001f077e7c12 */ /* 0x000fe2000f8e967e */
[----:B------:R-:W-:Y:S01]  /*0db0*/  IMAD R130, R130, -0x2daee0ad, RZ ;  /* 0xd2511f5382827824 */ /* 0x000fe200078e02ff */
[----:B------:R-:W-:Y:S01]  /*0dc0*/  PRMT R7, R53, 0x7632, R7 ;  /* 0x0000763235077816 */ /* 0x000fe20000000007 */
[----:B01234-:R-:W-:-:S07]  /*0dd0*/  IMAD R128, R128, -0x326172a9, RZ ;  /* 0xcd9e8d5780807824 */ /* 0x01ffce00078e02ff */
.L_x_8449:
        /* <DEDUP_REMOVED lines=40> */
.L_x_7946:
        /* <DEDUP_REMOVED lines=13> */
.L_x_7948:
[----:B------:R-:W-:Y:S05]  /*1130*/  BSYNC.RECONVERGENT B3 ;  /* 0x0000000000037941 */ /* 0x000fea0003800200 */
.L_x_7947:
        /* <DEDUP_REMOVED lines=41> */
.L_x_7945:
[----:B------:R-:W-:Y:S05]  /*13d0*/  BSYNC.RECONVERGENT B2 ;  /* 0x0000000000027941 */ /* 0x000fea0003800200 */
.L_x_7944:
[----:B------:R-:W0:Y:S01]  /*13e0*/  LDC R101, c[0x0][0x404] ;  /* 0x00010100ff657b82 */ /* 0x000e220000000800 */
[----:B------:R-:W-:Y:S01]  /*13f0*/  I2FP.F32.U32 R68, R68 ;  /* 0x0000004400447245 */ /* 0x000fe20000201000 */
[----:B------:R-:W-:Y:S01]  /*1400*/  IMAD.MOV.U32 R103, RZ, RZ, 0x2f800000 ;  /* 0x2f800000ff677424 */ /* 0x000fe200078e00ff */
[----:B------:R-:W-:Y:S01]  /*1410*/  ISETP.NE.AND P2, PT, R70, 0x1, PT ;  /* 0x000000014600780c */ /* 0x000fe20003f45270 */
[----:B------:R-:W-:Y:S01]  /*1420*/  BSSY.RECONVERGENT B2, `(.L_x_7949) ;  /* 0x000004a000027945 */ /* 0x000fe20003800200 */
[----:B------:R-:W-:Y:S01]  /*1430*/  LOP3.LUT R116, R116, 0xffffffef, RZ, 0xc0, !PT ;  /* 0xffffffef74747812 */ /* 0x000fe200078ec0ff */
[----:B------:R-:W-:Y:S01]  /*1440*/  FFMA.FTZ R68, R68, R103, 1.1641532182693481445e-10 ;  /* 0x2f00000044447423 */ /* 0x000fe20000010067 */
[----:B------:R-:W-:Y:S02]  /*1450*/  HFMA2 R71, -RZ, RZ, 0, 1.1920928955078125e-07 ;  /* 0x00000002ff477431 */ /* 0x000fe400000001ff */
[C---:B-----5:R-:W-:Y:S01]  /*1460*/  IMAD.U32 R102, R72.reuse, 0x10000, RZ ;  /* 0x0001000048667824 */ /* 0x060fe200078e00ff */
[----:B------:R-:W-:Y:S01]  /*1470*/  PRMT R131, R72, 0x7632, R131 ;  /* 0x0000763248837816 */ /* 0x000fe20000000083 */
[----:B------:R-:W-:Y:S01]  /*1480*/  IMAD.MOV.U32 R69, RZ, RZ, R128 ;  /* 0x000000ffff457224 */ /* 0x000fe200078e0080 */
        /* <DEDUP_REMOVED lines=11> */
.L_x_7951:
        /* <DEDUP_REMOVED lines=13> */
.L_x_7953:
[----:B------:R-:W-:Y:S05]  /*1610*/  BSYNC.RECONVERGENT B3 ;  /* 0x0000000000037941 */ /* 0x000fea0003800200 */
.L_x_7952:
        /* <DEDUP_REMOVED lines=40> */
[----:B------:R-:W-:Y:S02]  /*18a0*/  IMAD.MOV.U32 R69, RZ, RZ, R100 ;  /* 0x000000ffff457224 */ /* 0x000fe400078e0064 */
[----:B------:R-:W-:-:S07]  /*18b0*/  IMAD.MOV.U32 R100, RZ, RZ, R68 ;  /* 0x000000ffff647224 */ /* 0x000fce00078e0044 */
.L_x_7950:
[----:B------:R-:W-:Y:S05]  /*18c0*/  BSYNC.RECONVERGENT B2 ;  /* 0x0000000000027941 */ /* 0x000fea0003800200 */
.L_x_7949:
        /* <DEDUP_REMOVED lines=19> */
.L_x_7956:
        /* <DEDUP_REMOVED lines=13> */
.L_x_7958:
[----:B------:R-:W-:Y:S05]  /*1ad0*/  BSYNC.RECONVERGENT B3 ;  /* 0x0000000000037941 */ /* 0x000fea0003800200 */
.L_x_7957:
        /* <DEDUP_REMOVED lines=42> */
.L_x_7955:
[----:B------:R-:W-:Y:S05]  /*1d80*/  BSYNC.RECONVERGENT B2 ;  /* 0x0000000000027941 */ /* 0x000fea0003800200 */
.L_x_7954:
[----:B------:R-:W-:Y:S01]  /*1d90*/  I2FP.F32.U32 R68, R69 ;  /* 0x0000004500447245 */ /* 0x000fe20000201000 */
[----:B------:R-:W-:Y:S01]  /*1da0*/  BSSY.RECONVERGENT B2, `(.L_x_7959) ;  /* 0x000004b000027945 */ /* 0x000fe20003800200 */
[----:B------:R-:W-:Y:S01]  /*1db0*/  ISETP.NE.AND P2, PT, R70, 0x1, PT ;  /* 0x000000014600780c */ /* 0x000fe20003f45270 */
[C---:B------:R-:W-:Y:S01]  /*1dc0*/  IMAD.U32 R130, R73.reuse, 0x10000, RZ ;  /* 0x0001000049827824 */ /* 0x040fe200078e00ff */
[----:B------:R-:W-:Y:S01]  /*1dd0*/  LOP3.LUT R116, R116, 0xfffffffb, RZ, 0xc0, !PT ;  /* 0xfffffffb74747812 */ /* 0x000fe200078ec0ff */
[----:B------:R-:W-:Y:S01]  /*1de0*/  FFMA.FTZ R68, R68, R103, 1.1641532182693481445e-10 ;  /* 0x2f00000044447423 */ /* 0x000fe20000010067 */
[----:B------:R-:W-:Y:S01]  /*1df0*/  PRMT R132, R73, 0x7632, R132 ;  /* 0x0000763249847816 */ /* 0x000fe20000000084 */
[----:B------:R-:W-:Y:S02]  /*1e00*/  IMAD.MOV.U32 R71, RZ, RZ, 0x2 ;  /* 0x00000002ff477424 */ /* 0x000fe400078e00ff */
[----:B------:R-:W-:Y:S01]  /*1e10*/  IMAD.MOV.U32 R69, RZ, RZ, R128 ;  /* 0x000000ffff457224 */ /* 0x000fe200078e0080 */
[----:B------:R-:W-:-:S13]  /*1e20*/  FSETP.LE.FTZ.AND P3, PT, R68, R101, PT ;  /* 0x000000654400720b */ /* 0x000fda0003f73000 */
        /* <DEDUP_REMOVED lines=10> */
.L_x_7961:
        /* <DEDUP_REMOVED lines=13> */
.L_x_7963:
[----:B------:R-:W-:Y:S05]  /*1fa0*/  BSYNC.RECONVERGENT B3 ;  /* 0x0000000000037941 */ /* 0x000fea0003800200 */
.L_x_7962:
        /* <DEDUP_REMOVED lines=42> */
.L_x_7960:
[----:B------:R-:W-:Y:S05]  /*2250*/  BSYNC.RECONVERGENT B2 ;  /* 0x0000000000027941 */ /* 0x000fea0003800200 */
.L_x_7959:
        /* <DEDUP_REMOVED lines=19> */
.L_x_7966:
        /* <DEDUP_REMOVED lines=13> */
.L_x_7968:
[----:B------:R-:W-:Y:S05]  /*2460*/  BSYNC.RECONVERGENT B3 ;  /* 0x0000000000037941 */ /* 0x000fea0003800200 */
.L_x_7967:
        /* <DEDUP_REMOVED lines=42> */
.L_x_7965:
[----:B------:R-:W-:Y:S05]  /*2710*/  BSYNC.RECONVERGENT B2 ;  /* 0x0000000000027941 */ /* 0x000fea0003800200 */
.L_x_7964:
        /* <DEDUP_REMOVED lines=18> */
.L_x_7971:
        /* <DEDUP_REMOVED lines=13> */
.L_x_7973:
[----:B------:R-:W-:Y:S05]  /*2910*/  BSYNC.RECONVERGENT B3 ;  /* 0x0000000000037941 */ /* 0x000fea0003800200 */
.L_x_7972:
        /* <DEDUP_REMOVED lines=42> */
.L_x_7970:
[----:B------:R-:W-:Y:S05]  /*2bc0*/  BSYNC.RECONVERGENT B2 ;  /* 0x0000000000027941 */ /* 0x000fea0003800200 */
.L_x_7969:
        /* <DEDUP_REMOVED lines=17> */
.L_x_7976:
        /* <DEDUP_REMOVED lines=13> */
.L_x_7978:
[----:B------:R-:W-:Y:S05]  /*2db0*/  BSYNC.RECONVERGENT B3 ;  /* 0x0000000000037941 */ /* 0x000fea0003800200 */
.L_x_7977:
        /* <DEDUP_REMOVED lines=42> */
.L_x_7975:
[----:B------:R-:W-:Y:S05]  /*3060*/  BSYNC.RECONVERGENT B2 ;  /* 0x0000000000027941 */ /* 0x000fea0003800200 */
.L_x_7974:
[----:B------:R-:W-:Y:S01]  /*3070*/  ISETP.NE.AND P5, PT, R70, 0x1, PT ;  /* 0x000000014600780c */ /* 0x000fe20003fa5270 */
[----:B------:R-:W-:Y:S01]  /*3080*/  BSSY.RECONVERGENT B2, `(.L_x_7979) ;  /* 0x0000049000027945 */ /* 0x000fe20003800200 */
[----:B------:R-:W-:Y:S01]  /*3090*/  I2FP.F32.U32 R68, R69 ;  /* 0x0000004500447245 */ /* 0x000fe20000201000 */
[C---:B------:R-:W-:Y:S01]  /*30a0*/  IMAD.U32 R135, R75.reuse, 0x10000, RZ ;  /* 0x000100004b877824 */ /* 0x040fe200078e00ff */
[----:B------:R-:W-:Y:S01]  /*30b0*/  PRMT R136, R75, 0x7632, R136 ;  /* 0x000076324b887816 */ /* 0x000fe20000000088 */
[----:B------:R-:W-:Y:S02]  /*30c0*/  IMAD.MOV.U32 R129, RZ, RZ, 0x2 ;  /* 0x00000002ff817424 */ /* 0x000fe400078e00ff */
[----:B------:R-:W-:Y:S01]  /*30d0*/  FFMA.FTZ R68, R68, R103, 1.1641532182693481445e-10 ;  /* 0x2f00000044447423 */ /* 0x000fe20000010067 */
[----:B------:R-:W-:-:S04]  /*30e0*/  IMAD.MOV.U32 R69, RZ, RZ, R128 ;  /* 0x000000ffff457224 */ /* 0x000fc800078e0080 */
[----:B------:R-:W-:Y:S01]  /*30f0*/  FSETP.LE.FTZ.AND P4, PT, R68, R101, PT ;  /* 0x000000654400720b */ /* 0x000fe20003f93000 */
        /* <DEDUP_REMOVED lines=9> */
.L_x_7981:
        /* <DEDUP_REMOVED lines=13> */
.L_x_7983:
[----:B------:R-:W-:Y:S05]  /*3260*/  BSYNC.RECONVERGENT B3 ;  /* 0x0000000000037941 */ /* 0x000fea0003800200 */
.L_x_7982:
        /* <DEDUP_REMOVED lines=42> */
.L_x_7980:
[----:B------:R-:W-:Y:S05]  /*3510*/  BSYNC.RECONVERGENT B2 ;  /* 0x0000000000027941 */ /* 0x000fea0003800200 */
.L_x_7979:
        /* <DEDUP_REMOVED lines=38> */
.L_x_7943:
        /* <DEDUP_REMOVED lines=16> */
.L_x_7987:
        /* <DEDUP_REMOVED lines=13> */
.L_x_7989:
[----:B------:R-:W-:Y:S05]  /*3950*/  BSYNC.RECONVERGENT B3 ;  /* 0x0000000000037941 */ /* 0x000fea0003800200 */
.L_x_7988:
        /* <DEDUP_REMOVED lines=41> */
.L_x_7986:
[----:B------:R-:W-:Y:S05]  /*3bf0*/  BSYNC.RECONVERGENT B2 ;  /* 0x0000000000027941 */ /* 0x000fea0003800200 */
.L_x_7985:
        /* <DEDUP_REMOVED lines=9> */
[----:B------:R-:W-:Y:S01]  /*3c90*/  PRMT R72, R72, 0x7632, R72 ;  /* 0x0000763248487816 */ /* 0x000fe20000000048 */
[----:B------:R-:W-:Y:S01]  /*3ca0*/  IMAD.MOV.U32 R102, RZ, RZ, 0x2 ;  /* 0x00000002ff667424 */ /* 0x000fe200078e00ff */
[----:B------:R-:W-:-:S02]  /*3cb0*/  MOV R69, R128 ;  /* 0x0000008000457202 */ /* 0x000fc40000000f00 */
[----:B0-----:R-:W-:Y:S01]  /*3cc0*/  FSETP.LE.FTZ.AND P4, PT, R68, R101, PT ;  /* 0x000000654400720b */ /* 0x001fe20003f93000 */
[----:B-1----:R-:W-:-:S12]  /*3cd0*/  FMUL.FTZ R117, R124, R117 ;  /* 0x000000757c757220 */ /* 0x002fd80000410000 */
        /* <DEDUP_REMOVED lines=10> */
.L_x_7992:
        /* <DEDUP_REMOVED lines=13> */
.L_x_7994:
[----:B------:R-:W-:Y:S05]  /*3e50*/  BSYNC.RECONVERGENT B3 ;  /* 0x0000000000037941 */ /* 0x000fea0003800200 */
.L_x_7993:
        /* <DEDUP_REMOVED lines=42> */
.L_x_7991:
[----:B------:R-:W-:Y:S05]  /*4100*/  BSYNC.RECONVERGENT B2 ;  /* 0x0000000000027941 */ /* 0x000fea0003800200 */
.L_x_7990:
        /* <DEDUP_REMOVED lines=8> */
[----:B------:R-:W-:Y:S02]  /*4190*/  FSETP.GTU.FTZ.AND P2, PT, R68, R101, PT ;  /* 0x000000654400720b */ /* 0x000fe40003f5c000 */
[----:B------:R-:W-:Y:S02]  /*41a0*/  FSEL R68, R117, RZ, P4 ;  /* 0x000000ff75447208 */ /* 0x000fe40002000000 */
        /* <DEDUP_REMOVED lines=13> */
.L_x_7997:
        /* <DEDUP_REMOVED lines=13> */
.L_x_7999:
[----:B------:R-:W-:Y:S05]  /*4350*/  BSYNC.RECONVERGENT B3 ;  /* 0x0000000000037941 */ /* 0x000fea0003800200 */
.L_x_7998:
        /* <DEDUP_REMOVED lines=42> */
.L_x_7996:
[----:B------:R-:W-:Y:S05]  /*4600*/  BSYNC.RECONVERGENT B2 ;  /* 0x0000000000027941 */ /* 0x000fea0003800200 */
.L_x_7995:
[----:B------:R-:W-:Y:S01]  /*4610*/  I2FP.F32.U32 R69, R69 ;  /* 0x0000004500457245 */ /* 0x000fe20000201000 */
[----:B------:R-:W-:Y:S01]  /*4620*/  BSSY.RECONVERGENT B2, `(.L_x_8000) ;  /* 0x000004b000027945 */ /* 0x000fe20003800200 */
[----:B------:R-:W-:Y:S01]  /*4630*/  ISETP.NE.AND P2, PT, R103, 0x1, PT ;  /* 0x000000016700780c */ /* 0x000fe20003f45270 */
[----:B------:R-:W-:Y:S01]  /*4640*/  IMAD.MOV.U32 R71, RZ, RZ, R128 ;  /* 0x000000ffff477224 */ /* 0x000fe200078e0080 */
[----:B------:R-:W-:Y:S01]  /*4650*/  LOP3.LUT R116, R116, 0xfffffff7, RZ, 0xc0, !PT ;  /* 0xfffffff774747812 */ /* 0x000fe200078ec0ff */
[----:B------:R-:W-:Y:S01]  /*4660*/  FFMA.FTZ R70, R69, R132, 1.1641532182693481445e-10 ;  /* 0x2f00000045467423 */ /* 0x000fe20000010084 */
[----:B------:R-:W-:Y:S01]  /*4670*/  SHF.L.U32 R69, R72, 0x10, RZ ;  /* 0x0000001048457819 */ /* 0x000fe200000006ff */
[----:B------:R-:W-:-:S03]  /*4680*/  IMAD.MOV.U32 R72, RZ, RZ, 0x2 ;  /* 0x00000002ff487424 */ /* 0x000fc600078e00ff */
        /* <DEDUP_REMOVED lines=12> */
.L_x_8002:
        /* <DEDUP_REMOVED lines=13> */
.L_x_8004:
[----:B------:R-:W-:Y:S05]  /*4820*/  BSYNC.RECONVERGENT B3 ;  /* 0x0000000000037941 */ /* 0x000fea0003800200 */
.L_x_8003:
        /* <DEDUP_REMOVED lines=42> */
.L_x_8001:
[----:B------:R-:W-:Y:S05]  /*4ad0*/  BSYNC.RECONVERGENT B2 ;  /* 0x0000000000027941 */ /* 0x000fea0003800200 */
.L_x_8000:
[----:B------:R-:W-:Y:S01]  /*4ae0*/  PRMT R70, R56, 0x7632, R70 ;  /* 0x0000763238467816 */ /* 0x000fe20000000046 */
[----:B------:R-:W-:Y:S01]  /*4af0*/  BSSY.RECONVERGENT B2, `(.L_x_8005) ;  /* 0x000004f000027945 */ /* 0x000fe20003800200 */
[----:B------:R-:W-:Y:S01]  /*4b00*/  I2FP.F32.U32 R71, R71 ;  /* 0x0000004700477245 */ /* 0x000fe20000201000 */
[----:B------:R-:W-:Y:S01]  /*4b10*/  IMAD.MOV.U32 R102, RZ, RZ, 0x2 ;  /* 0x00000002ff667424 */ /* 0x000fe200078e00ff */
[----:B------:R-:W-:Y:S01]  /*4b20*/  ISETP.NE.AND P3, PT, R72, 0x1, PT ;  /* 0x000000014800780c */ /* 0x000fe20003f65270 */
[----:B------:R-:W-:Y:S02]  /*4b30*/  IMAD.U32 R103, R70, 0x10000, RZ ;  /* 0x0001000046677824 */ /* 0x000fe400078e00ff */
[----:B------:R-:W-:Y:S01]  /*4b40*/  FFMA.FTZ R70, R71, R132, 1.1641532182693481445e-10 ;  /* 0x2f00000047467423 */ /* 0x000fe20000010084 */
[----:B------:R-:W-:Y:S02]  /*4b50*/  IMAD.MOV.U32 R71, RZ, RZ, R128 ;  /* 0x000000ffff477224 */ /* 0x000fe400078e0080 */
[----:B------:R-:W-:-:S02]  /*4b60*/  FMUL.FTZ R103, R103, R124 ;  /* 0x0000007c67677220 */ /* 0x000fc40000410000 */
        /* <DEDUP_REMOVED lines=15> */
.L_x_8007:
        /* <DEDUP_REMOVED lines=13> */
.L_x_8009:
[----:B------:R-:W-:Y:S05]  /*4d30*/  BSYNC.RECONVERGENT B3 ;  /* 0x0000000000037941 */ /* 0x000fea0003800200 */
.L_x_8008:
        /* <DEDUP_REMOVED lines=42> */
.L_x_8006:
[----:B------:R-:W-:Y:S05]  /*4fe0*/  BSYNC.RECONVERGENT B2 ;  /* 0x0000000000027941 */ /* 0x000fea0003800200 */
.L_x_8005:
        /* <DEDUP_REMOVED lines=21> */
.L_x_8012:
        /* <DEDUP_REMOVED lines=13> */
.L_x_8014:
[----:B------:R-:W-:Y:S05]  /*5210*/  BSYNC.RECONVERGENT B3 ;  /* 0x0000000000037941 */ /* 0x000fea0003800200 */
.L_x_8013:
        /* <DEDUP_REMOVED lines=42> */
.L_x_8011:
[----:B------:R-:W-:Y:S05]  /*54c0*/  BSYNC.RECONVERGENT B2 ;  /* 0x0000000000027941 */ /* 0x000fea0003800200 */
.L_x_8010:
        /* <DEDUP_REMOVED lines=23> */
.L_x_8017:
        /* <DEDUP_REMOVED lines=13> */
.L_x_8019:
[----:B------:R-:W-:Y:S05]  /*5710*/  BSYNC.RECONVERGENT B3 ;  /* 0x0000000000037941 */ /* 0x000fea0003800200 */
.L_x_8018:
        /* <DEDUP_REMOVED lines=42> */
.L_x_8016:
[----:B------:R-:W-:Y:S05]  /*59c0*/  BSYNC.RECONVERGENT B2 ;  /* 0x0000000000027941 */ /* 0x000fea0003800200 */
.L_x_8015:
        /* <DEDUP_REMOVED lines=20> */
.L_x_8022:
        /* <DEDUP_REMOVED lines=13> */
.L_x_8024:
[----:B------:R-:W-:Y:S05]  /*5be0*/  BSYNC.RECONVERGENT B3 ;  /* 0x0000000000037941 */ /* 0x000fea0003800200 */
.L_x_8023:
        /* <DEDUP_REMOVED lines=42> */
.L_x_8021:
[----:B------:R-:W-:Y:S05]  /*5e90*/  BSYNC.RECONVERGENT B2 ;  /* 0x0000000000027941 */ /* 0x000fea0003800200 */
.L_x_8020:
[----:B------:R-:W-:Y:S01]  /*5ea0*/  PRMT R72, R57, 0x7632, R72 ;  /* 0x0000763239487816 */ /* 0x000fe20000000048 */
[----:B------:R-:W-:Y:S01]  /*5eb0*/  BSSY.RECONVERGENT B2, `(.L_x_8025) ;  /* 0x000004f000027945 */ /* 0x000fe20003800200 */
[----:B------:R-:W-:Y:S01]  /*5ec0*/  I2FP.F32.U32 R73, R73 ;  /* 0x0000004900497245 */ /* 0x000fe20000201000 */
[----:B------:R-:W-:Y:S02]  /*5ed0*/  IMAD.MOV.U32 R102, RZ, RZ, 0x2 ;  /* 0x00000002ff667424 */ /* 0x000fe400078e00ff */
[----:B------:R-:W-:Y:S02]  /*5ee0*/  IMAD.U32 R103, R72, 0x10000, RZ ;  /* 0x0001000048677824 */ /* 0x000fe400078e00ff */
[----:B------:R-:W-:Y:S01]  /*5ef0*/  FFMA.FTZ R72, R73, R132, 1.1641532182693481445e-10 ;  /* 0x2f00000049487423 */ /* 0x000fe20000010084 */
[----:B------:R-:W-:Y:S02]  /*5f00*/  IMAD.MOV.U32 R73, RZ, RZ, R128 ;  /* 0x000000ffff497224 */ /* 0x000fe400078e0080 */
[----:B------:R-:W-:-:S02]  /*5f10*/  FMUL.FTZ R103, R103, R124 ;  /* 0x0000007c67677220 */ /* 0x000fc40000410000 */
[----:B------:R-:W-:Y:S02]  /*5f20*/  FSETP.GTU.FTZ.AND P2, PT, R72, R101, PT ;  /* 0x000000654800720b */ /* 0x000fe40003f5c000 */
[----:B------:R-:W-:Y:S02]  /*5f30*/  FSEL R72, R71, RZ, P4 ;  /* 0x000000ff47487208 */ /* 0x000fe40002000000 */
        /* <DEDUP_REMOVED lines=14> */
.L_x_8027:
        /* <DEDUP_REMOVED lines=13> */
.L_x_8029:
[----:B------:R-:W-:Y:S05]  /*60f0*/  BSYNC.RECONVERGENT B3 ;  /* 0x0000000000037941 */ /* 0x000fea0003800200 */
.L_x_8028:
        /* <DEDUP_REMOVED lines=42> */
.L_x_8026:
[----:B------:R-:W-:Y:S05]  /*63a0*/  BSYNC.RECONVERGENT B2 ;  /* 0x0000000000027941 */ /* 0x000fea0003800200 */
.L_x_8025:
        /* <DEDUP_REMOVED lines=19> */
.L_x_8032:
        /* <DEDUP_REMOVED lines=13> */
.L_x_8034:
[----:B------:R-:W-:Y:S05]  /*65b0*/  BSYNC.RECONVERGENT B3 ;  /* 0x0000000000037941 */ /* 0x000fea0003800200 */
.L_x_8033:
        /* <DEDUP_REMOVED lines=42> */
.L_x_8031:
[----:B------:R-:W-:Y:S05]  /*6860*/  BSYNC.RECONVERGENT B2 ;  /* 0x0000000000027941 */ /* 0x000fea0003800200 */
.L_x_8030:
        /* <DEDUP_REMOVED lines=12> */
[----:B------:R-:W-:Y:S01]  /*6930*/  IMAD.MOV.U32 R103, RZ, RZ, R128 ;  /* 0x000000ffff677224 */ /* 0x000fe200078e0080 */
[----:B------:R-:W-:-:S02]  /*6940*/  PRMT R121, R73, 0x7610, R121 ;  /* 0x0000761049797816 */ /* 0x000fc40000000079 */
        /* <DEDUP_REMOVED lines=10> */
.L_x_8037:
        /* <DEDUP_REMOVED lines=13> */
.L_x_8039:
[----:B------:R-:W-:Y:S05]  /*6ac0*/  BSYNC.RECONVERGENT B3 ;  /* 0x0000000000037941 */ /* 0x000fea0003800200 */
.L_x_8038:
        /* <DEDUP_REMOVED lines=42> */
.L_x_8036:
[----:B------:R-:W-:Y:S05]  /*6d70*/  BSYNC.RECONVERGENT B2 ;  /* 0x0000000000027941 */ /* 0x000fea0003800200 */
.L_x_8035:
[----:B------:R-:W-:Y:S01]  /*6d80*/  ISETP.NE.AND P4, PT, R102, 0x1, PT ;  /* 0x000000016600780c */ /* 0x000fe20003f85270 */
[----:B------:R-:W-:Y:S01]  /*6d90*/  BSSY.RECONVERGENT B2, `(.L_x_8040) ;  /* 0x0000049000027945 */ /* 0x000fe20003800200 */
[----:B------:R-:W-:Y:S01]  /*6da0*/  I2FP.F32.U32 R73, R103 ;  /* 0x0000006700497245 */ /* 0x000fe20000201000 */
[----:B------:R-:W-:Y:S01]  /*6db0*/  IMAD.U32 R103, R74, 0x10000, RZ ;  /* 0x000100004a677824 */ /* 0x000fe200078e00ff */
[----:B------:R-:W-:Y:S01]  /*6dc0*/  MOV R122, R128 ;  /* 0x00000080007a7202 */ /* 0x000fe20000000f00 */
[----:B------:R-:W-:Y:S02]  /*6dd0*/  IMAD.MOV.U32 R129, RZ, RZ, 0x2 ;  /* 0x00000002ff817424 */ /* 0x000fe400078e00ff */
        /* <DEDUP_REMOVED lines=12> */
.L_x_8042:
        /* <DEDUP_REMOVED lines=13> */
.L_x_8044:
[----:B------:R-:W-:Y:S05]  /*6f70*/  BSYNC.RECONVERGENT B3 ;  /* 0x0000000000037941 */ /* 0x000fea0003800200 */
.L_x_8043:
        /* <DEDUP_REMOVED lines=42> */
.L_x_8041:
[----:B------:R-:W-:Y:S05]  /*7220*/  BSYNC.RECONVERGENT B2 ;  /* 0x0000000000027941 */ /* 0x000fea0003800200 */
.L_x_8040:
[----:B------:R-:W-:Y:S01]  /*7230*/  I2FP.F32.U32 R103, R122 ;  /* 0x0000007a00677245 */ /* 0x000fe20000201000 */
[----:B------:R-:W-:Y:S01]  /*7240*/  BSSY.RECONVERGENT B2, `(.L_x_8045) ;  /* 0x000004f000027945 */ /* 0x000fe20003800200 */
[----:B------:R-:W-:Y:S01]  /*7250*/  PRMT R74, R58, 0x7632, R74 ;  /* 0x000076323a4a7816 */ /* 0x000fe2000000004a */
[----:B------:R-:W-:-:S03]  /*7260*/  IMAD.MOV.U32 R130, RZ, RZ, 0x2 ;  /* 0x00000002ff827424 */ /* 0x000fc600078e00ff */
[----:B------:R-:W-:Y:S01]  /*7270*/  SHF.L.U32 R123, R74, 0x10, RZ ;  /* 0x000000104a7b7819 */ /* 0x000fe200000006ff */
[----:B------:R-:W-:-:S04]  /*7280*/  FFMA.FTZ R74, R103, R132, 1.1641532182693481445e-10 ;  /* 0x2f000000674a7423 */ /* 0x000fc80000010084 */
[----:B------:R-:W-:Y:S01]  /*7290*/  FMUL.FTZ R123, R123, R124 ;  /* 0x0000007c7b7b7220 */ /* 0x000fe20000410000 */
        /* <DEDUP_REMOVED lines=17> */
.L_x_8047:
        /* <DEDUP_REMOVED lines=13> */
.L_x_8049:
[----:B------:R-:W-:Y:S05]  /*7480*/  BSYNC.RECONVERGENT B3 ;  /* 0x0000000000037941 */ /* 0x000fea0003800200 */
.L_x_8048:
        /* <DEDUP_REMOVED lines=42> */
.L_x_8046:
[----:B------:R-:W-:Y:S05]  /*7730*/  BSYNC.RECONVERGENT B2 ;  /* 0x0000000000027941 */ /* 0x000fea0003800200 */
.L_x_8045:
[----:B------:R-:W-:Y:S01]  /*7740*/  ISETP.NE.AND P5, PT, R130, 0x1, PT ;  /* 0x000000018200780c */ /* 0x000fe20003fa5270 */
[C---:B------:R-:W-:Y:S01]  /*7750*/  IMAD.U32 R123, R75.reuse, 0x10000, RZ ;  /* 0x000100004b7b7824 */ /* 0x040fe200078e00ff */
[----:B------:R-:W-:Y:S01]  /*7760*/  I2FP.F32.U32 R103, R74 ;  /* 0x0000004a00677245 */ /* 0x000fe20000201000 */
[----:B------:R-:W-:Y:S01]  /*7770*/  BSSY.RECONVERGENT B2, `(.L_x_8050) ;  /* 0x0000048000027945 */ /* 0x000fe20003800200 */
[----:B------:R-:W-:Y:S01]  /*7780*/  HFMA2 R129, -RZ, RZ, 0, 1.1920928955078125e-07 ;  /* 0x00000002ff817431 */ /* 0x000fe200000001ff */
[----:B------:R-:W-:Y:S01]  /*7790*/  PRMT R75, R75, 0x7632, R75 ;  /* 0x000076324b4b7816 */ /* 0x000fe2000000004b */
[----:B------:R-:W-:Y:S01]  /*77a0*/  FMUL.FTZ R74, R124, R123 ;  /* 0x0000007b7c4a7220 */ /* 0x000fe20000410000 */
[----:B------:R-:W-:Y:S01]  /*77b0*/  FFMA.FTZ R102, R103, R132, 1.1641532182693481445e-10 ;  /* 0x2f00000067667423 */ /* 0x000fe20000010084 */
[----:B------:R-:W-:-:S04]  /*77c0*/  IMAD.MOV.U32 R103, RZ, RZ, R128 ;  /* 0x000000ffff677224 */ /* 0x000fc800078e0080 */
        /* <DEDUP_REMOVED lines=10> */
.L_x_8052:
        /* <DEDUP_REMOVED lines=13> */
.L_x_8054:
[----:B------:R-:W-:Y:S05]  /*7940*/  BSYNC.RECONVERGENT B3 ;  /* 0x0000000000037941 */ /* 0x000fea0003800200 */
.L_x_8053:
        /* <DEDUP_REMOVED lines=42> */
.L_x_8051:
[----:B------:R-:W-:Y:S05]  /*7bf0*/  BSYNC.RECONVERGENT B2 ;  /* 0x0000000000027941 */ /* 0x000fea0003800200 */
.L_x_8050:
        /* <DEDUP_REMOVED lines=23> */
.L_x_8057:
        /* <DEDUP_REMOVED lines=13> */
.L_x_8059:
[----:B------:R-:W-:Y:S05]  /*7e40*/  BSYNC.RECONVERGENT B3 ;  /* 0x0000000000037941 */ /* 0x000fea0003800200 */
.L_x_8058:
        /* <DEDUP_REMOVED lines=42> */
.L_x_8056:
[----:B------:R-:W-:Y:S05]  /*80f0*/  BSYNC.RECONVERGENT B2 ;  /* 0x0000000000027941 */ /* 0x000fea0003800200 */
.L_x_8055:
[----:B------:R-:W-:Y:S01]  /*8100*/  ISETP.NE.AND P6, PT, R130, 0x1, PT ;  /* 0x000000018200780c */ /* 0x000fe20003fc5270 */
[----:B------:R-:W-:Y:S01]  /*8110*/  BSSY.RECONVERGENT B2, `(.L_x_8060) ;  /* 0x000004b000027945 */ /* 0x000fe20003800200 */
[----:B------:R-:W-:Y:S01]  /*8120*/  I2FP.F32.U32 R103, R103 ;  /* 0x0000006700677245 */ /* 0x000fe20000201000 */
[----:B------:R-:W-:Y:S01]  /*8130*/  IMAD.MOV.U32 R129, RZ, RZ, 0x2 ;  /* 0x00000002ff817424 */ /* 0x000fe200078e00ff */
[----:B------:R-:W-:-:S03]  /*8140*/  SHF.L.U32 R75, R75, 0x10, RZ ;  /* 0x000000104b4b7819 */ /* 0x000fc600000006ff */
[----:B------:R-:W-:Y:S01]  /*8150*/  FFMA.FTZ R102, R103, R132, 1.1641532182693481445e-10 ;  /* 0x2f00000067667423 */ /* 0x000fe20000010084 */
[----:B------:R-:W-:Y:S02]  /*8160*/  IMAD.MOV.U32 R103, RZ, RZ, R128 ;  /* 0x000000ffff677224 */ /* 0x000fe400078e0080 */
[----:B------:R-:W-:Y:S02]  /*8170*/  FMUL.FTZ R75, R75, R124 ;  /* 0x0000007c4b4b7220 */ /* 0x000fe40000410000 */
        /* <DEDUP_REMOVED lines=10> */
.L_x_8062:
        /* <DEDUP_REMOVED lines=15> */
.L_x_8064:
[----:B------:R-:W-:Y:S05]  /*8310*/  BSYNC.RECONVERGENT B3 ;  /* 0x0000000000037941 */ /* 0x000fea0003800200 */
.L_x_8063:
        /* <DEDUP_REMOVED lines=42> */
.L_x_8061:
[----:B------:R-:W-:Y:S05]  /*85c0*/  BSYNC.RECONVERGENT B2 ;  /* 0x0000000000027941 */ /* 0x000fea0003800200 */
.L_x_8060:
        /* <DEDUP_REMOVED lines=10> */
[----:B------:R-:W-:-:S07]  /*8670*/  @P1 FADD.FTZ R75, R67, R75 ;  /* 0x0000004b434b1221 */ /* 0x000fce0000010000 */
.L_x_7984:
        /* <DEDUP_REMOVED lines=44> */
.L_x_8065:
[----:B01----:R-:W-:Y:S02]  /*8940*/  IMAD.MOV.U32 R130, RZ, RZ, R100 ;  /* 0x000000ffff827224 */ /* 0x003fe400078e0064 */
[----:B------:R-:W-:-:S07]  /*8950*/  VIADD R100, R125, 0x20 ;  /* 0x000000207d647836 */ /* 0x000fce0000000000 */
.L_x_7942:
[----:B------:R-:W-:Y:S05]  /*8960*/  BSYNC.RECONVERGENT B1 ;  /* 0x0000000000017941 */ /* 0x000fea0003800200 */
.L_x_7941:
[----:B------:R-:W-:Y:S01]  /*8970*/  ISETP.GE.U32.AND P0, PT, R0, 0x40, PT ;  /* 0x000000400000780c */ /* 0x000fe20003f06070 */
[----:B------:R-:W-:Y:S01]  /*8980*/  BSSY.RECONVERGENT B1, `(.L_x_8066) ;  /* 0x00007b3000017945 */ /* 0x000fe20003800200 */
[----:B------:R-:W-:-:S11]  /*8990*/  LOP3.LUT R116, R116, 0xffffff7f, RZ, 0xc0, !PT ;  /* 0xffffff7f74747812 */ /* 0x000fd600078ec0ff */
[----:B------:R-:W-:Y:S01]  /*89a0*/  @P0 LOP3.LUT R116, R116, 0x80, RZ, 0xfc, !PT ;  /* 0x0000008074740812 */ /* 0x000fe200078efcff */
        /* <DEDUP_REMOVED lines=32> */
.L_x_8071:
        /* <DEDUP_REMOVED lines=13> */
.L_x_8073:
[----:B------:R-:W-:Y:S05]  /*8c80*/  BSYNC.RECONVERGENT B3 ;  /* 0x0000000000037941 */ /* 0x000fea0003800200 */
.L_x_8072:
        /* <DEDUP_REMOVED lines=41> */
.L_x_8070:
[----:B------:R-:W-:Y:S05]  /*8f20*/  BSYNC.RECONVERGENT B2 ;  /* 0x0000000000027941 */ /* 0x000fea0003800200 */
.L_x_8069:
        /* <DEDUP_REMOVED lines=9> */
[----:B------:R-:W-:-:S04]  /*8fc0*/  MOV R77, R128 ;  /* 0x00000080004d7202 */ /* 0x000fc80000000f00 */
[----:B0-----:R-:W-:Y:S01]  /*8fd0*/  FSETP.LE.FTZ.AND P4, PT, R76, R101, PT ;  /* 0x000000654c00720b */ /* 0x001fe20003f93000 */
[C---:B-----5:R-:W-:Y:S01]  /*8fe0*/  IMAD.U32 R76, R80.reuse, 0x10000, RZ ;  /* 0x00010000504c7824 */ /* 0x060fe200078e00ff */
        /* <DEDUP_REMOVED lines=12> */
.L_x_8076:
        /* <DEDUP_REMOVED lines=13> */
.L_x_8078:
[----:B------:R-:W-:Y:S05]  /*9180*/  BSYNC.RECONVERGENT B3 ;  /* 0x0000000000037941 */ /* 0x000fea0003800200 */
.L_x_8077:
        /* <DEDUP_REMOVED lines=42> */
.L_x_8075:
[----:B------:R-:W-:Y:S05]  /*9430*/  BSYNC.RECONVERGENT B2 ;  /* 0x0000000000027941 */ /* 0x000fea0003800200 */
.L_x_8074:
[----:B------:R-:W-:Y:S01]  /*9440*/  I2FP.F32.U32 R77, R77 ;  /* 0x0000004d004d7245 */ /* 0x000fe20000201000 */
[----:B------:R-:W-:Y:S01]  /*9450*/  BSSY.RECONVERGENT B2, `(.L_x_8079) ;  /* 0x000004e000027945 */ /* 0x000fe20003800200 */
[----:B------:R-:W-:Y:S01]  /*9460*/  SHF.L.U32 R78, R56, 0x10, RZ ;  /* 0x00000010384e7819 */ /* 0x000fe200000006ff */
[----:B------:R-:W-:Y:S01]  /*9470*/  IMAD.MOV.U32 R118, RZ, RZ, 0x2 ;  /* 0x00000002ff767424 */ /* 0x000fe200078e00ff */
[----:B------:R-:W-:Y:S01]  /*9480*/  ISETP.NE.AND P3, PT, R79, 0x1, PT ;  /* 0x000000014f00780c */ /* 0x000fe20003f65270 */
[----:B------:R-:W-:Y:S01]  /*9490*/  FFMA.FTZ R76, R77, R124, 1.1641532182693481445e-10 ;  /* 0x2f0000004d4c7423 */ /* 0x000fe2000001007c */
[----:B------:R-:W-:Y:S01]  /*94a0*/  FSEL R77, R117, RZ, P4 ;  /* 0x000000ff754d7208 */ /* 0x000fe20002000000 */
[----:B------:R-:W-:-:S03]  /*94b0*/  FMUL.FTZ R78, R78, R103 ;  /* 0x000000674e4e7220 */ /* 0x000fc60000410000 */
[----:B------:R-:W-:-:S04]  /*94c0*/  FSETP.GTU.FTZ.AND P2, PT, R76, R101, PT ;  /* 0x000000654c00720b */ /* 0x000fc80003f5c000 */
        /* <DEDUP_REMOVED lines=14> */
.L_x_8081:
        /* <DEDUP_REMOVED lines=13> */
.L_x_8083:
[----:B------:R-:W-:Y:S05]  /*9680*/  BSYNC.RECONVERGENT B3 ;  /* 0x0000000000037941 */ /* 0x000fea0003800200 */
.L_x_8082:
        /* <DEDUP_REMOVED lines=42> */
.L_x_8080:
[----:B------:R-:W-:Y:S05]  /*9930*/  BSYNC.RECONVERGENT B2 ;  /* 0x0000000000027941 */ /* 0x000fea0003800200 */
.L_x_8079:
        /* <DEDUP_REMOVED lines=20> */
.L_x_8086:
        /* <DEDUP_REMOVED lines=13> */
.L_x_8088:
[----:B------:R-:W-:Y:S05]  /*9b50*/  BSYNC.RECONVERGENT B3 ;  /* 0x0000000000037941 */ /* 0x000fea0003800200 */
.L_x_8087:
        /* <DEDUP_REMOVED lines=42> */
.L_x_8085:
[----:B------:R-:W-:Y:S05]  /*9e00*/  BSYNC.RECONVERGENT B2 ;  /* 0x0000000000027941 */ /* 0x000fea0003800200 */
.L_x_8084:
[----:B------:R-:W-:Y:S01]  /*9e10*/  PRMT R78, R56, 0x7632, R78 ;  /* 0x00007632384e7816 */ /* 0x000fe2000000004e */
[----:B------:R-:W-:Y:S01]  /*9e20*/  BSSY.RECONVERGENT B2, `(.L_x_8089) ;  /* 0x000004f000027945 */ /* 0x000fe20003800200 */
[----:B------:R-:W-:Y:S02]  /*9e30*/  I2FP.F32.U32 R79, R79 ;  /* 0x0000004f004f7245 */ /* 0x000fe40000201000 */
[----:B------:R-:W-:Y:S01]  /*9e40*/  ISETP.NE.AND P3, PT, R119, 0x1, PT ;  /* 0x000000017700780c */ /* 0x000fe20003f65270 */
[----:B------:R-:W-:Y:S01]  /*9e50*/  IMAD.U32 R80, R78, 0x10000, RZ ;  /* 0x000100004e507824 */ /* 0x000fe200078e00ff */
[----:B------:R-:W-:Y:S01]  /*9e60*/  FSEL R77, R77, RZ, P4 ;  /* 0x000000ff4d4d7208 */ /* 0x000fe20002000000 */
[----:B------:R-:W-:Y:S01]  /*9e70*/  FFMA.FTZ R78, R79, R124, 1.1641532182693481445e-10 ;  /* 0x2f0000004f4e7423 */ /* 0x000fe2000001007c */
[----:B------:R-:W-:Y:S01]  /*9e80*/  MOV R79, R128 ;  /* 0x00000080004f7202 */ /* 0x000fe20000000f00 */
[----:B------:R-:W-:-:S03]  /*9e90*/  FMUL.FTZ R80, R80, R103 ;  /* 0x0000006750507220 */ /* 0x000fc60000410000 */
[----:B------:R-:W-:-:S04]  /*9ea0*/  FSETP.GTU.FTZ.AND P2, PT, R78, R101, PT ;  /* 0x000000654e00720b */ /* 0x000fc80003f5c000 */
        /* <DEDUP_REMOVED lines=14> */
.L_x_8091:
        /* <DEDUP_REMOVED lines=13> */
.L_x_8093:
[----:B------:R-:W-:Y:S05]  /*a060*/  BSYNC.RECONVERGENT B3 ;  /* 0x0000000000037941 */ /* 0x000fea0003800200 */
.L_x_8092:
        /* <DEDUP_REMOVED lines=42> */
.L_x_8090:
[----:B------:R-:W-:Y:S05]  /*a310*/  BSYNC.RECONVERGENT B2 ;  /* 0x0000000000027941 */ /* 0x000fea0003800200 */
.L_x_8089:
[----:B------:R-:W-:Y:S01]  /*a320*/  I2FP.F32.U32 R79, R79 ;  /* 0x0000004f004f7245 */ /* 0x000fe20000201000 */
[----:B------:R-:W-:Y:S01]  /*a330*/  BSSY.RECONVERGENT B2, `(.L_x_8094) ;  /* 0x000004c000027945 */ /* 0x000fe20003800200 */
[----:B------:R-:W-:Y:S02]  /*a340*/  ISETP.NE.AND P2, PT, R80, 0x1, PT ;  /* 0x000000015000780c */ /* 0x000fe40003f45270 */
[----:B------:R-:W-:Y:S01]  /*a350*/  LOP3.LUT R116, R116, 0xfffffffb, RZ, 0xc0, !PT ;  /* 0xfffffffb74747812 */ /* 0x000fe200078ec0ff */
[----:B------:R-:W-:Y:S01]  /*a360*/  FFMA.FTZ R78, R79, R124, 1.1641532182693481445e-10 ;  /* 0x2f0000004f4e7423 */ /* 0x000fe2000001007c */
[----:B------:R-:W-:Y:S01]  /*a370*/  PRMT R130, R81, 0x7632, R130 ;  /* 0x0000763251827816 */ /* 0x000fe20000000082 */
[----:B------:R-:W-:-:S03]  /*a380*/  IMAD.MOV.U32 R79, RZ, RZ, R128 ;  /* 0x000000ffff4f7224 */ /* 0x000fc600078e0080 */
        /* <DEDUP_REMOVED lines=14> */
.L_x_8096:
        /* <DEDUP_REMOVED lines=13> */
.L_x_8098:
[----:B------:R-:W-:Y:S05]  /*a540*/  BSYNC.RECONVERGENT B3 ;  /* 0x0000000000037941 */ /* 0x000fea0003800200 */
.L_x_8097:
        /* <DEDUP_REMOVED lines=42> */
.L_x_8095:
[----:B------:R-:W-:Y:S05]  /*a7f0*/  BSYNC.RECONVERGENT B2 ;  /* 0x0000000000027941 */ /* 0x000fea0003800200 */
.L_x_8094:
[----:B------:R-:W-:Y:S01]  /*a800*/  I2FP.F32.U32 R79, R79 ;  /* 0x0000004f004f7245 */ /* 0x000fe20000201000 */
[----:B------:R-:W-:Y:S01]  /*a810*/  IMAD.U32 R80, R57, 0x10000, RZ ;  /* 0x0001000039507824 */ /* 0x000fe200078e00ff */
[----:B------:R-:W-:Y:S01]  /*a820*/  BSSY.RECONVERGENT B2, `(.L_x_8099) ;  /* 0x000004d000027945 */ /* 0x000fe20003800200 */
[----:B------:R-:W-:Y:S02]  /*a830*/  HFMA2 R120, -RZ, RZ, 0, 1.1920928955078125e-07 ;  /* 0x00000002ff787431 */ /* 0x000fe400000001ff */
        /* <DEDUP_REMOVED lines=19> */
.L_x_8101:
        /* <DEDUP_REMOVED lines=13> */
.L_x_8103:
[----:B------:R-:W-:Y:S05]  /*aa40*/  BSYNC.RECONVERGENT B3 ;  /* 0x0000000000037941 */ /* 0x000fea0003800200 */
.L_x_8102:
        /* <DEDUP_REMOVED lines=42> */
.L_x_8100:
[----:B------:R-:W-:Y:S05]  /*acf0*/  BSYNC.RECONVERGENT B2 ;  /* 0x0000000000027941 */ /* 0x000fea0003800200 */
.L_x_8099:
        /* <DEDUP_REMOVED lines=20> */
.L_x_8106:
        /* <DEDUP_REMOVED lines=13> */
.L_x_8108:
[----:B------:R-:W-:Y:S05]  /*af10*/  BSYNC.RECONVERGENT B3 ;  /* 0x0000000000037941 */ /* 0x000fea0003800200 */
.L_x_8107:
        /* <DEDUP_REMOVED lines=42> */
.L_x_8105:
[----:B------:R-:W-:Y:S05]  /*b1c0*/  BSYNC.RECONVERGENT B2 ;  /* 0x0000000000027941 */ /* 0x000fea0003800200 */
.L_x_8104:
[----:B------:R-:W-:Y:S01]  /*b1d0*/  I2FP.F32.U32 R81, R81 ;  /* 0x0000005100517245 */ /* 0x000fe20000201000 */
[----:B------:R-:W-:Y:S01]  /*b1e0*/  BSSY.RECONVERGENT B2, `(.L_x_8109) ;  /* 0x000004f000027945 */ /* 0x000fe20003800200 */
[----:B------:R-:W-:Y:S01]  /*b1f0*/  PRMT R80, R57, 0x7632, R80 ;  /* 0x0000763239507816 */ /* 0x000fe20000000050 */
[----:B------:R-:W-:Y:S01]  /*b200*/  IMAD.MOV.U32 R123, RZ, RZ, 0x2 ;  /* 0x00000002ff7b7424 */ /* 0x000fe200078e00ff */
[----:B------:R-:W-:Y:S02]  /*b210*/  FSEL R79, R79, RZ, P4 ;  /* 0x000000ff4f4f7208 */ /* 0x000fe40002000000 */
[----:B------:R-:W-:Y:S01]  /*b220*/  SHF.L.U32 R120, R80, 0x10, RZ ;  /* 0x0000001050787819 */ /* 0x000fe200000006ff */
[----:B------:R-:W-:Y:S01]  /*b230*/  FFMA.FTZ R80, R81, R124, 1.1641532182693481445e-10 ;  /* 0x2f00000051507423 */ /* 0x000fe2000001007c */
[----:B------:R-:W-:-:S03]  /*b240*/  IMAD.MOV.U32 R81, RZ, RZ, R128 ;  /* 0x000000ffff517224 */ /* 0x000fc600078e0080 */
[----:B------:R-:W-:Y:S01]  /*b250*/  FMUL.FTZ R120, R120, R103 ;  /* 0x0000006778787220 */ /* 0x000fe20000410000 */
        /* <DEDUP_REMOVED lines=15> */
.L_x_8111:
        /* <DEDUP_REMOVED lines=13> */
.L_x_8113:
[----:B------:R-:W-:Y:S05]  /*b420*/  BSYNC.RECONVERGENT B3 ;  /* 0x0000000000037941 */ /* 0x000fea0003800200 */
.L_x_8112:
        /* <DEDUP_REMOVED lines=42> */
.L_x_8110:
[----:B------:R-:W-:Y:S05]  /*b6d0*/  BSYNC.RECONVERGENT B2 ;  /* 0x0000000000027941 */ /* 0x000fea0003800200 */
.L_x_8109:
        /* <DEDUP_REMOVED lines=19> */
.L_x_8116:
        /* <DEDUP_REMOVED lines=13> */
.L_x_8118:
[----:B------:R-:W-:Y:S05]  /*b8e0*/  BSYNC.RECONVERGENT B3 ;  /* 0x0000000000037941 */ /* 0x000fea0003800200 */
.L_x_8117:
        /* <DEDUP_REMOVED lines=42> */
.L_x_8115:
[----:B------:R-:W-:Y:S05]  /*bb90*/  BSYNC.RECONVERGENT B2 ;  /* 0x0000000000027941 */ /* 0x000fea0003800200 */
.L_x_8114:
[----:B------:R-:W-:Y:S01]  /*bba0*/  I2FP.F32.U32 R81, R81 ;  /* 0x0000005100517245 */ /* 0x000fe20000201000 */
[----:B------:R-:W-:Y:S01]  /*bbb0*/  IMAD.U32 R122, R58, 0x10000, RZ ;  /* 0x000100003a7a7824 */ /* 0x000fe200078e00ff */
[----:B------:R-:W-:Y:S01]  /*bbc0*/  FSEL R121, R121, RZ, P2 ;  /* 0x000000ff79797208 */ /* 0x000fe20001000000 */
[----:B------:R-:W-:Y:S01]  /*bbd0*/  BSSY.RECONVERGENT B2, `(.L_x_8119) ;  /* 0x000004d000027945 */ /* 0x000fe20003800200 */
[----:B------:R-:W-:Y:S02]  /*bbe0*/  IMAD.MOV.U32 R130, RZ, RZ, 0x2 ;  /* 0x00000002ff827424 */ /* 0x000fe400078e00ff */
[----:B------:R-:W-:Y:S01]  /*bbf0*/  FFMA.FTZ R80, R81, R124, 1.1641532182693481445e-10 ;  /* 0x2f00000051507423 */ /* 0x000fe2000001007c */
[----:B------:R-:W-:Y:S01]  /*bc00*/  FMUL.FTZ R122, R122, R103 ;  /* 0x000000677a7a7220 */ /* 0x000fe20000410000 */
[----:B------:R-:W-:-:S03]  /*bc10*/  MOV R123, R128 ;  /* 0x00000080007b7202 */ /* 0x000fc60000000f00 */
        /* <DEDUP_REMOVED lines=16> */
.L_x_8121:
        /* <DEDUP_REMOVED lines=13> */
.L_x_8123:
[----:B------:R-:W-:Y:S05]  /*bdf0*/  BSYNC.RECONVERGENT B3 ;  /* 0x0000000000037941 */ /* 0x000fea0003800200 */
.L_x_8122:
        /* <DEDUP_REMOVED lines=42> */
.L_x_8120:
[----:B------:R-:W-:Y:S05]  /*c0a0*/  BSYNC.RECONVERGENT B2 ;  /* 0x0000000000027941 */ /* 0x000fea0003800200 */
.L_x_8119:
        /* <DEDUP_REMOVED lines=18> */
.L_x_8126:
        /* <DEDUP_REMOVED lines=13> */
.L_x_8128:
[----:B------:R-:W-:Y:S05]  /*c2a0*/  BSYNC.RECONVERGENT B3 ;  /* 0x0000000000037941 */ /* 0x000fea0003800200 */
.L_x_8127:
        /* <DEDUP_REMOVED lines=42> */
.L_x_8125:
[----:B------:R-:W-:Y:S05]  /*c550*/  BSYNC.RECONVERGENT B2 ;  /* 0x0000000000027941 */ /* 0x000fea0003800200 */
.L_x_8124:
[----:B------:R-:W-:Y:S01]  /*c560*/  PRMT R82, R58, 0x7632, R82 ;  /* 0x000076323a527816 */ /* 0x000fe20000000052 */
[----:B------:R-:W-:Y:S01]  /*c570*/  BSSY.RECONVERGENT B2, `(.L_x_8129) ;  /* 0x000004f000027945 */ /* 0x000fe20003800200 */
[----:B------:R-:W-:Y:S01]  /*c580*/  I2FP.F32.U32 R123, R123 ;  /* 0x0000007b007b7245 */ /* 0x000fe20000201000 */
[----:B------:R-:W-:Y:S01]  /*c590*/  HFMA2 R131, -RZ, RZ, 0, 1.1920928955078125e-07 ;  /* 0x00000002ff837431 */ /* 0x000fe200000001ff */
[----:B------:R-:W-:Y:S01]  /*c5a0*/  FSEL R81, R81, RZ, P3 ;  /* 0x000000ff51517208 */ /* 0x000fe20001800000 */
        /* <DEDUP_REMOVED lines=19> */
.L_x_8131:
        /* <DEDUP_REMOVED lines=13> */
.L_x_8133:
[----:B------:R-:W-:Y:S05]  /*c7b0*/  BSYNC.RECONVERGENT B3 ;  /* 0x0000000000037941 */ /* 0x000fea0003800200 */
.L_x_8132:
        /* <DEDUP_REMOVED lines=42> */
.L_x_8130:
[----:B------:R-:W-:Y:S05]  /*ca60*/  BSYNC.RECONVERGENT B2 ;  /* 0x0000000000027941 */ /* 0x000fea0003800200 */
.L_x_8129:
[----:B------:R-:W-:Y:S01]  /*ca70*/  ISETP.NE.AND P5, PT, R131, 0x1, PT ;  /* 0x000000018300780c */ /* 0x000fe20003fa5270 */
[----:B------:R-:W-:Y:S01]  /*ca80*/  BSSY.RECONVERGENT B2, `(.L_x_8134) ;  /* 0x000004a000027945 */ /* 0x000fe20003800200 */
[----:B------:R-:W-:Y:S01]  /*ca90*/  I2FP.F32.U32 R123, R82 ;  /* 0x00000052007b7245 */ /* 0x000fe20000201000 */
[C---:B------:R-:W-:Y:S01]  /*caa0*/  IMAD.U32 R82, R83.reuse, 0x10000, RZ ;  /* 0x0001000053527824 */ /* 0x040fe200078e00ff */
[----:B------:R-:W-:Y:S01]  /*cab0*/  PRMT R83, R83, 0x7632, R83 ;  /* 0x0000763253537816 */ /* 0x000fe20000000053 */
[----:B------:R-:W-:Y:S02]  /*cac0*/  IMAD.MOV.U32 R133, RZ, RZ, 0x2 ;  /* 0x00000002ff857424 */ /* 0x000fe400078e00ff */
        /* <DEDUP_REMOVED lines=13> */
.L_x_8136:
        /* <DEDUP_REMOVED lines=13> */
.L_x_8138:
[----:B------:R-:W-:Y:S05]  /*cc70*/  BSYNC.RECONVERGENT B3 ;  /* 0x0000000000037941 */ /* 0x000fea0003800200 */
.L_x_8137:
        /* <DEDUP_REMOVED lines=42> */
.L_x_8135:
[----:B------:R-:W-:Y:S05]  /*cf20*/  BSYNC.RECONVERGENT B2 ;  /* 0x0000000000027941 */ /* 0x000fea0003800200 */
.L_x_8134:
[----:B------:R-:W-:Y:S01]  /*cf30*/  I2FP.F32.U32 R123, R123 ;  /* 0x0000007b007b7245 */ /* 0x000fe20000201000 */
[----:B------:R-:W-:Y:S01]  /*cf40*/  BSSY.RECONVERGENT B2, `(.L_x_8139) ;  /* 0x000004e000027945 */ /* 0x000fe20003800200 */
[----:B------:R-:W-:Y:S01]  /*cf50*/  SHF.L.U32 R132, R59, 0x10, RZ ;  /* 0x000000103b847819 */ /* 0x000fe200000006ff */
[----:B------:R-:W-:Y:S01]  /*cf60*/  IMAD.MOV.U32 R134, RZ, RZ, 0x2 ;  /* 0x00000002ff867424 */ /* 0x000fe200078e00ff */
[----:B------:R-:W-:Y:S01]  /*cf70*/  FSEL R82, R82, RZ, P4 ;  /* 0x000000ff52527208 */ /* 0x000fe20002000000 */
        /* <DEDUP_REMOVED lines=18> */
.L_x_8141:
        /* <DEDUP_REMOVED lines=13> */
.L_x_8143:
[----:B------:R-:W-:Y:S05]  /*d170*/  BSYNC.RECONVERGENT B3 ;  /* 0x0000000000037941 */ /* 0x000fea0003800200 */
.L_x_8142:
        /* <DEDUP_REMOVED lines=42> */
.L_x_8140:
[----:B------:R-:W-:Y:S05]  /*d420*/  BSYNC.RECONVERGENT B2 ;  /* 0x0000000000027941 */ /* 0x000fea0003800200 */
.L_x_8139:
        /* <DEDUP_REMOVED lines=18> */
.L_x_8146:
        /* <DEDUP_REMOVED lines=15> */
.L_x_8148:
[----:B------:R-:W-:Y:S05]  /*d640*/  BSYNC.RECONVERGENT B3 ;  /* 0x0000000000037941 */ /* 0x000fea0003800200 */
.L_x_8147:
        /* <DEDUP_REMOVED lines=42> */
.L_x_8145:
[----:B------:R-:W-:Y:S05]  /*d8f0*/  BSYNC.RECONVERGENT B2 ;  /* 0x0000000000027941 */ /* 0x000fea0003800200 */
.L_x_8144:
        /* <DEDUP_REMOVED lines=12> */
.L_x_8068:
        /* <DEDUP_REMOVED lines=16> */
.L_x_8152:
        /* <DEDUP_REMOVED lines=13> */
.L_x_8154:
[----:B------:R-:W-:Y:S05]  /*db90*/  BSYNC.RECONVERGENT B3 ;  /* 0x0000000000037941 */ /* 0x000fea0003800200 */
.L_x_8153:
        /* <DEDUP_REMOVED lines=41> */
.L_x_8151:
[----:B------:R-:W-:Y:S05]  /*de30*/  BSYNC.RECONVERGENT B2 ;  /* 0x0000000000027941 */ /* 0x000fea0003800200 */
.L_x_8150:
[----:B------:R-:W0:Y:S01]  /*de40*/  LDC R101, c[0x0][0x404] ;  /* 0x00010100ff657b82 */ /* 0x000e220000000800 */
        /* <DEDUP_REMOVED lines=21> */
.L_x_8157:
        /* <DEDUP_REMOVED lines=13> */
.L_x_8159:
[----:B------:R-:W-:Y:S05]  /*e070*/  BSYNC.RECONVERGENT B3 ;  /* 0x0000000000037941 */ /* 0x000fea0003800200 */
.L_x_8158:
        /* <DEDUP_REMOVED lines=42> */
.L_x_8156:
[----:B------:R-:W-:Y:S05]  /*e320*/  BSYNC.RECONVERGENT B2 ;  /* 0x0000000000027941 */ /* 0x000fea0003800200 */
.L_x_8155:
        /* <DEDUP_REMOVED lines=19> */
.L_x_8162:
        /* <DEDUP_REMOVED lines=13> */
.L_x_8164:
[----:B------:R-:W-:Y:S05]  /*e530*/  BSYNC.RECONVERGENT B3 ;  /* 0x0000000000037941 */ /* 0x000fea0003800200 */
.L_x_8163:
        /* <DEDUP_REMOVED lines=42> */
.L_x_8161:
[----:B------:R-:W-:Y:S05]  /*e7e0*/  BSYNC.RECONVERGENT B2 ;  /* 0x0000000000027941 */ /* 0x000fea0003800200 */
.L_x_8160:
        /* <DEDUP_REMOVED lines=20> */
.L_x_8167:
        /* <DEDUP_REMOVED lines=13> */
.L_x_8169:
[----:B------:R-:W-:Y:S05]  /*ea00*/  BSYNC.RECONVERGENT B3 ;  /* 0x0000000000037941 */ /* 0x000fea0003800200 */
.L_x_8168:
        /* <DEDUP_REMOVED lines=42> */
.L_x_8166:
[----:B------:R-:W-:Y:S05]  /*ecb0*/  BSYNC.RECONVERGENT B2 ;  /* 0x0000000000027941 */ /* 0x000fea0003800200 */
.L_x_8165:
        /* <DEDUP_REMOVED lines=19> */
.L_x_8172:
        /* <DEDUP_REMOVED lines=13> */
.L_x_8174:
[----:B------:R-:W-:Y:S05]  /*eec0*/  BSYNC.RECONVERGENT B3 ;  /* 0x0000000000037941 */ /* 0x000fea0003800200 */
.L_x_8173:
        /* <DEDUP_REMOVED lines=42> */
.L_x_8171:
[----:B------:R-:W-:Y:S05]  /*f170*/  BSYNC.RECONVERGENT B2 ;  /* 0x0000000000027941 */ /* 0x000fea0003800200 */
.L_x_8170:
[----:B------:R-:W-:Y:S01]  /*f180*/  ISETP.NE.AND P3, PT, R78, 0x1, PT ;  /* 0x000000014e00780c */ /* 0x000fe20003f65270 */
[----:B------:R-:W-:Y:S01]  /*f190*/  BSSY.RECONVERGENT B2, `(.L_x_8175) ;  /* 0x0000049000027945 */ /* 0x000fe20003800200 */
[----:B------:R-:W-:Y:S01]  /*f1a0*/  I2FP.F32.U32 R77, R77 ;  /* 0x0000004d004d7245 */ /* 0x000fe20000201000 */
[----:B------:R-:W-:Y:S02]  /*f1b0*/  HFMA2 R79, -RZ, RZ, 0, 1.1920928955078125e-07 ;  /* 0x00000002ff4f7431 */ /* 0x000fe400000001ff */
[C---:B------:R-:W-:Y:S01]  /*f1c0*/  IMAD.U32 R133, R82.reuse, 0x10000, RZ ;  /* 0x0001000052857824 */ /* 0x040fe200078e00ff */
[----:B------:R-:W-:Y:S01]  /*f1d0*/  PRMT R135, R82, 0x7632, R135 ;  /* 0x0000763252877816 */ /* 0x000fe20000000087 */
        /* <DEDUP_REMOVED lines=12> */
.L_x_8177:
        /* <DEDUP_REMOVED lines=13> */
.L_x_8179:
[----:B------:R-:W-:Y:S05]  /*f370*/  BSYNC.RECONVERGENT B3 ;  /* 0x0000000000037941 */ /* 0x000fea0003800200 */
.L_x_8178:
        /* <DEDUP_REMOVED lines=42> */
.L_x_8176:
[----:B------:R-:W-:Y:S05]  /*f620*/  BSYNC.RECONVERGENT B2 ;  /* 0x0000000000027941 */ /* 0x000fea0003800200 */
.L_x_8175:
[----:B------:R-:W-:Y:S01]  /*f630*/  ISETP.NE.AND P4, PT, R79, 0x1, PT ;  /* 0x000000014f00780c */ /* 0x000fe20003f85270 */
[----:B------:R-:W-:Y:S01]  /*f640*/  BSSY.RECONVERGENT B2, `(.L_x_8180) ;  /* 0x0000048000027945 */ /* 0x000fe20003800200 */
[----:B------:R-:W-:Y:S01]  /*f650*/  I2FP.F32.U32 R77, R77 ;  /* 0x0000004d004d7245 */ /* 0x000fe20000201000 */
[----:B------:R-:W-:Y:S02]  /*f660*/  IMAD.U32 R135, R135, 0x10000, RZ ;  /* 0x0001000087877824 */ /* 0x000fe400078e00ff */
[----:B------:R-:W-:Y:S02]  /*f670*/  IMAD.MOV.U32 R78, RZ, RZ, 0x2 ;  /* 0x00000002ff4e7424 */ /* 0x000fe400078e00ff */
[----:B------:R-:W-:Y:S01]  /*f680*/  FFMA.FTZ R76, R77, R130, 1.1641532182693481445e-10 ;  /* 0x2f0000004d4c7423 */ /* 0x000fe20000010082 */
[----:B------:R-:W-:-:S04]  /*f690*/  MOV R77, R128 ;  /* 0x00000080004d7202 */ /* 0x000fc80000000f00 */
        /* <DEDUP_REMOVED lines=10> */
.L_x_8182:
        /* <DEDUP_REMOVED lines=13> */
.L_x_8184:
[----:B------:R-:W-:Y:S05]  /*f810*/  BSYNC.RECONVERGENT B3 ;  /* 0x0000000000037941 */ /* 0x000fea0003800200 */
.L_x_8183:
        /* <DEDUP_REMOVED lines=42> */
.L_x_8181:
[----:B------:R-:W-:Y:S05]  /*fac0*/  BSYNC.RECONVERGENT B2 ;  /* 0x0000000000027941 */ /* 0x000fea0003800200 */
.L_x_8180:
[----:B------:R-:W-:Y:S01]  /*fad0*/  ISETP.NE.AND P5, PT, R78, 0x1, PT ;  /* 0x000000014e00780c */ /* 0x000fe20003fa5270 */
[----:B------:R-:W-:Y:S01]  /*fae0*/  BSSY.RECONVERGENT B2, `(.L_x_8185) ;  /* 0x0000049000027945 */ /* 0x000fe20003800200 */
[----:B------:R-:W-:Y:S01]  /*faf0*/  I2FP.F32.U32 R77, R77 ;  /* 0x0000004d004d7245 */ /* 0x000fe20000201000 */
[----:B------:R-:W-:Y:S01]  /*fb00*/  IMAD.MOV.U32 R129, RZ, RZ, 0x2 ;  /* 0x00000002ff817424 */ /* 0x000fe200078e00ff */
[C---:B------:R-:W-:Y:S02]  /*fb10*/  SHF.L.U32 R136, R83.reuse, 0x10, RZ ;  /* 0x0000001053887819 */ /* 0x040fe400000006ff */
        /* <DEDUP_REMOVED lines=13> */
.L_x_8187:
        /* <DEDUP_REMOVED lines=13> */
.L_x_8189:
[----:B------:R-:W-:Y:S05]  /*fcc0*/  BSYNC.RECONVERGENT B3 ;  /* 0x0000000000037941 */ /* 0x000fea0003800200 */
.L_x_8188:
        /* <DEDUP_REMOVED lines=42> */
.L_x_8186:
[----:B------:R-:W-:Y:S05]  /*ff70*/  BSYNC.RECONVERGENT B2 ;  /* 0x0000000000027941 */ /* 0x000fea0003800200 */
.L_x_8185:
[----:B------:R-:W-:Y:S01]  /*ff80*/  P2R R78, PR, RZ, 0x2 ;  /* 0x00000002ff4e7803 */ /* 0x000fe20000000000 */
[----:B------:R-:W-:Y:S01]  /*ff90*/  FMUL.FTZ R103, R103, UR12 ;  /* 0x0000000c67677c20 */ /* 0x000fe20008410000 */
[----:B------:R-:W-:Y:S01]  /*ffa0*/  I2FP.F32.U32 R77, R77 ;  /* 0x0000004d004d7245 */ /* 0x000fe20000201000 */
[----:B------:R-:W-:Y:S01]  /*ffb0*/  FMUL.FTZ R132, R132, UR12 ;  /* 0x0000000c84847c20 */ /* 0x000fe20008410000 */
[----:B------:R-:W-:Y:S01]  /*ffc0*/  LOP3.LUT P1, RZ, R116, 0x10, RZ, 0xc0, !PT ;  /* 0x0000001074ff7812 */ /* 0x000fe2000782c0ff */
[----:B------:R-:W-:Y:S01]  /*ffd0*/  FMUL.FTZ R134, R134, UR12 ;  /* 0x0000000c86867c20 */ /* 0x000fe20008410000 */
[----:B------:R-:W-:Y:S01]  /*ffe0*/  P2R R79, PR, RZ, 0x1 ;  /* 0x00000001ff4f7803 */ /* 0x000fe20000000000 */
[----:B------:R-:W-:Y:S01]  /*fff0*/  FFMA.FTZ R130, R77, R130, 1.1641532182693481445e-10 ;  /* 0x2f0000004d827423 */ /* 0x000fe20000010082 */
[C---:B------:R-:W-:Y:S01]  /*10000*/  LOP3.LUT P0, RZ, R116.reuse, 0x8, RZ, 0xc0, !PT ;  /* 0x0000000874ff7812 */ /* 0x040fe2000780c0ff */
        /* <DEDUP_REMOVED lines=28> */
.L_x_8149:
        /* <DEDUP_REMOVED lines=24> */
[----:B------:R-:W-:Y:S01]  /*10350*/  SHF.L.U32 R103, R123, 0x10, RZ ;  /* 0x000000107b677819 */ /* 0x000fe200000006ff */
[----:B0-----:R-:W0:Y:S01]  /*10360*/  LDC.64 R130, c[0x0][0x3b8] ;  /* 0x0000ee00ff827b82 */ /* 0x001e220000000a00 */
        /* <DEDUP_REMOVED lines=18> */
.L_x_8190:
[----:B01----:R-:W-:Y:S02]  /*10490*/  IMAD.MOV.U32 R130, RZ, RZ, R102 ;  /* 0x000000ffff827224 */ /* 0x003fe400078e0066 */
[----:B------:R-:W-:-:S07]  /*104a0*/  VIADD R100, R100, 0x20 ;  /* 0x0000002064647836 */ /* 0x000fce0000000000 */
.L_x_8067:
[----:B------:R-:W-:Y:S05]  /*104b0*/  BSYNC.RECONVERGENT B1 ;  /* 0x0000000000017941 */ /* 0x000fea0003800200 */
.L_x_8066:
        /* <DEDUP_REMOVED lines=36> */
.L_x_8196:
        /* <DEDUP_REMOVED lines=13> */
.L_x_8198:
[----:B------:R-:W-:Y:S05]  /*107d0*/  BSYNC.RECONVERGENT B3 ;  /* 0x0000000000037941 */ /* 0x000fea0003800200 */
.L_x_8197:
        /* <DEDUP_REMOVED lines=41> */
.L_x_8195:
[----:B------:R-:W-:Y:S05]  /*10a70*/  BSYNC.RECONVERGENT B2 ;  /* 0x0000000000027941 */ /* 0x000fea0003800200 */
.L_x_8194:
        /* <DEDUP_REMOVED lines=24> */
.L_x_8201:
        /* <DEDUP_REMOVED lines=13> */
.L_x_8203:
[----:B------:R-:W-:Y:S05]  /*10cd0*/  BSYNC.RECONVERGENT B3 ;  /* 0x0000000000037941 */ /* 0x000fea0003800200 */
.L_x_8202:
        /* <DEDUP_REMOVED lines=42> */
.L_x_8200:
[----:B------:R-:W-:Y:S05]  /*10f80*/  BSYNC.RECONVERGENT B2 ;  /* 0x0000000000027941 */ /* 0x000fea0003800200 */
.L_x_8199:
        /* <DEDUP_REMOVED lines=23> */
.L_x_8206:
        /* <DEDUP_REMOVED lines=13> */
.L_x_8208:
[----:B------:R-:W-:Y:S05]  /*111d0*/  BSYNC.RECONVERGENT B3 ;  /* 0x0000000000037941 */ /* 0x000fea0003800200 */
.L_x_8207:
        /* <DEDUP_REMOVED lines=42> */
.L_x_8205:
[----:B------:R-:W-:Y:S05]  /*11480*/  BSYNC.RECONVERGENT B2 ;  /* 0x0000000000027941 */ /* 0x000fea0003800200 */
.L_x_8204:
        /* <DEDUP_REMOVED lines=20> */
.L_x_8211:
        /* <DEDUP_REMOVED lines=13> */
.L_x_8213:
[----:B------:R-:W-:Y:S05]  /*116a0*/  BSYNC.RECONVERGENT B3 ;  /* 0x0000000000037941 */ /* 0x000fea0003800200 */
.L_x_8212:
        /* <DEDUP_REMOVED lines=42> */
.L_x_8210:
[----:B------:R-:W-:Y:S05]  /*11950*/  BSYNC.RECONVERGENT B2 ;  /* 0x0000000000027941 */ /* 0x000fea0003800200 */
.L_x_8209:
[----:B------:R-:W-:Y:S01]  /*11960*/  PRMT R86, R56, 0x7632, R86 ;  /* 0x0000763238567816 */ /* 0x000fe20000000056 */
[----:B------:R-:W-:Y:S01]  /*11970*/  BSSY.RECONVERGENT B2, `(.L_x_8214) ;  /* 0x000004f000027945 */ /* 0x000fe20003800200 */
[----:B------:R-:W-:Y:S01]  /*11980*/  I2FP.F32.U32 R87, R87 ;  /* 0x0000005700577245 */ /* 0x000fe20000201000 */
[----:B------:R-:W-:Y:S01]  /*11990*/  IMAD.MOV.U32 R120, RZ, RZ, 0x2 ;  /* 0x00000002ff787424 */ /* 0x000fe200078e00ff */
[----:B------:R-:W-:Y:S01]  /*119a0*/  FSEL R85, R85, RZ, P4 ;  /* 0x000000ff55557208 */ /* 0x000fe20002000000 */
[----:B------:R-:W-:Y:S02]  /*119b0*/  IMAD.U32 R88, R86, 0x10000, RZ ;  /* 0x0001000056587824 */ /* 0x000fe400078e00ff */
        /* <DEDUP_REMOVED lines=18> */
.L_x_8216:
        /* <DEDUP_REMOVED lines=13> */
.L_x_8218:
[----:B------:R-:W-:Y:S05]  /*11bb0*/  BSYNC.RECONVERGENT B3 ;  /* 0x0000000000037941 */ /* 0x000fea0003800200 */
.L_x_8217:
        /* <DEDUP_REMOVED lines=42> */
.L_x_8215:
[----:B------:R-:W-:Y:S05]  /*11e60*/  BSYNC.RECONVERGENT B2 ;  /* 0x0000000000027941 */ /* 0x000fea0003800200 */
.L_x_8214:
        /* <DEDUP_REMOVED lines=21> */
.L_x_8221:
        /* <DEDUP_REMOVED lines=13> */
.L_x_8223:
[----:B------:R-:W-:Y:S05]  /*12090*/  BSYNC.RECONVERGENT B3 ;  /* 0x0000000000037941 */ /* 0x000fea0003800200 */
.L_x_8222:
        /* <DEDUP_REMOVED lines=42> */
.L_x_8220:
[----:B------:R-:W-:Y:S05]  /*12340*/  BSYNC.RECONVERGENT B2 ;  /* 0x0000000000027941 */ /* 0x000fea0003800200 */
.L_x_8219:
        /* <DEDUP_REMOVED lines=24> */
.L_x_8226:
        /* <DEDUP_REMOVED lines=13> */
.L_x_8228:
[----:B------:R-:W-:Y:S05]  /*125a0*/  BSYNC.RECONVERGENT B3 ;  /* 0x0000000000037941 */ /* 0x000fea0003800200 */
.L_x_8227:
        /* <DEDUP_REMOVED lines=42> */
.L_x_8225:
[----:B------:R-:W-:Y:S05]  /*12850*/  BSYNC.RECONVERGENT B2 ;  /* 0x0000000000027941 */ /* 0x000fea0003800200 */
.L_x_8224:
        /* <DEDUP_REMOVED lines=20> */
.L_x_8231:
        /* <DEDUP_REMOVED lines=13> */
.L_x_8233:
[----:B------:R-:W-:Y:S05]  /*12a70*/  BSYNC.RECONVERGENT B3 ;  /* 0x0000000000037941 */ /* 0x000fea0003800200 */
.L_x_8232:
        /* <DEDUP_REMOVED lines=42> */
.L_x_8230:
[----:B------:R-:W-:Y:S05]  /*12d20*/  BSYNC.RECONVERGENT B2 ;  /* 0x0000000000027941 */ /* 0x000fea0003800200 */
.L_x_8229:
        /* <DEDUP_REMOVED lines=24> */
.L_x_8236:
        /* <DEDUP_REMOVED lines=13> */
.L_x_8238:
[----:B------:R-:W-:Y:S05]  /*12f80*/  BSYNC.RECONVERGENT B3 ;  /* 0x0000000000037941 */ /* 0x000fea0003800200 */
.L_x_8237:
        /* <DEDUP_REMOVED lines=42> */
.L_x_8235:
[----:B------:R-:W-:Y:S05]  /*13230*/  BSYNC.RECONVERGENT B2 ;  /* 0x0000000000027941 */ /* 0x000fea0003800200 */
.L_x_8234:
        /* <DEDUP_REMOVED lines=19> */
.L_x_8241:
        /* <DEDUP_REMOVED lines=13> */
.L_x_8243:
[----:B------:R-:W-:Y:S05]  /*13440*/  BSYNC.RECONVERGENT B3 ;  /* 0x0000000000037941 */ /* 0x000fea0003800200 */
.L_x_8242:
        /* <DEDUP_REMOVED lines=42> */
.L_x_8240:
[----:B------:R-:W-:Y:S05]  /*136f0*/  BSYNC.RECONVERGENT B2 ;  /* 0x0000000000027941 */ /* 0x000fea0003800200 */
.L_x_8239:
        /* <DEDUP_REMOVED lines=24> */
.L_x_8246:
        /* <DEDUP_REMOVED lines=13> */
.L_x_8248:
[----:B------:R-:W-:Y:S05]  /*13950*/  BSYNC.RECONVERGENT B3 ;  /* 0x0000000000037941 */ /* 0x000fea0003800200 */
.L_x_8247:
        /* <DEDUP_REMOVED lines=42> */
.L_x_8245:
[----:B------:R-:W-:Y:S05]  /*13c00*/  BSYNC.RECONVERGENT B2 ;  /* 0x0000000000027941 */ /* 0x000fea0003800200 */
.L_x_8244:
        /* <DEDUP_REMOVED lines=18> */
.L_x_8251:
        /* <DEDUP_REMOVED lines=13> */
.L_x_8253:
[----:B------:R-:W-:Y:S05]  /*13e00*/  BSYNC.RECONVERGENT B3 ;  /* 0x0000000000037941 */ /* 0x000fea0003800200 */
.L_x_8252:
        /* <DEDUP_REMOVED lines=42> */
.L_x_8250:
[----:B------:R-:W-:Y:S05]  /*140b0*/  BSYNC.RECONVERGENT B2 ;  /* 0x0000000000027941 */ /* 0x000fea0003800200 */
.L_x_8249:
        /* <DEDUP_REMOVED lines=24> */
.L_x_8256:
        /* <DEDUP_REMOVED lines=13> */
.L_x_8258:
[----:B------:R-:W-:Y:S05]  /*14310*/  BSYNC.RECONVERGENT B3 ;  /* 0x0000000000037941 */ /* 0x000fea0003800200 */
.L_x_8257:
        /* <DEDUP_REMOVED lines=42> */
.L_x_8255:
[----:B------:R-:W-:Y:S05]  /*145c0*/  BSYNC.RECONVERGENT B2 ;  /* 0x0000000000027941 */ /* 0x000fea0003800200 */
.L_x_8254:
        /* <DEDUP_REMOVED lines=19> */
.L_x_8261:
        /* <DEDUP_REMOVED lines=13> */
.L_x_8263:
[----:B------:R-:W-:Y:S05]  /*147d0*/  BSYNC.RECONVERGENT B3 ;  /* 0x0000000000037941 */ /* 0x000fea0003800200 */
.L_x_8262:
        /* <DEDUP_REMOVED lines=42> */
.L_x_8260:
[----:B------:R-:W-:Y:S05]  /*14a80*/  BSYNC.RECONVERGENT B2 ;  /* 0x0000000000027941 */ /* 0x000fea0003800200 */
.L_x_8259:
        /* <DEDUP_REMOVED lines=23> */
.L_x_8266:
        /* <DEDUP_REMOVED lines=13> */
.L_x_8268:
[----:B------:R-:W-:Y:S05]  /*14cd0*/  BSYNC.RECONVERGENT B3 ;  /* 0x0000000000037941 */ /* 0x000fea0003800200 */
.L_x_8267:
        /* <DEDUP_REMOVED lines=42> */
.L_x_8265:
[----:B------:R-:W-:Y:S05]  /*14f80*/  BSYNC.RECONVERGENT B2 ;  /* 0x0000000000027941 */ /* 0x000fea0003800200 */
.L_x_8264:
        /* <DEDUP_REMOVED lines=18> */
.L_x_8271:
        /* <DEDUP_REMOVED lines=15> */
.L_x_8273:
[----:B------:R-:W-:Y:S05]  /*151a0*/  BSYNC.RECONVERGENT B3 ;  /* 0x0000000000037941 */ /* 0x000fea0003800200 */
.L_x_8272:
        /* <DEDUP_REMOVED lines=42> */
.L_x_8270:
[----:B------:R-:W-:Y:S05]  /*15450*/  BSYNC.RECONVERGENT B2 ;  /* 0x0000000000027941 */ /* 0x000fea0003800200 */
.L_x_8269:
        /* <DEDUP_REMOVED lines=12> */
.L_x_8193:
        /* <DEDUP_REMOVED lines=16> */
.L_x_8277:
        /* <DEDUP_REMOVED lines=13> */
.L_x_8279:
[----:B------:R-:W-:Y:S05]  /*156f0*/  BSYNC.RECONVERGENT B3 ;  /* 0x0000000000037941 */ /* 0x000fea0003800200 */
.L_x_8278:
        /* <DEDUP_REMOVED lines=41> */
.L_x_8276:
[----:B------:R-:W-:Y:S05]  /*15990*/  BSYNC.RECONVERGENT B2 ;  /* 0x0000000000027941 */ /* 0x000fea0003800200 */
.L_x_8275:
        /* <DEDUP_REMOVED lines=22> */
.L_x_8282:
        /* <DEDUP_REMOVED lines=13> */
.L_x_8284:
[----:B------:R-:W-:Y:S05]  /*15bd0*/  BSYNC.RECONVERGENT B3 ;  /* 0x0000000000037941 */ /* 0x000fea0003800200 */
.L_x_8283:
        /* <DEDUP_REMOVED lines=42> */
.L_x_8281:
[----:B------:R-:W-:Y:S05]  /*15e80*/  BSYNC.RECONVERGENT B2 ;  /* 0x0000000000027941 */ /* 0x000fea0003800200 */
.L_x_8280:
        /* <DEDUP_REMOVED lines=19> */
.L_x_8287:
        /* <DEDUP_REMOVED lines=13> */
.L_x_8289:
[----:B------:R-:W-:Y:S05]  /*16090*/  BSYNC.RECONVERGENT B3 ;  /* 0x0000000000037941 */ /* 0x000fea0003800200 */
.L_x_8288:
        /* <DEDUP_REMOVED lines=42> */
.L_x_8286:
[----:B------:R-:W-:Y:S05]  /*16340*/  BSYNC.RECONVERGENT B2 ;  /* 0x0000000000027941 */ /* 0x000fea0003800200 */
.L_x_8285:
[----:B------:R-:W-:Y:S01]  /*16350*/  I2FP.F32.U32 R85, R85 ;  /* 0x0000005500557245 */ /* 0x000fe20000201000 */
[----:B------:R-:W-:Y:S01]  /*16360*/  BSSY.RECONVERGENT B2, `(.L_x_8290) ;  /* 0x000004b000027945 */ /* 0x000fe20003800200 */
[----:B------:R-:W-:Y:S01]  /*16370*/  LOP3.LUT R116, R116, 0xfffffffb, RZ, 0xc0, !PT ;  /* 0xfffffffb74747812 */ /* 0x000fe200078ec0ff */
[C---:B------:R-:W-:Y:S01]  /*16380*/  IMAD.U32 R131, R89.reuse, 0x10000, RZ ;  /* 0x0001000059837824 */ /* 0x040fe200078e00ff */
[----:B------:R-:W-:Y:S01]  /*16390*/  PRMT R134, R89, 0x7632, R134 ;  /* 0x0000763259867816 */ /* 0x000fe20000000086 */
[----:B------:R-:W-:Y:S01]  /*163a0*/  FFMA.FTZ R84, R85, R130, 1.1641532182693481445e-10 ;  /* 0x2f00000055547423 */ /* 0x000fe20000010082 */
[----:B------:R-:W-:Y:S01]  /*163b0*/  IMAD.MOV.U32 R87, RZ, RZ, 0x2 ;  /* 0x00000002ff577424 */ /* 0x000fe200078e00ff */
[----:B------:R-:W-:-:S03]  /*163c0*/  MOV R85, R128 ;  /* 0x0000008000557202 */ /* 0x000fc60000000f00 */
[----:B------:R-:W-:-:S13]  /*163d0*/  FSETP.LE.FTZ.AND P2, PT, R84, R101, PT ;  /* 0x000000655400720b */ /* 0x000fda0003f53000 */
[----:B------:R-:W-:Y:S02]  /*163e0*/  @P2 LOP3.LUT R116, R116, 0x4, RZ, 0xfc, !PT ;  /* 0x0000000474742812 */ /* 0x000fe400078efcff */
[----:B------:R-:W-:-:S13]  /*163f0*/  ISETP.NE.AND P2, PT, R86, 0x1, PT ;  /* 0x000000015600780c */ /* 0x000fda0003f45270 */
        /* <DEDUP_REMOVED lines=9> */
.L_x_8292:
        /* <DEDUP_REMOVED lines=13> */
.L_x_8294:
[----:B------:R-:W-:Y:S05]  /*16560*/  BSYNC.RECONVERGENT B3 ;  /* 0x0000000000037941 */ /* 0x000fea0003800200 */
.L_x_8293:
        /* <DEDUP_REMOVED lines=42> */
.L_x_8291:
[----:B------:R-:W-:Y:S05]  /*16810*/  BSYNC.RECONVERGENT B2 ;  /* 0x0000000000027941 */ /* 0x000fea0003800200 */
.L_x_8290:
        /* <DEDUP_REMOVED lines=19> */
.L_x_8297:
        /* <DEDUP_REMOVED lines=13> */
.L_x_8299:
[----:B------:R-:W-:Y:S05]  /*16a20*/  BSYNC.RECONVERGENT B3 ;  /* 0x0000000000037941 */ /* 0x000fea0003800200 */
.L_x_8298:
        /* <DEDUP_REMOVED lines=42> */
.L_x_8296:
[----:B------:R-:W-:Y:S05]  /*16cd0*/  BSYNC.RECONVERGENT B2 ;  /* 0x0000000000027941 */ /* 0x000fea0003800200 */
.L_x_8295:
        /* <DEDUP_REMOVED lines=18> */
.L_x_8302:
        /* <DEDUP_REMOVED lines=13> */
.L_x_8304:
[----:B------:R-:W-:Y:S05]  /*16ed0*/  BSYNC.RECONVERGENT B3 ;  /* 0x0000000000037941 */ /* 0x000fea0003800200 */
.L_x_8303:
        /* <DEDUP_REMOVED lines=42> */
.L_x_8301:
[----:B------:R-:W-:Y:S05]  /*17180*/  BSYNC.RECONVERGENT B2 ;  /* 0x0000000000027941 */ /* 0x000fea0003800200 */
.L_x_8300:
        /* <DEDUP_REMOVED lines=17> */
.L_x_8307:
        /* <DEDUP_REMOVED lines=13> */
.L_x_8309:
[----:B------:R-:W-:Y:S05]  /*17370*/  BSYNC.RECONVERGENT B3 ;  /* 0x0000000000037941 */ /* 0x000fea0003800200 */
.L_x_8308:
        /* <DEDUP_REMOVED lines=42> */
.L_x_8306:
[----:B------:R-:W-:Y:S05]  /*17620*/  BSYNC.RECONVERGENT B2 ;  /* 0x0000000000027941 */ /* 0x000fea0003800200 */
.L_x_8305:
        /* <DEDUP_REMOVED lines=18> */
.L_x_8312:
        /* <DEDUP_REMOVED lines=13> */
.L_x_8314:
[----:B------:R-:W-:Y:S05]  /*17820*/  BSYNC.RECONVERGENT B3 ;  /* 0x0000000000037941 */ /* 0x000fea0003800200 */
.L_x_8313:
        /* <DEDUP_REMOVED lines=42> */
.L_x_8311:
[----:B------:R-:W-:Y:S05]  /*17ad0*/  BSYNC.RECONVERGENT B2 ;  /* 0x0000000000027941 */ /* 0x000fea0003800200 */
.L_x_8310:
        /* <DEDUP_REMOVED lines=37> */
.L_x_8274:
        /* <DEDUP_REMOVED lines=44> */
.L_x_8315:
[----:B01----:R-:W-:Y:S02]  /*17ff0*/  IMAD.MOV.U32 R130, RZ, RZ, R102 ;  /* 0x000000ffff827224 */ /* 0x003fe400078e0066 */
[----:B------:R-:W-:-:S07]  /*18000*/  VIADD R100, R100, 0x20 ;  /* 0x0000002064647836 */ /* 0x000fce0000000000 */
.L_x_8192:
[----:B------:R-:W-:Y:S05]  /*18010*/  BSYNC.RECONVERGENT B1 ;  /* 0x0000000000017941 */ /* 0x000fea0003800200 */
.L_x_8191:
        /* <DEDUP_REMOVED lines=36> */
.L_x_8321:
        /* <DEDUP_REMOVED lines=13> */
.L_x_8323:
[----:B------:R-:W-:Y:S05]  /*18330*/  BSYNC.RECONVERGENT B3 ;  /* 0x0000000000037941 */ /* 0x000fea0003800200 */
.L_x_8322:
        /* <DEDUP_REMOVED lines=41> */
.L_x_8320:
[----:B------:R-:W-:Y:S05]  /*185d0*/  BSYNC.RECONVERGENT B2 ;  /* 0x0000000000027941 */ /* 0x000fea0003800200 */
.L_x_8319:
        /* <DEDUP_REMOVED lines=24> */
.L_x_8326:
        /* <DEDUP_REMOVED lines=13> */
.L_x_8328:
[----:B------:R-:W-:Y:S05]  /*18830*/  BSYNC.RECONVERGENT B3 ;  /* 0x0000000000037941 */ /* 0x000fea0003800200 */
.L_x_8327:
        /* <DEDUP_REMOVED lines=42> */
.L_x_8325:
[----:B------:R-:W-:Y:S05]  /*18ae0*/  BSYNC.RECONVERGENT B2 ;  /* 0x0000000000027941 */ /* 0x000fea0003800200 */
.L_x_8324:
[----:B------:R-:W-:Y:S01]  /*18af0*/  I2FP.F32.U32 R93, R93 ;  /* 0x0000005d005d7245 */ /* 0x000fe20000201000 */
[----:B------:R-:W-:Y:S01]  /*18b00*/  BSSY.RECONVERGENT B2, `(.L_x_8329) ;  /* 0x000004e000027945 */ /* 0x000fe20003800200 */
[----:B------:R-:W-:Y:S01]  /*18b10*/  SHF.L.U32 R94, R56, 0x10, RZ ;  /* 0x00000010385e7819 */ /* 0x000fe200000006ff */
[----:B------:R-:W-:Y:S02]  /*18b20*/  IMAD.MOV.U32 R118, RZ, RZ, 0x2 ;  /* 0x00000002ff767424 */ /* 0x000fe400078e00ff */
[----:B------:R-:W-:Y:S01]  /*18b30*/  FFMA.FTZ R92, R93, R124, 1.1641532182693481445e-10 ;  /* 0x2f0000005d5c7423 */ /* 0x000fe2000001007c */
[----:B------:R-:W-:Y:S01]  /*18b40*/  FSEL R93, R117, RZ, P4 ;  /* 0x000000ff755d7208 */ /* 0x000fe20002000000 */
        /* <DEDUP_REMOVED lines=17> */
.L_x_8331:
        /* <DEDUP_REMOVED lines=13> */
.L_x_8333:
[----:B------:R-:W-:Y:S05]  /*18d30*/  BSYNC.RECONVERGENT B3 ;  /* 0x0000000000037941 */ /* 0x000fea0003800200 */
.L_x_8332:
        /* <DEDUP_REMOVED lines=42> */
.L_x_8330:
[----:B------:R-:W-:Y:S05]  /*18fe0*/  BSYNC.RECONVERGENT B2 ;  /* 0x0000000000027941 */ /* 0x000fea0003800200 */
.L_x_8329:
        /* <DEDUP_REMOVED lines=20> */
.L_x_8336:
        /* <DEDUP_REMOVED lines=13> */
.L_x_8338:
[----:B------:R-:W-:Y:S05]  /*19200*/  BSYNC.RECONVERGENT B3 ;  /* 0x0000000000037941 */ /* 0x000fea0003800200 */
.L_x_8337:
        /* <DEDUP_REMOVED lines=42> */
.L_x_8335:
[----:B------:R-:W-:Y:S05]  /*194b0*/  BSYNC.RECONVERGENT B2 ;  /* 0x0000000000027941 */ /* 0x000fea0003800200 */
.L_x_8334:
        /* <DEDUP_REMOVED lines=24> */
.L_x_8341:
        /* <DEDUP_REMOVED lines=13> */
.L_x_8343:
[----:B------:R-:W-:Y:S05]  /*19710*/  BSYNC.RECONVERGENT B3 ;  /* 0x0000000000037941 */ /* 0x000fea0003800200 */
.L_x_8342:
        /* <DEDUP_REMOVED lines=42> */
.L_x_8340:
[----:B------:R-:W-:Y:S05]  /*199c0*/  BSYNC.RECONVERGENT B2 ;  /* 0x0000000000027941 */ /* 0x000fea0003800200 */
.L_x_8339:
        /* <DEDUP_REMOVED lines=21> */
.L_x_8346:
        /* <DEDUP_REMOVED lines=13> */
.L_x_8348:
[----:B------:R-:W-:Y:S05]  /*19bf0*/  BSYNC.RECONVERGENT B3 ;  /* 0x0000000000037941 */ /* 0x000fea0003800200 */
.L_x_8347:
        /* <DEDUP_REMOVED lines=42> */
.L_x_8345:
[----:B------:R-:W-:Y:S05]  /*19ea0*/  BSYNC.RECONVERGENT B2 ;  /* 0x0000000000027941 */ /* 0x000fea0003800200 */
.L_x_8344:
        /* <DEDUP_REMOVED lines=24> */
.L_x_8351:
        /* <DEDUP_REMOVED lines=13> */
.L_x_8353:
[----:B------:R-:W-:Y:S05]  /*1a100*/  BSYNC.RECONVERGENT B3 ;  /* 0x0000000000037941 */ /* 0x000fea0003800200 */
.L_x_8352:
        /* <DEDUP_REMOVED lines=42> */
.L_x_8350:
[----:B------:R-:W-:Y:S05]  /*1a3b0*/  BSYNC.RECONVERGENT B2 ;  /* 0x0000000000027941 */ /* 0x000fea0003800200 */
.L_x_8349:
        /* <DEDUP_REMOVED lines=20> */
.L_x_8356:
        /* <DEDUP_REMOVED lines=13> */
.L_x_8358:
[----:B------:R-:W-:Y:S05]  /*1a5d0*/  BSYNC.RECONVERGENT B3 ;  /* 0x0000000000037941 */ /* 0x000fea0003800200 */
.L_x_8357:
        /* <DEDUP_REMOVED lines=42> */
.L_x_8355:
[----:B------:R-:W-:Y:S05]  /*1a880*/  BSYNC.RECONVERGENT B2 ;  /* 0x0000000000027941 */ /* 0x000fea0003800200 */
.L_x_8354:
        /* <DEDUP_REMOVED lines=24> */
.L_x_8361:
        /* <DEDUP_REMOVED lines=13> */
.L_x_8363:
[----:B------:R-:W-:Y:S05]  /*1aae0*/  BSYNC.RECONVERGENT B3 ;  /* 0x0000000000037941 */ /* 0x000fea0003800200 */
.L_x_8362:
        /* <DEDUP_REMOVED lines=42> */
.L_x_8360:
[----:B------:R-:W-:Y:S05]  /*1ad90*/  BSYNC.RECONVERGENT B2 ;  /* 0x0000000000027941 */ /* 0x000fea0003800200 */
.L_x_8359:
        /* <DEDUP_REMOVED lines=19> */
.L_x_8366:
        /* <DEDUP_REMOVED lines=13> */
.L_x_8368:
[----:B------:R-:W-:Y:S05]  /*1afa0*/  BSYNC.RECONVERGENT B3 ;  /* 0x0000000000037941 */ /* 0x000fea0003800200 */
.L_x_8367:
        /* <DEDUP_REMOVED lines=42> */
.L_x_8365:
[----:B------:R-:W-:Y:S05]  /*1b250*/  BSYNC.RECONVERGENT B2 ;  /* 0x0000000000027941 */ /* 0x000fea0003800200 */
.L_x_8364:
        /* <DEDUP_REMOVED lines=24> */
.L_x_8371:
        /* <DEDUP_REMOVED lines=13> */
.L_x_8373:
[----:B------:R-:W-:Y:S05]  /*1b4b0*/  BSYNC.RECONVERGENT B3 ;  /* 0x0000000000037941 */ /* 0x000fea0003800200 */
.L_x_8372:
        /* <DEDUP_REMOVED lines=42> */
.L_x_8370:
[----:B------:R-:W-:Y:S05]  /*1b760*/  BSYNC.RECONVERGENT B2 ;  /* 0x0000000000027941 */ /* 0x000fea0003800200 */
.L_x_8369:
        /* <DEDUP_REMOVED lines=18> */
.L_x_8376:
        /* <DEDUP_REMOVED lines=13> */
.L_x_8378:
[----:B------:R-:W-:Y:S05]  /*1b960*/  BSYNC.RECONVERGENT B3 ;  /* 0x0000000000037941 */ /* 0x000fea0003800200 */
.L_x_8377:
        /* <DEDUP_REMOVED lines=42> */
.L_x_8375:
[----:B------:R-:W-:Y:S05]  /*1bc10*/  BSYNC.RECONVERGENT B2 ;  /* 0x0000000000027941 */ /* 0x000fea0003800200 */
.L_x_8374:
        /* <DEDUP_REMOVED lines=24> */
.L_x_8381:
        /* <DEDUP_REMOVED lines=13> */
.L_x_8383:
[----:B------:R-:W-:Y:S05]  /*1be70*/  BSYNC.RECONVERGENT B3 ;  /* 0x0000000000037941 */ /* 0x000fea0003800200 */
.L_x_8382:
        /* <DEDUP_REMOVED lines=42> */
.L_x_8380:
[----:B------:R-:W-:Y:S05]  /*1c120*/  BSYNC.RECONVERGENT B2 ;  /* 0x0000000000027941 */ /* 0x000fea0003800200 */
.L_x_8379:
        /* <DEDUP_REMOVED lines=19> */
.L_x_8386:
        /* <DEDUP_REMOVED lines=13> */
.L_x_8388:
[----:B------:R-:W-:Y:S05]  /*1c330*/  BSYNC.RECONVERGENT B3 ;  /* 0x0000000000037941 */ /* 0x000fea0003800200 */
.L_x_8387:
        /* <DEDUP_REMOVED lines=42> */
.L_x_8385:
[----:B------:R-:W-:Y:S05]  /*1c5e0*/  BSYNC.RECONVERGENT B2 ;  /* 0x0000000000027941 */ /* 0x000fea0003800200 */
.L_x_8384:
        /* <DEDUP_REMOVED lines=23> */
.L_x_8391:
        /* <DEDUP_REMOVED lines=13> */
.L_x_8393:
[----:B------:R-:W-:Y:S05]  /*1c830*/  BSYNC.RECONVERGENT B3 ;  /* 0x0000000000037941 */ /* 0x000fea0003800200 */
.L_x_8392:
        /* <DEDUP_REMOVED lines=42> */
.L_x_8390:
[----:B------:R-:W-:Y:S05]  /*1cae0*/  BSYNC.RECONVERGENT B2 ;  /* 0x0000000000027941 */ /* 0x000fea0003800200 */
.L_x_8389:
        /* <DEDUP_REMOVED lines=18> */
.L_x_8396:
        /* <DEDUP_REMOVED lines=15> */
.L_x_8398:
[----:B------:R-:W-:Y:S05]  /*1cd00*/  BSYNC.RECONVERGENT B3 ;  /* 0x0000000000037941 */ /* 0x000fea0003800200 */
.L_x_8397:
        /* <DEDUP_REMOVED lines=42> */
.L_x_8395:
[----:B------:R-:W-:Y:S05]  /*1cfb0*/  BSYNC.RECONVERGENT B2 ;  /* 0x0000000000027941 */ /* 0x000fea0003800200 */
.L_x_8394:
        /* <DEDUP_REMOVED lines=12> */
.L_x_8318:
        /* <DEDUP_REMOVED lines=16> */
.L_x_8402:
        /* <DEDUP_REMOVED lines=13> */
.L_x_8404:
[----:B------:R-:W-:Y:S05]  /*1d250*/  BSYNC.RECONVERGENT B3 ;  /* 0x0000000000037941 */ /* 0x000fea0003800200 */
.L_x_8403:
        /* <DEDUP_REMOVED lines=41> */
.L_x_8401:
[----:B------:R-:W-:Y:S05]  /*1d4f0*/  BSYNC.RECONVERGENT B2 ;  /* 0x0000000000027941 */ /* 0x000fea0003800200 */
.L_x_8400:
        /* <DEDUP_REMOVED lines=22> */
.L_x_8407:
        /* <DEDUP_REMOVED lines=13> */
.L_x_8409:
[----:B------:R-:W-:Y:S05]  /*1d730*/  BSYNC.RECONVERGENT B3 ;  /* 0x0000000000037941 */ /* 0x000fea0003800200 */
.L_x_8408:
        /* <DEDUP_REMOVED lines=42> */
.L_x_8406:
[----:B------:R-:W-:Y:S05]  /*1d9e0*/  BSYNC.RECONVERGENT B2 ;  /* 0x0000000000027941 */ /* 0x000fea0003800200 */
.L_x_8405:
        /* <DEDUP_REMOVED lines=19> */
.L_x_8412:
        /* <DEDUP_REMOVED lines=13> */
.L_x_8414:
[----:B------:R-:W-:Y:S05]  /*1dbf0*/  BSYNC.RECONVERGENT B3 ;  /* 0x0000000000037941 */ /* 0x000fea0003800200 */
.L_x_8413:
        /* <DEDUP_REMOVED lines=42> */
.L_x_8411:
[----:B------:R-:W-:Y:S05]  /*1dea0*/  BSYNC.RECONVERGENT B2 ;  /* 0x0000000000027941 */ /* 0x000fea0003800200 */
.L_x_8410:
        /* <DEDUP_REMOVED lines=20> */
.L_x_8417:
        /* <DEDUP_REMOVED lines=13> */
.L_x_8419:
[----:B------:R-:W-:Y:S05]  /*1e0c0*/  BSYNC.RECONVERGENT B3 ;  /* 0x0000000000037941 */ /* 0x000fea0003800200 */
.L_x_8418:
        /* <DEDUP_REMOVED lines=42> */
.L_x_8416:
[----:B------:R-:W-:Y:S05]  /*1e370*/  BSYNC.RECONVERGENT B2 ;  /* 0x0000000000027941 */ /* 0x000fea0003800200 */
.L_x_8415:
        /* <DEDUP_REMOVED lines=19> */
.L_x_8422:
        /* <DEDUP_REMOVED lines=13> */
.L_x_8424:
[----:B------:R-:W-:Y:S05]  /*1e580*/  BSYNC.RECONVERGENT B3 ;  /* 0x0000000000037941 */ /* 0x000fea0003800200 */
.L_x_8423:
        /* <DEDUP_REMOVED lines=42> */
.L_x_8421:
[----:B------:R-:W-:Y:S05]  /*1e830*/  BSYNC.RECONVERGENT B2 ;  /* 0x0000000000027941 */ /* 0x000fea0003800200 */
.L_x_8420:
        /* <DEDUP_REMOVED lines=18> */
.L_x_8427:
        /* <DEDUP_REMOVED lines=13> */
.L_x_8429:
[----:B------:R-:W-:Y:S05]  /*1ea30*/  BSYNC.RECONVERGENT B3 ;  /* 0x0000000000037941 */ /* 0x000fea0003800200 */
.L_x_8428:
        /* <DEDUP_REMOVED lines=42> */
.L_x_8426:
[----:B------:R-:W-:Y:S05]  /*1ece0*/  BSYNC.RECONVERGENT B2 ;  /* 0x0000000000027941 */ /* 0x000fea0003800200 */
.L_x_8425:
        /* <DEDUP_REMOVED lines=17> */
.L_x_8432:
        /* <DEDUP_REMOVED lines=13> */
.L_x_8434:
[----:B------:R-:W-:Y:S05]  /*1eed0*/  BSYNC.RECONVERGENT B3 ;  /* 0x0000000000037941 */ /* 0x000fea0003800200 */
.L_x_8433:
        /* <DEDUP_REMOVED lines=42> */
.L_x_8431:
[----:B------:R-:W-:Y:S05]  /*1f180*/  BSYNC.RECONVERGENT B2 ;  /* 0x0000000000027941 */ /* 0x000fea0003800200 */
.L_x_8430:
        /* <DEDUP_REMOVED lines=18> */
.L_x_8437:
        /* <DEDUP_REMOVED lines=13> */
.L_x_8439:
[----:B------:R-:W-:Y:S05]  /*1f380*/  BSYNC.RECONVERGENT B3 ;  /* 0x0000000000037941 */ /* 0x000fea0003800200 */
.L_x_8438:
        /* <DEDUP_REMOVED lines=43> */
.L_x_8436:
[----:B------:R-:W-:Y:S05]  /*1f640*/  BSYNC.RECONVERGENT B2 ;  /* 0x0000000000027941 */ /* 0x000fea0003800200 */
.L_x_8435:
        /* <DEDUP_REMOVED lines=8> */
[----:B------:R-:W-:Y:S01]  /*1f6d0*/  LOP3.LUT P0, RZ, R116, 0x8, RZ, 0xc0, !PT ;  /* 0x0000000874ff7812 */ /* 0x000fe2000780c0ff */
[----:B------:R-:W-:Y:S01]  /*1f6e0*/  FMUL.FTZ R136, R136, UR12 ;  /* 0x0000000c88887c20 */ /* 0x000fe20008410000 */
[----:B------:R-:W-:Y:S01]  /*1f6f0*/  SHF.L.U32 R137, R137, 0x10, RZ ;  /* 0x0000001089897819 */ /* 0x000fe200000006ff */
[----:B------:R-:W-:Y:S01]  /*1f700*/  FMUL.FTZ R135, R135, UR12 ;  /* 0x0000000c87877c20 */ /* 0x000fe20008410000 */
[----:B------:R-:W-:Y:S01]  /*1f710*/  LOP3.LUT P5, RZ, R116, 0x2, RZ, 0xc0, !PT ;  /* 0x0000000274ff7812 */ /* 0x000fe200078ac0ff */
[----:B------:R-:W-:Y:S01]  /*1f720*/  FMUL.FTZ R133, R133, UR12 ;  /* 0x0000000c85857c20 */ /* 0x000fe20008410000 */
[----:B------:R-:W-:Y:S01]  /*1f730*/  FSEL R92, R103, RZ, P1 ;  /* 0x000000ff675c7208 */ /* 0x000fe20000800000 */
[----:B------:R-:W-:Y:S01]  /*1f740*/  FMUL.FTZ R131, R131, UR12 ;  /* 0x0000000c83837c20 */ /* 0x000fe20008410000 */
[----:B------:R-:W-:Y:S01]  /*1f750*/  ISETP.NE.AND P1, PT, R94, RZ, PT ;  /* 0x000000ff5e00720c */ /* 0x000fe20003f25270 */
[----:B------:R-:W-:Y:S01]  /*1f760*/  FMUL.FTZ R137, R137, UR12 ;  /* 0x0000000c89897c20 */ /* 0x000fe20008410000 */
[----:B------:R-:W-:-:S02]  /*1f770*/  FSEL R93, R132, RZ, P0 ;  /* 0x000000ff845d7208 */ /* 0x000fc40000000000 */
[----:B------:R-:W-:Y:S02]  /*1f780*/  ISETP.NE.AND P0, PT, R95, RZ, PT ;  /* 0x000000ff5f00720c */ /* 0x000fe40003f05270 */
[----:B------:R-:W-:Y:S02]  /*1f790*/  FSEL R95, R134, RZ, P5 ;  /* 0x000000ff865f7208 */ /* 0x000fe40002800000 */
        /* <DEDUP_REMOVED lines=16> */
.L_x_8399:
        /* <DEDUP_REMOVED lines=21> */
[----:B------:R0:W-:Y:S02]  /*1f9f0*/  STG.E.128 desc[UR8][R134.64+0x10], R96 ;  /* 0x0000106086007986 */ /* 0x0001e4000c101d08 */
[----:B------:R-:W-:Y:S02]  /*1fa00*/  IMAD.MOV.U32 R130, RZ, RZ, R102 ;  /* 0x000000ffff827224 */ /* 0x000fe400078e0066 */
[----:B------:R0:W-:Y:S01]  /*1fa10*/  STG.E.64 desc[UR8][R136.64], R132 ;  /* 0x0000008488007986 */ /* 0x0001e2000c101b08 */
[----:B------:R-:W-:Y:S05]  /*1fa20*/  @!P0 BRA `(.L_x_8317) ;  /* 0x0000000000508947 */ /* 0x000fea0003800000 */
[----:B------:R-:W-:Y:S01]  /*1fa30*/  IMAD.U32 R131, R123, 0x10000, RZ ;  /* 0x000100007b837824 */ /* 0x000fe200078e00ff */
[----:B------:R-:W1:Y:S01]  /*1fa40*/  LDC.64 R102, c[0x0][0x3b8] ;  /* 0x0000ee00ff667b82 */ /* 0x000e620000000a00 */
[----:B------:R-:W-:Y:S02]  /*1fa50*/  LOP3.LUT R101, R124, 0xffff, RZ, 0xc0, !PT ;  /* 0x0000ffff7c657812 */ /* 0x000fe400078ec0ff */
[----:B0-----:R-:W-:Y:S02]  /*1fa60*/  PRMT R134, R122, 0x7104, RZ ;  /* 0x000071047a867816 */ /* 0x001fe400000000ff */
        /* <DEDUP_REMOVED lines=16> */
.L_x_8317:
[----:B------:R-:W-:Y:S05]  /*1fb70*/  BSYNC.RECONVERGENT B1 ;  /* 0x0000000000017941 */ /* 0x000fea0003800200 */
.L_x_8316:
[----:B------:R-:W-:Y:S01]  /*1fb80*/  FADD.FTZ R100, RZ, R68 ;  /* 0x00000044ff647221 */ /* 0x000fe20000010000 */
        /* <DEDUP_REMOVED lines=15> */
[----:B-1----:R-:W-:-:S04]  /*1fc80*/  FADD.FTZ R103, R77, R100 ;  /* 0x000000644d677221 */ /* 0x002fc80000010000 */
        /* <DEDUP_REMOVED lines=23> */
[----:B------:R-:W1:Y:S02]  /*1fe00*/  SHFL.BFLY PT, R100, R101, 0x1, 0x1f ;  /* 0x0c201f0065647f89 */ /* 0x000e6400000e0000 */
[----:B-1----:R-:W-:-:S05]  /*1fe10*/  FADD.FTZ R102, R101, R100 ;  /* 0x0000006465667221 */ /* 0x002fca0000010000 */
        /* <DEDUP_REMOVED lines=84> */
.L_x_8461:
[----:B-1----:R-:W-:Y:S01]  /*20360*/  FADD.FTZ R134, R132, R135 ;  /* 0x0000008784867221 */ /* 0x002fe20000010000 */
[C---:B0-----:R-:W-:Y:S01]  /*20370*/  FMUL.FTZ R132, R133.reuse, R133 ;  /* 0x0000008585847220 */ /* 0x041fe20000410000 */
        /* <DEDUP_REMOVED lines=18> */
[--C-:B------:R-:W-:Y:S01]  /*204a0*/  FADD.FTZ R136, R74, -R134.reuse ;  /* 0x800000864a887221 */ /* 0x100fe20000010000 */
        /* <DEDUP_REMOVED lines=27> */
[----:B------:R-:W-:Y:S01]  /*20660*/  FMUL.FTZ R144, R131, R144 ;  /* 0x0000009083907220 */ /* 0x000fe20000410000 */
[----:B------:R-:W-:Y:S02]  /*20670*/  IMAD.U32 R143, R109, 0x10000, RZ ;  /* 0x000100006d8f7824 */ /* 0x000fe400078e00ff */
[C---:B------:R-:W-:Y:S01]  /*20680*/  FMUL.FTZ R140, R131.reuse, R140 ;  /* 0x0000008c838c7220 */ /* 0x040fe20000410000 */
        /* <DEDUP_REMOVED lines=13> */
.L_x_8442:
[----:B------:R-:W-:Y:S05]  /*20760*/  BSYNC.RECONVERGENT B1 ;  /* 0x0000000000017941 */ /* 0x000fea0003800200 */
.L_x_8441:
[----:B------:R-:W-:Y:S01]  /*20770*/  ISETP.GE.U32.AND P1, PT, R0, 0x40, PT ;  /* 0x000000400000780c */ /* 0x000fe20003f26070 */
[----:B------:R-:W-:-:S12]  /*20780*/  BSSY.RECONVERGENT B1, `(.L_x_8443) ;  /* 0x0000032000017945 */ /* 0x000fd80003800200 */
[----:B------:R-:W-:Y:S05]  /*20790*/  @!P1 BRA `(.L_x_8444) ;  /* 0x0000000000c09947 */ /* 0x000fea0003800000 */
[--C-:B-1----:R-:W-:Y:S01]  /*207a0*/  FADD.FTZ R132, R80, -R134.reuse ;  /* 0x8000008650847221 */ /* 0x102fe20000010000 */
[--C-:B0-----:R-:W-:Y:S01]  /*207b0*/  FADD.FTZ R102, R78, -R134.reuse ;  /* 0x800000864e667221 */ /* 0x101fe20000010000 */
[----:B------:R-:W-:Y:S01]  /*207c0*/  IMAD.U32 R133, R33, 0x10000, RZ ;  /* 0x0001000021857824 */ /* 0x000fe200078e00ff */
[----:B------:R-:W-:Y:S01]  /*207d0*/  SHF.L.U32 R137, R34, 0x10, RZ ;  /* 0x0000001022897819 */ /* 0x000fe200000006ff */
[--C-:B------:R-:W-:Y:S01]  /*207e0*/  FADD.FTZ R136, R82, -R134.reuse ;  /* 0x8000008652887221 */ /* 0x100fe20000010000 */
        /* <DEDUP_REMOVED lines=43> */
.L_x_8444:
[----:B------:R-:W-:Y:S05]  /*20aa0*/  BSYNC.RECONVERGENT B1 ;  /* 0x0000000000017941 */ /* 0x000fea0003800200 */
.L_x_8443:
[----:B------:R-:W-:Y:S01]  /*20ab0*/  ISETP.GE.U32.AND P1, PT, R0, 0x60, PT ;  /* 0x000000600000780c */ /* 0x000fe20003f26070 */
[----:B------:R-:W-:-:S12]  /*20ac0*/  BSSY.RECONVERGENT B1, `(.L_x_8445) ;  /* 0x0000032000017945 */ /* 0x000fd80003800200 */
[----:B------:R-:W-:Y:S05]  /*20ad0*/  @!P1 BRA `(.L_x_8446) ;  /* 0x0000000000c09947 */ /* 0x000fea0003800000 */
[--C-:B-12---:R-:W-:Y:S01]  /*20ae0*/  FADD.FTZ R132, R88, -R134.reuse ;  /* 0x8000008658847221 */ /* 0x106fe20000010000 */
        /* <DEDUP_REMOVED lines=17> */
[--C-:B------:R-:W-:Y:S01]  /*20c00*/  FADD.FTZ R102, R85, -R134.reuse ;  /* 0x8000008655667221 */ /* 0x100fe20000010000 */
        /* <DEDUP_REMOVED lines=29> */
.L_x_8446:
[----:B------:R-:W-:Y:S05]  /*20de0*/  BSYNC.RECONVERGENT B1 ;  /* 0x0000000000017941 */ /* 0x000fea0003800200 */
.L_x_8445:
[----:B------:R-:W-:Y:S01]  /*20df0*/  ISETP.GE.U32.AND P1, PT, R0, 0x80, PT ;  /* 0x000000800000780c */ /* 0x000fe20003f26070 */
[----:B------:R-:W-:-:S12]  /*20e00*/  BSSY.RECONVERGENT B1, `(.L_x_8447) ;  /* 0x0000035000017945 */ /* 0x000fd80003800200 */
[----:B------:R-:W-:Y:S05]  /*20e10*/  @!P1 BRA `(.L_x_8448) ;  /* 0x0000000000cc9947 */ /* 0x000fea0003800000 */
[----:B0123--:R-:W0:Y:S01]  /*20e20*/  LDC.64 R132, c[0x0][0x428] ;  /* 0x00010a00ff847b82 */ /* 0x00fe220000000a00 */
[--C-:B------:R-:W-:Y:S01]  /*20e30*/  FADD.FTZ R138, R94, -R134.reuse ;  /* 0x800000865e8a7221 */ /* 0x100fe20000010000 */
[--C-:B------:R-:W-:Y:S01]  /*20e40*/  FADD.FTZ R142, R96, -R134.reuse ;  /* 0x80000086608e7221 */ /* 0x100fe20000010000 */
[----:B------:R-:W-:Y:S01]  /*20e50*/  SHF.L.U32 R139, R53, 0x10, RZ ;  /* 0x00000010358b7819 */ /* 0x000fe200000006ff */
[----:B------:R-:W-:Y:S01]  /*20e60*/  FADD.FTZ R100, R92, -R134 ;  /* 0x800000865c647221 */ /* 0x000fe20000010000 */
[----:B------:R-:W-:Y:S02]  /*20e70*/  IMAD.U32 R137, R49, 0x10000, RZ ;  /* 0x0001000031897824 */ /* 0x000fe400078e00ff */
[C---:B------:R-:W-:Y:S01]  /*20e80*/  FMUL.FTZ R138, R131.reuse, R138 ;  /* 0x0000008a838a7220 */ /* 0x040fe20000410000 */
[----:B------:R-:W-:Y:S02]  /*20e90*/  IMAD.U32 R141, R50, 0x10000, RZ ;  /* 0x00010000328d7824 */ /* 0x000fe400078e00ff */
[----:B------:R-:W-:Y:S01]  /*20ea0*/  FMUL.FTZ R142, R131, R142 ;  /* 0x0000008e838e7220 */ /* 0x000fe20000410000 */
[----:B------:R-:W-:-:S02]  /*20eb0*/  IMAD.U32 R143, R54, 0x10000, RZ ;  /* 0x00010000368f7824 */ /* 0x000fc400078e00ff */
[--C-:B------:R-:W-:Y:S01]  /*20ec0*/  FADD.FTZ R136, R93, -R134.reuse ;  /* 0x800000865d887221 */ /* 0x100fe20000010000 */
[--C-:B------:R-:W-:Y:S01]  /*20ed0*/  FADD.FTZ R140, R95, -R134.reuse ;  /* 0x800000865f8c7221 */ /* 0x100fe20000010000 */
[--C-:B------:R-:W-:Y:S01]  /*20ee0*/  FADD.FTZ R144, R97, -R134.reuse ;  /* 0x8000008661907221 */ /* 0x100fe20000010000 */
[--C-:B------:R-:W-:Y:S01]  /*20ef0*/  FADD.FTZ R146, R98, -R134.reuse ;  /* 0x8000008662927221 */ /* 0x100fe20000010000 */
[----:B------:R-:W-:Y:S01]  /*20f00*/  FADD.FTZ R134, R99, -R134 ;  /* 0x8000008663867221 */ /* 0x000fe20000010000 */
[----:B------:R-:W-:Y:S01]  /*20f10*/  SHF.L.U32 R103, R48, 0x10, RZ ;  /* 0x0000001030677819 */ /* 0x000fe200000006ff */
[----:B------:R-:W-:Y:S02]  /*20f20*/  IMAD.U32 R135, R52, 0x10000, RZ ;  /* 0x0001000034877824 */ /* 0x000fe400078e00ff */
[C---:B------:R-:W-:Y:S01]  /*20f30*/  FMUL.FTZ R102, R131.reuse, R100 ;  /* 0x0000006483667220 */ /* 0x040fe20000410000 */
[----:B------:R-:W-:Y:S01]  /*20f40*/  FFMA.FTZ R137, R138, R137, R139 ;  /* 0x000000898a897223 */ /* 0x000fe2000001008b */
[----:B------:R-:W-:Y:S01]  /*20f50*/  FFMA.FTZ R141, R142, R141, R143 ;  /* 0x0000008d8e8d7223 */ /* 0x000fe2000001008f */
[----:B------:R-:W-:Y:S01]  /*20f60*/  PRMT R139, R50, 0x7632, R139 ;  /* 0x00007632328b7816 */ /* 0x000fe2000000008b */
[C---:B------:R-:W-:Y:S01]  /*20f70*/  FMUL.FTZ R100, R131.reuse, R136 ;  /* 0x0000008883647220 */ /* 0x040fe20000410000 */
[----:B------:R-:W-:Y:S01]  /*20f80*/  PRMT R143, R54, 0x7632, R143 ;  /* 0x00007632368f7816 */ /* 0x000fe2000000008f */
[----:B------:R-:W-:Y:S01]  /*20f90*/  FMUL.FTZ R101, R131, R140 ;  /* 0x0000008c83657220 */ /* 0x000fe20000410000 */
[----:B------:R-:W-:Y:S01]  /*20fa0*/  PRMT R149, R51, 0x7632, R149 ;  /* 0x0000763233957816 */ /* 0x000fe20000000095 */
[----:B------:R-:W-:Y:S01]  /*20fb0*/  FMUL.FTZ R144, R131, R144 ;  /* 0x0000009083907220 */ /* 0x000fe20000410000 */
[----:B------:R-:W-:Y:S01]  /*20fc0*/  PRMT R151, R55, 0x7632, R151 ;  /* 0x0000763237977816 */ /* 0x000fe20000000097 */
[C---:B------:R-:W-:Y:S01]  /*20fd0*/  FMUL.FTZ R146, R131.reuse, R146 ;  /* 0x0000009283927220 */ /* 0x040fe20000410000 */
[----:B------:R-:W-:Y:S01]  /*20fe0*/  FMUL.FTZ R136, R131, R134 ;  /* 0x0000008683887220 */ /* 0x000fe20000410000 */
        /* <DEDUP_REMOVED lines=11> */
[----:B------:R-:W-:Y:S02]  /*210a0*/  IMAD.U32 R134, R7, 0x10000, RZ ;  /* 0x0001000007867824 */ /* 0x000fe400078e00ff */
        /* <DEDUP_REMOVED lines=10> */
.L_x_8448:
[----:B------:R-:W-:Y:S05]  /*21150*/  BSYNC.RECONVERGENT B1 ;  /* 0x0000000000017941 */ /* 0x000fea0003800200 */
.L_x_8447:
[----:B01234-:R-:W0:Y:S02]  /*21160*/  LDC.64 R100, c[0x0][0x380] ;  /* 0x0000e000ff647b82 */ /* 0x01fe240000000a00 */
[----:B0-----:R-:W-:-:S05]  /*21170*/  IMAD R4, R100, 0x4, R4 ;  /* 0x0000000464047824 */ /* 0x001fca00078e0204 */
[----:B------:R-:W-:-:S13]  /*21180*/  ISETP.GE.AND P1, PT, R4, R101, PT ;  /* 0x000000650400720c */ /* 0x000fda0003f26270 */
[----:B------:R-:W-:Y:S05]  /*21190*/  @!P1 BRA `(.L_x_8449) ;  /* 0xfffffdfc00109947 */ /* 0x000fea000383ffff */
[----:B------:R-:W-:Y:S05]  /*211a0*/  BSYNC B0 ;  /* 0x0000000000007941 */ /* 0x000fea0003800000 */
.L_x_7940:
[----:B------:R-:W-:Y:S05]  /*211b0*/  EXIT ;  /* 0x000000000000794d */ /* 0x000fea0003800000 */
.L_x_8440:
[----:B------:R-:W-:Y:S01]  /*211c0*/  HFMA2 R138, -RZ, RZ, 0, 5.9604644775390625e-08 ;  /* 0x00000001ff8a7431 */ /* 0x000fe200000001ff */
[----:B------:R-:W-:Y:S01]  /*211d0*/  BSSY B1, `(.L_x_8450) ;  /* 0x0000007000017945 */ /* 0x000fe20003800000 */
[----:B0-----:R-:W-:Y:S02]  /*211e0*/  IMAD.MOV.U32 R137, RZ, RZ, R101 ;  /* 0x000000ffff897224 */ /* 0x001fe400078e0065 */
[----:B------:R-:W-:Y:S02]  /*211f0*/  IMAD.MOV.U32 R139, RZ, RZ, 0x1f ;  /* 0x0000001fff8b7424 */ /* 0x000fe400078e00ff */
[----:B------:R-:W-:-:S07]  /*21200*/  IMAD.MOV.U32 R136, RZ, RZ, -0x1 ;  /* 0xffffffffff887424 */ /* 0x000fce00078e00ff */
[----:B------:R-:W-:Y:S05]  /*21210*/  WARPSYNC.COLLECTIVE R136, `(.L_x_8451) ;  /* 0x0000000088087348 */ /* 0x000fea0003c00000 */
[----:B------:R0:W1:Y:S02]  /*21220*/  SHFL.BFLY P5, R135, R137, R138, R139 ;  /* 0x0c00008a89877389 */ /* 0x00006400000a008b */
[----:B01----:R-:W-:Y:S05]  /*21230*/  ENDCOLLECTIVE ;  /* 0x000000000000791b */ /* 0x003fea0003800000 */
.L_x_8451:
[----:B------:R-:W-:Y:S05]  /*21240*/  BSYNC B1 ;  /* 0x0000000000017941 */ /* 0x000fea0003800000 */
.L_x_8450:
        /* <DEDUP_REMOVED lines=9> */
.L_x_8452:
[----:B------:R-:W-:Y:S02]  /*212e0*/  IMAD.MOV.U32 R138, RZ, RZ, 0x4 ;  /* 0x00000004ff8a7424 */ /* 0x000fe400078e00ff */
[----:B------:R-:W-:-:S04]  /*212f0*/  IMAD.MOV.U32 R103, RZ, RZ, R135 ;  /* 0x000000ffff677224 */ /* 0x000fc800078e0087 */
[----:B------:R-:W-:-:S05]  /*21300*/  FADD.FTZ R103, R102, R103 ;  /* 0x0000006766677221 */ /* 0x000fca0000010000 */
[----:B------:R-:W-:-:S07]  /*21310*/  MOV R137, R103 ;  /* 0x0000006700897202 */ /* 0x000fce0000000f00 */
[----:B------:R-:W-:Y:S05]  /*21320*/  WARPSYNC.COLLECTIVE R136, `(.L_x_8453) ;  /* 0x0000000088087348 */ /* 0x000fea0003c00000 */
[----:B------:R0:W1:Y:S02]  /*21330*/  SHFL.BFLY P5, R135, R137, R138, R139 ;  /* 0x0c00008a89877389 */ /* 0x00006400000a008b */
[----:B01----:R-:W-:Y:S05]  /*21340*/  ENDCOLLECTIVE ;  /* 0x000000000000791b */ /* 0x003fea0003800000 */
.L_x_8453:
[----:B------:R-:W-:Y:S02]  /*21350*/  IMAD.MOV.U32 R138, RZ, RZ, 0x8 ;  /* 0x00000008ff8a7424 */ /* 0x000fe400078e00ff */
[----:B------:R-:W-:-:S04]  /*21360*/  IMAD.MOV.U32 R100, RZ, RZ, R135 ;  /* 0x000000ffff647224 */ /* 0x000fc800078e0087 */
[----:B------:R-:W-:-:S05]  /*21370*/  FADD.FTZ R132, R103, R100 ;  /* 0x0000006467847221 */ /* 0x000fca0000010000 */
[----:B------:R-:W-:-:S07]  /*21380*/  MOV R137, R132 ;  /* 0x0000008400897202 */ /* 0x000fce0000000f00 */
[----:B------:R-:W-:Y:S05]  /*21390*/  WARPSYNC.COLLECTIVE R136, `(.L_x_8454) ;  /* 0x0000000088087348 */ /* 0x000fea0003c00000 */
[----:B------:R0:W1:Y:S02]  /*213a0*/  SHFL.BFLY P5, R135, R137, R138, R139 ;  /* 0x0c00008a89877389 */ /* 0x00006400000a008b */
[----:B01----:R-:W-:Y:S05]  /*213b0*/  ENDCOLLECTIVE ;  /* 0x000000000000791b */ /* 0x003fea0003800000 */
.L_x_8454:
        /* <DEDUP_REMOVED lines=8> */
.L_x_8455:
        /* <DEDUP_REMOVED lines=73> */
.L_x_8456:
[----:B------:R-:W-:Y:S02]  /*218d0*/  IMAD.MOV.U32 R138, RZ, RZ, 0x2 ;  /* 0x00000002ff8a7424 */ /* 0x000fe400078e00ff */
[----:B------:R-:W-:-:S04]  /*218e0*/  IMAD.MOV.U32 R101, RZ, RZ, R135 ;  /* 0x000000ffff657224 */ /* 0x000fc800078e0087 */
[----:B------:R-:W-:-:S05]  /*218f0*/  FADD.FTZ R101, R100, R101 ;  /* 0x0000006564657221 */ /* 0x000fca0000010000 */
[----:B------:R-:W-:-:S07]  /*21900*/  MOV R137, R101 ;  /* 0x0000006500897202 */ /* 0x000fce0000000f00 */
[----:B------:R-:W-:Y:S05]  /*21910*/  WARPSYNC.COLLECTIVE R136, `(.L_x_8457) ;  /* 0x0000000088087348 */ /* 0x000fea0003c00000 */
[----:B------:R0:W1:Y:S02]  /*21920*/  SHFL.BFLY P5, R135, R137, R138, R139 ;  /* 0x0c00008a89877389 */ /* 0x00006400000a008b */
[----:B01----:R-:W-:Y:S05]  /*21930*/  ENDCOLLECTIVE ;  /* 0x000000000000791b */ /* 0x003fea0003800000 */
.L_x_8457:
[----:B------:R-:W-:Y:S02]  /*21940*/  IMAD.MOV.U32 R138, RZ, RZ, 0x4 ;  /* 0x00000004ff8a7424 */ /* 0x000fe400078e00ff */
[----:B------:R-:W-:-:S04]  /*21950*/  IMAD.MOV.U32 R102, RZ, RZ, R135 ;  /* 0x000000ffff667224 */ /* 0x000fc800078e0087 */
[----:B------:R-:W-:-:S05]  /*21960*/  FADD.FTZ R102, R101, R102 ;  /* 0x0000006665667221 */ /* 0x000fca0000010000 */
[----:B------:R-:W-:-:S07]  /*21970*/  MOV R137, R102 ;  /* 0x0000006600897202 */ /* 0x000fce0000000f00 */
[----:B------:R-:W-:Y:S05]  /*21980*/  WARPSYNC.COLLECTIVE R136, `(.L_x_8458) ;  /* 0x0000000088087348 */ /* 0x000fea0003c00000 */
[----:B------:R0:W1:Y:S02]  /*21990*/  SHFL.BFLY P5, R135, R137, R138, R139 ;  /* 0x0c00008a89877389 */ /* 0x00006400000a008b */
[----:B01----:R-:W-:Y:S05]  /*219a0*/  ENDCOLLECTIVE ;  /* 0x000000000000791b */ /* 0x003fea0003800000 */
.L_x_8458:
[----:B------:R-:W-:Y:S02]  /*219b0*/  IMAD.MOV.U32 R138, RZ, RZ, 0x8 ;  /* 0x00000008ff8a7424 */ /* 0x000fe400078e00ff */
[----:B------:R-:W-:-:S04]  /*219c0*/  IMAD.MOV.U32 R103, RZ, RZ, R135 ;  /* 0x000000ffff677224 */ /* 0x000fc800078e0087 */
[----:B------:R-:W-:-:S05]  /*219d0*/  FADD.FTZ R103, R102, R103 ;  /* 0x0000006766677221 */ /* 0x000fca0000010000 */
[----:B------:R-:W-:-:S07]  /*219e0*/  MOV R137, R103 ;  /* 0x0000006700897202 */ /* 0x000fce0000000f00 */
[----:B------:R-:W-:Y:S05]  /*219f0*/  WARPSYNC.COLLECTIVE R136, `(.L_x_8459) ;  /* 0x0000000088087348 */ /* 0x000fea0003c00000 */
[----:B------:R0:W1:Y:S02]  /*21a00*/  SHFL.BFLY P5, R135, R137, R138, R139 ;  /* 0x0c00008a89877389 */ /* 0x00006400000a008b */
[----:B01----:R-:W-:Y:S05]  /*21a10*/  ENDCOLLECTIVE ;  /* 0x000000000000791b */ /* 0x003fea0003800000 */
.L_x_8459:
[----:B------:R-:W-:Y:S02]  /*21a20*/  IMAD.MOV.U32 R138, RZ, RZ, 0x10 ;  /* 0x00000010ff8a7424 */ /* 0x000fe400078e00ff */
[----:B------:R-:W-:-:S04]  /*21a30*/  IMAD.MOV.U32 R132, RZ, RZ, R135 ;  /* 0x000000ffff847224 */ /* 0x000fc800078e0087 */
[----:B------:R-:W-:-:S05]  /*21a40*/  FADD.FTZ R132, R103, R132 ;  /* 0x0000008467847221 */ /* 0x000fca0000010000 */
[----:B------:R-:W-:-:S07]  /*21a50*/  MOV R137, R132 ;  /* 0x0000008400897202 */ /* 0x000fce0000000f00 */
[----:B------:R-:W-:Y:S05]  /*21a60*/  WARPSYNC.COLLECTIVE R136, `(.L_x_8460) ;  /* 0x0000000088087348 */ /* 0x000fea0003c00000 */
[----:B------:R0:W1:Y:S02]  /*21a70*/  SHFL.BFLY P5, R135, R137, R138, R139 ;  /* 0x0c00008a89877389 */ /* 0x00006400000a008b */
[----:B01----:R-:W-:Y:S05]  /*21a80*/  ENDCOLLECTIVE ;  /* 0x000000000000791b */ /* 0x003fea0003800000 */
.L_x_8460:
[----:B------:R-:W-:Y:S05]  /*21a90*/  BRA `(.L_x_8461) ;  /* 0xffffffe800307947 */ /* 0x000fea000383ffff */
.L_x_8462:
        /* <DEDUP_REMOVED lines=14> */
.L_x_22700:


//--------------------- .text._ZN10layer_norm31ln_parallel_residual_fwd_kernelINS_13Kernel_traitsI13__nv_bfloat16S2_fS2_fjLj1024ELj1ELj4ELj1ELj16ENS_18Kernel_traits_baseILj1024ES2_S2_fS2_fjLj128EEEEELb1ELb1ELb1EEEvNS_9FwdParamsE --------------------------
	.section	.text._ZN10layer_norm31ln_parallel_residual_fwd_kernelINS_13Kernel_traitsI13__nv_bfloat16S2_fS2_fjLj1024ELj1ELj4ELj1ELj16ENS_18Kernel_traits_baseILj1024ES2_S2_fS2_fjLj128EEEEELb1ELb1ELb1EEEvNS_9FwdParamsE,"ax",@progbits
	.align	128
        .global         _ZN10layer_norm31ln_parallel_residual_fwd_kernelINS_13Kernel_traitsI13__nv_bfloat16S2_fS2_fjLj1024ELj1ELj4ELj1ELj16ENS_18Kernel_traits_baseILj1024ES2_S2_fS2_fjLj128EEEEELb1ELb1ELb1EEEvNS_9FwdParamsE
        .type           _ZN10layer_norm31ln_parallel_residual_fwd_kernelINS_13Kernel_traitsI13__nv_bfloat16S2_fS2_fjLj1024ELj1ELj4ELj1ELj16ENS_18Kernel_traits_baseILj1024ES2_S2_fS2_fjLj128EEEEELb1ELb1ELb1EEEvNS_9FwdParamsE,@function
        .size           _ZN10layer_norm31ln_parallel_residual_fwd_kernelINS_13Kernel_traitsI13__nv_bfloat16S2_fS2_fjLj1024ELj1ELj4ELj1ELj16ENS_18Kernel_traits_baseILj1024ES2_S2_fS2_fjLj128EEEEELb1ELb1ELb1EEEvNS_9FwdParamsE,(.L_x_22701 - _ZN10layer_norm31ln_parallel_residual_fwd_kernelINS_13Kernel_traitsI13__nv_bfloat16S2_fS2_fjLj1024ELj1ELj4ELj1ELj16ENS_18Kernel_traits_baseILj1024ES2_S2_fS2_fjLj128EEEEELb1ELb1ELb1EEEvNS_9FwdParamsE)
        .other          _ZN10layer_norm31ln_parallel_residual_fwd_kernelINS_13Kernel_traitsI13__nv_bfloat16S2_fS2_fjLj1024ELj1ELj4ELj1ELj16ENS_18Kernel_traits_baseILj1024ES2_S2_fS2_fjLj128EEEEELb1ELb1ELb1EEEvNS_9FwdParamsE,@"STO_CUDA_ENTRY STV_DEFAULT"
_ZN10layer_norm31ln_parallel_residual_fwd_kernelINS_13Kernel_traitsI13__nv_bfloat16S2_fS2_fjLj1024ELj1ELj4ELj1ELj16ENS_18Kernel_traits_baseILj1024ES2_S2_fS2_fjLj128EEEEELb1ELb1ELb1EEEvNS_9FwdParamsE:
.text._ZN10layer_norm31ln_parallel_residual_fwd_kernelINS_13Kernel_traitsI13__nv_bfloat16S2_fS2_fjLj1024ELj1ELj4ELj1ELj16ENS_18Kernel_traits_baseILj1024ES2_S2_fS2_fjLj128EEEEELb1ELb1ELb1EEEvNS_9FwdParamsE:
        /* <DEDUP_REMOVED lines=13> */
[----:B--2---:R-:W-:Y:S02]  /*00d0*/  @P1 MOV R6, R138 ;  /* 0x0000008a00061202 */ /* 0x004fe40000000f00 */
[----:B----4-:R-:W2:Y:S01]  /*00e0*/  @P1 LDG.E.64 R4, desc[UR8][R4.64] ;  /* 0x0000000804041981 */ /* 0x010ea2000c1e1b00 */
[----:B-1----:R-:W-:Y:S01]  /*00f0*/  LOP3.LUT R0, R10, 0x1f, RZ, 0xc0, !PT ;  /* 0x0000001f0a007812 */ /* 0x002fe200078ec0ff */
[----:B------:R-:W-:Y:S01]  /*0100*/  @P1 IMAD.MOV.U32 R7, RZ, RZ, R139 ;  /* 0x000000ffff071224 */ /* 0x000fe200078e008b */
[----:B------:R-:W1:Y:S01]  /*0110*/  @P1 LDC R29, c[0x0][0x460] ;  /* 0x00011800ff1d1b82 */ /* 0x000e620000000800 */
[----:B0-----:R-:W-:-:S04]  /*0120*/  ISETP.NE.U32.AND P0, PT, RZ, UR4, PT ;  /* 0x00000004ff007c0c */ /* 0x001fc8000bf05070 */
[----:B------:R-:W1:Y:S01]  /*0130*/  @P1 LDG.E.64 R6, desc[UR8][R6.64] ;  /* 0x0000000806061981 */ /* 0x000e62000c1e1b00 */
[----:B------:R-:W-:-:S13]  /*0140*/  ISETP.NE.AND.EX P0, PT, RZ, UR5, PT, P0 ;  /* 0x00000005ff007c0c */ /* 0x000fda000bf05300 */
        /* <DEDUP_REMOVED lines=24> */
[----:B------:R-:W-:Y:S01]  /*02d0*/  UIADD3 UR13, UPT, UPT, UR6, -0x61c88647, URZ ;  /* 0x9e3779b9060d7890 */ /* 0x000fe2000fffe0ff */
[----:B------:R-:W-:Y:S01]  /*02e0*/  MOV R4, R6 ;  /* 0x0000000600047202 */ /* 0x000fe20000000f00 */
[----:B------:R-:W-:Y:S01]  /*02f0*/  UIADD3 UR14, UPT, UPT, UR7, -0x4498517b, URZ ;  /* 0xbb67ae85070e7890 */ /* 0x000fe2000fffe0ff */
[----:B------:R-:W-:Y:S01]  /*0300*/  SHF.R.U32.HI R5, RZ, 0x2, R139 ;  /* 0x00000002ff057819 */ /* 0x000fe2000001168b */
[----:B------:R-:W-:Y:S01]  /*0310*/  IMAD.HI.U32 R7, R3, -0x2daee0ad, RZ ;  /* 0xd2511f5303077827 */ /* 0x000fe200078e00ff */
[----:B------:R-:W-:Y:S01]  /*0320*/  UIADD3 UR16, UPT, UPT, UR7, 0x76cf5d0a, URZ ;  /* 0x76cf5d0a07107890 */ /* 0x000fe2000fffe0ff */
[----:B-----5:R-:W-:Y:S01]  /*0330*/  @!P0 CS2R R82, SRZ ;  /* 0x0000000000528805 */ /* 0x020fe2000001ff00 */
        /* <DEDUP_REMOVED lines=14> */
[----:B------:R-:W-:Y:S01]  /*0420*/  UIADD3 UR20, UPT, UPT, UR7, -0x126145ec, URZ ;  /* 0xed9eba1407147890 */ /* 0x000fe2000fffe0ff */
        /* <DEDUP_REMOVED lines=13> */
[----:B------:R-:W0:Y:S01]  /*0500*/  LDCU.64 UR4, c[0x0][0x398] ;  /* 0x00007300ff0477ac */ /* 0x000e220008000a00 */
[----:B------:R-:W-:Y:S01]  /*0510*/  IMAD R11, R8, -0x2daee0ad, RZ ;  /* 0xd2511f53080b7824 */ /* 0x000fe200078e02ff */
[----:B------:R-:W-:Y:S01]  /*0520*/  LOP3.LUT R9, R7, UR15, R6, 0x96, !PT ;  /* 0x0000000f07097c12 */ /* 0x000fe2000f8e9606 */
[----:B------:R-:W-:Y:S01]  /*0530*/  IMAD R7, R10, -0x326172a9, RZ ;  /* 0xcd9e8d570a077824 */ /* 0x000fe200078e02ff */
[----:B------:R-:W-:Y:S01]  /*0540*/  UIADD3 UR26, UPT, UPT, UR7, 0x1fd5c5a3, URZ ;  /* 0x1fd5c5a3071a7890 */ /* 0x000fe2000fffe0ff */
[----:B------:R-:W-:Y:S01]  /*0550*/  IMAD.HI.U32 R6, R28, -0x326172a9, RZ ;  /* 0xcd9e8d571c067827 */ /* 0x000fe200078e00ff */
[----:B------:R-:W-:Y:S01]  /*0560*/  UIADD3 UR25, UPT, UPT, UR6, 0x5384540f, URZ ;  /* 0x5384540f06197890 */ /* 0x000fe2000fffe0ff */
[----:B------:R-:W-:Y:S01]  /*0570*/  @!P0 CS2R R68, SRZ ;  /* 0x0000000000448805 */ /* 0x000fe2000001ff00 */
[----:B------:R-:W-:Y:S01]  /*0580*/  UIADD3 UR27, UPT, UPT, UR6, -0xe443238, URZ ;  /* 0xf1bbcdc8061b7890 */ /* 0x000fe2000fffe0ff */
[----:B------:R-:W-:Y:S01]  /*0590*/  IMAD.HI.U32 R8, R9, -0x2daee0ad, RZ ;  /* 0xd2511f5309087827 */ /* 0x000fe200078e00ff */
[----:B------:R-:W-:Y:S01]  /*05a0*/  LOP3.LUT R29, R7, UR17, R6, 0x96, !PT ;  /* 0x00000011071d7c12 */ /* 0x000fe2000f8e9606 */
[----:B------:R-:W-:-:S02]  /*05b0*/  UIADD3 UR28, UPT, UPT, UR7, -0x24c28bd8, URZ ;  /* 0xdb3d7428071c7890 */ /* 0x000fc4000fffe0ff */
[----:B------:R-:W-:Y:S02]  /*05c0*/  HFMA2 R114, -RZ, RZ, 0, 0 ;  /* 0x00000000ff727431 */ /* 0x000fe400000001ff */
[----:B------:R-:W-:Y:S01]  /*05d0*/  IMAD R28, R28, -0x326172a9, RZ ;  /* 0xcd9e8d571c1c7824 */ /* 0x000fe200078e02ff */
[----:B------:R-:W-:Y:S01]  /*05e0*/  LOP3.LUT R30, R11, UR18, R8, 0x96, !PT ;  /* 0x000000120b1e7c12 */ /* 0x000fe2000f8e9608 */
[----:B------:R-:W-:Y:S01]  /*05f0*/  IMAD R11, R9, -0x2daee0ad, RZ ;  /* 0xd2511f53090b7824 */ /* 0x000fe200078e02ff */
[-C--:B------:R-:W-:Y:S01]  /*0600*/  @P0 MOV R8, R14.reuse ;  /* 0x0000000e00080202 */ /* 0x080fe20000000f00 */
[----:B------:R-:W-:Y:S01]  /*0610*/  IMAD.HI.U32 R10, R29, -0x2daee0ad, RZ ;  /* 0xd2511f531d0a7827 */ /* 0x000fe200078e00ff */
[----:B------:R-:W-:Y:S01]  /*0620*/  @!P0 MOV R8, R14 ;  /* 0x0000000e00088202 */ /* 0x000fe20000000f00 */
[----:B0-----:R-:W-:Y:S01]  /*0630*/  UISETP.NE.U32.AND UP0, UPT, UR4, URZ, UPT ;  /* 0x000000ff0400728c */ /* 0x001fe2000bf05070 */
[----:B------:R-:W-:Y:S01]  /*0640*/  BSSY B0, `(.L_x_8463) ;  /* 0x0002085000007945 */ /* 0x000fe20003800000 */
[----:B------:R-:W-:Y:S01]  /*0650*/  IMAD.HI.U32 R9, R30, -0x326172a9, RZ ;  /* 0xcd9e8d571e097827 */ /* 0x000fe200078e00ff */
[----:B------:R-:W-:Y:S01]  /*0660*/  LOP3.LUT R31, R11, UR20, R10, 0x96, !PT ;  /* 0x000000140b1f7c12 */ /* 0x000fe2000f8e960a */
[----:B------:R-:W-:Y:S01]  /*0670*/  UIADD3 UR30, UPT, UPT, UR7, -0x695add53, URZ ;  /* 0x96a522ad071e7890 */ /* 0x000fe2000fffe0ff */
[-C--:B------:R-:W-:Y:S01]  /*0680*/  @P0 MOV R11, R17.reuse ;  /* 0x00000011000b0202 */ /* 0x080fe20000000f00 */
[--C-:B------:R-:W-:Y:S01]  /*0690*/  @P0 IMAD.MOV.U32 R6, RZ, RZ, R12.reuse ;  /* 0x000000ffff060224 */ /* 0x100fe200078e000c */
[----:B------:R-:W-:Y:S01]  /*06a0*/  LOP3.LUT R28, R28, UR19, R9, 0x96, !PT ;  /* 0x000000131c1c7c12 */ /* 0x000fe2000f8e9609 */
[--C-:B------:R-:W-:Y:S01]  /*06b0*/  @P0 IMAD.MOV.U32 R7, RZ, RZ, R13.reuse ;  /* 0x000000ffff070224 */ /* 0x100fe200078e000d */
[----:B------:R-:W-:Y:S01]  /*06c0*/  @!P0 MOV R11, R17 ;  /* 0x00000011000b8202 */ /* 0x000fe20000000f00 */
[----:B------:R-:W-:Y:S01]  /*06d0*/  @!P0 IMAD.MOV.U32 R6, RZ, RZ, R12 ;  /* 0x000000ffff068224 */ /* 0x000fe200078e000c */
[----:B------:R-:W-:Y:S01]  /*06e0*/  UIADD3 UR29, UPT, UPT, UR6, -0x700cb87f, URZ ;  /* 0x8ff34781061d7890 */ /* 0x000fe2000fffe0ff */
[----:B------:R-:W-:Y:S01]  /*06f0*/  @!P0 IMAD.MOV.U32 R7, RZ, RZ, R13 ;  /* 0x000000ffff078224 */ /* 0x000fe200078e000d */
[----:B------:R-:W-:Y:S01]  /*0700*/  UISETP.NE.AND.EX UP0, UPT, UR5, URZ, UPT, UP0 ;  /* 0x000000ff0500728c */ /* 0x000fe2000bf05300 */
[----:B------:R-:W-:Y:S01]  /*0710*/  IMAD R29, R29, -0x2daee0ad, RZ ;  /* 0xd2511f531d1d7824 */ /* 0x000fe200078e02ff */
[----:B------:R-:W-:Y:S01]  /*0720*/  @!P0 CS2R R70, SRZ ;  /* 0x0000000000468805 */ /* 0x000fe2000001ff00 */
[----:B------:R-:W-:Y:S01]  /*0730*/  IMAD.HI.U32 R14, R28, -0x2daee0ad, RZ ;  /* 0xd2511f531c0e7827 */ /* 0x000fe200078e00ff */
[----:B------:R-:W-:Y:S01]  /*0740*/  LOP3.LUT R138, R138, 0x3, RZ, 0xc0, !PT ;  /* 0x000000038a8a7812 */ /* 0x000fe200078ec0ff */
[----:B------:R-:W0:Y:S01]  /*0750*/  LDCU UR31, c[0x0][0x404] ;  /* 0x00008080ff1f77ac */ /* 0x000e220008000800 */
[----:B------:R-:W-:Y:S01]  /*0760*/  PRMT R88, R74, 0x7632, R88 ;  /* 0x000076324a587816 */ /* 0x000fe20000000058 */
[----:B------:R-:W-:Y:S01]  /*0770*/  IMAD R13, R30, -0x326172a9, RZ ;  /* 0xcd9e8d571e0d7824 */ /* 0x000fe200078e02ff */
[----:B------:R-:W-:Y:S01]  /*0780*/  LOP3.LUT R29, R29, UR22, R14, 0x96, !PT ;  /* 0x000000161d1d7c12 */ /* 0x000fe2000f8e960e */
[----:B------:R-:W-:Y:S01]  /*0790*/  IMAD.HI.U32 R12, R31, -0x326172a9, RZ ;  /* 0xcd9e8d571f0c7827 */ /* 0x000fe200078e00ff */
[-C--:B------:R-:W-:Y:S01]  /*07a0*/  @P0 MOV R14, R24.reuse ;  /* 0x00000018000e0202 */ /* 0x080fe20000000f00 */
[----:B------:R-:W1:Y:S01]  /*07b0*/  LDCU UR32, c[0x0][0x408] ;  /* 0x00008100ff2077ac */ /* 0x000e620008000800 */
[----:B------:R-:W-:Y:S01]  /*07c0*/  @!P0 MOV R14, R24 ;  /* 0x00000018000e8202 */ /* 0x000fe20000000f00 */
[----:B------:R-:W-:Y:S01]  /*07d0*/  @P0 IMAD.MOV.U32 R10, RZ, RZ, R16 ;  /* 0x000000ffff0a0224 */ /* 0x000fe200078e0010 */
[----:B------:R-:W-:Y:S01]  /*07e0*/  LOP3.LUT R17, R13, UR21, R12, 0x96, !PT ;  /* 0x000000150d117c12 */ /* 0x000fe2000f8e960c */
[--C-:B------:R-:W-:Y:S01]  /*07f0*/  @P0 IMAD.MOV.U32 R9, RZ, RZ, R15.reuse ;  /* 0x000000ffff090224 */ /* 0x100fe200078e000f */
[----:B------:R-:W-:Y:S01]  /*0800*/  PRMT R90, R73, 0x7632, R90 ;  /* 0x00007632495a7816 */ /* 0x000fe2000000005a */
[----:B------:R-:W-:Y:S01]  /*0810*/  @!P0 IMAD.MOV.U32 R10, RZ, RZ, R16 ;  /* 0x000000ffff0a8224 */ /* 0x000fe200078e0010 */
[----:B------:R-:W-:Y:S01]  /*0820*/  PRMT R92, R72, 0x7632, R92 ;  /* 0x00007632485c7816 */ /* 0x000fe2000000005c */
[----:B------:R-:W-:Y:S01]  /*0830*/  @!P0 IMAD.MOV.U32 R9, RZ, RZ, R15 ;  /* 0x000000ffff098224 */ /* 0x000fe200078e000f */
[----:B------:R-:W-:Y:S01]  /*0840*/  PRMT R93, R14, 0x7632, R93 ;  /* 0x000076320e5d7816 */ /* 0x000fe2000000005d */
        /* <DEDUP_REMOVED lines=10> */
[----:B------:R-:W3:Y:S01]  /*08f0*/  LDCU.U8 UR5, c[0x0][0x410] ;  /* 0x00008200ff0577ac */ /* 0x000ee20008000000 */
[----:B------:R-:W-:Y:S01]  /*0900*/  PRMT R100, R76, 0x7632, R100 ;  /* 0x000076324c647816 */ /* 0x000fe20000000064 */
[----:B------:R-:W-:Y:S01]  /*0910*/  @P0 IMAD.MOV.U32 R12, RZ, RZ, R18 ;  /* 0x000000ffff0c0224 */ /* 0x000fe200078e0012 */
[----:B------:R-:W-:Y:S01]  /*0920*/  LOP3.LUT R28, R31, UR24, R28, 0x96, !PT ;  /* 0x000000181f1c7c12 */ /* 0x000fe2000f8e961c */
[----:B------:R-:W-:Y:S01]  /*0930*/  IMAD R30, R17, -0x2daee0ad, RZ ;  /* 0xd2511f53111e7824 */ /* 0x000fe200078e02ff */
[----:B------:R-:W-:Y:S01]  /*0940*/  PRMT R101, R10, 0x7632, R101 ;  /* 0x000076320a657816 */ /* 0x000fe20000000065 */
[----:B------:R-:W-:Y:S01]  /*0950*/  @!P0 IMAD.MOV.U32 R12, RZ, RZ, R18 ;  /* 0x000000ffff0c8224 */ /* 0x000fe200078e0012 */
[----:B------:R-:W-:Y:S01]  /*0960*/  PRMT R102, R83, 0x7632, R102 ;  /* 0x0000763253667816 */ /* 0x000fe20000000066 */
[----:B------:R-:W-:Y:S01]  /*0970*/  IMAD.HI.U32 R17, R24, -0x2daee0ad, RZ ;  /* 0xd2511f5318117827 */ /* 0x000fe200078e00ff */
[----:B------:R-:W-:Y:S01]  /*0980*/  PRMT R103, R9, 0x7632, R103 ;  /* 0x0000763209677816 */ /* 0x000fe20000000067 */
[----:B------:R-:W4:Y:S01]  /*0990*/  LDCU UR12, c[0x0][0x448] ;  /* 0x00008900ff0c77ac */ /* 0x000f220008000800 */
[----:B------:R-:W-:Y:S01]  /*09a0*/  PRMT R97, R12, 0x7632, R97 ;  /* 0x000076320c617816 */ /* 0x000fe20000000061 */
[----:B------:R-:W-:Y:S01]  /*09b0*/  IMAD R29, R29, -0x326172a9, RZ ;  /* 0xcd9e8d571d1d7824 */ /* 0x000fe200078e02ff */
[----:B------:R-:W-:Y:S01]  /*09c0*/  LOP3.LUT R30, R30, UR26, R17, 0x96, !PT ;  /* 0x0000001a1e1e7c12 */ /* 0x000fe2000f8e9611 */
[----:B------:R-:W-:Y:S01]  /*09d0*/  IMAD.HI.U32 R18, R28, -0x326172a9, RZ ;  /* 0xcd9e8d571c127827 */ /* 0x000fe200078e00ff */
[----:B------:R-:W-:Y:S01]  /*09e0*/  PRMT R104, R82, 0x7632, R104 ;  /* 0x0000763252687816 */ /* 0x000fe20000000068 */
[----:B------:R-:W0:Y:S01]  /*09f0*/  LDCU.64 UR10, c[0x0][0x3a0] ;  /* 0x00007400ff0a77ac */ /* 0x000e220008000a00 */
[----:B------:R-:W-:Y:S01]  /*0a00*/  PRMT R105, R8, 0x7632, R105 ;  /* 0x0000763208697816 */ /* 0x000fe20000000069 */
[----:B------:R-:W-:Y:S01]  /*0a10*/  @P0 IMAD.MOV.U32 R15, RZ, RZ, R25 ;  /* 0x000000ffff0f0224 */ /* 0x000fe200078e0019 */
[----:B------:R-:W-:Y:S01]  /*0a20*/  LOP3.LUT R29, R29, UR25, R18, 0x96, !PT ;  /* 0x000000191d1d7c12 */ /* 0x000fe2000f8e9612 */
[--C-:B------:R-:W-:Y:S01]  /*0a30*/  @P0 IMAD.MOV.U32 R16, RZ, RZ, R26.reuse ;  /* 0x000000ffff100224 */ /* 0x100fe200078e001a */
[----:B------:R-:W-:Y:S01]  /*0a40*/  @!P0 MOV R15, R25 ;  /* 0x00000019000f8202 */ /* 0x000fe20000000f00 */
[----:B------:R-:W-:Y:S01]  /*0a50*/  IMAD R31, R24, -0x2daee0ad, RZ ;  /* 0xd2511f53181f7824 */ /* 0x000fe200078e02ff */
[-C--:B------:R-:W-:Y:S01]  /*0a60*/  @P0 MOV R18, R20.reuse ;  /* 0x0000001400120202 */ /* 0x080fe20000000f00 */
[----:B------:R-:W-:Y:S01]  /*0a70*/  @!P0 IMAD.MOV.U32 R16, RZ, RZ, R26 ;  /* 0x000000ffff108224 */ /* 0x000fe200078e001a */
[----:B------:R-:W-:Y:S01]  /*0a80*/  @!P0 MOV R18, R20 ;  /* 0x0000001400128202 */ /* 0x000fe20000000f00 */
        /* <DEDUP_REMOVED lines=8> */
[--C-:B------:R-:W-:Y:S01]  /*0b10*/  @P0 IMAD.MOV.U32 R13, RZ, RZ, R19.reuse ;  /* 0x000000ffff0d0224 */ /* 0x100fe200078e0013 */
[--C-:B------:R-:W-:Y:S01]  /*0b20*/  LOP3.LUT R31, R31, UR28, R26.reuse, 0x96, !PT ;  /* 0x0000001c1f1f7c12 */ /* 0x100fe2000f8e961a */
[----:B------:R-:W-:Y:S01]  /*0b30*/  @!P0 IMAD.MOV.U32 R13, RZ, RZ, R19 ;  /* 0x000000ffff0d8224 */ /* 0x000fe200078e0013 */
[----:B------:R-:W-:Y:S01]  /*0b40*/  PRMT R26, R75, 0x7632, R26 ;  /* 0x000076324b1a7816 */ /* 0x000fe2000000001a */
[----:B------:R-:W-:Y:S01]  /*0b50*/  @P0 IMAD.MOV.U32 R17, RZ, RZ, R27 ;  /* 0x000000ffff110224 */ /* 0x000fe200078e001b */
[----:B------:R-:W-:Y:S01]  /*0b60*/  PRMT R111, R7, 0x7632, R111 ;  /* 0x00007632076f7816 */ /* 0x000fe2000000006f */
[----:B------:R-:W-:Y:S01]  /*0b70*/  @P0 IMAD.MOV.U32 R19, RZ, RZ, R21 ;  /* 0x000000ffff130224 */ /* 0x000fe200078e0015 */
[----:B------:R-:W-:Y:S01]  /*0b80*/  PRMT R95, R13, 0x7632, R95 ;  /* 0x000076320d5f7816 */ /* 0x000fe2000000005f */
[----:B------:R-:W-:Y:S01]  /*0b90*/  IMAD R24, R29, -0x2daee0ad, RZ ;  /* 0xd2511f531d187824 */ /* 0x000fe200078e02ff */
[----:B------:R-:W-:Y:S01]  /*0ba0*/  PRMT R112, R80, 0x7632, R112 ;  /* 0x0000763250707816 */ /* 0x000fe20000000070 */
[----:B------:R-:W-:Y:S01]  /*0bb0*/  IMAD.HI.U32 R125, R124, -0x2daee0ad, RZ ;  /* 0xd2511f537c7d7827 */ /* 0x000fe200078e00ff */
[----:B------:R-:W-:-:S03]  /*0bc0*/  PRMT R113, R6, 0x7632, R113 ;  /* 0x0000763206717816 */ /* 0x000fc60000000071 */
[----:B------:R-:W-:Y:S01]  /*0bd0*/  @!P0 IMAD.MOV.U32 R17, RZ, RZ, R27 ;  /* 0x000000ffff118224 */ /* 0x000fe200078e001b */
[----:B------:R-:W-:Y:S01]  /*0be0*/  LOP3.LUT R125, R24, UR30, R125, 0x96, !PT ;  /* 0x0000001e187d7c12 */ /* 0x000fe2000f8e967d */
[----:B------:R-:W-:Y:S01]  /*0bf0*/  @!P0 IMAD.MOV.U32 R19, RZ, RZ, R21 ;  /* 0x000000ffff138224 */ /* 0x000fe200078e0015 */
[----:B------:R-:W-:Y:S01]  /*0c00*/  @P0 MOV R21, R23 ;  /* 0x0000001700150202 */ /* 0x000fe20000000f00 */
[----:B------:R-:W-:Y:S01]  /*0c10*/  IMAD R30, R30, -0x326172a9, RZ ;  /* 0xcd9e8d571e1e7824 */ /* 0x000fe200078e02ff */
[----:B------:R-:W-:Y:S01]  /*0c20*/  PRMT R24, R68, 0x7632, R24 ;  /* 0x0000763244187816 */ /* 0x000fe20000000018 */
[----:B------:R-:W-:Y:S01]  /*0c30*/  IMAD.HI.U32 R123, R31, -0x326172a9, RZ ;  /* 0xcd9e8d571f7b7827 */ /* 0x000fe200078e00ff */
[----:B------:R-:W-:-:S03]  /*0c40*/  PRMT R27, R17, 0x7632, R27 ;  /* 0x00007632111b7816 */ /* 0x000fc6000000001b */
[--C-:B------:R-:W-:Y:S01]  /*0c50*/  @P0 IMAD.MOV.U32 R20, RZ, RZ, R22.reuse ;  /* 0x000000ffff140224 */ /* 0x100fe200078e0016 */
[----:B------:R-:W-:Y:S01]  /*0c60*/  LOP3.LUT R123, R30, UR29, R123, 0x96, !PT ;  /* 0x0000001d1e7b7c12 */ /* 0x000fe2000f8e967b */
[--C-:B------:R-:W-:Y:S01]  /*0c70*/  @!P0 IMAD.MOV.U32 R20, RZ, RZ, R22.reuse ;  /* 0x000000ffff148224 */ /* 0x100fe200078e0016 */
[----:B------:R-:W-:Y:S01]  /*0c80*/  PRMT R22, R69, 0x7632, R22 ;  /* 0x0000763245167816 */ /* 0x000fe20000000016 */
[--C-:B------:R-:W-:Y:S01]  /*0c90*/  @!P0 IMAD.MOV.U32 R21, RZ, RZ, R23.reuse ;  /* 0x000000ffff158224 */ /* 0x100fe200078e0017 */
[----:B------:R-:W-:Y:S01]  /*0ca0*/  PRMT R23, R19, 0x7632, R23 ;  /* 0x0000763213177816 */ /* 0x000fe20000000017 */
[----:B------:R-:W-:Y:S01]  /*0cb0*/  IMAD R124, R124, -0x2daee0ad, RZ ;  /* 0xd2511f537c7c7824 */ /* 0x000fe200078e02ff */
[----:B------:R-:W-:Y:S01]  /*0cc0*/  PLOP3.LUT P0, PT, PT, PT, UP0, 0x80, 0x8 ;  /* 0x000000000008781c */ /* 0x000fe20003f0f008 */
[----:B01234-:R-:W-:-:S12]  /*0cd0*/  IMAD R126, R31, -0x326172a9, RZ ;  /* 0xcd9e8d571f7e7824 */ /* 0x01ffd800078e02ff */
.L_x_8957:
        /* <DEDUP_REMOVED lines=14> */
[----:B------:R1:W5:Y:S04]  /*0dc0*/  @P1 LDG.E.128 R60, desc[UR8][R36.64] ;  /* 0x00000008243c1981 */ /* 0x000368000c1e1d00 */
[----:B------:R1:W5:Y:S04]  /*0dd0*/  @P1 LDG.E.128 R56, desc[UR8][R36.64+0x10] ;  /* 0x0000100824381981 */ /* 0x000368000c1e1d00 */
[----:B------:R-:W5:Y:S01]  /*0de0*/  LDG.E.128 R28, desc[UR8][R28.64] ;  /* 0x000000081c1c7981 */ /* 0x000f62000c1e1d00 */
[----:B0-----:R-:W-:Y:S01]  /*0df0*/  ISETP.NE.U32.AND P0, PT, R32, RZ, PT ;  /* 0x000000ff2000720c */ /* 0x001fe20003f05070 */
[----:B------:R-:W-:-:S03]  /*0e00*/  IMAD.MOV.U32 R128, RZ, RZ, 0x2f800000 ;  /* 0x2f800000ff807424 */ /* 0x000fc600078e00ff */
[----:B------:R-:W-:Y:S02]  /*0e10*/  ISETP.NE.AND.EX P0, PT, R33, RZ, PT, P0 ;  /* 0x000000ff2100720c */ /* 0x000fe40003f05300 */
[----:B---3--:R-:W-:Y:S02]  /*0e20*/  PRMT R38, R67, 0x7632, R38 ;  /* 0x0000763243267816 */ /* 0x008fe40000000026 */
[----:B------:R-:W-:Y:S02]  /*0e30*/  PRMT R39, R66, 0x7632, R39 ;  /* 0x0000763242277816 */ /* 0x000fe40000000027 */
[----:B------:R-:W-:Y:S02]  /*0e40*/  PRMT R43, R65, 0x7632, R43 ;  /* 0x00007632412b7816 */ /* 0x000fe4000000002b */
[----:B------:R-:W-:-:S05]  /*0e50*/  PRMT R42, R64, 0x7632, R42 ;  /* 0x00007632402a7816 */ /* 0x000fca000000002a */
        /* <DEDUP_REMOVED lines=17> */
.L_x_8467:
        /* <DEDUP_REMOVED lines=13> */
.L_x_8469:
[----:B------:R-:W-:Y:S05]  /*1040*/  BSYNC.RECONVERGENT B2 ;  /* 0x0000000000027941 */ /* 0x000fea0003800200 */
.L_x_8468:
        /* <DEDUP_REMOVED lines=42> */
.L_x_8466:
[----:B------:R-:W-:Y:S05]  /*12f0*/  BSYNC.RECONVERGENT B1 ;  /* 0x0000000000017941 */ /* 0x000fea0003800200 */
.L_x_8465:
        /* <DEDUP_REMOVED lines=20> */
.L_x_8472:
        /* <DEDUP_REMOVED lines=13> */
.L_x_8474:
[----:B------:R-:W-:Y:S05]  /*1510*/  BSYNC.RECONVERGENT B2 ;  /* 0x0000000000027941 */ /* 0x000fea0003800200 */
.L_x_8473:
        /* <DEDUP_REMOVED lines=43> */
.L_x_8471:
[----:B------:R-:W-:Y:S05]  /*17d0*/  BSYNC.RECONVERGENT B1 ;  /* 0x0000000000017941 */ /* 0x000fea0003800200 */
.L_x_8470:
[----:B------:R-:W-:Y:S01]  /*17e0*/  ISETP.NE.AND P0, PT, R37, 0x1, PT ;  /* 0x000000012500780c */ /* 0x000fe20003f05270 */
[----:B------:R-:W-:Y:S01]  /*17f0*/  BSSY.RECONVERGENT B1, `(.L_x_8475) ;  /* 0x000004a000017945 */ /* 0x000fe20003800200 */
[----:B------:R-:W-:Y:S01]  /*1800*/  I2FP.F32.U32 R35, R35 ;  /* 0x0000002300237245 */ /* 0x000fe20000201000 */
[----:B------:R-:W-:Y:S01]  /*1810*/  IMAD.U32 R47, R28, 0x10000, RZ ;  /* 0x000100001c2f7824 */ /* 0x000fe200078e00ff */
[----:B------:R-:W-:-:S03]  /*1820*/  MOV R28, R126 ;  /* 0x0000007e001c7202 */ /* 0x000fc60000000f00 */
[----:B------:R-:W-:-:S05]  /*1830*/  FFMA.FTZ R34, R35, R128, 1.1641532182693481445e-10 ;  /* 0x2f00000023227423 */ /* 0x000fca0000010080 */
[----:B------:R-:W-:Y:S01]  /*1840*/  FSETP.LE.FTZ.AND P2, PT, R34, R129, PT ;  /* 0x000000812200720b */ /* 0x000fe20003f53000 */
[----:B------:R-:W-:-:S03]  /*1850*/  IMAD.MOV.U32 R34, RZ, RZ, 0x2 ;  /* 0x00000002ff227424 */ /* 0x000fc600078e00ff */
        /* <DEDUP_REMOVED lines=10> */
.L_x_8477:
        /* <DEDUP_REMOVED lines=13> */
.L_x_8479:
[----:B------:R-:W-:Y:S05]  /*19d0*/  BSYNC.RECONVERGENT B2 ;  /* 0x0000000000027941 */ /* 0x000fea0003800200 */
.L_x_8478:
        /* <DEDUP_REMOVED lines=43> */
.L_x_8476:
[----:B------:R-:W-:Y:S05]  /*1c90*/  BSYNC.RECONVERGENT B1 ;  /* 0x0000000000017941 */ /* 0x000fea0003800200 */
.L_x_8475:
        /* <DEDUP_REMOVED lines=19> */
.L_x_8482:
        /* <DEDUP_REMOVED lines=13> */
.L_x_8484:
[----:B------:R-:W-:Y:S05]  /*1ea0*/  BSYNC.RECONVERGENT B2 ;  /* 0x0000000000027941 */ /* 0x000fea0003800200 */
.L_x_8483:
        /* <DEDUP_REMOVED lines=43> */
.L_x_8481:
[----:B------:R-:W-:Y:S05]  /*2160*/  BSYNC.RECONVERGENT B1 ;  /* 0x0000000000017941 */ /* 0x000fea0003800200 */
.L_x_8480:
        /* <DEDUP_REMOVED lines=17> */
.L_x_8487:
        /* <DEDUP_REMOVED lines=13> */
.L_x_8489:
[----:B------:R-:W-:Y:S05]  /*2350*/  BSYNC.RECONVERGENT B2 ;  /* 0x0000000000027941 */ /* 0x000fea0003800200 */
.L_x_8488:
        /* <DEDUP_REMOVED lines=43> */
.L_x_8486:
[----:B------:R-:W-:Y:S05]  /*2610*/  BSYNC.RECONVERGENT B1 ;  /* 0x0000000000017941 */ /* 0x000fea0003800200 */
.L_x_8485:
[----:B------:R-:W-:Y:S01]  /*2620*/  ISETP.NE.AND P0, PT, R34, 0x1, PT ;  /* 0x000000012200780c */ /* 0x000fe20003f05270 */
[----:B------:R-:W-:Y:S01]  /*2630*/  BSSY.RECONVERGENT B1, `(.L_x_8490) ;  /* 0x000004a000017945 */ /* 0x000fe20003800200 */
[----:B------:R-:W-:Y:S01]  /*2640*/  I2FP.F32.U32 R29, R29 ;  /* 0x0000001d001d7245 */ /* 0x000fe20000201000 */
[C---:B------:R-:W-:Y:S01]  /*2650*/  IMAD.U32 R51, R30.reuse, 0x10000, RZ ;  /* 0x000100001e337824 */ /* 0x040fe200078e00ff */
[----:B------:R-:W-:Y:S01]  /*2660*/  PRMT R53, R30, 0x7632, R53 ;  /* 0x000076321e357816 */ /* 0x000fe20000000035 */
        /* <DEDUP_REMOVED lines=13> */
.L_x_8492:
        /* <DEDUP_REMOVED lines=13> */
.L_x_8494:
[----:B------:R-:W-:Y:S05]  /*2810*/  BSYNC.RECONVERGENT B2 ;  /* 0x0000000000027941 */ /* 0x000fea0003800200 */
.L_x_8493:
        /* <DEDUP_REMOVED lines=43> */
.L_x_8491:
[----:B------:R-:W-:Y:S05]  /*2ad0*/  BSYNC.RECONVERGENT B1 ;  /* 0x0000000000017941 */ /* 0x000fea0003800200 */
.L_x_8490:
        /* <DEDUP_REMOVED lines=17> */
.L_x_8497:
        /* <DEDUP_REMOVED lines=13> */
.L_x_8499:
[----:B------:R-:W-:Y:S05]  /*2cc0*/  BSYNC.RECONVERGENT B2 ;  /* 0x0000000000027941 */ /* 0x000fea0003800200 */
.L_x_8498:
        /* <DEDUP_REMOVED lines=43> */
.L_x_8496:
[----:B------:R-:W-:Y:S05]  /*2f80*/  BSYNC.RECONVERGENT B1 ;  /* 0x0000000000017941 */ /* 0x000fea0003800200 */
.L_x_8495:
        /* <DEDUP_REMOVED lines=18> */
.L_x_8502:
        /* <DEDUP_REMOVED lines=13> */
.L_x_8504:
[----:B------:R-:W-:Y:S05]  /*3180*/  BSYNC.RECONVERGENT B2 ;  /* 0x0000000000027941 */ /* 0x000fea0003800200 */
.L_x_8503:
        /* <DEDUP_REMOVED lines=43> */
.L_x_8501:
[----:B------:R-:W-:Y:S05]  /*3440*/  BSYNC.RECONVERGENT B1 ;  /* 0x0000000000017941 */ /* 0x000fea0003800200 */
.L_x_8500:
        /* <DEDUP_REMOVED lines=36> */
.L_x_8464:
        /* <DEDUP_REMOVED lines=16> */
.L_x_8508:
        /* <DEDUP_REMOVED lines=13> */
.L_x_8510:
[----:B------:R-:W-:Y:S05]  /*3860*/  BSYNC.RECONVERGENT B2 ;  /* 0x0000000000027941 */ /* 0x000fea0003800200 */
.L_x_8509:
        /* <DEDUP_REMOVED lines=42> */
.L_x_8507:
[----:B------:R-:W-:Y:S05]  /*3b10*/  BSYNC.RECONVERGENT B1 ;  /* 0x0000000000017941 */ /* 0x000fea0003800200 */
.L_x_8506:
        /* <DEDUP_REMOVED lines=9> */
[----:B------:R-:W-:Y:S01]  /*3bb0*/  FMUL.FTZ R40, R130, R37 ;  /* 0x0000002582287220 */ /* 0x000fe20000410000 */
[----:B------:R-:W-:Y:S01]  /*3bc0*/  IMAD.MOV.U32 R35, RZ, RZ, R126 ;  /* 0x000000ffff237224 */ /* 0x000fe200078e007e */
        /* <DEDUP_REMOVED lines=11> */
.L_x_8513:
        /* <DEDUP_REMOVED lines=13> */
.L_x_8515:
[----:B------:R-:W-:Y:S05]  /*3d50*/  BSYNC.RECONVERGENT B2 ;  /* 0x0000000000027941 */ /* 0x000fea0003800200 */
.L_x_8514:
        /* <DEDUP_REMOVED lines=43> */
.L_x_8512:
[----:B------:R-:W-:Y:S05]  /*4010*/  BSYNC.RECONVERGENT B1 ;  /* 0x0000000000017941 */ /* 0x000fea0003800200 */
.L_x_8511:
[----:B------:R-:W-:Y:S01]  /*4020*/  I2FP.F32.U32 R35, R35 ;  /* 0x0000002300237245 */ /* 0x000fe20000201000 */
[----:B------:R-:W-:Y:S01]  /*4030*/  BSSY.RECONVERGENT B1, `(.L_x_8516) ;  /* 0x000004f000017945 */ /* 0x000fe20003800200 */
[----:B------:R-:W-:Y:S02]  /*4040*/  SHF.L.U32 R37, R64, 0x10, RZ ;  /* 0x0000001040257819 */ /* 0x000fe400000006ff */
[----:B------:R-:W-:Y:S01]  /*4050*/  ISETP.NE.AND P2, PT, R45, 0x1, PT ;  /* 0x000000012d00780c */ /* 0x000fe20003f45270 */
[----:B------:R-:W-:Y:S01]  /*4060*/  FFMA.FTZ R34, R35, R128, 1.1641532182693481445e-10 ;  /* 0x2f00000023227423 */ /* 0x000fe20000010080 */
[----:B------:R-:W-:Y:S01]  /*4070*/  FSEL R40, R40, RZ, P3 ;  /* 0x000000ff28287208 */ /* 0x000fe20001800000 */
[----:B------:R-:W-:Y:S01]  /*4080*/  FMUL.FTZ R37, R37, R130 ;  /* 0x0000008225257220 */ /* 0x000fe20000410000 */
[----:B------:R-:W-:Y:S02]  /*4090*/  IMAD.MOV.U32 R35, RZ, RZ, R126 ;  /* 0x000000ffff237224 */ /* 0x000fe400078e007e */
        /* <DEDUP_REMOVED lines=15> */
.L_x_8518:
        /* <DEDUP_REMOVED lines=13> */
.L_x_8520:
[----:B------:R-:W-:Y:S05]  /*4260*/  BSYNC.RECONVERGENT B2 ;  /* 0x0000000000027941 */ /* 0x000fea0003800200 */
.L_x_8519:
        /* <DEDUP_REMOVED lines=43> */
.L_x_8517:
[----:B------:R-:W-:Y:S05]  /*4520*/  BSYNC.RECONVERGENT B1 ;  /* 0x0000000000017941 */ /* 0x000fea0003800200 */
.L_x_8516:
[----:B------:R-:W-:Y:S01]  /*4530*/  ISETP.NE.AND P0, PT, R37, 0x1, PT ;  /* 0x000000012500780c */ /* 0x000fe20003f05270 */
[----:B------:R-:W-:Y:S01]  /*4540*/  BSSY.RECONVERGENT B1, `(.L_x_8521) ;  /* 0x000004b000017945 */ /* 0x000fe20003800200 */
[----:B------:R-:W-:Y:S01]  /*4550*/  I2FP.F32.U32 R35, R35 ;  /* 0x0000002300237245 */ /* 0x000fe20000201000 */
[----:B------:R-:W-:Y:S02]  /*4560*/  IMAD.MOV.U32 R45, RZ, RZ, 0x2 ;  /* 0x00000002ff2d7424 */ /* 0x000fe400078e00ff */
[----:B------:R-:W-:Y:S02]  /*4570*/  IMAD.MOV.U32 R36, RZ, RZ, R126 ;  /* 0x000000ffff247224 */ /* 0x000fe400078e007e */
[----:B------:R-:W-:Y:S01]  /*4580*/  FFMA.FTZ R34, R35, R128, 1.1641532182693481445e-10 ;  /* 0x2f00000023227423 */ /* 0x000fe20000010080 */
[----:B------:R-:W-:-:S04]  /*4590*/  SHF.L.U32 R35, R28, 0x10, RZ ;  /* 0x000000101c237819 */ /* 0x000fc800000006ff */
[----:B------:R-:W-:Y:S01]  /*45a0*/  FSETP.LE.FTZ.AND P3, PT, R34, R129, PT ;  /* 0x000000812200720b */ /* 0x000fe20003f73000 */
[----:B------:R-:W-:-:S03]  /*45b0*/  FMUL.FTZ R28, R35, R130 ;  /* 0x00000082231c7220 */ /* 0x000fc60000410000 */
        /* <DEDUP_REMOVED lines=10> */
.L_x_8523:
        /* <DEDUP_REMOVED lines=13> */
.L_x_8525:
[----:B------:R-:W-:Y:S05]  /*4730*/  BSYNC.RECONVERGENT B2 ;  /* 0x0000000000027941 */ /* 0x000fea0003800200 */
.L_x_8524:
        /* <DEDUP_REMOVED lines=43> */
.L_x_8522:
[----:B------:R-:W-:Y:S05]  /*49f0*/  BSYNC.RECONVERGENT B1 ;  /* 0x0000000000017941 */ /* 0x000fea0003800200 */
.L_x_8521:
        /* <DEDUP_REMOVED lines=23> */
.L_x_8528:
        /* <DEDUP_REMOVED lines=13> */
.L_x_8530:
[----:B------:R-:W-:Y:S05]  /*4c40*/  BSYNC.RECONVERGENT B2 ;  /* 0x0000000000027941 */ /* 0x000fea0003800200 */
.L_x_8529:
        /* <DEDUP_REMOVED lines=43> */
.L_x_8527:
[----:B------:R-:W-:Y:S05]  /*4f00*/  BSYNC.RECONVERGENT B1 ;  /* 0x0000000000017941 */ /* 0x000fea0003800200 */
.L_x_8526:
[----:B------:R-:W-:Y:S01]  /*4f10*/  ISETP.NE.AND P0, PT, R34, 0x1, PT ;  /* 0x000000012200780c */ /* 0x000fe20003f05270 */
[----:B------:R-:W-:Y:S01]  /*4f20*/  BSSY.RECONVERGENT B1, `(.L_x_8531) ;  /* 0x000004c000017945 */ /* 0x000fe20003800200 */
[----:B------:R-:W-:Y:S01]  /*4f30*/  I2FP.F32.U32 R35, R28 ;  /* 0x0000001c00237245 */ /* 0x000fe20000201000 */
[----:B------:R-:W-:Y:S01]  /*4f40*/  IMAD.MOV.U32 R36, RZ, RZ, 0x2 ;  /* 0x00000002ff247424 */ /* 0x000fe200078e00ff */
[----:B------:R-:W-:-:S03]  /*4f50*/  PRMT R45, R29, 0x7632, R45 ;  /* 0x000076321d2d7816 */ /* 0x000fc6000000002d */
[----:B------:R-:W-:Y:S01]  /*4f60*/  FFMA.FTZ R28, R35, R128, 1.1641532182693481445e-10 ;  /* 0x2f000000231c7423 */ /* 0x000fe20000010080 */
[----:B------:R-:W-:Y:S01]  /*4f70*/  SHF.L.U32 R35, R29, 0x10, RZ ;  /* 0x000000101d237819 */ /* 0x000fe200000006ff */
[----:B------:R-:W-:-:S03]  /*4f80*/  IMAD.MOV.U32 R29, RZ, RZ, R126 ;  /* 0x000000ffff1d7224 */ /* 0x000fc600078e007e */
        /* <DEDUP_REMOVED lines=12> */
.L_x_8533:
        /* <DEDUP_REMOVED lines=13> */
.L_x_8535:
[----:B------:R-:W-:Y:S05]  /*5120*/  BSYNC.RECONVERGENT B2 ;  /* 0x0000000000027941 */ /* 0x000fea0003800200 */
.L_x_8534:
        /* <DEDUP_REMOVED lines=43> */
.L_x_8532:
[----:B------:R-:W-:Y:S05]  /*53e0*/  BSYNC.RECONVERGENT B1 ;  /* 0x0000000000017941 */ /* 0x000fea0003800200 */
.L_x_8531:
[----:B------:R-:W-:Y:S01]  /*53f0*/  I2FP.F32.U32 R29, R29 ;  /* 0x0000001d001d7245 */ /* 0x000fe20000201000 */
[----:B------:R-:W-:Y:S01]  /*5400*/  BSSY.RECONVERGENT B1, `(.L_x_8536) ;  /* 0x000004f000017945 */ /* 0x000fe20003800200 */
[----:B------:R-:W-:Y:S01]  /*5410*/  SHF.L.U32 R35, R65, 0x10, RZ ;  /* 0x0000001041237819 */ /* 0x000fe200000006ff */
[----:B------:R-:W-:Y:S01]  /*5420*/  IMAD.MOV.U32 R34, RZ, RZ, 0x2 ;  /* 0x00000002ff227424 */ /* 0x000fe200078e00ff */
        /* <DEDUP_REMOVED lines=19> */
.L_x_8538:
        /* <DEDUP_REMOVED lines=13> */
.L_x_8540:
[----:B------:R-:W-:Y:S05]  /*5630*/  BSYNC.RECONVERGENT B2 ;  /* 0x0000000000027941 */ /* 0x000fea0003800200 */
.L_x_8539:
        /* <DEDUP_REMOVED lines=43> */
.L_x_8537:
[----:B------:R-:W-:Y:S05]  /*58f0*/  BSYNC.RECONVERGENT B1 ;  /* 0x0000000000017941 */ /* 0x000fea0003800200 */
.L_x_8536:
        /* <DEDUP_REMOVED lines=18> */
.L_x_8543:
        /* <DEDUP_REMOVED lines=13> */
.L_x_8545:
[----:B------:R-:W-:Y:S05]  /*5af0*/  BSYNC.RECONVERGENT B2 ;  /* 0x0000000000027941 */ /* 0x000fea0003800200 */
.L_x_8544:
        /* <DEDUP_REMOVED lines=43> */
.L_x_8542:
[----:B------:R-:W-:Y:S05]  /*5db0*/  BSYNC.RECONVERGENT B1 ;  /* 0x0000000000017941 */ /* 0x000fea0003800200 */
.L_x_8541:
        /* <DEDUP_REMOVED lines=8> */
[----:B------:R-:W-:-:S02]  /*5e40*/  FSETP.GTU.FTZ.AND P0, PT, R28, R129, PT ;  /* 0x000000811c00720b */ /* 0x000fc40003f1c000 */
        /* <DEDUP_REMOVED lines=14> */
.L_x_8548:
        /* <DEDUP_REMOVED lines=13> */
.L_x_8550:
[----:B------:R-:W-:Y:S05]  /*6000*/  BSYNC.RECONVERGENT B2 ;  /* 0x0000000000027941 */ /* 0x000fea0003800200 */
.L_x_8549:
        /* <DEDUP_REMOVED lines=43> */
.L_x_8547:
[----:B------:R-:W-:Y:S05]  /*62c0*/  BSYNC.RECONVERGENT B1 ;  /* 0x0000000000017941 */ /* 0x000fea0003800200 */
.L_x_8546:
        /* <DEDUP_REMOVED lines=19> */
.L_x_8553:
        /* <DEDUP_REMOVED lines=13> */
.L_x_8555:
[----:B------:R-:W-:Y:S05]  /*64d0*/  BSYNC.RECONVERGENT B2 ;  /* 0x0000000000027941 */ /* 0x000fea0003800200 */
.L_x_8554:
        /* <DEDUP_REMOVED lines=43> */
.L_x_8552:
[----:B------:R-:W-:Y:S05]  /*6790*/  BSYNC.RECONVERGENT B1 ;  /* 0x0000000000017941 */ /* 0x000fea0003800200 */
.L_x_8551:
[----:B------:R-:W-:Y:S01]  /*67a0*/  I2FP.F32.U32 R29, R29 ;  /* 0x0000001d001d7245 */ /* 0x000fe20000201000 */
[----:B------:R-:W-:Y:S01]  /*67b0*/  BSSY.RECONVERGENT B1, `(.L_x_8556) ;  /* 0x000004f000017945 */ /* 0x000fe20003800200 */
[----:B------:R-:W-:Y:S02]  /*67c0*/  SHF.L.U32 R35, R66, 0x10, RZ ;  /* 0x0000001042237819 */ /* 0x000fe400000006ff */
        /* <DEDUP_REMOVED lines=8> */
[----:B------:R-:W-:Y:S01]  /*6850*/  FADD.FTZ R52, R35, R52 ;  /* 0x0000003423347221 */ /* 0x000fe20000010000 */
[----:B------:R-:W-:-:S03]  /*6860*/  IMAD.MOV.U32 R35, RZ, RZ, 0x2 ;  /* 0x00000002ff237424 */ /* 0x000fc600078e00ff */
        /* <DEDUP_REMOVED lines=10> */
.L_x_8558:
        /* <DEDUP_REMOVED lines=13> */
.L_x_8560:
[----:B------:R-:W-:Y:S05]  /*69e0*/  BSYNC.RECONVERGENT B2 ;  /* 0x0000000000027941 */ /* 0x000fea0003800200 */
.L_x_8559:
        /* <DEDUP_REMOVED lines=43> */
.L_x_8557:
[----:B------:R-:W-:Y:S05]  /*6ca0*/  BSYNC.RECONVERGENT B1 ;  /* 0x0000000000017941 */ /* 0x000fea0003800200 */
.L_x_8556:
        /* <DEDUP_REMOVED lines=8> */
[----:B------:R-:W-:Y:S01]  /*6d30*/  FMUL.FTZ R30, R29, R130 ;  /* 0x000000821d1e7220 */ /* 0x000fe20000410000 */
        /* <DEDUP_REMOVED lines=9> */
.L_x_8563:
        /* <DEDUP_REMOVED lines=13> */
.L_x_8565:
[----:B------:R-:W-:Y:S05]  /*6ea0*/  BSYNC.RECONVERGENT B2 ;  /* 0x0000000000027941 */ /* 0x000fea0003800200 */
.L_x_8564:
        /* <DEDUP_REMOVED lines=43> */
.L_x_8562:
[----:B------:R-:W-:Y:S05]  /*7160*/  BSYNC.RECONVERGENT B1 ;  /* 0x0000000000017941 */ /* 0x000fea0003800200 */
.L_x_8561:
        /* <DEDUP_REMOVED lines=23> */
.L_x_8568:
        /* <DEDUP_REMOVED lines=13> */
.L_x_8570:
[----:B------:R-:W-:Y:S05]  /*73b0*/  BSYNC.RECONVERGENT B2 ;  /* 0x0000000000027941 */ /* 0x000fea0003800200 */
.L_x_8569:
        /* <DEDUP_REMOVED lines=43> */
.L_x_8567:
[----:B------:R-:W-:Y:S05]  /*7670*/  BSYNC.RECONVERGENT B1 ;  /* 0x0000000000017941 */ /* 0x000fea0003800200 */
.L_x_8566:
        /* <DEDUP_REMOVED lines=19> */
.L_x_8573:
        /* <DEDUP_REMOVED lines=13> */
.L_x_8575:
[----:B------:R-:W-:Y:S05]  /*7880*/  BSYNC.RECONVERGENT B2 ;  /* 0x0000000000027941 */ /* 0x000fea0003800200 */
.L_x_8574:
        /* <DEDUP_REMOVED lines=43> */
.L_x_8572:
[----:B------:R-:W-:Y:S05]  /*7b40*/  BSYNC.RECONVERGENT B1 ;  /* 0x0000000000017941 */ /* 0x000fea0003800200 */
.L_x_8571:
        /* <DEDUP_REMOVED lines=23> */
.L_x_8578:
        /* <DEDUP_REMOVED lines=13> */
.L_x_8580:
[----:B------:R-:W-:Y:S05]  /*7d90*/  BSYNC.RECONVERGENT B2 ;  /* 0x0000000000027941 */ /* 0x000fea0003800200 */
.L_x_8579:
        /* <DEDUP_REMOVED lines=43> */
.L_x_8577:
[----:B------:R-:W-:Y:S05]  /*8050*/  BSYNC.RECONVERGENT B1 ;  /* 0x0000000000017941 */ /* 0x000fea0003800200 */
.L_x_8576:
        /* <DEDUP_REMOVED lines=18> */
.L_x_8583:
        /* <DEDUP_REMOVED lines=15> */
.L_x_8585:
[----:B------:R-:W-:Y:S05]  /*8270*/  BSYNC.RECONVERGENT B2 ;  /* 0x0000000000027941 */ /* 0x000fea0003800200 */
.L_x_8584:
        /* <DEDUP_REMOVED lines=43> */
.L_x_8582:
[----:B------:R-:W-:Y:S05]  /*8530*/  BSYNC.RECONVERGENT B1 ;  /* 0x0000000000017941 */ /* 0x000fea0003800200 */
.L_x_8581:
        /* <DEDUP_REMOVED lines=9> */
[----:B------:R-:W-:-:S07]  /*85d0*/  @P1 FADD.FTZ R55, R59, R55 ;  /* 0x000000373b371221 */ /* 0x000fce0000010000 */
.L_x_8505:
        /* <DEDUP_REMOVED lines=51> */
.L_x_8586:
[----:B------:R1:W5:Y:S04]  /*8910*/  @P0 LDG.E.128 R64, desc[UR8][R34.64] ;  /* 0x0000000822400981 */ /* 0x000368000c1e1d00 */
[----:B------:R1:W5:Y:S04]  /*8920*/  @P1 LDG.E.128 R60, desc[UR8][R32.64] ;  /* 0x00000008203c1981 */ /* 0x000368000c1e1d00 */
[----:B------:R1:W5:Y:S04]  /*8930*/  @P1 LDG.E.128 R56, desc[UR8][R32.64+0x10] ;  /* 0x0000100820381981 */ /* 0x000368000c1e1d00 */
[----:B0-----:R-:W5:Y:S01]  /*8940*/  LDG.E.128 R28, desc[UR8][R30.64] ;  /* 0x000000081e1c7981 */ /* 0x001f62000c1e1d00 */
[----:B------:R-:W-:Y:S05]  /*8950*/  @!P0 BRA `(.L_x_8587) ;  /* 0x0000004c00e48947 */ /* 0x000fea0003800000 */
[----:B------:R-:W-:Y:S01]  /*8960*/  ISETP.NE.AND P2, PT, R46, 0x1, PT ;  /* 0x000000012e00780c */ /* 0x000fe20003f45270 */
[----:B------:R-:W-:Y:S01]  /*8970*/  BSSY.RECONVERGENT B1, `(.L_x_8588) ;  /* 0x000004b000017945 */ /* 0x000fe20003800200 */
[----:B-1----:R-:W-:Y:S01]  /*8980*/  HFMA2 R35, -RZ, RZ, 0, 1.1920928955078125e-07 ;  /* 0x00000002ff237431 */ /* 0x002fe200000001ff */
        /* <DEDUP_REMOVED lines=17> */
.L_x_8590:
        /* <DEDUP_REMOVED lines=13> */
.L_x_8592:
[----:B------:R-:W-:Y:S05]  /*8b70*/  BSYNC.RECONVERGENT B2 ;  /* 0x0000000000027941 */ /* 0x000fea0003800200 */
.L_x_8591:
        /* <DEDUP_REMOVED lines=42> */
.L_x_8589:
[----:B------:R-:W-:Y:S05]  /*8e20*/  BSYNC.RECONVERGENT B1 ;  /* 0x0000000000017941 */ /* 0x000fea0003800200 */
.L_x_8588:
[----:B------:R-:W-:Y:S01]  /*8e30*/  ISETP.NE.AND P2, PT, R35, 0x1, PT ;  /* 0x000000012300780c */ /* 0x000fe20003f45270 */
[----:B------:R-:W-:Y:S01]  /*8e40*/  BSSY.RECONVERGENT B1, `(.L_x_8593) ;  /* 0x000004c000017945 */ /* 0x000fe20003800200 */
[----:B------:R-:W-:Y:S01]  /*8e50*/  I2FP.F32.U32 R33, R32 ;  /* 0x0000002000217245 */ /* 0x000fe20000201000 */
[----:B------:R-:W-:Y:S01]  /*8e60*/  IMAD.MOV.U32 R40, RZ, RZ, 0x2 ;  /* 0x00000002ff287424 */ /* 0x000fe200078e00ff */
[----:B------:R-:W-:-:S03]  /*8e70*/  MOV R34, R126 ;  /* 0x0000007e00227202 */ /* 0x000fc60000000f00 */
[----:B------:R-:W-:Y:S01]  /*8e80*/  FFMA.FTZ R32, R33, R128, 1.1641532182693481445e-10 ;  /* 0x2f00000021207423 */ /* 0x000fe20000010080 */
[C---:B------:R-:W-:Y:S01]  /*8e90*/  IMAD.U32 R33, R28.reuse, 0x10000, RZ ;  /* 0x000100001c217824 */ /* 0x040fe200078e00ff */
[----:B------:R-:W-:-:S03]  /*8ea0*/  PRMT R28, R28, 0x7632, R28 ;  /* 0x000076321c1c7816 */ /* 0x000fc6000000001c */
[----:B------:R-:W-:Y:S01]  /*8eb0*/  FSETP.LE.FTZ.AND P4, PT, R32, R129, PT ;  /* 0x000000812000720b */ /* 0x000fe20003f93000 */
[----:B------:R-:W-:-:S03]  /*8ec0*/  FMUL.FTZ R38, R33, R130 ;  /* 0x0000008221267220 */ /* 0x000fc60000410000 */
        /* <DEDUP_REMOVED lines=10> */
.L_x_8595:
        /* <DEDUP_REMOVED lines=13> */
.L_x_8597:
[----:B------:R-:W-:Y:S05]  /*9040*/  BSYNC.RECONVERGENT B2 ;  /* 0x0000000000027941 */ /* 0x000fea0003800200 */
.L_x_8596:
        /* <DEDUP_REMOVED lines=43> */
.L_x_8594:
[----:B------:R-:W-:Y:S05]  /*9300*/  BSYNC.RECONVERGENT B1 ;  /* 0x0000000000017941 */ /* 0x000fea0003800200 */
.L_x_8593:
        /* <DEDUP_REMOVED lines=9> */
[----:B------:R-:W-:Y:S01]  /*93a0*/  IMAD.MOV.U32 R35, RZ, RZ, 0x2 ;  /* 0x00000002ff237424 */ /* 0x000fe200078e00ff */
        /* <DEDUP_REMOVED lines=13> */
.L_x_8600:
        /* <DEDUP_REMOVED lines=13> */
.L_x_8602:
[----:B------:R-:W-:Y:S05]  /*9550*/  BSYNC.RECONVERGENT B2 ;  /* 0x0000000000027941 */ /* 0x000fea0003800200 */
.L_x_8601:
        /* <DEDUP_REMOVED lines=43> */
.L_x_8599:
[----:B------:R-:W-:Y:S05]  /*9810*/  BSYNC.RECONVERGENT B1 ;  /* 0x0000000000017941 */ /* 0x000fea0003800200 */
.L_x_8598:
[----:B------:R-:W-:Y:S01]  /*9820*/  ISETP.NE.AND P2, PT, R35, 0x1, PT ;  /* 0x000000012300780c */ /* 0x000fe20003f45270 */
[----:B------:R-:W-:Y:S01]  /*9830*/  BSSY.RECONVERGENT B1, `(.L_x_8603) ;  /* 0x000004b000017945 */ /* 0x000fe20003800200 */
[----:B------:R-:W-:Y:S01]  /*9840*/  I2FP.F32.U32 R33, R33 ;  /* 0x0000002100217245 */ /* 0x000fe20000201000 */
[----:B------:R-:W-:Y:S01]  /*9850*/  IMAD.MOV.U32 R40, RZ, RZ, 0x2 ;  /* 0x00000002ff287424 */ /* 0x000fe200078e00ff */
[----:B------:R-:W-:-:S03]  /*9860*/  MOV R34, R126 ;  /* 0x0000007e00227202 */ /* 0x000fc60000000f00 */
[----:B------:R-:W-:Y:S01]  /*9870*/  FFMA.FTZ R32, R33, R128, 1.1641532182693481445e-10 ;  /* 0x2f00000021207423 */ /* 0x000fe20000010080 */
[----:B------:R-:W-:-:S04]  /*9880*/  IMAD.U32 R33, R28, 0x10000, RZ ;  /* 0x000100001c217824 */ /* 0x000fc800078e00ff */
        /* <DEDUP_REMOVED lines=12> */
.L_x_8605:
        /* <DEDUP_REMOVED lines=13> */
.L_x_8607:
[----:B------:R-:W-:Y:S05]  /*9a20*/  BSYNC.RECONVERGENT B2 ;  /* 0x0000000000027941 */ /* 0x000fea0003800200 */
.L_x_8606:
        /* <DEDUP_REMOVED lines=43> */
.L_x_8604:
[----:B------:R-:W-:Y:S05]  /*9ce0*/  BSYNC.RECONVERGENT B1 ;  /* 0x0000000000017941 */ /* 0x000fea0003800200 */
.L_x_8603:
        /* <DEDUP_REMOVED lines=8> */
[----:B------:R-:W-:-:S03]  /*9d70*/  IMAD.MOV.U32 R32, RZ, RZ, 0x2 ;  /* 0x00000002ff207424 */ /* 0x000fc600078e00ff */
        /* <DEDUP_REMOVED lines=14> */
.L_x_8610:
        /* <DEDUP_REMOVED lines=13> */
.L_x_8612:
[----:B------:R-:W-:Y:S05]  /*9f30*/  BSYNC.RECONVERGENT B2 ;  /* 0x0000000000027941 */ /* 0x000fea0003800200 */
.L_x_8611:
        /* <DEDUP_REMOVED lines=43> */
.L_x_8609:
[----:B------:R-:W-:Y:S05]  /*a1f0*/  BSYNC.RECONVERGENT B1 ;  /* 0x0000000000017941 */ /* 0x000fea0003800200 */
.L_x_8608:
[----:B------:R-:W-:Y:S01]  /*a200*/  ISETP.NE.AND P2, PT, R32, 0x1, PT ;  /* 0x000000012000780c */ /* 0x000fe20003f45270 */
[----:B------:R-:W-:Y:S01]  /*a210*/  BSSY.RECONVERGENT B1, `(.L_x_8613) ;  /* 0x000004c000017945 */ /* 0x000fe20003800200 */
[----:B------:R-:W-:Y:S01]  /*a220*/  I2FP.F32.U32 R33, R28 ;  /* 0x0000001c00217245 */ /* 0x000fe20000201000 */
[----:B------:R-:W-:Y:S01]  /*a230*/  IMAD.MOV.U32 R34, RZ, RZ, 0x2 ;  /* 0x00000002ff227424 */ /* 0x000fe200078e00ff */
[----:B------:R-:W-:-:S03]  /*a240*/  PRMT R43, R29, 0x7632, R43 ;  /* 0x000076321d2b7816 */ /* 0x000fc6000000002b */
[----:B------:R-:W-:Y:S01]  /*a250*/  FFMA.FTZ R28, R33, R128, 1.1641532182693481445e-10 ;  /* 0x2f000000211c7423 */ /* 0x000fe20000010080 */
[----:B------:R-:W-:Y:S01]  /*a260*/  IMAD.U32 R33, R29, 0x10000, RZ ;  /* 0x000100001d217824 */ /* 0x000fe200078e00ff */
[----:B------:R-:W-:-:S03]  /*a270*/  MOV R29, R126 ;  /* 0x0000007e001d7202 */ /* 0x000fc60000000f00 */
        /* <DEDUP_REMOVED lines=12> */
.L_x_8615:
        /* <DEDUP_REMOVED lines=13> */
.L_x_8617:
[----:B------:R-:W-:Y:S05]  /*a410*/  BSYNC.RECONVERGENT B2 ;  /* 0x0000000000027941 */ /* 0x000fea0003800200 */
.L_x_8616:
        /* <DEDUP_REMOVED lines=43> */
.L_x_8614:
[----:B------:R-:W-:Y:S05]  /*a6d0*/  BSYNC.RECONVERGENT B1 ;  /* 0x0000000000017941 */ /* 0x000fea0003800200 */
.L_x_8613:
[----:B------:R-:W-:Y:S01]  /*a6e0*/  I2FP.F32.U32 R29, R29 ;  /* 0x0000001d001d7245 */ /* 0x000fe20000201000 */
[----:B------:R-:W-:Y:S01]  /*a6f0*/  IMAD.U32 R33, R65, 0x10000, RZ ;  /* 0x0001000041217824 */ /* 0x000fe200078e00ff */
[----:B------:R-:W-:Y:S01]  /*a700*/  ISETP.NE.AND P3, PT, R34, 0x1, PT ;  /* 0x000000012200780c */ /* 0x000fe20003f65270 */
[----:B------:R-:W-:Y:S01]  /*a710*/  BSSY.RECONVERGENT B1, `(.L_x_8618) ;  /* 0x000004d000017945 */ /* 0x000fe20003800200 */
[----:B------:R-:W-:Y:S02]  /*a720*/  IMAD.MOV.U32 R32, RZ, RZ, 0x2 ;  /* 0x00000002ff207424 */ /* 0x000fe400078e00ff */
[----:B------:R-:W-:Y:S01]  /*a730*/  FFMA.FTZ R28, R29, R128, 1.1641532182693481445e-10 ;  /* 0x2f0000001d1c7423 */ /* 0x000fe20000010080 */
[----:B------:R-:W-:Y:S01]  /*a740*/  FMUL.FTZ R33, R33, R130 ;  /* 0x0000008221217220 */ /* 0x000fe20000410000 */
[----:B------:R-:W-:-:S03]  /*a750*/  FSEL R29, R46, RZ, P4 ;  /* 0x000000ff2e1d7208 */ /* 0x000fc60002000000 */
[----:B------:R-:W-:-:S04]  /*a760*/  FSETP.GTU.FTZ.AND P2, PT, R28, R129, PT ;  /* 0x000000811c00720b */ /* 0x000fc80003f5c000 */
        /* <DEDUP_REMOVED lines=14> */
.L_x_8620:
        /* <DEDUP_REMOVED lines=13> */
.L_x_8622:
[----:B------:R-:W-:Y:S05]  /*a920*/  BSYNC.RECONVERGENT B2 ;  /* 0x0000000000027941 */ /* 0x000fea0003800200 */
.L_x_8621:
        /* <DEDUP_REMOVED lines=43> */
.L_x_8619:
[----:B------:R-:W-:Y:S05]  /*abe0*/  BSYNC.RECONVERGENT B1 ;  /* 0x0000000000017941 */ /* 0x000fea0003800200 */
.L_x_8618:
[----:B------:R-:W-:Y:S01]  /*abf0*/  ISETP.NE.AND P2, PT, R32, 0x1, PT ;  /* 0x000000012000780c */ /* 0x000fe20003f45270 */
[----:B------:R-:W-:Y:S01]  /*ac00*/  IMAD.U32 R43, R43, 0x10000, RZ ;  /* 0x000100002b2b7824 */ /* 0x000fe200078e00ff */
[----:B------:R-:W-:Y:S01]  /*ac10*/  I2FP.F32.U32 R29, R29 ;  /* 0x0000001d001d7245 */ /* 0x000fe20000201000 */
[----:B------:R-:W-:Y:S01]  /*ac20*/  BSSY.RECONVERGENT B1, `(.L_x_8623) ;  /* 0x0000049000017945 */ /* 0x000fe20003800200 */
[----:B------:R-:W-:Y:S02]  /*ac30*/  IMAD.MOV.U32 R34, RZ, RZ, 0x2 ;  /* 0x00000002ff227424 */ /* 0x000fe400078e00ff */
[----:B------:R-:W-:Y:S01]  /*ac40*/  FMUL.FTZ R43, R43, R130 ;  /* 0x000000822b2b7220 */ /* 0x000fe20000410000 */
        /* <DEDUP_REMOVED lines=13> */
.L_x_8625:
        /* <DEDUP_REMOVED lines=13> */
.L_x_8627:
[----:B------:R-:W-:Y:S05]  /*adf0*/  BSYNC.RECONVERGENT B2 ;  /* 0x0000000000027941 */ /* 0x000fea0003800200 */
.L_x_8626:
        /* <DEDUP_REMOVED lines=43> */
.L_x_8624:
[----:B------:R-:W-:Y:S05]  /*b0b0*/  BSYNC.RECONVERGENT B1 ;  /* 0x0000000000017941 */ /* 0x000fea0003800200 */
.L_x_8623:
[----:B------:R-:W-:Y:S01]  /*b0c0*/  I2FP.F32.U32 R29, R29 ;  /* 0x0000001d001d7245 */ /* 0x000fe20000201000 */
[----:B------:R-:W-:Y:S01]  /*b0d0*/  IMAD.U32 R33, R42, 0x10000, RZ ;  /* 0x000100002a217824 */ /* 0x000fe200078e00ff */
[----:B------:R-:W-:Y:S03]  /*b0e0*/  BSSY.RECONVERGENT B1, `(.L_x_8628) ;  /* 0x000004e000017945 */ /* 0x000fe60003800200 */
[----:B------:R-:W-:Y:S01]  /*b0f0*/  FFMA.FTZ R28, R29, R128, 1.1641532182693481445e-10 ;  /* 0x2f0000001d1c7423 */ /* 0x000fe20000010080 */
[----:B------:R-:W-:Y:S01]  /*b100*/  FMUL.FTZ R33, R33, R130 ;  /* 0x0000008221217220 */ /* 0x000fe20000410000 */
[----:B------:R-:W-:-:S03]  /*b110*/  MOV R29, R126 ;  /* 0x0000007e001d7202 */ /* 0x000fc60000000f00 */
[----:B------:R-:W-:Y:S02]  /*b120*/  FSETP.GTU.FTZ.AND P2, PT, R28, R129, PT ;  /* 0x000000811c00720b */ /* 0x000fe40003f5c000 */
[----:B------:R-:W-:Y:S02]  /*b130*/  FSEL R28, R43, RZ, P4 ;  /* 0x000000ff2b1c7208 */ /* 0x000fe40002000000 */
        /* <DEDUP_REMOVED lines=15> */
.L_x_8630:
        /* <DEDUP_REMOVED lines=13> */
.L_x_8632:
[----:B------:R-:W-:Y:S05]  /*b300*/  BSYNC.RECONVERGENT B2 ;  /* 0x0000000000027941 */ /* 0x000fea0003800200 */
.L_x_8631:
        /* <DEDUP_REMOVED lines=43> */
.L_x_8629:
[----:B------:R-:W-:Y:S05]  /*b5c0*/  BSYNC.RECONVERGENT B1 ;  /* 0x0000000000017941 */ /* 0x000fea0003800200 */
.L_x_8628:
        /* <DEDUP_REMOVED lines=9> */
[----:B------:R-:W-:Y:S01]  /*b660*/  FMUL.FTZ R42, R29, R130 ;  /* 0x000000821d2a7220 */ /* 0x000fe20000410000 */
[----:B------:R-:W-:Y:S11]  /*b670*/  @!P3 BRA `(.L_x_8634) ;  /* 0x000000040004b947 */ /* 0x000ff60003800000 */
        /* <DEDUP_REMOVED lines=8> */
.L_x_8635:
        /* <DEDUP_REMOVED lines=13> */
.L_x_8637:
[----:B------:R-:W-:Y:S05]  /*b7d0*/  BSYNC.RECONVERGENT B2 ;  /* 0x0000000000027941 */ /* 0x000fea0003800200 */
.L_x_8636:
        /* <DEDUP_REMOVED lines=43> */
.L_x_8634:
[----:B------:R-:W-:Y:S05]  /*ba90*/  BSYNC.RECONVERGENT B1 ;  /* 0x0000000000017941 */ /* 0x000fea0003800200 */
.L_x_8633:
        /* <DEDUP_REMOVED lines=23> */
.L_x_8640:
        /* <DEDUP_REMOVED lines=13> */
.L_x_8642:
[----:B------:R-:W-:Y:S05]  /*bce0*/  BSYNC.RECONVERGENT B2 ;  /* 0x0000000000027941 */ /* 0x000fea0003800200 */
.L_x_8641:
        /* <DEDUP_REMOVED lines=43> */
.L_x_8639:
[----:B------:R-:W-:Y:S05]  /*bfa0*/  BSYNC.RECONVERGENT B1 ;  /* 0x0000000000017941 */ /* 0x000fea0003800200 */
.L_x_8638:
        /* <DEDUP_REMOVED lines=18> */
.L_x_8645:
        /* <DEDUP_REMOVED lines=13> */
.L_x_8647:
[----:B------:R-:W-:Y:S05]  /*c1a0*/  BSYNC.RECONVERGENT B2 ;  /* 0x0000000000027941 */ /* 0x000fea0003800200 */
.L_x_8646:
        /* <DEDUP_REMOVED lines=43> */
.L_x_8644:
[----:B------:R-:W-:Y:S05]  /*c460*/  BSYNC.RECONVERGENT B1 ;  /* 0x0000000000017941 */ /* 0x000fea0003800200 */
.L_x_8643:
[----:B------:R-:W-:Y:S01]  /*c470*/  I2FP.F32.U32 R29, R29 ;  /* 0x0000001d001d7245 */ /* 0x000fe20000201000 */
[----:B------:R-:W-:Y:S01]  /*c480*/  IMAD.U32 R37, R37, 0x10000, RZ ;  /* 0x0001000025257824 */ /* 0x000fe200078e00ff */
[----:B------:R-:W-:Y:S01]  /*c490*/  FSEL R30, R30, RZ, P3 ;  /* 0x000000ff1e1e7208 */ /* 0x000fe20001800000 */
[----:B------:R-:W-:Y:S02]  /*c4a0*/  BSSY.RECONVERGENT B1, `(.L_x_8648) ;  /* 0x000004d000017945 */ /* 0x000fe40003800200 */
[----:B------:R-:W-:Y:S01]  /*c4b0*/  FFMA.FTZ R28, R29, R128, 1.1641532182693481445e-10 ;  /* 0x2f0000001d1c7423 */ /* 0x000fe20000010080 */
[----:B------:R-:W-:Y:S01]  /*c4c0*/  FMUL.FTZ R37, R37, R130 ;  /* 0x0000008225257220 */ /* 0x000fe20000410000 */
[----:B------:R-:W-:-:S03]  /*c4d0*/  MOV R29, R126 ;  /* 0x0000007e001d7202 */ /* 0x000fc60000000f00 */
        /* <DEDUP_REMOVED lines=16> */
.L_x_8650:
        /* <DEDUP_REMOVED lines=13> */
.L_x_8652:
[----:B------:R-:W-:Y:S05]  /*c6b0*/  BSYNC.RECONVERGENT B2 ;  /* 0x0000000000027941 */ /* 0x000fea0003800200 */
.L_x_8651:
        /* <DEDUP_REMOVED lines=43> */
.L_x_8649:
[----:B------:R-:W-:Y:S05]  /*c970*/  BSYNC.RECONVERGENT B1 ;  /* 0x0000000000017941 */ /* 0x000fea0003800200 */
.L_x_8648:
[----:B------:R-:W-:Y:S01]  /*c980*/  ISETP.NE.AND P5, PT, R30, 0x1, PT ;  /* 0x000000011e00780c */ /* 0x000fe20003fa5270 */
[C---:B------:R-:W-:Y:S01]  /*c990*/  IMAD.U32 R33, R31.reuse, 0x10000, RZ ;  /* 0x000100001f217824 */ /* 0x040fe200078e00ff */
[----:B------:R-:W-:Y:S01]  /*c9a0*/  I2FP.F32.U32 R29, R29 ;  /* 0x0000001d001d7245 */ /* 0x000fe20000201000 */
[----:B------:R-:W-:Y:S01]  /*c9b0*/  BSSY.RECONVERGENT B1, `(.L_x_8653) ;  /* 0x0000049000017945 */ /* 0x000fe20003800200 */
[----:B------:R-:W-:Y:S01]  /*c9c0*/  PRMT R37, R31, 0x7632, R37 ;  /* 0x000076321f257816 */ /* 0x000fe20000000025 */
        /* <DEDUP_REMOVED lines=14> */
.L_x_8655:
        /* <DEDUP_REMOVED lines=13> */
.L_x_8657:
[----:B------:R-:W-:Y:S05]  /*cb80*/  BSYNC.RECONVERGENT B2 ;  /* 0x0000000000027941 */ /* 0x000fea0003800200 */
.L_x_8656:
        /* <DEDUP_REMOVED lines=43> */
.L_x_8654:
[----:B------:R-:W-:Y:S05]  /*ce40*/  BSYNC.RECONVERGENT B1 ;  /* 0x0000000000017941 */ /* 0x000fea0003800200 */
.L_x_8653:
        /* <DEDUP_REMOVED lines=23> */
.L_x_8660:
        /* <DEDUP_REMOVED lines=13> */
.L_x_8662:
[----:B------:R-:W-:Y:S05]  /*d090*/  BSYNC.RECONVERGENT B2 ;  /* 0x0000000000027941 */ /* 0x000fea0003800200 */
.L_x_8661:
        /* <DEDUP_REMOVED lines=43> */
.L_x_8659:
[----:B------:R-:W-:Y:S05]  /*d350*/  BSYNC.RECONVERGENT B1 ;  /* 0x0000000000017941 */ /* 0x000fea0003800200 */
.L_x_8658:
        /* <DEDUP_REMOVED lines=18> */
.L_x_8665:
        /* <DEDUP_REMOVED lines=15> */
.L_x_8667:
[----:B------:R-:W-:Y:S05]  /*d570*/  BSYNC.RECONVERGENT B2 ;  /* 0x0000000000027941 */ /* 0x000fea0003800200 */
.L_x_8666:
        /* <DEDUP_REMOVED lines=43> */
.L_x_8664:
[----:B------:R-:W-:Y:S05]  /*d830*/  BSYNC.RECONVERGENT B1 ;  /* 0x0000000000017941 */ /* 0x000fea0003800200 */
.L_x_8663:
        /* <DEDUP_REMOVED lines=11> */
.L_x_8587:
        /* <DEDUP_REMOVED lines=16> */
.L_x_8671:
        /* <DEDUP_REMOVED lines=13> */
.L_x_8673:
[----:B------:R-:W-:Y:S05]  /*dac0*/  BSYNC.RECONVERGENT B2 ;  /* 0x0000000000027941 */ /* 0x000fea0003800200 */
.L_x_8672:
        /* <DEDUP_REMOVED lines=42> */
.L_x_8670:
[----:B------:R-:W-:Y:S05]  /*dd70*/  BSYNC.RECONVERGENT B1 ;  /* 0x0000000000017941 */ /* 0x000fea0003800200 */
.L_x_8669:
[----:B------:R-:W-:Y:S01]  /*dd80*/  ISETP.NE.AND P2, PT, R34, 0x1, PT ;  /* 0x000000012200780c */ /* 0x000fe20003f45270 */
[----:B------:R-:W-:Y:S01]  /*dd90*/  BSSY.RECONVERGENT B1, `(.L_x_8674) ;  /* 0x000004b000017945 */ /* 0x000fe20003800200 */
[----:B------:R-:W-:Y:S02]  /*dda0*/  I2FP.F32.U32 R33, R32 ;  /* 0x0000002000217245 */ /* 0x000fe40000201000 */
[C---:B-----5:R-:W-:Y:S02]  /*ddb0*/  SHF.L.U32 R41, R28.reuse, 0x10, RZ ;  /* 0x000000101c297819 */ /* 0x060fe400000006ff */
[----:B------:R-:W-:Y:S01]  /*ddc0*/  PRMT R45, R28, 0x7632, R45 ;  /* 0x000076321c2d7816 */ /* 0x000fe2000000002d */
[----:B------:R-:W-:Y:S01]  /*ddd0*/  FFMA.FTZ R32, R33, R128, 1.1641532182693481445e-10 ;  /* 0x2f00000021207423 */ /* 0x000fe20000010080 */
[----:B------:R-:W-:-:S04]  /*dde0*/  IMAD.MOV.U32 R28, RZ, RZ, R126 ;  /* 0x000000ffff1c7224 */ /* 0x000fc800078e007e */
[----:B------:R-:W-:Y:S01]  /*ddf0*/  FSETP.LE.FTZ.AND P3, PT, R32, R129, PT ;  /* 0x000000812000720b */ /* 0x000fe20003f73000 */
[----:B------:R-:W-:-:S03]  /*de00*/  IMAD.MOV.U32 R32, RZ, RZ, 0x2 ;  /* 0x00000002ff207424 */ /* 0x000fc600078e00ff */
        /* <DEDUP_REMOVED lines=10> */
.L_x_8676:
        /* <DEDUP_REMOVED lines=13> */
.L_x_8678:
[----:B------:R-:W-:Y:S05]  /*df80*/  BSYNC.RECONVERGENT B2 ;  /* 0x0000000000027941 */ /* 0x000fea0003800200 */
.L_x_8677:
        /* <DEDUP_REMOVED lines=43> */
.L_x_8675:
[----:B------:R-:W-:Y:S05]  /*e240*/  BSYNC.RECONVERGENT B1 ;  /* 0x0000000000017941 */ /* 0x000fea0003800200 */
.L_x_8674:
[----:B------:R-:W-:Y:S01]  /*e250*/  ISETP.NE.AND P2, PT, R32, 0x1, PT ;  /* 0x000000012000780c */ /* 0x000fe20003f45270 */
[----:B------:R-:W-:Y:S01]  /*e260*/  BSSY.RECONVERGENT B1, `(.L_x_8679) ;  /* 0x000004a000017945 */ /* 0x000fe20003800200 */
[----:B------:R-:W-:Y:S01]  /*e270*/  I2FP.F32.U32 R33, R28 ;  /* 0x0000001c00217245 */ /* 0x000fe20000201000 */
[----:B------:R-:W-:Y:S01]  /*e280*/  IMAD.MOV.U32 R34, RZ, RZ, 0x2 ;  /* 0x00000002ff227424 */ /* 0x000fe200078e00ff */
[----:B------:R-:W-:-:S03]  /*e290*/  SHF.L.U32 R45, R45, 0x10, RZ ;  /* 0x000000102d2d7819 */ /* 0x000fc600000006ff */
        /* <DEDUP_REMOVED lines=13> */
.L_x_8681:
        /* <DEDUP_REMOVED lines=13> */
.L_x_8683:
[----:B------:R-:W-:Y:S05]  /*e440*/  BSYNC.RECONVERGENT B2 ;  /* 0x0000000000027941 */ /* 0x000fea0003800200 */
.L_x_8682:
        /* <DEDUP_REMOVED lines=43> */
.L_x_8680:
[----:B------:R-:W-:Y:S05]  /*e700*/  BSYNC.RECONVERGENT B1 ;  /* 0x0000000000017941 */ /* 0x000fea0003800200 */
.L_x_8679:
        /* <DEDUP_REMOVED lines=19> */
.L_x_8686:
        /* <DEDUP_REMOVED lines=13> */
.L_x_8688:
[----:B------:R-:W-:Y:S05]  /*e910*/  BSYNC.RECONVERGENT B2 ;  /* 0x0000000000027941 */ /* 0x000fea0003800200 */
.L_x_8687:
        /* <DEDUP_REMOVED lines=43> */
.L_x_8685:
[----:B------:R-:W-:Y:S05]  /*ebd0*/  BSYNC.RECONVERGENT B1 ;  /* 0x0000000000017941 */ /* 0x000fea0003800200 */
.L_x_8684:
[----:B------:R-:W-:Y:S01]  /*ebe0*/  ISETP.NE.AND P2, PT, R32, 0x1, PT ;  /* 0x000000012000780c */ /* 0x000fe20003f45270 */
[----:B------:R-:W-:Y:S01]  /*ebf0*/  BSSY.RECONVERGENT B1, `(.L_x_8689) ;  /* 0x000004a000017945 */ /* 0x000fe20003800200 */
[----:B------:R-:W-:Y:S01]  /*ec00*/  I2FP.F32.U32 R29, R29 ;  /* 0x0000001d001d7245 */ /* 0x000fe20000201000 */
[----:B------:R-:W-:Y:S01]  /*ec10*/  IMAD.MOV.U32 R33, RZ, RZ, 0x2 ;  /* 0x00000002ff217424 */ /* 0x000fe200078e00ff */
[----:B------:R-:W-:-:S03]  /*ec20*/  SHF.L.U32 R47, R47, 0x10, RZ ;  /* 0x000000102f2f7819 */ /* 0x000fc600000006ff */
        /* <DEDUP_REMOVED lines=13> */
.L_x_8691:
        /* <DEDUP_REMOVED lines=13> */
.L_x_8693:
[----:B------:R-:W-:Y:S05]  /*edd0*/  BSYNC.RECONVERGENT B2 ;  /* 0x0000000000027941 */ /* 0x000fea0003800200 */
.L_x_8692:
        /* <DEDUP_REMOVED lines=43> */
.L_x_8690:
[----:B------:R-:W-:Y:S05]  /*f090*/  BSYNC.RECONVERGENT B1 ;  /* 0x0000000000017941 */ /* 0x000fea0003800200 */
.L_x_8689:
[----:B------:R-:W-:Y:S01]  /*f0a0*/  ISETP.NE.AND P3, PT, R33, 0x1, PT ;  /* 0x000000012100780c */ /* 0x000fe20003f65270 */
[----:B------:R-:W-:Y:S01]  /*f0b0*/  BSSY.RECONVERGENT B1, `(.L_x_8694) ;  /* 0x000004a000017945 */ /* 0x000fe20003800200 */
[----:B------:R-:W-:Y:S02]  /*f0c0*/  I2FP.F32.U32 R29, R29 ;  /* 0x0000001d001d7245 */ /* 0x000fe40000201000 */
[C---:B------:R-:W-:Y:S02]  /*f0d0*/  SHF.L.U32 R133, R30.reuse, 0x10, RZ ;  /* 0x000000101e857819 */ /* 0x040fe400000006ff */
[----:B------:R-:W-:Y:S01]  /*f0e0*/  PRMT R135, R30, 0x7632, R135 ;  /* 0x000076321e877816 */ /* 0x000fe20000000087 */
[----:B------:R-:W-:Y:S01]  /*f0f0*/  FFMA.FTZ R28, R29, R128, 1.1641532182693481445e-10 ;  /* 0x2f0000001d1c7423 */ /* 0x000fe20000010080 */
[----:B------:R-:W-:Y:S02]  /*f100*/  IMAD.MOV.U32 R30, RZ, RZ, 0x2 ;  /* 0x00000002ff1e7424 */ /* 0x000fe400078e00ff */
[----:B------:R-:W-:-:S02]  /*f110*/  IMAD.MOV.U32 R29, RZ, RZ, R126 ;  /* 0x000000ffff1d7224 */ /* 0x000fc400078e007e */
        /* <DEDUP_REMOVED lines=10> */
.L_x_8696:
        /* <DEDUP_REMOVED lines=13> */
.L_x_8698:
[----:B------:R-:W-:Y:S05]  /*f290*/  BSYNC.RECONVERGENT B2 ;  /* 0x0000000000027941 */ /* 0x000fea0003800200 */
.L_x_8697:
        /* <DEDUP_REMOVED lines=43> */
.L_x_8695:
[----:B------:R-:W-:Y:S05]  /*f550*/  BSYNC.RECONVERGENT B1 ;  /* 0x0000000000017941 */ /* 0x000fea0003800200 */
.L_x_8694:
[----:B------:R-:W-:Y:S01]  /*f560*/  ISETP.NE.AND P4, PT, R30, 0x1, PT ;  /* 0x000000011e00780c */ /* 0x000fe20003f85270 */
[----:B------:R-:W-:Y:S01]  /*f570*/  BSSY.RECONVERGENT B1, `(.L_x_8699) ;  /* 0x0000049000017945 */ /* 0x000fe20003800200 */
[----:B------:R-:W-:Y:S01]  /*f580*/  I2FP.F32.U32 R29, R29 ;  /* 0x0000001d001d7245 */ /* 0x000fe20000201000 */
[----:B------:R-:W-:Y:S01]  /*f590*/  IMAD.MOV.U32 R32, RZ, RZ, 0x2 ;  /* 0x00000002ff207424 */ /* 0x000fe200078e00ff */
[----:B------:R-:W-:-:S03]  /*f5a0*/  SHF.L.U32 R135, R135, 0x10, RZ ;  /* 0x0000001087877819 */ /* 0x000fc600000006ff */
        /* <DEDUP_REMOVED lines=12> */
.L_x_8701:
        /* <DEDUP_REMOVED lines=13> */
.L_x_8703:
[----:B------:R-:W-:Y:S05]  /*f740*/  BSYNC.RECONVERGENT B2 ;  /* 0x0000000000027941 */ /* 0x000fea0003800200 */
.L_x_8702:
        /* <DEDUP_REMOVED lines=43> */
.L_x_8700:
[----:B------:R-:W-:Y:S05]  /*fa00*/  BSYNC.RECONVERGENT B1 ;  /* 0x0000000000017941 */ /* 0x000fea0003800200 */
.L_x_8699:
        /* <DEDUP_REMOVED lines=18> */
.L_x_8706:
        /* <DEDUP_REMOVED lines=13> */
.L_x_8708:
[----:B------:R-:W-:Y:S05]  /*fc00*/  BSYNC.RECONVERGENT B2 ;  /* 0x0000000000027941 */ /* 0x000fea0003800200 */
.L_x_8707:
        /* <DEDUP_REMOVED lines=43> */
.L_x_8705:
[----:B------:R-:W-:Y:S05]  /*fec0*/  BSYNC.RECONVERGENT B1 ;  /* 0x0000000000017941 */ /* 0x000fea0003800200 */
.L_x_8704:
[----:B------:R-:W-:Y:S01]  /*fed0*/  P2R R30, PR, RZ, 0x2 ;  /* 0x00000002ff1e7803 */ /* 0x000fe20000000000 */
[-C--:B------:R-:W-:Y:S01]  /*fee0*/  FMUL.FTZ R44, R41, R130.reuse ;  /* 0x00000082292c7220 */ /* 0x080fe20000410000 */
[----:B------:R-:W-:Y:S01]  /*fef0*/  I2FP.F32.U32 R29, R29 ;  /* 0x0000001d001d7245 */ /* 0x000fe20000201000 */
[-C--:B------:R-:W-:Y:S01]  /*ff00*/  FMUL.FTZ R43, R43, R130.reuse ;  /* 0x000000822b2b7220 */ /* 0x080fe20000410000 */
[----:B------:R-:W-:Y:S01]  /*ff10*/  ISETP.NE.AND P1, PT, R39, RZ, PT ;  /* 0x000000ff2700720c */ /* 0x000fe20003f25270 */
[----:B------:R-:W-:Y:S01]  /*ff20*/  FMUL.FTZ R37, R37, R130 ;  /* 0x0000008225257220 */ /* 0x000fe20000410000 */
[----:B------:R-:W-:Y:S01]  /*ff30*/  SHF.L.U32 R31, R36, 0x10, RZ ;  /* 0x00000010241f7819 */ /* 0x000fe200000006ff */
[----:B------:R-:W-:Y:S01]  /*ff40*/  FFMA.FTZ R28, R29, R128, 1.1641532182693481445e-10 ;  /* 0x2f0000001d1c7423 */ /* 0x000fe20000010080 */
[----:B------:R-:W-:Y:S01]  /*ff50*/  ISETP.NE.AND P5, PT, R87, RZ, PT ;  /* 0x000000ff5700720c */ /* 0x000fe20003fa5270 */
[-C--:B------:R-:W-:Y:S01]  /*ff60*/  FMUL.FTZ R135, R135, R130.reuse ;  /* 0x0000008287877220 */ /* 0x080fe20000410000 */
[----:B------:R-:W-:Y:S01]  /*ff70*/  FSEL R44, R44, RZ, P1 ;  /* 0x000000ff2c2c7208 */ /* 0x000fe20000800000 */
[-C--:B------:R-:W-:Y:S01]  /*ff80*/  FMUL.FTZ R133, R133, R130.reuse ;  /* 0x0000008285857220 */ /* 0x080fe20000410000 */
[----:B------:R-:W-:Y:S01]  /*ff90*/  ISETP.NE.AND P1, PT, R30, RZ, PT ;  /* 0x000000ff1e00720c */ /* 0x000fe20003f25270 */
[-C--:B------:R-:W-:Y:S01]  /*ffa0*/  FMUL.FTZ R47, R47, R130.reuse ;  /* 0x000000822f2f7220 */ /* 0x080fe20000410000 */
[----:B------:R-:W-:Y:S01]  /*ffb0*/  P2R R32, PR, RZ, 0x1 ;  /* 0x00000001ff207803 */ /* 0x000fe20000000000 */
[-C--:B------:R-:W-:Y:S01]  /*ffc0*/  FMUL.FTZ R45, R45, R130.reuse ;  /* 0x000000822d2d7220 */ /* 0x080fe20000410000 */
[----:B------:R-:W-:Y:S01]  /*ffd0*/  FMUL.FTZ R31, R31, R130 ;  /* 0x000000821f1f7220 */ /* 0x000fe20000410000 */
[----:B------:R-:W-:-:S02]  /*ffe0*/  FSEL R46, R43, RZ, P5 ;  /* 0x000000ff2b2e7208 */ /* 0x000fc40002800000 */
[----:B------:R-:W-:Y:S02]  /*fff0*/  ISETP.NE.AND P0, PT, R38, RZ, PT ;  /* 0x000000ff2600720c */ /* 0x000fe40003f05270 */
        /* <DEDUP_REMOVED lines=18> */
.L_x_8668:
[----:B------:R-:W-:Y:S01]  /*10120*/  SEL R32, RZ, 0x1000000, !P5 ;  /* 0x01000000ff207807 */ /* 0x000fe20006800000 */
[----:B------:R-:W0:Y:S01]  /*10130*/  @P1 LDC.64 R36, c[0x0][0x3a0] ;  /* 0x0000e800ff241b82 */ /* 0x000e220000000a00 */
[----:B------:R-:W-:Y:S01]  /*10140*/  SEL R31, RZ, 0x10000, !P4 ;  /* 0x00010000ff1f7807 */ /* 0x000fe20006000000 */
[----:B------:R-:W-:Y:S01]  /*10150*/  VIADD R133, R127, 0x40 ;  /* 0x000000407f857836 */ /* 0x000fe20000000000 */
[----:B------:R-:W-:Y:S02]  /*10160*/  SEL R34, RZ, 0x100, !P3 ;  /* 0x00000100ff227807 */ /* 0x000fe40005800000 */
[----:B------:R-:W-:Y:S02]  /*10170*/  ISETP.NE.AND P5, PT, R38, RZ, PT ;  /* 0x000000ff2600720c */ /* 0x000fe40003fa5270 */
[----:B------:R-:W-:Y:S02]  /*10180*/  ISETP.NE.AND P4, PT, R87, RZ, PT ;  /* 0x000000ff5700720c */ /* 0x000fe40003f85270 */
[----:B------:R-:W-:Y:S01]  /*10190*/  ISETP.NE.AND P3, PT, R86, RZ, PT ;  /* 0x000000ff5600720c */ /* 0x000fe20003f65270 */
[----:B------:R-:W-:Y:S01]  /*101a0*/  IMAD.WIDE.U32 R86, R133, 0x10, R84 ;  /* 0x0000001085567825 */ /* 0x000fe200078e0054 */
[----:B------:R-:W-:-:S02]  /*101b0*/  ISETP.NE.AND P6, PT, R39, RZ, PT ;  /* 0x000000ff2700720c */ /* 0x000fc40003fc5270 */
[----:B------:R-:W-:Y:S01]  /*101c0*/  SEL R30, RZ, 0x1000000, !P3 ;  /* 0x01000000ff1e7807 */ /* 0x000fe20005800000 */
[----:B------:R-:W1:Y:S01]  /*101d0*/  @P0 LDC.64 R38, c[0x0][0x398] ;  /* 0x0000e600ff260b82 */ /* 0x000e620000000a00 */
[----:B------:R-:W-:Y:S02]  /*101e0*/  SEL R29, RZ, 0x10000, !P4 ;  /* 0x00010000ff1d7807 */ /* 0x000fe40006000000 */
[----:B------:R-:W-:Y:S02]  /*101f0*/  SEL R28, RZ, 0x100, !P5 ;  /* 0x00000100ff1c7807 */ /* 0x000fe40006800000 */
[----:B------:R-:W-:Y:S01]  /*10200*/  LOP3.LUT R34, R34, R32, R31, 0xfe, !PT ;  /* 0x0000002022227212 */ /* 0x000fe200078efe1f */
[----:B------:R-:W-:Y:S01]  /*10210*/  IMAD.WIDE.U32 R32, R131, 0x20, R106 ;  /* 0x0000002083207825 */ /* 0x000fe200078e006a */
[----:B------:R-:W-:Y:S02]  /*10220*/  LOP3.LUT R28, R28, R30, R29, 0xfe, !PT ;  /* 0x0000001e1c1c7212 */ /* 0x000fe400078efe1d */
[----:B------:R-:W-:Y:S01]  /*10230*/  SEL R31, RZ, 0x1, !P6 ;  /* 0x00000001ff1f7807 */ /* 0x000fe20007000000 */
[----:B0-----:R-:W-:Y:S01]  /*10240*/  @P1 IMAD.WIDE.U32 R36, R133, 0x20, R36 ;  /* 0x0000002085241825 */ /* 0x001fe200078e0024 */
[----:B------:R-:W-:Y:S01]  /*10250*/  SEL R29, RZ, 0x1, !P2 ;  /* 0x00000001ff1d7807 */ /* 0x000fe20005000000 */
[----:B------:R0:W-:Y:S01]  /*10260*/  STG.E.128 desc[UR8][R32.64], R44 ;  /* 0x0000002c20007986 */ /* 0x0001e2000c101d08 */
[----:B------:R-:W-:Y:S01]  /*10270*/  LOP3.LUT R28, R28, R31, RZ, 0xfc, !PT ;  /* 0x0000001f1c1c7212 */ /* 0x000fe200078efcff */
[----:B------:R-:W-:Y:S01]  /*10280*/  IMAD.WIDE.U32 R30, R131, 0x8, R108 ;  /* 0x00000008831e7825 */ /* 0x000fe200078e006c */
[----:B------:R-:W-:Y:S01]  /*10290*/  LOP3.LUT R29, R34, R29, RZ, 0xfc, !PT ;  /* 0x0000001d221d7212 */ /* 0x000fe200078efcff */
[----:B------:R0:W-:Y:S04]  /*102a0*/  STG.E.128 desc[UR8][R32.64+0x10], R40 ;  /* 0x0000102820007986 */ /* 0x0001e8000c101d08 */
[----:B------:R0:W-:Y:S01]  /*102b0*/  STG.E.64 desc[UR8][R30.64], R28 ;  /* 0x0000001c1e007986 */ /* 0x0001e2000c101b08 */
[----:B-1----:R-:W-:Y:S01]  /*102c0*/  @P0 IMAD.WIDE.U32 R38, R133, 0x10, R38 ;  /* 0x0000001085260825 */ /* 0x002fe200078e0026 */
        /* <DEDUP_REMOVED lines=21> */
.L_x_8709:
[----:B------:R2:W5:Y:S04]  /*10420*/  @P0 LDG.E.128 R64, desc[UR8][R38.64] ;  /* 0x0000000826400981 */ /* 0x000568000c1e1d00 */
        /* <DEDUP_REMOVED lines=20> */
.L_x_8713:
[----:B------:R-:W-:Y:S01]  /*10570*/  IADD3 R3, PT, PT, R3, 0x1, RZ ;  /* 0x0000000103037810 */ /* 0x000fe20007ffe0ff */
[----:B------:R-:W-:Y:S03]  /*10580*/  BSSY.RECONVERGENT B2, `(.L_x_8714) ;  /* 0x000000c000027945 */ /* 0x000fe60003800200 */
[C---:B------:R-:W-:Y:S01]  /*10590*/  ISETP.NE.AND P2, PT, R3.reuse, RZ, PT ;  /* 0x000000ff0300720c */ /* 0x040fe20003f45270 */
[----:B--2---:R-:W-:-:S12]  /*105a0*/  IMAD.WIDE.U32 R38, R3, -0x2daee0ad, RZ ;  /* 0xd2511f5303267825 */ /* 0x004fd800078e00ff */
        /* <DEDUP_REMOVED lines=9> */
.L_x_8715:
[----:B------:R-:W-:Y:S05]  /*10640*/  BSYNC.RECONVERGENT B2 ;  /* 0x0000000000027941 */ /* 0x000fea0003800200 */
.L_x_8714:
        /* <DEDUP_REMOVED lines=43> */
.L_x_8712:
[----:B------:R-:W-:Y:S05]  /*10900*/  BSYNC.RECONVERGENT B1 ;  /* 0x0000000000017941 */ /* 0x000fea0003800200 */
.L_x_8711:
[----:B------:R-:W-:Y:S01]  /*10910*/  ISETP.NE.AND P2, PT, R34, 0x1, PT ;  /* 0x000000012200780c */ /* 0x000fe20003f45270 */
[C---:B--2--5:R-:W-:Y:S01]  /*10920*/  IMAD.U32 R87, R28.reuse, 0x10000, RZ ;  /* 0x000100001c577824 */ /* 0x064fe200078e00ff */
[----:B------:R-:W-:Y:S01]  /*10930*/  I2FP.F32.U32 R33, R32 ;  /* 0x0000002000217245 */ /* 0x000fe20000201000 */
[----:B------:R-:W-:Y:S01]  /*10940*/  BSSY.RECONVERGENT B1, `(.L_x_8716) ;  /* 0x000004a000017945 */ /* 0x000fe20003800200 */
[----:B------:R-:W-:Y:S01]  /*10950*/  HFMA2 R37, -RZ, RZ, 0, 1.1920928955078125e-07 ;  /* 0x00000002ff257431 */ /* 0x000fe200000001ff */
[----:B------:R-:W-:Y:S01]  /*10960*/  PRMT R28, R28, 0x7632, R28 ;  /* 0x000076321c1c7816 */ /* 0x000fe2000000001c */
[----:B------:R-:W-:Y:S01]  /*10970*/  FMUL.FTZ R87, R87, R130 ;  /* 0x0000008257577220 */ /* 0x000fe20000410000 */
        /* <DEDUP_REMOVED lines=13> */
.L_x_8718:
        /* <DEDUP_REMOVED lines=13> */
.L_x_8720:
[----:B------:R-:W-:Y:S05]  /*10b20*/  BSYNC.RECONVERGENT B2 ;  /* 0x0000000000027941 */ /* 0x000fea0003800200 */
.L_x_8719:
        /* <DEDUP_REMOVED lines=43> */
.L_x_8717:
[----:B------:R-:W-:Y:S05]  /*10de0*/  BSYNC.RECONVERGENT B1 ;  /* 0x0000000000017941 */ /* 0x000fea0003800200 */
.L_x_8716:
[----:B------:R-:W-:Y:S01]  /*10df0*/  I2FP.F32.U32 R33, R33 ;  /* 0x0000002100217245 */ /* 0x000fe20000201000 */
[----:B------:R-:W-:Y:S01]  /*10e00*/  IMAD.U32 R35, R64, 0x10000, RZ ;  /* 0x0001000040237824 */ /* 0x000fe200078e00ff */
[----:B------:R-:W-:Y:S01]  /*10e10*/  ISETP.NE.AND P3, PT, R37, 0x1, PT ;  /* 0x000000012500780c */ /* 0x000fe20003f65270 */
[----:B------:R-:W-:Y:S01]  /*10e20*/  BSSY.RECONVERGENT B1, `(.L_x_8721) ;  /* 0x000004d000017945 */ /* 0x000fe20003800200 */
[----:B------:R-:W-:Y:S01]  /*10e30*/  FSEL R87, R87, RZ, P4 ;  /* 0x000000ff57577208 */ /* 0x000fe20002000000 */
[----:B------:R-:W-:Y:S01]  /*10e40*/  FFMA.FTZ R32, R33, R128, 1.1641532182693481445e-10 ;  /* 0x2f00000021207423 */ /* 0x000fe20000010080 */
[----:B------:R-:W-:Y:S01]  /*10e50*/  FMUL.FTZ R35, R35, R130 ;  /* 0x0000008223237220 */ /* 0x000fe20000410000 */
[----:B------:R-:W-:-:S03]  /*10e60*/  IMAD.MOV.U32 R33, RZ, RZ, R126 ;  /* 0x000000ffff217224 */ /* 0x000fc600078e007e */
[----:B------:R-:W-:-:S04]  /*10e70*/  FSETP.GTU.FTZ.AND P2, PT, R32, R129, PT ;  /* 0x000000812000720b */ /* 0x000fc80003f5c000 */
        /* <DEDUP_REMOVED lines=14> */
.L_x_8723:
        /* <DEDUP_REMOVED lines=13> */
.L_x_8725:
[----:B------:R-:W-:Y:S05]  /*11030*/  BSYNC.RECONVERGENT B2 ;  /* 0x0000000000027941 */ /* 0x000fea0003800200 */
.L_x_8724:
        /* <DEDUP_REMOVED lines=43> */
.L_x_8722:
[----:B------:R-:W-:Y:S05]  /*112f0*/  BSYNC.RECONVERGENT B1 ;  /* 0x0000000000017941 */ /* 0x000fea0003800200 */
.L_x_8721:
[----:B------:R-:W-:Y:S01]  /*11300*/  ISETP.NE.AND P2, PT, R35, 0x1, PT ;  /* 0x000000012300780c */ /* 0x000fe20003f45270 */
[----:B------:R-:W-:Y:S01]  /*11310*/  BSSY.RECONVERGENT B1, `(.L_x_8726) ;  /* 0x000004b000017945 */ /* 0x000fe20003800200 */
[----:B------:R-:W-:Y:S01]  /*11320*/  I2FP.F32.U32 R33, R33 ;  /* 0x0000002100217245 */ /* 0x000fe20000201000 */
[----:B------:R-:W-:Y:S02]  /*11330*/  HFMA2 R38, -RZ, RZ, 0, 1.1920928955078125e-07 ;  /* 0x00000002ff267431 */ /* 0x000fe400000001ff */
[----:B------:R-:W-:Y:S02]  /*11340*/  IMAD.MOV.U32 R34, RZ, RZ, R126 ;  /* 0x000000ffff227224 */ /* 0x000fe400078e007e */
        /* <DEDUP_REMOVED lines=14> */
.L_x_8728:
        /* <DEDUP_REMOVED lines=13> */
.L_x_8730:
[----:B------:R-:W-:Y:S05]  /*11500*/  BSYNC.RECONVERGENT B2 ;  /* 0x0000000000027941 */ /* 0x000fea0003800200 */
.L_x_8729:
        /* <DEDUP_REMOVED lines=43> */
.L_x_8727:
[----:B------:R-:W-:Y:S05]  /*117c0*/  BSYNC.RECONVERGENT B1 ;  /* 0x0000000000017941 */ /* 0x000fea0003800200 */
.L_x_8726:
[----:B------:R-:W-:Y:S01]  /*117d0*/  PRMT R32, R64, 0x7632, R32 ;  /* 0x0000763240207816 */ /* 0x000fe20000000020 */
[----:B------:R-:W-:Y:S01]  /*117e0*/  BSSY.RECONVERGENT B1, `(.L_x_8731) ;  /* 0x0000050000017945 */ /* 0x000fe20003800200 */
[----:B------:R-:W-:Y:S02]  /*117f0*/  I2FP.F32.U32 R33, R34 ;  /* 0x0000002200217245 */ /* 0x000fe40000201000 */
[----:B------:R-:W-:Y:S01]  /*11800*/  ISETP.NE.AND P3, PT, R38, 0x1, PT ;  /* 0x000000012600780c */ /* 0x000fe20003f65270 */
[----:B------:R-:W-:Y:S01]  /*11810*/  IMAD.U32 R35, R32, 0x10000, RZ ;  /* 0x0001000020237824 */ /* 0x000fe200078e00ff */
[----:B------:R-:W-:Y:S01]  /*11820*/  FSEL R28, R28, RZ, P4 ;  /* 0x000000ff1c1c7208 */ /* 0x000fe20002000000 */
[----:B------:R-:W-:Y:S02]  /*11830*/  FFMA.FTZ R32, R33, R128, 1.1641532182693481445e-10 ;  /* 0x2f00000021207423 */ /* 0x000fe40000010080 */
[----:B------:R-:W-:-:S03]  /*11840*/  FMUL.FTZ R35, R35, R130 ;  /* 0x0000008223237220 */ /* 0x000fc60000410000 */
[----:B------:R-:W-:Y:S01]  /*11850*/  FSETP.GTU.FTZ.AND P2, PT, R32, R129, PT ;  /* 0x000000812000720b */ /* 0x000fe20003f5c000 */
[----:B------:R-:W-:-:S03]  /*11860*/  HFMA2 R32, -RZ, RZ, 0, 1.1920928955078125e-07 ;  /* 0x00000002ff207431 */ /* 0x000fc600000001ff */
        /* <DEDUP_REMOVED lines=14> */
.L_x_8733:
        /* <DEDUP_REMOVED lines=13> */
.L_x_8735:
[----:B------:R-:W-:Y:S05]  /*11a20*/  BSYNC.RECONVERGENT B2 ;  /* 0x0000000000027941 */ /* 0x000fea0003800200 */
.L_x_8734:
        /* <DEDUP_REMOVED lines=43> */
.L_x_8732:
[----:B------:R-:W-:Y:S05]  /*11ce0*/  BSYNC.RECONVERGENT B1 ;  /* 0x0000000000017941 */ /* 0x000fea0003800200 */
.L_x_8731:
[----:B------:R-:W-:Y:S01]  /*11cf0*/  ISETP.NE.AND P2, PT, R32, 0x1, PT ;  /* 0x000000012000780c */ /* 0x000fe20003f45270 */
[----:B------:R-:W-:Y:S01]  /*11d00*/  BSSY.RECONVERGENT B1, `(.L_x_8736) ;  /* 0x000004c000017945 */ /* 0x000fe20003800200 */
[----:B------:R-:W-:Y:S01]  /*11d10*/  I2FP.F32.U32 R33, R28 ;  /* 0x0000001c00217245 */ /* 0x000fe20000201000 */
[----:B------:R-:W-:Y:S01]  /*11d20*/  HFMA2 R34, -RZ, RZ, 0, 1.1920928955078125e-07 ;  /* 0x00000002ff227431 */ /* 0x000fe200000001ff */
[----:B------:R-:W-:-:S03]  /*11d30*/  PRMT R39, R29, 0x7632, R39 ;  /* 0x000076321d277816 */ /* 0x000fc60000000027 */
[----:B------:R-:W-:Y:S01]  /*11d40*/  FFMA.FTZ R28, R33, R128, 1.1641532182693481445e-10 ;  /* 0x2f000000211c7423 */ /* 0x000fe20000010080 */
[----:B------:R-:W-:Y:S02]  /*11d50*/  IMAD.U32 R33, R29, 0x10000, RZ ;  /* 0x000100001d217824 */ /* 0x000fe400078e00ff */
[----:B------:R-:W-:Y:S02]  /*11d60*/  IMAD.MOV.U32 R29, RZ, RZ, R126 ;  /* 0x000000ffff1d7224 */ /* 0x000fe400078e007e */
        /* <DEDUP_REMOVED lines=12> */
.L_x_8738:
        /* <DEDUP_REMOVED lines=13> */
.L_x_8740:
[----:B------:R-:W-:Y:S05]  /*11f00*/  BSYNC.RECONVERGENT B2 ;  /* 0x0000000000027941 */ /* 0x000fea0003800200 */
.L_x_8739:
        /* <DEDUP_REMOVED lines=43> */
.L_x_8737:
[----:B------:R-:W-:Y:S05]  /*121c0*/  BSYNC.RECONVERGENT B1 ;  /* 0x0000000000017941 */ /* 0x000fea0003800200 */
.L_x_8736:
[----:B------:R-:W-:Y:S01]  /*121d0*/  I2FP.F32.U32 R29, R29 ;  /* 0x0000001d001d7245 */ /* 0x000fe20000201000 */
[----:B------:R-:W-:Y:S01]  /*121e0*/  IMAD.U32 R33, R65, 0x10000, RZ ;  /* 0x0001000041217824 */ /* 0x000fe200078e00ff */
[----:B------:R-:W-:Y:S01]  /*121f0*/  ISETP.NE.AND P3, PT, R34, 0x1, PT ;  /* 0x000000012200780c */ /* 0x000fe20003f65270 */
[----:B------:R-:W-:Y:S01]  /*12200*/  BSSY.RECONVERGENT B1, `(.L_x_8741) ;  /* 0x000004d000017945 */ /* 0x000fe20003800200 */
[----:B------:R-:W-:Y:S02]  /*12210*/  HFMA2 R32, -RZ, RZ, 0, 1.1920928955078125e-07 ;  /* 0x00000002ff207431 */ /* 0x000fe400000001ff */
[----:B------:R-:W-:Y:S01]  /*12220*/  FFMA.FTZ R28, R29, R128, 1.1641532182693481445e-10 ;  /* 0x2f0000001d1c7423 */ /* 0x000fe20000010080 */
[----:B------:R-:W-:Y:S01]  /*12230*/  FMUL.FTZ R33, R33, R130 ;  /* 0x0000008221217220 */ /* 0x000fe20000410000 */
[----:B------:R-:W-:-:S03]  /*12240*/  FSEL R29, R38, RZ, P4 ;  /* 0x000000ff261d7208 */ /* 0x000fc60002000000 */
        /* <DEDUP_REMOVED lines=15> */
.L_x_8743:
        /* <DEDUP_REMOVED lines=13> */
.L_x_8745:
[----:B------:R-:W-:Y:S05]  /*12410*/  BSYNC.RECONVERGENT B2 ;  /* 0x0000000000027941 */ /* 0x000fea0003800200 */
.L_x_8744:
        /* <DEDUP_REMOVED lines=43> */
.L_x_8742:
[----:B------:R-:W-:Y:S05]  /*126d0*/  BSYNC.RECONVERGENT B1 ;  /* 0x0000000000017941 */ /* 0x000fea0003800200 */
.L_x_8741:
[----:B------:R-:W-:Y:S01]  /*126e0*/  ISETP.NE.AND P2, PT, R32, 0x1, PT ;  /* 0x000000012000780c */ /* 0x000fe20003f45270 */
[----:B------:R-:W-:Y:S01]  /*126f0*/  IMAD.U32 R39, R39, 0x10000, RZ ;  /* 0x0001000027277824 */ /* 0x000fe200078e00ff */
[----:B------:R-:W-:Y:S01]  /*12700*/  I2FP.F32.U32 R29, R29 ;  /* 0x0000001d001d7245 */ /* 0x000fe20000201000 */
[----:B------:R-:W-:Y:S01]  /*12710*/  BSSY.RECONVERGENT B1, `(.L_x_8746) ;  /* 0x0000049000017945 */ /* 0x000fe20003800200 */
[----:B------:R-:W-:Y:S02]  /*12720*/  HFMA2 R34, -RZ, RZ, 0, 1.1920928955078125e-07 ;  /* 0x00000002ff227431 */ /* 0x000fe400000001ff */
        /* <DEDUP_REMOVED lines=14> */
.L_x_8748:
        /* <DEDUP_REMOVED lines=13> */
.L_x_8750:
[----:B------:R-:W-:Y:S05]  /*128e0*/  BSYNC.RECONVERGENT B2 ;  /* 0x0000000000027941 */ /* 0x000fea0003800200 */
.L_x_8749:
        /* <DEDUP_REMOVED lines=43> */
.L_x_8747:
[----:B------:R-:W-:Y:S05]  /*12ba0*/  BSYNC.RECONVERGENT B1 ;  /* 0x0000000000017941 */ /* 0x000fea0003800200 */
.L_x_8746:
[----:B------:R-:W-:Y:S01]  /*12bb0*/  PRMT R28, R65, 0x7632, R28 ;  /* 0x00007632411c7816 */ /* 0x000fe2000000001c */
[----:B------:R-:W-:Y:S01]  /*12bc0*/  BSSY.RECONVERGENT B1, `(.L_x_8751) ;  /* 0x0000050000017945 */ /* 0x000fe20003800200 */
[----:B------:R-:W-:Y:S01]  /*12bd0*/  I2FP.F32.U32 R29, R29 ;  /* 0x0000001d001d7245 */ /* 0x000fe20000201000 */
[----:B------:R-:W-:Y:S02]  /*12be0*/  HFMA2 R32, -RZ, RZ, 0, 1.1920928955078125e-07 ;  /* 0x00000002ff207431 */ /* 0x000fe400000001ff */
        /* <DEDUP_REMOVED lines=20> */
.L_x_8753:
        /* <DEDUP_REMOVED lines=13> */
.L_x_8755:
[----:B------:R-:W-:Y:S05]  /*12e00*/  BSYNC.RECONVERGENT B2 ;  /* 0x0000000000027941 */ /* 0x000fea0003800200 */
.L_x_8754:
        /* <DEDUP_REMOVED lines=43> */
.L_x_8752:
[----:B------:R-:W-:Y:S05]  /*130c0*/  BSYNC.RECONVERGENT B1 ;  /* 0x0000000000017941 */ /* 0x000fea0003800200 */
.L_x_8751:
        /* <DEDUP_REMOVED lines=19> */
.L_x_8758:
        /* <DEDUP_REMOVED lines=13> */
.L_x_8760:
[----:B------:R-:W-:Y:S05]  /*132d0*/  BSYNC.RECONVERGENT B2 ;  /* 0x0000000000027941 */ /* 0x000fea0003800200 */
.L_x_8759:
        /* <DEDUP_REMOVED lines=43> */
.L_x_8757:
[----:B------:R-:W-:Y:S05]  /*13590*/  BSYNC.RECONVERGENT B1 ;  /* 0x0000000000017941 */ /* 0x000fea0003800200 */
.L_x_8756:
        /* <DEDUP_REMOVED lines=24> */
.L_x_8763:
        /* <DEDUP_REMOVED lines=13> */
.L_x_8765:
[----:B------:R-:W-:Y:S05]  /*137f0*/  BSYNC.RECONVERGENT B2 ;  /* 0x0000000000027941 */ /* 0x000fea0003800200 */
.L_x_8764:
        /* <DEDUP_REMOVED lines=43> */
.L_x_8762:
[----:B------:R-:W-:Y:S05]  /*13ab0*/  BSYNC.RECONVERGENT B1 ;  /* 0x0000000000017941 */ /* 0x000fea0003800200 */
.L_x_8761:
        /* <DEDUP_REMOVED lines=18> */
.L_x_8768:
        /* <DEDUP_REMOVED lines=13> */
.L_x_8770:
[----:B------:R-:W-:Y:S05]  /*13cb0*/  BSYNC.RECONVERGENT B2 ;  /* 0x0000000000027941 */ /* 0x000fea0003800200 */
.L_x_8769:
        /* <DEDUP_REMOVED lines=43> */
.L_x_8767:
[----:B------:R-:W-:Y:S05]  /*13f70*/  BSYNC.RECONVERGENT B1 ;  /* 0x0000000000017941 */ /* 0x000fea0003800200 */
.L_x_8766:
[----:B------:R-:W-:Y:S01]  /*13f80*/  PRMT R28, R66, 0x7632, R28 ;  /* 0x00007632421c7816 */ /* 0x000fe2000000001c */
[----:B------:R-:W-:Y:S01]  /*13f90*/  BSSY.RECONVERGENT B1, `(.L_x_8771) ;  /* 0x0000050000017945 */ /* 0x000fe20003800200 */
[----:B------:R-:W-:Y:S02]  /*13fa0*/  I2FP.F32.U32 R29, R29 ;  /* 0x0000001d001d7245 */ /* 0x000fe40000201000 */
[----:B------:R-:W-:Y:S01]  /*13fb0*/  FSEL R30, R30, RZ, P3 ;  /* 0x000000ff1e1e7208 */ /* 0x000fe20001800000 */
[----:B------:R-:W-:Y:S02]  /*13fc0*/  IMAD.U32 R33, R28, 0x10000, RZ ;  /* 0x000100001c217824 */ /* 0x000fe400078e00ff */
[----:B------:R-:W-:Y:S01]  /*13fd0*/  FFMA.FTZ R28, R29, R128, 1.1641532182693481445e-10 ;  /* 0x2f0000001d1c7423 */ /* 0x000fe20000010080 */
[----:B------:R-:W-:Y:S02]  /*13fe0*/  IMAD.MOV.U32 R29, RZ, RZ, R126 ;  /* 0x000000ffff1d7224 */ /* 0x000fe400078e007e */
[----:B------:R-:W-:-:S02]  /*13ff0*/  FMUL.FTZ R33, R33, R130 ;  /* 0x0000008221217220 */ /* 0x000fc40000410000 */
[----:B------:R-:W-:-:S04]  /*14000*/  FSETP.GTU.FTZ.AND P4, PT, R28, R129, PT ;  /* 0x000000811c00720b */ /* 0x000fc80003f9c000 */
        /* <DEDUP_REMOVED lines=15> */
.L_x_8773:
        /* <DEDUP_REMOVED lines=13> */
.L_x_8775:
[----:B------:R-:W-:Y:S05]  /*141d0*/  BSYNC.RECONVERGENT B2 ;  /* 0x0000000000027941 */ /* 0x000fea0003800200 */
.L_x_8774:
        /* <DEDUP_REMOVED lines=43> */
.L_x_8772:
[----:B------:R-:W-:Y:S05]  /*14490*/  BSYNC.RECONVERGENT B1 ;  /* 0x0000000000017941 */ /* 0x000fea0003800200 */
.L_x_8771:
        /* <DEDUP_REMOVED lines=19> */
.L_x_8778:
        /* <DEDUP_REMOVED lines=13> */
.L_x_8780:
[----:B------:R-:W-:Y:S05]  /*146a0*/  BSYNC.RECONVERGENT B2 ;  /* 0x0000000000027941 */ /* 0x000fea0003800200 */
.L_x_8779:
        /* <DEDUP_REMOVED lines=43> */
.L_x_8777:
[----:B------:R-:W-:Y:S05]  /*14960*/  BSYNC.RECONVERGENT B1 ;  /* 0x0000000000017941 */ /* 0x000fea0003800200 */
.L_x_8776:
        /* <DEDUP_REMOVED lines=23> */
.L_x_8783:
        /* <DEDUP_REMOVED lines=13> */
.L_x_8785:
[----:B------:R-:W-:Y:S05]  /*14bb0*/  BSYNC.RECONVERGENT B2 ;  /* 0x0000000000027941 */ /* 0x000fea0003800200 */
.L_x_8784:
        /* <DEDUP_REMOVED lines=43> */
.L_x_8782:
[----:B------:R-:W-:Y:S05]  /*14e70*/  BSYNC.RECONVERGENT B1 ;  /* 0x0000000000017941 */ /* 0x000fea0003800200 */
.L_x_8781:
        /* <DEDUP_REMOVED lines=18> */
.L_x_8788:
        /* <DEDUP_REMOVED lines=15> */
.L_x_8790:
[----:B------:R-:W-:Y:S05]  /*15090*/  BSYNC.RECONVERGENT B2 ;  /* 0x0000000000027941 */ /* 0x000fea0003800200 */
.L_x_8789:
        /* <DEDUP_REMOVED lines=43> */
.L_x_8787:
[----:B------:R-:W-:Y:S05]  /*15350*/  BSYNC.RECONVERGENT B1 ;  /* 0x0000000000017941 */ /* 0x000fea0003800200 */
.L_x_8786:
[----:B------:R-:W-:Y:S02]  /*15360*/  PRMT R28, R67, 0x7632, R28 ;  /* 0x00007632431c7816 */ /* 0x000fe4000000001c */
[----:B------:R-:W-:-:S03]  /*15370*/  I2FP.F32.U32 R29, R29 ;  /* 0x0000001d001d7245 */ /* 0x000fc60000201000 */
[----:B------:R-:W-:Y:S02]  /*15380*/  IMAD.U32 R31, R28, 0x10000, RZ ;  /* 0x000100001c1f7824 */ /* 0x000fe400078e00ff */
        /* <DEDUP_REMOVED lines=9> */
.L_x_8710:
        /* <DEDUP_REMOVED lines=16> */
.L_x_8794:
        /* <DEDUP_REMOVED lines=13> */
.L_x_8796:
[----:B------:R-:W-:Y:S05]  /*155f0*/  BSYNC.RECONVERGENT B2 ;  /* 0x0000000000027941 */ /* 0x000fea0003800200 */
.L_x_8795:
        /* <DEDUP_REMOVED lines=43> */
.L_x_8793:
[----:B------:R-:W-:Y:S05]  /*158b0*/  BSYNC.RECONVERGENT B1 ;  /* 0x0000000000017941 */ /* 0x000fea0003800200 */
.L_x_8792:
[----:B------:R-:W-:Y:S01]  /*158c0*/  ISETP.NE.AND P2, PT, R34, 0x1, PT ;  /* 0x000000012200780c */ /* 0x000fe20003f45270 */
[----:B------:R-:W-:Y:S01]  /*158d0*/  BSSY.RECONVERGENT B1, `(.L_x_8797) ;  /* 0x000004b000017945 */ /* 0x000fe20003800200 */
[----:B------:R-:W-:Y:S01]  /*158e0*/  I2FP.F32.U32 R33, R32 ;  /* 0x0000002000217245 */ /* 0x000fe20000201000 */
[C---:B--2--5:R-:W-:Y:S01]  /*158f0*/  IMAD.U32 R37, R28.reuse, 0x10000, RZ ;  /* 0x000100001c257824 */ /* 0x064fe200078e00ff */
[----:B------:R-:W-:Y:S01]  /*15900*/  PRMT R135, R28, 0x7632, R135 ;  /* 0x000076321c877816 */ /* 0x000fe20000000087 */
[----:B------:R-:W-:Y:S02]  /*15910*/  IMAD.MOV.U32 R28, RZ, RZ, R126 ;  /* 0x000000ffff1c7224 */ /* 0x000fe400078e007e */
[----:B------:R-:W-:-:S05]  /*15920*/  FFMA.FTZ R32, R33, R128, 1.1641532182693481445e-10 ;  /* 0x2f00000021207423 */ /* 0x000fca0000010080 */
[----:B------:R-:W-:Y:S01]  /*15930*/  FSETP.LE.FTZ.AND P3, PT, R32, R129, PT ;  /* 0x000000812000720b */ /* 0x000fe20003f73000 */
[----:B------:R-:W-:-:S03]  /*15940*/  HFMA2 R32, -RZ, RZ, 0, 1.1920928955078125e-07 ;  /* 0x00000002ff207431 */ /* 0x000fc600000001ff */
        /* <DEDUP_REMOVED lines=10> */
.L_x_8799:
        /* <DEDUP_REMOVED lines=13> */
.L_x_8801:
[----:B------:R-:W-:Y:S05]  /*15ac0*/  BSYNC.RECONVERGENT B2 ;  /* 0x0000000000027941 */ /* 0x000fea0003800200 */
.L_x_8800:
        /* <DEDUP_REMOVED lines=43> */
.L_x_8798:
[----:B------:R-:W-:Y:S05]  /*15d80*/  BSYNC.RECONVERGENT B1 ;  /* 0x0000000000017941 */ /* 0x000fea0003800200 */
.L_x_8797:
        /* <DEDUP_REMOVED lines=18> */
.L_x_8804:
        /* <DEDUP_REMOVED lines=13> */
.L_x_8806:
[----:B------:R-:W-:Y:S05]  /*15f80*/  BSYNC.RECONVERGENT B2 ;  /* 0x0000000000027941 */ /* 0x000fea0003800200 */
.L_x_8805:
        /* <DEDUP_REMOVED lines=43> */
.L_x_8803:
[----:B------:R-:W-:Y:S05]  /*16240*/  BSYNC.RECONVERGENT B1 ;  /* 0x0000000000017941 */ /* 0x000fea0003800200 */
.L_x_8802:
        /* <DEDUP_REMOVED lines=19> */
.L_x_8809:
        /* <DEDUP_REMOVED lines=13> */
.L_x_8811:
[----:B------:R-:W-:Y:S05]  /*16450*/  BSYNC.RECONVERGENT B2 ;  /* 0x0000000000027941 */ /* 0x000fea0003800200 */
.L_x_8810:
        /* <DEDUP_REMOVED lines=43> */
.L_x_8808:
[----:B------:R-:W-:Y:S05]  /*16710*/  BSYNC.RECONVERGENT B1 ;  /* 0x0000000000017941 */ /* 0x000fea0003800200 */
.L_x_8807:
[----:B------:R-:W-:Y:S01]  /*16720*/  ISETP.NE.AND P2, PT, R32, 0x1, PT ;  /* 0x000000012000780c */ /* 0x000fe20003f45270 */
[----:B------:R-:W-:Y:S01]  /*16730*/  BSSY.RECONVERGENT B1, `(.L_x_8812) ;  /* 0x000004a000017945 */ /* 0x000fe20003800200 */
[----:B------:R-:W-:Y:S01]  /*16740*/  I2FP.F32.U32 R29, R29 ;  /* 0x0000001d001d7245 */ /* 0x000fe20000201000 */
[----:B------:R-:W-:Y:S02]  /*16750*/  HFMA2 R33, -RZ, RZ, 0, 1.1920928955078125e-07 ;  /* 0x00000002ff217431 */ /* 0x000fe400000001ff */
[----:B------:R-:W-:Y:S02]  /*16760*/  IMAD.U32 R137, R137, 0x10000, RZ ;  /* 0x0001000089897824 */ /* 0x000fe400078e00ff */
        /* <DEDUP_REMOVED lines=13> */
.L_x_8814:
        /* <DEDUP_REMOVED lines=13> */
.L_x_8816:
[----:B------:R-:W-:Y:S05]  /*16910*/  BSYNC.RECONVERGENT B2 ;  /* 0x0000000000027941 */ /* 0x000fea0003800200 */
.L_x_8815:
        /* <DEDUP_REMOVED lines=43> */
.L_x_8813:
[----:B------:R-:W-:Y:S05]  /*16bd0*/  BSYNC.RECONVERGENT B1 ;  /* 0x0000000000017941 */ /* 0x000fea0003800200 */
.L_x_8812:
        /* <DEDUP_REMOVED lines=18> */
.L_x_8819:
        /* <DEDUP_REMOVED lines=13> */
.L_x_8821:
[----:B------:R-:W-:Y:S05]  /*16dd0*/  BSYNC.RECONVERGENT B2 ;  /* 0x0000000000027941 */ /* 0x000fea0003800200 */
.L_x_8820:
        /* <DEDUP_REMOVED lines=43> */
.L_x_8818:
[----:B------:R-:W-:Y:S05]  /*17090*/  BSYNC.RECONVERGENT B1 ;  /* 0x0000000000017941 */ /* 0x000fea0003800200 */
.L_x_8817:
[----:B------:R-:W-:Y:S01]  /*170a0*/  ISETP.NE.AND P4, PT, R32, 0x1, PT ;  /* 0x000000012000780c */ /* 0x000fe20003f85270 */
[----:B------:R-:W-:Y:S01]  /*170b0*/  IMAD.U32 R141, R30, 0x10000, RZ ;  /* 0x000100001e8d7824 */ /* 0x000fe200078e00ff */
[----:B------:R-:W-:Y:S01]  /*170c0*/  I2FP.F32.U32 R29, R29 ;  /* 0x0000001d001d7245 */ /* 0x000fe20000201000 */
[----:B------:R-:W-:Y:S01]  /*170d0*/  BSSY.RECONVERGENT B1, `(.L_x_8822) ;  /* 0x0000047000017945 */ /* 0x000fe20003800200 */
[----:B------:R-:W-:-:S03]  /*170e0*/  HFMA2 R30, -RZ, RZ, 0, 1.1920928955078125e-07 ;  /* 0x00000002ff1e7431 */ /* 0x000fc600000001ff */
        /* <DEDUP_REMOVED lines=12> */
.L_x_8824:
        /* <DEDUP_REMOVED lines=13> */
.L_x_8826:
[----:B------:R-:W-:Y:S05]  /*17280*/  BSYNC.RECONVERGENT B2 ;  /* 0x0000000000027941 */ /* 0x000fea0003800200 */
.L_x_8825:
        /* <DEDUP_REMOVED lines=43> */
.L_x_8823:
[----:B------:R-:W-:Y:S05]  /*17540*/  BSYNC.RECONVERGENT B1 ;  /* 0x0000000000017941 */ /* 0x000fea0003800200 */
.L_x_8822:
        /* <DEDUP_REMOVED lines=18> */
.L_x_8829:
        /* <DEDUP_REMOVED lines=13> */
.L_x_8831:
[----:B------:R-:W-:Y:S05]  /*17740*/  BSYNC.RECONVERGENT B2 ;  /* 0x0000000000027941 */ /* 0x000fea0003800200 */
.L_x_8830:
        /* <DEDUP_REMOVED lines=43> */
.L_x_8828:
[----:B------:R-:W-:Y:S05]  /*17a00*/  BSYNC.RECONVERGENT B1 ;  /* 0x0000000000017941 */ /* 0x000fea0003800200 */
.L_x_8827:
[----:B------:R-:W-:Y:S01]  /*17a10*/  P2R R30, PR, RZ, 0x2 ;  /* 0x00000002ff1e7803 */ /* 0x000fe20000000000 */
[-C--:B------:R-:W-:Y:S01]  /*17a20*/  FMUL.FTZ R37, R37, R130.reuse ;  /* 0x0000008225257220 */ /* 0x080fe20000410000 */
        /* <DEDUP_REMOVED lines=35> */
.L_x_8791:
[----:B------:R-:W-:Y:S01]  /*17c60*/  ISETP.NE.AND P6, PT, R86, RZ, PT ;  /* 0x000000ff5600720c */ /* 0x000fe20003fc5270 */
[----:B------:R-:W0:Y:S01]  /*17c70*/  @P0 LDC.64 R138, c[0x0][0x398] ;  /* 0x0000e600ff8a0b82 */ /* 0x000e220000000a00 */
[----:B------:R-:W-:Y:S02]  /*17c80*/  SEL R135, RZ, 0x1000000, !P5 ;  /* 0x01000000ff877807 */ /* 0x000fe40006800000 */
[----:B------:R-:W-:Y:S02]  /*17c90*/  SEL R86, RZ, 0x10000, !P4 ;  /* 0x00010000ff567807 */ /* 0x000fe40006000000 */
[----:B------:R-:W-:Y:S02]  /*17ca0*/  SEL R31, RZ, 0x100, !P3 ;  /* 0x00000100ff1f7807 */ /* 0x000fe40005800000 */
        /* <DEDUP_REMOVED lines=43> */
.L_x_8832:
[----:B------:R1:W5:Y:S04]  /*17f60*/  @P0 LDG.E.128 R64, desc[UR8][R138.64] ;  /* 0x000000088a400981 */ /* 0x000368000c1e1d00 */
[----:B------:R1:W5:Y:S04]  /*17f70*/  @P1 LDG.E.128 R60, desc[UR8][R136.64] ;  /* 0x00000008883c1981 */ /* 0x000368000c1e1d00 */
[----:B------:R1:W5:Y:S04]  /*17f80*/  @P1 LDG.E.128 R56, desc[UR8][R136.64+0x10] ;  /* 0x0000100888381981 */ /* 0x000368000c1e1d00 */
[----:B------:R1:W5:Y:S01]  /*17f90*/  LDG.E.128 R84, desc[UR8][R140.64] ;  /* 0x000000088c547981 */ /* 0x000362000c1e1d00 */
[----:B------:R-:W-:Y:S05]  /*17fa0*/  @!P0 BRA `(.L_x_8833) ;  /* 0x0000004c00e88947 */ /* 0x000fea0003800000 */
        /* <DEDUP_REMOVED lines=16> */
.L_x_8836:
        /* <DEDUP_REMOVED lines=13> */
.L_x_8838:
[----:B------:R-:W-:Y:S05]  /*18180*/  BSYNC.RECONVERGENT B2 ;  /* 0x0000000000027941 */ /* 0x000fea0003800200 */
.L_x_8837:
        /* <DEDUP_REMOVED lines=42> */
.L_x_8835:
[----:B------:R-:W-:Y:S05]  /*18430*/  BSYNC.RECONVERGENT B1 ;  /* 0x0000000000017941 */ /* 0x000fea0003800200 */
.L_x_8834:
[----:B------:R-:W-:Y:S01]  /*18440*/  ISETP.NE.AND P2, PT, R30, 0x1, PT ;  /* 0x000000011e00780c */ /* 0x000fe20003f45270 */
[----:B------:R-:W-:Y:S01]  /*18450*/  BSSY.RECONVERGENT B1, `(.L_x_8839) ;  /* 0x000004c000017945 */ /* 0x000fe20003800200 */
[----:B------:R-:W-:Y:S01]  /*18460*/  I2FP.F32.U32 R29, R28 ;  /* 0x0000001c001d7245 */ /* 0x000fe20000201000 */
[----:B------:R-:W-:Y:S01]  /*18470*/  IMAD.MOV.U32 R116, RZ, RZ, 0x2 ;  /* 0x00000002ff747424 */ /* 0x000fe200078e00ff */
[C---:B-----5:R-:W-:Y:S02]  /*18480*/  SHF.L.U32 R115, R84.reuse, 0x10, RZ ;  /* 0x0000001054737819 */ /* 0x060fe400000006ff */
        /* <DEDUP_REMOVED lines=15> */
.L_x_8841:
        /* <DEDUP_REMOVED lines=13> */
.L_x_8843:
[----:B------:R-:W-:Y:S05]  /*18650*/  BSYNC.RECONVERGENT B2 ;  /* 0x0000000000027941 */ /* 0x000fea0003800200 */
.L_x_8842:
        /* <DEDUP_REMOVED lines=43> */
.L_x_8840:
[----:B------:R-:W-:Y:S05]  /*18910*/  BSYNC.RECONVERGENT B1 ;  /* 0x0000000000017941 */ /* 0x000fea0003800200 */
.L_x_8839:
        /* <DEDUP_REMOVED lines=23> */
.L_x_8846:
        /* <DEDUP_REMOVED lines=13> */
.L_x_8848:
[----:B------:R-:W-:Y:S05]  /*18b60*/  BSYNC.RECONVERGENT B2 ;  /* 0x0000000000027941 */ /* 0x000fea0003800200 */
.L_x_8847:
        /* <DEDUP_REMOVED lines=43> */
.L_x_8845:
[----:B------:R-:W-:Y:S05]  /*18e20*/  BSYNC.RECONVERGENT B1 ;  /* 0x0000000000017941 */ /* 0x000fea0003800200 */
.L_x_8844:
[----:B------:R-:W-:Y:S01]  /*18e30*/  ISETP.NE.AND P2, PT, R117, 0x1, PT ;  /* 0x000000017500780c */ /* 0x000fe20003f45270 */
[----:B------:R-:W-:Y:S01]  /*18e40*/  BSSY.RECONVERGENT B1, `(.L_x_8849) ;  /* 0x000004b000017945 */ /* 0x000fe20003800200 */
[----:B------:R-:W-:Y:S01]  /*18e50*/  I2FP.F32.U32 R29, R29 ;  /* 0x0000001d001d7245 */ /* 0x000fe20000201000 */
[----:B------:R-:W-:-:S04]  /*18e60*/  IMAD.MOV.U32 R31, RZ, RZ, R126 ;  /* 0x000000ffff1f7224 */ /* 0x000fc800078e007e */
[----:B------:R-:W-:Y:S01]  /*18e70*/  FFMA.FTZ R30, R29, R128, 1.1641532182693481445e-10 ;  /* 0x2f0000001d1e7423 */ /* 0x000fe20000010080 */
[----:B------:R-:W-:Y:S01]  /*18e80*/  SHF.L.U32 R29, R84, 0x10, RZ ;  /* 0x00000010541d7819 */ /* 0x000fe200000006ff */
[----:B------:R-:W-:-:S03]  /*18e90*/  IMAD.MOV.U32 R84, RZ, RZ, 0x2 ;  /* 0x00000002ff547424 */ /* 0x000fc600078e00ff */
        /* <DEDUP_REMOVED lines=12> */
.L_x_8851:
        /* <DEDUP_REMOVED lines=13> */
.L_x_8853:
[----:B------:R-:W-:Y:S05]  /*19030*/  BSYNC.RECONVERGENT B2 ;  /* 0x0000000000027941 */ /* 0x000fea0003800200 */
.L_x_8852:
        /* <DEDUP_REMOVED lines=43> */
.L_x_8850:
[----:B------:R-:W-:Y:S05]  /*192f0*/  BSYNC.RECONVERGENT B1 ;  /* 0x0000000000017941 */ /* 0x000fea0003800200 */
.L_x_8849:
[----:B------:R-:W-:Y:S01]  /*19300*/  I2FP.F32.U32 R31, R31 ;  /* 0x0000001f001f7245 */ /* 0x000fe20000201000 */
[----:B------:R-:W-:Y:S01]  /*19310*/  BSSY.RECONVERGENT B1, `(.L_x_8854) ;  /* 0x0000050000017945 */ /* 0x000fe20003800200 */
[----:B------:R-:W-:Y:S01]  /*19320*/  PRMT R30, R64, 0x7632, R30 ;  /* 0x00007632401e7816 */ /* 0x000fe2000000001e */
[----:B------:R-:W-:Y:S01]  /*19330*/  IMAD.MOV.U32 R118, RZ, RZ, 0x2 ;  /* 0x00000002ff767424 */ /* 0x000fe200078e00ff */
[----:B------:R-:W-:Y:S02]  /*19340*/  ISETP.NE.AND P3, PT, R84, 0x1, PT ;  /* 0x000000015400780c */ /* 0x000fe40003f65270 */
[----:B------:R-:W-:Y:S01]  /*19350*/  SHF.L.U32 R117, R30, 0x10, RZ ;  /* 0x000000101e757819 */ /* 0x000fe200000006ff */
[----:B------:R-:W-:Y:S01]  /*19360*/  FFMA.FTZ R30, R31, R128, 1.1641532182693481445e-10 ;  /* 0x2f0000001f1e7423 */ /* 0x000fe20000010080 */
[----:B------:R-:W-:-:S03]  /*19370*/  IMAD.MOV.U32 R31, RZ, RZ, R126 ;  /* 0x000000ffff1f7224 */ /* 0x000fc600078e007e */
[----:B------:R-:W-:Y:S01]  /*19380*/  FMUL.FTZ R117, R117, R130 ;  /* 0x0000008275757220 */ /* 0x000fe20000410000 */
        /* <DEDUP_REMOVED lines=15> */
.L_x_8856:
        /* <DEDUP_REMOVED lines=13> */
.L_x_8858:
[----:B------:R-:W-:Y:S05]  /*19550*/  BSYNC.RECONVERGENT B2 ;  /* 0x0000000000027941 */ /* 0x000fea0003800200 */
.L_x_8857:
        /* <DEDUP_REMOVED lines=43> */
.L_x_8855:
[----:B------:R-:W-:Y:S05]  /*19810*/  BSYNC.RECONVERGENT B1 ;  /* 0x0000000000017941 */ /* 0x000fea0003800200 */
.L_x_8854:
[----:B------:R-:W-:Y:S01]  /*19820*/  ISETP.NE.AND P2, PT, R118, 0x1, PT ;  /* 0x000000017600780c */ /* 0x000fe20003f45270 */
[----:B------:R-:W-:Y:S01]  /*19830*/  BSSY.RECONVERGENT B1, `(.L_x_8859) ;  /* 0x000004c000017945 */ /* 0x000fe20003800200 */
[----:B------:R-:W-:Y:S01]  /*19840*/  I2FP.F32.U32 R31, R31 ;  /* 0x0000001f001f7245 */ /* 0x000fe20000201000 */
[----:B------:R-:W-:Y:S01]  /*19850*/  IMAD.MOV.U32 R119, RZ, RZ, 0x2 ;  /* 0x00000002ff777424 */ /* 0x000fe200078e00ff */
[----:B------:R-:W-:-:S03]  /*19860*/  SHF.L.U32 R117, R85, 0x10, RZ ;  /* 0x0000001055757819 */ /* 0x000fc600000006ff */
[----:B------:R-:W-:Y:S01]  /*19870*/  FFMA.FTZ R30, R31, R128, 1.1641532182693481445e-10 ;  /* 0x2f0000001f1e7423 */ /* 0x000fe20000010080 */
[----:B------:R-:W-:Y:S01]  /*19880*/  PRMT R31, R85, 0x7632, R31 ;  /* 0x00007632551f7816 */ /* 0x000fe2000000001f */
[----:B------:R-:W-:-:S03]  /*19890*/  IMAD.MOV.U32 R85, RZ, RZ, R126 ;  /* 0x000000ffff557224 */ /* 0x000fc600078e007e */
[----:B------:R-:W-:Y:S01]  /*198a0*/  FSETP.LE.FTZ.AND P4, PT, R30, R129, PT ;  /* 0x000000811e00720b */ /* 0x000fe20003f93000 */
[----:B------:R-:W-:-:S03]  /*198b0*/  FMUL.FTZ R30, R117, R130 ;  /* 0x00000082751e7220 */ /* 0x000fc60000410000 */
[----:B-1----:R-:W-:Y:S01]  /*198c0*/  P2R R136, PR, RZ, 0x10 ;  /* 0x00000010ff887803 */ /* 0x002fe20000000000 */
        /* <DEDUP_REMOVED lines=9> */
.L_x_8861:
        /* <DEDUP_REMOVED lines=13> */
.L_x_8863:
[----:B------:R-:W-:Y:S05]  /*19a30*/  BSYNC.RECONVERGENT B2 ;  /* 0x0000000000027941 */ /* 0x000fea0003800200 */
.L_x_8862:
        /* <DEDUP_REMOVED lines=43> */
.L_x_8860:
[----:B------:R-:W-:Y:S05]  /*19cf0*/  BSYNC.RECONVERGENT B1 ;  /* 0x0000000000017941 */ /* 0x000fea0003800200 */
.L_x_8859:
        /* <DEDUP_REMOVED lines=23> */
.L_x_8866:
        /* <DEDUP_REMOVED lines=13> */
.L_x_8868:
[----:B------:R-:W-:Y:S05]  /*19f40*/  BSYNC.RECONVERGENT B2 ;  /* 0x0000000000027941 */ /* 0x000fea0003800200 */
.L_x_8867:
        /* <DEDUP_REMOVED lines=43> */
.L_x_8865:
[----:B------:R-:W-:Y:S05]  /*1a200*/  BSYNC.RECONVERGENT B1 ;  /* 0x0000000000017941 */ /* 0x000fea0003800200 */
.L_x_8864:
        /* <DEDUP_REMOVED lines=19> */
.L_x_8871:
        /* <DEDUP_REMOVED lines=13> */
.L_x_8873:
[----:B------:R-:W-:Y:S05]  /*1a410*/  BSYNC.RECONVERGENT B2 ;  /* 0x0000000000027941 */ /* 0x000fea0003800200 */
.L_x_8872:
        /* <DEDUP_REMOVED lines=43> */
.L_x_8870:
[----:B------:R-:W-:Y:S05]  /*1a6d0*/  BSYNC.RECONVERGENT B1 ;  /* 0x0000000000017941 */ /* 0x000fea0003800200 */
.L_x_8869:
[----:B------:R-:W-:Y:S01]  /*1a6e0*/  I2FP.F32.U32 R85, R85 ;  /* 0x0000005500557245 */ /* 0x000fe20000201000 */
[----:B------:R-:W-:Y:S01]  /*1a6f0*/  BSSY.RECONVERGENT B1, `(.L_x_8874) ;  /* 0x0000050000017945 */ /* 0x000fe20003800200 */
[----:B------:R-:W-:Y:S01]  /*1a700*/  PRMT R84, R65, 0x7632, R84 ;  /* 0x0000763241547816 */ /* 0x000fe20000000054 */
[----:B------:R-:W-:-:S03]  /*1a710*/  IMAD.MOV.U32 R121, RZ, RZ, 0x2 ;  /* 0x00000002ff797424 */ /* 0x000fc600078e00ff */
[----:B------:R-:W-:Y:S01]  /*1a720*/  SHF.L.U32 R119, R84, 0x10, RZ ;  /* 0x0000001054777819 */ /* 0x000fe200000006ff */
[----:B------:R-:W-:Y:S01]  /*1a730*/  FFMA.FTZ R84, R85, R128, 1.1641532182693481445e-10 ;  /* 0x2f00000055547423 */ /* 0x000fe20000010080 */
[----:B------:R-:W-:-:S03]  /*1a740*/  IMAD.MOV.U32 R85, RZ, RZ, R126 ;  /* 0x000000ffff557224 */ /* 0x000fc600078e007e */
[----:B------:R-:W-:Y:S01]  /*1a750*/  FMUL.FTZ R119, R119, R130 ;  /* 0x0000008277777220 */ /* 0x000fe20000410000 */
        /* <DEDUP_REMOVED lines=16> */
.L_x_8876:
        /* <DEDUP_REMOVED lines=13> */
.L_x_8878:
[----:B------:R-:W-:Y:S05]  /*1a930*/  BSYNC.RECONVERGENT B2 ;  /* 0x0000000000027941 */ /* 0x000fea0003800200 */
.L_x_8877:
        /* <DEDUP_REMOVED lines=43> */
.L_x_8875:
[----:B------:R-:W-:Y:S05]  /*1abf0*/  BSYNC.RECONVERGENT B1 ;  /* 0x0000000000017941 */ /* 0x000fea0003800200 */
.L_x_8874:
        /* <DEDUP_REMOVED lines=19> */
.L_x_8881:
        /* <DEDUP_REMOVED lines=13> */
.L_x_8883:
[----:B------:R-:W-:Y:S05]  /*1ae00*/  BSYNC.RECONVERGENT B2 ;  /* 0x0000000000027941 */ /* 0x000fea0003800200 */
.L_x_8882:
        /* <DEDUP_REMOVED lines=43> */
.L_x_8880:
[----:B------:R-:W-:Y:S05]  /*1b0c0*/  BSYNC.RECONVERGENT B1 ;  /* 0x0000000000017941 */ /* 0x000fea0003800200 */
.L_x_8879:
        /* <DEDUP_REMOVED lines=8> */
[----:B------:R-:W-:Y:S01]  /*1b150*/  FSEL R84, R121, RZ, !P3 ;  /* 0x000000ff79547208 */ /* 0x000fe20005800000 */
[----:B------:R-:W-:Y:S01]  /*1b160*/  IMAD.MOV.U32 R121, RZ, RZ, R126 ;  /* 0x000000ffff797224 */ /* 0x000fe200078e007e */
        /* <DEDUP_REMOVED lines=14> */
.L_x_8886:
        /* <DEDUP_REMOVED lines=13> */
.L_x_8888:
[----:B------:R-:W-:Y:S05]  /*1b320*/  BSYNC.RECONVERGENT B2 ;  /* 0x0000000000027941 */ /* 0x000fea0003800200 */
.L_x_8887:
        /* <DEDUP_REMOVED lines=43> */
.L_x_8885:
[----:B------:R-:W-:Y:S05]  /*1b5e0*/  BSYNC.RECONVERGENT B1 ;  /* 0x0000000000017941 */ /* 0x000fea0003800200 */
.L_x_8884:
        /* <DEDUP_REMOVED lines=18> */
.L_x_8891:
        /* <DEDUP_REMOVED lines=13> */
.L_x_8893:
[----:B------:R-:W-:Y:S05]  /*1b7e0*/  BSYNC.RECONVERGENT B2 ;  /* 0x0000000000027941 */ /* 0x000fea0003800200 */
.L_x_8892:
        /* <DEDUP_REMOVED lines=43> */
.L_x_8890:
[----:B------:R-:W-:Y:S05]  /*1baa0*/  BSYNC.RECONVERGENT B1 ;  /* 0x0000000000017941 */ /* 0x000fea0003800200 */
.L_x_8889:
        /* <DEDUP_REMOVED lines=24> */
.L_x_8896:
        /* <DEDUP_REMOVED lines=13> */
.L_x_8898:
[----:B------:R-:W-:Y:S05]  /*1bd00*/  BSYNC.RECONVERGENT B2 ;  /* 0x0000000000027941 */ /* 0x000fea0003800200 */
.L_x_8897:
        /* <DEDUP_REMOVED lines=43> */
.L_x_8895:
[----:B------:R-:W-:Y:S05]  /*1bfc0*/  BSYNC.RECONVERGENT B1 ;  /* 0x0000000000017941 */ /* 0x000fea0003800200 */
.L_x_8894:
        /* <DEDUP_REMOVED lines=19> */
.L_x_8901:
        /* <DEDUP_REMOVED lines=13> */
.L_x_8903:
[----:B------:R-:W-:Y:S05]  /*1c1d0*/  BSYNC.RECONVERGENT B2 ;  /* 0x0000000000027941 */ /* 0x000fea0003800200 */
.L_x_8902:
        /* <DEDUP_REMOVED lines=43> */
.L_x_8900:
[----:B------:R-:W-:Y:S05]  /*1c490*/  BSYNC.RECONVERGENT B1 ;  /* 0x0000000000017941 */ /* 0x000fea0003800200 */
.L_x_8899:
        /* <DEDUP_REMOVED lines=23> */
.L_x_8906:
        /* <DEDUP_REMOVED lines=13> */
.L_x_8908:
[----:B------:R-:W-:Y:S05]  /*1c6e0*/  BSYNC.RECONVERGENT B2 ;  /* 0x0000000000027941 */ /* 0x000fea0003800200 */
.L_x_8907:
        /* <DEDUP_REMOVED lines=43> */
.L_x_8905:
[----:B------:R-:W-:Y:S05]  /*1c9a0*/  BSYNC.RECONVERGENT B1 ;  /* 0x0000000000017941 */ /* 0x000fea0003800200 */
.L_x_8904:
        /* <DEDUP_REMOVED lines=18> */
.L_x_8911:
        /* <DEDUP_REMOVED lines=15> */
.L_x_8913:
[----:B------:R-:W-:Y:S05]  /*1cbc0*/  BSYNC.RECONVERGENT B2 ;  /* 0x0000000000027941 */ /* 0x000fea0003800200 */
.L_x_8912:
        /* <DEDUP_REMOVED lines=43> */
.L_x_8910:
[----:B------:R-:W-:Y:S05]  /*1ce80*/  BSYNC.RECONVERGENT B1 ;  /* 0x0000000000017941 */ /* 0x000fea0003800200 */
.L_x_8909:
        /* <DEDUP_REMOVED lines=12> */
.L_x_8833:
        /* <DEDUP_REMOVED lines=16> */
.L_x_8917:
        /* <DEDUP_REMOVED lines=13> */
.L_x_8919:
[----:B------:R-:W-:Y:S05]  /*1d120*/  BSYNC.RECONVERGENT B2 ;  /* 0x0000000000027941 */ /* 0x000fea0003800200 */
.L_x_8918:
        /* <DEDUP_REMOVED lines=42> */
.L_x_8916:
[----:B------:R-:W-:Y:S05]  /*1d3d0*/  BSYNC.RECONVERGENT B1 ;  /* 0x0000000000017941 */ /* 0x000fea0003800200 */
.L_x_8915:
[----:B------:R-:W-:Y:S01]  /*1d3e0*/  ISETP.NE.AND P2, PT, R30, 0x1, PT ;  /* 0x000000011e00780c */ /* 0x000fe20003f45270 */
[----:B------:R-:W-:Y:S01]  /*1d3f0*/  BSSY.RECONVERGENT B1, `(.L_x_8920) ;  /* 0x000004b000017945 */ /* 0x000fe20003800200 */
[----:B------:R-:W-:Y:S01]  /*1d400*/  I2FP.F32.U32 R29, R28 ;  /* 0x0000001c001d7245 */ /* 0x000fe20000201000 */
[----:B------:R-:W-:Y:S02]  /*1d410*/  HFMA2 R31, -RZ, RZ, 0, 1.1920928955078125e-07 ;  /* 0x00000002ff1f7431 */ /* 0x000fe400000001ff */
[C---:B-1---5:R-:W-:Y:S01]  /*1d420*/  IMAD.U32 R139, R84.reuse, 0x10000, RZ ;  /* 0x00010000548b7824 */ /* 0x062fe200078e00ff */
        /* <DEDUP_REMOVED lines=14> */
.L_x_8922:
        /* <DEDUP_REMOVED lines=13> */
.L_x_8924:
[----:B------:R-:W-:Y:S05]  /*1d5e0*/  BSYNC.RECONVERGENT B2 ;  /* 0x0000000000027941 */ /* 0x000fea0003800200 */
.L_x_8923:
        /* <DEDUP_REMOVED lines=43> */
.L_x_8921:
[----:B------:R-:W-:Y:S05]  /*1d8a0*/  BSYNC.RECONVERGENT B1 ;  /* 0x0000000000017941 */ /* 0x000fea0003800200 */
.L_x_8920:
        /* <DEDUP_REMOVED lines=18> */
.L_x_8927:
        /* <DEDUP_REMOVED lines=13> */
.L_x_8929:
[----:B------:R-:W-:Y:S05]  /*1daa0*/  BSYNC.RECONVERGENT B2 ;  /* 0x0000000000027941 */ /* 0x000fea0003800200 */
.L_x_8928:
        /* <DEDUP_REMOVED lines=43> */
.L_x_8926:
[----:B------:R-:W-:Y:S05]  /*1dd60*/  BSYNC.RECONVERGENT B1 ;  /* 0x0000000000017941 */ /* 0x000fea0003800200 */
.L_x_8925:
        /* <DEDUP_REMOVED lines=19> */
.L_x_8932:
        /* <DEDUP_REMOVED lines=13> */
.L_x_8934:
[----:B------:R-:W-:Y:S05]  /*1df70*/  BSYNC.RECONVERGENT B2 ;  /* 0x0000000000027941 */ /* 0x000fea0003800200 */
.L_x_8933:
        /* <DEDUP_REMOVED lines=43> */
.L_x_8931:
[----:B------:R-:W-:Y:S05]  /*1e230*/  BSYNC.RECONVERGENT B1 ;  /* 0x0000000000017941 */ /* 0x000fea0003800200 */
.L_x_8930:
        /* <DEDUP_REMOVED lines=18> */
.L_x_8937:
        /* <DEDUP_REMOVED lines=13> */
.L_x_8939:
[----:B------:R-:W-:Y:S05]  /*1e430*/  BSYNC.RECONVERGENT B2 ;  /* 0x0000000000027941 */ /* 0x000fea0003800200 */
.L_x_8938:
        /* <DEDUP_REMOVED lines=43> */
.L_x_8936:
[----:B------:R-:W-:Y:S05]  /*1e6f0*/  BSYNC.RECONVERGENT B1 ;  /* 0x0000000000017941 */ /* 0x000fea0003800200 */
.L_x_8935:
[----:B------:R-:W-:Y:S01]  /*1e700*/  ISETP.NE.AND P3, PT, R30, 0x1, PT ;  /* 0x000000011e00780c */ /* 0x000fe20003f65270 */
[----:B------:R-:W-:Y:S01]  /*1e710*/  BSSY.RECONVERGENT B1, `(.L_x_8940) ;  /* 0x000004a000017945 */ /* 0x000fe20003800200 */
[----:B------:R-:W-:Y:S01]  /*1e720*/  I2FP.F32.U32 R29, R29 ;  /* 0x0000001d001d7245 */ /* 0x000fe20000201000 */
[----:B------:R-:W-:Y:S01]  /*1e730*/  IMAD.MOV.U32 R31, RZ, RZ, 0x2 ;  /* 0x00000002ff1f7424 */ /* 0x000fe200078e00ff */
[C---:B------:R-:W-:Y:S02]  /*1e740*/  SHF.L.U32 R147, R86.reuse, 0x10, RZ ;  /* 0x0000001056937819 */ /* 0x040fe400000006ff */
[----:B------:R-:W-:Y:S01]  /*1e750*/  PRMT R86, R86, 0x7632, R86 ;  /* 0x0000763256567816 */ /* 0x000fe20000000056 */
        /* <DEDUP_REMOVED lines=12> */
.L_x_8942:
        /* <DEDUP_REMOVED lines=13> */
.L_x_8944:
[----:B------:R-:W-:Y:S05]  /*1e8f0*/  BSYNC.RECONVERGENT B2 ;  /* 0x0000000000027941 */ /* 0x000fea0003800200 */
.L_x_8943:
        /* <DEDUP_REMOVED lines=43> */
.L_x_8941:
[----:B------:R-:W-:Y:S05]  /*1ebb0*/  BSYNC.RECONVERGENT B1 ;  /* 0x0000000000017941 */ /* 0x000fea0003800200 */
.L_x_8940:
[----:B------:R-:W-:Y:S01]  /*1ebc0*/  ISETP.NE.AND P4, PT, R31, 0x1, PT ;  /* 0x000000011f00780c */ /* 0x000fe20003f85270 */
[----:B------:R-:W-:Y:S01]  /*1ebd0*/  BSSY.RECONVERGENT B1, `(.L_x_8945) ;  /* 0x0000049000017945 */ /* 0x000fe20003800200 */
[----:B------:R-:W-:Y:S01]  /*1ebe0*/  I2FP.F32.U32 R29, R29 ;  /* 0x0000001d001d7245 */ /* 0x000fe20000201000 */
[----:B------:R-:W-:Y:S01]  /*1ebf0*/  IMAD.MOV.U32 R30, RZ, RZ, 0x2 ;  /* 0x00000002ff1e7424 */ /* 0x000fe200078e00ff */
[----:B------:R-:W-:-:S03]  /*1ec00*/  SHF.L.U32 R149, R86, 0x10, RZ ;  /* 0x0000001056957819 */ /* 0x000fc600000006ff */
        /* <DEDUP_REMOVED lines=12> */
.L_x_8947:
        /* <DEDUP_REMOVED lines=13> */
.L_x_8949:
[----:B------:R-:W-:Y:S05]  /*1eda0*/  BSYNC.RECONVERGENT B2 ;  /* 0x0000000000027941 */ /* 0x000fea0003800200 */
.L_x_8948:
        /* <DEDUP_REMOVED lines=43> */
.L_x_8946:
[----:B------:R-:W-:Y:S05]  /*1f060*/  BSYNC.RECONVERGENT B1 ;  /* 0x0000000000017941 */ /* 0x000fea0003800200 */
.L_x_8945:
        /* <DEDUP_REMOVED lines=18> */
.L_x_8952:
        /* <DEDUP_REMOVED lines=13> */
.L_x_8954:
[----:B------:R-:W-:Y:S05]  /*1f260*/  BSYNC.RECONVERGENT B2 ;  /* 0x0000000000027941 */ /* 0x000fea0003800200 */
.L_x_8953:
        /* <DEDUP_REMOVED lines=39> */
[----:B------:R-:W-:Y:S02]  /*1f4e0*/  LOP3.LUT R123, R30, UR29, R85, 0x96, !PT ;  /* 0x0000001d1e7b7c12 */ /* 0x000fe4000f8e9655 */
[----:B------:R-:W-:Y:S02]  /*1f4f0*/  MOV R126, R84 ;  /* 0x00000054007e7202 */ /* 0x000fe40000000f00 */
[----:B------:R-:W-:Y:S02]  /*1f500*/  LOP3.LUT R125, R28, UR30, R87, 0x96, !PT ;  /* 0x0000001e1c7d7c12 */ /* 0x000fe4000f8e9657 */
[----:B------:R-:W-:-:S07]  /*1f510*/  MOV R124, R86 ;  /* 0x00000056007c7202 */ /* 0x000fce0000000f00 */
.L_x_8951:
[----:B------:R-:W-:Y:S05]  /*1f520*/  BSYNC.RECONVERGENT B1 ;  /* 0x0000000000017941 */ /* 0x000fea0003800200 */
.L_x_8950:
[----:B------:R-:W-:Y:S01]  /*1f530*/  I2FP.F32.U32 R29, R29 ;  /* 0x0000001d001d7245 */ /* 0x000fe20000201000 */
[-C--:B------:R-:W-:Y:S01]  /*1f540*/  FMUL.FTZ R139, R139, R130.reuse ;  /* 0x000000828b8b7220 */ /* 0x080fe20000410000 */
[----:B------:R-:W-:Y:S01]  /*1f550*/  P2R R30, PR, RZ, 0x2 ;  /* 0x00000002ff1e7803 */ /* 0x000fe20000000000 */
[----:B------:R-:W-:Y:S01]  /*1f560*/  FMUL.FTZ R143, R143, R130 ;  /* 0x000000828f8f7220 */ /* 0x000fe20000410000 */
[----:B------:R-:W-:Y:S01]  /*1f570*/  ISETP.NE.AND P1, PT, R134, RZ, PT ;  /* 0x000000ff8600720c */ /* 0x000fe20003f25270 */
[----:B------:R-:W-:Y:S01]  /*1f580*/  FFMA.FTZ R128, R29, R128, 1.1641532182693481445e-10 ;  /* 0x2f0000001d807423 */ /* 0x000fe20000010080 */
[----:B------:R-:W-:Y:S01]  /*1f590*/  SHF.L.U32 R29, R140, 0x10, RZ ;  /* 0x000000108c1d7819 */ /* 0x000fe200000006ff */
[-C--:B------:R-:W-:Y:S01]  /*1f5a0*/  FMUL.FTZ R145, R145, R130.reuse ;  /* 0x0000008291917220 */ /* 0x080fe20000410000 */
[----:B------:R-:W-:Y:S01]  /*1f5b0*/  P2R R31, PR, RZ, 0x1 ;  /* 0x00000001ff1f7803 */ /* 0x000fe20000000000 */
[-C--:B------:R-:W-:Y:S01]  /*1f5c0*/  FMUL.FTZ R151, R151, R130.reuse ;  /* 0x0000008297977220 */ /* 0x080fe20000410000 */
[----:B------:R-:W-:Y:S01]  /*1f5d0*/  ISETP.NE.AND P0, PT, R132, RZ, PT ;  /* 0x000000ff8400720c */ /* 0x000fe20003f05270 */
[-C--:B------:R-:W-:Y:S01]  /*1f5e0*/  FMUL.FTZ R87, R29, R130.reuse ;  /* 0x000000821d577220 */ /* 0x080fe20000410000 */
[----:B------:R-:W-:Y:S01]  /*1f5f0*/  ISETP.NE.AND P5, PT, R137, RZ, PT ;  /* 0x000000ff8900720c */ /* 0x000fe20003fa5270 */
[-C--:B------:R-:W-:Y:S01]  /*1f600*/  FMUL.FTZ R149, R149, R130.reuse ;  /* 0x0000008295957220 */ /* 0x080fe20000410000 */
[----:B------:R-:W-:Y:S01]  /*1f610*/  FSEL R28, R139, RZ, P1 ;  /* 0x000000ff8b1c7208 */ /* 0x000fe20000800000 */
[-C--:B------:R-:W-:Y:S01]  /*1f620*/  FMUL.FTZ R147, R147, R130.reuse ;  /* 0x0000008293937220 */ /* 0x080fe20000410000 */
[----:B------:R-:W-:Y:S01]  /*1f630*/  ISETP.NE.AND P1, PT, R30, RZ, PT ;  /* 0x000000ff1e00720c */ /* 0x000fe20003f25270 */
[----:B------:R-:W-:Y:S01]  /*1f640*/  FMUL.FTZ R141, R141, R130 ;  /* 0x000000828d8d7220 */ /* 0x000fe20000410000 */
[----:B------:R-:W-:-:S02]  /*1f650*/  FSEL R29, R143, RZ, P0 ;  /* 0x000000ff8f1d7208 */ /* 0x000fc40000000000 */
[----:B------:R-:W-:Y:S02]  /*1f660*/  ISETP.NE.AND P0, PT, R31, RZ, PT ;  /* 0x000000ff1f00720c */ /* 0x000fe40003f05270 */
[----:B------:R-:W-:Y:S02]  /*1f670*/  FSEL R31, R145, RZ, P5 ;  /* 0x000000ff911f7208 */ /* 0x000fe40002800000 */
        /* <DEDUP_REMOVED lines=16> */
.L_x_8914:
[----:B------:R-:W-:Y:S01]  /*1f780*/  FADD.FTZ R128, RZ, R48 ;  /* 0x00000030ff807221 */ /* 0x000fe20000010000 */
[----:B------:R-:W-:Y:S01]  /*1f790*/  ISETP.NE.AND P1, PT, R134, RZ, PT ;  /* 0x000000ff8600720c */ /* 0x000fe20003f25270 */
[----:B------:R-:W-:Y:S01]  /*1f7a0*/  IMAD.WIDE.U32 R108, R135, 0x8, R108 ;  /* 0x00000008876c7825 */ /* 0x000fe200078e006c */
[----:B------:R-:W-:-:S03]  /*1f7b0*/  SEL R139, RZ, 0x1000000, !P5 ;  /* 0x01000000ff8b7807 */ /* 0x000fc60006800000 */
[----:B------:R-:W-:Y:S01]  /*1f7c0*/  FADD.FTZ R129, R128, R49 ;  /* 0x0000003180817221 */ /* 0x000fe20000010000 */
[----:B------:R-:W-:Y:S02]  /*1f7d0*/  SEL R134, RZ, 0x10000, !P4 ;  /* 0x00010000ff867807 */ /* 0x000fe40006000000 */
[----:B------:R-:W-:Y:S01]  /*1f7e0*/  ISETP.NE.AND P6, PT, R132, RZ, PT ;  /* 0x000000ff8400720c */ /* 0x000fe20003fc5270 */
[----:B------:R-:W-:Y:S01]  /*1f7f0*/  FADD.FTZ R128, R129, R50 ;  /* 0x0000003281807221 */ /* 0x000fe20000010000 */
[----:B------:R-:W-:Y:S02]  /*1f800*/  ISETP.NE.AND P5, PT, R136, RZ, PT ;  /* 0x000000ff8800720c */ /* 0x000fe40003fa5270 */
[----:B------:R-:W-:Y:S01]  /*1f810*/  ISETP.NE.AND P4, PT, R137, RZ, PT ;  /* 0x000000ff8900720c */ /* 0x000fe20003f85270 */
[----:B------:R-:W-:Y:S01]  /*1f820*/  FADD.FTZ R129, R128, R51 ;  /* 0x0000003380817221 */ /* 0x000fe20000010000 */
[----:B------:R-:W-:Y:S02]  /*1f830*/  SEL R141, RZ, 0x100, !P3 ;  /* 0x00000100ff8d7807 */ /* 0x000fe40005800000 */
[----:B------:R-:W-:Y:S01]  /*1f840*/  SEL R130, RZ, 0x1000000, !P4 ;  /* 0x01000000ff827807 */ /* 0x000fe20006000000 */
[----:B------:R-:W-:Y:S01]  /*1f850*/  FADD.FTZ R128, R129, R52 ;  /* 0x0000003481807221 */ /* 0x000fe20000010000 */
[----:B------:R-:W-:-:S02]  /*1f860*/  SEL R137, RZ, 0x10000, !P5 ;  /* 0x00010000ff897807 */ /* 0x000fc40006800000 */
[----:B------:R-:W-:Y:S01]  /*1f870*/  SEL R132, RZ, 0x100, !P6 ;  /* 0x00000100ff847807 */ /* 0x000fe20007000000 */
[----:B------:R-:W-:Y:S01]  /*1f880*/  FADD.FTZ R129, R128, R53 ;  /* 0x0000003580817221 */ /* 0x000fe20000010000 */
[----:B------:R-:W-:Y:S02]  /*1f890*/  LOP3.LUT R141, R141, R139, R134, 0xfe, !PT ;  /* 0x0000008b8d8d7212 */ /* 0x000fe400078efe86 */
[----:B------:R-:W-:Y:S01]  /*1f8a0*/  LOP3.LUT R132, R132, R130, R137, 0xfe, !PT ;  /* 0x0000008284847212 */ /* 0x000fe200078efe89 */
[----:B------:R-:W-:Y:S01]  /*1f8b0*/  FADD.FTZ R128, R129, R54 ;  /* 0x0000003681807221 */ /* 0x000fe20000010000 */
[----:B------:R-:W-:Y:S02]  /*1f8c0*/  SEL R130, RZ, 0x1, !P2 ;  /* 0x00000001ff827807 */ /* 0x000fe40005000000 */
[----:B------:R-:W-:Y:S01]  /*1f8d0*/  SEL R139, RZ, 0x1, !P1 ;  /* 0x00000001ff8b7807 */ /* 0x000fe20004800000 */
[----:B------:R-:W-:Y:S01]  /*1f8e0*/  FADD.FTZ R129, R128, R55 ;  /* 0x0000003780817221 */ /* 0x000fe20000010000 */
[----:B------:R-:W-:-:S02]  /*1f8f0*/  ISETP.NE.AND P2, PT, R0, RZ, PT ;  /* 0x000000ff0000720c */ /* 0x000fc40003f45270 */
[----:B------:R-:W-:Y:S01]  /*1f900*/  PRMT R134, R70, 0x7632, R134 ;  /* 0x0000763246867816 */ /* 0x000fe20000000086 */
        /* <DEDUP_REMOVED lines=25> */
[----:B------:R0:W-:Y:S03]  /*1faa0*/  STG.E.128 desc[UR8][R128.64+0x10], R84 ;  /* 0x0000105480007986 */ /* 0x0001e6000c101d08 */
[----:B------:R-:W-:Y:S01]  /*1fab0*/  FADD.FTZ R130, R137, R84 ;  /* 0x0000005489827221 */ /* 0x000fe20000010000 */
[----:B------:R0:W-:Y:S03]  /*1fac0*/  STG.E.64 desc[UR8][R108.64], R106 ;  /* 0x0000006a6c007986 */ /* 0x0001e6000c101b08 */
[----:B------:R-:W-:Y:S01]  /*1fad0*/  FADD.FTZ R137, R130, R85 ;  /* 0x0000005582897221 */ /* 0x000fe20000010000 */
[----:B------:R-:W-:-:S03]  /*1fae0*/  PRMT R130, R71, 0x7632, R130 ;  /* 0x0000763247827816 */ /* 0x000fc60000000082 */
        /* <DEDUP_REMOVED lines=22> */
.L_x_8955:
[----:B------:R-:W-:Y:S01]  /*1fc50*/  UMOV UR33, 0xffffffff ;  /* 0xffffffff00217882 */ /* 0x000fe20000000000 */
[----:B01----:R-:W-:Y:S01]  /*1fc60*/  PRMT R108, R20, 0x7632, R108 ;  /* 0x00007632146c7816 */ /* 0x003fe2000000006c */
[----:B------:R-:W-:Y:S01]  /*1fc70*/  FADD.FTZ R140, R140, R87 ;  /* 0x000000578c8c7221 */ /* 0x000fe20000010000 */
        /* <DEDUP_REMOVED lines=86> */
.L_x_8969:
[C---:B------:R-:W-:Y:S01]  /*201e0*/  FMUL.FTZ R106, R109.reuse, R109 ;  /* 0x0000006d6d6a7220 */ /* 0x040fe20000410000 */
[----:B------:R-:W-:Y:S01]  /*201f0*/  ISETP.NE.AND P1, PT, RZ, UR5, PT ;  /* 0x00000005ff007c0c */ /* 0x000fe2000bf25270 */
[----:B01----:R-:W-:Y:S01]  /*20200*/  FADD.FTZ R136, R136, R139 ;  /* 0x0000008b88887221 */ /* 0x003fe20000010000 */
        /* <DEDUP_REMOVED lines=11> */
[C---:B------:R-:W-:Y:S01]  /*202c0*/  FADD.FTZ R142, -R106.reuse, R40 ;  /* 0x000000286a8e7221 */ /* 0x040fe20000010100 */
[C---:B------:R-:W-:Y:S01]  /*202d0*/  FADD.FTZ R144, -R106.reuse, R32 ;  /* 0x000000206a907221 */ /* 0x040fe20000010100 */
[----:B------:R-:W0:Y:S01]  /*202e0*/  MUFU.RSQ R107, R107 ;  /* 0x0000006b006b7308 */ /* 0x000e220000001400 */
[C---:B------:R-:W-:Y:S01]  /*202f0*/  FADD.FTZ R40, -R106.reuse, R29 ;  /* 0x0000001d6a287221 */ /* 0x040fe20000010100 */
[C---:B------:R-:W-:Y:S01]  /*20300*/  FADD.FTZ R158, -R106.reuse, R42 ;  /* 0x0000002a6a9e7221 */ /* 0x040fe20000010100 */
[C---:B------:R-:W-:Y:S01]  /*20310*/  FADD.FTZ R150, -R106.reuse, R33 ;  /* 0x000000216a967221 */ /* 0x040fe20000010100 */
[C---:B------:R-:W-:Y:S01]  /*20320*/  FADD.FTZ R162, -R106.reuse, R34 ;  /* 0x000000226aa27221 */ /* 0x040fe20000010100 */
[C---:B------:R-:W-:Y:S01]  /*20330*/  FADD.FTZ R32, -R106.reuse, R28 ;  /* 0x0000001c6a207221 */ /* 0x040fe20000010100 */
[----:B------:R-:W-:Y:S01]  /*20340*/  FADD.FTZ R140, -R106, R31 ;  /* 0x0000001f6a8c7221 */ /* 0x000fe20000010100 */
[----:B------:R-:W-:Y:S01]  /*20350*/  SHF.L.U32 R29, R6, 0x10, RZ ;  /* 0x00000010061d7819 */ /* 0x000fe200000006ff */
[C---:B------:R-:W-:Y:S01]  /*20360*/  FADD.FTZ R42, -R106.reuse, R36 ;  /* 0x000000246a2a7221 */ /* 0x040fe20000010100 */
[----:B------:R-:W-:Y:S01]  /*20370*/  FADD.FTZ R33, -R106, R35 ;  /* 0x000000236a217221 */ /* 0x000fe20000010100 */
[----:B------:R-:W-:Y:S01]  /*20380*/  IMAD.U32 R31, R80, 0x10000, RZ ;  /* 0x00010000501f7824 */ /* 0x000fe200078e00ff */
[----:B------:R-:W-:Y:S01]  /*20390*/  SHF.L.U32 R28, R113, 0x10, RZ ;  /* 0x00000010711c7819 */ /* 0x000fe200000006ff */
[----:B------:R-:W-:-:S02]  /*203a0*/  IMAD.U32 R36, R112, 0x10000, RZ ;  /* 0x0001000070247824 */ /* 0x000fc400078e00ff */
[C---:B------:R-:W-:Y:S01]  /*203b0*/  FADD.FTZ R52, -R106.reuse, R52 ;  /* 0x000000346a347221 */ /* 0x040fe20000010100 */
[C---:B------:R-:W-:Y:S01]  /*203c0*/  FADD.FTZ R49, -R106.reuse, R50 ;  /* 0x000000326a317221 */ /* 0x040fe20000010100 */
[C---:B------:R-:W-:Y:S01]  /*203d0*/  FADD.FTZ R154, -R106.reuse, R53 ;  /* 0x000000356a9a7221 */ /* 0x040fe20000010100 */
[C---:B------:R-:W-:Y:S01]  /*203e0*/  FADD.FTZ R129, -R106.reuse, R51 ;  /* 0x000000336a817221 */ /* 0x040fe20000010100 */
[C---:B0-----:R-:W-:Y:S01]  /*203f0*/  FMUL.FTZ R34, R107.reuse, R128 ;  /* 0x000000806b227220 */ /* 0x041fe20000410000 */
[----:B------:R-:W-:Y:S01]  /*20400*/  FMUL.FTZ R35, R107, R156 ;  /* 0x0000009c6b237220 */ /* 0x000fe20000410000 */
[C---:B------:R-:W-:Y:S01]  /*20410*/  FADD.FTZ R51, -R106.reuse, R54 ;  /* 0x000000366a337221 */ /* 0x040fe20000010100 */
[----:B------:R-:W-:Y:S01]  /*20420*/  FADD.FTZ R146, -R106, R41 ;  /* 0x000000296a927221 */ /* 0x000fe20000010100 */
[----:B------:R-:W-:Y:S01]  /*20430*/  FFMA.FTZ R34, R34, R29, R31 ;  /* 0x0000001d22227223 */ /* 0x000fe2000001001f */
[----:B------:R-:W-:Y:S01]  /*20440*/  FADD.FTZ R148, -R106, R37 ;  /* 0x000000256a947221 */ /* 0x000fe20000010100 */
[----:B------:R-:W-:Y:S01]  /*20450*/  FFMA.FTZ R35, R35, R28, R36 ;  /* 0x0000001c23237223 */ /* 0x000fe20000010024 */
[----:B------:R-:W-:Y:S01]  /*20460*/  SHF.L.U32 R29, R8, 0x10, RZ ;  /* 0x00000010081d7819 */ /* 0x000fe200000006ff */
[C---:B------:R-:W-:Y:S01]  /*20470*/  FADD.FTZ R54, -R106.reuse, R44 ;  /* 0x0000002c6a367221 */ /* 0x040fe20000010100 */
[C---:B------:R-:W-:Y:S01]  /*20480*/  FADD.FTZ R41, -R106.reuse, R39 ;  /* 0x000000276a297221 */ /* 0x040fe20000010100 */
[----:B------:R-:W-:Y:S01]  /*20490*/  FADD.FTZ R50, -R106, R87 ;  /* 0x000000576a327221 */ /* 0x000fe20000010100 */
        /* <DEDUP_REMOVED lines=8> */
[C---:B------:R-:W-:Y:S01]  /*20520*/  FADD.FTZ R160, -R106.reuse, R38 ;  /* 0x000000266aa07221 */ /* 0x040fe20000010100 */
[C---:B------:R-:W-:Y:S01]  /*20530*/  FADD.FTZ R136, -R106.reuse, R30 ;  /* 0x0000001e6a887221 */ /* 0x040fe20000010100 */
[C---:B------:R-:W-:Y:S01]  /*20540*/  FADD.FTZ R152, -R106.reuse, R45 ;  /* 0x0000002d6a987221 */ /* 0x040fe20000010100 */
[C---:B------:R-:W-:Y:S01]  /*20550*/  FADD.FTZ R30, -R106.reuse, R84 ;  /* 0x000000546a1e7221 */ /* 0x040fe20000010100 */
[C---:B------:R-:W-:Y:S01]  /*20560*/  FADD.FTZ R48, -R106.reuse, R86 ;  /* 0x000000566a307221 */ /* 0x040fe20000010100 */
[----:B------:R-:W-:Y:S01]  /*20570*/  SHF.L.U32 R38, R111, 0x10, RZ ;  /* 0x000000106f267819 */ /* 0x000fe200000006ff */
[----:B------:R-:W-:Y:S01]  /*20580*/  FADD.FTZ R47, -R106, R47 ;  /* 0x0000002f6a2f7221 */ /* 0x000fe20000010100 */
[----:B------:R-:W-:-:S02]  /*20590*/  IMAD.U32 R84, R110, 0x10000, RZ ;  /* 0x000100006e547824 */ /* 0x000fc400078e00ff */
[----:B------:R-:W-:Y:S01]  /*205a0*/  FMUL.FTZ R45, R107, R129 ;  /* 0x000000816b2d7220 */ /* 0x000fe20000410000 */
[----:B------:R-:W-:Y:S01]  /*205b0*/  FFMA.FTZ R86, R52, R29, R31 ;  /* 0x0000001d34567223 */ /* 0x000fe2000001001f */
[----:B------:R-:W-:Y:S01]  /*205c0*/  FADD.FTZ R55, -R106, R55 ;  /* 0x000000376a377221 */ /* 0x000fe20000010100 */
[----:B------:R-:W-:Y:S01]  /*205d0*/  FFMA.FTZ R44, R44, R37, R39 ;  /* 0x000000252c2c7223 */ /* 0x000fe20000010027 */
[----:B------:R-:W-:Y:S01]  /*205e0*/  FFMA.FTZ R87, R87, R28, R36 ;  /* 0x0000001c57577223 */ /* 0x000fe20000010024 */
[----:B------:R-:W-:Y:S01]  /*205f0*/  SHF.L.U32 R29, R10, 0x10, RZ ;  /* 0x000000100a1d7819 */ /* 0x000fe200000006ff */
[----:B------:R-:W-:Y:S01]  /*20600*/  FADD.FTZ R164, -R106, R46 ;  /* 0x0000002e6aa47221 */ /* 0x000fe20000010100 */
[----:B------:R-:W-:Y:S01]  /*20610*/  IMAD.U32 R37, R76, 0x10000, RZ ;  /* 0x000100004c257824 */ /* 0x000fe200078e00ff */
[----:B------:R-:W-:Y:S01]  /*20620*/  SHF.L.U32 R39, R101, 0x10, RZ ;  /* 0x0000001065277819 */ /* 0x000fe200000006ff */
[----:B------:R-:W-:Y:S01]  /*20630*/  FMUL.FTZ R36, R107, R54 ;  /* 0x000000366b247220 */ /* 0x000fe20000410000 */
[C---:B------:R-:W-:Y:S01]  /*20640*/  FADD.FTZ R43, -R106.reuse, R43 ;  /* 0x0000002b6a2b7221 */ /* 0x040fe20000010100 */
[----:B------:R-:W-:Y:S01]  /*20650*/  FADD.FTZ R46, -R106, R85 ;  /* 0x000000556a2e7221 */ /* 0x000fe20000010100 */
[----:B------:R-:W-:Y:S01]  /*20660*/  IMAD.U32 R49, R100, 0x10000, RZ ;  /* 0x0001000064317824 */ /* 0x000fe200078e00ff */
[----:B------:R-:W-:Y:S01]  /*20670*/  SHF.L.U32 R28, R99, 0x10, RZ ;  /* 0x00000010631c7819 */ /* 0x000fe200000006ff */
[----:B------:R-:W-:Y:S01]  /*20680*/  FMUL.FTZ R152, R107, R152 ;  /* 0x000000986b987220 */ /* 0x000fe20000410000 */
[----:B------:R-:W-:Y:S01]  /*20690*/  FFMA.FTZ R45, R45, R38, R84 ;  /* 0x000000262d2d7223 */ /* 0x000fe20000010054 */
[----:B------:R-:W-:Y:S01]  /*206a0*/  SHF.L.U32 R106, R103, 0x10, RZ ;  /* 0x00000010676a7819 */ /* 0x000fe200000006ff */
[----:B------:R-:W-:-:S02]  /*206b0*/  IMAD.U32 R52, R98, 0x10000, RZ ;  /* 0x0001000062347824 */ /* 0x000fc400078e00ff */
[----:B------:R-:W-:Y:S01]  /*206c0*/  FMUL.FTZ R47, R107, R47 ;  /* 0x0000002f6b2f7220 */ /* 0x000fe20000410000 */
[----:B------:R-:W-:Y:S01]  /*206d0*/  SHF.L.U32 R38, R9, 0x10, RZ ;  /* 0x0000001009267819 */ /* 0x000fe200000006ff */
        /* <DEDUP_REMOVED lines=14> */
[C---:B------:R-:W-:Y:S01]  /*207c0*/  FMUL.FTZ R128, R107.reuse, R142 ;  /* 0x0000008e6b807220 */ /* 0x040fe20000410000 */
[C---:B------:R-:W-:Y:S01]  /*207d0*/  FMUL.FTZ R129, R107.reuse, R146 ;  /* 0x000000926b817220 */ /* 0x040fe20000410000 */
[----:B------:R-:W-:Y:S02]  /*207e0*/  IMAD.U32 R84, R94, 0x10000, RZ ;  /* 0x000100005e547824 */ /* 0x000fe400078e00ff */
[----:B------:R-:W-:Y:S01]  /*207f0*/  FMUL.FTZ R43, R107, R43 ;  /* 0x0000002b6b2b7220 */ /* 0x000fe20000410000 */
[----:B------:R-:W-:Y:S01]  /*20800*/  FFMA.FTZ R128, R128, R29, R47 ;  /* 0x0000001d80807223 */ /* 0x000fe2000001002f */
[----:B------:R-:W-:Y:S01]  /*20810*/  FFMA.FTZ R129, R129, R28, R52 ;  /* 0x0000001c81817223 */ /* 0x000fe20000010034 */
[----:B------:R-:W-:Y:S01]  /*20820*/  SHF.L.U32 R51, R11, 0x10, RZ ;  /* 0x000000100b337819 */ /* 0x000fe200000006ff */
[----:B------:R-:W-:Y:S01]  /*20830*/  FFMA.FTZ R139, R43, R54, R84 ;  /* 0x000000362b8b7223 */ /* 0x000fe20000010054 */
        /* <DEDUP_REMOVED lines=8> */
[----:B------:R-:W-:Y:S01]  /*208c0*/  FFMA.FTZ R38, R38, R51, R53 ;  /* 0x0000003326267223 */ /* 0x000fe20000010035 */
[----:B------:R-:W-:Y:S01]  /*208d0*/  SHF.L.U32 R49, R13, 0x10, RZ ;  /* 0x000000100d317819 */ /* 0x000fe200000006ff */
[----:B------:R-:W-:Y:S01]  /*208e0*/  FFMA.FTZ R42, R42, R29, R43 ;  /* 0x0000001d2a2a7223 */ /* 0x000fe2000001002b */
[----:B------:R-:W-:Y:S01]  /*208f0*/  FFMA.FTZ R55, R41, R28, R52 ;  /* 0x0000001c29377223 */ /* 0x000fe20000010034 */
[----:B------:R-:W-:Y:S02]  /*20900*/  IMAD.U32 R51, R79, 0x10000, RZ ;  /* 0x000100004f337824 */ /* 0x000fe400078e00ff */
[----:B------:R-:W-:Y:S01]  /*20910*/  FMUL.FTZ R142, R107, R158 ;  /* 0x0000009e6b8e7220 */ /* 0x000fe20000410000 */
[----:B------:R-:W-:Y:S01]  /*20920*/  SHF.L.U32 R29, R16, 0x10, RZ ;  /* 0x00000010101d7819 */ /* 0x000fe200000006ff */
[----:B------:R-:W-:Y:S01]  /*20930*/  IMAD.U32 R41, R74, 0x10000, RZ ;  /* 0x000100004a297824 */ /* 0x000fe200078e00ff */
[----:B------:R-:W-:Y:S01]  /*20940*/  SHF.L.U32 R28, R89, 0x10, RZ ;  /* 0x00000010591c7819 */ /* 0x000fe200000006ff */
[----:B------:R-:W-:-:S02]  /*20950*/  IMAD.U32 R52, R88, 0x10000, RZ ;  /* 0x0001000058347824 */ /* 0x000fc400078e00ff */
[C---:B------:R-:W-:Y:S01]  /*20960*/  FMUL.FTZ R144, R107.reuse, R144 ;  /* 0x000000906b907220 */ /* 0x040fe20000410000 */
[----:B------:R-:W-:Y:S01]  /*20970*/  FMUL.FTZ R141, R107, R150 ;  /* 0x000000966b8d7220 */ /* 0x000fe20000410000 */
[----:B------:R-:W-:Y:S01]  /*20980*/  FFMA.FTZ R142, R142, R49, R51 ;  /* 0x000000318e8e7223 */ /* 0x000fe20000010033 */
[----:B------:R-:W-:Y:S01]  /*20990*/  SHF.L.U32 R47, R93, 0x10, RZ ;  /* 0x000000105d2f7819 */ /* 0x000fe200000006ff */
[----:B------:R-:W-:Y:S02]  /*209a0*/  IMAD.U32 R49, R92, 0x10000, RZ ;  /* 0x000100005c317824 */ /* 0x000fe400078e00ff */
[----:B------:R-:W-:Y:S01]  /*209b0*/  FMUL.FTZ R148, R107, R148 ;  /* 0x000000946b947220 */ /* 0x000fe20000410000 */
[----:B------:R-:W-:Y:S01]  /*209c0*/  FFMA.FTZ R144, R144, R29, R41 ;  /* 0x0000001d90907223 */ /* 0x000fe20000010029 */
[----:B------:R-:W-:Y:S01]  /*209d0*/  FFMA.FTZ R141, R141, R28, R52 ;  /* 0x0000001c8d8d7223 */ /* 0x000fe20000010034 */
[----:B------:R-:W-:Y:S01]  /*209e0*/  SHF.L.U32 R84, R17, 0x10, RZ ;  /* 0x0000001011547819 */ /* 0x000fe200000006ff */
[----:B------:R-:W0:Y:S01]  /*209f0*/  @!P2 LDC.64 R28, c[0x0][0x3c0] ;  /* 0x0000f000ff1cab82 */ /* 0x000e220000000a00 */
[----:B------:R-:W-:Y:S01]  /*20a00*/  FFMA.FTZ R43, R148, R47, R49 ;  /* 0x0000002f942b7223 */ /* 0x000fe20000010031 */
[----:B------:R-:W-:Y:S01]  /*20a10*/  IMAD.U32 R146, R75, 0x10000, RZ ;  /* 0x000100004b927824 */ /* 0x000fe200078e00ff */
[----:B------:R-:W-:Y:S01]  /*20a20*/  SHF.L.U32 R148, R27, 0x10, RZ ;  /* 0x000000101b947819 */ /* 0x000fe200000006ff */
[----:B------:R-:W-:Y:S01]  /*20a30*/  FMUL.FTZ R143, R107, R162 ;  /* 0x000000a26b8f7220 */ /* 0x000fe20000410000 */
[----:B------:R-:W-:-:S02]  /*20a40*/  IMAD.U32 R152, R26, 0x10000, RZ ;  /* 0x000100001a987824 */ /* 0x000fc400078e00ff */
[----:B------:R-:W-:Y:S01]  /*20a50*/  FMUL.FTZ R33, R107, R33 ;  /* 0x000000216b217220 */ /* 0x000fe20000410000 */
[----:B------:R-:W-:Y:S02]  /*20a60*/  IMAD.U32 R41, R68, 0x10000, RZ ;  /* 0x0001000044297824 */ /* 0x000fe400078e00ff */
[----:B------:R-:W-:Y:S01]  /*20a70*/  FFMA.FTZ R143, R143, R84, R146 ;  /* 0x000000548f8f7223 */ /* 0x000fe20000010092 */
[----:B------:R-:W-:Y:S01]  /*20a80*/  SHF.L.U32 R85, R25, 0x10, RZ ;  /* 0x0000001019557819 */ /* 0x000fe200000006ff */
[----:B------:R-:W-:Y:S01]  /*20a90*/  FFMA.FTZ R146, R33, R148, R152 ;  /* 0x0000009421927223 */ /* 0x000fe20000010098 */
[----:B------:R-:W-:Y:S01]  /*20aa0*/  SHF.L.U32 R33, R18, 0x10, RZ ;  /* 0x0000001012217819 */ /* 0x000fe200000006ff */
[----:B------:R-:W-:Y:S01]  /*20ab0*/  FMUL.FTZ R40, R107, R40 ;  /* 0x000000286b287220 */ /* 0x000fe20000410000 */
[----:B------:R-:W-:Y:S01]  /*20ac0*/  SHF.L.U32 R51, R15, 0x10, RZ ;  /* 0x000000100f337819 */ /* 0x000fe200000006ff */
[----:B------:R-:W-:Y:S02]  /*20ad0*/  IMAD.U32 R53, R73, 0x10000, RZ ;  /* 0x0001000049357824 */ /* 0x000fe400078e00ff */
[----:B------:R-:W-:Y:S01]  /*20ae0*/  FMUL.FTZ R32, R107, R32 ;  /* 0x000000206b207220 */ /* 0x000fe20000410000 */
[----:B------:R-:W-:-:S02]  /*20af0*/  IMAD.U32 R47, R24, 0x10000, RZ ;  /* 0x00010000182f7824 */ /* 0x000fc400078e00ff */
[----:B------:R-:W-:Y:S01]  /*20b00*/  FMUL.FTZ R54, R107, R160 ;  /* 0x000000a06b367220 */ /* 0x000fe20000410000 */
[----:B------:R-:W-:Y:S01]  /*20b10*/  SHF.L.U32 R49, R19, 0x10, RZ ;  /* 0x0000001013317819 */ /* 0x000fe200000006ff */
[----:B------:R-:W-:Y:S01]  /*20b20*/  FFMA.FTZ R84, R32, R33, R41 ;  /* 0x0000002120547223 */ /* 0x000fe20000010029 */
[----:B------:R-:W-:Y:S01]  /*20b30*/  FFMA.FTZ R85, R40, R85, R47 ;  /* 0x0000005528557223 */ /* 0x000fe2000001002f */
[----:B------:R-:W-:Y:S01]  /*20b40*/  FFMA.FTZ R54, R54, R51, R53 ;  /* 0x0000003336367223 */ /* 0x000fe20000010035 */
[----:B------:R-:W1:Y:S01]  /*20b50*/  @!P2 LDC.64 R40, c[0x0][0x3c8] ;  /* 0x0000f200ff28ab82 */ /* 0x000e620000000a00 */
[----:B------:R-:W-:Y:S02]  /*20b60*/  IMAD.U32 R51, R69, 0x10000, RZ ;  /* 0x0001000045337824 */ /* 0x000fe400078e00ff */
[----:B------:R-:W-:Y:S01]  /*20b70*/  FMUL.FTZ R136, R107, R136 ;  /* 0x000000886b887220 */ /* 0x000fe20000410000 */
[----:B0-----:R-:W-:Y:S01]  /*20b80*/  @!P2 IMAD.WIDE R32, R2, 0x4, R28 ;  /* 0x000000040220a825 */ /* 0x001fe200078e021c */
[----:B------:R-:W-:-:S03]  /*20b90*/  F2FP.BF16.F32.PACK_AB R29, R45, R44 ;  /* 0x0000002c2d1d723e */ /* 0x000fc600000010ff */
[----:B------:R-:W-:Y:S01]  /*20ba0*/  FMUL.FTZ R137, R107, R140 ;  /* 0x0000008c6b897220 */ /* 0x000fe20000410000 */
[----:B------:R-:W-:Y:S01]  /*20bb0*/  SHF.L.U32 R148, R23, 0x10, RZ ;  /* 0x0000001017947819 */ /* 0x000fe200000006ff */
[----:B------:R-:W-:Y:S01]  /*20bc0*/  FFMA.FTZ R136, R136, R49, R51 ;  /* 0x0000003188887223 */ /* 0x000fe20000010033 */
[----:B------:R-:W0:Y:S01]  /*20bd0*/  LDC.64 R52, c[0x0][0x428] ;  /* 0x00010a00ff347b82 */ /* 0x000e220000000a00 */
[----:B------:R-:W-:Y:S01]  /*20be0*/  SHF.L.U32 R47, R20, 0x10, RZ ;  /* 0x00000010142f7819 */ /* 0x000fe200000006ff */
[----:B------:R-:W-:Y:S02]  /*20bf0*/  IMAD.U32 R150, R22, 0x10000, RZ ;  /* 0x0001000016967824 */ /* 0x000fe400078e00ff */
[C---:B------:R-:W-:Y:S01]  /*20c00*/  FMUL.FTZ R30, R107.reuse, R30 ;  /* 0x0000001e6b1e7220 */ /* 0x040fe20000410000 */
[----:B------:R-:W-:Y:S02]  /*20c10*/  IMAD.U32 R51, R134, 0x10000, RZ ;  /* 0x0001000086337824 */ /* 0x000fe400078e00ff */
[----:B------:R-:W-:Y:S01]  /*20c20*/  FMUL.FTZ R46, R107, R46 ;  /* 0x0000002e6b2e7220 */ /* 0x000fe20000410000 */
[----:B------:R-:W-:-:S02]  /*20c30*/  IMAD.U32 R49, R70, 0x10000, RZ ;  /* 0x0001000046317824 */ /* 0x000fc400078e00ff */
[C---:B------:R-:W-:Y:S01]  /*20c40*/  FMUL.FTZ R48, R107.reuse, R48 ;  /* 0x000000306b307220 */ /* 0x040fe20000410000 */
[----:B------:R-:W2:Y:S01]  /*20c50*/  LDC.64 R44, c[0x0][0x380] ;  /* 0x0000e000ff2c7b82 */ /* 0x000ea20000000a00 */
[----:B------:R-:W-:Y:S01]  /*20c60*/  FMUL.FTZ R50, R107, R50 ;  /* 0x000000326b327220 */ /* 0x000fe20000410000 */
[----:B------:R3:W-:Y:S01]  /*20c70*/  @!P2 STG.E desc[UR8][R32.64], R109 ;  /* 0x0000006d2000a986 */ /* 0x0007e2000c101908 */
[----:B------:R-:W-:Y:S01]  /*20c80*/  FFMA.FTZ R137, R137, R148, R150 ;  /* 0x0000009489897223 */ /* 0x000fe20000010096 */
[----:B------:R-:W-:Y:S01]  /*20c90*/  FFMA.FTZ R108, R30, R47, R49 ;  /* 0x0000002f1e6c7223 */ /* 0x000fe20000010031 */
[----:B------:R-:W-:Y:S01]  /*20ca0*/  FFMA.FTZ R145, R46, R145, R51 ;  /* 0x000000912e917223 */ /* 0x000fe20000010033 */
[----:B------:R-:W-:Y:S01]  /*20cb0*/  FFMA.FTZ R147, R48, R147, R149 ;  /* 0x0000009330937223 */ /* 0x000fe20000010095 */
[----:B------:R-:W-:Y:S01]  /*20cc0*/  FFMA.FTZ R130, R50, R151, R153 ;  /* 0x0000009732827223 */ /* 0x000fe20000010099 */
[----:B------:R-:W-:Y:S02]  /*20cd0*/  F2FP.BF16.F32.PACK_AB R31, R106, R31 ;  /* 0x0000001f6a1f723e */ /* 0x000fe400000010ff */
[----:B------:R-:W-:-:S02]  /*20ce0*/  F2FP.BF16.F32.PACK_AB R30, R87, R86 ;  /* 0x00000056571e723e */ /* 0x000fc400000010ff */
[----:B------:R-:W-:Y:S02]  /*20cf0*/  F2FP.BF16.F32.PACK_AB R28, R35, R34 ;  /* 0x00000022231c723e */ /* 0x000fe400000010ff */
[----:B---3--:R-:W-:Y:S02]  /*20d00*/  F2FP.BF16.F32.PACK_AB R32, R37, R36 ;  /* 0x000000242520723e */ /* 0x008fe400000010ff */
[----:B------:R-:W-:Y:S01]  /*20d10*/  F2FP.BF16.F32.PACK_AB R37, R55, R54 ;  /* 0x000000363725723e */ /* 0x000fe200000010ff */
[----:B-1----:R-:W-:Y:S01]  /*20d20*/  @!P2 IMAD.WIDE R54, R2, 0x4, R40 ;  /* 0x000000040236a825 */ /* 0x002fe200078e0228 */
[----:B------:R-:W-:Y:S02]  /*20d30*/  F2FP.BF16.F32.PACK_AB R35, R139, R142 ;  /* 0x0000008e8b23723e */ /* 0x000fe400000010ff */
[----:B------:R-:W-:Y:S01]  /*20d40*/  F2FP.BF16.F32.PACK_AB R34, R129, R128 ;  /* 0x000000808122723e */ /* 0x000fe200000010ff */
[--C-:B0-----:R-:W-:Y:S01]  /*20d50*/  IMAD.WIDE.U32 R46, R127, 0x10, R52.reuse ;  /* 0x000000107f2e7825 */ /* 0x101fe200078e0034 */
[----:B------:R-:W-:Y:S01]  /*20d60*/  F2FP.BF16.F32.PACK_AB R33, R39, R38 ;  /* 0x000000262721723e */ /* 0x000fe200000010ff */
[----:B------:R0:W-:Y:S01]  /*20d70*/  @!P2 STG.E desc[UR8][R54.64], R107 ;  /* 0x0000006b3600a986 */ /* 0x0001e2000c101908 */
[----:B------:R-:W-:Y:S01]  /*20d80*/  F2FP.BF16.F32.PACK_AB R39, R146, R143 ;  /* 0x0000008f9227723e */ /* 0x000fe200000010ff */
        /* <DEDUP_REMOVED lines=8> */
[----:B------:R-:W-:Y:S01]  /*20e10*/  IMAD.WIDE.U32 R52, R135, 0x10, R52 ;  /* 0x0000001087347825 */ /* 0x000fe200078e0034 */
[----:B------:R-:W-:Y:S01]  /*20e20*/  F2FP.BF16.F32.PACK_AB R41, R137, R136 ;  /* 0x000000888929723e */ /* 0x000fe200000010ff */
[----:B------:R0:W-:Y:S01]  /*20e30*/  STG.E.128 desc[UR8][R50.64], R36 ;  /* 0x0000002432007986 */ /* 0x0001e2000c101d08 */
[----:B------:R-:W-:-:S02]  /*20e40*/  F2FP.BF16.F32.PACK_AB R40, R85, R84 ;  /* 0x000000545528723e */ /* 0x000fc400000010ff */
[----:B--2---:R-:W-:-:S03]  /*20e50*/  LEA R2, R44, R2, 0x2 ;  /* 0x000000022c027211 */ /* 0x004fc600078e10ff */
[----:B------:R0:W-:Y:S01]  /*20e60*/  STG.E.128 desc[UR8][R52.64], R40 ;  /* 0x0000002834007986 */ /* 0x0001e2000c101d08 */
[----:B------:R-:W-:-:S13]  /*20e70*/  ISETP.GE.AND P1, PT, R2, R45, PT ;  /* 0x0000002d0200720c */ /* 0x000fda0003f26270 */
[----:B------:R-:W-:Y:S05]  /*20e80*/  @!P1 BRA `(.L_x_8957) ;  /* 0xfffffdfc00949947 */ /* 0x000fea000383ffff */
[----:B------:R-:W-:Y:S05]  /*20e90*/  BSYNC B0 ;  /* 0x0000000000007941 */ /* 0x000fea0003800000 */
.L_x_8463:
[----:B------:R-:W-:Y:S05]  /*20ea0*/  EXIT ;  /* 0x000000000000794d */ /* 0x000fea0003800000 */
.L_x_8956:
[----:B------:R-:W-:Y:S01]  /*20eb0*/  HFMA2 R143, -RZ, RZ, 0, 1.847743988037109375e-06 ;  /* 0x0000001fff8f7431 */ /* 0x000fe200000001ff */
[----:B------:R-:W-:Y:S01]  /*20ec0*/  BSSY B1, `(.L_x_8958) ;  /* 0x0000006000017945 */ /* 0x000fe20003800000 */
[----:B------:R-:W-:Y:S02]  /*20ed0*/  IMAD.MOV.U32 R142, RZ, RZ, 0x1 ;  /* 0x00000001ff8e7424 */ /* 0x000fe400078e00ff */
[----:B------:R-:W-:-:S07]  /*20ee0*/  IMAD.MOV.U32 R141, RZ, RZ, -0x1 ;  /* 0xffffffffff8d7424 */ /* 0x000fce00078e00ff */
[----:B------:R-:W-:Y:S05]  /*20ef0*/  WARPSYNC.COLLECTIVE R141, `(.L_x_8959) ;  /* 0x000000008d087348 */ /* 0x000fea0003c00000 */
[----:B------:R0:W1:Y:S02]  /*20f00*/  SHFL.BFLY P1, R139, R140, R142, R143 ;  /* 0x0c00008e8c8b7389 */ /* 0x000064000002008f */
[----:B01----:R-:W-:Y:S05]  /*20f10*/  ENDCOLLECTIVE ;  /* 0x000000000000791b */ /* 0x003fea0003800000 */
.L_x_8959:
[----:B------:R-:W-:Y:S05]  /*20f20*/  BSYNC B1 ;  /* 0x0000000000017941 */ /* 0x000fea0003800000 */
.L_x_8958:
        /* <DEDUP_REMOVED lines=9> */
.L_x_8960:
[----:B------:R-:W-:Y:S02]  /*20fc0*/  IMAD.MOV.U32 R142, RZ, RZ, 0x4 ;  /* 0x00000004ff8e7424 */ /* 0x000fe400078e00ff */
[----:B------:R-:W-:-:S04]  /*20fd0*/  IMAD.MOV.U32 R107, RZ, RZ, R139 ;  /* 0x000000ffff6b7224 */ /* 0x000fc800078e008b */
[----:B------:R-:W-:-:S05]  /*20fe0*/  FADD.FTZ R129, R128, R107 ;  /* 0x0000006b80817221 */ /* 0x000fca0000010000 */
[----:B------:R-:W-:-:S07]  /*20ff0*/  MOV R140, R129 ;  /* 0x00000081008c7202 */ /* 0x000fce0000000f00 */
[----:B------:R-:W-:Y:S05]  /*21000*/  WARPSYNC.COLLECTIVE R141, `(.L_x_8961) ;  /* 0x000000008d087348 */ /* 0x000fea0003c00000 */
[----:B------:R0:W1:Y:S02]  /*21010*/  SHFL.BFLY P1, R139, R140, R142, R143 ;  /* 0x0c00008e8c8b7389 */ /* 0x000064000002008f */
[----:B01----:R-:W-:Y:S05]  /*21020*/  ENDCOLLECTIVE ;  /* 0x000000000000791b */ /* 0x003fea0003800000 */
.L_x_8961:
[----:B------:R-:W-:Y:S01]  /*21030*/  HFMA2 R142, -RZ, RZ, 0, 4.76837158203125e-07 ;  /* 0x00000008ff8e7431 */ /* 0x000fe200000001ff */
[----:B------:R-:W-:-:S05]  /*21040*/  MOV R106, R139 ;  /* 0x0000008b006a7202 */ /* 0x000fca0000000f00 */
[----:B------:R-:W-:-:S04]  /*21050*/  FADD.FTZ R136, R129, R106 ;  /* 0x0000006a81887221 */ /* 0x000fc80000010000 */
[----:B------:R-:W-:-:S07]  /*21060*/  IMAD.MOV.U32 R140, RZ, RZ, R136 ;  /* 0x000000ffff8c7224 */ /* 0x000fce00078e0088 */
[----:B------:R-:W-:Y:S05]  /*21070*/  WARPSYNC.COLLECTIVE R141, `(.L_x_8962) ;  /* 0x000000008d087348 */ /* 0x000fea0003c00000 */
[----:B------:R0:W1:Y:S02]  /*21080*/  SHFL.BFLY P1, R139, R140, R142, R143 ;  /* 0x0c00008e8c8b7389 */ /* 0x000064000002008f */
[----:B01----:R-:W-:Y:S05]  /*21090*/  ENDCOLLECTIVE ;  /* 0x000000000000791b */ /* 0x003fea0003800000 */
.L_x_8962:
        /* <DEDUP_REMOVED lines=8> */
.L_x_8963:
        /* <DEDUP_REMOVED lines=72> */
.L_x_8964:
[----:B------:R-:W-:Y:S02]  /*215a0*/  IMAD.MOV.U32 R142, RZ, RZ, 0x2 ;  /* 0x00000002ff8e7424 */ /* 0x000fe400078e00ff */
[----:B------:R-:W-:-:S04]  /*215b0*/  IMAD.MOV.U32 R129, RZ, RZ, R139 ;  /* 0x000000ffff817224 */ /* 0x000fc800078e008b */
[----:B------:R-:W-:-:S05]  /*215c0*/  FADD.FTZ R129, R106, R129 ;  /* 0x000000816a817221 */ /* 0x000fca0000010000 */
[----:B------:R-:W-:-:S07]  /*215d0*/  MOV R140, R129 ;  /* 0x00000081008c7202 */ /* 0x000fce0000000f00 */
[----:B------:R-:W-:Y:S05]  /*215e0*/  WARPSYNC.COLLECTIVE R141, `(.L_x_8965) ;  /* 0x000000008d087348 */ /* 0x000fea0003c00000 */
[----:B------:R0:W1:Y:S02]  /*215f0*/  SHFL.BFLY P1, R139, R140, R142, R143 ;  /* 0x0c00008e8c8b7389 */ /* 0x000064000002008f */
[----:B01----:R-:W-:Y:S05]  /*21600*/  ENDCOLLECTIVE ;  /* 0x000000000000791b */ /* 0x003fea0003800000 */
.L_x_8965:
[----:B------:R-:W-:Y:S01]  /*21610*/  HFMA2 R142, -RZ, RZ, 0, 2.384185791015625e-07 ;  /* 0x00000004ff8e7431 */ /* 0x000fe200000001ff */
[----:B------:R-:W-:-:S05]  /*21620*/  MOV R128, R139 ;  /* 0x0000008b00807202 */ /* 0x000fca0000000f00 */
[----:B------:R-:W-:-:S04]  /*21630*/  FADD.FTZ R128, R129, R128 ;  /* 0x0000008081807221 */ /* 0x000fc80000010000 */
[----:B------:R-:W-:-:S07]  /*21640*/  IMAD.MOV.U32 R140, RZ, RZ, R128 ;  /* 0x000000ffff8c7224 */ /* 0x000fce00078e0080 */
[----:B------:R-:W-:Y:S05]  /*21650*/  WARPSYNC.COLLECTIVE R141, `(.L_x_8966) ;  /* 0x000000008d087348 */ /* 0x000fea0003c00000 */
[----:B------:R0:W1:Y:S02]  /*21660*/  SHFL.BFLY P1, R139, R140, R142, R143 ;  /* 0x0c00008e8c8b7389 */ /* 0x000064000002008f */
[----:B01----:R-:W-:Y:S05]  /*21670*/  ENDCOLLECTIVE ;  /* 0x000000000000791b */ /* 0x003fea0003800000 */
.L_x_8966:
[----:B------:R-:W-:Y:S02]  /*21680*/  IMAD.MOV.U32 R142, RZ, RZ, 0x8 ;  /* 0x00000008ff8e7424 */ /* 0x000fe400078e00ff */
[----:B------:R-:W-:-:S04]  /*21690*/  IMAD.MOV.U32 R137, RZ, RZ, R139 ;  /* 0x000000ffff897224 */ /* 0x000fc800078e008b */
[----:B------:R-:W-:-:S05]  /*216a0*/  FADD.FTZ R137, R128, R137 ;  /* 0x0000008980897221 */ /* 0x000fca0000010000 */
[----:B------:R-:W-:-:S07]  /*216b0*/  MOV R140, R137 ;  /* 0x00000089008c7202 */ /* 0x000fce0000000f00 */
[----:B------:R-:W-:Y:S05]  /*216c0*/  WARPSYNC.COLLECTIVE R141, `(.L_x_8967) ;  /* 0x000000008d087348 */ /* 0x000fea0003c00000 */
[----:B------:R0:W1:Y:S02]  /*216d0*/  SHFL.BFLY P1, R139, R140, R142, R143 ;  /* 0x0c00008e8c8b7389 */ /* 0x000064000002008f */
[----:B01----:R-:W-:Y:S05]  /*216e0*/  ENDCOLLECTIVE ;  /* 0x000000000000791b */ /* 0x003fea0003800000 */
.L_x_8967:
[----:B------:R-:W-:Y:S01]  /*216f0*/  HFMA2 R142, -RZ, RZ, 0, 9.5367431640625e-07 ;  /* 0x00000010ff8e7431 */ /* 0x000fe200000001ff */
[----:B------:R-:W-:-:S05]  /*21700*/  MOV R136, R139 ;  /* 0x0000008b00887202 */ /* 0x000fca0000000f00 */
[----:B------:R-:W-:-:S04]  /*21710*/  FADD.FTZ R136, R137, R136 ;  /* 0x0000008889887221 */ /* 0x000fc80000010000 */
[----:B------:R-:W-:-:S07]  /*21720*/  IMAD.MOV.U32 R140, RZ, RZ, R136 ;  /* 0x000000ffff8c7224 */ /* 0x000fce00078e0088 */
[----:B------:R-:W-:Y:S05]  /*21730*/  WARPSYNC.COLLECTIVE R141, `(.L_x_8968) ;  /* 0x000000008d087348 */ /* 0x000fea0003c00000 */
[----:B------:R0:W1:Y:S02]  /*21740*/  SHFL.BFLY P1, R139, R140, R142, R143 ;  /* 0x0c00008e8c8b7389 */ /* 0x000064000002008f */
[----:B01----:R-:W-:Y:S05]  /*21750*/  ENDCOLLECTIVE ;  /* 0x000000000000791b */ /* 0x003fea0003800000 */
.L_x_8968:
[----:B------:R-:W-:Y:S05]  /*21760*/  BRA `(.L_x_8969) ;  /* 0xffffffe8009c7947 */ /* 0x000fea000383ffff */
.L_x_8970:
        /* <DEDUP_REMOVED lines=9> */
.L_x_22701:


//--------------------- .text._ZN10layer_norm31ln_parallel_residual_fwd_kernelINS_13Kernel_traitsIf13__nv_bfloat16fS2_fjLj1024ELj1ELj4ELj1ELj16ENS_18Kernel_traits_baseILj1024EfS2_fS2_fjLj128EEEEELb0ELb0ELb0EEEvNS_9FwdParamsE --------------------------
	.section	.text._ZN10layer_norm31ln_parallel_residual_fwd_kernelINS_13Kernel_traitsIf13__nv_bfloat16fS2_fjLj1024ELj1ELj4ELj1ELj16ENS_18Kernel_traits_baseILj1024EfS2_fS2_fjLj128EEEEELb0ELb0ELb0EEEvNS_9FwdParamsE,"ax",@progbits
	.align	128
        .global         _ZN10layer_norm31ln_parallel_residual_fwd_kernelINS_13Kernel_traitsIf13__nv_bfloat16fS2_fjLj1024ELj1ELj4ELj1ELj16ENS_18Kernel_traits_baseILj1024EfS2_fS2_fjLj128EEEEELb0ELb0ELb0EEEvNS_9FwdParamsE
        .type           _ZN10layer_norm31ln_parallel_residual_fwd_kernelINS_13Kernel_traitsIf13__nv_bfloat16fS2_fjLj1024ELj1ELj4ELj1ELj16ENS_18Kernel_traits_baseILj1024EfS2_fS2_fjLj128EEEEELb0ELb0ELb0EEEvNS_9FwdParamsE,@function
        .size           _ZN10layer_norm31ln_parallel_residual_fwd_kernelINS_13Kernel_traitsIf13__nv_bfloat16fS2_fjLj1024ELj1ELj4ELj1ELj16ENS_18Kernel_traits_baseILj1024EfS2_fS2_fjLj128EEEEELb0ELb0ELb0EEEvNS_9FwdParamsE,(.L_x_22702 - _ZN10layer_norm31ln_parallel_residual_fwd_kernelINS_13Kernel_traitsIf13__nv_bfloat16fS2_fjLj1024ELj1ELj4ELj1ELj16ENS_18Kernel_traits_baseILj1024EfS2_fS2_fjLj128EEEEELb0ELb0ELb0EEEvNS_9FwdParamsE)
        .other          _ZN10layer_norm31ln_parallel_residual_fwd_kernelINS_13Kernel_traitsIf13__nv_bfloat16fS2_fjLj1024ELj1ELj4ELj1ELj16ENS_18Kernel_traits_baseILj1024EfS2_fS2_fjLj128EEEEELb0ELb0ELb0EEEvNS_9FwdParamsE,@"STO_CUDA_ENTRY STV_DEFAULT"
_ZN10layer_norm31ln_parallel_residual_fwd_kernelINS_13Kernel_traitsIf13__nv_bfloat16fS2_fjLj1024ELj1ELj4ELj1ELj16ENS_18Kernel_traits_baseILj1024EfS2_fS2_fjLj128EEEEELb0ELb0ELb0EEEvNS_9FwdParamsE:
.text._ZN10layer_norm31ln_parallel_residual_fwd_kernelINS_13Kernel_traitsIf13__nv_bfloat16fS2_fjLj1024ELj1ELj4ELj1ELj16ENS_18Kernel_traits_baseILj1024EfS2_fS2_fjLj128EEEEELb0ELb0ELb0EEEvNS_9FwdParamsE:
[----:B------:R-:W-:Y:S01]  /*0000*/  LDC R1, c[0x0][0x37c] ;  /* 0x0000df00ff017b82 */ /* 0x000fe20000000800 */
[----:B------:R-:W0:Y:S07]  /*0010*/  S2R R2, SR_TID.X ;  /* 0x0000000000027919 */ /* 0x000e2e0000002100 */
[----:B------:R-:W1:Y:S01]  /*0020*/  LDC R3, c[0x0][0x388] ;  /* 0x0000e200ff037b82 */ /* 0x000e620000000800 */
[----:B------:R-:W2:Y:S01]  /*0030*/  LDCU.64 UR8, c[0x0][0x438] ;  /* 0x00008700ff0877ac */ /* 0x000ea20008000a00 */
[----:B------:R-:W-:Y:S01]  /*0040*/  BSSY.RECONVERGENT B0, `(.L_x_8971) ;  /* 0x000016a000007945 */ /* 0x000fe20003800200 */
[----:B------:R-:W3:Y:S05]  /*0050*/  LDCU.64 UR6, c[0x0][0x358] ;  /* 0x00006b00ff0677ac */ /* 0x000eea0008000a00 */
[----:B------:R-:W4:Y:S01]  /*0060*/  S2UR UR4, SR_CTAID.X ;  /* 0x00000000000479c3 */ /* 0x000f220000002500 */
        /* <DEDUP_REMOVED lines=23> */
[----:B0-----:R-:W-:-:S07]  /*01e0*/  @P0 IMAD.WIDE.U32 R4, R0, 0x20, R4 ;  /* 0x0000002000040825 */ /* 0x001fce00078e0004 */
[----:B------:R-:W0:Y:S01]  /*01f0*/  LDC.64 R12, c[0x0][0x3d0] ;  /* 0x0000f400ff0c7b82 */ /* 0x000e220000000a00 */
[C---:B-1----:R-:W-:Y:S01]  /*0200*/  @P0 IMAD.WIDE.U32 R6, R0.reuse, 0x20, R6 ;  /* 0x0000002000060825 */ /* 0x042fe200078e0006 */
[----:B------:R-:W-:Y:S01]  /*0210*/  @P0 LOP3.LUT R0, R0, 0x20, RZ, 0xfc, !PT ;  /* 0x0000002000000812 */ /* 0x000fe200078efcff */
[----:B------:R-:W5:Y:S05]  /*0220*/  @P0 LDG.E.128 R96, desc[UR6][R4.64] ;  /* 0x0000000604600981 */ /* 0x000f6a000c1e1d00 */
[----:B------:R-:W1:Y:S01]  /*0230*/  LDC.64 R14, c[0x0][0x3d8] ;  /* 0x0000f600ff0e7b82 */ /* 0x000e620000000a00 */
[C---:B--2---:R-:W-:Y:S01]  /*0240*/  @P1 IMAD.WIDE.U32 R8, R0.reuse, 0x20, R8 ;  /* 0x0000002000081825 */ /* 0x044fe200078e0008 */
[----:B------:R-:W5:Y:S04]  /*0250*/  @P0 LDG.E.128 R92, desc[UR6][R4.64+0x10] ;  /* 0x00001006045c0981 */ /* 0x000f68000c1e1d00 */
[----:B------:R-:W5:Y:S01]  /*0260*/  @P1 LDG.E.128 R80, desc[UR6][R8.64] ;  /* 0x0000000608501981 */ /* 0x000f62000c1e1d00 */
[C---:B---3--:R-:W-:Y:S01]  /*0270*/  @P1 IMAD.WIDE.U32 R10, R0.reuse, 0x20, R10 ;  /* 0x00000020000a1825 */ /* 0x048fe200078e000a */
[----:B------:R-:W-:-:S02]  /*0280*/  @P1 IADD3 R0, PT, PT, R0, 0x20, RZ ;  /* 0x0000002000001810 */ /* 0x000fc40007ffe0ff */
[----:B------:R-:W5:Y:S04]  /*0290*/  @P1 LDG.E.128 R76, desc[UR6][R8.64+0x10] ;  /* 0x00001006084c1981 */ /* 0x000f68000c1e1d00 */
[----:B------:R-:W5:Y:S04]  /*02a0*/  @P1 LDG.E.128 R72, desc[UR6][R10.64] ;  /* 0x000000060a481981 */ /* 0x000f68000c1e1d00 */
[----:B------:R-:W5:Y:S01]  /*02b0*/  @P1 LDG.E.128 R68, desc[UR6][R10.64+0x10] ;  /* 0x000010060a441981 */ /* 0x000f62000c1e1d00 */
[----:B------:R-:W-:Y:S01]  /*02c0*/  ISETP.GE.U32.AND P1, PT, R3, 0x80, PT ;  /* 0x000000800300780c */ /* 0x000fe20003f26070 */
[C---:B0-----:R-:W-:Y:S01]  /*02d0*/  @P2 IMAD.WIDE.U32 R12, R0.reuse, 0x20, R12 ;  /* 0x00000020000c2825 */ /* 0x041fe200078e000c */
[----:B------:R-:W-:Y:S01]  /*02e0*/  CS2R R50, SRZ ;  /* 0x0000000000327805 */ /* 0x000fe2000001ff00 */
[----:B------:R-:W5:Y:S02]  /*02f0*/  @P0 LDG.E.128 R88, desc[UR6][R6.64] ;  /* 0x0000000606580981 */ /* 0x000f64000c1e1d00 */
[----:B-1----:R-:W-:Y:S01]  /*0300*/  @P2 IMAD.WIDE.U32 R14, R0, 0x20, R14 ;  /* 0x00000020000e2825 */ /* 0x002fe200078e000e */
[----:B------:R-:W-:Y:S01]  /*0310*/  CS2R R48, SRZ ;  /* 0x0000000000307805 */ /* 0x000fe2000001ff00 */
[----:B------:R-:W5:Y:S01]  /*0320*/  @P0 LDG.E.128 R84, desc[UR6][R6.64+0x10] ;  /* 0x0000100606540981 */ /* 0x000f62000c1e1d00 */
[----:B------:R-:W-:-:S02]  /*0330*/  CS2R R46, SRZ ;  /* 0x00000000002e7805 */ /* 0x000fc4000001ff00 */
[----:B------:R-:W-:Y:S02]  /*0340*/  CS2R R44, SRZ ;  /* 0x00000000002c7805 */ /* 0x000fe4000001ff00 */
[----:B------:R-:W-:Y:S01]  /*0350*/  CS2R R42, SRZ ;  /* 0x00000000002a7805 */ /* 0x000fe2000001ff00 */
[----:B------:R-:W5:Y:S01]  /*0360*/  @P2 LDG.E.128 R64, desc[UR6][R12.64] ;  /* 0x000000060c402981 */ /* 0x000f62000c1e1d00 */
[----:B------:R-:W-:Y:S02]  /*0370*/  CS2R R40, SRZ ;  /* 0x0000000000287805 */ /* 0x000fe4000001ff00 */
[----:B------:R-:W-:Y:S02]  /*0380*/  CS2R R38, SRZ ;  /* 0x0000000000267805 */ /* 0x000fe4000001ff00 */
[----:B------:R-:W-:Y:S01]  /*0390*/  CS2R R36, SRZ ;  /* 0x0000000000247805 */ /* 0x000fe2000001ff00 */
[----:B------:R0:W5:Y:S01]  /*03a0*/  @P2 LDG.E.128 R60, desc[UR6][R12.64+0x10] ;  /* 0x000010060c3c2981 */ /* 0x000162000c1e1d00 */
        /* <DEDUP_REMOVED lines=10> */
[----:B------:R-:W-:Y:S02]  /*0450*/  CS2R R18, SRZ ;  /* 0x0000000000127805 */ /* 0x000fe4000001ff00 */
[----:B------:R-:W-:Y:S02]  /*0460*/  CS2R R16, SRZ ;  /* 0x0000000000107805 */ /* 0x000fe4000001ff00 */
[----:B0-----:R-:W-:Y:S02]  /*0470*/  CS2R R12, SRZ ;  /* 0x00000000000c7805 */ /* 0x001fe4000001ff00 */
[----:B------:R-:W-:Y:S02]  /*0480*/  CS2R R10, SRZ ;  /* 0x00000000000a7805 */ /* 0x000fe4000001ff00 */
[----:B------:R-:W-:-:S02]  /*0490*/  CS2R R8, SRZ ;  /* 0x0000000000087805 */ /* 0x000fc4000001ff00 */
[----:B------:R-:W-:Y:S02]  /*04a0*/  CS2R R6, SRZ ;  /* 0x0000000000067805 */ /* 0x000fe4000001ff00 */
[----:B------:R-:W-:Y:S02]  /*04b0*/  CS2R R4, SRZ ;  /* 0x0000000000047805 */ /* 0x000fe4000001ff00 */
[----:B-1----:R-:W-:Y:S02]  /*04c0*/  CS2R R14, SRZ ;  /* 0x00000000000e7805 */ /* 0x002fe4000001ff00 */
[----:B------:R-:W-:Y:S01]  /*04d0*/  @P2 IADD3 R0, PT, PT, R0, 0x20, RZ ;  /* 0x0000002000002810 */ /* 0x000fe20007ffe0ff */
[----:B------:R-:W-:Y:S06]  /*04e0*/  @!P1 BRA `(.L_x_8974) ;  /* 0x00000010007c9947 */ /* 0x000fec0003800000 */
[----:B------:R-:W0:Y:S08]  /*04f0*/  LDC.64 R4, c[0x0][0x3d0] ;  /* 0x0000f400ff047b82 */ /* 0x000e300000000a00 */
[----:B------:R-:W1:Y:S01]  /*0500*/  LDC.64 R6, c[0x0][0x3d8] ;  /* 0x0000f600ff067b82 */ /* 0x000e620000000a00 */
        /* <DEDUP_REMOVED lines=10> */
[C---:B0-----:R-:W-:Y:S01]  /*05b0*/  IMAD.WIDE.U32 R4, R0.reuse, 0x20, R4 ;  /* 0x0000002000047825 */ /* 0x041fe200078e0004 */
[----:B------:R-:W-:Y:S02]  /*05c0*/  CS2R R38, SRZ ;  /* 0x0000000000267805 */ /* 0x000fe4000001ff00 */
[----:B------:R-:W-:Y:S02]  /*05d0*/  CS2R R36, SRZ ;  /* 0x0000000000247805 */ /* 0x000fe4000001ff00 */
[----:B------:R-:W-:Y:S02]  /*05e0*/  CS2R R34, SRZ ;  /* 0x0000000000227805 */ /* 0x000fe4000001ff00 */
[----:B------:R-:W-:Y:S01]  /*05f0*/  CS2R R32, SRZ ;  /* 0x0000000000207805 */ /* 0x000fe2000001ff00 */
[----:B------:R-:W5:Y:S01]  /*0600*/  LDG.E.128 R100, desc[UR6][R4.64] ;  /* 0x0000000604647981 */ /* 0x000f62000c1e1d00 */
[----:B-1----:R-:W-:-:S03]  /*0610*/  IMAD.WIDE.U32 R6, R0, 0x20, R6 ;  /* 0x0000002000067825 */ /* 0x002fc600078e0006 */
        /* <DEDUP_REMOVED lines=19> */
[----:B0-----:R-:W-:Y:S02]  /*0750*/  CS2R R6, SRZ ;  /* 0x0000000000067805 */ /* 0x001fe4000001ff00 */
[----:B------:R-:W-:Y:S01]  /*0760*/  CS2R R4, SRZ ;  /* 0x0000000000047805 */ /* 0x000fe2000001ff00 */
[----:B------:R-:W-:Y:S06]  /*0770*/  BRA `(.L_x_8974) ;  /* 0x0000000c00d87947 */ /* 0x000fec0003800000 */
.L_x_8973:
        /* <DEDUP_REMOVED lines=9> */
[C---:B-1----:R-:W-:Y:S01]  /*0810*/  @P0 IMAD.WIDE.U32 R32, R0.reuse, 0x20, R32 ;  /* 0x0000002000200825 */ /* 0x042fe200078e0020 */
[----:B------:R-:W5:Y:S06]  /*0820*/  @P0 LDG.E.128 R96, desc[UR6][R30.64] ;  /* 0x000000061e600981 */ /* 0x000f6c000c1e1d00 */
[----:B------:R-:W1:Y:S01]  /*0830*/  LDC.64 R40, c[0x0][0x3d0] ;  /* 0x0000f400ff287b82 */ /* 0x000e620000000a00 */
[----:B--2---:R-:W-:-:S07]  /*0840*/  @P0 IMAD.WIDE.U32 R28, R0, 0x20, R28 ;  /* 0x00000020001c0825 */ /* 0x004fce00078e001c */
[----:B------:R-:W2:Y:S01]  /*0850*/  @P1 LDC.64 R38, c[0x0][0x440] ;  /* 0x00011000ff261b82 */ /* 0x000ea20000000a00 */
[----:B------:R-:W-:Y:S01]  /*0860*/  @P0 LOP3.LUT R0, R0, 0x20, RZ, 0xfc, !PT ;  /* 0x0000002000000812 */ /* 0x000fe200078efcff */
[----:B------:R-:W5:Y:S06]  /*0870*/  @P0 LD.E.128 R4, desc[UR6][R28.64] ;  /* 0x000000061c040980 */ /* 0x000f6c000c101d00 */
[----:B------:R-:W4:Y:S08]  /*0880*/  LDC.64 R42, c[0x0][0x3d8] ;  /* 0x0000f600ff2a7b82 */ /* 0x000f300000000a00 */
[----:B------:R-:W4:Y:S01]  /*0890*/  @P2 LDC.64 R44, c[0x0][0x440] ;  /* 0x00011000ff2c2b82 */ /* 0x000f220000000a00 */
[C---:B---3--:R-:W-:Y:S01]  /*08a0*/  @P1 IMAD.WIDE.U32 R34, R0.reuse, 0x20, R34 ;  /* 0x0000002000221825 */ /* 0x048fe200078e0022 */
[----:B------:R3:W5:Y:S03]  /*08b0*/  @P0 LD.E.128 R8, desc[UR6][R28.64+0x10] ;  /* 0x000010061c080980 */ /* 0x000766000c101d00 */
[C---:B0-----:R-:W-:Y:S01]  /*08c0*/  @P1 IMAD.WIDE.U32 R36, R0.reuse, 0x20, R36 ;  /* 0x0000002000241825 */ /* 0x041fe200078e0024 */
[----:B------:R-:W5:Y:S03]  /*08d0*/  @P1 LDG.E.128 R80, desc[UR6][R34.64] ;  /* 0x0000000622501981 */ /* 0x000f66000c1e1d00 */
[C---:B--2---:R-:W-:Y:S01]  /*08e0*/  @P1 IMAD.WIDE.U32 R38, R0.reuse, 0x20, R38 ;  /* 0x0000002000261825 */ /* 0x044fe200078e0026 */
[----:B------:R-:W-:Y:S01]  /*08f0*/  @P1 IADD3 R0, PT, PT, R0, 0x20, RZ ;  /* 0x0000002000001810 */ /* 0x000fe20007ffe0ff */
[----:B------:R-:W5:Y:S04]  /*0900*/  @P1 LDG.E.128 R76, desc[UR6][R34.64+0x10] ;  /* 0x00001006224c1981 */ /* 0x000f68000c1e1d00 */
[----:B------:R-:W5:Y:S04]  /*0910*/  @P1 LDG.E.128 R72, desc[UR6][R36.64] ;  /* 0x0000000624481981 */ /* 0x000f68000c1e1d00 */
[----:B------:R-:W5:Y:S04]  /*0920*/  @P1 LDG.E.128 R68, desc[UR6][R36.64+0x10] ;  /* 0x0000100624441981 */ /* 0x000f68000c1e1d00 */
[----:B------:R-:W5:Y:S04]  /*0930*/  @P1 LD.E.128 R12, desc[UR6][R38.64] ;  /* 0x00000006260c1980 */ /* 0x000f68000c101d00 */
[----:B------:R0:W5:Y:S01]  /*0940*/  @P1 LD.E.128 R16, desc[UR6][R38.64+0x10] ;  /* 0x0000100626101980 */ /* 0x000162000c101d00 */
[----:B------:R-:W-:Y:S01]  /*0950*/  ISETP.GE.U32.AND P1, PT, R3, 0x80, PT ;  /* 0x000000800300780c */ /* 0x000fe20003f26070 */
[C---:B-1----:R-:W-:Y:S01]  /*0960*/  @P2 IMAD.WIDE.U32 R40, R0.reuse, 0x20, R40 ;  /* 0x0000002000282825 */ /* 0x042fe200078e0028 */
[----:B------:R-:W-:Y:S01]  /*0970*/  CS2R R50, SRZ ;  /* 0x0000000000327805 */ /* 0x000fe2000001ff00 */
[----:B------:R1:W5:Y:S02]  /*0980*/  @P0 LDG.E.128 R92, desc[UR6][R30.64+0x10] ;  /* 0x000010061e5c0981 */ /* 0x000364000c1e1d00 */
[C---:B----4-:R-:W-:Y:S01]  /*0990*/  @P2 IMAD.WIDE.U32 R42, R0.reuse, 0x20, R42 ;  /* 0x00000020002a2825 */ /* 0x050fe200078e002a */
[----:B------:R-:W-:Y:S01]  /*09a0*/  CS2R R48, SRZ ;  /* 0x0000000000307805 */ /* 0x000fe2000001ff00 */
[----:B------:R-:W5:Y:S02]  /*09b0*/  @P0 LDG.E.128 R88, desc[UR6][R32.64] ;  /* 0x0000000620580981 */ /* 0x000f64000c1e1d00 */
[----:B---3--:R-:W-:Y:S01]  /*09c0*/  @P2 IMAD.WIDE.U32 R28, R0, 0x20, R44 ;  /* 0x00000020001c2825 */ /* 0x008fe200078e002c */
[----:B------:R-:W-:Y:S01]  /*09d0*/  CS2R R46, SRZ ;  /* 0x00000000002e7805 */ /* 0x000fe2000001ff00 */
[----:B------:R2:W5:Y:S01]  /*09e0*/  @P0 LDG.E.128 R84, desc[UR6][R32.64+0x10] ;  /* 0x0000100620540981 */ /* 0x000562000c1e1d00 */
[----:B------:R-:W-:-:S02]  /*09f0*/  CS2R R44, SRZ ;  /* 0x00000000002c7805 */ /* 0x000fc4000001ff00 */
[----:B0-----:R-:W-:Y:S02]  /*0a00*/  CS2R R38, SRZ ;  /* 0x0000000000267805 */ /* 0x001fe4000001ff00 */
[----:B------:R-:W-:Y:S01]  /*0a10*/  CS2R R36, SRZ ;  /* 0x0000000000247805 */ /* 0x000fe2000001ff00 */
[----:B------:R-:W5:Y:S01]  /*0a20*/  @P2 LDG.E.128 R64, desc[UR6][R40.64] ;  /* 0x0000000628402981 */ /* 0x000f62000c1e1d00 */
[----:B------:R-:W-:Y:S02]  /*0a30*/  CS2R R34, SRZ ;  /* 0x0000000000227805 */ /* 0x000fe4000001ff00 */
[----:B-1----:R-:W-:Y:S02]  /*0a40*/  CS2R R30, SRZ ;  /* 0x00000000001e7805 */ /* 0x002fe4000001ff00 */
[----:B------:R-:W-:Y:S01]  /*0a50*/  @P2 IADD3 R0, PT, PT, R0, 0x20, RZ ;  /* 0x0000002000002810 */ /* 0x000fe20007ffe0ff */
[----:B------:R0:W5:Y:S01]  /*0a60*/  @P2 LDG.E.128 R60, desc[UR6][R40.64+0x10] ;  /* 0x00001006283c2981 */ /* 0x000162000c1e1d00 */
[----:B--2---:R-:W-:-:S03]  /*0a70*/  CS2R R32, SRZ ;  /* 0x0000000000207805 */ /* 0x004fc6000001ff00 */
[----:B------:R-:W5:Y:S04]  /*0a80*/  @P2 LDG.E.128 R56, desc[UR6][R42.64] ;  /* 0x000000062a382981 */ /* 0x000f68000c1e1d00 */
[----:B------:R1:W5:Y:S01]  /*0a90*/  @P2 LDG.E.128 R52, desc[UR6][R42.64+0x10] ;  /* 0x000010062a342981 */ /* 0x000362000c1e1d00 */
[----:B0-----:R-:W-:-:S03]  /*0aa0*/  CS2R R40, SRZ ;  /* 0x0000000000287805 */ /* 0x001fc6000001ff00 */
[----:B------:R-:W5:Y:S04]  /*0ab0*/  @P2 LD.E.128 R20, desc[UR6][R28.64] ;  /* 0x000000061c142980 */ /* 0x000f68000c101d00 */
[----:B------:R0:W5:Y:S01]  /*0ac0*/  @P2 LD.E.128 R24, desc[UR6][R28.64+0x10] ;  /* 0x000010061c182980 */ /* 0x000162000c101d00 */
[----:B-1----:R-:W-:Y:S02]  /*0ad0*/  CS2R R42, SRZ ;  /* 0x00000000002a7805 */ /* 0x002fe4000001ff00 */
[----:B0-----:R-:W-:Y:S01]  /*0ae0*/  CS2R R28, SRZ ;  /* 0x00000000001c7805 */ /* 0x001fe2000001ff00 */
[----:B------:R-:W-:Y:S06]  /*0af0*/  @!P1 BRA `(.L_x_8974) ;  /* 0x0000000800f89947 */ /* 0x000fec0003800000 */
[----:B------:R-:W0:Y:S08]  /*0b00*/  LDC.64 R28, c[0x0][0x3d0] ;  /* 0x0000f400ff1c7b82 */ /* 0x000e300000000a00 */
[----:B------:R-:W1:Y:S08]  /*0b10*/  LDC.64 R30, c[0x0][0x3d8] ;  /* 0x0000f600ff1e7b82 */ /* 0x000e700000000a00 */
[----:B------:R-:W2:Y:S01]  /*0b20*/  LDC.64 R32, c[0x0][0x440] ;  /* 0x00011000ff207b82 */ /* 0x000ea20000000a00 */
[----:B------:R-:W-:-:S02]  /*0b30*/  CS2R R118, SRZ ;  /* 0x0000000000767805 */ /* 0x000fc4000001ff00 */
        /* <DEDUP_REMOVED lines=8> */
[----:B------:R0:W5:Y:S01]  /*0bc0*/  LDG.E.128 R104, desc[UR6][R28.64+0x10] ;  /* 0x000010061c687981 */ /* 0x000162000c1e1d00 */
[----:B------:R-:W-:Y:S02]  /*0bd0*/  CS2R R46, SRZ ;  /* 0x00000000002e7805 */ /* 0x000fe4000001ff00 */
[----:B------:R-:W-:Y:S02]  /*0be0*/  CS2R R44, SRZ ;  /* 0x00000000002c7805 */ /* 0x000fe4000001ff00 */
[----:B------:R-:W-:Y:S01]  /*0bf0*/  CS2R R42, SRZ ;  /* 0x00000000002a7805 */ /* 0x000fe2000001ff00 */
[----:B------:R-:W5:Y:S01]  /*0c00*/  LDG.E.128 R108, desc[UR6][R30.64] ;  /* 0x000000061e6c7981 */ /* 0x000f62000c1e1d00 */
[----:B--2---:R-:W-:-:S03]  /*0c10*/  IMAD.WIDE.U32 R32, R0, 0x20, R32 ;  /* 0x0000002000207825 */ /* 0x004fc600078e0020 */
[----:B------:R1:W5:Y:S01]  /*0c20*/  LDG.E.128 R112, desc[UR6][R30.64+0x10] ;  /* 0x000010061e707981 */ /* 0x000362000c1e1d00 */
[----:B------:R-:W-:Y:S02]  /*0c30*/  CS2R R40, SRZ ;  /* 0x0000000000287805 */ /* 0x000fe4000001ff00 */
[----:B------:R-:W-:Y:S02]  /*0c40*/  CS2R R38, SRZ ;  /* 0x0000000000267805 */ /* 0x000fe4000001ff00 */
[----:B------:R-:W-:Y:S01]  /*0c50*/  CS2R R36, SRZ ;  /* 0x0000000000247805 */ /* 0x000fe2000001ff00 */
[----:B------:R-:W5:Y:S01]  /*0c60*/  LD.E.128 R128, desc[UR6][R32.64] ;  /* 0x0000000620807980 */ /* 0x000f62000c101d00 */
[----:B------:R-:W-:Y:S02]  /*0c70*/  CS2R R34, SRZ ;  /* 0x0000000000227805 */ /* 0x000fe4000001ff00 */
[----:B0-----:R-:W-:Y:S01]  /*0c80*/  CS2R R28, SRZ ;  /* 0x00000000001c7805 */ /* 0x001fe2000001ff00 */
[----:B------:R0:W5:Y:S01]  /*0c90*/  LD.E.128 R124, desc[UR6][R32.64+0x10] ;  /* 0x00001006207c7980 */ /* 0x000162000c101d00 */
[----:B-1----:R-:W-:-:S02]  /*0ca0*/  CS2R R30, SRZ ;  /* 0x00000000001e7805 */ /* 0x002fc4000001ff00 */
[----:B0-----:R-:W-:Y:S01]  /*0cb0*/  CS2R R32, SRZ ;  /* 0x0000000000207805 */ /* 0x001fe2000001ff00 */
[----:B------:R-:W-:Y:S06]  /*0cc0*/  BRA `(.L_x_8974) ;  /* 0x0000000800847947 */ /* 0x000fec0003800000 */
.L_x_8972:
        /* <DEDUP_REMOVED lines=35> */
[----:B------:R-:W-:Y:S01]  /*0f00*/  @P1 IADD3 R0, PT, PT, R0, 0x20, RZ ;  /* 0x0000002000001810 */ /* 0x000fe20007ffe0ff */
[----:B------:R2:W5:Y:S04]  /*0f10*/  @P0 LD.E.128 R8, desc[UR6][R106.64+0x10] ;  /* 0x000010066a080980 */ /* 0x000568000c101d00 */
        /* <DEDUP_REMOVED lines=40> */
.L_x_8975:
        /* <DEDUP_REMOVED lines=8> */
[----:B------:R-:W5:Y:S02]  /*1220*/  @P0 LDG.E.128 R96, desc[UR6][R4.64] ;  /* 0x0000000604600981 */ /* 0x000f64000c1e1d00 */
[----:B------:R-:W0:Y:S01]  /*1230*/  @P1 LDC.64 R12, c[0x0][0x438] ;  /* 0x00010e00ff0c1b82 */ /* 0x000e220000000a00 */
[C---:B-1----:R-:W-:Y:S01]  /*1240*/  @P0 IMAD.WIDE.U32 R8, R0.reuse, 0x20, R8 ;  /* 0x0000002000080825 */ /* 0x042fe200078e0008 */
[----:B------:R1:W5:Y:S06]  /*1250*/  @P0 LDG.E.128 R92, desc[UR6][R4.64+0x10] ;  /* 0x00001006045c0981 */ /* 0x00036c000c1e1d00 */
[----:B------:R-:W4:Y:S01]  /*1260*/  LDC.64 R14, c[0x0][0x3d8] ;  /* 0x0000f600ff0e7b82 */ /* 0x000f220000000a00 */
[C---:B--2---:R-:W-:Y:S01]  /*1270*/  @P0 IMAD.WIDE.U32 R6, R0.reuse, 0x20, R6 ;  /* 0x0000002000060825 */ /* 0x044fe200078e0006 */
[----:B------:R-:W-:Y:S01]  /*1280*/  @P0 LOP3.LUT R0, R0, 0x20, RZ, 0xfc, !PT ;  /* 0x0000002000000812 */ /* 0x000fe200078efcff */
[----:B------:R-:W5:Y:S05]  /*1290*/  @P0 LDG.E.128 R88, desc[UR6][R8.64] ;  /* 0x0000000608580981 */ /* 0x000f6a000c1e1d00 */
[----:B------:R-:W2:Y:S08]  /*12a0*/  LDC.64 R16, c[0x0][0x3d0] ;  /* 0x0000f400ff107b82 */ /* 0x000eb00000000a00 */
[----:B------:R-:W1:Y:S08]  /*12b0*/  @P2 LDC.64 R18, c[0x0][0x438] ;  /* 0x00010e00ff122b82 */ /* 0x000e700000000a00 */
[----:B------:R-:W1:Y:S01]  /*12c0*/  LDC.64 R20, c[0x0][0x3d8] ;  /* 0x0000f600ff147b82 */ /* 0x000e620000000a00 */
[C---:B---3--:R-:W-:Y:S01]  /*12d0*/  @P1 IMAD.WIDE.U32 R10, R0.reuse, 0x20, R10 ;  /* 0x00000020000a1825 */ /* 0x048fe200078e000a */
[----:B------:R-:W5:Y:S03]  /*12e0*/  @P0 LD.E.128 R28, desc[UR6][R6.64] ;  /* 0x00000006061c0980 */ /* 0x000f66000c101d00 */
[C---:B0-----:R-:W-:Y:S01]  /*12f0*/  @P1 IMAD.WIDE.U32 R12, R0.reuse, 0x20, R12 ;  /* 0x00000020000c1825 */ /* 0x041fe200078e000c */
[----:B------:R-:W5:Y:S03]  /*1300*/  @P1 LDG.E.128 R80, desc[UR6][R10.64] ;  /* 0x000000060a501981 */ /* 0x000f66000c1e1d00 */
[C---:B----4-:R-:W-:Y:S01]  /*1310*/  @P1 IMAD.WIDE.U32 R14, R0.reuse, 0x20, R14 ;  /* 0x00000020000e1825 */ /* 0x050fe200078e000e */
[----:B------:R-:W-:Y:S01]  /*1320*/  @P1 IADD3 R0, PT, PT, R0, 0x20, RZ ;  /* 0x0000002000001810 */ /* 0x000fe20007ffe0ff */
[----:B------:R-:W5:Y:S04]  /*1330*/  @P1 LDG.E.128 R76, desc[UR6][R10.64+0x10] ;  /* 0x000010060a4c1981 */ /* 0x000f68000c1e1d00 */
[----:B------:R-:W5:Y:S04]  /*1340*/  @P1 LD.E.128 R36, desc[UR6][R12.64] ;  /* 0x000000060c241980 */ /* 0x000f68000c101d00 */
[----:B------:R-:W5:Y:S04]  /*1350*/  @P1 LD.E.128 R40, desc[UR6][R12.64+0x10] ;  /* 0x000010060c281980 */ /* 0x000f68000c101d00 */
[----:B------:R-:W5:Y:S04]  /*1360*/  @P1 LDG.E.128 R72, desc[UR6][R14.64] ;  /* 0x000000060e481981 */ /* 0x000f68000c1e1d00 */
[----:B------:R0:W5:Y:S01]  /*1370*/  @P1 LDG.E.128 R68, desc[UR6][R14.64+0x10] ;  /* 0x000010060e441981 */ /* 0x000162000c1e1d00 */
[----:B------:R-:W-:Y:S01]  /*1380*/  ISETP.GE.U32.AND P1, PT, R3, 0x80, PT ;  /* 0x000000800300780c */ /* 0x000fe20003f26070 */
[C---:B--2---:R-:W-:Y:S01]  /*1390*/  @P2 IMAD.WIDE.U32 R16, R0.reuse, 0x20, R16 ;  /* 0x0000002000102825 */ /* 0x044fe200078e0010 */
[----:B------:R-:W-:Y:S01]  /*13a0*/  CS2R R26, SRZ ;  /* 0x00000000001a7805 */ /* 0x000fe2000001ff00 */
[----:B------:R-:W5:Y:S02]  /*13b0*/  @P0 LD.E.128 R32, desc[UR6][R6.64+0x10] ;  /* 0x0000100606200980 */ /* 0x000f64000c101d00 */
[C---:B-1----:R-:W-:Y:S01]  /*13c0*/  @P2 IMAD.WIDE.U32 R18, R0.reuse, 0x20, R18 ;  /* 0x0000002000122825 */ /* 0x042fe200078e0012 */
[----:B------:R-:W-:Y:S01]  /*13d0*/  CS2R R24, SRZ ;  /* 0x0000000000187805 */ /* 0x000fe2000001ff00 */
[----:B------:R1:W5:Y:S02]  /*13e0*/  @P0 LDG.E.128 R84, desc[UR6][R8.64+0x10] ;  /* 0x0000100608540981 */ /* 0x000364000c1e1d00 */
[----:B------:R-:W-:Y:S01]  /*13f0*/  @P2 IMAD.WIDE.U32 R4, R0, 0x20, R20 ;  /* 0x0000002000042825 */ /* 0x000fe200078e0014 */
[----:B------:R-:W-:Y:S01]  /*1400*/  CS2R R22, SRZ ;  /* 0x0000000000167805 */ /* 0x000fe2000001ff00 */
[----:B------:R-:W5:Y:S01]  /*1410*/  @P2 LDG.E.128 R64, desc[UR6][R16.64] ;  /* 0x0000000610402981 */ /* 0x000f62000c1e1d00 */
[----:B------:R-:W-:-:S02]  /*1420*/  CS2R R20, SRZ ;  /* 0x0000000000147805 */ /* 0x000fc4000001ff00 */
[----:B0-----:R-:W-:Y:S02]  /*1430*/  CS2R R14, SRZ ;  /* 0x00000000000e7805 */ /* 0x001fe4000001ff00 */
[----:B------:R-:W-:Y:S01]  /*1440*/  CS2R R12, SRZ ;  /* 0x00000000000c7805 */ /* 0x000fe2000001ff00 */
[----:B------:R0:W5:Y:S01]  /*1450*/  @P2 LDG.E.128 R60, desc[UR6][R16.64+0x10] ;  /* 0x00001006103c2981 */ /* 0x000162000c1e1d00 */
[----:B------:R-:W-:Y:S02]  /*1460*/  CS2R R10, SRZ ;  /* 0x00000000000a7805 */ /* 0x000fe4000001ff00 */
[----:B-1----:R-:W-:Y:S02]  /*1470*/  CS2R R8, SRZ ;  /* 0x0000000000087805 */ /* 0x002fe4000001ff00 */
[----:B------:R-:W-:Y:S01]  /*1480*/  CS2R R6, SRZ ;  /* 0x0000000000067805 */ /* 0x000fe2000001ff00 */
[----:B------:R-:W5:Y:S01]  /*1490*/  @P2 LD.E.128 R44, desc[UR6][R18.64] ;  /* 0x00000006122c2980 */ /* 0x000f62000c101d00 */
[----:B------:R-:W-:-:S03]  /*14a0*/  @P2 IADD3 R0, PT, PT, R0, 0x20, RZ ;  /* 0x0000002000002810 */ /* 0x000fc60007ffe0ff */
[----:B------:R1:W5:Y:S01]  /*14b0*/  @P2 LD.E.128 R48, desc[UR6][R18.64+0x10] ;  /* 0x0000100612302980 */ /* 0x000362000c101d00 */
[----:B0-----:R-:W-:-:S03]  /*14c0*/  CS2R R16, SRZ ;  /* 0x0000000000107805 */ /* 0x001fc6000001ff00 */
[----:B------:R-:W5:Y:S04]  /*14d0*/  @P2 LDG.E.128 R56, desc[UR6][R4.64] ;  /* 0x0000000604382981 */ /* 0x000f68000c1e1d00 */
[----:B------:R0:W5:Y:S01]  /*14e0*/  @P2 LDG.E.128 R52, desc[UR6][R4.64+0x10] ;  /* 0x0000100604342981 */ /* 0x000162000c1e1d00 */
        /* <DEDUP_REMOVED lines=19> */
[----:B------:R-:W5:Y:S01]  /*1620*/  LD.E.128 R120, desc[UR6][R6.64] ;  /* 0x0000000606787980 */ /* 0x000f62000c101d00 */
[----:B--2---:R-:W-:-:S03]  /*1630*/  IMAD.WIDE.U32 R8, R0, 0x20, R8 ;  /* 0x0000002000087825 */ /* 0x004fc600078e0008 */
[----:B------:R1:W5:Y:S01]  /*1640*/  LD.E.128 R116, desc[UR6][R6.64+0x10] ;  /* 0x0000100606747980 */ /* 0x000362000c101d00 */
[----:B------:R-:W-:Y:S02]  /*1650*/  CS2R R16, SRZ ;  /* 0x0000000000107805 */ /* 0x000fe4000001ff00 */
[----:B------:R-:W-:Y:S02]  /*1660*/  CS2R R14, SRZ ;  /* 0x00000000000e7805 */ /* 0x000fe4000001ff00 */
[----:B------:R-:W-:Y:S01]  /*1670*/  CS2R R12, SRZ ;  /* 0x00000000000c7805 */ /* 0x000fe2000001ff00 */
[----:B------:R-:W5:Y:S01]  /*1680*/  LDG.E.128 R108, desc[UR6][R8.64] ;  /* 0x00000006086c7981 */ /* 0x000f62000c1e1d00 */
[----:B------:R-:W-:Y:S02]  /*1690*/  CS2R R10, SRZ ;  /* 0x00000000000a7805 */ /* 0x000fe4000001ff00 */
[----:B0-----:R-:W-:Y:S01]  /*16a0*/  CS2R R4, SRZ ;  /* 0x0000000000047805 */ /* 0x001fe2000001ff00 */
[----:B------:R0:W5:Y:S01]  /*16b0*/  LDG.E.128 R112, desc[UR6][R8.64+0x10] ;  /* 0x0000100608707981 */ /* 0x000162000c1e1d00 */
[----:B-1----:R-:W-:-:S02]  /*16c0*/  CS2R R6, SRZ ;  /* 0x0000000000067805 */ /* 0x002fc4000001ff00 */
[----:B0-----:R-:W-:-:S07]  /*16d0*/  CS2R R8, SRZ ;  /* 0x0000000000087805 */ /* 0x001fce000001ff00 */
.L_x_8974:
[----:B------:R-:W-:Y:S05]  /*16e0*/  BSYNC.RECONVERGENT B0 ;  /* 0x0000000000007941 */ /* 0x000fea0003800200 */
.L_x_8971:
        /* <DEDUP_REMOVED lines=8> */
.L_x_9009:
        /* <DEDUP_REMOVED lines=40> */
.L_x_8979:
        /* <DEDUP_REMOVED lines=21> */
.L_x_8978:
[----:B------:R-:W-:-:S04]  /*1b40*/  UISETP.NE.U32.AND UP0, UPT, UR10, URZ, UPT ;  /* 0x000000ff0a00728c */ /* 0x000fc8000bf05070 */
[----:B------:R-:W-:-:S09]  /*1b50*/  UISETP.NE.AND.EX UP0, UPT, UR11, URZ, UPT, UP0 ;  /* 0x000000ff0b00728c */ /* 0x000fd2000bf05300 */
[----:B------:R-:W-:Y:S05]  /*1b60*/  BRA.U UP0, `(.L_x_8981) ;  /* 0x0000000100847547 */ /* 0x000fea000b800000 */
[C---:B-----5:R-:W-:Y:S01]  /*1b70*/  PRMT R174, R145.reuse, 0x7632, R174 ;  /* 0x0000763291ae7816 */ /* 0x060fe200000000ae */
[----:B------:R-:W-:Y:S01]  /*1b80*/  IMAD.U32 R175, R146, 0x10000, RZ ;  /* 0x0001000092af7824 */ /* 0x000fe200078e00ff */
[----:B------:R-:W-:Y:S02]  /*1b90*/  SHF.L.U32 R141, R144, 0x10, RZ ;  /* 0x00000010908d7819 */ /* 0x000fe400000006ff */
[----:B------:R-:W-:Y:S02]  /*1ba0*/  SHF.L.U32 R145, R145, 0x10, RZ ;  /* 0x0000001091917819 */ /* 0x000fe400000006ff */
[----:B------:R-:W-:Y:S02]  /*1bb0*/  SHF.L.U32 R140, R184, 0x10, RZ ;  /* 0x00000010b88c7819 */ /* 0x000fe400000006ff */
        /* <DEDUP_REMOVED lines=28> */
.L_x_8981:
[C---:B-----5:R-:W-:Y:S01]  /*1d80*/  PRMT R143, R144.reuse, 0x7632, R143 ;  /* 0x00007632908f7816 */ /* 0x060fe2000000008f */
[----:B------:R-:W-:Y:S01]  /*1d90*/  IMAD.U32 R144, R144, 0x10000, RZ ;  /* 0x0001000090907824 */ /* 0x000fe200078e00ff */
        /* <DEDUP_REMOVED lines=32> */
[----:B------:R-:W-:Y:S01]  /*1fa0*/  FADD.FTZ R141, R133, R0 ;  /* 0x00000000858d7221 */ /* 0x000fe20000010000 */
[----:B------:R-:W-:Y:S01]  /*1fb0*/  FADD.FTZ R178, R181, R142 ;  /* 0x0000008eb5b27221 */ /* 0x000fe20000010000 */
[----:B------:R-:W-:Y:S01]  /*1fc0*/  FADD.FTZ R142, R134, R175 ;  /* 0x000000af868e7221 */ /* 0x000fe20000010000 */
[----:B------:R-:W-:Y:S01]  /*1fd0*/  FADD.FTZ R143, R135, R174 ;  /* 0x000000ae878f7221 */ /* 0x000fe20000010000 */
[----:B------:R-:W-:Y:S01]  /*1fe0*/  FADD.FTZ R145, R137, R176 ;  /* 0x000000b089917221 */ /* 0x000fe20000010000 */
[----:B------:R-:W-:-:S07]  /*1ff0*/  FADD.FTZ R147, R139, R178 ;  /* 0x000000b28b937221 */ /* 0x000fce0000010000 */
.L_x_8980:
[----:B------:R-:W0:Y:S01]  /*2000*/  LDC.64 R174, c[0x0][0x3a8] ;  /* 0x0000ea00ffae7b82 */ /* 0x000e220000000a00 */
[C---:B------:R-:W-:Y:S01]  /*2010*/  IADD3 R0, PT, PT, R173.reuse, 0x20, RZ ;  /* 0x00000020ad007810 */ /* 0x040fe20007ffe0ff */
[----:B0-----:R-:W-:-:S05]  /*2020*/  IMAD.WIDE.U32 R174, R173, 0x20, R174 ;  /* 0x00000020adae7825 */ /* 0x001fca00078e00ae */
[----:B------:R0:W-:Y:S04]  /*2030*/  STG.E.128 desc[UR6][R174.64], R140 ;  /* 0x0000008cae007986 */ /* 0x0001e8000c101d06 */
[----:B------:R0:W-:Y:S02]  /*2040*/  STG.E.128 desc[UR6][R174.64+0x10], R144 ;  /* 0x00001090ae007986 */ /* 0x0001e4000c101d06 */
.L_x_8977:
[----:B------:R-:W-:Y:S05]  /*2050*/  BSYNC.RECONVERGENT B0 ;  /* 0x0000000000007941 */ /* 0x000fea0003800200 */
.L_x_8976:
        /* <DEDUP_REMOVED lines=20> */
[C---:B0----5:R-:W-:Y:S02]  /*21a0*/  PRMT R148, R152.reuse, 0x7632, R148 ;  /* 0x0000763298947816 */ /* 0x061fe40000000094 */
[----:B------:R-:W-:Y:S02]  /*21b0*/  SHF.L.U32 R152, R152, 0x10, RZ ;  /* 0x0000001098987819 */ /* 0x000fe400000006ff */
        /* <DEDUP_REMOVED lines=39> */
.L_x_8985:
[C---:B-----5:R-:W-:Y:S02]  /*2430*/  PRMT R174, R152.reuse, 0x7632, R174 ;  /* 0x0000763298ae7816 */ /* 0x060fe400000000ae */
[----:B0-----:R-:W-:Y:S02]  /*2440*/  SHF.L.U32 R148, R152, 0x10, RZ ;  /* 0x0000001098947819 */ /* 0x001fe400000006ff */
        /* <DEDUP_REMOVED lines=13> */
[----:B------:R-:W-:Y:S01]  /*2520*/  PRMT R153, R186, 0x7632, R153 ;  /* 0x00007632ba997816 */ /* 0x000fe20000000099 */
[----:B------:R-:W-:Y:S01]  /*2530*/  IMAD.U32 R149, R149, 0x10000, RZ ;  /* 0x0001000095957824 */ /* 0x000fe200078e00ff */
[----:B------:R-:W-:Y:S02]  /*2540*/  PRMT R154, R187, 0x7632, R154 ;  /* 0x00007632bb9a7816 */ /* 0x000fe4000000009a */
[----:B------:R-:W-:Y:S02]  /*2550*/  SHF.L.U32 R180, R155, 0x10, RZ ;  /* 0x000000109bb47819 */ /* 0x000fe400000006ff */
        /* <DEDUP_REMOVED lines=14> */
.L_x_8984:
[----:B------:R-:W-:Y:S05]  /*2640*/  @!P1 BRA `(.L_x_8987) ;  /* 0x0000000000549947 */ /* 0x000fea0003800000 */
[C---:B0----5:R-:W-:Y:S02]  /*2650*/  PRMT R148, R152.reuse, 0x7632, R148 ;  /* 0x0000763298947816 */ /* 0x061fe40000000094 */
        /* <DEDUP_REMOVED lines=20> */
.L_x_8987:
[----:B0----5:R-:W-:Y:S02]  /*27a0*/  PRMT R149, R152, 0x7632, R149 ;  /* 0x0000763298957816 */ /* 0x021fe40000000095 */
        /* <DEDUP_REMOVED lines=11> */
.L_x_8986:
[----:B------:R-:W0:Y:S02]  /*2860*/  LDC.64 R174, c[0x0][0x3a8] ;  /* 0x0000ea00ffae7b82 */ /* 0x000e240000000a00 */
[C---:B0-----:R-:W-:Y:S01]  /*2870*/  IMAD.WIDE.U32 R174, R0.reuse, 0x20, R174 ;  /* 0x0000002000ae7825 */ /* 0x041fe200078e00ae */
[----:B------:R-:W-:-:S04]  /*2880*/  IADD3 R0, PT, PT, R0, 0x20, RZ ;  /* 0x0000002000007810 */ /* 0x000fc80007ffe0ff */
[----:B------:R0:W-:Y:S04]  /*2890*/  STG.E.128 desc[UR6][R174.64], R148 ;  /* 0x00000094ae007986 */ /* 0x0001e8000c101d06 */
[----:B------:R0:W-:Y:S02]  /*28a0*/  STG.E.128 desc[UR6][R174.64+0x10], R152 ;  /* 0x00001098ae007986 */ /* 0x0001e4000c101d06 */
.L_x_8983:
[----:B------:R-:W-:Y:S05]  /*28b0*/  BSYNC.RECONVERGENT B0 ;  /* 0x0000000000007941 */ /* 0x000fea0003800200 */
.L_x_8982:
        /* <DEDUP_REMOVED lines=9> */
[----:B------:R-:W0:Y:S01]  /*2950*/  @P2 LDC.64 R160, c[0x0][0x3a0] ;  /* 0x0000e800ffa02b82 */ /* 0x000e220000000a00 */
[----:B-1----:R-:W-:-:S04]  /*2960*/  IMAD.WIDE.U32 R156, R0, 0x10, R156 ;  /* 0x00000010009c7825 */ /* 0x002fc800078e009c */
[----:B--2---:R-:W-:-:S05]  /*2970*/  @P0 IMAD.WIDE.U32 R158, R0, 0x10, R158 ;  /* 0x00000010009e0825 */ /* 0x004fca00078e009e */
[----:B------:R1:W5:Y:S01]  /*2980*/  @P0 LDG.E.128 R184, desc[UR6][R158.64] ;  /* 0x000000069eb80981 */ /* 0x000362000c1e1d00 */
[----:B0-----:R-:W-:-:S03]  /*2990*/  @P2 IMAD.WIDE.U32 R174, R0, 0x20, R160 ;  /* 0x0000002000ae2825 */ /* 0x001fc600078e00a0 */
[----:B------:R1:W5:Y:S04]  /*29a0*/  LDG.E.128 R160, desc[UR6][R156.64] ;  /* 0x000000069ca07981 */ /* 0x000368000c1e1d00 */
[----:B------:R1:W5:Y:S04]  /*29b0*/  @P2 LDG.E.128 R132, desc[UR6][R174.64] ;  /* 0x00000006ae842981 */ /* 0x000368000c1e1d00 */
[----:B------:R1:W5:Y:S01]  /*29c0*/  @P2 LDG.E.128 R136, desc[UR6][R174.64+0x10] ;  /* 0x00001006ae882981 */ /* 0x000362000c1e1d00 */
[----:B------:R-:W-:Y:S05]  /*29d0*/  @!P0 BRA `(.L_x_8990) ;  /* 0x00000004002c8947 */ /* 0x000fea0003800000 */
[----:B------:R-:W-:Y:S05]  /*29e0*/  @!P2 BRA `(.L_x_8991) ;  /* 0x0000000000a4a947 */ /* 0x000fea0003800000 */
[----:B-1---5:R-:W-:Y:S01]  /*29f0*/  PRMT R156, R160, 0x7632, R156 ;  /* 0x00007632a09c7816 */ /* 0x022fe2000000009c */
[----:B------:R-:W-:Y:S01]  /*2a00*/  IMAD.U32 R180, R185, 0x10000, RZ ;  /* 0x00010000b9b47824 */ /* 0x000fe200078e00ff */
[----:B------:R-:W-:Y:S02]  /*2a10*/  PRMT R174, R162, 0x7632, R174 ;  /* 0x00007632a2ae7816 */ /* 0x000fe400000000ae */
[----:B------:R-:W-:Y:S02]  /*2a20*/  SHF.L.U32 R160, R160, 0x10, RZ ;  /* 0x00000010a0a07819 */ /* 0x000fe400000006ff */
[----:B------:R-:W-:Y:S02]  /*2a30*/  SHF.L.U32 R162, R162, 0x10, RZ ;  /* 0x00000010a2a27819 */ /* 0x000fe400000006ff */
[----:B------:R-:W-:Y:S02]  /*2a40*/  SHF.L.U32 R159, R184, 0x10, RZ ;  /* 0x00000010b89f7819 */ /* 0x000fe400000006ff */
[----:B------:R-:W-:-:S02]  /*2a50*/  SHF.L.U32 R175, R186, 0x10, RZ ;  /* 0x00000010baaf7819 */ /* 0x000fc400000006ff */
[----:B------:R-:W-:Y:S01]  /*2a60*/  PRMT R158, R161, 0x7632, R158 ;  /* 0x00007632a19e7816 */ /* 0x000fe2000000009e */
[--C-:B------:R-:W-:Y:S01]  /*2a70*/  FADD.FTZ R159, R159, R160.reuse ;  /* 0x000000a09f9f7221 */ /* 0x100fe20000010000 */
[----:B------:R-:W-:Y:S01]  /*2a80*/  PRMT R160, R185, 0x7632, R160 ;  /* 0x00007632b9a07816 */ /* 0x000fe200000000a0 */
[--C-:B------:R-:W-:Y:S01]  /*2a90*/  FADD.FTZ R175, R175, R162.reuse ;  /* 0x000000a2afaf7221 */ /* 0x100fe20000010000 */
[----:B------:R-:W-:Y:S02]  /*2aa0*/  PRMT R162, R186, 0x7632, R162 ;  /* 0x00007632baa27816 */ /* 0x000fe400000000a2 */
[----:B------:R-:W-:Y:S02]  /*2ab0*/  PRMT R176, R163, 0x7632, R176 ;  /* 0x00007632a3b07816 */ /* 0x000fe400000000b0 */
[----:B------:R-:W-:Y:S02]  /*2ac0*/  PRMT R157, R184, 0x7632, R157 ;  /* 0x00007632b89d7816 */ /* 0x000fe4000000009d */
        /* <DEDUP_REMOVED lines=27> */
.L_x_8991:
[C---:B-1---5:R-:W-:Y:S02]  /*2c80*/  PRMT R175, R161.reuse, 0x7632, R175 ;  /* 0x00007632a1af7816 */ /* 0x062fe400000000af */
[----:B------:R-:W-:Y:S02]  /*2c90*/  SHF.L.U32 R158, R161, 0x10, RZ ;  /* 0x00000010a19e7819 */ /* 0x000fe400000006ff */
[C---:B------:R-:W-:Y:S02]  /*2ca0*/  PRMT R174, R160.reuse, 0x7632, R174 ;  /* 0x00007632a0ae7816 */ /* 0x040fe400000000ae */
[----:B------:R-:W-:Y:S01]  /*2cb0*/  SHF.L.U32 R156, R160, 0x10, RZ ;  /* 0x00000010a09c7819 */ /* 0x000fe200000006ff */
[----:B------:R-:W-:Y:S01]  /*2cc0*/  IMAD.U32 R160, R162, 0x10000, RZ ;  /* 0x00010000a2a07824 */ /* 0x000fe200078e00ff */
[----:B------:R-:W-:Y:S02]  /*2cd0*/  SHF.L.U32 R157, R184, 0x10, RZ ;  /* 0x00000010b89d7819 */ /* 0x000fe400000006ff */
[----:B------:R-:W-:-:S02]  /*2ce0*/  SHF.L.U32 R159, R185, 0x10, RZ ;  /* 0x00000010b99f7819 */ /* 0x000fc400000006ff */
[----:B------:R-:W-:Y:S01]  /*2cf0*/  SHF.L.U32 R161, R186, 0x10, RZ ;  /* 0x00000010baa17819 */ /* 0x000fe200000006ff */
[----:B------:R-:W-:Y:S01]  /*2d00*/  FADD.FTZ R156, R157, R156 ;  /* 0x0000009c9d9c7221 */ /* 0x000fe20000010000 */
[----:B------:R-:W-:Y:S01]  /*2d10*/  PRMT R177, R162, 0x7632, R177 ;  /* 0x00007632a2b17816 */ /* 0x000fe200000000b1 */
[----:B------:R-:W-:Y:S01]  /*2d20*/  FADD.FTZ R158, R159, R158 ;  /* 0x0000009e9f9e7221 */ /* 0x000fe20000010000 */
[----:B------:R-:W-:Y:S01]  /*2d30*/  PRMT R179, R163, 0x7632, R179 ;  /* 0x00007632a3b37816 */ /* 0x000fe200000000b3 */
[----:B------:R-:W-:Y:S01]  /*2d40*/  FADD.FTZ R160, R161, R160 ;  /* 0x000000a0a1a07221 */ /* 0x000fe20000010000 */
[----:B------:R-:W-:Y:S02]  /*2d50*/  PRMT R157, R184, 0x7632, R157 ;  /* 0x00007632b89d7816 */ /* 0x000fe4000000009d */
[----:B------:R-:W-:Y:S02]  /*2d60*/  PRMT R159, R185, 0x7632, R159 ;  /* 0x00007632b99f7816 */ /* 0x000fe4000000009f */
[----:B------:R-:W-:-:S02]  /*2d70*/  PRMT R161, R186, 0x7632, R161 ;  /* 0x00007632baa17816 */ /* 0x000fc400000000a1 */
[----:B------:R-:W-:Y:S02]  /*2d80*/  PRMT R162, R187, 0x7632, R162 ;  /* 0x00007632bba27816 */ /* 0x000fe400000000a2 */
[----:B------:R-:W-:Y:S02]  /*2d90*/  SHF.L.U32 R180, R163, 0x10, RZ ;  /* 0x00000010a3b47819 */ /* 0x000fe400000006ff */
        /* <DEDUP_REMOVED lines=15> */
.L_x_8990:
[----:B------:R-:W-:Y:S05]  /*2e90*/  @!P2 BRA `(.L_x_8993) ;  /* 0x000000000054a947 */ /* 0x000fea0003800000 */
[C---:B-1---5:R-:W-:Y:S01]  /*2ea0*/  PRMT R156, R160.reuse, 0x7632, R156 ;  /* 0x00007632a09c7816 */ /* 0x062fe2000000009c */
        /* <DEDUP_REMOVED lines=20> */
.L_x_8993:
[----:B-1---5:R-:W-:Y:S02]  /*2ff0*/  PRMT R174, R162, 0x7632, R174 ;  /* 0x00007632a2ae7816 */ /* 0x022fe400000000ae */
[C---:B------:R-:W-:Y:S02]  /*3000*/  PRMT R157, R160.reuse, 0x7632, R157 ;  /* 0x00007632a09d7816 */ /* 0x040fe4000000009d */
[----:B------:R-:W-:Y:S02]  /*3010*/  PRMT R159, R161, 0x7632, R159 ;  /* 0x00007632a19f7816 */ /* 0x000fe4000000009f */
[----:B------:R-:W-:Y:S02]  /*3020*/  PRMT R175, R163, 0x7632, R175 ;  /* 0x00007632a3af7816 */ /* 0x000fe400000000af */
[----:B------:R-:W-:Y:S02]  /*3030*/  SHF.L.U32 R156, R160, 0x10, RZ ;  /* 0x00000010a09c7819 */ /* 0x000fe400000006ff */
[----:B------:R-:W-:-:S02]  /*3040*/  SHF.L.U32 R160, R162, 0x10, RZ ;  /* 0x00000010a2a07819 */ /* 0x000fc400000006ff */
[----:B------:R-:W-:Y:S01]  /*3050*/  SHF.L.U32 R158, R161, 0x10, RZ ;  /* 0x00000010a19e7819 */ /* 0x000fe200000006ff */
[----:B------:R-:W-:Y:S01]  /*3060*/  IMAD.U32 R161, R174, 0x10000, RZ ;  /* 0x00010000aea17824 */ /* 0x000fe200078e00ff */
[----:B------:R-:W-:Y:S02]  /*3070*/  SHF.L.U32 R162, R163, 0x10, RZ ;  /* 0x00000010a3a27819 */ /* 0x000fe400000006ff */
[----:B------:R-:W-:Y:S02]  /*3080*/  SHF.L.U32 R157, R157, 0x10, RZ ;  /* 0x000000109d9d7819 */ /* 0x000fe400000006ff */
[----:B------:R-:W-:Y:S02]  /*3090*/  SHF.L.U32 R159, R159, 0x10, RZ ;  /* 0x000000109f9f7819 */ /* 0x000fe400000006ff */
[----:B------:R-:W-:-:S07]  /*30a0*/  SHF.L.U32 R163, R175, 0x10, RZ ;  /* 0x00000010afa37819 */ /* 0x000fce00000006ff */
.L_x_8992:
[----:B------:R-:W0:Y:S02]  /*30b0*/  LDC.64 R174, c[0x0][0x3a8] ;  /* 0x0000ea00ffae7b82 */ /* 0x000e240000000a00 */
[C---:B0-----:R-:W-:Y:S01]  /*30c0*/  IMAD.WIDE.U32 R174, R0.reuse, 0x20, R174 ;  /* 0x0000002000ae7825 */ /* 0x041fe200078e00ae */
[----:B------:R-:W-:-:S04]  /*30d0*/  IADD3 R0, PT, PT, R0, 0x20, RZ ;  /* 0x0000002000007810 */ /* 0x000fc80007ffe0ff */
[----:B------:R1:W-:Y:S04]  /*30e0*/  STG.E.128 desc[UR6][R174.64], R156 ;  /* 0x0000009cae007986 */ /* 0x0003e8000c101d06 */
[----:B------:R1:W-:Y:S02]  /*30f0*/  STG.E.128 desc[UR6][R174.64+0x10], R160 ;  /* 0x000010a0ae007986 */ /* 0x0003e4000c101d06 */
.L_x_8989:
[----:B------:R-:W-:Y:S05]  /*3100*/  BSYNC.RECONVERGENT B0 ;  /* 0x0000000000007941 */ /* 0x000fea0003800200 */
.L_x_8988:
        /* <DEDUP_REMOVED lines=18> */
[----:B------:R-:W-:Y:S05]  /*3230*/  @!P3 BRA `(.L_x_8997) ;  /* 0x0000000000a4b947 */ /* 0x000fea0003800000 */
[C---:B--2--5:R-:W-:Y:S02]  /*3240*/  PRMT R164, R168.reuse, 0x7632, R164 ;  /* 0x00007632a8a47816 */ /* 0x064fe400000000a4 */
[----:B------:R-:W-:Y:S02]  /*3250*/  SHF.L.U32 R168, R168, 0x10, RZ ;  /* 0x00000010a8a87819 */ /* 0x000fe400000006ff */
[----:B01----:R-:W-:Y:S02]  /*3260*/  PRMT R174, R170, 0x7632, R174 ;  /* 0x00007632aaae7816 */ /* 0x003fe400000000ae */
        /* <DEDUP_REMOVED lines=38> */
.L_x_8997:
[C---:B01---5:R-:W-:Y:S02]  /*34d0*/  PRMT R174, R168.reuse, 0x7632, R174 ;  /* 0x00007632a8ae7816 */ /* 0x063fe400000000ae */
[----:B--2---:R-:W-:Y:S02]  /*34e0*/  SHF.L.U32 R164, R168, 0x10, RZ ;  /* 0x00000010a8a47819 */ /* 0x004fe400000006ff */
        /* <DEDUP_REMOVED lines=31> */
.L_x_8996:
[----:B------:R-:W-:Y:S05]  /*36e0*/  @!P3 BRA `(.L_x_8999) ;  /* 0x000000000054b947 */ /* 0x000fea0003800000 */
[C---:B--2--5:R-:W-:Y:S02]  /*36f0*/  PRMT R164, R168.reuse, 0x7632, R164 ;  /* 0x00007632a8a47816 */ /* 0x064fe400000000a4 */
[----:B------:R-:W-:Y:S02]  /*3700*/  SHF.L.U32 R165, R168, 0x10, RZ ;  /* 0x00000010a8a57819 */ /* 0x000fe400000006ff */
[----:B------:R-:W-:Y:S02]  /*3710*/  PRMT R166, R169, 0x7632, R166 ;  /* 0x00007632a9a67816 */ /* 0x000fe400000000a6 */
[----:B------:R-:W-:Y:S02]  /*3720*/  PRMT R167, R170, 0x7632, R167 ;  /* 0x00007632aaa77816 */ /* 0x000fe400000000a7 */
[----:B------:R-:W-:Y:S02]  /*3730*/  PRMT R168, R171, 0x7632, R168 ;  /* 0x00007632aba87816 */ /* 0x000fe400000000a8 */
[----:B------:R-:W-:-:S02]  /*3740*/  SHF.L.U32 R169, R169, 0x10, RZ ;  /* 0x00000010a9a97819 */ /* 0x000fc400000006ff */
[----:B------:R-:W-:Y:S01]  /*3750*/  SHF.L.U32 R171, R171, 0x10, RZ ;  /* 0x00000010abab7819 */ /* 0x000fe200000006ff */
[----:B------:R-:W-:Y:S01]  /*3760*/  IMAD.U32 R180, R168, 0x10000, RZ ;  /* 0x00010000a8b47824 */ /* 0x000fe200078e00ff */
[----:B01----:R-:W-:Y:S02]  /*3770*/  SHF.L.U32 R175, R170, 0x10, RZ ;  /* 0x00000010aaaf7819 */ /* 0x003fe400000006ff */
        /* <DEDUP_REMOVED lines=12> */
.L_x_8999:
[----:B--2--5:R-:W-:Y:S02]  /*3840*/  PRMT R165, R168, 0x7632, R165 ;  /* 0x00007632a8a57816 */ /* 0x024fe400000000a5 */
[----:B------:R-:W-:Y:S02]  /*3850*/  PRMT R167, R169, 0x7632, R167 ;  /* 0x00007632a9a77816 */ /* 0x000fe400000000a7 */
[----:B01----:R-:W-:Y:S02]  /*3860*/  PRMT R174, R170, 0x7632, R174 ;  /* 0x00007632aaae7816 */ /* 0x003fe400000000ae */
        /* <DEDUP_REMOVED lines=9> */
.L_x_8998:
[----:B------:R-:W0:Y:S02]  /*3900*/  LDC.64 R174, c[0x0][0x3a8] ;  /* 0x0000ea00ffae7b82 */ /* 0x000e240000000a00 */
[----:B0-----:R-:W-:-:S05]  /*3910*/  IMAD.WIDE.U32 R174, R0, 0x20, R174 ;  /* 0x0000002000ae7825 */ /* 0x001fca00078e00ae */
[----:B------:R2:W-:Y:S04]  /*3920*/  STG.E.128 desc[UR6][R174.64], R164 ;  /* 0x000000a4ae007986 */ /* 0x0005e8000c101d06 */
[----:B------:R2:W-:Y:S02]  /*3930*/  STG.E.128 desc[UR6][R174.64+0x10], R168 ;  /* 0x000010a8ae007986 */ /* 0x0005e4000c101d06 */
.L_x_8995:
[----:B------:R-:W-:Y:S05]  /*3940*/  BSYNC.RECONVERGENT B0 ;  /* 0x0000000000007941 */ /* 0x000fea0003800200 */
.L_x_8994:
[----:B------:R-:W-:Y:S01]  /*3950*/  FADD.FTZ R0, RZ, R140 ;  /* 0x0000008cff007221 */ /* 0x000fe20000010000 */
[C---:B------:R-:W-:Y:S01]  /*3960*/  ISETP.GE.U32.AND P0, PT, R3.reuse, 0x20, PT ;  /* 0x000000200300780c */ /* 0x040fe20003f06070 */
[----:B------:R-:W3:Y:S01]  /*3970*/  S2R R182, SR_TID.X ;  /* 0x0000000000b67919 */ /* 0x000ee20000002100 */
        /* <DEDUP_REMOVED lines=12> */
[----:B---3--:R-:W-:-:S03]  /*3a40*/  LOP3.LUT P6, RZ, R182, 0x1f, RZ, 0xc0, !PT ;  /* 0x0000001fb6ff7812 */ /* 0x008fc600078cc0ff */
        /* <DEDUP_REMOVED lines=112> */
.L_x_9021:
        /* <DEDUP_REMOVED lines=17> */
[--C-:B-1----:R-:W-:Y:S01]  /*4260*/  FADD.FTZ R177, R140, -R182.reuse ;  /* 0x800000b68cb17221 */ /* 0x102fe20000010000 */
[--C-:B------:R-:W-:Y:S01]  /*4270*/  FADD.FTZ R183, R141, -R182.reuse ;  /* 0x800000b68db77221 */ /* 0x100fe20000010000 */
[--C-:B------:R-:W-:Y:S01]  /*4280*/  FADD.FTZ R189, R142, -R182.reuse ;  /* 0x800000b68ebd7221 */ /* 0x100fe20000010000 */
[--C-:B------:R-:W-:Y:S01]  /*4290*/  FADD.FTZ R191, R143, -R182.reuse ;  /* 0x800000b68fbf7221 */ /* 0x100fe20000010000 */
[--C-:B------:R-:W-:Y:S01]  /*42a0*/  FADD.FTZ R193, R144, -R182.reuse ;  /* 0x800000b690c17221 */ /* 0x100fe20000010000 */
[----:B------:R-:W-:Y:S01]  /*42b0*/  FADD.FTZ R195, R145, -R182 ;  /* 0x800000b691c37221 */ /* 0x000fe20000010000 */
[----:B------:R-:W0:Y:S01]  /*42c0*/  LDC.64 R180, c[0x0][0x428] ;  /* 0x00010a00ffb47b82 */ /* 0x000e220000000a00 */
[C---:B------:R-:W-:Y:S01]  /*42d0*/  FMUL.FTZ R179, R0.reuse, R177 ;  /* 0x000000b100b37220 */ /* 0x040fe20000410000 */
[C---:B------:R-:W-:Y:S01]  /*42e0*/  FMUL.FTZ R188, R0.reuse, R183 ;  /* 0x000000b700bc7220 */ /* 0x040fe20000410000 */
[C---:B------:R-:W-:Y:S01]  /*42f0*/  FMUL.FTZ R189, R0.reuse, R189 ;  /* 0x000000bd00bd7220 */ /* 0x040fe20000410000 */
[C---:B------:R-:W-:Y:S01]  /*4300*/  FMUL.FTZ R190, R0.reuse, R191 ;  /* 0x000000bf00be7220 */ /* 0x040fe20000410000 */
[C---:B------:R-:W-:Y:S01]  /*4310*/  FMUL.FTZ R193, R0.reuse, R193 ;  /* 0x000000c100c17220 */ /* 0x040fe20000410000 */
[----:B------:R-:W-:Y:S01]  /*4320*/  FMUL.FTZ R192, R0, R195 ;  /* 0x000000c300c07220 */ /* 0x000fe20000410000 */
[----:B-----5:R-:W-:Y:S01]  /*4330*/  FFMA.FTZ R176, R179, R96, R28 ;  /* 0x00000060b3b07223 */ /* 0x020fe2000001001c */
[----:B------:R-:W1:Y:S01]  /*4340*/  LDC.64 R174, c[0x0][0x430] ;  /* 0x00010c00ffae7b82 */ /* 0x000e620000000a00 */
[----:B------:R-:W-:Y:S01]  /*4350*/  FFMA.FTZ R177, R188, R97, R29 ;  /* 0x00000061bcb17223 */ /* 0x000fe2000001001d */
[----:B------:R-:W-:Y:S01]  /*4360*/  FFMA.FTZ R178, R189, R98, R30 ;  /* 0x00000062bdb27223 */ /* 0x000fe2000001001e */
[----:B------:R-:W-:Y:S01]  /*4370*/  FFMA.FTZ R183, R190, R99, R31 ;  /* 0x00000063beb77223 */ /* 0x000fe2000001001f */
[----:B------:R-:W-:Y:S01]  /*4380*/  FFMA.FTZ R191, R193, R92, R32 ;  /* 0x0000005cc1bf7223 */ /* 0x000fe20000010020 */
[----:B------:R-:W-:Y:S01]  /*4390*/  FFMA.FTZ R194, R192, R93, R33 ;  /* 0x0000005dc0c27223 */ /* 0x000fe20000010021 */
[--C-:B------:R-:W-:Y:S01]  /*43a0*/  FADD.FTZ R195, R146, -R182.reuse ;  /* 0x800000b692c37221 */ /* 0x100fe20000010000 */
[----:B------:R-:W-:Y:S01]  /*43b0*/  FADD.FTZ R197, R147, -R182 ;  /* 0x800000b693c57221 */ /* 0x000fe20000010000 */
[----:B------:R-:W-:Y:S01]  /*43c0*/  F2FP.BF16.F32.PACK_AB R176, R177, R176 ;  /* 0x000000b0b1b0723e */ /* 0x000fe200000010ff */
[----:B------:R-:W-:Y:S01]  /*43d0*/  FFMA.FTZ R193, R193, R84, R8 ;  /* 0x00000054c1c17223 */ /* 0x000fe20000010008 */
[----:B------:R-:W-:Y:S01]  /*43e0*/  F2FP.BF16.F32.PACK_AB R177, R183, R178 ;  /* 0x000000b2b7b1723e */ /* 0x000fe200000010ff */
[----:B------:R-:W-:Y:S01]  /*43f0*/  FMUL.FTZ R195, R0, R195 ;  /* 0x000000c300c37220 */ /* 0x000fe20000410000 */
[----:B------:R-:W-:Y:S01]  /*4400*/  F2FP.BF16.F32.PACK_AB R178, R194, R191 ;  /* 0x000000bfc2b2723e */ /* 0x000fe200000010ff */
[----:B------:R-:W-:Y:S01]  /*4410*/  FMUL.FTZ R194, R0, R197 ;  /* 0x000000c500c27220 */ /* 0x000fe20000410000 */
[----:B------:R-:W-:Y:S01]  /*4420*/  FFMA.FTZ R183, R179, R88, R4 ;  /* 0x00000058b3b77223 */ /* 0x000fe20000010004 */
[C---:B------:R-:W-:Y:S01]  /*4430*/  FFMA.FTZ R179, R195.reuse, R94, R34 ;  /* 0x0000005ec3b37223 */ /* 0x040fe20000010022 */
[----:B------:R-:W-:Y:S01]  /*4440*/  FFMA.FTZ R195, R195, R86, R10 ;  /* 0x00000056c3c37223 */ /* 0x000fe2000001000a */
[C---:B------:R-:W-:Y:S01]  /*4450*/  FFMA.FTZ R196, R194.reuse, R95, R35 ;  /* 0x0000005fc2c47223 */ /* 0x040fe20000010023 */
        /* <DEDUP_REMOVED lines=9> */
[C---:B-1----:R-:W-:Y:S01]  /*44f0*/  IMAD.WIDE.U32 R174, R173.reuse, 0x10, R174 ;  /* 0x00000010adae7825 */ /* 0x042fe200078e00ae */
[----:B------:R-:W-:Y:S01]  /*4500*/  F2FP.BF16.F32.PACK_AB R193, R190, R189 ;  /* 0x000000bdbec1723e */ /* 0x000fe200000010ff */
[----:B------:R0:W-:Y:S01]  /*4510*/  STG.E.128 desc[UR6][R180.64], R176 ;  /* 0x000000b0b4007986 */ /* 0x0001e2000c101d06 */
[----:B------:R-:W-:Y:S02]  /*4520*/  F2FP.BF16.F32.PACK_AB R192, R188, R183 ;  /* 0x000000b7bcc0723e */ /* 0x000fe400000010ff */
[----:B------:R-:W-:-:S03]  /*4530*/  IADD3 R173, PT, PT, R173, 0x20, RZ ;  /* 0x00000020adad7810 */ /* 0x000fc60007ffe0ff */
[----:B------:R0:W-:Y:S04]  /*4540*/  STG.E.128 desc[UR6][R174.64], R192 ;  /* 0x000000c0ae007986 */ /* 0x0001e8000c101d06 */
.L_x_9002:
[----:B------:R-:W-:Y:S05]  /*4550*/  BSYNC.RECONVERGENT B0 ;  /* 0x0000000000007941 */ /* 0x000fea0003800200 */
.L_x_9001:
[----:B------:R-:W-:Y:S01]  /*4560*/  ISETP.GE.U32.AND P3, PT, R3, 0x40, PT ;  /* 0x000000400300780c */ /* 0x000fe20003f66070 */
[----:B------:R-:W-:-:S12]  /*4570*/  BSSY.RECONVERGENT B0, `(.L_x_9003) ;  /* 0x0000031000007945 */ /* 0x000fd80003800200 */
[----:B------:R-:W-:Y:S05]  /*4580*/  @!P3 BRA `(.L_x_9004) ;  /* 0x0000000000bcb947 */ /* 0x000fea0003800000 */
[--C-:B01----:R-:W-:Y:S01]  /*4590*/  FADD.FTZ R177, R148, -R182.reuse ;  /* 0x800000b694b17221 */ /* 0x103fe20000010000 */
        /* <DEDUP_REMOVED lines=46> */
.L_x_9004:
[----:B------:R-:W-:Y:S05]  /*4880*/  BSYNC.RECONVERGENT B0 ;  /* 0x0000000000007941 */ /* 0x000fea0003800200 */
.L_x_9003:
[----:B------:R-:W-:Y:S04]  /*4890*/  BSSY.RECONVERGENT B0, `(.L_x_9005) ;  /* 0x0000031000007945 */ /* 0x000fe80003800200 */
[----:B------:R-:W-:Y:S05]  /*48a0*/  @!P1 BRA `(.L_x_9006) ;  /* 0x0000000000bc9947 */ /* 0x000fea0003800000 */
[--C-:B012---:R-:W-:Y:S01]  /*48b0*/  FADD.FTZ R177, R156, -R182.reuse ;  /* 0x800000b69cb17221 */ /* 0x107fe20000010000 */
        /* <DEDUP_REMOVED lines=46> */
.L_x_9006:
[----:B------:R-:W-:Y:S05]  /*4ba0*/  BSYNC.RECONVERGENT B0 ;  /* 0x0000000000007941 */ /* 0x000fea0003800200 */
.L_x_9005:
        /* <DEDUP_REMOVED lines=26> */
[----:B------:R-:W-:Y:S01]  /*4d50*/  F2FP.BF16.F32.PACK_AB R176, R177, R176 ;  /* 0x000000b0b1b0723e */ /* 0x000fe200000010ff */
[----:B0-----:R-:W-:Y:S01]  /*4d60*/  IMAD.WIDE.U32 R174, R173, 0x10, R174 ;  /* 0x00000010adae7825 */ /* 0x001fe200078e00ae */
[----:B------:R-:W-:-:S03]  /*4d70*/  F2FP.BF16.F32.PACK_AB R177, R183, R0 ;  /* 0x00000000b7b1723e */ /* 0x000fc600000010ff */
[----:B------:R-:W-:Y:S01]  /*4d80*/  FFMA.FTZ R0, R179, R108, R128 ;  /* 0x0000006cb3007223 */ /* 0x000fe20000010080 */
[----:B------:R-:W-:Y:S01]  /*4d90*/  FFMA.FTZ R189, R189, R110, R130 ;  /* 0x0000006ebdbd7223 */ /* 0x000fe20000010082 */
[----:B------:R-:W-:Y:S01]  /*4da0*/  FFMA.FTZ R179, R197, R106, R118 ;  /* 0x0000006ac5b37223 */ /* 0x000fe20000010076 */
[----:B------:R-:W-:Y:S01]  /*4db0*/  FFMA.FTZ R194, R192, R107, R119 ;  /* 0x0000006bc0c27223 */ /* 0x000fe20000010077 */
[----:B------:R-:W-:Y:S01]  /*4dc0*/  FFMA.FTZ R188, R188, R111, R131 ;  /* 0x0000006fbcbc7223 */ /* 0x000fe20000010083 */
[----:B-1----:R-:W-:-:S04]  /*4dd0*/  IMAD.WIDE.U32 R180, R173, 0x10, R180 ;  /* 0x00000010adb47825 */ /* 0x002fc800078e00b4 */
[----:B------:R-:W-:Y:S01]  /*4de0*/  FFMA.FTZ R193, R193, R112, R124 ;  /* 0x00000070c1c17223 */ /* 0x000fe2000001007c */
[----:B------:R-:W-:Y:S01]  /*4df0*/  FFMA.FTZ R197, R197, R114, R126 ;  /* 0x00000072c5c57223 */ /* 0x000fe2000001007e */
[----:B------:R-:W-:Y:S01]  /*4e00*/  FFMA.FTZ R192, R192, R115, R127 ;  /* 0x00000073c0c07223 */ /* 0x000fe2000001007f */
[----:B------:R-:W-:Y:S01]  /*4e10*/  FFMA.FTZ R190, R190, R113, R125 ;  /* 0x00000071bebe7223 */ /* 0x000fe2000001007d */
[----:B------:R-:W-:Y:S01]  /*4e20*/  FFMA.FTZ R173, R182, R109, R129 ;  /* 0x0000006db6ad7223 */ /* 0x000fe20000010081 */
[----:B------:R-:W-:Y:S02]  /*4e30*/  F2FP.BF16.F32.PACK_AB R178, R191, R178 ;  /* 0x000000b2bfb2723e */ /* 0x000fe400000010ff */
[----:B------:R-:W-:Y:S02]  /*4e40*/  F2FP.BF16.F32.PACK_AB R179, R194, R179 ;  /* 0x000000b3c2b3723e */ /* 0x000fe400000010ff */
[----:B------:R-:W-:Y:S02]  /*4e50*/  F2FP.BF16.F32.PACK_AB R189, R188, R189 ;  /* 0x000000bdbcbd723e */ /* 0x000fe400000010ff */
[----:B------:R-:W-:Y:S01]  /*4e60*/  F2FP.BF16.F32.PACK_AB R191, R192, R197 ;  /* 0x000000c5c0bf723e */ /* 0x000fe200000010ff */
[----:B------:R4:W-:Y:S01]  /*4e70*/  STG.E.128 desc[UR6][R174.64], R176 ;  /* 0x000000b0ae007986 */ /* 0x0009e2000c101d06 */
[----:B------:R-:W-:-:S02]  /*4e80*/  F2FP.BF16.F32.PACK_AB R190, R190, R193 ;  /* 0x000000c1bebe723e */ /* 0x000fc400000010ff */
[----:B------:R-:W-:-:S05]  /*4e90*/  F2FP.BF16.F32.PACK_AB R188, R173, R0 ;  /* 0x00000000adbc723e */ /* 0x000fca00000010ff */
[----:B------:R4:W-:Y:S02]  /*4ea0*/  STG.E.128 desc[UR6][R180.64], R188 ;  /* 0x000000bcb4007986 */ /* 0x0009e4000c101d06 */
.L_x_9008:
[----:B------:R-:W-:Y:S05]  /*4eb0*/  BSYNC.RECONVERGENT B0 ;  /* 0x0000000000007941 */ /* 0x000fea0003800200 */
.L_x_9007:
[----:B01234-:R-:W0:Y:S02]  /*4ec0*/  LDC.64 R174, c[0x0][0x380] ;  /* 0x0000e000ffae7b82 */ /* 0x01fe240000000a00 */
[----:B0-----:R-:W-:-:S04]  /*4ed0*/  LEA R172, R174, R172, 0x2 ;  /* 0x000000acaeac7211 */ /* 0x001fc800078e10ff */
[----:B------:R-:W-:-:S13]  /*4ee0*/  ISETP.GE.AND P1, PT, R172, R175, PT ;  /* 0x000000afac00720c */ /* 0x000fda0003f26270 */
[----:B------:R-:W-:Y:S05]  /*4ef0*/  @!P1 BRA `(.L_x_9009) ;  /* 0xffffffc8001c9947 */ /* 0x000fea000383ffff */
[----:B------:R-:W-:Y:S05]  /*4f00*/  EXIT ;  /* 0x000000000000794d */ /* 0x000fea0003800000 */
.L_x_9000:
[----:B------:R-:W-:Y:S01]  /*4f10*/  HFMA2 R189, -RZ, RZ, 0, 5.9604644775390625e-08 ;  /* 0x00000001ffbd7431 */ /* 0x000fe200000001ff */
[----:B------:R-:W-:Y:S01]  /*4f20*/  BSSY B0, `(.L_x_9010) ;  /* 0x0000007000007945 */ /* 0x000fe20003800000 */
[----:B------:R-:W-:Y:S01]  /*4f30*/  MOV R188, R177 ;  /* 0x000000b100bc7202 */ /* 0x000fe20000000f00 */
[----:B------:R-:W-:Y:S01]  /*4f40*/  IMAD.MOV.U32 R190, RZ, RZ, 0x1f ;  /* 0x0000001fffbe7424 */ /* 0x000fe200078e00ff */
[----:B------:R-:W-:-:S07]  /*4f50*/  MOV R183, 0xffffffff ;  /* 0xffffffff00b77802 */ /* 0x000fce0000000f00 */
[----:B-----5:R-:W-:Y:S05]  /*4f60*/  WARPSYNC.COLLECTIVE R183, `(.L_x_9011) ;  /* 0x00000000b7087348 */ /* 0x020fea0003c00000 */
[----:B------:R0:W1:Y:S02]  /*4f70*/  SHFL.BFLY P6, R181, R188, R189, R190 ;  /* 0x0c0000bdbcb57389 */ /* 0x00006400000c00be */
[----:B01---5:R-:W-:Y:S05]  /*4f80*/  ENDCOLLECTIVE ;  /* 0x000000000000791b */ /* 0x023fea0003800000 */
.L_x_9011:
[----:B------:R-:W-:Y:S05]  /*4f90*/  BSYNC B0 ;  /* 0x0000000000007941 */ /* 0x000fea0003800000 */
.L_x_9010:
        /* <DEDUP_REMOVED lines=9> */
.L_x_9012:
[----:B------:R-:W-:Y:S01]  /*5030*/  HFMA2 R189, -RZ, RZ, 0, 2.384185791015625e-07 ;  /* 0x00000004ffbd7431 */ /* 0x000fe200000001ff */
[----:B------:R-:W-:-:S05]  /*5040*/  MOV R175, R181 ;  /* 0x000000b500af7202 */ /* 0x000fca0000000f00 */
[----:B------:R-:W-:-:S05]  /*5050*/  FADD.FTZ R178, R176, R175 ;  /* 0x000000afb0b27221 */ /* 0x000fca0000010000 */
[----:B------:R-:W-:-:S07]  /*5060*/  MOV R188, R178 ;  /* 0x000000b200bc7202 */ /* 0x000fce0000000f00 */
[----:B------:R-:W-:Y:S05]  /*5070*/  WARPSYNC.COLLECTIVE R183, `(.L_x_9013) ;  /* 0x00000000b7087348 */ /* 0x000fea0003c00000 */
[----:B------:R0:W1:Y:S02]  /*5080*/  SHFL.BFLY P6, R181, R188, R189, R190 ;  /* 0x0c0000bdbcb57389 */ /* 0x00006400000c00be */
[----:B01----:R-:W-:Y:S05]  /*5090*/  ENDCOLLECTIVE ;  /* 0x000000000000791b */ /* 0x003fea0003800000 */
.L_x_9013:
        /* <DEDUP_REMOVED lines=8> */
.L_x_9014:
[----:B------:R-:W-:Y:S01]  /*5120*/  IMAD.MOV.U32 R189, RZ, RZ, 0x10 ;  /* 0x00000010ffbd7424 */ /* 0x000fe200078e00ff */
[----:B------:R-:W-:-:S05]  /*5130*/  MOV R0, R181 ;  /* 0x000000b500007202 */ /* 0x000fca0000000f00 */
[----:B------:R-:W-:-:S05]  /*5140*/  FADD.FTZ R180, R179, R0 ;  /* 0x00000000b3b47221 */ /* 0x000fca0000010000 */
[----:B------:R-:W-:-:S07]  /*5150*/  MOV R188, R180 ;  /* 0x000000b400bc7202 */ /* 0x000fce0000000f00 */
[----:B------:R-:W-:Y:S05]  /*5160*/  WARPSYNC.COLLECTIVE R183, `(.L_x_9015) ;  /* 0x00000000b7087348 */ /* 0x000fea0003c00000 */
[----:B------:R0:W1:Y:S02]  /*5170*/  SHFL.BFLY P6, R181, R188, R189, R190 ;  /* 0x0c0000bdbcb57389 */ /* 0x00006400000c00be */
[----:B01----:R-:W-:Y:S05]  /*5180*/  ENDCOLLECTIVE ;  /* 0x000000000000791b */ /* 0x003fea0003800000 */
.L_x_9015:
        /* <DEDUP_REMOVED lines=72> */
.L_x_9016:
[----:B------:R-:W-:Y:S01]  /*5610*/  HFMA2 R189, -RZ, RZ, 0, 1.1920928955078125e-07 ;  /* 0x00000002ffbd7431 */ /* 0x000fe200000001ff */
[----:B------:R-:W-:-:S05]  /*5620*/  MOV R177, R181 ;  /* 0x000000b500b17202 */ /* 0x000fca0000000f00 */
[----:B------:R-:W-:-:S05]  /*5630*/  FADD.FTZ R177, R0, R177 ;  /* 0x000000b100b17221 */ /* 0x000fca0000010000 */
[----:B------:R-:W-:-:S07]  /*5640*/  MOV R188, R177 ;  /* 0x000000b100bc7202 */ /* 0x000fce0000000f00 */
[----:B------:R-:W-:Y:S05]  /*5650*/  WARPSYNC.COLLECTIVE R183, `(.L_x_9017) ;  /* 0x00000000b7087348 */ /* 0x000fea0003c00000 */
[----:B------:R0:W1:Y:S02]  /*5660*/  SHFL.BFLY P6, R181, R188, R189, R190 ;  /* 0x0c0000bdbcb57389 */ /* 0x00006400000c00be */
[----:B01----:R-:W-:Y:S05]  /*5670*/  ENDCOLLECTIVE ;  /* 0x000000000000791b */ /* 0x003fea0003800000 */
.L_x_9017:
[----:B------:R-:W-:Y:S01]  /*5680*/  HFMA2 R189, -RZ, RZ, 0, 2.384185791015625e-07 ;  /* 0x00000004ffbd7431 */ /* 0x000fe200000001ff */
[----:B------:R-:W-:-:S05]  /*5690*/  MOV R176, R181 ;  /* 0x000000b500b07202 */ /* 0x000fca0000000f00 */
[----:B------:R-:W-:-:S05]  /*56a0*/  FADD.FTZ R176, R177, R176 ;  /* 0x000000b0b1b07221 */ /* 0x000fca0000010000 */
[----:B------:R-:W-:-:S07]  /*56b0*/  MOV R188, R176 ;  /* 0x000000b000bc7202 */ /* 0x000fce0000000f00 */
[----:B------:R-:W-:Y:S05]  /*56c0*/  WARPSYNC.COLLECTIVE R183, `(.L_x_9018) ;  /* 0x00000000b7087348 */ /* 0x000fea0003c00000 */
[----:B------:R0:W1:Y:S02]  /*56d0*/  SHFL.BFLY P6, R181, R188, R189, R190 ;  /* 0x0c0000bdbcb57389 */ /* 0x00006400000c00be */
[----:B01----:R-:W-:Y:S05]  /*56e0*/  ENDCOLLECTIVE ;  /* 0x000000000000791b */ /* 0x003fea0003800000 */
.L_x_9018:
[----:B------:R-:W-:Y:S01]  /*56f0*/  HFMA2 R189, -RZ, RZ, 0, 4.76837158203125e-07 ;  /* 0x00000008ffbd7431 */ /* 0x000fe200000001ff */
[----:B------:R-:W-:-:S05]  /*5700*/  MOV R179, R181 ;  /* 0x000000b500b37202 */ /* 0x000fca0000000f00 */
[----:B------:R-:W-:-:S05]  /*5710*/  FADD.FTZ R179, R176, R179 ;  /* 0x000000b3b0b37221 */ /* 0x000fca0000010000 */
[----:B------:R-:W-:-:S07]  /*5720*/  MOV R188, R179 ;  /* 0x000000b300bc7202 */ /* 0x000fce0000000f00 */
[----:B------:R-:W-:Y:S05]  /*5730*/  WARPSYNC.COLLECTIVE R183, `(.L_x_9019) ;  /* 0x00000000b7087348 */ /* 0x000fea0003c00000 */
[----:B------:R0:W1:Y:S02]  /*5740*/  SHFL.BFLY P6, R181, R188, R189, R190 ;  /* 0x0c0000bdbcb57389 */ /* 0x00006400000c00be */
[----:B01----:R-:W-:Y:S05]  /*5750*/  ENDCOLLECTIVE ;  /* 0x000000000000791b */ /* 0x003fea0003800000 */
.L_x_9019:
[----:B------:R-:W-:Y:S01]  /*5760*/  HFMA2 R189, -RZ, RZ, 0, 9.5367431640625e-07 ;  /* 0x00000010ffbd7431 */ /* 0x000fe200000001ff */
[----:B------:R-:W-:-:S05]  /*5770*/  MOV R178, R181 ;  /* 0x000000b500b27202 */ /* 0x000fca0000000f00 */
[----:B------:R-:W-:-:S05]  /*5780*/  FADD.FTZ R178, R179, R178 ;  /* 0x000000b2b3b27221 */ /* 0x000fca0000010000 */
[----:B------:R-:W-:-:S07]  /*5790*/  MOV R188, R178 ;  /* 0x000000b200bc7202 */ /* 0x000fce0000000f00 */
[----:B------:R-:W-:Y:S05]  /*57a0*/  WARPSYNC.COLLECTIVE R183, `(.L_x_9020) ;  /* 0x00000000b7087348 */ /* 0x000fea0003c00000 */
[----:B------:R0:W1:Y:S02]  /*57b0*/  SHFL.BFLY P6, R181, R188, R189, R190 ;  /* 0x0c0000bdbcb57389 */ /* 0x00006400000c00be */
[----:B01----:R-:W-:Y:S05]  /*57c0*/  ENDCOLLECTIVE ;  /* 0x000000000000791b */ /* 0x003fea0003800000 */
.L_x_9020:
[----:B------:R-:W-:Y:S05]  /*57d0*/  BRA `(.L_x_9021) ;  /* 0xffffffe8005c7947 */ /* 0x000fea000383ffff */
.L_x_9022:
        /* <DEDUP_REMOVED lines=10> */
.L_x_22702:


//--------------------- .text._ZN10layer_norm31ln_parallel_residual_fwd_kernelINS_13Kernel_traitsIf13__nv_bfloat16fS2_fjLj1024ELj1ELj4ELj1ELj16ENS_18Kernel_traits_baseILj1024EfS2_fS2_fjLj128EEEEELb0ELb0ELb1EEEvNS_9FwdParamsE --------------------------
	.section	.text._ZN10layer_norm31ln_parallel_residual_fwd_kernelINS_13Kernel_traitsIf13__nv_bfloat16fS2_fjLj1024ELj1ELj4ELj1ELj16ENS_18Kernel_traits_baseILj1024EfS2_fS2_fjLj128EEEEELb0ELb0ELb1EEEvNS_9FwdParamsE,"ax",@progbits
	.align	128
        .global         _ZN10layer_norm31ln_parallel_residual_fwd_kernelINS_13Kernel_traitsIf13__nv_bfloat16fS2_fjLj1024ELj1ELj4ELj1ELj16ENS_18Kernel_traits_baseILj1024EfS2_fS2_fjLj128EEEEELb0ELb0ELb1EEEvNS_9FwdParamsE
        .type           _ZN10layer_norm31ln_parallel_residual_fwd_kernelINS_13Kernel_traitsIf13__nv_bfloat16fS2_fjLj1024ELj1ELj4ELj1ELj16ENS_18Kernel_traits_baseILj1024EfS2_fS2_fjLj128EEEEELb0ELb0ELb1EEEvNS_9FwdParamsE,@function
        .size           _ZN10layer_norm31ln_parallel_residual_fwd_kernelINS_13Kernel_traitsIf13__nv_bfloat16fS2_fjLj1024ELj1ELj4ELj1ELj16ENS_18Kernel_traits_baseILj1024EfS2_fS2_fjLj128EEEEELb0ELb0ELb1EEEvNS_9FwdParamsE,(.L_x_22703 - _ZN10layer_norm31ln_parallel_residual_fwd_kernelINS_13Kernel_traitsIf13__nv_bfloat16fS2_fjLj1024ELj1ELj4ELj1ELj16ENS_18Kernel_traits_baseILj1024EfS2_fS2_fjLj128EEEEELb0ELb0ELb1EEEvNS_9FwdParamsE)
        .other          _ZN10layer_norm31ln_parallel_residual_fwd_kernelINS_13Kernel_traitsIf13__nv_bfloat16fS2_fjLj1024ELj1ELj4ELj1ELj16ENS_18Kernel_traits_baseILj1024EfS2_fS2_fjLj128EEEEELb0ELb0ELb1EEEvNS_9FwdParamsE,@"STO_CUDA_ENTRY STV_DEFAULT"
_ZN10layer_norm31ln_parallel_residual_fwd_kernelINS_13Kernel_traitsIf13__nv_bfloat16fS2_fjLj1024ELj1ELj4ELj1ELj16ENS_18Kernel_traits_baseILj1024EfS2_fS2_fjLj128EEEEELb0ELb0ELb1EEEvNS_9FwdParamsE:
.text._ZN10layer_norm31ln_parallel_residual_fwd_kernelINS_13Kernel_traitsIf13__nv_bfloat16fS2_fjLj1024ELj1ELj4ELj1ELj16ENS_18Kernel_traits_baseILj1024EfS2_fS2_fjLj128EEEEELb0ELb0ELb1EEEvNS_9FwdParamsE:
        /* <DEDUP_REMOVED lines=51> */
[----:B------:R-:W5:Y:S04]  /*0330*/  LDG.E.128 R40, desc[UR6][R100.64+0x10] ;  /* 0x0000100664287981 */ /* 0x000f68000c1e1d00 */
[----:B------:R-:W5:Y:S04]  /*0340*/  LDG.E.128 R44, desc[UR6][R100.64+0x400] ;  /* 0x00040006642c7981 */ /* 0x000f68000c1e1d00 */
[----:B------:R-:W5:Y:S04]  /*0350*/  LDG.E.128 R48, desc[UR6][R100.64+0x410] ;  /* 0x0004100664307981 */ /* 0x000f68000c1e1d00 */
[----:B------:R-:W5:Y:S04]  /*0360*/  LDG.E.128 R52, desc[UR6][R100.64+0x800] ;  /* 0x0008000664347981 */ /* 0x000f68000c1e1d00 */
[----:B------:R-:W5:Y:S04]  /*0370*/  LDG.E.128 R56, desc[UR6][R100.64+0x810] ;  /* 0x0008100664387981 */ /* 0x000f68000c1e1d00 */
[----:B------:R-:W5:Y:S04]  /*0380*/  LDG.E.128 R60, desc[UR6][R100.64+0xc00] ;  /* 0x000c0006643c7981 */ /* 0x000f68000c1e1d00 */
[----:B------:R0:W5:Y:S04]  /*0390*/  LDG.E.128 R64, desc[UR6][R100.64+0xc10] ;  /* 0x000c100664407981 */ /* 0x000168000c1e1d00 */
[----:B------:R-:W5:Y:S04]  /*03a0*/  LDG.E.128 R68, desc[UR6][R108.64] ;  /* 0x000000066c447981 */ /* 0x000f68000c1e1d00 */
[----:B------:R-:W5:Y:S01]  /*03b0*/  LDG.E.128 R72, desc[UR6][R108.64+0x10] ;  /* 0x000010066c487981 */ /* 0x000f62000c1e1d00 */
[----:B0-----:R-:W-:-:S03]  /*03c0*/  CS2R R100, SRZ ;  /* 0x0000000000647805 */ /* 0x001fc6000001ff00 */
[----:B------:R-:W5:Y:S04]  /*03d0*/  LDG.E.128 R76, desc[UR6][R108.64+0x400] ;  /* 0x000400066c4c7981 */ /* 0x000f68000c1e1d00 */
[----:B------:R-:W5:Y:S04]  /*03e0*/  LDG.E.128 R80, desc[UR6][R108.64+0x410] ;  /* 0x000410066c507981 */ /* 0x000f68000c1e1d00 */
[----:B------:R-:W5:Y:S04]  /*03f0*/  LDG.E.128 R84, desc[UR6][R108.64+0x800] ;  /* 0x000800066c547981 */ /* 0x000f68000c1e1d00 */
[----:B------:R-:W5:Y:S04]  /*0400*/  LDG.E.128 R88, desc[UR6][R108.64+0x810] ;  /* 0x000810066c587981 */ /* 0x000f68000c1e1d00 */
[----:B------:R-:W5:Y:S04]  /*0410*/  LDG.E.128 R92, desc[UR6][R108.64+0xc00] ;  /* 0x000c00066c5c7981 */ /* 0x000f68000c1e1d00 */
[----:B------:R0:W5:Y:S02]  /*0420*/  LDG.E.128 R96, desc[UR6][R108.64+0xc10] ;  /* 0x000c10066c607981 */ /* 0x000164000c1e1d00 */
[----:B0-----:R-:W-:Y:S01]  /*0430*/  CS2R R108, SRZ ;  /* 0x00000000006c7805 */ /* 0x001fe2000001ff00 */
[----:B------:R-:W-:Y:S06]  /*0440*/  BRA `(.L_x_9025) ;  /* 0x0000000400e87947 */ /* 0x000fec0003800000 */
.L_x_9024:
        /* <DEDUP_REMOVED lines=31> */
.L_x_9023:
        /* <DEDUP_REMOVED lines=45> */
.L_x_9026:
[----:B------:R-:W0:Y:S08]  /*0910*/  LDC.64 R4, c[0x0][0x3d0] ;  /* 0x0000f400ff047b82 */ /* 0x000e300000000a00 */
[----:B------:R-:W1:Y:S08]  /*0920*/  LDC.64 R6, c[0x0][0x438] ;  /* 0x00010e00ff067b82 */ /* 0x000e700000000a00 */
[----:B------:R-:W2:Y:S01]  /*0930*/  LDC.64 R8, c[0x0][0x3d8] ;  /* 0x0000f600ff087b82 */ /* 0x000ea20000000a00 */
[----:B------:R-:W-:Y:S01]  /*0940*/  CS2R R102, SRZ ;  /* 0x0000000000667805 */ /* 0x000fe2000001ff00 */
[----:B0-----:R-:W-:Y:S01]  /*0950*/  IMAD.WIDE.U32 R76, R2, 0x20, R4 ;  /* 0x00000020024c7825 */ /* 0x001fe200078e0004 */
[----:B------:R-:W-:-:S02]  /*0960*/  CS2R R106, SRZ ;  /* 0x00000000006a7805 */ /* 0x000fc4000001ff00 */
[----:B------:R-:W-:Y:S02]  /*0970*/  CS2R R104, SRZ ;  /* 0x0000000000687805 */ /* 0x000fe4000001ff00 */
[----:B------:R-:W-:Y:S01]  /*0980*/  CS2R R110, SRZ ;  /* 0x00000000006e7805 */ /* 0x000fe2000001ff00 */
[----:B------:R-:W5:Y:S01]  /*0990*/  LDG.E.128 R36, desc[UR6][R76.64] ;  /* 0x000000064c247981 */ /* 0x000f62000c1e1d00 */
[----:B-1----:R-:W-:-:S03]  /*09a0*/  IMAD.WIDE.U32 R100, R2, 0x20, R6 ;  /* 0x0000002002647825 */ /* 0x002fc600078e0006 */
[----:B------:R-:W5:Y:S01]  /*09b0*/  LDG.E.128 R40, desc[UR6][R76.64+0x10] ;  /* 0x000010064c287981 */ /* 0x000f62000c1e1d00 */
[----:B------:R-:W-:Y:S02]  /*09c0*/  CS2R R114, SRZ ;  /* 0x0000000000727805 */ /* 0x000fe4000001ff00 */
[----:B------:R-:W-:Y:S01]  /*09d0*/  CS2R R112, SRZ ;  /* 0x0000000000707805 */ /* 0x000fe2000001ff00 */
[----:B------:R-:W5:Y:S01]  /*09e0*/  LDG.E.128 R44, desc[UR6][R76.64+0x400] ;  /* 0x000400064c2c7981 */ /* 0x000f62000c1e1d00 */
[----:B--2---:R-:W-:-:S03]  /*09f0*/  IMAD.WIDE.U32 R108, R2, 0x20, R8 ;  /* 0x00000020026c7825 */ /* 0x004fc600078e0008 */
[----:B------:R-:W5:Y:S01]  /*0a00*/  LDG.E.128 R48, desc[UR6][R76.64+0x410] ;  /* 0x000410064c307981 */ /* 0x000f62000c1e1d00 */
[----:B------:R-:W-:Y:S02]  /*0a10*/  CS2R R118, SRZ ;  /* 0x0000000000767805 */ /* 0x000fe4000001ff00 */
[----:B------:R-:W-:Y:S01]  /*0a20*/  CS2R R116, SRZ ;  /* 0x0000000000747805 */ /* 0x000fe2000001ff00 */
[----:B------:R-:W5:Y:S01]  /*0a30*/  LDG.E.128 R52, desc[UR6][R76.64+0x800] ;  /* 0x000800064c347981 */ /* 0x000f62000c1e1d00 */
[----:B------:R-:W-:Y:S02]  /*0a40*/  CS2R R122, SRZ ;  /* 0x00000000007a7805 */ /* 0x000fe4000001ff00 */
[----:B------:R-:W-:Y:S01]  /*0a50*/  CS2R R120, SRZ ;  /* 0x0000000000787805 */ /* 0x000fe2000001ff00 */
[----:B------:R-:W5:Y:S01]  /*0a60*/  LDG.E.128 R56, desc[UR6][R76.64+0x810] ;  /* 0x000810064c387981 */ /* 0x000f62000c1e1d00 */
[----:B------:R-:W-:Y:S02]  /*0a70*/  CS2R R126, SRZ ;  /* 0x00000000007e7805 */ /* 0x000fe4000001ff00 */
[----:B------:R-:W-:Y:S01]  /*0a80*/  CS2R R124, SRZ ;  /* 0x00000000007c7805 */ /* 0x000fe2000001ff00 */
[----:B------:R-:W5:Y:S01]  /*0a90*/  LDG.E.128 R60, desc[UR6][R76.64+0xc00] ;  /* 0x000c00064c3c7981 */ /* 0x000f62000c1e1d00 */
[----:B------:R-:W-:-:S02]  /*0aa0*/  CS2R R130, SRZ ;  /* 0x0000000000827805 */ /* 0x000fc4000001ff00 */
[----:B------:R-:W-:Y:S01]  /*0ab0*/  CS2R R128, SRZ ;  /* 0x0000000000807805 */ /* 0x000fe2000001ff00 */
[----:B------:R-:W5:Y:S04]  /*0ac0*/  LDG.E.128 R64, desc[UR6][R76.64+0xc10] ;  /* 0x000c10064c407981 */ /* 0x000f68000c1e1d00 */
[----:B------:R-:W5:Y:S04]  /*0ad0*/  LDG.E.128 R32, desc[UR6][R100.64] ;  /* 0x0000000664207981 */ /* 0x000f68000c1e1d00 */
        /* <DEDUP_REMOVED lines=16> */
[----:B0-----:R-:W-:-:S07]  /*0be0*/  CS2R R108, SRZ ;  /* 0x00000000006c7805 */ /* 0x001fce000001ff00 */
.L_x_9025:
[----:B------:R-:W1:Y:S02]  /*0bf0*/  LDCU UR4, c[0x0][0x384] ;  /* 0x00007080ff0477ac */ /* 0x000e640008000800 */
[----:B-1----:R-:W-:-:S13]  /*0c00*/  ISETP.GE.AND P0, PT, R3, UR4, PT ;  /* 0x0000000403007c0c */ /* 0x002fda000bf06270 */
[----:B------:R-:W-:Y:S05]  /*0c10*/  @P0 EXIT ;  /* 0x000000000000094d */ /* 0x000fea0003800000 */
[----:B------:R-:W1:Y:S01]  /*0c20*/  LDCU.64 UR4, c[0x0][0x398] ;  /* 0x00007300ff0477ac */ /* 0x000e620008000a00 */
[----:B------:R-:W2:Y:S01]  /*0c30*/  LDCU UR8, c[0x0][0x388] ;  /* 0x00007100ff0877ac */ /* 0x000ea20008000800 */
[----:B------:R-:W3:Y:S01]  /*0c40*/  LDCU.U8 UR12, c[0x0][0x410] ;  /* 0x00008200ff0c77ac */ /* 0x000ee20008000000 */
[----:B------:R-:W0:Y:S01]  /*0c50*/  LDCU UR9, c[0x0][0x448] ;  /* 0x00008900ff0977ac */ /* 0x000e220008000800 */
[----:B------:R-:W0:Y:S01]  /*0c60*/  LDCU.64 UR10, c[0x0][0x398] ;  /* 0x00007300ff0a77ac */ /* 0x000e220008000a00 */
[----:B-1----:R-:W-:-:S04]  /*0c70*/  UISETP.NE.U32.AND UP0, UPT, UR4, URZ, UPT ;  /* 0x000000ff0400728c */ /* 0x002fc8000bf05070 */
[----:B------:R-:W-:Y:S01]  /*0c80*/  UISETP.NE.AND.EX UP0, UPT, UR5, URZ, UPT, UP0 ;  /* 0x000000ff0500728c */ /* 0x000fe2000bf05300 */
[----:B------:R-:W1:Y:S05]  /*0c90*/  LDCU.64 UR4, c[0x0][0x3a0] ;  /* 0x00007400ff0477ac */ /* 0x000e6a0008000a00 */
[----:B0-23--:R-:W-:-:S13]  /*0ca0*/  PLOP3.LUT P1, PT, PT, PT, UP0, 0x80, 0x8 ;  /* 0x000000000008781c */ /* 0x00dfda0003f2f008 */
.L_x_9044:
[----:B-1----:R-:W-:Y:S01]  /*0cb0*/  ISETP.NE.U32.AND P0, PT, RZ, UR4, PT ;  /* 0x00000004ff007c0c */ /* 0x002fe2000bf05070 */
[----:B--2---:R-:W0:Y:S01]  /*0cc0*/  LDC.64 R172, c[0x0][0x390] ;  /* 0x0000e400ffac7b82 */ /* 0x004e220000000a00 */
        /* <DEDUP_REMOVED lines=8> */
[----:B-----5:R-:W5:Y:S01]  /*0d50*/  LDG.E.128 R148, desc[UR6][R148.64] ;  /* 0x0000000694947981 */ /* 0x020f62000c1e1d00 */
[----:B-1----:R-:W-:-:S05]  /*0d60*/  @P1 IMAD.WIDE.U32 R144, R152, 0x10, R144 ;  /* 0x0000001098901825 */ /* 0x002fca00078e0090 */
[----:B----4-:R0:W5:Y:S01]  /*0d70*/  @P1 LDG.E.128 R132, desc[UR6][R144.64] ;  /* 0x0000000690841981 */ /* 0x010162000c1e1d00 */
        /* <DEDUP_REMOVED lines=20> */
[----:B------:R-:W-:Y:S01]  /*0ec0*/  SHF.L.U32 R151, R153, 0x10, RZ ;  /* 0x0000001099977819 */ /* 0x000fe200000006ff */
[----:B------:R-:W-:Y:S06]  /*0ed0*/  BRA `(.L_x_9029) ;  /* 0x0000000400847947 */ /* 0x000fec0003800000 */
.L_x_9028:
        /* <DEDUP_REMOVED lines=21> */
.L_x_9027:
        /* <DEDUP_REMOVED lines=36> */
.L_x_9030:
[C---:B-----5:R-:W-:Y:S02]  /*1270*/  PRMT R147, R148.reuse, 0x7632, R147 ;  /* 0x0000763294937816 */ /* 0x060fe40000000093 */
[----:B------:R-:W-:Y:S02]  /*1280*/  SHF.L.U32 R148, R148, 0x10, RZ ;  /* 0x0000001094947819 */ /* 0x000fe400000006ff */
        /* <DEDUP_REMOVED lines=35> */
[----:B------:R-:W-:Y:S01]  /*14c0*/  FADD.FTZ R146, R138, R155 ;  /* 0x0000009b8a927221 */ /* 0x000fe20000010000 */
[----:B------:R-:W-:Y:S02]  /*14d0*/  FADD.FTZ R149, R141, R156 ;  /* 0x0000009c8d957221 */ /* 0x000fe40000010000 */
[----:B------:R-:W-:-:S07]  /*14e0*/  FADD.FTZ R151, R143, R158 ;  /* 0x0000009e8f977221 */ /* 0x000fce0000010000 */
.L_x_9029:
        /* <DEDUP_REMOVED lines=19> */
[----:B-----5:R-:W-:Y:S02]  /*1620*/  PRMT R0, R160, 0x7632, R0 ;  /* 0x00007632a0007816 */ /* 0x020fe40000000000 */
[C---:B0-----:R-:W-:Y:S02]  /*1630*/  PRMT R156, R161.reuse, 0x7632, R156 ;  /* 0x00007632a19c7816 */ /* 0x041fe4000000009c */
[----:B------:R-:W-:Y:S02]  /*1640*/  PRMT R164, R162, 0x7632, R164 ;  /* 0x00007632a2a47816 */ /* 0x000fe400000000a4 */
[----:B------:R-:W-:Y:S02]  /*1650*/  SHF.L.U32 R160, R160, 0x10, RZ ;  /* 0x00000010a0a07819 */ /* 0x000fe400000006ff */
[----:B------:R-:W-:Y:S02]  /*1660*/  SHF.L.U32 R161, R161, 0x10, RZ ;  /* 0x00000010a1a17819 */ /* 0x000fe400000006ff */
[----:B------:R-:W-:-:S02]  /*1670*/  SHF.L.U32 R162, R162, 0x10, RZ ;  /* 0x00000010a2a27819 */ /* 0x000fc400000006ff */
[----:B------:R-:W-:Y:S02]  /*1680*/  SHF.L.U32 R155, R132, 0x10, RZ ;  /* 0x00000010849b7819 */ /* 0x000fe400000006ff */
[----:B------:R-:W-:Y:S02]  /*1690*/  SHF.L.U32 R154, R133, 0x10, RZ ;  /* 0x00000010859a7819 */ /* 0x000fe400000006ff */
[----:B------:R-:W-:Y:S01]  /*16a0*/  SHF.L.U32 R157, R134, 0x10, RZ ;  /* 0x00000010869d7819 */ /* 0x000fe200000006ff */
[----:B------:R-:W-:Y:S01]  /*16b0*/  FADD.FTZ R155, R155, R160 ;  /* 0x000000a09b9b7221 */ /* 0x000fe20000010000 */
[C---:B------:R-:W-:Y:S01]  /*16c0*/  PRMT R166, R163.reuse, 0x7632, R166 ;  /* 0x00007632a3a67816 */ /* 0x040fe200000000a6 */
[----:B------:R-:W-:Y:S01]  /*16d0*/  FADD.FTZ R161, R154, R161 ;  /* 0x000000a19aa17221 */ /* 0x000fe20000010000 */
[----:B------:R-:W-:Y:S01]  /*16e0*/  SHF.L.U32 R167, R163, 0x10, RZ ;  /* 0x00000010a3a77819 */ /* 0x000fe200000006ff */
[----:B------:R-:W-:Y:S01]  /*16f0*/  FADD.FTZ R163, R157, R162 ;  /* 0x000000a29da37221 */ /* 0x000fe20000010000 */
[----:B------:R-:W-:-:S02]  /*1700*/  PRMT R154, R132, 0x7632, R154 ;  /* 0x00007632849a7816 */ /* 0x000fc4000000009a */
[----:B------:R-:W-:Y:S02]  /*1710*/  PRMT R158, R133, 0x7632, R158 ;  /* 0x00007632859e7816 */ /* 0x000fe4000000009e */
[----:B------:R-:W-:Y:S02]  /*1720*/  PRMT R160, R134, 0x7632, R160 ;  /* 0x0000763286a07816 */ /* 0x000fe400000000a0 */
        /* <DEDUP_REMOVED lines=24> */
.L_x_9032:
[----:B0----5:R-:W-:Y:S02]  /*18b0*/  SHF.L.U32 R156, R160, 0x10, RZ ;  /* 0x00000010a09c7819 */ /* 0x021fe400000006ff */
[----:B------:R-:W-:Y:S02]  /*18c0*/  SHF.L.U32 R158, R161, 0x10, RZ ;  /* 0x00000010a19e7819 */ /* 0x000fe400000006ff */
        /* <DEDUP_REMOVED lines=8> */
[----:B------:R-:W-:Y:S02]  /*1950*/  PRMT R0, R132, 0x7632, R0 ;  /* 0x0000763284007816 */ /* 0x000fe40000000000 */
        /* <DEDUP_REMOVED lines=22> */
.L_x_9031:
[----:B------:R-:W-:Y:S05]  /*1ac0*/  @!P0 BRA `(.L_x_9034) ;  /* 0x0000000000548947 */ /* 0x000fea0003800000 */
[----:B-----5:R-:W-:Y:S02]  /*1ad0*/  PRMT R0, R160, 0x7632, R0 ;  /* 0x00007632a0007816 */ /* 0x020fe40000000000 */
[----:B0-----:R-:W-:Y:S02]  /*1ae0*/  PRMT R154, R161, 0x7632, R154 ;  /* 0x00007632a19a7816 */ /* 0x001fe4000000009a */
        /* <DEDUP_REMOVED lines=19> */
.L_x_9034:
        /* <DEDUP_REMOVED lines=12> */
.L_x_9033:
        /* <DEDUP_REMOVED lines=15> */
[C---:B-----5:R-:W-:Y:S02]  /*1dd0*/  PRMT R0, R168.reuse, 0x7632, R0 ;  /* 0x00007632a8007816 */ /* 0x060fe40000000000 */
[C---:B-1----:R-:W-:Y:S02]  /*1de0*/  PRMT R164, R169.reuse, 0x7632, R164 ;  /* 0x00007632a9a47816 */ /* 0x042fe400000000a4 */
[----:B------:R-:W-:Y:S02]  /*1df0*/  SHF.L.U32 R168, R168, 0x10, RZ ;  /* 0x00000010a8a87819 */ /* 0x000fe400000006ff */
        /* <DEDUP_REMOVED lines=8> */
[C---:B------:R-:W-:Y:S02]  /*1e80*/  PRMT R178, R171.reuse, 0x7632, R178 ;  /* 0x00007632abb27816 */ /* 0x040fe400000000b2 */
        /* <DEDUP_REMOVED lines=29> */
.L_x_9036:
[C---:B-1---5:R-:W-:Y:S02]  /*2060*/  PRMT R176, R168.reuse, 0x7632, R176 ;  /* 0x00007632a8b07816 */ /* 0x062fe400000000b0 */
[----:B------:R-:W-:Y:S02]  /*2070*/  SHF.L.U32 R164, R168, 0x10, RZ ;  /* 0x00000010a8a47819 */ /* 0x000fe400000006ff */
[----:B------:R-:W-:Y:S02]  /*2080*/  SHF.L.U32 R166, R169, 0x10, RZ ;  /* 0x00000010a9a67819 */ /* 0x000fe400000006ff */
[----:B------:R-:W-:Y:S02]  /*2090*/  SHF.L.U32 R168, R170, 0x10, RZ ;  /* 0x00000010aaa87819 */ /* 0x000fe400000006ff */
        /* <DEDUP_REMOVED lines=12> */
[----:B------:R-:W-:Y:S02]  /*2160*/  PRMT R167, R135, 0x7632, R167 ;  /* 0x0000763287a77816 */ /* 0x000fe400000000a7 */
        /* <DEDUP_REMOVED lines=16> */
.L_x_9035:
[----:B------:R-:W-:Y:S05]  /*2270*/  @!P0 BRA `(.L_x_9038) ;  /* 0x0000000000548947 */ /* 0x000fea0003800000 */
[----:B-----5:R-:W-:Y:S02]  /*2280*/  PRMT R0, R168, 0x7632, R0 ;  /* 0x00007632a8007816 */ /* 0x020fe40000000000 */
[----:B-1----:R-:W-:Y:S02]  /*2290*/  PRMT R164, R169, 0x7632, R164 ;  /* 0x00007632a9a47816 */ /* 0x002fe400000000a4 */
        /* <DEDUP_REMOVED lines=19> */
.L_x_9038:
        /* <DEDUP_REMOVED lines=12> */
.L_x_9037:
        /* <DEDUP_REMOVED lines=15> */
[----:B-----5:R-:W-:Y:S02]  /*2580*/  PRMT R0, R180, 0x7632, R0 ;  /* 0x00007632b4007816 */ /* 0x020fe40000000000 */
[C---:B-1----:R-:W-:Y:S02]  /*2590*/  PRMT R176, R181.reuse, 0x7632, R176 ;  /* 0x00007632b5b07816 */ /* 0x042fe400000000b0 */
        /* <DEDUP_REMOVED lines=39> */
.L_x_9040:
[----:B-1---5:R-:W-:Y:S02]  /*2810*/  SHF.L.U32 R176, R180, 0x10, RZ ;  /* 0x00000010b4b07819 */ /* 0x022fe400000006ff */
        /* <DEDUP_REMOVED lines=32> */
.L_x_9039:
[----:B------:R-:W-:Y:S05]  /*2a20*/  @!P0 BRA `(.L_x_9042) ;  /* 0x0000000000548947 */ /* 0x000fea0003800000 */
[----:B-----5:R-:W-:Y:S02]  /*2a30*/  PRMT R0, R180, 0x7632, R0 ;  /* 0x00007632b4007816 */ /* 0x020fe40000000000 */
[----:B------:R-:W-:Y:S02]  /*2a40*/  PRMT R172, R181, 0x7632, R172 ;  /* 0x00007632b5ac7816 */ /* 0x000fe400000000ac */
[C---:B-1----:R-:W-:Y:S02]  /*2a50*/  PRMT R176, R182.reuse, 0x7632, R176 ;  /* 0x00007632b6b07816 */ /* 0x042fe400000000b0 */
        /* <DEDUP_REMOVED lines=18> */
.L_x_9042:
        /* <DEDUP_REMOVED lines=12> */
.L_x_9041:
        /* <DEDUP_REMOVED lines=124> */
.L_x_9056:
[----:B------:R-:W-:Y:S01]  /*3400*/  FMUL.FTZ R0, R172, R172 ;  /* 0x000000acac007220 */ /* 0x000fe20000410000 */
[----:B------:R-:W-:Y:S01]  /*3410*/  ISETP.NE.AND P2, PT, RZ, UR12, PT ;  /* 0x0000000cff007c0c */ /* 0x000fe2000bf45270 */
[----:B01----:R-:W-:-:S03]  /*3420*/  FADD.FTZ R184, R184, R187 ;  /* 0x000000bbb8b87221 */ /* 0x003fc60000010000 */
[----:B------:R-:W-:Y:S01]  /*3430*/  FSEL R0, R0, RZ, P2 ;  /* 0x000000ff00007208 */ /* 0x000fe20001000000 */
[----:B------:R-:W-:Y:S01]  /*3440*/  FFMA.FTZ R173, R184, R173, UR9 ;  /* 0x00000009b8ad7e23 */ /* 0x000fe200080100ad */
[----:B------:R-:W-:-:S03]  /*3450*/  FSEL R174, R172, RZ, !P2 ;  /* 0x000000ffacae7208 */ /* 0x000fc60005000000 */
[----:B------:R-:W-:Y:S02]  /*3460*/  FADD.FTZ R0, R173, R0 ;  /* 0x00000000ad007221 */ /* 0x000fe40000010000 */
[C---:B------:R-:W-:Y:S01]  /*3470*/  FADD.FTZ R184, -R174.reuse, R144 ;  /* 0x00000090aeb87221 */ /* 0x040fe20000010100 */
[C---:B------:R-:W-:Y:S01]  /*3480*/  FADD.FTZ R186, -R174.reuse, R145 ;  /* 0x00000091aeba7221 */ /* 0x040fe20000010100 */
[----:B------:R-:W0:Y:S01]  /*3490*/  MUFU.RSQ R185, R0 ;  /* 0x0000000000b97308 */ /* 0x000e220000001400 */
[----:B------:R-:W1:Y:S01]  /*34a0*/  @!P0 LDC.64 R144, c[0x0][0x3c0] ;  /* 0x0000f000ff908b82 */ /* 0x000e620000000a00 */
        /* <DEDUP_REMOVED lines=8> */
[----:B------:R-:W2:Y:S01]  /*3530*/  @!P0 LDC.64 R160, c[0x0][0x3c8] ;  /* 0x0000f200ffa08b82 */ /* 0x000ea20000000a00 */
[C---:B------:R-:W-:Y:S01]  /*3540*/  FADD.FTZ R146, -R174.reuse, R146 ;  /* 0x00000092ae927221 */ /* 0x040fe20000010100 */
[C---:B------:R-:W-:Y:S01]  /*3550*/  FADD.FTZ R232, -R174.reuse, R183 ;  /* 0x000000b7aee87221 */ /* 0x040fe20000010100 */
[C---:B------:R-:W-:Y:S01]  /*3560*/  FADD.FTZ R200, -R174.reuse, R159 ;  /* 0x0000009faec87221 */ /* 0x040fe20000010100 */
[C---:B------:R-:W-:Y:S01]  /*3570*/  FADD.FTZ R188, -R174.reuse, R147 ;  /* 0x00000093aebc7221 */ /* 0x040fe20000010100 */
[C---:B------:R-:W-:Y:S01]  /*3580*/  FADD.FTZ R198, -R174.reuse, R158 ;  /* 0x0000009eaec67221 */ /* 0x040fe20000010100 */
[----:B------:R-:W-:Y:S01]  /*3590*/  FADD.FTZ R230, -R174, R181 ;  /* 0x000000b5aee67221 */ /* 0x000fe20000010100 */
[C---:B0-----:R-:W-:Y:S01]  /*35a0*/  FMUL.FTZ R187, R185.reuse, R148 ;  /* 0x00000094b9bb7220 */ /* 0x041fe20000410000 */
[----:B------:R-:W0:Y:S01]  /*35b0*/  LDC.64 R156, c[0x0][0x428] ;  /* 0x00010a00ff9c7b82 */ /* 0x000e220000000a00 */
        /* <DEDUP_REMOVED lines=8> */
[C---:B------:R-:W-:Y:S01]  /*3640*/  FMUL.FTZ R181, R185.reuse, R184 ;  /* 0x000000b8b9b57220 */ /* 0x040fe20000410000 */
[----:B------:R-:W-:Y:S01]  /*3650*/  FMUL.FTZ R186, R185, R186 ;  /* 0x000000bab9ba7220 */ /* 0x000fe20000410000 */
[----:B------:R-:W-:Y:S01]  /*3660*/  F2FP.BF16.F32.PACK_AB R150, R151, R150 ;  /* 0x000000969796723e */ /* 0x000fe200000010ff */
[----:B------:R-:W-:Y:S01]  /*3670*/  FMUL.FTZ R188, R185, R188 ;  /* 0x000000bcb9bc7220 */ /* 0x000fe20000410000 */
[----:B------:R-:W-:Y:S01]  /*3680*/  F2FP.BF16.F32.PACK_AB R151, R159, R146 ;  /* 0x000000929f97723e */ /* 0x000fe200000010ff */
[----:B-1----:R-:W-:Y:S01]  /*3690*/  @!P0 IMAD.WIDE R144, R3, 0x4, R144 ;  /* 0x0000000403908825 */ /* 0x002fe200078e0290 */
[----:B------:R-:W1:Y:S03]  /*36a0*/  LDC.64 R158, c[0x0][0x430] ;  /* 0x00010c00ff9e7b82 */ /* 0x000e660000000a00 */
[----:B------:R-:W-:Y:S01]  /*36b0*/  FFMA.FTZ R148, R181, R36, R32 ;  /* 0x00000024b5947223 */ /* 0x000fe20000010020 */
[----:B------:R-:W-:Y:S01]  /*36c0*/  FFMA.FTZ R147, R186, R37, R33 ;  /* 0x00000025ba937223 */ /* 0x000fe20000010021 */
[----:B------:R-:W-:Y:S01]  /*36d0*/  FFMA.FTZ R149, R183, R38, R34 ;  /* 0x00000026b7957223 */ /* 0x000fe20000010022 */
[----:B------:R-:W-:Y:S01]  /*36e0*/  FFMA.FTZ R0, R188, R39, R35 ;  /* 0x00000027bc007223 */ /* 0x000fe20000010023 */
[----:B------:R3:W-:Y:S01]  /*36f0*/  @!P0 STG.E desc[UR6][R144.64], R172 ;  /* 0x000000ac90008986 */ /* 0x0007e2000c101906 */
[C---:B------:R-:W-:Y:S01]  /*3700*/  FADD.FTZ R206, -R174.reuse, R162 ;  /* 0x000000a2aece7221 */ /* 0x040fe20000010100 */
[----:B------:R-:W-:Y:S01]  /*3710*/  FADD.FTZ R208, -R174, R163 ;  /* 0x000000a3aed07221 */ /* 0x000fe20000010100 */
[----:B--2---:R-:W-:Y:S01]  /*3720*/  @!P0 IMAD.WIDE R160, R3, 0x4, R160 ;  /* 0x0000000403a08825 */ /* 0x004fe200078e02a0 */
[----:B------:R-:W-:-:S03]  /*3730*/  F2FP.BF16.F32.PACK_AB R148, R147, R148 ;  /* 0x000000949394723e */ /* 0x000fc600000010ff */
[----:B------:R-:W-:Y:S01]  /*3740*/  FFMA.FTZ R146, R187, R72, R124 ;  /* 0x00000048bb927223 */ /* 0x000fe2000001007c */
[----:B------:R-:W-:Y:S01]  /*3750*/  F2FP.BF16.F32.PACK_AB R149, R0, R149 ;  /* 0x000000950095723e */ /* 0x000fe200000010ff */
[----:B0-----:R-:W-:-:S04]  /*3760*/  IMAD.WIDE.U32 R162, R152, 0x10, R156 ;  /* 0x0000001098a27825 */ /* 0x001fc800078e009c */
[C---:B------:R-:W-:Y:S01]  /*3770*/  FADD.FTZ R224, -R174.reuse, R178 ;  /* 0x000000b2aee07221 */ /* 0x040fe20000010100 */
[C---:B------:R-:W-:Y:S01]  /*3780*/  FADD.FTZ R228, -R174.reuse, R180 ;  /* 0x000000b4aee47221 */ /* 0x040fe20000010100 */
[----:B------:R-:W-:Y:S01]  /*3790*/  FADD.FTZ R182, -R174, R182 ;  /* 0x000000b6aeb67221 */ /* 0x000fe20000010100 */
[----:B------:R-:W-:Y:S01]  /*37a0*/  FMUL.FTZ R191, R185, R194 ;  /* 0x000000c2b9bf7220 */ /* 0x000fe20000410000 */
[----:B---3--:R-:W-:Y:S01]  /*37b0*/  FFMA.FTZ R145, R183, R70, R130 ;  /* 0x00000046b7917223 */ /* 0x008fe20000010082 */
[----:B------:R-:W-:Y:S01]  /*37c0*/  FFMA.FTZ R183, R190, R73, R125 ;  /* 0x00000049beb77223 */ /* 0x000fe2000001007d */
[C---:B------:R-:W-:Y:S01]  /*37d0*/  FMUL.FTZ R196, R185.reuse, R196 ;  /* 0x000000c4b9c47220 */ /* 0x040fe20000410000 */
[C---:B------:R-:W-:Y:S01]  /*37e0*/  FMUL.FTZ R193, R185.reuse, R198 ;  /* 0x000000c6b9c17220 */ /* 0x040fe20000410000 */
[C---:B------:R-:W-:Y:S01]  /*37f0*/  FMUL.FTZ R178, R185.reuse, R200 ;  /* 0x000000c8b9b27220 */ /* 0x040fe20000410000 */
[C---:B------:R-:W-:Y:S01]  /*3800*/  FMUL.FTZ R195, R185.reuse, R202 ;  /* 0x000000cab9c37220 */ /* 0x040fe20000410000 */
[C---:B------:R-:W-:Y:S01]  /*3810*/  FMUL.FTZ R180, R185.reuse, R204 ;  /* 0x000000ccb9b47220 */ /* 0x040fe20000410000 */
[C---:B------:R-:W-:Y:S01]  /*3820*/  FMUL.FTZ R197, R185.reuse, R206 ;  /* 0x000000ceb9c57220 */ /* 0x040fe20000410000 */
[C---:B------:R-:W-:Y:S01]  /*3830*/  FMUL.FTZ R208, R185.reuse, R208 ;  /* 0x000000d0b9d07220 */ /* 0x040fe20000410000 */
[C---:B------:R-:W-:Y:S01]  /*3840*/  FADD.FTZ R210, -R174.reuse, R165 ;  /* 0x000000a5aed27221 */ /* 0x040fe20000010100 */
[----:B------:R0:W-:Y:S01]  /*3850*/  @!P0 STG.E desc[UR6][R160.64], R185 ;  /* 0x000000b9a0008986 */ /* 0x0001e2000c101906 */
[----:B------:R-:W-:Y:S01]  /*3860*/  FMUL.FTZ R165, R185, R182 ;  /* 0x000000b6b9a57220 */ /* 0x000fe20000410000 */
[----:B------:R-:W-:Y:S01]  /*3870*/  F2FP.BF16.F32.PACK_AB R146, R183, R146 ;  /* 0x00000092b792723e */ /* 0x000fe200000010ff */
[C---:B------:R-:W-:Y:S01]  /*3880*/  FADD.FTZ R164, -R174.reuse, R164 ;  /* 0x000000a4aea47221 */ /* 0x040fe20000010100 */
[----:B------:R2:W-:Y:S01]  /*3890*/  STG.E.128 desc[UR6][R162.64], R148 ;  /* 0x00000094a2007986 */ /* 0x0005e2000c101d06 */
[C---:B------:R-:W-:Y:S01]  /*38a0*/  FADD.FTZ R166, -R174.reuse, R166 ;  /* 0x000000a6aea67221 */ /* 0x040fe20000010100 */
[----:B------:R-:W-:Y:S01]  /*38b0*/  FADD.FTZ R168, -R174, R168 ;  /* 0x000000a8aea87221 */ /* 0x000fe20000010100 */
[----:B------:R-:W-:Y:S01]  /*38c0*/  FFMA.FTZ R144, R181, R68, R128 ;  /* 0x00000044b5907223 */ /* 0x000fe20000010080 */
[----:B------:R-:W-:Y:S01]  /*38d0*/  FFMA.FTZ R182, R191, R44, R24 ;  /* 0x0000002cbfb67223 */ /* 0x000fe20000010018 */
[----:B------:R-:W-:Y:S01]  /*38e0*/  FFMA.FTZ R183, R196, R45, R25 ;  /* 0x0000002dc4b77223 */ /* 0x000fe20000010019 */
[----:B------:R-:W-:Y:S01]  /*38f0*/  FFMA.FTZ R184, R193, R46, R26 ;  /* 0x0000002ec1b87223 */ /* 0x000fe2000001001a */
[----:B------:R-:W-:Y:S01]  /*3900*/  FFMA.FTZ R187, R178, R47, R27 ;  /* 0x0000002fb2bb7223 */ /* 0x000fe2000001001b */
[----:B0-----:R-:W-:Y:S01]  /*3910*/  FFMA.FTZ R160, R195, R48, R20 ;  /* 0x00000030c3a07223 */ /* 0x001fe20000010014 */
        /* <DEDUP_REMOVED lines=8> */
[----:B------:R-:W-:Y:S01]  /*39a0*/  FFMA.FTZ R192, R192, R75, R127 ;  /* 0x0000004bc0c07223 */ /* 0x000fe2000001007f */
[----:B--2---:R-:W-:Y:S01]  /*39b0*/  FFMA.FTZ R151, R180, R49, R21 ;  /* 0x00000031b4977223 */ /* 0x004fe20000010015 */
[----:B------:R-:W-:Y:S01]  /*39c0*/  FFMA.FTZ R188, R188, R71, R131 ;  /* 0x00000047bcbc7223 */ /* 0x000fe20000010083 */
[----:B------:R-:W-:Y:S01]  /*39d0*/  FFMA.FTZ R181, R186, R69, R129 ;  /* 0x00000045bab57223 */ /* 0x000fe20000010081 */
[----:B------:R-:W-:Y:S01]  /*39e0*/  FFMA.FTZ R161, R197, R50, R22 ;  /* 0x00000032c5a17223 */ /* 0x000fe20000010016 */
        /* <DEDUP_REMOVED lines=16> */
[----:B------:R-:W-:Y:S01]  /*3af0*/  F2FP.BF16.F32.PACK_AB R148, R183, R182 ;  /* 0x000000b6b794723e */ /* 0x000fe200000010ff */
[----:B-1----:R-:W-:Y:S01]  /*3b00*/  IMAD.WIDE.U32 R182, R152, 0x10, R158 ;  /* 0x0000001098b67825 */ /* 0x002fe200078e009e */
[----:B------:R-:W-:-:S03]  /*3b10*/  F2FP.BF16.F32.PACK_AB R149, R187, R184 ;  /* 0x000000b8bb95723e */ /* 0x000fc600000010ff */
[----:B------:R-:W-:Y:S01]  /*3b20*/  FFMA.FTZ R193, R193, R78, R122 ;  /* 0x0000004ec1c17223 */ /* 0x000fe2000001007a */
[----:B------:R-:W-:Y:S01]  /*3b30*/  F2FP.BF16.F32.PACK_AB R150, R151, R160 ;  /* 0x000000a09796723e */ /* 0x000fe200000010ff */
[----:B------:R-:W-:Y:S01]  /*3b40*/  IMAD.WIDE.U32 R184, R153, 0x10, R156 ;  /* 0x0000001099b87825 */ /* 0x000fe200078e009c */
[----:B------:R-:W-:-:S03]  /*3b50*/  F2FP.BF16.F32.PACK_AB R147, R192, R147 ;  /* 0x00000093c093723e */ /* 0x000fc600000010ff */
[----:B------:R-:W-:Y:S01]  /*3b60*/  FFMA.FTZ R178, R178, R79, R123 ;  /* 0x0000004fb2b27223 */ /* 0x000fe2000001007b */
[----:B------:R-:W-:Y:S01]  /*3b70*/  F2FP.BF16.F32.PACK_AB R145, R188, R145 ;  /* 0x00000091bc91723e */ /* 0x000fe200000010ff */
[----:B------:R-:W-:Y:S01]  /*3b80*/  IMAD.WIDE.U32 R152, R153, 0x10, R158 ;  /* 0x0000001099987825 */ /* 0x000fe200078e009e */
[----:B------:R-:W-:-:S03]  /*3b90*/  F2FP.BF16.F32.PACK_AB R144, R181, R144 ;  /* 0x00000090b590723e */ /* 0x000fc600000010ff */
[----:B------:R-:W-:Y:S01]  /*3ba0*/  FFMA.FTZ R195, R195, R80, R116 ;  /* 0x00000050c3c37223 */ /* 0x000fe20000010074 */
[----:B------:R-:W-:Y:S01]  /*3bb0*/  F2FP.BF16.F32.PACK_AB R151, R162, R161 ;  /* 0x000000a1a297723e */ /* 0x000fe200000010ff */
[----:B------:R-:W-:-:S04]  /*3bc0*/  IMAD.WIDE.U32 R160, R154, 0x10, R156 ;  /* 0x000000109aa07825 */ /* 0x000fc800078e009c */
[----:B------:R-:W-:Y:S01]  /*3bd0*/  FFMA.FTZ R180, R180, R81, R117 ;  /* 0x00000051b4b47223 */ /* 0x000fe20000010075 */
[----:B------:R0:W-:Y:S01]  /*3be0*/  STG.E.128 desc[UR6][R182.64], R144 ;  /* 0x00000090b6007986 */ /* 0x0001e2000c101d06 */
[----:B------:R-:W-:Y:S01]  /*3bf0*/  FFMA.FTZ R191, R191, R76, R120 ;  /* 0x0000004cbfbf7223 */ /* 0x000fe20000010078 */
[----:B------:R-:W-:-:S04]  /*3c00*/  IMAD.WIDE.U32 R162, R154, 0x10, R158 ;  /* 0x000000109aa27825 */ /* 0x000fc800078e009e */
[----:B------:R-:W-:Y:S01]  /*3c10*/  FFMA.FTZ R154, R173, R52, R16 ;  /* 0x00000034ad9a7223 */ /* 0x000fe20000010010 */
[----:B------:R1:W-:Y:S01]  /*3c20*/  STG.E.128 desc[UR6][R184.64], R148 ;  /* 0x00000094b8007986 */ /* 0x0003e2000c101d06 */
[----:B------:R-:W-:Y:S01]  /*3c30*/  FFMA.FTZ R196, R196, R77, R121 ;  /* 0x0000004dc4c47223 */ /* 0x000fe20000010079 */
[----:B------:R-:W-:-:S04]  /*3c40*/  IMAD.WIDE.U32 R156, R155, 0x10, R156 ;  /* 0x000000109b9c7825 */ /* 0x000fc800078e009c */
[----:B------:R-:W-:Y:S01]  /*3c50*/  FFMA.FTZ R197, R197, R82, R118 ;  /* 0x00000052c5c57223 */ /* 0x000fe20000010076 */
[----:B------:R-:W-:Y:S01]  /*3c60*/  FFMA.FTZ R208, R208, R83, R119 ;  /* 0x00000053d0d07223 */ /* 0x000fe20000010077 */
[----:B------:R-:W-:Y:S01]  /*3c70*/  FFMA.FTZ R181, R168, R65, R5 ;  /* 0x00000041a8b57223 */ /* 0x000fe20000010005 */
[----:B------:R-:W-:-:S04]  /*3c80*/  IMAD.WIDE.U32 R158, R155, 0x10, R158 ;  /* 0x000000109b9e7825 */ /* 0x000fc800078e009e */
[----:B------:R-:W-:Y:S01]  /*3c90*/  FFMA.FTZ R155, R172, R53, R17 ;  /* 0x00000035ac9b7223 */ /* 0x000fe20000010011 */
[----:B------:R-:W-:Y:S01]  /*3ca0*/  FFMA.FTZ R168, R168, R97, R101 ;  /* 0x00000061a8a87223 */ /* 0x000fe20000010065 */
[----:B0-----:R-:W-:Y:S01]  /*3cb0*/  F2FP.BF16.F32.PACK_AB R145, R178, R193 ;  /* 0x000000c1b291723e */ /* 0x001fe200000010ff */
[C---:B------:R-:W-:Y:S01]  /*3cc0*/  FFMA.FTZ R178, R177.reuse, R88, R108 ;  /* 0x00000058b1b27223 */ /* 0x040fe2000001006c */
[----:B------:R-:W-:Y:S01]  /*3cd0*/  F2FP.BF16.F32.PACK_AB R146, R180, R195 ;  /* 0x000000c3b492723e */ /* 0x000fe200000010ff */
[----:B------:R-:W-:Y:S01]  /*3ce0*/  FFMA.FTZ R180, R176, R59, R15 ;  /* 0x0000003bb0b47223 */ /* 0x000fe2000001000f */
[----:B-1----:R-:W-:Y:S01]  /*3cf0*/  FFMA.FTZ R151, R177, R56, R12 ;  /* 0x00000038b1977223 */ /* 0x002fe2000001000c */
        /* <DEDUP_REMOVED lines=28> */
[C---:B------:R-:W-:Y:S01]  /*3ec0*/  FFMA.FTZ R175, R165.reuse, R66, R6 ;  /* 0x00000042a5af7223 */ /* 0x040fe20000010006 */
[C---:B------:R-:W-:Y:S01]  /*3ed0*/  FFMA.FTZ R154, R0.reuse, R67, R7 ;  /* 0x00000043009a7223 */ /* 0x040fe20000010007 */
        /* <DEDUP_REMOVED lines=23> */
.L_x_9043:
        /* <DEDUP_REMOVED lines=8> */
.L_x_9046:
[----:B------:R-:W-:Y:S05]  /*40d0*/  BSYNC B0 ;  /* 0x0000000000007941 */ /* 0x000fea0003800000 */
.L_x_9045:
        /* <DEDUP_REMOVED lines=9> */
.L_x_9047:
[----:B------:R-:W-:Y:S01]  /*4170*/  HFMA2 R188, -RZ, RZ, 0, 2.384185791015625e-07 ;  /* 0x00000004ffbc7431 */ /* 0x000fe200000001ff */
[----:B------:R-:W-:-:S05]  /*4180*/  MOV R173, R187 ;  /* 0x000000bb00ad7202 */ /* 0x000fca0000000f00 */
[----:B------:R-:W-:-:S05]  /*4190*/  FADD.FTZ R175, R174, R173 ;  /* 0x000000adaeaf7221 */ /* 0x000fca0000010000 */
[----:B------:R-:W-:-:S07]  /*41a0*/  MOV R189, R175 ;  /* 0x000000af00bd7202 */ /* 0x000fce0000000f00 */
[----:B------:R-:W-:Y:S05]  /*41b0*/  WARPSYNC.COLLECTIVE R186, `(.L_x_9048) ;  /* 0x00000000ba087348 */ /* 0x000fea0003c00000 */
[----:B------:R0:W1:Y:S02]  /*41c0*/  SHFL.BFLY P2, R187, R189, R188, R191 ;  /* 0x0c0000bcbdbb7389 */ /* 0x00006400000400bf */
[----:B01----:R-:W-:Y:S05]  /*41d0*/  ENDCOLLECTIVE ;  /* 0x000000000000791b */ /* 0x003fea0003800000 */
.L_x_9048:
[----:B------:R-:W-:Y:S01]  /*41e0*/  HFMA2 R188, -RZ, RZ, 0, 4.76837158203125e-07 ;  /* 0x00000008ffbc7431 */ /* 0x000fe200000001ff */
[----:B------:R-:W-:-:S05]  /*41f0*/  MOV R172, R187 ;  /* 0x000000bb00ac7202 */ /* 0x000fca0000000f00 */
[----:B------:R-:W-:-:S05]  /*4200*/  FADD.FTZ R184, R175, R172 ;  /* 0x000000acafb87221 */ /* 0x000fca0000010000 */
[----:B------:R-:W-:-:S07]  /*4210*/  MOV R189, R184 ;  /* 0x000000b800bd7202 */ /* 0x000fce0000000f00 */
[----:B------:R-:W-:Y:S05]  /*4220*/  WARPSYNC.COLLECTIVE R186, `(.L_x_9049) ;  /* 0x00000000ba087348 */ /* 0x000fea0003c00000 */
[----:B------:R0:W1:Y:S02]  /*4230*/  SHFL.BFLY P2, R187, R189, R188, R191 ;  /* 0x0c0000bcbdbb7389 */ /* 0x00006400000400bf */
[----:B01----:R-:W-:Y:S05]  /*4240*/  ENDCOLLECTIVE ;  /* 0x000000000000791b */ /* 0x003fea0003800000 */
.L_x_9049:
        /* <DEDUP_REMOVED lines=8> */
.L_x_9050:
        /* <DEDUP_REMOVED lines=72> */
.L_x_9051:
[----:B------:R-:W-:Y:S01]  /*4750*/  HFMA2 R188, -RZ, RZ, 0, 1.1920928955078125e-07 ;  /* 0x00000002ffbc7431 */ /* 0x000fe200000001ff */
[----:B------:R-:W-:-:S05]  /*4760*/  MOV R175, R187 ;  /* 0x000000bb00af7202 */ /* 0x000fca0000000f00 */
[----:B------:R-:W-:-:S05]  /*4770*/  FADD.FTZ R175, R0, R175 ;  /* 0x000000af00af7221 */ /* 0x000fca0000010000 */
[----:B------:R-:W-:-:S07]  /*4780*/  MOV R189, R175 ;  /* 0x000000af00bd7202 */ /* 0x000fce0000000f00 */
[----:B------:R-:W-:Y:S05]  /*4790*/  WARPSYNC.COLLECTIVE R186, `(.L_x_9052) ;  /* 0x00000000ba087348 */ /* 0x000fea0003c00000 */
[----:B------:R0:W1:Y:S02]  /*47a0*/  SHFL.BFLY P2, R187, R189, R188, R191 ;  /* 0x0c0000bcbdbb7389 */ /* 0x00006400000400bf */
[----:B01----:R-:W-:Y:S05]  /*47b0*/  ENDCOLLECTIVE ;  /* 0x000000000000791b */ /* 0x003fea0003800000 */
.L_x_9052:
[----:B------:R-:W-:Y:S01]  /*47c0*/  HFMA2 R188, -RZ, RZ, 0, 2.384185791015625e-07 ;  /* 0x00000004ffbc7431 */ /* 0x000fe200000001ff */
[----:B------:R-:W-:-:S05]  /*47d0*/  MOV R174, R187 ;  /* 0x000000bb00ae7202 */ /* 0x000fca0000000f00 */
[----:B------:R-:W-:-:S05]  /*47e0*/  FADD.FTZ R174, R175, R174 ;  /* 0x000000aeafae7221 */ /* 0x000fca0000010000 */
[----:B------:R-:W-:-:S07]  /*47f0*/  MOV R189, R174 ;  /* 0x000000ae00bd7202 */ /* 0x000fce0000000f00 */
[----:B------:R-:W-:Y:S05]  /*4800*/  WARPSYNC.COLLECTIVE R186, `(.L_x_9053) ;  /* 0x00000000ba087348 */ /* 0x000fea0003c00000 */
[----:B------:R0:W1:Y:S02]  /*4810*/  SHFL.BFLY P2, R187, R189, R188, R191 ;  /* 0x0c0000bcbdbb7389 */ /* 0x00006400000400bf */
[----:B01----:R-:W-:Y:S05]  /*4820*/  ENDCOLLECTIVE ;  /* 0x000000000000791b */ /* 0x003fea0003800000 */
.L_x_9053:
[----:B------:R-:W-:Y:S01]  /*4830*/  HFMA2 R188, -RZ, RZ, 0, 4.76837158203125e-07 ;  /* 0x00000008ffbc7431 */ /* 0x000fe200000001ff */
[----:B------:R-:W-:-:S05]  /*4840*/  MOV R185, R187 ;  /* 0x000000bb00b97202 */ /* 0x000fca0000000f00 */
[----:B------:R-:W-:-:S05]  /*4850*/  FADD.FTZ R185, R174, R185 ;  /* 0x000000b9aeb97221 */ /* 0x000fca0000010000 */
[----:B------:R-:W-:-:S07]  /*4860*/  MOV R189, R185 ;  /* 0x000000b900bd7202 */ /* 0x000fce0000000f00 */
[----:B------:R-:W-:Y:S05]  /*4870*/  WARPSYNC.COLLECTIVE R186, `(.L_x_9054) ;  /* 0x00000000ba087348 */ /* 0x000fea0003c00000 */
[----:B------:R0:W1:Y:S02]  /*4880*/  SHFL.BFLY P2, R187, R189, R188, R191 ;  /* 0x0c0000bcbdbb7389 */ /* 0x00006400000400bf */
[----:B01----:R-:W-:Y:S05]  /*4890*/  ENDCOLLECTIVE ;  /* 0x000000000000791b */ /* 0x003fea0003800000 */
.L_x_9054:
[----:B------:R-:W-:Y:S01]  /*48a0*/  HFMA2 R188, -RZ, RZ, 0, 9.5367431640625e-07 ;  /* 0x00000010ffbc7431 */ /* 0x000fe200000001ff */
[----:B------:R-:W-:-:S05]  /*48b0*/  MOV R184, R187 ;  /* 0x000000bb00b87202 */ /* 0x000fca0000000f00 */
[----:B------:R-:W-:-:S05]  /*48c0*/  FADD.FTZ R184, R185, R184 ;  /* 0x000000b8b9b87221 */ /* 0x000fca0000010000 */
[----:B------:R-:W-:-:S07]  /*48d0*/  MOV R189, R184 ;  /* 0x000000b800bd7202 */ /* 0x000fce0000000f00 */
[----:B------:R-:W-:Y:S05]  /*48e0*/  WARPSYNC.COLLECTIVE R186, `(.L_x_9055) ;  /* 0x00000000ba087348 */ /* 0x000fea0003c00000 */
[----:B------:R0:W1:Y:S02]  /*48f0*/  SHFL.BFLY P2, R187, R189, R188, R191 ;  /* 0x0c0000bcbdbb7389 */ /* 0x00006400000400bf */
[----:B01----:R-:W-:Y:S05]  /*4900*/  ENDCOLLECTIVE ;  /* 0x000000000000791b */ /* 0x003fea0003800000 */
.L_x_9055:
[----:B------:R-:W-:Y:S05]  /*4910*/  BRA `(.L_x_9056) ;  /* 0xffffffe800b87947 */ /* 0x000fea000383ffff */
.L_x_9057:
        /* <DEDUP_REMOVED lines=14> */
.L_x_22703:


//--------------------- .text._ZN10layer_norm31ln_parallel_residual_fwd_kernelINS_13Kernel_traitsIf13__nv_bfloat16fS2_fjLj1024ELj1ELj4ELj1ELj16ENS_18Kernel_traits_baseILj1024EfS2_fS2_fjLj128EEEEELb0ELb1ELb0EEEvNS_9FwdParamsE --------------------------
	.section	.text._ZN10layer_norm31ln_parallel_residual_fwd_kernelINS_13Kernel_traitsIf13__nv_bfloat16fS2_fjLj1024ELj1ELj4ELj1ELj16ENS_18Kernel_traits_baseILj1024EfS2_fS2_fjLj128EEEEELb0ELb1ELb0EEEvNS_9FwdParamsE,"ax",@progbits
	.align	128
        .global         _ZN10layer_norm31ln_parallel_residual_fwd_kernelINS_13Kernel_traitsIf13__nv_bfloat16fS2_fjLj1024ELj1ELj4ELj1ELj16ENS_18Kernel_traits_baseILj1024EfS2_fS2_fjLj128EEEEELb0ELb1ELb0EEEvNS_9FwdParamsE
        .type           _ZN10layer_norm31ln_parallel_residual_fwd_kernelINS_13Kernel_traitsIf13__nv_bfloat16fS2_fjLj1024ELj1ELj4ELj1ELj16ENS_18Kernel_traits_baseILj1024EfS2_fS2_fjLj128EEEEELb0ELb1ELb0EEEvNS_9FwdParamsE,@function
        .size           _ZN10layer_norm31ln_parallel_residual_fwd_kernelINS_13Kernel_traitsIf13__nv_bfloat16fS2_fjLj1024ELj1ELj4ELj1ELj16ENS_18Kernel_traits_baseILj1024EfS2_fS2_fjLj128EEEEELb0ELb1ELb0EEEvNS_9FwdParamsE,(.L_x_22704 - _ZN10layer_norm31ln_parallel_residual_fwd_kernelINS_13Kernel_traitsIf13__nv_bfloat16fS2_fjLj1024ELj1ELj4ELj1ELj16ENS_18Kernel_traits_baseILj1024EfS2_fS2_fjLj128EEEEELb0ELb1ELb0EEEvNS_9FwdParamsE)
        .other          _ZN10layer_norm31ln_parallel_residual_fwd_kernelINS_13Kernel_traitsIf13__nv_bfloat16fS2_fjLj1024ELj1ELj4ELj1ELj16ENS_18Kernel_traits_baseILj1024EfS2_fS2_fjLj128EEEEELb0ELb1ELb0EEEvNS_9FwdParamsE,@"STO_CUDA_ENTRY STV_DEFAULT"
_ZN10layer_norm31ln_parallel_residual_fwd_kernelINS_13Kernel_traitsIf13__nv_bfloat16fS2_fjLj1024ELj1ELj4ELj1ELj16ENS_18Kernel_traits_baseILj1024EfS2_fS2_fjLj128EEEEELb0ELb1ELb0EEEvNS_9FwdParamsE:
.text._ZN10layer_norm31ln_parallel_residual_fwd_kernelINS_13Kernel_traitsIf13__nv_bfloat16fS2_fjLj1024ELj1ELj4ELj1ELj16ENS_18Kernel_traits_baseILj1024EfS2_fS2_fjLj128EEEEELb0ELb1ELb0EEEvNS_9FwdParamsE:
        /* <DEDUP_REMOVED lines=31> */
[----:B------:R-:W-:Y:S01]  /*01f0*/  @P1 IADD3 R17, PT, PT, R17, 0x20, RZ ;  /* 0x0000002011111810 */ /* 0x000fe20007ffe0ff */
[----:B------:R0:W5:Y:S04]  /*0200*/  @P1 LDG.E.128 R80, desc[UR6][R8.64+0x10] ;  /* 0x0000100608501981 */ /* 0x000168000c1e1d00 */
[----:B------:R0:W5:Y:S01]  /*0210*/  @P1 LD.E.128 R76, desc[UR6][R10.64] ;  /* 0x000000060a4c1980 */ /* 0x000162000c101d00 */
[----:B------:R-:W1:Y:S01]  /*0220*/  @P2 LDC.64 R14, c[0x0][0x438] ;  /* 0x00010e00ff0e2b82 */ /* 0x000e620000000a00 */
[----:B--2---:R-:W-:-:S02]  /*0230*/  @P0 IMAD.WIDE.U32 R4, R116, 0x20, R4 ;  /* 0x0000002074040825 */ /* 0x004fc400078e0004 */
        /* <DEDUP_REMOVED lines=24> */
.L_x_9059:
[C---:B------:R-:W-:Y:S02]  /*03c0*/  ISETP.GE.U32.AND P1, PT, R3.reuse, 0x40, PT ;  /* 0x000000400300780c */ /* 0x040fe40003f26070 */
[C---:B------:R-:W-:Y:S02]  /*03d0*/  ISETP.GE.U32.AND P2, PT, R3.reuse, 0x60, PT ;  /* 0x000000600300780c */ /* 0x040fe40003f46070 */
[C---:B------:R-:W-:Y:S02]  /*03e0*/  ISETP.GE.U32.AND P3, PT, R3.reuse, 0x80, PT ;  /* 0x000000800300780c */ /* 0x040fe40003f66070 */
[----:B------:R-:W-:Y:S02]  /*03f0*/  ISETP.GE.U32.AND P0, PT, R3, 0x20, PT ;  /* 0x000000200300780c */ /* 0x000fe40003f06070 */
[----:B------:R-:W-:-:S05]  /*0400*/  MOV R15, R116 ;  /* 0x00000074000f7202 */ /* 0x000fca0000000f00 */
        /* <DEDUP_REMOVED lines=8> */
[C---:B-1----:R-:W-:Y:S01]  /*0490*/  @P2 IMAD.WIDE.U32 R10, R15.reuse, 0x20, R6 ;  /* 0x000000200f0a2825 */ /* 0x042fe200078e0006 */
[----:B------:R-:W-:Y:S02]  /*04a0*/  @P2 IADD3 R15, PT, PT, R15, 0x20, RZ ;  /* 0x000000200f0f2810 */ /* 0x000fe40007ffe0ff */
[----:B------:R0:W5:Y:S04]  /*04b0*/  @P1 LDG.E.128 R80, desc[UR6][R4.64+0x10] ;  /* 0x0000100604501981 */ /* 0x000168000c1e1d00 */
        /* <DEDUP_REMOVED lines=24> */
.L_x_9060:
[----:B------:R-:W-:Y:S05]  /*0640*/  BSYNC.RECONVERGENT B0 ;  /* 0x0000000000007941 */ /* 0x000fea0003800200 */
.L_x_9058:
        /* <DEDUP_REMOVED lines=8> */
.L_x_9094:
        /* <DEDUP_REMOVED lines=40> */
.L_x_9064:
[C---:B-----5:R-:W-:Y:S02]  /*0950*/  PRMT R24, R20.reuse, 0x7632, R24 ;  /* 0x0000763214187816 */ /* 0x060fe40000000018 */
[----:B------:R-:W-:Y:S02]  /*0960*/  SHF.L.U32 R25, R20, 0x10, RZ ;  /* 0x0000001014197819 */ /* 0x000fe400000006ff */
[C---:B------:R-:W-:Y:S02]  /*0970*/  PRMT R26, R22.reuse, 0x7632, R26 ;  /* 0x00007632161a7816 */ /* 0x040fe4000000001a */
[----:B------:R-:W-:Y:S02]  /*0980*/  SHF.L.U32 R27, R22, 0x10, RZ ;  /* 0x00000010161b7819 */ /* 0x000fe400000006ff */
[----:B------:R-:W-:Y:S02]  /*0990*/  PRMT R20, R21, 0x7632, R20 ;  /* 0x0000763215147816 */ /* 0x000fe40000000014 */
[----:B------:R-:W-:-:S02]  /*09a0*/  PRMT R22, R23, 0x7632, R22 ;  /* 0x0000763217167816 */ /* 0x000fc40000000016 */
        /* <DEDUP_REMOVED lines=15> */
.L_x_9063:
[----:B------:R-:W-:-:S04]  /*0aa0*/  UISETP.NE.U32.AND UP0, UPT, UR10, URZ, UPT ;  /* 0x000000ff0a00728c */ /* 0x000fc8000bf05070 */
[----:B------:R-:W-:-:S09]  /*0ab0*/  UISETP.NE.AND.EX UP0, UPT, UR11, URZ, UPT, UP0 ;  /* 0x000000ff0b00728c */ /* 0x000fd2000bf05300 */
[----:B------:R-:W-:Y:S05]  /*0ac0*/  BRA.U UP0, `(.L_x_9066) ;  /* 0x0000000100847547 */ /* 0x000fea000b800000 */
[----:B-----5:R-:W-:Y:S02]  /*0ad0*/  PRMT R25, R20, 0x7632, R25 ;  /* 0x0000763214197816 */ /* 0x020fe40000000019 */
[----:B------:R-:W-:Y:S02]  /*0ae0*/  PRMT R24, R36, 0x7632, R24 ;  /* 0x0000763224187816 */ /* 0x000fe40000000018 */
[----:B------:R-:W-:Y:S02]  /*0af0*/  SHF.L.U32 R25, R25, 0x10, RZ ;  /* 0x0000001019197819 */ /* 0x000fe400000006ff */
[----:B------:R-:W-:Y:S02]  /*0b00*/  SHF.L.U32 R24, R24, 0x10, RZ ;  /* 0x0000001018187819 */ /* 0x000fe400000006ff */
[----:B------:R-:W-:Y:S02]  /*0b10*/  SHF.L.U32 R27, R20, 0x10, RZ ;  /* 0x00000010141b7819 */ /* 0x000fe400000006ff */
[----:B------:R-:W-:Y:S01]  /*0b20*/  PRMT R26, R21, 0x7632, R26 ;  /* 0x00007632151a7816 */ /* 0x000fe2000000001a */
[--C-:B------:R-:W-:Y:S01]  /*0b30*/  FADD.FTZ R25, R25, R24.reuse ;  /* 0x0000001819197221 */ /* 0x100fe20000010000 */
        /* <DEDUP_REMOVED lines=16> */
[----:B------:R-:W-:-:S02]  /*0c40*/  SHF.L.U32 R115, R23, 0x10, RZ ;  /* 0x0000001017737819 */ /* 0x000fc400000006ff */
[----:B------:R-:W-:Y:S02]  /*0c50*/  SHF.L.U32 R113, R22, 0x10, RZ ;  /* 0x0000001016717819 */ /* 0x000fe400000006ff */
[----:B------:R-:W-:Y:S02]  /*0c60*/  SHF.L.U32 R23, R20, 0x10, RZ ;  /* 0x0000001014177819 */ /* 0x000fe400000006ff */
[----:B------:R-:W-:Y:S02]  /*0c70*/  SHF.L.U32 R112, R112, 0x10, RZ ;  /* 0x0000001070707819 */ /* 0x000fe400000006ff */
[----:B------:R-:W-:Y:S02]  /*0c80*/  SHF.L.U32 R20, R38, 0x10, RZ ;  /* 0x0000001026147819 */ /* 0x000fe400000006ff */
[----:B------:R-:W-:Y:S01]  /*0c90*/  SHF.L.U32 R22, R39, 0x10, RZ ;  /* 0x0000001027167819 */ /* 0x000fe200000006ff */
[----:B------:R-:W-:Y:S02]  /*0ca0*/  FADD.FTZ R23, R112, R23 ;  /* 0x0000001770177221 */ /* 0x000fe40000010000 */
[----:B------:R-:W-:-:S02]  /*0cb0*/  FADD.FTZ R20, R113, R20 ;  /* 0x0000001471147221 */ /* 0x000fc40000010000 */
[----:B------:R-:W-:Y:S01]  /*0cc0*/  FADD.FTZ R22, R115, R22 ;  /* 0x0000001673167221 */ /* 0x000fe20000010000 */
[----:B------:R-:W-:Y:S06]  /*0cd0*/  BRA `(.L_x_9065) ;  /* 0x0000000000a07947 */ /* 0x000fec0003800000 */
.L_x_9066:
        /* <DEDUP_REMOVED lines=8> */
[----:B------:R-:W-:Y:S02]  /*0d60*/  PRMT R20, R37, 0x7632, R20 ;  /* 0x0000763225147816 */ /* 0x000fe40000000014 */
[----:B------:R-:W-:Y:S02]  /*0d70*/  SHF.L.U32 R27, R21, 0x10, RZ ;  /* 0x00000010151b7819 */ /* 0x000fe400000006ff */
[----:B------:R-:W-:Y:S02]  /*0d80*/  SHF.L.U32 R115, R24, 0x10, RZ ;  /* 0x0000001018737819 */ /* 0x000fe400000006ff */
[----:B------:R-:W-:Y:S02]  /*0d90*/  PRMT R21, R38, 0x7632, R21 ;  /* 0x0000763226157816 */ /* 0x000fe40000000015 */
[----:B------:R-:W-:Y:S02]  /*0da0*/  SHF.L.U32 R113, R26, 0x10, RZ ;  /* 0x000000101a717819 */ /* 0x000fe400000006ff */
[----:B------:R-:W-:-:S02]  /*0db0*/  SHF.L.U32 R20, R20, 0x10, RZ ;  /* 0x0000001014147819 */ /* 0x000fc400000006ff */
[----:B------:R-:W-:Y:S02]  /*0dc0*/  SHF.L.U32 R24, R36, 0x10, RZ ;  /* 0x0000001024187819 */ /* 0x000fe400000006ff */
[----:B------:R-:W-:Y:S01]  /*0dd0*/  SHF.L.U32 R26, R37, 0x10, RZ ;  /* 0x00000010251a7819 */ /* 0x000fe200000006ff */
[----:B------:R-:W-:Y:S01]  /*0de0*/  FADD.FTZ R114, R113, R20 ;  /* 0x0000001471727221 */ /* 0x000fe20000010000 */
        /* <DEDUP_REMOVED lines=23> */
.L_x_9065:
[----:B------:R-:W0:Y:S01]  /*0f60*/  LDC.64 R112, c[0x0][0x3a8] ;  /* 0x0000ea00ff707b82 */ /* 0x000e220000000a00 */
[C---:B------:R-:W-:Y:S01]  /*0f70*/  IADD3 R117, PT, PT, R2.reuse, 0x20, RZ ;  /* 0x0000002002757810 */ /* 0x040fe20007ffe0ff */
[----:B0-----:R-:W-:-:S05]  /*0f80*/  IMAD.WIDE.U32 R112, R2, 0x20, R112 ;  /* 0x0000002002707825 */ /* 0x001fca00078e0070 */
[----:B------:R0:W-:Y:S04]  /*0f90*/  STG.E.128 desc[UR6][R112.64], R24 ;  /* 0x0000001870007986 */ /* 0x0001e8000c101d06 */
[----:B------:R0:W-:Y:S02]  /*0fa0*/  STG.E.128 desc[UR6][R112.64+0x10], R20 ;  /* 0x0000101470007986 */ /* 0x0001e4000c101d06 */
.L_x_9062:
[----:B------:R-:W-:Y:S05]  /*0fb0*/  BSYNC.RECONVERGENT B0 ;  /* 0x0000000000007941 */ /* 0x000fea0003800200 */
.L_x_9061:
        /* <DEDUP_REMOVED lines=20> */
[----:B0----5:R-:W-:Y:S02]  /*1100*/  PRMT R12, R112, 0x7632, R12 ;  /* 0x00007632700c7816 */ /* 0x021fe4000000000c */
[----:B------:R-:W-:Y:S02]  /*1110*/  PRMT R13, R36, 0x7632, R13 ;  /* 0x00007632240d7816 */ /* 0x000fe4000000000d */
        /* <DEDUP_REMOVED lines=8> */
[----:B------:R-:W-:Y:S02]  /*11a0*/  PRMT R12, R38, 0x7632, R12 ;  /* 0x00007632260c7816 */ /* 0x000fe4000000000c */
[----:B------:R-:W-:Y:S02]  /*11b0*/  SHF.L.U32 R15, R15, 0x10, RZ ;  /* 0x000000100f0f7819 */ /* 0x000fe400000006ff */
        /* <DEDUP_REMOVED lines=26> */
[----:B------:R-:W-:Y:S02]  /*1360*/  FADD.FTZ R15, R31, R120 ;  /* 0x000000781f0f7221 */ /* 0x000fe40000010000 */
[----:B------:R-:W-:Y:S01]  /*1370*/  FADD.FTZ R14, R30, R115 ;  /* 0x000000731e0e7221 */ /* 0x000fe20000010000 */
[----:B------:R-:W-:Y:S06]  /*1380*/  BRA `(.L_x_9071) ;  /* 0x00000004000c7947 */ /* 0x000fec0003800000 */
.L_x_9070:
[----:B0----5:R-:W-:Y:S02]  /*1390*/  PRMT R13, R112, 0x7632, R13 ;  /* 0x00007632700d7816 */ /* 0x021fe4000000000d */
        /* <DEDUP_REMOVED lines=18> */
[----:B------:R-:W-:Y:S02]  /*14c0*/  SHF.L.U32 R18, R113, 0x10, RZ ;  /* 0x0000001071127819 */ /* 0x000fe400000006ff */
[----:B------:R-:W-:Y:S01]  /*14d0*/  SHF.L.U32 R16, R112, 0x10, RZ ;  /* 0x0000001070107819 */ /* 0x000fe200000006ff */
[----:B------:R-:W-:Y:S01]  /*14e0*/  FADD.FTZ R15, R119, R14 ;  /* 0x0000000e770f7221 */ /* 0x000fe20000010000 */
[----:B------:R-:W-:-:S02]  /*14f0*/  SHF.L.U32 R113, R36, 0x10, RZ ;  /* 0x0000001024717819 */ /* 0x000fc400000006ff */
[----:B------:R-:W-:Y:S02]  /*1500*/  SHF.L.U32 R14, R115, 0x10, RZ ;  /* 0x00000010730e7819 */ /* 0x000fe400000006ff */
[----:B------:R-:W-:Y:S01]  /*1510*/  SHF.L.U32 R119, R37, 0x10, RZ ;  /* 0x0000001025777819 */ /* 0x000fe200000006ff */
[----:B------:R-:W-:Y:S01]  /*1520*/  FADD.FTZ R16, R113, R16 ;  /* 0x0000001071107221 */ /* 0x000fe20000010000 */
[----:B------:R-:W-:Y:S02]  /*1530*/  SHF.L.U32 R12, R114, 0x10, RZ ;  /* 0x00000010720c7819 */ /* 0x000fe400000006ff */
[----:B------:R-:W-:Y:S01]  /*1540*/  SHF.L.U32 R113, R38, 0x10, RZ ;  /* 0x0000001026717819 */ /* 0x000fe200000006ff */
[----:B------:R-:W-:Y:S01]  /*1550*/  FADD.FTZ R18, R119, R18 ;  /* 0x0000001277127221 */ /* 0x000fe20000010000 */
[----:B------:R-:W-:-:S03]  /*1560*/  SHF.L.U32 R115, R39, 0x10, RZ ;  /* 0x0000001027737819 */ /* 0x000fc600000006ff */
[----:B------:R-:W-:Y:S02]  /*1570*/  FADD.FTZ R12, R113, R12 ;  /* 0x0000000c710c7221 */ /* 0x000fe40000010000 */
[----:B------:R-:W-:Y:S01]  /*1580*/  FADD.FTZ R14, R115, R14 ;  /* 0x0000000e730e7221 */ /* 0x000fe20000010000 */
[----:B------:R-:W-:Y:S06]  /*1590*/  BRA `(.L_x_9071) ;  /* 0x0000000000887947 */ /* 0x000fec0003800000 */
.L_x_9069:
[----:B------:R-:W-:Y:S05]  /*15a0*/  @!P1 BRA `(.L_x_9072) ;  /* 0x0000000000549947 */ /* 0x000fea0003800000 */
        /* <DEDUP_REMOVED lines=21> */
.L_x_9072:
[----:B-----5:R-:W-:Y:S02]  /*1700*/  PRMT R17, R112, 0x7632, R17 ;  /* 0x0000763270117816 */ /* 0x020fe40000000011 */
[----:B------:R-:W-:Y:S02]  /*1710*/  PRMT R19, R113, 0x7632, R19 ;  /* 0x0000763271137816 */ /* 0x000fe40000000013 */
[----:B0-----:R-:W-:Y:S02]  /*1720*/  PRMT R13, R114, 0x7632, R13 ;  /* 0x00007632720d7816 */ /* 0x001fe4000000000d */
        /* <DEDUP_REMOVED lines=9> */
.L_x_9071:
[----:B------:R-:W0:Y:S02]  /*17c0*/  LDC.64 R112, c[0x0][0x3a8] ;  /* 0x0000ea00ff707b82 */ /* 0x000e240000000a00 */
[C---:B0-----:R-:W-:Y:S01]  /*17d0*/  IMAD.WIDE.U32 R112, R117.reuse, 0x20, R112 ;  /* 0x0000002075707825 */ /* 0x041fe200078e0070 */
[----:B------:R-:W-:-:S04]  /*17e0*/  IADD3 R117, PT, PT, R117, 0x20, RZ ;  /* 0x0000002075757810 */ /* 0x000fc80007ffe0ff */
[----:B------:R0:W-:Y:S04]  /*17f0*/  STG.E.128 desc[UR6][R112.64], R16 ;  /* 0x0000001070007986 */ /* 0x0001e8000c101d06 */
[----:B------:R0:W-:Y:S02]  /*1800*/  STG.E.128 desc[UR6][R112.64+0x10], R12 ;  /* 0x0000100c70007986 */ /* 0x0001e4000c101d06 */
.L_x_9068:
[----:B------:R-:W-:Y:S05]  /*1810*/  BSYNC.RECONVERGENT B0 ;  /* 0x0000000000007941 */ /* 0x000fea0003800200 */
.L_x_9067:
        /* <DEDUP_REMOVED lines=61> */
.L_x_9076:
        /* <DEDUP_REMOVED lines=10> */
[----:B------:R-:W-:Y:S02]  /*1c90*/  PRMT R4, R38, 0x7632, R4 ;  /* 0x0000763226047816 */ /* 0x000fe40000000004 */
[----:B------:R-:W-:Y:S02]  /*1ca0*/  SHF.L.U32 R6, R6, 0x10, RZ ;  /* 0x0000001006067819 */ /* 0x000fe400000006ff */
[----:B------:R-:W-:Y:S02]  /*1cb0*/  PRMT R7, R39, 0x7632, R7 ;  /* 0x0000763227077816 */ /* 0x000fe40000000007 */
[----:B------:R-:W-:-:S02]  /*1cc0*/  SHF.L.U32 R4, R4, 0x10, RZ ;  /* 0x0000001004047819 */ /* 0x000fc400000006ff */
[----:B------:R-:W-:Y:S02]  /*1cd0*/  PRMT R8, R115, 0x7632, R8 ;  /* 0x0000763273087816 */ /* 0x000fe40000000008 */
[----:B------:R-:W-:Y:S01]  /*1ce0*/  SHF.L.U32 R11, R7, 0x10, RZ ;  /* 0x00000010070b7819 */ /* 0x000fe200000006ff */
[----:B------:R-:W-:Y:S01]  /*1cf0*/  FADD.FTZ R7, R9, R6 ;  /* 0x0000000609077221 */ /* 0x000fe20000010000 */
        /* <DEDUP_REMOVED lines=16> */
.L_x_9075:
        /* <DEDUP_REMOVED lines=22> */
.L_x_9078:
        /* <DEDUP_REMOVED lines=12> */
.L_x_9077:
[----:B------:R-:W0:Y:S02]  /*2020*/  LDC.64 R112, c[0x0][0x3a8] ;  /* 0x0000ea00ff707b82 */ /* 0x000e240000000a00 */
[C---:B0-----:R-:W-:Y:S01]  /*2030*/  IMAD.WIDE.U32 R112, R117.reuse, 0x20, R112 ;  /* 0x0000002075707825 */ /* 0x041fe200078e0070 */
[----:B------:R-:W-:-:S04]  /*2040*/  IADD3 R117, PT, PT, R117, 0x20, RZ ;  /* 0x0000002075757810 */ /* 0x000fc80007ffe0ff */
[----:B------:R0:W-:Y:S04]  /*2050*/  STG.E.128 desc[UR6][R112.64], R4 ;  /* 0x0000000470007986 */ /* 0x0001e8000c101d06 */
[----:B------:R0:W-:Y:S02]  /*2060*/  STG.E.128 desc[UR6][R112.64+0x10], R8 ;  /* 0x0000100870007986 */ /* 0x0001e4000c101d06 */
.L_x_9074:
[----:B------:R-:W-:Y:S05]  /*2070*/  BSYNC.RECONVERGENT B0 ;  /* 0x0000000000007941 */ /* 0x000fea0003800200 */
.L_x_9073:
        /* <DEDUP_REMOVED lines=60> */
.L_x_9082:
        /* <DEDUP_REMOVED lines=33> */
.L_x_9081:
        /* <DEDUP_REMOVED lines=22> */
.L_x_9084:
        /* <DEDUP_REMOVED lines=12> */
.L_x_9083:
[----:B------:R-:W0:Y:S02]  /*2870*/  LDC.64 R112, c[0x0][0x3a8] ;  /* 0x0000ea00ff707b82 */ /* 0x000e240000000a00 */
[----:B0-----:R-:W-:-:S05]  /*2880*/  IMAD.WIDE.U32 R112, R117, 0x20, R112 ;  /* 0x0000002075707825 */ /* 0x001fca00078e0070 */
[----:B------:R1:W-:Y:S04]  /*2890*/  STG.E.128 desc[UR6][R112.64], R104 ;  /* 0x0000006870007986 */ /* 0x0003e8000c101d06 */
[----:B------:R1:W-:Y:S02]  /*28a0*/  STG.E.128 desc[UR6][R112.64+0x10], R108 ;  /* 0x0000106c70007986 */ /* 0x0003e4000c101d06 */
.L_x_9080:
[----:B------:R-:W-:Y:S05]  /*28b0*/  BSYNC.RECONVERGENT B0 ;  /* 0x0000000000007941 */ /* 0x000fea0003800200 */
.L_x_9079:
        /* <DEDUP_REMOVED lines=126> */
.L_x_9106:
[----:B-1----:R-:W-:Y:S01]  /*30a0*/  FADD.FTZ R123, R122, R123 ;  /* 0x0000007b7a7b7221 */ /* 0x002fe20000010000 */
[----:B------:R-:W-:Y:S01]  /*30b0*/  ISETP.NE.AND P2, PT, RZ, UR5, PT ;  /* 0x00000005ff007c0c */ /* 0x000fe2000bf45270 */
[----:B------:R-:W1:Y:S01]  /*30c0*/  @!P5 LDC.64 R120, c[0x0][0x3c0] ;  /* 0x0000f000ff78db82 */ /* 0x000e620000000a00 */
[----:B------:R-:W-:Y:S01]  /*30d0*/  BSSY.RECONVERGENT B0, `(.L_x_9086) ;  /* 0x000002d000007945 */ /* 0x000fe20003800200 */
[----:B------:R-:W-:Y:S01]  /*30e0*/  FFMA.FTZ R112, R123, R114, UR12 ;  /* 0x0000000c7b707e23 */ /* 0x000fe20008010072 */
[----:B------:R-:W-:-:S05]  /*30f0*/  FMUL.FTZ R114, R113, R113 ;  /* 0x0000007171727220 */ /* 0x000fca0000410000 */
[----:B------:R-:W-:Y:S02]  /*3100*/  FSEL R117, R114, RZ, P2 ;  /* 0x000000ff72757208 */ /* 0x000fe40001000000 */
[----:B------:R-:W2:Y:S03]  /*3110*/  @!P5 LDC.64 R114, c[0x0][0x3c8] ;  /* 0x0000f200ff72db82 */ /* 0x000ea60000000a00 */
[----:B------:R-:W-:Y:S01]  /*3120*/  FADD.FTZ R112, R112, R117 ;  /* 0x0000007570707221 */ /* 0x000fe20000010000 */
[----:B------:R-:W-:-:S03]  /*3130*/  FSEL R117, R113, RZ, !P2 ;  /* 0x000000ff71757208 */ /* 0x000fc60005000000 */
[----:B------:R-:W3:Y:S01]  /*3140*/  MUFU.RSQ R118, R112 ;  /* 0x0000007000767308 */ /* 0x000ee20000001400 */
[----:B-1----:R-:W-:-:S05]  /*3150*/  @!P5 IMAD.WIDE R120, R0, 0x4, R120 ;  /* 0x000000040078d825 */ /* 0x002fca00078e0278 */
[----:B------:R1:W-:Y:S01]  /*3160*/  @!P5 STG.E desc[UR6][R120.64], R113 ;  /* 0x000000717800d986 */ /* 0x0003e2000c101906 */
[----:B--2---:R-:W-:-:S05]  /*3170*/  @!P5 IMAD.WIDE R114, R0, 0x4, R114 ;  /* 0x000000040072d825 */ /* 0x004fca00078e0272 */
[----:B---3--:R1:W-:Y:S01]  /*3180*/  @!P5 STG.E desc[UR6][R114.64], R118 ;  /* 0x000000767200d986 */ /* 0x0083e2000c101906 */
        /* <DEDUP_REMOVED lines=11> */
[----:B0-----:R-:W-:Y:S01]  /*3240*/  FFMA.FTZ R122, R120, R97, R89 ;  /* 0x00000061787a7223 */ /* 0x001fe20000010059 */
[C---:B------:R-:W-:Y:S01]  /*3250*/  FMUL.FTZ R114, R118.reuse, R115 ;  /* 0x0000007376727220 */ /* 0x040fe20000410000 */
[----:B------:R-:W0:Y:S01]  /*3260*/  LDC.64 R120, c[0x0][0x428] ;  /* 0x00010a00ff787b82 */ /* 0x000e220000000a00 */
        /* <DEDUP_REMOVED lines=14> */
[C---:B0-----:R-:W-:Y:S01]  /*3350*/  IMAD.WIDE.U32 R120, R2.reuse, 0x10, R120 ;  /* 0x0000001002787825 */ /* 0x041fe200078e0078 */
[----:B------:R-:W-:-:S03]  /*3360*/  IADD3 R2, PT, PT, R2, 0x20, RZ ;  /* 0x0000002002027810 */ /* 0x000fc60007ffe0ff */
[----:B------:R-:W-:-:S05]  /*3370*/  FFMA.FTZ R122, R122, R99, R91 ;  /* 0x000000637a7a7223 */ /* 0x000fca000001005b */
[----:B------:R-:W-:-:S05]  /*3380*/  F2FP.BF16.F32.PACK_AB R115, R122, R115 ;  /* 0x000000737a73723e */ /* 0x000fca00000010ff */
[----:B------:R2:W-:Y:S02]  /*3390*/  STG.E.128 desc[UR6][R120.64], R112 ;  /* 0x0000007078007986 */ /* 0x0005e4000c101d06 */
.L_x_9087:
[----:B------:R-:W-:Y:S05]  /*33a0*/  BSYNC.RECONVERGENT B0 ;  /* 0x0000000000007941 */ /* 0x000fea0003800200 */
.L_x_9086:
        /* <DEDUP_REMOVED lines=35> */
.L_x_9089:
[----:B------:R-:W-:Y:S05]  /*35e0*/  BSYNC.RECONVERGENT B0 ;  /* 0x0000000000007941 */ /* 0x000fea0003800200 */
.L_x_9088:
[----:B------:R-:W-:Y:S01]  /*35f0*/  ISETP.GE.U32.AND P2, PT, R3, 0x60, PT ;  /* 0x000000600300780c */ /* 0x000fe20003f46070 */
[----:B------:R-:W-:-:S12]  /*3600*/  BSSY.RECONVERGENT B0, `(.L_x_9090) ;  /* 0x0000022000007945 */ /* 0x000fd80003800200 */
        /* <DEDUP_REMOVED lines=33> */
.L_x_9091:
[----:B------:R-:W-:Y:S05]  /*3820*/  BSYNC.RECONVERGENT B0 ;  /* 0x0000000000007941 */ /* 0x000fea0003800200 */
.L_x_9090:
[----:B------:R-:W-:Y:S04]  /*3830*/  BSSY.RECONVERGENT B0, `(.L_x_9092) ;  /* 0x0000021000007945 */ /* 0x000fe80003800200 */
[----:B------:R-:W-:Y:S05]  /*3840*/  @!P1 BRA `(.L_x_9093) ;  /* 0x00000000007c9947 */ /* 0x000fea0003800000 */
[--C-:B--234-:R-:W-:Y:S01]  /*3850*/  FADD.FTZ R112, R110, -R117.reuse ;  /* 0x800000756e707221 */ /* 0x11cfe20000010000 */
[--C-:B-1----:R-:W-:Y:S01]  /*3860*/  FADD.FTZ R114, R111, -R117.reuse ;  /* 0x800000756f727221 */ /* 0x102fe20000010000 */
        /* <DEDUP_REMOVED lines=15> */
[----:B0-----:R-:W-:Y:S01]  /*3960*/  FMUL.FTZ R122, R118, R115 ;  /* 0x00000073767a7220 */ /* 0x001fe20000410000 */
[----:B------:R-:W-:Y:S01]  /*3970*/  F2FP.BF16.F32.PACK_AB R115, R125, R120 ;  /* 0x000000787d73723e */ /* 0x000fe200000010ff */
[----:B------:R-:W0:Y:S01]  /*3980*/  LDC.64 R118, c[0x0][0x428] ;  /* 0x00010a00ff767b82 */ /* 0x000e220000000a00 */
[----:B------:R-:W-:Y:S01]  /*3990*/  FFMA.FTZ R120, R113, R52, R44 ;  /* 0x0000003471787223 */ /* 0x000fe2000001002c */
[----:B------:R-:W-:Y:S01]  /*39a0*/  FFMA.FTZ R113, R117, R54, R46 ;  /* 0x0000003675717223 */ /* 0x000fe2000001002e */
[----:B------:R-:W-:Y:S01]  /*39b0*/  FFMA.FTZ R124, R122, R49, R41 ;  /* 0x000000317a7c7223 */ /* 0x000fe20000010029 */
[----:B------:R-:W-:Y:S01]  /*39c0*/  FFMA.FTZ R121, R121, R48, R40 ;  /* 0x0000003079797223 */ /* 0x000fe20000010028 */
[----:B------:R-:W-:Y:S01]  /*39d0*/  FFMA.FTZ R122, R114, R55, R47 ;  /* 0x00000037727a7223 */ /* 0x000fe2000001002f */
[----:B------:R-:W-:-:S03]  /*39e0*/  FFMA.FTZ R117, R112, R53, R45 ;  /* 0x0000003570757223 */ /* 0x000fc6000001002d */
[----:B------:R-:W-:Y:S02]  /*39f0*/  F2FP.BF16.F32.PACK_AB R114, R124, R121 ;  /* 0x000000797c72723e */ /* 0x000fe400000010ff */
[----:B------:R-:W-:Y:S02]  /*3a00*/  F2FP.BF16.F32.PACK_AB R113, R122, R113 ;  /* 0x000000717a71723e */ /* 0x000fe400000010ff */
[----:B------:R-:W-:Y:S01]  /*3a10*/  F2FP.BF16.F32.PACK_AB R112, R117, R120 ;  /* 0x000000787570723e */ /* 0x000fe200000010ff */
[----:B0-----:R-:W-:-:S05]  /*3a20*/  IMAD.WIDE.U32 R118, R2, 0x10, R118 ;  /* 0x0000001002767825 */ /* 0x001fca00078e0076 */
[----:B------:R0:W-:Y:S02]  /*3a30*/  STG.E.128 desc[UR6][R118.64], R112 ;  /* 0x0000007076007986 */ /* 0x0001e4000c101d06 */
.L_x_9093:
[----:B------:R-:W-:Y:S05]  /*3a40*/  BSYNC.RECONVERGENT B0 ;  /* 0x0000000000007941 */ /* 0x000fea0003800200 */
.L_x_9092:
[----:B01234-:R-:W0:Y:S02]  /*3a50*/  LDC.64 R112, c[0x0][0x380] ;  /* 0x0000e000ff707b82 */ /* 0x01fe240000000a00 */
[----:B0-----:R-:W-:-:S04]  /*3a60*/  LEA R0, R112, R0, 0x2 ;  /* 0x0000000070007211 */ /* 0x001fc800078e10ff */
[----:B------:R-:W-:-:S13]  /*3a70*/  ISETP.GE.AND P1, PT, R0, R113, PT ;  /* 0x000000710000720c */ /* 0x000fda0003f26270 */
[----:B------:R-:W-:Y:S05]  /*3a80*/  @!P1 BRA `(.L_x_9094) ;  /* 0xffffffcc00109947 */ /* 0x000fea000383ffff */
[----:B------:R-:W-:Y:S05]  /*3a90*/  EXIT ;  /* 0x000000000000794d */ /* 0x000fea0003800000 */
.L_x_9085:
        /* <DEDUP_REMOVED lines=8> */
.L_x_9096:
[----:B------:R-:W-:Y:S05]  /*3b20*/  BSYNC B0 ;  /* 0x0000000000007941 */ /* 0x000fea0003800000 */
.L_x_9095:
[----:B------:R-:W-:Y:S01]  /*3b30*/  MOV R112, R123 ;  /* 0x0000007b00707202 */ /* 0x000fe20000000f00 */
[----:B------:R-:W-:Y:S01]  /*3b40*/  HFMA2 R117, -RZ, RZ, 0, 1.1920928955078125e-07 ;  /* 0x00000002ff757431 */ /* 0x000fe200000001ff */
[----:B------:R-:W-:Y:S01]  /*3b50*/  MOV R118, 0x1f ;  /* 0x0000001f00767802 */ /* 0x000fe20000000f00 */
[----:B------:R-:W0:Y:S01]  /*3b60*/  LDC R114, c[0x0][0x400] ;  /* 0x00010000ff727b82 */ /* 0x000e220000000800 */
[----:B------:R-:W-:Y:S01]  /*3b70*/  MOV R115, 0xffffffff ;  /* 0xffffffff00737802 */ /* 0x000fe20000000f00 */
[----:B------:R-:W-:-:S05]  /*3b80*/  FADD.FTZ R119, R113, R112 ;  /* 0x0000007071777221 */ /* 0x000fca0000010000 */
[----:B------:R-:W-:-:S07]  /*3b90*/  MOV R124, R119 ;  /* 0x00000077007c7202 */ /* 0x000fce0000000f00 */
[----:B0-----:R-:W-:Y:S05]  /*3ba0*/  WARPSYNC.COLLECTIVE R115, `(.L_x_9097) ;  /* 0x0000000073087348 */ /* 0x001fea0003c00000 */
[----:B------:R1:W2:Y:S02]  /*3bb0*/  SHFL.BFLY P6, R123, R124, R117, R118 ;  /* 0x0c0000757c7b7389 */ /* 0x0002a400000c0076 */
[----:B012---:R-:W-:Y:S05]  /*3bc0*/  ENDCOLLECTIVE ;  /* 0x000000000000791b */ /* 0x007fea0003800000 */
.L_x_9097:
[----:B------:R-:W-:Y:S01]  /*3bd0*/  HFMA2 R117, -RZ, RZ, 0, 2.384185791015625e-07 ;  /* 0x00000004ff757431 */ /* 0x000fe200000001ff */
[----:B------:R-:W-:-:S05]  /*3be0*/  MOV R112, R123 ;  /* 0x0000007b00707202 */ /* 0x000fca0000000f00 */
[----:B------:R-:W-:-:S05]  /*3bf0*/  FADD.FTZ R120, R119, R112 ;  /* 0x0000007077787221 */ /* 0x000fca0000010000 */
[----:B------:R-:W-:-:S07]  /*3c00*/  MOV R124, R120 ;  /* 0x00000078007c7202 */ /* 0x000fce0000000f00 */
[----:B------:R-:W-:Y:S05]  /*3c10*/  WARPSYNC.COLLECTIVE R115, `(.L_x_9098) ;  /* 0x0000000073087348 */ /* 0x000fea0003c00000 */
[----:B------:R0:W1:Y:S02]  /*3c20*/  SHFL.BFLY P6, R123, R124, R117, R118 ;  /* 0x0c0000757c7b7389 */ /* 0x00006400000c0076 */
[----:B01----:R-:W-:Y:S05]  /*3c30*/  ENDCOLLECTIVE ;  /* 0x000000000000791b */ /* 0x003fea0003800000 */
.L_x_9098:
[----:B------:R-:W-:Y:S01]  /*3c40*/  HFMA2 R117, -RZ, RZ, 0, 4.76837158203125e-07 ;  /* 0x00000008ff757431 */ /* 0x000fe200000001ff */
[----:B------:R-:W-:-:S05]  /*3c50*/  MOV R121, R123 ;  /* 0x0000007b00797202 */ /* 0x000fca0000000f00 */
[----:B------:R-:W-:-:S05]  /*3c60*/  FADD.FTZ R121, R120, R121 ;  /* 0x0000007978797221 */ /* 0x000fca0000010000 */
[----:B------:R-:W-:-:S07]  /*3c70*/  MOV R124, R121 ;  /* 0x00000079007c7202 */ /* 0x000fce0000000f00 */
[----:B------:R-:W-:Y:S05]  /*3c80*/  WARPSYNC.COLLECTIVE R115, `(.L_x_9099) ;  /* 0x0000000073087348 */ /* 0x000fea0003c00000 */
[----:B------:R0:W1:Y:S02]  /*3c90*/  SHFL.BFLY P6, R123, R124, R117, R118 ;  /* 0x0c0000757c7b7389 */ /* 0x00006400000c0076 */
[----:B01----:R-:W-:Y:S05]  /*3ca0*/  ENDCOLLECTIVE ;  /* 0x000000000000791b */ /* 0x003fea0003800000 */
.L_x_9099:
[----:B------:R-:W-:Y:S01]  /*3cb0*/  HFMA2 R117, -RZ, RZ, 0, 9.5367431640625e-07 ;  /* 0x00000010ff757431 */ /* 0x000fe200000001ff */
[----:B------:R-:W-:-:S05]  /*3cc0*/  MOV R112, R123 ;  /* 0x0000007b00707202 */ /* 0x000fca0000000f00 */
[----:B------:R-:W-:-:S05]  /*3cd0*/  FADD.FTZ R122, R121, R112 ;  /* 0x00000070797a7221 */ /* 0x000fca0000010000 */
[----:B------:R-:W-:-:S07]  /*3ce0*/  MOV R124, R122 ;  /* 0x0000007a007c7202 */ /* 0x000fce0000000f00 */
[----:B------:R-:W-:Y:S05]  /*3cf0*/  WARPSYNC.COLLECTIVE R115, `(.L_x_9100) ;  /* 0x0000000073087348 */ /* 0x000fea0003c00000 */
[----:B------:R0:W1:Y:S02]  /*3d00*/  SHFL.BFLY P6, R123, R124, R117, R118 ;  /* 0x0c0000757c7b7389 */ /* 0x00006400000c0076 */
[----:B01----:R-:W-:Y:S05]  /*3d10*/  ENDCOLLECTIVE ;  /* 0x000000000000791b */ /* 0x003fea0003800000 */
.L_x_9100:
[----:B------:R-:W-:Y:S02]  /*3d20*/  HFMA2 R117, -RZ, RZ, 0, 5.9604644775390625e-08 ;  /* 0x00000001ff757431 */ /* 0x000fe400000001ff */
        /* <DEDUP_REMOVED lines=8> */
[----:B------:R-:W-:-:S04]  /*3db0*/  FADD.FTZ R119, R26, -R113 ;  /* 0x800000711a777221 */ /* 0x000fc80000010000 */
        /* <DEDUP_REMOVED lines=58> */
[----:B------:R-:W-:Y:S02]  /*4160*/  MOV R118, 0x1f ;  /* 0x0000001f00767802 */ /* 0x000fe40000000f00 */
[----:B------:R-:W-:Y:S02]  /*4170*/  MOV R115, 0xffffffff ;  /* 0xffffffff00737802 */ /* 0x000fe40000000f00 */
[----:B------:R-:W-:-:S07]  /*4180*/  MOV R124, R112 ;  /* 0x00000070007c7202 */ /* 0x000fce0000000f00 */
[----:B------:R-:W-:Y:S05]  /*4190*/  WARPSYNC.COLLECTIVE R115, `(.L_x_9101) ;  /* 0x0000000073087348 */ /* 0x000fea0003c00000 */
[----:B------:R0:W1:Y:S02]  /*41a0*/  SHFL.BFLY P6, R123, R124, R117, R118 ;  /* 0x0c0000757c7b7389 */ /* 0x00006400000c0076 */
[----:B01----:R-:W-:Y:S05]  /*41b0*/  ENDCOLLECTIVE ;  /* 0x000000000000791b */ /* 0x003fea0003800000 */
.L_x_9101:
[----:B------:R-:W-:Y:S01]  /*41c0*/  HFMA2 R117, -RZ, RZ, 0, 1.1920928955078125e-07 ;  /* 0x00000002ff757431 */ /* 0x000fe200000001ff */
[----:B------:R-:W-:-:S05]  /*41d0*/  MOV R119, R123 ;  /* 0x0000007b00777202 */ /* 0x000fca0000000f00 */
[----:B------:R-:W-:-:S05]  /*41e0*/  FADD.FTZ R119, R112, R119 ;  /* 0x0000007770777221 */ /* 0x000fca0000010000 */
[----:B------:R-:W-:-:S07]  /*41f0*/  MOV R124, R119 ;  /* 0x00000077007c7202 */ /* 0x000fce0000000f00 */
[----:B------:R-:W-:Y:S05]  /*4200*/  WARPSYNC.COLLECTIVE R115, `(.L_x_9102) ;  /* 0x0000000073087348 */ /* 0x000fea0003c00000 */
[----:B------:R0:W1:Y:S02]  /*4210*/  SHFL.BFLY P6, R123, R124, R117, R118 ;  /* 0x0c0000757c7b7389 */ /* 0x00006400000c0076 */
[----:B01----:R-:W-:Y:S05]  /*4220*/  ENDCOLLECTIVE ;  /* 0x000000000000791b */ /* 0x003fea0003800000 */
.L_x_9102:
[----:B------:R-:W-:Y:S01]  /*4230*/  HFMA2 R117, -RZ, RZ, 0, 2.384185791015625e-07 ;  /* 0x00000004ff757431 */ /* 0x000fe200000001ff */
[----:B------:R-:W-:-:S05]  /*4240*/  MOV R120, R123 ;  /* 0x0000007b00787202 */ /* 0x000fca0000000f00 */
[----:B------:R-:W-:-:S05]  /*4250*/  FADD.FTZ R120, R119, R120 ;  /* 0x0000007877787221 */ /* 0x000fca0000010000 */
[----:B------:R-:W-:-:S07]  /*4260*/  MOV R124, R120 ;  /* 0x00000078007c7202 */ /* 0x000fce0000000f00 */
[----:B------:R-:W-:Y:S05]  /*4270*/  WARPSYNC.COLLECTIVE R115, `(.L_x_9103) ;  /* 0x0000000073087348 */ /* 0x000fea0003c00000 */
[----:B------:R0:W1:Y:S02]  /*4280*/  SHFL.BFLY P6, R123, R124, R117, R118 ;  /* 0x0c0000757c7b7389 */ /* 0x00006400000c0076 */
[----:B01----:R-:W-:Y:S05]  /*4290*/  ENDCOLLECTIVE ;  /* 0x000000000000791b */ /* 0x003fea0003800000 */
.L_x_9103:
[----:B------:R-:W-:Y:S01]  /*42a0*/  HFMA2 R117, -RZ, RZ, 0, 4.76837158203125e-07 ;  /* 0x00000008ff757431 */ /* 0x000fe200000001ff */
[----:B------:R-:W-:-:S05]  /*42b0*/  MOV R121, R123 ;  /* 0x0000007b00797202 */ /* 0x000fca0000000f00 */
[----:B------:R-:W-:-:S05]  /*42c0*/  FADD.FTZ R121, R120, R121 ;  /* 0x0000007978797221 */ /* 0x000fca0000010000 */
[----:B------:R-:W-:-:S07]  /*42d0*/  MOV R124, R121 ;  /* 0x00000079007c7202 */ /* 0x000fce0000000f00 */
[----:B------:R-:W-:Y:S05]  /*42e0*/  WARPSYNC.COLLECTIVE R115, `(.L_x_9104) ;  /* 0x0000000073087348 */ /* 0x000fea0003c00000 */
[----:B------:R0:W1:Y:S02]  /*42f0*/  SHFL.BFLY P6, R123, R124, R117, R118 ;  /* 0x0c0000757c7b7389 */ /* 0x00006400000c0076 */
[----:B01----:R-:W-:Y:S05]  /*4300*/  ENDCOLLECTIVE ;  /* 0x000000000000791b */ /* 0x003fea0003800000 */
.L_x_9104:
[----:B------:R-:W-:Y:S01]  /*4310*/  HFMA2 R117, -RZ, RZ, 0, 9.5367431640625e-07 ;  /* 0x00000010ff757431 */ /* 0x000fe200000001ff */
[----:B------:R-:W-:-:S05]  /*4320*/  MOV R122, R123 ;  /* 0x0000007b007a7202 */ /* 0x000fca0000000f00 */
[----:B------:R-:W-:-:S05]  /*4330*/  FADD.FTZ R122, R121, R122 ;  /* 0x0000007a797a7221 */ /* 0x000fca0000010000 */
[----:B------:R-:W-:-:S07]  /*4340*/  MOV R124, R122 ;  /* 0x0000007a007c7202 */ /* 0x000fce0000000f00 */
[----:B------:R-:W-:Y:S05]  /*4350*/  WARPSYNC.COLLECTIVE R115, `(.L_x_9105) ;  /* 0x0000000073087348 */ /* 0x000fea0003c00000 */
[----:B------:R0:W1:Y:S02]  /*4360*/  SHFL.BFLY P6, R123, R124, R117, R118 ;  /* 0x0c0000757c7b7389 */ /* 0x00006400000c0076 */
[----:B01----:R-:W-:Y:S05]  /*4370*/  ENDCOLLECTIVE ;  /* 0x000000000000791b */ /* 0x003fea0003800000 */
.L_x_9105:
[----:B------:R-:W-:Y:S05]  /*4380*/  BRA `(.L_x_9106) ;  /* 0xffffffec00447947 */ /* 0x000fea000383ffff */
.L_x_9107:
        /* <DEDUP_REMOVED lines=15> */
.L_x_22704:


//--------------------- .text._ZN10layer_norm31ln_parallel_residual_fwd_kernelINS_13Kernel_traitsIf13__nv_bfloat16fS2_fjLj1024ELj1ELj4ELj1ELj16ENS_18Kernel_traits_baseILj1024EfS2_fS2_fjLj128EEEEELb0ELb1ELb1EEEvNS_9FwdParamsE --------------------------
	.section	.text._ZN10layer_norm31ln_parallel_residual_fwd_kernelINS_13Kernel_traitsIf13__nv_bfloat16fS2_fjLj1024ELj1ELj4ELj1ELj16ENS_18Kernel_traits_baseILj1024EfS2_fS2_fjLj128EEEEELb0ELb1ELb1EEEvNS_9FwdParamsE,"ax",@progbits
	.align	128
        .global         _ZN10layer_norm31ln_parallel_residual_fwd_kernelINS_13Kernel_traitsIf13__nv_bfloat16fS2_fjLj1024ELj1ELj4ELj1ELj16ENS_18Kernel_traits_baseILj1024EfS2_fS2_fjLj128EEEEELb0ELb1ELb1EEEvNS_9FwdParamsE
        .type           _ZN10layer_norm31ln_parallel_residual_fwd_kernelINS_13Kernel_traitsIf13__nv_bfloat16fS2_fjLj1024ELj1ELj4ELj1ELj16ENS_18Kernel_traits_baseILj1024EfS2_fS2_fjLj128EEEEELb0ELb1ELb1EEEvNS_9FwdParamsE,@function
        .size           _ZN10layer_norm31ln_parallel_residual_fwd_kernelINS_13Kernel_traitsIf13__nv_bfloat16fS2_fjLj1024ELj1ELj4ELj1ELj16ENS_18Kernel_traits_baseILj1024EfS2_fS2_fjLj128EEEEELb0ELb1ELb1EEEvNS_9FwdParamsE,(.L_x_22705 - _ZN10layer_norm31ln_parallel_residual_fwd_kernelINS_13Kernel_traitsIf13__nv_bfloat16fS2_fjLj1024ELj1ELj4ELj1ELj16ENS_18Kernel_traits_baseILj1024EfS2_fS2_fjLj128EEEEELb0ELb1ELb1EEEvNS_9FwdParamsE)
        .other          _ZN10layer_norm31ln_parallel_residual_fwd_kernelINS_13Kernel_traitsIf13__nv_bfloat16fS2_fjLj1024ELj1ELj4ELj1ELj16ENS_18Kernel_traits_baseILj1024EfS2_fS2_fjLj128EEEEELb0ELb1ELb1EEEvNS_9FwdParamsE,@"STO_CUDA_ENTRY STV_DEFAULT"
_ZN10layer_norm31ln_parallel_residual_fwd_kernelINS_13Kernel_traitsIf13__nv_bfloat16fS2_fjLj1024ELj1ELj4ELj1ELj16ENS_18Kernel_traits_baseILj1024EfS2_fS2_fjLj128EEEEELb0ELb1ELb1EEEvNS_9FwdParamsE:
.text._ZN10layer_norm31ln_parallel_residual_fwd_kernelINS_13Kernel_traitsIf13__nv_bfloat16fS2_fjLj1024ELj1ELj4ELj1ELj16ENS_18Kernel_traits_baseILj1024EfS2_fS2_fjLj128EEEEELb0ELb1ELb1EEEvNS_9FwdParamsE:
        /* <DEDUP_REMOVED lines=11> */
[----:B---3--:R-:W-:Y:S06]  /*00b0*/  BRA.U !UP0, `(.L_x_9108) ;  /* 0x0000000108547547 */ /* 0x008fec000b800000 */
        /* <DEDUP_REMOVED lines=21> */
.L_x_9108:
[----:B------:R-:W0:Y:S01]  /*0210*/  LDC.64 R4, c[0x0][0x3d0] ;  /* 0x0000f400ff047b82 */ /* 0x000e220000000a00 */
        /* <DEDUP_REMOVED lines=14> */
[----:B0-----:R-:W-:Y:S01]  /*0300*/  IMAD.WIDE.U32 R12, R0, 0x20, R4 ;  /* 0x00000020000c7825 */ /* 0x001fe200078e0004 */
[----:B------:R-:W-:-:S04]  /*0310*/  CS2R R4, SRZ ;  /* 0x0000000000047805 */ /* 0x000fc8000001ff00 */
[----:B------:R-:W5:Y:S04]  /*0320*/  LDG.E.128 R64, desc[UR6][R12.64] ;  /* 0x000000060c407981 */ /* 0x000f68000c1e1d00 */
[----:B------:R-:W5:Y:S04]  /*0330*/  LDG.E.128 R60, desc[UR6][R12.64+0x10] ;  /* 0x000010060c3c7981 */ /* 0x000f68000c1e1d00 */
[----:B------:R-:W5:Y:S04]  /*0340*/  LDG.E.128 R56, desc[UR6][R12.64+0x400] ;  /* 0x000400060c387981 */ /* 0x000f68000c1e1d00 */
[----:B------:R-:W5:Y:S04]  /*0350*/  LDG.E.128 R52, desc[UR6][R12.64+0x410] ;  /* 0x000410060c347981 */ /* 0x000f68000c1e1d00 */
[----:B------:R-:W5:Y:S04]  /*0360*/  LDG.E.128 R48, desc[UR6][R12.64+0x800] ;  /* 0x000800060c307981 */ /* 0x000f68000c1e1d00 */
[----:B------:R-:W5:Y:S04]  /*0370*/  LDG.E.128 R44, desc[UR6][R12.64+0x810] ;  /* 0x000810060c2c7981 */ /* 0x000f68000c1e1d00 */
[----:B------:R-:W5:Y:S04]  /*0380*/  LDG.E.128 R40, desc[UR6][R12.64+0xc00] ;  /* 0x000c00060c287981 */ /* 0x000f68000c1e1d00 */
[----:B------:R0:W5:Y:S02]  /*0390*/  LDG.E.128 R36, desc[UR6][R12.64+0xc10] ;  /* 0x000c10060c247981 */ /* 0x000164000c1e1d00 */
[----:B0-----:R-:W-:-:S07]  /*03a0*/  CS2R R12, SRZ ;  /* 0x00000000000c7805 */ /* 0x001fce000001ff00 */
.L_x_9109:
[----:B------:R-:W1:Y:S02]  /*03b0*/  LDCU UR4, c[0x0][0x384] ;  /* 0x00007080ff0477ac */ /* 0x000e640008000800 */
[----:B-1----:R-:W-:-:S13]  /*03c0*/  ISETP.GE.AND P0, PT, R2, UR4, PT ;  /* 0x0000000402007c0c */ /* 0x002fda000bf06270 */
[----:B------:R-:W-:Y:S05]  /*03d0*/  @P0 EXIT ;  /* 0x000000000000094d */ /* 0x000fea0003800000 */
[----:B------:R-:W1:Y:S01]  /*03e0*/  LDCU.64 UR4, c[0x0][0x398] ;  /* 0x00007300ff0477ac */ /* 0x000e620008000a00 */
[----:B------:R-:W2:Y:S01]  /*03f0*/  LDCU UR8, c[0x0][0x388] ;  /* 0x00007100ff0877ac */ /* 0x000ea20008000800 */
[----:B------:R-:W3:Y:S01]  /*0400*/  LDCU.U8 UR14, c[0x0][0x410] ;  /* 0x00008200ff0e77ac */ /* 0x000ee20008000000 */
[----:B------:R-:W4:Y:S01]  /*0410*/  LDCU UR9, c[0x0][0x448] ;  /* 0x00008900ff0977ac */ /* 0x000f220008000800 */
[----:B------:R-:W0:Y:S01]  /*0420*/  LDCU.64 UR12, c[0x0][0x398] ;  /* 0x00007300ff0c77ac */ /* 0x000e220008000a00 */
[----:B-1----:R-:W-:Y:S01]  /*0430*/  ISETP.NE.U32.AND P0, PT, RZ, UR4, PT ;  /* 0x00000004ff007c0c */ /* 0x002fe2000bf05070 */
[----:B------:R-:W1:Y:S03]  /*0440*/  LDCU.64 UR10, c[0x0][0x3a0] ;  /* 0x00007400ff0a77ac */ /* 0x000e660008000a00 */
[----:B0-234-:R-:W-:-:S13]  /*0450*/  ISETP.NE.AND.EX P0, PT, RZ, UR5, PT, P0 ;  /* 0x00000005ff007c0c */ /* 0x01dfda000bf05300 */
.L_x_9127:
[----:B-1----:R-:W-:Y:S01]  /*0460*/  ISETP.NE.U32.AND P1, PT, RZ, UR10, PT ;  /* 0x0000000aff007c0c */ /* 0x002fe2000bf25070 */
[----:B0--3--:R-:W0:Y:S01]  /*0470*/  @P0 LDC.64 R80, c[0x0][0x398] ;  /* 0x0000e600ff500b82 */ /* 0x009e220000000a00 */
        /* <DEDUP_REMOVED lines=10> */
[----:B-----5:R-:W5:Y:S01]  /*0520*/  LDG.E.128 R84, desc[UR6][R84.64] ;  /* 0x0000000654547981 */ /* 0x020f62000c1e1d00 */
        /* <DEDUP_REMOVED lines=26> */
.L_x_9111:
        /* <DEDUP_REMOVED lines=21> */
.L_x_9110:
[----:B------:R-:W-:-:S04]  /*0820*/  UISETP.NE.U32.AND UP0, UPT, UR10, URZ, UPT ;  /* 0x000000ff0a00728c */ /* 0x000fc8000bf05070 */
[----:B------:R-:W-:-:S09]  /*0830*/  UISETP.NE.AND.EX UP0, UPT, UR11, URZ, UPT, UP0 ;  /* 0x000000ff0b00728c */ /* 0x000fd2000bf05300 */
[----:B------:R-:W-:Y:S05]  /*0840*/  BRA.U UP0, `(.L_x_9113) ;  /* 0x0000000100747547 */ /* 0x000fea000b800000 */
[----:B-----5:R-:W-:Y:S02]  /*0850*/  SHF.L.U32 R83, R84, 0x10, RZ ;  /* 0x0000001054537819 */ /* 0x020fe400000006ff */
[C---:B------:R-:W-:Y:S02]  /*0860*/  PRMT R92, R85.reuse, 0x7632, R92 ;  /* 0x00007632555c7816 */ /* 0x040fe4000000005c */
[----:B------:R-:W-:Y:S02]  /*0870*/  SHF.L.U32 R80, R68, 0x10, RZ ;  /* 0x0000001044507819 */ /* 0x000fe400000006ff */
[----:B------:R-:W-:Y:S02]  /*0880*/  SHF.L.U32 R85, R85, 0x10, RZ ;  /* 0x0000001055557819 */ /* 0x000fe400000006ff */
[----:B------:R-:W-:Y:S01]  /*0890*/  SHF.L.U32 R82, R69, 0x10, RZ ;  /* 0x0000001045527819 */ /* 0x000fe200000006ff */
[----:B------:R-:W-:Y:S01]  /*08a0*/  FADD.FTZ R80, R83, R80 ;  /* 0x0000005053507221 */ /* 0x000fe20000010000 */
[----:B------:R-:W-:-:S02]  /*08b0*/  PRMT R91, R84, 0x7632, R91 ;  /* 0x00007632545b7816 */ /* 0x000fc4000000005b */
[C---:B------:R-:W-:Y:S01]  /*08c0*/  PRMT R93, R86.reuse, 0x7632, R93 ;  /* 0x00007632565d7816 */ /* 0x040fe2000000005d */
[----:B------:R-:W-:Y:S01]  /*08d0*/  FADD.FTZ R82, R85, R82 ;  /* 0x0000005255527221 */ /* 0x000fe20000010000 */
[C---:B------:R-:W-:Y:S02]  /*08e0*/  PRMT R94, R87.reuse, 0x7632, R94 ;  /* 0x00007632575e7816 */ /* 0x040fe4000000005e */
[----:B------:R-:W-:Y:S02]  /*08f0*/  SHF.L.U32 R97, R87, 0x10, RZ ;  /* 0x0000001057617819 */ /* 0x000fe400000006ff */
[----:B------:R-:W-:Y:S02]  /*0900*/  SHF.L.U32 R95, R86, 0x10, RZ ;  /* 0x00000010565f7819 */ /* 0x000fe400000006ff */
[----:B------:R-:W-:Y:S02]  /*0910*/  SHF.L.U32 R83, R90, 0x10, RZ ;  /* 0x000000105a537819 */ /* 0x000fe400000006ff */
[----:B------:R-:W-:-:S02]  /*0920*/  SHF.L.U32 R87, R88, 0x10, RZ ;  /* 0x0000001058577819 */ /* 0x000fc400000006ff */
[----:B------:R-:W-:Y:S02]  /*0930*/  SHF.L.U32 R84, R70, 0x10, RZ ;  /* 0x0000001046547819 */ /* 0x000fe400000006ff */
[----:B------:R-:W-:Y:S02]  /*0940*/  SHF.L.U32 R81, R81, 0x10, RZ ;  /* 0x0000001051517819 */ /* 0x000fe400000006ff */
[----:B------:R-:W-:Y:S01]  /*0950*/  SHF.L.U32 R85, R89, 0x10, RZ ;  /* 0x0000001059557819 */ /* 0x000fe200000006ff */
        /* <DEDUP_REMOVED lines=11> */
[----:B------:R-:W-:Y:S06]  /*0a10*/  BRA `(.L_x_9112) ;  /* 0x0000000000907947 */ /* 0x000fec0003800000 */
.L_x_9113:
        /* <DEDUP_REMOVED lines=14> */
[----:B------:R-:W-:Y:S01]  /*0b00*/  FADD.FTZ R93, R92, R93 ;  /* 0x0000005d5c5d7221 */ /* 0x000fe20000010000 */
[----:B------:R-:W-:-:S02]  /*0b10*/  SHF.L.U32 R81, R81, 0x10, RZ ;  /* 0x0000001051517819 */ /* 0x000fc400000006ff */
        /* <DEDUP_REMOVED lines=20> */
.L_x_9112:
[----:B------:R-:W0:Y:S01]  /*0c60*/  LDC.64 R120, c[0x0][0x3a8] ;  /* 0x0000ea00ff787b82 */ /* 0x000e220000000a00 */
[----:B------:R-:W-:-:S05]  /*0c70*/  IADD3 R117, PT, PT, R3, 0x20, RZ ;  /* 0x0000002003757810 */ /* 0x000fca0007ffe0ff */
[----:B------:R-:W-:Y:S02]  /*0c80*/  IMAD.WIDE.U32 R92, R117, 0x10, R104 ;  /* 0x00000010755c7825 */ /* 0x000fe400078e0068 */
[----:B------:R-:W1:Y:S08]  /*0c90*/  @P0 LDC.64 R90, c[0x0][0x398] ;  /* 0x0000e600ff5a0b82 */ /* 0x000e700000000a00 */
[----:B------:R-:W2:Y:S01]  /*0ca0*/  @P1 LDC.64 R96, c[0x0][0x3a0] ;  /* 0x0000e800ff601b82 */ /* 0x000ea20000000a00 */
[----:B0-----:R-:W-:-:S05]  /*0cb0*/  IMAD.WIDE.U32 R88, R3, 0x20, R120 ;  /* 0x0000002003587825 */ /* 0x001fca00078e0078 */
[----:B------:R0:W-:Y:S01]  /*0cc0*/  STG.E.128 desc[UR6][R88.64], R80 ;  /* 0x0000005058007986 */ /* 0x0001e2000c101d06 */
[----:B-1----:R-:W-:-:S03]  /*0cd0*/  @P0 IMAD.WIDE.U32 R90, R117, 0x10, R90 ;  /* 0x00000010755a0825 */ /* 0x002fc600078e005a */
[----:B------:R0:W-:Y:S04]  /*0ce0*/  STG.E.128 desc[UR6][R88.64+0x10], R84 ;  /* 0x0000105458007986 */ /* 0x0001e8000c101d06 */
[----:B------:R0:W5:Y:S01]  /*0cf0*/  @P0 LDG.E.128 R68, desc[UR6][R90.64] ;  /* 0x000000065a440981 */ /* 0x000162000c1e1d00 */
[----:B--2---:R-:W-:-:S03]  /*0d00*/  @P1 IMAD.WIDE.U32 R96, R117, 0x20, R96 ;  /* 0x0000002075601825 */ /* 0x004fc600078e0060 */
[----:B------:R-:W5:Y:S04]  /*0d10*/  LDG.E.128 R92, desc[UR6][R92.64] ;  /* 0x000000065c5c7981 */ /* 0x000f68000c1e1d00 */
        /* <DEDUP_REMOVED lines=45> */
.L_x_9115:
[C---:B0----5:R-:W-:Y:S02]  /*0ff0*/  PRMT R96, R92.reuse, 0x7632, R96 ;  /* 0x000076325c607816 */ /* 0x061fe40000000060 */
[----:B------:R-:W-:Y:S02]  /*1000*/  SHF.L.U32 R88, R92, 0x10, RZ ;  /* 0x000000105c587819 */ /* 0x000fe400000006ff */
        /* <DEDUP_REMOVED lines=31> */
.L_x_9114:
        /* <DEDUP_REMOVED lines=22> */
.L_x_9117:
        /* <DEDUP_REMOVED lines=12> */
.L_x_9116:
        /* <DEDUP_REMOVED lines=16> */
[C---:B------:R-:W-:Y:S02]  /*1520*/  PRMT R108, R101.reuse, 0x7632, R108 ;  /* 0x00007632656c7816 */ /* 0x040fe4000000006c */
[----:B------:R-:W-:Y:S02]  /*1530*/  SHF.L.U32 R97, R101, 0x10, RZ ;  /* 0x0000001065617819 */ /* 0x000fe400000006ff */
[----:B------:R-:W-:Y:S02]  /*1540*/  SHF.L.U32 R100, R100, 0x10, RZ ;  /* 0x0000001064647819 */ /* 0x000fe400000006ff */
[----:B------:R-:W-:Y:S02]  /*1550*/  SHF.L.U32 R101, R68, 0x10, RZ ;  /* 0x0000001044657819 */ /* 0x000fe400000006ff */
[----:B------:R-:W-:-:S02]  /*1560*/  PRMT R98, R102, 0x7632, R98 ;  /* 0x0000763266627816 */ /* 0x000fc40000000062 */
[----:B------:R-:W-:Y:S01]  /*1570*/  SHF.L.U32 R99, R102, 0x10, RZ ;  /* 0x0000001066637819 */ /* 0x000fe200000006ff */
[--C-:B------:R-:W-:Y:S01]  /*1580*/  FADD.FTZ R101, R101, R100.reuse ;  /* 0x0000006465657221 */ /* 0x100fe20000010000 */
[----:B------:R-:W-:Y:S02]  /*1590*/  SHF.L.U32 R102, R69, 0x10, RZ ;  /* 0x0000001045667819 */ /* 0x000fe400000006ff */
[----:B------:R-:W-:Y:S02]  /*15a0*/  SHF.L.U32 R110, R70, 0x10, RZ ;  /* 0x00000010466e7819 */ /* 0x000fe400000006ff */
[----:B------:R-:W-:Y:S01]  /*15b0*/  PRMT R100, R68, 0x7632, R100 ;  /* 0x0000763244647816 */ /* 0x000fe20000000064 */
[----:B------:R-:W-:Y:S01]  /*15c0*/  FADD.FTZ R97, R102, R97 ;  /* 0x0000006166617221 */ /* 0x000fe20000010000 */
[----:B------:R-:W-:Y:S01]  /*15d0*/  PRMT R96, R103, 0x7632, R96 ;  /* 0x0000763267607816 */ /* 0x000fe20000000060 */
[----:B------:R-:W-:Y:S01]  /*15e0*/  FADD.FTZ R99, R110, R99 ;  /* 0x000000636e637221 */ /* 0x000fe20000010000 */
[----:B------:R-:W-:-:S02]  /*15f0*/  SHF.L.U32 R107, R100, 0x10, RZ ;  /* 0x00000010646b7819 */ /* 0x000fc400000006ff */
[----:B------:R-:W-:Y:S02]  /*1600*/  PRMT R102, R69, 0x7632, R102 ;  /* 0x0000763245667816 */ /* 0x000fe40000000066 */
        /* <DEDUP_REMOVED lines=25> */
.L_x_9119:
[C---:B-----5:R-:W-:Y:S02]  /*17a0*/  PRMT R109, R101.reuse, 0x7632, R109 ;  /* 0x00007632656d7816 */ /* 0x060fe4000000006d */
[----:B-1----:R-:W-:Y:S02]  /*17b0*/  SHF.L.U32 R98, R101, 0x10, RZ ;  /* 0x0000001065627819 */ /* 0x002fe400000006ff */
        /* <DEDUP_REMOVED lines=13> */
[C---:B------:R-:W-:Y:S02]  /*1890*/  PRMT R106, R70.reuse, 0x7632, R106 ;  /* 0x00007632466a7816 */ /* 0x040fe4000000006a */
        /* <DEDUP_REMOVED lines=17> */
.L_x_9118:
[----:B------:R-:W-:Y:S05]  /*19b0*/  @!P1 BRA `(.L_x_9121) ;  /* 0x0000000000549947 */ /* 0x000fea0003800000 */
[C---:B-1---5:R-:W-:Y:S02]  /*19c0*/  PRMT R96, R100.reuse, 0x7632, R96 ;  /* 0x0000763264607816 */ /* 0x062fe40000000060 */
        /* <DEDUP_REMOVED lines=20> */
.L_x_9121:
        /* <DEDUP_REMOVED lines=12> */
.L_x_9120:
        /* <DEDUP_REMOVED lines=21> */
[----:B------:R-:W-:Y:S01]  /*1d20*/  FADD.FTZ R124, R108, R109 ;  /* 0x0000006d6c7c7221 */ /* 0x000fe20000010000 */
[----:B------:R-:W-:-:S02]  /*1d30*/  PRMT R108, R105, 0x7632, R108 ;  /* 0x00007632696c7816 */ /* 0x000fc4000000006c */
[----:B------:R-:W-:Y:S02]  /*1d40*/  PRMT R109, R69, 0x7632, R109 ;  /* 0x00007632456d7816 */ /* 0x000fe4000000006d */
[----:B------:R-:W-:Y:S02]  /*1d50*/  SHF.L.U32 R108, R108, 0x10, RZ ;  /* 0x000000106c6c7819 */ /* 0x000fe400000006ff */
[----:B------:R-:W-:Y:S02]  /*1d60*/  SHF.L.U32 R109, R109, 0x10, RZ ;  /* 0x000000106d6d7819 */ /* 0x000fe400000006ff */
[----:B------:R-:W-:Y:S02]  /*1d70*/  SHF.L.U32 R122, R111, 0x10, RZ ;  /* 0x000000106f7a7819 */ /* 0x000fe400000006ff */
        /* <DEDUP_REMOVED lines=29> */
.L_x_9123:
        /* <DEDUP_REMOVED lines=9> */
[----:B------:R-:W-:Y:S02]  /*1fe0*/  PRMT R110, R70, 0x7632, R110 ;  /* 0x00007632466e7816 */ /* 0x000fe4000000006e */
[----:B------:R-:W-:Y:S02]  /*1ff0*/  SHF.L.U32 R119, R111, 0x10, RZ ;  /* 0x000000106f777819 */ /* 0x000fe400000006ff */
[----:B------:R-:W-:Y:S02]  /*2000*/  SHF.L.U32 R108, R108, 0x10, RZ ;  /* 0x000000106c6c7819 */ /* 0x000fe400000006ff */
[----:B------:R-:W-:Y:S02]  /*2010*/  PRMT R111, R71, 0x7632, R111 ;  /* 0x00007632476f7816 */ /* 0x000fe4000000006f */
[----:B------:R-:W-:-:S02]  /*2020*/  SHF.L.U32 R110, R110, 0x10, RZ ;  /* 0x000000106e6e7819 */ /* 0x000fc400000006ff */
[----:B------:R-:W-:Y:S01]  /*2030*/  SHF.L.U32 R115, R111, 0x10, RZ ;  /* 0x000000106f737819 */ /* 0x000fe200000006ff */
[----:B------:R-:W-:Y:S01]  /*2040*/  FADD.FTZ R111, R113, R108 ;  /* 0x0000006c716f7221 */ /* 0x000fe20000010000 */
[----:B------:R-:W-:Y:S01]  /*2050*/  SHF.L.U32 R104, R104, 0x10, RZ ;  /* 0x0000001068687819 */ /* 0x000fe200000006ff */
[----:B------:R-:W-:Y:S01]  /*2060*/  FADD.FTZ R113, R119, R110 ;  /* 0x0000006e77717221 */ /* 0x000fe20000010000 */
[----:B------:R-:W-:Y:S02]  /*2070*/  SHF.L.U32 R110, R105, 0x10, RZ ;  /* 0x00000010696e7819 */ /* 0x000fe400000006ff */
[----:B------:R-:W-:Y:S02]  /*2080*/  SHF.L.U32 R105, R68, 0x10, RZ ;  /* 0x0000001044697819 */ /* 0x000fe400000006ff */
[----:B------:R-:W-:Y:S02]  /*2090*/  PRMT R112, R107, 0x7632, R112 ;  /* 0x000076326b707816 */ /* 0x000fe40000000070 */
        /* <DEDUP_REMOVED lines=8> */
[----:B------:R-:W-:-:S03]  /*2120*/  SHF.L.U32 R114, R71, 0x10, RZ ;  /* 0x0000001047727819 */ /* 0x000fc600000006ff */
[----:B------:R-:W-:Y:S02]  /*2130*/  FADD.FTZ R112, R105, R106 ;  /* 0x0000006a69707221 */ /* 0x000fe40000010000 */
[----:B------:R-:W-:Y:S01]  /*2140*/  FADD.FTZ R114, R114, R107 ;  /* 0x0000006b72727221 */ /* 0x000fe20000010000 */
[----:B------:R-:W-:Y:S06]  /*2150*/  BRA `(.L_x_9124) ;  /* 0x0000000000887947 */ /* 0x000fec0003800000 */
.L_x_9122:
[----:B------:R-:W-:Y:S05]  /*2160*/  @!P1 BRA `(.L_x_9125) ;  /* 0x0000000000549947 */ /* 0x000fea0003800000 */
        /* <DEDUP_REMOVED lines=21> */
.L_x_9125:
        /* <DEDUP_REMOVED lines=12> */
.L_x_9124:
[----:B------:R-:W-:Y:S01]  /*2380*/  FADD.FTZ R104, RZ, R80 ;  /* 0x00000050ff687221 */ /* 0x000fe20000010000 */
[----:B------:R-:W0:Y:S01]  /*2390*/  S2R R106, SR_TID.X ;  /* 0x00000000006a7919 */ /* 0x000e220000002100 */
[----:B------:R-:W-:Y:S01]  /*23a0*/  IMAD.WIDE.U32 R120, R118, 0x20, R120 ;  /* 0x0000002076787825 */ /* 0x000fe200078e0078 */
[----:B------:R-:W-:-:S03]  /*23b0*/  UMOV UR4, 0xffffffff ;  /* 0xffffffff00047882 */ /* 0x000fc60000000000 */
[----:B------:R-:W-:Y:S01]  /*23c0*/  FADD.FTZ R105, R104, R81 ;  /* 0x0000005168697221 */ /* 0x000fe20000010000 */
[----:B------:R-:W-:Y:S03]  /*23d0*/  STG.E.128 desc[UR6][R120.64], R108 ;  /* 0x0000006c78007986 */ /* 0x000fe6000c101d06 */
        /* <DEDUP_REMOVED lines=31> */
[----:B-1----:R-:W-:Y:S01]  /*25d0*/  FADD.FTZ R120, R104, R115 ;  /* 0x0000007368787221 */ /* 0x002fe20000010000 */
        /* <DEDUP_REMOVED lines=86> */
.L_x_9139:
[----:B------:R-:W2:Y:S01]  /*2b40*/  @!P1 LDC.64 R104, c[0x0][0x3c0] ;  /* 0x0000f000ff689b82 */ /* 0x000ea20000000a00 */
[----:B-1----:R-:W-:Y:S01]  /*2b50*/  FADD.FTZ R120, R125, R120 ;  /* 0x000000787d787221 */ /* 0x002fe20000010000 */
[----:B------:R-:W-:Y:S01]  /*2b60*/  ISETP.NE.AND P2, PT, RZ, UR14, PT ;  /* 0x0000000eff007c0c */ /* 0x000fe2000bf45270 */
[----:B--2---:R-:W-:-:S04]  /*2b70*/  @!P1 IMAD.WIDE R106, R2, 0x4, R104 ;  /* 0x00000004026a9825 */ /* 0x004fc800078e0268 */
[C---:B------:R-:W-:Y:S01]  /*2b80*/  FMUL.FTZ R104, R121.reuse, R121 ;  /* 0x0000007979687220 */ /* 0x040fe20000410000 */
[----:B------:R-:W-:Y:S01]  /*2b90*/  FFMA.FTZ R105, R120, R119, UR9 ;  /* 0x0000000978697e23 */ /* 0x000fe20008010077 */
[----:B------:R1:W-:Y:S03]  /*2ba0*/  @!P1 STG.E desc[UR6][R106.64], R121 ;  /* 0x000000796a009986 */ /* 0x0003e6000c101906 */
[----:B------:R-:W-:Y:S02]  /*2bb0*/  FSEL R120, R104, RZ, P2 ;  /* 0x000000ff68787208 */ /* 0x000fe40001000000 */
[----:B------:R-:W-:-:S03]  /*2bc0*/  FSEL R104, R121, RZ, !P2 ;  /* 0x000000ff79687208 */ /* 0x000fc60005000000 */
[----:B------:R-:W-:Y:S02]  /*2bd0*/  FADD.FTZ R105, R105, R120 ;  /* 0x0000007869697221 */ /* 0x000fe40000010000 */
[C---:B------:R-:W-:Y:S01]  /*2be0*/  FADD.FTZ R84, -R104.reuse, R84 ;  /* 0x0000005468547221 */ /* 0x040fe20000010100 */
[C---:B------:R-:W-:Y:S01]  /*2bf0*/  FADD.FTZ R85, -R104.reuse, R85 ;  /* 0x0000005568557221 */ /* 0x040fe20000010100 */
[C---:B------:R-:W-:Y:S01]  /*2c00*/  FADD.FTZ R80, -R104.reuse, R80 ;  /* 0x0000005068507221 */ /* 0x040fe20000010100 */
[C---:B------:R-:W-:Y:S01]  /*2c10*/  FADD.FTZ R81, -R104.reuse, R81 ;  /* 0x0000005168517221 */ /* 0x040fe20000010100 */
[----:B------:R-:W2:Y:S01]  /*2c20*/  MUFU.RSQ R105, R105 ;  /* 0x0000006900697308 */ /* 0x000ea20000001400 */
[----:B-1----:R-:W1:Y:S01]  /*2c30*/  LDC.64 R106, c[0x0][0x428] ;  /* 0x00010a00ff6a7b82 */ /* 0x002e620000000a00 */
        /* <DEDUP_REMOVED lines=34> */
[----:B------:R-:W-:Y:S01]  /*2e60*/  FFMA.FTZ R84, R120, R63, R31 ;  /* 0x0000003f78547223 */ /* 0x000fe2000001001f */
[----:B------:R-:W-:Y:S01]  /*2e70*/  FFMA.FTZ R87, R119, R62, R30 ;  /* 0x0000003e77577223 */ /* 0x000fe2000001001e */
[----:B-1----:R-:W-:-:S04]  /*2e80*/  IMAD.WIDE.U32 R120, R3, 0x10, R106 ;  /* 0x0000001003787825 */ /* 0x002fc800078e006a */
[C---:B------:R-:W-:Y:S01]  /*2e90*/  FMUL.FTZ R3, R105.reuse, R80 ;  /* 0x0000005069037220 */ /* 0x040fe20000410000 */
[C---:B------:R-:W-:Y:S01]  /*2ea0*/  FMUL.FTZ R80, R105.reuse, R81 ;  /* 0x0000005169507220 */ /* 0x040fe20000410000 */
[C---:B------:R-:W-:Y:S01]  /*2eb0*/  FMUL.FTZ R81, R105.reuse, R82 ;  /* 0x0000005269517220 */ /* 0x040fe20000410000 */
[----:B------:R-:W-:Y:S01]  /*2ec0*/  F2FP.BF16.F32.PACK_AB R87, R84, R87 ;  /* 0x000000575457723e */ /* 0x000fe200000010ff */
[----:B------:R-:W-:Y:S01]  /*2ed0*/  FMUL.FTZ R84, R105, R95 ;  /* 0x0000005f69547220 */ /* 0x000fe20000410000 */
[----:B------:R-:W-:Y:S01]  /*2ee0*/  FFMA.FTZ R3, R3, R64, R32 ;  /* 0x0000004003037223 */ /* 0x000fe20000010020 */
[----:B------:R-:W-:Y:S01]  /*2ef0*/  FFMA.FTZ R80, R80, R65, R33 ;  /* 0x0000004150507223 */ /* 0x000fe20000010021 */
[C---:B------:R-:W-:Y:S01]  /*2f00*/  FMUL.FTZ R82, R105.reuse, R83 ;  /* 0x0000005369527220 */ /* 0x040fe20000410000 */
[----:B------:R-:W-:Y:S01]  /*2f10*/  FMUL.FTZ R83, R105, R94 ;  /* 0x0000005e69537220 */ /* 0x000fe20000410000 */
[----:B------:R-:W-:Y:S01]  /*2f20*/  FFMA.FTZ R94, R84, R55, R23 ;  /* 0x00000037545e7223 */ /* 0x000fe20000010017 */
[----:B------:R-:W-:Y:S01]  /*2f30*/  FFMA.FTZ R81, R81, R66, R34 ;  /* 0x0000004251517223 */ /* 0x000fe20000010022 */
[----:B------:R-:W-:Y:S01]  /*2f40*/  FFMA.FTZ R82, R82, R67, R35 ;  /* 0x0000004352527223 */ /* 0x000fe20000010023 */
[----:B------:R-:W-:Y:S01]  /*2f50*/  F2FP.BF16.F32.PACK_AB R84, R80, R3 ;  /* 0x000000035054723e */ /* 0x000fe200000010ff */
[C---:B------:R-:W-:Y:S01]  /*2f60*/  FMUL.FTZ R3, R105.reuse, R88 ;  /* 0x0000005869037220 */ /* 0x040fe20000410000 */
[----:B------:R-:W-:Y:S01]  /*2f70*/  FMUL.FTZ R80, R105, R89 ;  /* 0x0000005969507220 */ /* 0x000fe20000410000 */
[----:B------:R-:W-:Y:S01]  /*2f80*/  F2FP.BF16.F32.PACK_AB R86, R85, R86 ;  /* 0x000000565556723e */ /* 0x000fe200000010ff */
        /* <DEDUP_REMOVED lines=10> */
[----:B------:R-:W-:Y:S01]  /*3030*/  FFMA.FTZ R81, R81, R58, R26 ;  /* 0x0000003a51517223 */ /* 0x000fe2000001001a */
[----:B------:R-:W-:Y:S01]  /*3040*/  FFMA.FTZ R88, R82, R59, R27 ;  /* 0x0000003b52587223 */ /* 0x000fe2000001001b */
[----:B------:R-:W-:Y:S01]  /*3050*/  F2FP.BF16.F32.PACK_AB R80, R80, R3 ;  /* 0x000000035050723e */ /* 0x000fe200000010ff */
[C---:B------:R-:W-:Y:S01]  /*3060*/  FMUL.FTZ R3, R105.reuse, R96 ;  /* 0x0000006069037220 */ /* 0x040fe20000410000 */
[----:B------:R-:W-:Y:S01]  /*3070*/  F2FP.BF16.F32.PACK_AB R83, R94, R83 ;  /* 0x000000535e53723e */ /* 0x000fe200000010ff */
[C---:B------:R-:W-:Y:S01]  /*3080*/  FMUL.FTZ R96, R105.reuse, R103 ;  /* 0x0000006769607220 */ /* 0x040fe20000410000 */
[----:B------:R-:W1:Y:S01]  /*3090*/  @!P1 LDC.64 R92, c[0x0][0x3c8] ;  /* 0x0000f200ff5c9b82 */ /* 0x000e620000000a00 */
[C---:B------:R-:W-:Y:S01]  /*30a0*/  FMUL.FTZ R91, R105.reuse, R100 ;  /* 0x00000064695b7220 */ /* 0x040fe20000410000 */
[C---:B------:R-:W-:Y:S01]  /*30b0*/  FMUL.FTZ R94, R105.reuse, R101 ;  /* 0x00000065695e7220 */ /* 0x040fe20000410000 */
[----:B------:R-:W-:Y:S01]  /*30c0*/  F2FP.BF16.F32.PACK_AB R82, R90, R89 ;  /* 0x000000595a52723e */ /* 0x000fe200000010ff */
[C---:B------:R-:W-:Y:S01]  /*30d0*/  FMUL.FTZ R89, R105.reuse, R98 ;  /* 0x0000006269597220 */ /* 0x040fe20000410000 */
[----:B------:R-:W-:Y:S01]  /*30e0*/  F2FP.BF16.F32.PACK_AB R81, R88, R81 ;  /* 0x000000515851723e */ /* 0x000fe200000010ff */
[C---:B------:R-:W-:Y:S01]  /*30f0*/  FMUL.FTZ R88, R105.reuse, R97 ;  /* 0x0000006169587220 */ /* 0x040fe20000410000 */
        /* <DEDUP_REMOVED lines=11> */
[----:B------:R-:W2:Y:S01]  /*31b0*/  LDC.64 R96, c[0x0][0x380] ;  /* 0x0000e000ff607b82 */ /* 0x000ea20000000a00 */
        /* <DEDUP_REMOVED lines=19> */
[----:B-1----:R-:W-:Y:S01]  /*32f0*/  @!P1 IMAD.WIDE R98, R2, 0x4, R92 ;  /* 0x0000000402629825 */ /* 0x002fe200078e025c */
[----:B------:R-:W-:-:S02]  /*3300*/  F2FP.BF16.F32.PACK_AB R94, R104, R103 ;  /* 0x00000067685e723e */ /* 0x000fc400000010ff */
[----:B------:R-:W-:Y:S01]  /*3310*/  F2FP.BF16.F32.PACK_AB R95, R108, R95 ;  /* 0x0000005f6c5f723e */ /* 0x000fe200000010ff */
[--C-:B------:R-:W-:Y:S01]  /*3320*/  IMAD.WIDE.U32 R122, R117, 0x10, R106.reuse ;  /* 0x00000010757a7825 */ /* 0x100fe200078e006a */
[----:B------:R-:W-:Y:S01]  /*3330*/  F2FP.BF16.F32.PACK_AB R93, R102, R101 ;  /* 0x00000065665d723e */ /* 0x000fe200000010ff */
[----:B------:R3:W-:Y:S01]  /*3340*/  @!P1 STG.E desc[UR6][R98.64], R105 ;  /* 0x0000006962009986 */ /* 0x0007e2000c101906 */
[----:B------:R-:W-:Y:S01]  /*3350*/  F2FP.BF16.F32.PACK_AB R92, R100, R3 ;  /* 0x00000003645c723e */ /* 0x000fe200000010ff */
[--C-:B------:R-:W-:Y:S01]  /*3360*/  IMAD.WIDE.U32 R116, R116, 0x10, R106.reuse ;  /* 0x0000001074747825 */ /* 0x100fe200078e006a */
[----:B--2---:R-:W-:Y:S01]  /*3370*/  LEA R2, R96, R2, 0x2 ;  /* 0x0000000260027211 */ /* 0x004fe200078e10ff */
[----:B------:R3:W-:Y:S02]  /*3380*/  STG.E.128 desc[UR6][R120.64], R84 ;  /* 0x0000005478007986 */ /* 0x0007e4000c101d06 */
[----:B------:R-:W-:Y:S01]  /*3390*/  IMAD.WIDE.U32 R106, R118, 0x10, R106 ;  /* 0x00000010766a7825 */ /* 0x000fe200078e006a */
[----:B------:R-:W-:Y:S01]  /*33a0*/  ISETP.GE.AND P1, PT, R2, R97, PT ;  /* 0x000000610200720c */ /* 0x000fe20003f26270 */
[----:B------:R3:W-:Y:S04]  /*33b0*/  STG.E.128 desc[UR6][R122.64], R80 ;  /* 0x000000507a007986 */ /* 0x0007e8000c101d06 */
[----:B------:R3:W-:Y:S04]  /*33c0*/  STG.E.128 desc[UR6][R116.64], R88 ;  /* 0x0000005874007986 */ /* 0x0007e8000c101d06 */
[----:B------:R3:W-:Y:S04]  /*33d0*/  STG.E.128 desc[UR6][R106.64], R92 ;  /* 0x0000005c6a007986 */ /* 0x0007e8000c101d06 */
[----:B------:R-:W-:Y:S05]  /*33e0*/  @!P1 BRA `(.L_x_9127) ;  /* 0xffffffd0001c9947 */ /* 0x000fea000383ffff */
[----:B------:R-:W-:Y:S05]  /*33f0*/  EXIT ;  /* 0x000000000000794d */ /* 0x000fea0003800000 */
.L_x_9126:
        /* <DEDUP_REMOVED lines=8> */
.L_x_9129:
[----:B------:R-:W-:Y:S05]  /*3480*/  BSYNC B0 ;  /* 0x0000000000007941 */ /* 0x000fea0003800000 */
.L_x_9128:
        /* <DEDUP_REMOVED lines=8> */
.L_x_9130:
[----:B------:R-:W-:Y:S02]  /*3510*/  HFMA2 R107, -RZ, RZ, 0, 2.384185791015625e-07 ;  /* 0x00000004ff6b7431 */ /* 0x000fe400000001ff */
[----:B------:R-:W-:-:S05]  /*3520*/  FADD.FTZ R123, R122, R104 ;  /* 0x000000687a7b7221 */ /* 0x000fca0000010000 */
[----:B------:R-:W-:-:S07]  /*3530*/  MOV R122, R123 ;  /* 0x0000007b007a7202 */ /* 0x000fce0000000f00 */
[----:B------:R-:W-:Y:S05]  /*3540*/  WARPSYNC.COLLECTIVE R105, `(.L_x_9131) ;  /* 0x0000000069087348 */ /* 0x000fea0003c00000 */
[----:B------:R0:W1:Y:S02]  /*3550*/  SHFL.BFLY P2, R104, R122, R107, R106 ;  /* 0x0c00006b7a687389 */ /* 0x000064000004006a */
[----:B01----:R-:W-:Y:S05]  /*3560*/  ENDCOLLECTIVE ;  /* 0x000000000000791b */ /* 0x003fea0003800000 */
.L_x_9131:
[----:B------:R-:W-:Y:S02]  /*3570*/  HFMA2 R107, -RZ, RZ, 0, 4.76837158203125e-07 ;  /* 0x00000008ff6b7431 */ /* 0x000fe400000001ff */
[----:B------:R-:W-:-:S05]  /*3580*/  FADD.FTZ R124, R123, R104 ;  /* 0x000000687b7c7221 */ /* 0x000fca0000010000 */
[----:B------:R-:W-:-:S07]  /*3590*/  MOV R122, R124 ;  /* 0x0000007c007a7202 */ /* 0x000fce0000000f00 */
[----:B------:R-:W-:Y:S05]  /*35a0*/  WARPSYNC.COLLECTIVE R105, `(.L_x_9132) ;  /* 0x0000000069087348 */ /* 0x000fea0003c00000 */
[----:B------:R0:W1:Y:S02]  /*35b0*/  SHFL.BFLY P2, R104, R122, R107, R106 ;  /* 0x0c00006b7a687389 */ /* 0x000064000004006a */
[----:B01----:R-:W-:Y:S05]  /*35c0*/  ENDCOLLECTIVE ;  /* 0x000000000000791b */ /* 0x003fea0003800000 */
.L_x_9132:
[----:B------:R-:W-:Y:S02]  /*35d0*/  HFMA2 R107, -RZ, RZ, 0, 9.5367431640625e-07 ;  /* 0x00000010ff6b7431 */ /* 0x000fe400000001ff */
[----:B------:R-:W-:-:S05]  /*35e0*/  FADD.FTZ R125, R124, R104 ;  /* 0x000000687c7d7221 */ /* 0x000fca0000010000 */
[----:B------:R-:W-:-:S07]  /*35f0*/  MOV R122, R125 ;  /* 0x0000007d007a7202 */ /* 0x000fce0000000f00 */
[----:B------:R-:W-:Y:S05]  /*3600*/  WARPSYNC.COLLECTIVE R105, `(.L_x_9133) ;  /* 0x0000000069087348 */ /* 0x000fea0003c00000 */
[----:B------:R0:W1:Y:S02]  /*3610*/  SHFL.BFLY P2, R104, R122, R107, R106 ;  /* 0x0c00006b7a687389 */ /* 0x000064000004006a */
[----:B01----:R-:W-:Y:S05]  /*3620*/  ENDCOLLECTIVE ;  /* 0x000000000000791b */ /* 0x003fea0003800000 */
.L_x_9133:
        /* <DEDUP_REMOVED lines=67> */
[----:B------:R-:W-:-:S04]  /*3a60*/  MOV R105, 0xffffffff ;  /* 0xffffffff00697802 */ /* 0x000fc80000000f00 */
[----:B------:R-:W-:-:S07]  /*3a70*/  MOV R122, R120 ;  /* 0x00000078007a7202 */ /* 0x000fce0000000f00 */
[----:B------:R-:W-:Y:S05]  /*3a80*/  WARPSYNC.COLLECTIVE R105, `(.L_x_9134) ;  /* 0x0000000069087348 */ /* 0x000fea0003c00000 */
[----:B------:R0:W1:Y:S02]  /*3a90*/  SHFL.BFLY P2, R104, R122, R107, R106 ;  /* 0x0c00006b7a687389 */ /* 0x000064000004006a */
[----:B01----:R-:W-:Y:S05]  /*3aa0*/  ENDCOLLECTIVE ;  /* 0x000000000000791b */ /* 0x003fea0003800000 */
.L_x_9134:
[----:B------:R-:W-:Y:S02]  /*3ab0*/  HFMA2 R107, -RZ, RZ, 0, 1.1920928955078125e-07 ;  /* 0x00000002ff6b7431 */ /* 0x000fe400000001ff */
[----:B------:R-:W-:-:S07]  /*3ac0*/  FADD.FTZ R122, R120, R104 ;  /* 0x00000068787a7221 */ /* 0x000fce0000010000 */
[----:B------:R-:W-:Y:S05]  /*3ad0*/  WARPSYNC.COLLECTIVE R105, `(.L_x_9135) ;  /* 0x0000000069087348 */ /* 0x000fea0003c00000 */
[----:B------:R0:W1:Y:S02]  /*3ae0*/  SHFL.BFLY P2, R104, R122, R107, R106 ;  /* 0x0c00006b7a687389 */ /* 0x000064000004006a */
[----:B01----:R-:W-:Y:S05]  /*3af0*/  ENDCOLLECTIVE ;  /* 0x000000000000791b */ /* 0x003fea0003800000 */
.L_x_9135:
[----:B------:R-:W-:Y:S02]  /*3b00*/  HFMA2 R107, -RZ, RZ, 0, 2.384185791015625e-07 ;  /* 0x00000004ff6b7431 */ /* 0x000fe400000001ff */
[----:B------:R-:W-:-:S05]  /*3b10*/  FADD.FTZ R123, R122, R104 ;  /* 0x000000687a7b7221 */ /* 0x000fca0000010000 */
[----:B------:R-:W-:-:S07]  /*3b20*/  MOV R122, R123 ;  /* 0x0000007b007a7202 */ /* 0x000fce0000000f00 */
[----:B------:R-:W-:Y:S05]  /*3b30*/  WARPSYNC.COLLECTIVE R105, `(.L_x_9136) ;  /* 0x0000000069087348 */ /* 0x000fea0003c00000 */
[----:B------:R0:W1:Y:S02]  /*3b40*/  SHFL.BFLY P2, R104, R122, R107, R106 ;  /* 0x0c00006b7a687389 */ /* 0x000064000004006a */
[----:B01----:R-:W-:Y:S05]  /*3b50*/  ENDCOLLECTIVE ;  /* 0x000000000000791b */ /* 0x003fea0003800000 */
.L_x_9136:
[----:B------:R-:W-:Y:S02]  /*3b60*/  HFMA2 R107, -RZ, RZ, 0, 4.76837158203125e-07 ;  /* 0x00000008ff6b7431 */ /* 0x000fe400000001ff */
[----:B------:R-:W-:-:S05]  /*3b70*/  FADD.FTZ R124, R123, R104 ;  /* 0x000000687b7c7221 */ /* 0x000fca0000010000 */
[----:B------:R-:W-:-:S07]  /*3b80*/  MOV R122, R124 ;  /* 0x0000007c007a7202 */ /* 0x000fce0000000f00 */
[----:B------:R-:W-:Y:S05]  /*3b90*/  WARPSYNC.COLLECTIVE R105, `(.L_x_9137) ;  /* 0x0000000069087348 */ /* 0x000fea0003c00000 */
[----:B------:R0:W1:Y:S02]  /*3ba0*/  SHFL.BFLY P2, R104, R122, R107, R106 ;  /* 0x0c00006b7a687389 */ /* 0x000064000004006a */
[----:B01----:R-:W-:Y:S05]  /*3bb0*/  ENDCOLLECTIVE ;  /* 0x000000000000791b */ /* 0x003fea0003800000 */
.L_x_9137:
[----:B------:R-:W-:Y:S02]  /*3bc0*/  HFMA2 R107, -RZ, RZ, 0, 9.5367431640625e-07 ;  /* 0x00000010ff6b7431 */ /* 0x000fe400000001ff */
[----:B------:R-:W-:-:S05]  /*3bd0*/  FADD.FTZ R125, R124, R104 ;  /* 0x000000687c7d7221 */ /* 0x000fca0000010000 */
[----:B------:R-:W-:-:S07]  /*3be0*/  MOV R122, R125 ;  /* 0x0000007d007a7202 */ /* 0x000fce0000000f00 */
[----:B------:R-:W-:Y:S05]  /*3bf0*/  WARPSYNC.COLLECTIVE R105, `(.L_x_9138) ;  /* 0x0000000069087348 */ /* 0x000fea0003c00000 */
[----:B------:R0:W1:Y:S02]  /*3c00*/  SHFL.BFLY P2, R104, R122, R107, R106 ;  /* 0x0c00006b7a687389 */ /* 0x000064000004006a */
[----:B01----:R-:W-:Y:S05]  /*3c10*/  ENDCOLLECTIVE ;  /* 0x000000000000791b */ /* 0x003fea0003800000 */
.L_x_9138:
[----:B------:R-:W-:Y:S01]  /*3c20*/  MOV R120, R104 ;  /* 0x0000006800787202 */ /* 0x000fe20000000f00 */
[----:B------:R-:W-:Y:S06]  /*3c30*/  BRA `(.L_x_9139) ;  /* 0xffffffec00c07947 */ /* 0x000fec000383ffff */
.L_x_9140:
        /* <DEDUP_REMOVED lines=12> */
.L_x_22705:


//--------------------- .text._ZN10layer_norm31ln_parallel_residual_fwd_kernelINS_13Kernel_traitsIf13__nv_bfloat16fS2_fjLj1024ELj1ELj4ELj1ELj16ENS_18Kernel_traits_baseILj1024EfS2_fS2_fjLj128EEEEELb1ELb0ELb0EEEvNS_9FwdParamsE --------------------------
	.section	.text._ZN10layer_norm31ln_parallel_residual_fwd_kernelINS_13Kernel_traitsIf13__nv_bfloat16fS2_fjLj1024ELj1ELj4ELj1ELj16ENS_18Kernel_traits_baseILj1024EfS2_fS2_fjLj128EEEEELb1ELb0ELb0EEEvNS_9FwdParamsE,"ax",@progbits
	.align	128
        .global         _ZN10layer_norm31ln_parallel_residual_fwd_kernelINS_13Kernel_traitsIf13__nv_bfloat16fS2_fjLj1024ELj1ELj4ELj1ELj16ENS_18Kernel_traits_baseILj1024EfS2_fS2_fjLj128EEEEELb1ELb0ELb0EEEvNS_9FwdParamsE
        .type           _ZN10layer_norm31ln_parallel_residual_fwd_kernelINS_13Kernel_traitsIf13__nv_bfloat16fS2_fjLj1024ELj1ELj4ELj1ELj16ENS_18Kernel_traits_baseILj1024EfS2_fS2_fjLj128EEEEELb1ELb0ELb0EEEvNS_9FwdParamsE,@function
        .size           _ZN10layer_norm31ln_parallel_residual_fwd_kernelINS_13Kernel_traitsIf13__nv_bfloat16fS2_fjLj1024ELj1ELj4ELj1ELj16ENS_18Kernel_traits_baseILj1024EfS2_fS2_fjLj128EEEEELb1ELb0ELb0EEEvNS_9FwdParamsE,(.L_x_22706 - _ZN10layer_norm31ln_parallel_residual_fwd_kernelINS_13Kernel_traitsIf13__nv_bfloat16fS2_fjLj1024ELj1ELj4ELj1ELj16ENS_18Kernel_traits_baseILj1024EfS2_fS2_fjLj128EEEEELb1ELb0ELb0EEEvNS_9FwdParamsE)
        .other          _ZN10layer_norm31ln_parallel_residual_fwd_kernelINS_13Kernel_traitsIf13__nv_bfloat16fS2_fjLj1024ELj1ELj4ELj1ELj16ENS_18Kernel_traits_baseILj1024EfS2_fS2_fjLj128EEEEELb1ELb0ELb0EEEvNS_9FwdParamsE,@"STO_CUDA_ENTRY STV_DEFAULT"
_ZN10layer_norm31ln_parallel_residual_fwd_kernelINS_13Kernel_traitsIf13__nv_bfloat16fS2_fjLj1024ELj1ELj4ELj1ELj16ENS_18Kernel_traits_baseILj1024EfS2_fS2_fjLj128EEEEELb1ELb0ELb0EEEvNS_9FwdParamsE:
.text._ZN10layer_norm31ln_parallel_residual_fwd_kernelINS_13Kernel_traitsIf13__nv_bfloat16fS2_fjLj1024ELj1ELj4ELj1ELj16ENS_18Kernel_traits_baseILj1024EfS2_fS2_fjLj128EEEEELb1ELb0ELb0EEEvNS_9FwdParamsE:
        /* <DEDUP_REMOVED lines=29> */
[----:B------:R-:W-:Y:S02]  /*01d0*/  LOP3.LUT R3, R182, 0x1f, RZ, 0xc, !PT ;  /* 0x0000001fb6037812 */ /* 0x000fe400078e0cff */
[----:B0-----:R-:W-:-:S02]  /*01e0*/  @P0 IADD3 R0, P1, PT, R4, R9, RZ ;  /* 0x0000000904000210 */ /* 0x001fc40007f3e0ff */
[----:B------:R-:W-:Y:S02]  /*01f0*/  LEA.HI R2, R2, R11, RZ, 0x3 ;  /* 0x0000000b02027211 */ /* 0x000fe400078f18ff */
[----:B------:R-:W-:Y:S01]  /*0200*/  LOP3.LUT R182, R182, 0x1f, RZ, 0xc0, !PT ;  /* 0x0000001fb6b67812 */ /* 0x000fe200078ec0ff */
[----:B------:R-:W-:Y:S01]  /*0210*/  @P0 IMAD.X R7, RZ, RZ, R5, P1 ;  /* 0x000000ffff070224 */ /* 0x000fe200008e0605 */
[----:B------:R-:W-:Y:S01]  /*0220*/  LEA.HI.SX32 R188, R2, R3, 0x1d ;  /* 0x0000000302bc7211 */ /* 0x000fe200078feaff */
[----:B------:R-:W-:Y:S02]  /*0230*/  UIADD3 UR15, UPT, UPT, UR6, -0x61c88647, URZ ;  /* 0x9e3779b9060f7890 */ /* 0x000fe4000fffe0ff */
        /* <DEDUP_REMOVED lines=30> */
[C---:B------:R-:W-:Y:S02]  /*0420*/  @P0 LOP3.LUT R101, R182.reuse, 0x20, RZ, 0xfc, !PT ;  /* 0x00000020b6650812 */ /* 0x040fe400078efcff */
[----:B------:R-:W2:Y:S01]  /*0430*/  LDC.64 R60, c[0x0][0x3d8] ;  /* 0x0000f600ff3c7b82 */ /* 0x000ea20000000a00 */
[----:B0-----:R-:W-:-:S07]  /*0440*/  @P0 IMAD.WIDE.U32 R2, R182, 0x20, R2 ;  /* 0x00000020b6020825 */ /* 0x001fce00078e0002 */
[----:B------:R-:W0:Y:S01]  /*0450*/  LDC.64 R52, c[0x0][0x3d8] ;  /* 0x0000f600ff347b82 */ /* 0x000e220000000a00 */
[----:B------:R-:W5:Y:S01]  /*0460*/  @P0 LDG.E.128 R4, desc[UR8][R2.64] ;  /* 0x0000000802040981 */ /* 0x000f62000c1e1d00 */
[----:B-1----:R-:W-:-:S03]  /*0470*/  @P1 IMAD.WIDE.U32 R56, R101, 0x20, R56 ;  /* 0x0000002065381825 */ /* 0x002fc600078e0038 */
[----:B------:R-:W5:Y:S03]  /*0480*/  @P0 LDG.E.128 R8, desc[UR8][R2.64+0x10] ;  /* 0x0000100802080981 */ /* 0x000f66000c1e1d00 */
[----:B------:R-:W1:Y:S01]  /*0490*/  LDC.64 R54, c[0x0][0x3d0] ;  /* 0x0000f400ff367b82 */ /* 0x000e620000000a00 */
[----:B------:R-:W5:Y:S01]  /*04a0*/  @P1 LDG.E.128 R20, desc[UR8][R56.64] ;  /* 0x0000000838141981 */ /* 0x000f62000c1e1d00 */
[----:B--2---:R-:W-:-:S03]  /*04b0*/  @P1 IMAD.WIDE.U32 R60, R101, 0x20, R60 ;  /* 0x00000020653c1825 */ /* 0x004fc600078e003c */
[----:B------:R2:W5:Y:S03]  /*04c0*/  @P1 LDG.E.128 R24, desc[UR8][R56.64+0x10] ;  /* 0x0000100838181981 */ /* 0x000566000c1e1d00 */
[----:B------:R-:W3:Y:S01]  /*04d0*/  LDC.64 R58, c[0x0][0x3d8] ;  /* 0x0000f600ff3a7b82 */ /* 0x000ee20000000a00 */
[----:B------:R-:W-:Y:S01]  /*04e0*/  @P1 VIADD R101, R101, 0x20 ;  /* 0x0000002065651836 */ /* 0x000fe20000000000 */
[----:B------:R-:W5:Y:S04]  /*04f0*/  @P1 LDG.E.128 R28, desc[UR8][R60.64] ;  /* 0x000000083c1c1981 */ /* 0x000f68000c1e1d00 */
[----:B------:R4:W5:Y:S01]  /*0500*/  @P1 LDG.E.128 R32, desc[UR8][R60.64+0x10] ;  /* 0x000010083c201981 */ /* 0x000962000c1e1d00 */
[----:B------:R-:W-:Y:S01]  /*0510*/  ISETP.GE.U32.AND P1, PT, R188, 0x80, PT ;  /* 0x00000080bc00780c */ /* 0x000fe20003f26070 */
[----:B0-----:R-:W-:Y:S01]  /*0520*/  @P0 IMAD.WIDE.U32 R52, R182, 0x20, R52 ;  /* 0x00000020b6340825 */ /* 0x001fe200078e0034 */
[----:B--2---:R-:W-:-:S02]  /*0530*/  CS2R R56, SRZ ;  /* 0x0000000000387805 */ /* 0x004fc4000001ff00 */
[----:B------:R-:W-:Y:S02]  /*0540*/  CS2R R66, SRZ ;  /* 0x0000000000427805 */ /* 0x000fe4000001ff00 */
[----:B------:R-:W-:Y:S02]  /*0550*/  CS2R R70, SRZ ;  /* 0x0000000000467805 */ /* 0x000fe4000001ff00 */
[----:B------:R-:W-:Y:S01]  /*0560*/  CS2R R68, SRZ ;  /* 0x0000000000447805 */ /* 0x000fe2000001ff00 */
[----:B------:R-:W5:Y:S01]  /*0570*/  @P0 LDG.E.128 R12, desc[UR8][R52.64] ;  /* 0x00000008340c0981 */ /* 0x000f62000c1e1d00 */
[C---:B-1----:R-:W-:Y:S01]  /*0580*/  @P2 IMAD.WIDE.U32 R62, R101.reuse, 0x20, R54 ;  /* 0x00000020653e2825 */ /* 0x042fe200078e0036 */
[----:B------:R-:W-:Y:S02]  /*0590*/  CS2R R54, SRZ ;  /* 0x0000000000367805 */ /* 0x000fe4000001ff00 */
[----:B------:R0:W5:Y:S01]  /*05a0*/  @P0 LDG.E.128 R16, desc[UR8][R52.64+0x10] ;  /* 0x0000100834100981 */ /* 0x000162000c1e1d00 */
[----:B---3--:R-:W-:-:S03]  /*05b0*/  @P2 IMAD.WIDE.U32 R64, R101, 0x20, R58 ;  /* 0x0000002065402825 */ /* 0x008fc600078e003a */
[----:B------:R-:W5:Y:S01]  /*05c0*/  @P2 LDG.E.128 R36, desc[UR8][R62.64] ;  /* 0x000000083e242981 */ /* 0x000f62000c1e1d00 */
[----:B------:R-:W-:Y:S02]  /*05d0*/  CS2R R58, SRZ ;  /* 0x00000000003a7805 */ /* 0x000fe4000001ff00 */
[----:B----4-:R-:W-:Y:S02]  /*05e0*/  CS2R R60, SRZ ;  /* 0x00000000003c7805 */ /* 0x010fe4000001ff00 */
[----:B0-----:R-:W-:Y:S01]  /*05f0*/  CS2R R52, SRZ ;  /* 0x0000000000347805 */ /* 0x001fe2000001ff00 */
[----:B------:R0:W5:Y:S01]  /*0600*/  @P2 LDG.E.128 R40, desc[UR8][R62.64+0x10] ;  /* 0x000010083e282981 */ /* 0x000162000c1e1d00 */
[----:B------:R-:W-:Y:S02]  /*0610*/  CS2R R74, SRZ ;  /* 0x00000000004a7805 */ /* 0x000fe4000001ff00 */
[----:B------:R-:W-:Y:S02]  /*0620*/  CS2R R72, SRZ ;  /* 0x0000000000487805 */ /* 0x000fe4000001ff00 */
[----:B------:R-:W-:Y:S01]  /*0630*/  CS2R R78, SRZ ;  /* 0x00000000004e7805 */ /* 0x000fe2000001ff00 */
[----:B------:R-:W5:Y:S01]  /*0640*/  @P2 LDG.E.128 R44, desc[UR8][R64.64] ;  /* 0x00000008402c2981 */ /* 0x000f62000c1e1d00 */
[----:B------:R-:W-:-:S02]  /*0650*/  CS2R R76, SRZ ;  /* 0x00000000004c7805 */ /* 0x000fc4000001ff00 */
[----:B------:R-:W-:Y:S02]  /*0660*/  CS2R R82, SRZ ;  /* 0x0000000000527805 */ /* 0x000fe4000001ff00 */
[----:B------:R-:W-:Y:S01]  /*0670*/  CS2R R80, SRZ ;  /* 0x0000000000507805 */ /* 0x000fe2000001ff00 */
[----:B------:R1:W5:Y:S01]  /*0680*/  @P2 LDG.E.128 R48, desc[UR8][R64.64+0x10] ;  /* 0x0000100840302981 */ /* 0x000362000c1e1d00 */
[----:B------:R-:W-:Y:S02]  /*0690*/  CS2R R86, SRZ ;  /* 0x0000000000567805 */ /* 0x000fe4000001ff00 */
[----:B0-----:R-:W-:Y:S02]  /*06a0*/  CS2R R62, SRZ ;  /* 0x00000000003e7805 */ /* 0x001fe4000001ff00 */
[----:B------:R-:W-:Y:S02]  /*06b0*/  CS2R R84, SRZ ;  /* 0x0000000000547805 */ /* 0x000fe4000001ff00 */
[----:B------:R-:W-:-:S02]  /*06c0*/  CS2R R90, SRZ ;  /* 0x00000000005a7805 */ /* 0x000fc4000001ff00 */
[----:B------:R-:W-:Y:S02]  /*06d0*/  CS2R R88, SRZ ;  /* 0x0000000000587805 */ /* 0x000fe4000001ff00 */
[----:B------:R-:W-:Y:S02]  /*06e0*/  CS2R R94, SRZ ;  /* 0x00000000005e7805 */ /* 0x000fe4000001ff00 */
[----:B------:R-:W-:Y:S02]  /*06f0*/  CS2R R92, SRZ ;  /* 0x00000000005c7805 */ /* 0x000fe4000001ff00 */
[----:B------:R-:W-:Y:S02]  /*0700*/  CS2R R98, SRZ ;  /* 0x0000000000627805 */ /* 0x000fe4000001ff00 */
[----:B------:R-:W-:Y:S02]  /*0710*/  CS2R R96, SRZ ;  /* 0x0000000000607805 */ /* 0x000fe4000001ff00 */
[----:B-1----:R-:W-:-:S02]  /*0720*/  CS2R R64, SRZ ;  /* 0x0000000000407805 */ /* 0x002fc4000001ff00 */
[----:B------:R-:W-:Y:S01]  /*0730*/  @P2 IADD3 R101, PT, PT, R101, 0x20, RZ ;  /* 0x0000002065652810 */ /* 0x000fe20007ffe0ff */
[----:B------:R-:W-:Y:S06]  /*0740*/  @!P1 BRA `(.L_x_9144) ;  /* 0x0000001000889947 */ /* 0x000fec0003800000 */
[----:B------:R-:W0:Y:S08]  /*0750*/  LDC.64 R2, c[0x0][0x3d0] ;  /* 0x0000f400ff027b82 */ /* 0x000e300000000a00 */
[----:B------:R-:W1:Y:S01]  /*0760*/  LDC.64 R52, c[0x0][0x3d8] ;  /* 0x0000f600ff347b82 */ /* 0x000e620000000a00 */
[----:B0-----:R-:W-:-:S05]  /*0770*/  IMAD.WIDE.U32 R2, R101, 0x20, R2 ;  /* 0x0000002065027825 */ /* 0x001fca00078e0002 */
        /* <DEDUP_REMOVED lines=20> */
[----:B0-----:R-:W-:Y:S02]  /*08c0*/  CS2R R52, SRZ ;  /* 0x0000000000347805 */ /* 0x001fe4000001ff00 */
        /* <DEDUP_REMOVED lines=17> */
.L_x_9143:
        /* <DEDUP_REMOVED lines=9> */
[----:B0-----:R-:W-:-:S07]  /*0a70*/  @P0 IMAD.WIDE.U32 R58, R182, 0x20, R52 ;  /* 0x00000020b63a0825 */ /* 0x001fce00078e0034 */
[----:B------:R-:W0:Y:S01]  /*0a80*/  LDC.64 R62, c[0x0][0x3d8] ;  /* 0x0000f600ff3e7b82 */ /* 0x000e220000000a00 */
[C---:B-1----:R-:W-:Y:S01]  /*0a90*/  @P0 IMAD.WIDE.U32 R60, R182.reuse, 0x20, R54 ;  /* 0x00000020b63c0825 */ /* 0x042fe200078e0036 */
[----:B------:R-:W5:Y:S06]  /*0aa0*/  @P0 LDG.E.128 R4, desc[UR8][R58.64] ;  /* 0x000000083a040981 */ /* 0x000f6c000c1e1d00 */
[----:B------:R-:W1:Y:S01]  /*0ab0*/  LDC.64 R66, c[0x0][0x3d0] ;  /* 0x0000f400ff427b82 */ /* 0x000e620000000a00 */
[----:B--2---:R-:W-:Y:S01]  /*0ac0*/  @P0 IMAD.WIDE.U32 R2, R182, 0x20, R2 ;  /* 0x00000020b6020825 */ /* 0x004fe200078e0002 */
[----:B------:R-:W5:Y:S04]  /*0ad0*/  @P0 LDG.E.128 R8, desc[UR8][R58.64+0x10] ;  /* 0x000010083a080981 */ /* 0x000f68000c1e1d00 */
[----:B------:R-:W5:Y:S02]  /*0ae0*/  @P0 LD.E.128 R96, desc[UR8][R2.64] ;  /* 0x0000000802600980 */ /* 0x000f64000c101d00 */
[----:B------:R-:W2:Y:S02]  /*0af0*/  @P1 LDC.64 R64, c[0x0][0x440] ;  /* 0x00011000ff401b82 */ /* 0x000ea40000000a00 */
[----:B------:R-:W5:Y:S06]  /*0b00*/  @P0 LD.E.128 R92, desc[UR8][R2.64+0x10] ;  /* 0x00001008025c0980 */ /* 0x000f6c000c101d00 */
[----:B------:R-:W4:Y:S08]  /*0b10*/  LDC.64 R68, c[0x0][0x3d8] ;  /* 0x0000f600ff447b82 */ /* 0x000f300000000a00 */
[----:B------:R-:W4:Y:S01]  /*0b20*/  @P2 LDC.64 R70, c[0x0][0x440] ;  /* 0x00011000ff462b82 */ /* 0x000f220000000a00 */
[C---:B---3--:R-:W-:Y:S01]  /*0b30*/  @P1 IMAD.WIDE.U32 R52, R101.reuse, 0x20, R56 ;  /* 0x0000002065341825 */ /* 0x048fe200078e0038 */
[----:B------:R-:W5:Y:S03]  /*0b40*/  @P0 LDG.E.128 R12, desc[UR8][R60.64] ;  /* 0x000000083c0c0981 */ /* 0x000f66000c1e1d00 */
[C---:B0-----:R-:W-:Y:S01]  /*0b50*/  @P1 IMAD.WIDE.U32 R54, R101.reuse, 0x20, R62 ;  /* 0x0000002065361825 */ /* 0x041fe200078e003e */
[----:B------:R-:W5:Y:S03]  /*0b60*/  @P1 LDG.E.128 R20, desc[UR8][R52.64] ;  /* 0x0000000834141981 */ /* 0x000f66000c1e1d00 */
[C---:B--2---:R-:W-:Y:S01]  /*0b70*/  @P1 IMAD.WIDE.U32 R56, R101.reuse, 0x20, R64 ;  /* 0x0000002065381825 */ /* 0x044fe200078e0040 */
[----:B------:R-:W5:Y:S03]  /*0b80*/  @P1 LDG.E.128 R24, desc[UR8][R52.64+0x10] ;  /* 0x0000100834181981 */ /* 0x000f66000c1e1d00 */
[----:B------:R-:W-:Y:S01]  /*0b90*/  @P1 VIADD R101, R101, 0x20 ;  /* 0x0000002065651836 */ /* 0x000fe20000000000 */
[----:B------:R-:W5:Y:S04]  /*0ba0*/  @P1 LDG.E.128 R28, desc[UR8][R54.64] ;  /* 0x00000008361c1981 */ /* 0x000f68000c1e1d00 */
[----:B------:R0:W5:Y:S04]  /*0bb0*/  @P1 LDG.E.128 R32, desc[UR8][R54.64+0x10] ;  /* 0x0000100836201981 */ /* 0x000168000c1e1d00 */
[----:B------:R-:W5:Y:S04]  /*0bc0*/  @P1 LD.E.128 R88, desc[UR8][R56.64] ;  /* 0x0000000838581980 */ /* 0x000f68000c101d00 */
[----:B------:R2:W5:Y:S01]  /*0bd0*/  @P1 LD.E.128 R84, desc[UR8][R56.64+0x10] ;  /* 0x0000100838541980 */ /* 0x000562000c101d00 */
[----:B------:R-:W-:Y:S01]  /*0be0*/  ISETP.GE.U32.AND P1, PT, R188, 0x80, PT ;  /* 0x00000080bc00780c */ /* 0x000fe20003f26070 */
[C---:B-1----:R-:W-:Y:S01]  /*0bf0*/  @P2 IMAD.WIDE.U32 R66, R101.reuse, 0x20, R66 ;  /* 0x0000002065422825 */ /* 0x042fe200078e0042 */
[----:B------:R-:W-:Y:S01]  /*0c00*/  CS2R R74, SRZ ;  /* 0x00000000004a7805 */ /* 0x000fe2000001ff00 */
[----:B------:R1:W5:Y:S02]  /*0c10*/  @P0 LDG.E.128 R16, desc[UR8][R60.64+0x10] ;  /* 0x000010083c100981 */ /* 0x000364000c1e1d00 */
[----:B----4-:R-:W-:-:S04]  /*0c20*/  @P2 IMAD.WIDE.U32 R68, R101, 0x20, R68 ;  /* 0x0000002065442825 */ /* 0x010fc800078e0044 */
[----:B------:R-:W-:Y:S01]  /*0c30*/  @P2 IMAD.WIDE.U32 R70, R101, 0x20, R70 ;  /* 0x0000002065462825 */ /* 0x000fe200078e0046 */
[----:B------:R-:W5:Y:S01]  /*0c40*/  @P2 LDG.E.128 R36, desc[UR8][R66.64] ;  /* 0x0000000842242981 */ /* 0x000f62000c1e1d00 */
[----:B0-----:R-:W-:Y:S02]  /*0c50*/  CS2R R54, SRZ ;  /* 0x0000000000367805 */ /* 0x001fe4000001ff00 */
[----:B------:R-:W-:Y:S02]  /*0c60*/  CS2R R52, SRZ ;  /* 0x0000000000347805 */ /* 0x000fe4000001ff00 */
[----:B------:R-:W-:Y:S01]  /*0c70*/  CS2R R58, SRZ ;  /* 0x00000000003a7805 */ /* 0x000fe2000001ff00 */
[----:B------:R0:W5:Y:S01]  /*0c80*/  @P2 LDG.E.128 R40, desc[UR8][R66.64+0x10] ;  /* 0x0000100842282981 */ /* 0x000162000c1e1d00 */
[----:B--2---:R-:W-:Y:S02]  /*0c90*/  CS2R R56, SRZ ;  /* 0x0000000000387805 */ /* 0x004fe4000001ff00 */
[----:B------:R-:W-:-:S02]  /*0ca0*/  CS2R R62, SRZ ;  /* 0x00000000003e7805 */ /* 0x000fc4000001ff00 */
[----:B-1----:R-:W-:Y:S01]  /*0cb0*/  CS2R R60, SRZ ;  /* 0x00000000003c7805 */ /* 0x002fe2000001ff00 */
[----:B------:R-:W5:Y:S01]  /*0cc0*/  @P2 LDG.E.128 R44, desc[UR8][R68.64] ;  /* 0x00000008442c2981 */ /* 0x000f62000c1e1d00 */
[----:B------:R-:W-:Y:S02]  /*0cd0*/  CS2R R64, SRZ ;  /* 0x0000000000407805 */ /* 0x000fe4000001ff00 */
[----:B------:R-:W-:Y:S01]  /*0ce0*/  CS2R R72, SRZ ;  /* 0x0000000000487805 */ /* 0x000fe2000001ff00 */
[----:B------:R-:W-:Y:S01]  /*0cf0*/  @P2 VIADD R101, R101, 0x20 ;  /* 0x0000002065652836 */ /* 0x000fe20000000000 */
        /* <DEDUP_REMOVED lines=10> */
[----:B0-----:R-:W-:-:S05]  /*0da0*/  IMAD.WIDE.U32 R2, R101, 0x20, R2 ;  /* 0x0000002065027825 */ /* 0x001fca00078e0002 */
[----:B------:R-:W5:Y:S01]  /*0db0*/  LDG.E.128 R104, desc[UR8][R2.64+0x10] ;  /* 0x0000100802687981 */ /* 0x000f62000c1e1d00 */
[C---:B-1----:R-:W-:Y:S01]  /*0dc0*/  IMAD.WIDE.U32 R52, R101.reuse, 0x20, R52 ;  /* 0x0000002065347825 */ /* 0x042fe200078e0034 */
[----:B------:R-:W-:Y:S02]  /*0dd0*/  CS2R R118, SRZ ;  /* 0x0000000000767805 */ /* 0x000fe4000001ff00 */
[----:B------:R-:W-:Y:S02]  /*0de0*/  CS2R R116, SRZ ;  /* 0x0000000000747805 */ /* 0x000fe4000001ff00 */
[----:B------:R-:W-:Y:S02]  /*0df0*/  CS2R R122, SRZ ;  /* 0x00000000007a7805 */ /* 0x000fe4000001ff00 */
[----:B------:R-:W-:Y:S01]  /*0e00*/  CS2R R120, SRZ ;  /* 0x0000000000787805 */ /* 0x000fe2000001ff00 */
[----:B------:R-:W5:Y:S01]  /*0e10*/  LDG.E.128 R108, desc[UR8][R52.64] ;  /* 0x00000008346c7981 */ /* 0x000f62000c1e1d00 */
[----:B--2---:R-:W-:-:S03]  /*0e20*/  IMAD.WIDE.U32 R56, R101, 0x20, R56 ;  /* 0x0000002065387825 */ /* 0x004fc600078e0038 */
[----:B------:R0:W5:Y:S04]  /*0e30*/  LDG.E.128 R112, desc[UR8][R52.64+0x10] ;  /* 0x0000100834707981 */ /* 0x000168000c1e1d00 */
[----:B------:R-:W5:Y:S01]  /*0e40*/  LDG.E.128 R100, desc[UR8][R2.64] ;  /* 0x0000000802647981 */ /* 0x000f62000c1e1d00 */
[----:B------:R-:W-:Y:S02]  /*0e50*/  CS2R R54, SRZ ;  /* 0x0000000000367805 */ /* 0x000fe4000001ff00 */
[----:B------:R-:W-:Y:S02]  /*0e60*/  CS2R R58, SRZ ;  /* 0x00000000003a7805 */ /* 0x000fe4000001ff00 */
[----:B------:R-:W-:Y:S01]  /*0e70*/  CS2R R62, SRZ ;  /* 0x00000000003e7805 */ /* 0x000fe2000001ff00 */
[----:B------:R-:W5:Y:S01]  /*0e80*/  LD.E.128 R128, desc[UR8][R56.64] ;  /* 0x0000000838807980 */ /* 0x000f62000c101d00 */
[----:B------:R-:W-:-:S02]  /*0e90*/  CS2R R60, SRZ ;  /* 0x00000000003c7805 */ /* 0x000fc4000001ff00 */
[----:B0-----:R-:W-:Y:S02]  /*0ea0*/  CS2R R52, SRZ ;  /* 0x0000000000347805 */ /* 0x001fe4000001ff00 */
[----:B------:R-:W-:Y:S01]  /*0eb0*/  CS2R R66, SRZ ;  /* 0x0000000000427805 */ /* 0x000fe2000001ff00 */
[----:B------:R0:W5:Y:S01]  /*0ec0*/  LD.E.128 R124, desc[UR8][R56.64+0x10] ;  /* 0x00001008387c7980 */ /* 0x000162000c101d00 */
[----:B------:R-:W-:Y:S02]  /*0ed0*/  CS2R R64, SRZ ;  /* 0x0000000000407805 */ /* 0x000fe4000001ff00 */
[----:B------:R-:W-:Y:S02]  /*0ee0*/  CS2R R70, SRZ ;  /* 0x0000000000467805 */ /* 0x000fe4000001ff00 */
[----:B------:R-:W-:Y:S02]  /*0ef0*/  CS2R R68, SRZ ;  /* 0x0000000000447805 */ /* 0x000fe4000001ff00 */
[----:B------:R-:W-:-:S02]  /*0f00*/  CS2R R74, SRZ ;  /* 0x00000000004a7805 */ /* 0x000fc4000001ff00 */
[----:B------:R-:W-:Y:S02]  /*0f10*/  CS2R R72, SRZ ;  /* 0x0000000000487805 */ /* 0x000fe4000001ff00 */
[----:B0-----:R-:W-:Y:S01]  /*0f20*/  CS2R R56, SRZ ;  /* 0x0000000000387805 */ /* 0x001fe2000001ff00 */
[----:B------:R-:W-:Y:S06]  /*0f30*/  BRA `(.L_x_9144) ;  /* 0x00000008008c7947 */ /* 0x000fec0003800000 */
.L_x_9142:
        /* <DEDUP_REMOVED lines=44> */
[C---:B------:R-:W-:Y:S01]  /*1200*/  @P2 IMAD.WIDE.U32 R124, R127.reuse, 0x20, R124 ;  /* 0x000000207f7c2825 */ /* 0x040fe200078e007c */
        /* <DEDUP_REMOVED lines=33> */
.L_x_9145:
        /* <DEDUP_REMOVED lines=15> */
[----:B------:R2:W5:Y:S06]  /*1510*/  @P0 LDG.E.128 R8, desc[UR8][R78.64+0x10] ;  /* 0x000010084e080981 */ /* 0x00056c000c1e1d00 */
[----:B------:R-:W4:Y:S08]  /*1520*/  LDC.64 R96, c[0x0][0x3d8] ;  /* 0x0000f600ff607b82 */ /* 0x000f300000000a00 */
[----:B------:R-:W2:Y:S08]  /*1530*/  @P1 LDC.64 R88, c[0x0][0x438] ;  /* 0x00010e00ff581b82 */ /* 0x000eb00000000a00 */
[----:B------:R-:W4:Y:S01]  /*1540*/  @P2 LDC.64 R94, c[0x0][0x438] ;  /* 0x00010e00ff5e2b82 */ /* 0x000f220000000a00 */
[C---:B---3--:R-:W-:Y:S01]  /*1550*/  @P1 IMAD.WIDE.U32 R2, R101.reuse, 0x20, R86 ;  /* 0x0000002065021825 */ /* 0x048fe200078e0056 */
[----:B------:R-:W5:Y:S03]  /*1560*/  @P0 LD.E.128 R72, desc[UR8][R82.64] ;  /* 0x0000000852480980 */ /* 0x000f66000c101d00 */
[C---:B0-----:R-:W-:Y:S01]  /*1570*/  @P1 IMAD.WIDE.U32 R80, R101.reuse, 0x20, R90 ;  /* 0x0000002065501825 */ /* 0x041fe200078e005a */
[----:B------:R-:W5:Y:S04]  /*1580*/  @P1 LDG.E.128 R20, desc[UR8][R2.64] ;  /* 0x0000000802141981 */ /* 0x000f68000c1e1d00 */
[----:B------:R-:W5:Y:S04]  /*1590*/  @P1 LDG.E.128 R24, desc[UR8][R2.64+0x10] ;  /* 0x0000100802181981 */ /* 0x000f68000c1e1d00 */
[----:B------:R-:W5:Y:S01]  /*15a0*/  @P1 LDG.E.128 R28, desc[UR8][R80.64] ;  /* 0x00000008501c1981 */ /* 0x000f62000c1e1d00 */
[C---:B--2---:R-:W-:Y:S01]  /*15b0*/  @P1 IMAD.WIDE.U32 R76, R101.reuse, 0x20, R88 ;  /* 0x00000020654c1825 */ /* 0x044fe200078e0058 */
[----:B------:R-:W-:-:S02]  /*15c0*/  @P1 IADD3 R101, PT, PT, R101, 0x20, RZ ;  /* 0x0000002065651810 */ /* 0x000fc40007ffe0ff */
[----:B------:R-:W5:Y:S04]  /*15d0*/  @P1 LDG.E.128 R32, desc[UR8][R80.64+0x10] ;  /* 0x0000100850201981 */ /* 0x000f68000c1e1d00 */
[----:B------:R-:W5:Y:S04]  /*15e0*/  @P1 LD.E.128 R64, desc[UR8][R76.64] ;  /* 0x000000084c401980 */ /* 0x000f68000c101d00 */
[----:B------:R0:W5:Y:S01]  /*15f0*/  @P1 LD.E.128 R60, desc[UR8][R76.64+0x10] ;  /* 0x000010084c3c1980 */ /* 0x000162000c101d00 */
[----:B------:R-:W-:Y:S01]  /*1600*/  ISETP.GE.U32.AND P1, PT, R188, 0x80, PT ;  /* 0x00000080bc00780c */ /* 0x000fe20003f26070 */
[C---:B-1----:R-:W-:Y:S01]  /*1610*/  @P2 IMAD.WIDE.U32 R92, R101.reuse, 0x20, R92 ;  /* 0x00000020655c2825 */ /* 0x042fe200078e005c */
[----:B------:R-:W-:Y:S01]  /*1620*/  CS2R R98, SRZ ;  /* 0x0000000000627805 */ /* 0x000fe2000001ff00 */
[----:B------:R1:W5:Y:S02]  /*1630*/  @P0 LD.E.128 R68, desc[UR8][R82.64+0x10] ;  /* 0x0000100852440980 */ /* 0x000364000c101d00 */
[----:B----4-:R-:W-:-:S02]  /*1640*/  @P2 IMAD.WIDE.U32 R94, R101, 0x20, R94 ;  /* 0x00000020655e2825 */ /* 0x010fc400078e005e */
[----:B------:R-:W5:Y:S02]  /*1650*/  @P0 LDG.E.128 R12, desc[UR8][R84.64] ;  /* 0x00000008540c0981 */ /* 0x000f64000c1e1d00 */
[----:B------:R-:W-:Y:S01]  /*1660*/  @P2 IMAD.WIDE.U32 R96, R101, 0x20, R96 ;  /* 0x0000002065602825 */ /* 0x000fe200078e0060 */
[----:B------:R-:W-:Y:S01]  /*1670*/  CS2R R78, SRZ ;  /* 0x00000000004e7805 */ /* 0x000fe2000001ff00 */
[----:B------:R2:W5:Y:S01]  /*1680*/  @P0 LDG.E.128 R16, desc[UR8][R84.64+0x10] ;  /* 0x0000100854100981 */ /* 0x000562000c1e1d00 */
[----:B0-----:R-:W-:Y:S02]  /*1690*/  CS2R R76, SRZ ;  /* 0x00000000004c7805 */ /* 0x001fe4000001ff00 */
[----:B-1----:R-:W-:Y:S02]  /*16a0*/  CS2R R82, SRZ ;  /* 0x0000000000527805 */ /* 0x002fe4000001ff00 */
[----:B------:R-:W-:Y:S01]  /*16b0*/  CS2R R80, SRZ ;  /* 0x0000000000507805 */ /* 0x000fe2000001ff00 */
[----:B------:R-:W5:Y:S01]  /*16c0*/  @P2 LDG.E.128 R36, desc[UR8][R92.64] ;  /* 0x000000085c242981 */ /* 0x000f62000c1e1d00 */
[----:B------:R-:W-:-:S02]  /*16d0*/  CS2R R86, SRZ ;  /* 0x0000000000567805 */ /* 0x000fc4000001ff00 */
[----:B------:R-:W-:Y:S02]  /*16e0*/  CS2R R90, SRZ ;  /* 0x00000000005a7805 */ /* 0x000fe4000001ff00 */
[----:B------:R-:W-:Y:S01]  /*16f0*/  CS2R R88, SRZ ;  /* 0x0000000000587805 */ /* 0x000fe2000001ff00 */
[----:B------:R0:W5:Y:S01]  /*1700*/  @P2 LDG.E.128 R40, desc[UR8][R92.64+0x10] ;  /* 0x000010085c282981 */ /* 0x000162000c1e1d00 */
[----:B------:R-:W-:Y:S01]  /*1710*/  @P2 VIADD R101, R101, 0x20 ;  /* 0x0000002065652836 */ /* 0x000fe20000000000 */
[----:B--2---:R-:W-:Y:S02]  /*1720*/  CS2R R84, SRZ ;  /* 0x0000000000547805 */ /* 0x004fe4000001ff00 */
[----:B------:R-:W5:Y:S04]  /*1730*/  @P2 LD.E.128 R56, desc[UR8][R94.64] ;  /* 0x000000085e382980 */ /* 0x000f68000c101d00 */
        /* <DEDUP_REMOVED lines=17> */
[----:B------:R-:W5:Y:S01]  /*1850*/  LD.E.128 R120, desc[UR8][R76.64] ;  /* 0x000000084c787980 */ /* 0x000f62000c101d00 */
[----:B--2---:R-:W-:-:S03]  /*1860*/  IMAD.WIDE.U32 R80, R101, 0x20, R80 ;  /* 0x0000002065507825 */ /* 0x004fc600078e0050 */
[----:B------:R0:W5:Y:S04]  /*1870*/  LD.E.128 R116, desc[UR8][R76.64+0x10] ;  /* 0x000010084c747980 */ /* 0x000168000c101d00 */
[----:B------:R-:W5:Y:S01]  /*1880*/  LDG.E.128 R100, desc[UR8][R2.64] ;  /* 0x0000000802647981 */ /* 0x000f62000c1e1d00 */
[----:B------:R-:W-:Y:S02]  /*1890*/  CS2R R78, SRZ ;  /* 0x00000000004e7805 */ /* 0x000fe4000001ff00 */
[----:B------:R-:W-:Y:S02]  /*18a0*/  CS2R R82, SRZ ;  /* 0x0000000000527805 */ /* 0x000fe4000001ff00 */
[----:B------:R-:W-:Y:S01]  /*18b0*/  CS2R R86, SRZ ;  /* 0x0000000000567805 */ /* 0x000fe2000001ff00 */
[----:B------:R-:W5:Y:S01]  /*18c0*/  LDG.E.128 R108, desc[UR8][R80.64] ;  /* 0x00000008506c7981 */ /* 0x000f62000c1e1d00 */
[----:B------:R-:W-:-:S02]  /*18d0*/  CS2R R84, SRZ ;  /* 0x0000000000547805 */ /* 0x000fc4000001ff00 */
[----:B0-----:R-:W-:Y:S02]  /*18e0*/  CS2R R76, SRZ ;  /* 0x00000000004c7805 */ /* 0x001fe4000001ff00 */
[----:B------:R-:W-:Y:S01]  /*18f0*/  CS2R R90, SRZ ;  /* 0x00000000005a7805 */ /* 0x000fe2000001ff00 */
[----:B------:R0:W5:Y:S01]  /*1900*/  LDG.E.128 R112, desc[UR8][R80.64+0x10] ;  /* 0x0000100850707981 */ /* 0x000162000c1e1d00 */
[----:B------:R-:W-:Y:S02]  /*1910*/  CS2R R88, SRZ ;  /* 0x0000000000587805 */ /* 0x000fe4000001ff00 */
[----:B------:R-:W-:Y:S02]  /*1920*/  CS2R R94, SRZ ;  /* 0x00000000005e7805 */ /* 0x000fe4000001ff00 */
[----:B------:R-:W-:Y:S02]  /*1930*/  CS2R R92, SRZ ;  /* 0x00000000005c7805 */ /* 0x000fe4000001ff00 */
[----:B------:R-:W-:-:S02]  /*1940*/  CS2R R98, SRZ ;  /* 0x0000000000627805 */ /* 0x000fc4000001ff00 */
[----:B------:R-:W-:Y:S02]  /*1950*/  CS2R R96, SRZ ;  /* 0x0000000000607805 */ /* 0x000fe4000001ff00 */
[----:B0-----:R-:W-:-:S07]  /*1960*/  CS2R R80, SRZ ;  /* 0x0000000000507805 */ /* 0x001fce000001ff00 */
.L_x_9144:
[----:B------:R-:W-:Y:S05]  /*1970*/  BSYNC.RECONVERGENT B0 ;  /* 0x0000000000007941 */ /* 0x000fea0003800200 */
.L_x_9141:
[----:B------:R-:W1:Y:S02]  /*1980*/  LDCU UR4, c[0x0][0x384] ;  /* 0x00007080ff0477ac */ /* 0x000e640008000800 */
[----:B-1----:R-:W-:-:S13]  /*1990*/  ISETP.GE.AND P1, PT, R181, UR4, PT ;  /* 0x00000004b5007c0c */ /* 0x002fda000bf26270 */
[----:B------:R-:W-:Y:S05]  /*19a0*/  @P1 EXIT ;  /* 0x000000000000194d */ /* 0x000fea0003800000 */
[----:B0-----:R-:W-:Y:S01]  /*19b0*/  IMAD.HI.U32 R3, R183, -0x326172a9, RZ ;  /* 0xcd9e8d57b7037827 */ /* 0x001fe200078e00ff */
[----:B------:R-:W0:Y:S01]  /*19c0*/  LDCU.U8 UR4, c[0x0][0x410] ;  /* 0x00008200ff0477ac */ /* 0x000e220008000000 */
[----:B------:R-:W-:Y:S01]  /*19d0*/  BSSY B0, `(.L_x_9146) ;  /* 0x0002077000007945 */ /* 0x000fe20003800000 */
[----:B------:R-:W-:Y:S01]  /*19e0*/  LOP3.LUT R191, R0, 0x3, RZ, 0xc0, !PT ;  /* 0x0000000300bf7812 */ /* 0x000fe200078ec0ff */
[----:B------:R-:W-:Y:S01]  /*19f0*/  IMAD.HI.U32 R2, R202, -0x2daee0ad, RZ ;  /* 0xd2511f53ca027827 */ /* 0x000fe200078e00ff */
        /* <DEDUP_REMOVED lines=13> */
[----:B------:R-:W4:Y:S01]  /*1ad0*/  LDCU.64 UR10, c[0x0][0x398] ;  /* 0x00007300ff0a77ac */ /* 0x000f220008000a00 */
[----:B------:R-:W-:Y:S01]  /*1ae0*/  IMAD.HI.U32 R2, R134, -0x326172a9, RZ ;  /* 0xcd9e8d5786027827 */ /* 0x000fe200078e00ff */
[----:B------:R-:W1:Y:S03]  /*1af0*/  LDCU.64 UR12, c[0x0][0x3a0] ;  /* 0x00007400ff0c77ac */ /* 0x000e660008000a00 */
[----:B------:R-:W-:Y:S01]  /*1b00*/  IMAD.HI.U32 R3, R132, -0x2daee0ad, RZ ;  /* 0xd2511f5384037827 */ /* 0x000fe200078e00ff */
[----:B------:R-:W-:Y:S01]  /*1b10*/  LOP3.LUT R2, R133, UR17, R2, 0x96, !PT ;  /* 0x0000001185027c12 */ /* 0x000fe2000f8e9602 */
[----:B0-----:R-:W-:-:S02]  /*1b20*/  UISETP.NE.AND UP1, UPT, UR4, URZ, UPT ;  /* 0x000000ff0400728c */ /* 0x001fc4000bf25270 */
        /* <DEDUP_REMOVED lines=46> */
.L_x_9655:
        /* <DEDUP_REMOVED lines=44> */
.L_x_9152:
        /* <DEDUP_REMOVED lines=13> */
.L_x_9154:
[----:B------:R-:W-:Y:S05]  /*21a0*/  BSYNC.RECONVERGENT B3 ;  /* 0x0000000000037941 */ /* 0x000fea0003800200 */
.L_x_9153:
        /* <DEDUP_REMOVED lines=42> */
.L_x_9151:
[----:B------:R-:W-:Y:S05]  /*2450*/  BSYNC.RECONVERGENT B2 ;  /* 0x0000000000027941 */ /* 0x000fea0003800200 */
.L_x_9150:
[----:B------:R-:W0:Y:S01]  /*2460*/  LDC R172, c[0x0][0x404] ;  /* 0x00010100ffac7b82 */ /* 0x000e220000000800 */
[----:B------:R-:W-:Y:S01]  /*2470*/  I2FP.F32.U32 R141, R140 ;  /* 0x0000008c008d7245 */ /* 0x000fe20000201000 */
[----:B------:R-:W-:Y:S01]  /*2480*/  IMAD.MOV.U32 R140, RZ, RZ, 0x2f800000 ;  /* 0x2f800000ff8c7424 */ /* 0x000fe200078e00ff */
[----:B------:R-:W-:Y:S01]  /*2490*/  ISETP.NE.AND P2, PT, R173, 0x1, PT ;  /* 0x00000001ad00780c */ /* 0x000fe20003f45270 */
[----:B------:R-:W-:Y:S01]  /*24a0*/  BSSY.RECONVERGENT B2, `(.L_x_9155) ;  /* 0x000004a000027945 */ /* 0x000fe20003800200 */
[----:B------:R-:W-:Y:S01]  /*24b0*/  LOP3.LUT R203, R203, 0xffffffef, RZ, 0xc0, !PT ;  /* 0xffffffefcbcb7812 */ /* 0x000fe200078ec0ff */
[----:B------:R-:W-:Y:S01]  /*24c0*/  FFMA.FTZ R141, R141, R140, 1.1641532182693481445e-10 ;  /* 0x2f0000008d8d7423 */ /* 0x000fe2000001008c */
[----:B-----5:R-:W-:Y:S01]  /*24d0*/  PRMT R142, R156, 0x7632, R142 ;  /* 0x000076329c8e7816 */ /* 0x020fe2000000008e */
[----:B------:R-:W-:-:S03]  /*24e0*/  IMAD.MOV.U32 R143, RZ, RZ, R190 ;  /* 0x000000ffff8f7224 */ /* 0x000fc600078e00be */
[----:B0-----:R-:W-:Y:S02]  /*24f0*/  FSETP.LE.FTZ.AND P3, PT, R141, R172, PT ;  /* 0x000000ac8d00720b */ /* 0x001fe40003f73000 */
[----:B------:R-:W-:Y:S01]  /*2500*/  SHF.L.U32 R141, R156, 0x10, RZ ;  /* 0x000000109c8d7819 */ /* 0x000fe200000006ff */
[----:B------:R-:W-:-:S10]  /*2510*/  IMAD.MOV.U32 R156, RZ, RZ, 0x2 ;  /* 0x00000002ff9c7424 */ /* 0x000fd400078e00ff */
        /* <DEDUP_REMOVED lines=10> */
.L_x_9157:
        /* <DEDUP_REMOVED lines=13> */
.L_x_9159:
[----:B------:R-:W-:Y:S05]  /*2690*/  BSYNC.RECONVERGENT B3 ;  /* 0x0000000000037941 */ /* 0x000fea0003800200 */
.L_x_9158:
        /* <DEDUP_REMOVED lines=42> */
.L_x_9156:
[----:B------:R-:W-:Y:S05]  /*2940*/  BSYNC.RECONVERGENT B2 ;  /* 0x0000000000027941 */ /* 0x000fea0003800200 */
.L_x_9155:
[----:B------:R-:W-:Y:S01]  /*2950*/  I2FP.F32.U32 R143, R143 ;  /* 0x0000008f008f7245 */ /* 0x000fe20000201000 */
[----:B------:R-:W-:Y:S01]  /*2960*/  BSSY.RECONVERGENT B2, `(.L_x_9160) ;  /* 0x000004a000027945 */ /* 0x000fe20003800200 */
[----:B------:R-:W-:Y:S01]  /*2970*/  ISETP.NE.AND P2, PT, R156, 0x1, PT ;  /* 0x000000019c00780c */ /* 0x000fe20003f45270 */
[----:B------:R-:W-:Y:S01]  /*2980*/  IMAD.U32 R142, R142, 0x10000, RZ ;  /* 0x000100008e8e7824 */ /* 0x000fe200078e00ff */
[----:B------:R-:W-:Y:S01]  /*2990*/  LOP3.LUT R203, R203, 0xfffffff7, RZ, 0xc0, !PT ;  /* 0xfffffff7cbcb7812 */ /* 0x000fe200078ec0ff */
[----:B------:R-:W-:Y:S01]  /*29a0*/  FFMA.FTZ R143, R143, R140, 1.1641532182693481445e-10 ;  /* 0x2f0000008f8f7423 */ /* 0x000fe2000001008c */
[----:B------:R-:W-:-:S04]  /*29b0*/  IMAD.MOV.U32 R173, RZ, RZ, 0x2 ;  /* 0x00000002ffad7424 */ /* 0x000fc800078e00ff */
        /* <DEDUP_REMOVED lines=12> */
.L_x_9162:
        /* <DEDUP_REMOVED lines=13> */
.L_x_9164:
[----:B------:R-:W-:Y:S05]  /*2b50*/  BSYNC.RECONVERGENT B3 ;  /* 0x0000000000037941 */ /* 0x000fea0003800200 */
.L_x_9163:
        /* <DEDUP_REMOVED lines=42> */
.L_x_9161:
[----:B------:R-:W-:Y:S05]  /*2e00*/  BSYNC.RECONVERGENT B2 ;  /* 0x0000000000027941 */ /* 0x000fea0003800200 */
.L_x_9160:
[----:B------:R-:W-:Y:S01]  /*2e10*/  I2FP.F32.U32 R143, R143 ;  /* 0x0000008f008f7245 */ /* 0x000fe20000201000 */
[----:B------:R-:W-:Y:S01]  /*2e20*/  BSSY.RECONVERGENT B2, `(.L_x_9165) ;  /* 0x000004b000027945 */ /* 0x000fe20003800200 */
[----:B------:R-:W-:Y:S01]  /*2e30*/  ISETP.NE.AND P2, PT, R173, 0x1, PT ;  /* 0x00000001ad00780c */ /* 0x000fe20003f45270 */
[----:B------:R-:W-:Y:S01]  /*2e40*/  IMAD.MOV.U32 R174, RZ, RZ, 0x2 ;  /* 0x00000002ffae7424 */ /* 0x000fe200078e00ff */
[----:B------:R-:W-:Y:S01]  /*2e50*/  LOP3.LUT R203, R203, 0xfffffffb, RZ, 0xc0, !PT ;  /* 0xfffffffbcbcb7812 */ /* 0x000fe200078ec0ff */
[----:B------:R-:W-:Y:S01]  /*2e60*/  FFMA.FTZ R143, R143, R140, 1.1641532182693481445e-10 ;  /* 0x2f0000008f8f7423 */ /* 0x000fe2000001008c */
[----:B------:R-:W-:-:S04]  /*2e70*/  PRMT R156, R157, 0x7632, R156 ;  /* 0x000076329d9c7816 */ /* 0x000fc8000000009c */
[----:B------:R-:W-:Y:S01]  /*2e80*/  FSETP.LE.FTZ.AND P3, PT, R143, R172, PT ;  /* 0x000000ac8f00720b */ /* 0x000fe20003f73000 */
[----:B------:R-:W-:Y:S01]  /*2e90*/  IMAD.U32 R143, R157, 0x10000, RZ ;  /* 0x000100009d8f7824 */ /* 0x000fe200078e00ff */
[----:B------:R-:W-:-:S11]  /*2ea0*/  MOV R157, R190 ;  /* 0x000000be009d7202 */ /* 0x000fd60000000f00 */
        /* <DEDUP_REMOVED lines=10> */
.L_x_9167:
        /* <DEDUP_REMOVED lines=13> */
.L_x_9169:
[----:B------:R-:W-:Y:S05]  /*3020*/  BSYNC.RECONVERGENT B3 ;  /* 0x0000000000037941 */ /* 0x000fea0003800200 */
.L_x_9168:
        /* <DEDUP_REMOVED lines=42> */
.L_x_9166:
[----:B------:R-:W-:Y:S05]  /*32d0*/  BSYNC.RECONVERGENT B2 ;  /* 0x0000000000027941 */ /* 0x000fea0003800200 */
.L_x_9165:
[----:B------:R-:W-:Y:S01]  /*32e0*/  I2FP.F32.U32 R157, R157 ;  /* 0x0000009d009d7245 */ /* 0x000fe20000201000 */
[----:B------:R-:W-:Y:S01]  /*32f0*/  BSSY.RECONVERGENT B2, `(.L_x_9170) ;  /* 0x000004a000027945 */ /* 0x000fe20003800200 */
[----:B------:R-:W-:Y:S01]  /*3300*/  ISETP.NE.AND P2, PT, R174, 0x1, PT ;  /* 0x00000001ae00780c */ /* 0x000fe20003f45270 */
[----:B------:R-:W-:Y:S01]  /*3310*/  HFMA2 R175, -RZ, RZ, 0, 1.1920928955078125e-07 ;  /* 0x00000002ffaf7431 */ /* 0x000fe200000001ff */
[----:B------:R-:W-:Y:S01]  /*3320*/  LOP3.LUT R203, R203, 0xfffffffd, RZ, 0xc0, !PT ;  /* 0xfffffffdcbcb7812 */ /* 0x000fe200078ec0ff */
[----:B------:R-:W-:Y:S01]  /*3330*/  FFMA.FTZ R157, R157, R140, 1.1641532182693481445e-10 ;  /* 0x2f0000009d9d7423 */ /* 0x000fe2000001008c */
[----:B------:R-:W-:-:S04]  /*3340*/  IMAD.U32 R156, R156, 0x10000, RZ ;  /* 0x000100009c9c7824 */ /* 0x000fc800078e00ff */
        /* <DEDUP_REMOVED lines=12> */
.L_x_9172:
        /* <DEDUP_REMOVED lines=13> */
.L_x_9174:
[----:B------:R-:W-:Y:S05]  /*34e0*/  BSYNC.RECONVERGENT B3 ;  /* 0x0000000000037941 */ /* 0x000fea0003800200 */
.L_x_9173:
        /* <DEDUP_REMOVED lines=42> */
.L_x_9171:
[----:B------:R-:W-:Y:S05]  /*3790*/  BSYNC.RECONVERGENT B2 ;  /* 0x0000000000027941 */ /* 0x000fea0003800200 */
.L_x_9170:
[----:B------:R-:W-:Y:S01]  /*37a0*/  ISETP.NE.AND P3, PT, R175, 0x1, PT ;  /* 0x00000001af00780c */ /* 0x000fe20003f65270 */
[----:B------:R-:W-:Y:S01]  /*37b0*/  BSSY.RECONVERGENT B2, `(.L_x_9175) ;  /* 0x0000049000027945 */ /* 0x000fe20003800200 */
[----:B------:R-:W-:Y:S01]  /*37c0*/  I2FP.F32.U32 R157, R157 ;  /* 0x0000009d009d7245 */ /* 0x000fe20000201000 */
[----:B------:R-:W-:-:S04]  /*37d0*/  IMAD.MOV.U32 R176, RZ, RZ, 0x2 ;  /* 0x00000002ffb07424 */ /* 0x000fc800078e00ff */
[----:B------:R-:W-:Y:S01]  /*37e0*/  FFMA.FTZ R173, R157, R140, 1.1641532182693481445e-10 ;  /* 0x2f0000009dad7423 */ /* 0x000fe2000001008c */
[C---:B------:R-:W-:Y:S02]  /*37f0*/  SHF.L.U32 R157, R158.reuse, 0x10, RZ ;  /* 0x000000109e9d7819 */ /* 0x040fe400000006ff */
[----:B------:R-:W-:Y:S02]  /*3800*/  PRMT R158, R158, 0x7632, R158 ;  /* 0x000076329e9e7816 */ /* 0x000fe4000000009e */
        /* <DEDUP_REMOVED lines=11> */
.L_x_9177:
        /* <DEDUP_REMOVED lines=13> */
.L_x_9179:
[----:B------:R-:W-:Y:S05]  /*3990*/  BSYNC.RECONVERGENT B3 ;  /* 0x0000000000037941 */ /* 0x000fea0003800200 */
.L_x_9178:
        /* <DEDUP_REMOVED lines=42> */
.L_x_9176:
[----:B------:R-:W-:Y:S05]  /*3c40*/  BSYNC.RECONVERGENT B2 ;  /* 0x0000000000027941 */ /* 0x000fea0003800200 */
.L_x_9175:
[----:B------:R-:W-:Y:S01]  /*3c50*/  ISETP.NE.AND P4, PT, R176, 0x1, PT ;  /* 0x00000001b000780c */ /* 0x000fe20003f85270 */
[----:B------:R-:W-:Y:S01]  /*3c60*/  BSSY.RECONVERGENT B2, `(.L_x_9180) ;  /* 0x0000048000027945 */ /* 0x000fe20003800200 */
[----:B------:R-:W-:Y:S01]  /*3c70*/  I2FP.F32.U32 R173, R173 ;  /* 0x000000ad00ad7245 */ /* 0x000fe20000201000 */
[----:B------:R-:W-:Y:S02]  /*3c80*/  IMAD.U32 R158, R158, 0x10000, RZ ;  /* 0x000100009e9e7824 */ /* 0x000fe400078e00ff */
        /* <DEDUP_REMOVED lines=13> */
.L_x_9182:
        /* <DEDUP_REMOVED lines=13> */
.L_x_9184:
[----:B------:R-:W-:Y:S05]  /*3e30*/  BSYNC.RECONVERGENT B3 ;  /* 0x0000000000037941 */ /* 0x000fea0003800200 */
.L_x_9183:
        /* <DEDUP_REMOVED lines=42> */
.L_x_9181:
[----:B------:R-:W-:Y:S05]  /*40e0*/  BSYNC.RECONVERGENT B2 ;  /* 0x0000000000027941 */ /* 0x000fea0003800200 */
.L_x_9180:
        /* <DEDUP_REMOVED lines=18> */
.L_x_9187:
        /* <DEDUP_REMOVED lines=13> */
.L_x_9189:
[----:B------:R-:W-:Y:S05]  /*42e0*/  BSYNC.RECONVERGENT B3 ;  /* 0x0000000000037941 */ /* 0x000fea0003800200 */
.L_x_9188:
        /* <DEDUP_REMOVED lines=42> */
.L_x_9186:
[----:B------:R-:W-:Y:S05]  /*4590*/  BSYNC.RECONVERGENT B2 ;  /* 0x0000000000027941 */ /* 0x000fea0003800200 */
.L_x_9185:
[----:B------:R-:W-:Y:S01]  /*45a0*/  I2FP.F32.U32 R175, R174 ;  /* 0x000000ae00af7245 */ /* 0x000fe20000201000 */
[----:B------:R-:W-:Y:S01]  /*45b0*/  FMUL.FTZ R141, R141, UR5 ;  /* 0x000000058d8d7c20 */ /* 0x000fe20008410000 */
[----:B------:R-:W-:Y:S01]  /*45c0*/  P2R R178, PR, RZ, 0x2 ;  /* 0x00000002ffb27803 */ /* 0x000fe20000000000 */
[----:B------:R-:W-:Y:S01]  /*45d0*/  FMUL.FTZ R142, R142, UR5 ;  /* 0x000000058e8e7c20 */ /* 0x000fe20008410000 */
[----:B------:R-:W-:Y:S01]  /*45e0*/  LOP3.LUT P1, RZ, R203, 0x10, RZ, 0xc0, !PT ;  /* 0x00000010cbff7812 */ /* 0x000fe2000782c0ff */
[----:B------:R-:W-:Y:S01]  /*45f0*/  FFMA.FTZ R177, R175, R140, 1.1641532182693481445e-10 ;  /* 0x2f000000afb17423 */ /* 0x000fe2000001008c */
[----:B------:R-:W-:Y:S01]  /*4600*/  IMAD.U32 R140, R159, 0x10000, RZ ;  /* 0x000100009f8c7824 */ /* 0x000fe200078e00ff */
[----:B------:R-:W-:Y:S01]  /*4610*/  P2R R179, PR, RZ, 0x1 ;  /* 0x00000001ffb37803 */ /* 0x000fe20000000000 */
[----:B------:R-:W-:Y:S01]  /*4620*/  FMUL.FTZ R143, R143, UR5 ;  /* 0x000000058f8f7c20 */ /* 0x000fe20008410000 */
[C---:B------:R-:W-:Y:S01]  /*4630*/  LOP3.LUT P0, RZ, R203.reuse, 0x8, RZ, 0xc0, !PT ;  /* 0x00000008cbff7812 */ /* 0x040fe2000780c0ff */
[----:B------:R-:W-:Y:S01]  /*4640*/  FMUL.FTZ R159, R156, UR5 ;  /* 0x000000059c9f7c20 */ /* 0x000fe20008410000 */
[C---:B------:R-:W-:Y:S01]  /*4650*/  LOP3.LUT P6, RZ, R203.reuse, 0x4, RZ, 0xc0, !PT ;  /* 0x00000004cbff7812 */ /* 0x040fe200078cc0ff */
        /* <DEDUP_REMOVED lines=8> */
[----:B------:R-:W-:Y:S02]  /*46e0*/  FSEL R142, R143, RZ, P6 ;  /* 0x000000ff8f8e7208 */ /* 0x000fe40003000000 */
[----:B------:R-:W-:Y:S02]  /*46f0*/  FSEL R143, R159, RZ, P5 ;  /* 0x000000ff9f8f7208 */ /* 0x000fe40002800000 */
[----:B------:R-:W-:Y:S02]  /*4700*/  FSETP.GTU.FTZ.AND P5, PT, R177, R172, PT ;  /* 0x000000acb100720b */ /* 0x000fe40003fbc000 */
[----:B------:R-:W-:Y:S02]  /*4710*/  FSEL R158, R173, RZ, P4 ;  /* 0x000000ffad9e7208 */ /* 0x000fe40002000000 */
        /* <DEDUP_REMOVED lines=8> */
[----:B------:R-:W-:Y:S01]  /*47a0*/  @P1 FADD.FTZ R156, R136, R156 ;  /* 0x0000009c889c1221 */ /* 0x000fe20000010000 */
[----:B------:R-:W-:Y:S01]  /*47b0*/  @P1 FADD.FTZ R157, R137, R157 ;  /* 0x0000009d899d1221 */ /* 0x000fe20000010000 */
[----:B------:R-:W-:Y:S01]  /*47c0*/  @P1 FADD.FTZ R158, R138, R158 ;  /* 0x0000009e8a9e1221 */ /* 0x000fe20000010000 */
[----:B------:R-:W-:Y:S01]  /*47d0*/  @P1 FADD.FTZ R159, R139, R159 ;  /* 0x0000009f8b9f1221 */ /* 0x000fe20000010000 */
[----:B------:R-:W-:Y:S01]  /*47e0*/  PLOP3.LUT P5, PT, P5, PT, PT, 0x8, 0x80 ;  /* 0x000000000080781c */ /* 0x000fe20002fae170 */
[----:B------:R-:W-:-:S12]  /*47f0*/  BRA `(.L_x_9190) ;  /* 0x0000004c00b07947 */ /* 0x000fd80003800000 */
.L_x_9149:
        /* <DEDUP_REMOVED lines=16> */
.L_x_9193:
        /* <DEDUP_REMOVED lines=13> */
.L_x_9195:
[----:B------:R-:W-:Y:S05]  /*49d0*/  BSYNC.RECONVERGENT B3 ;  /* 0x0000000000037941 */ /* 0x000fea0003800200 */
.L_x_9194:
        /* <DEDUP_REMOVED lines=42> */
.L_x_9192:
[----:B------:R-:W-:Y:S05]  /*4c80*/  BSYNC.RECONVERGENT B2 ;  /* 0x0000000000027941 */ /* 0x000fea0003800200 */
.L_x_9191:
[----:B------:R-:W0:Y:S01]  /*4c90*/  LDC R174, c[0x0][0x404] ;  /* 0x00010100ffae7b82 */ /* 0x000e220000000800 */
[----:B------:R-:W-:Y:S01]  /*4ca0*/  I2FP.F32.U32 R177, R140 ;  /* 0x0000008c00b17245 */ /* 0x000fe20000201000 */
[----:B------:R-:W-:Y:S01]  /*4cb0*/  IMAD.MOV.U32 R176, RZ, RZ, 0x2f800000 ;  /* 0x2f800000ffb07424 */ /* 0x000fe200078e00ff */
[----:B------:R-:W-:Y:S01]  /*4cc0*/  ISETP.NE.AND P2, PT, R178, 0x1, PT ;  /* 0x00000001b200780c */ /* 0x000fe20003f45270 */
[----:B------:R-:W-:Y:S01]  /*4cd0*/  BSSY.RECONVERGENT B2, `(.L_x_9196) ;  /* 0x000004c000027945 */ /* 0x000fe20003800200 */
[C---:B-----5:R-:W-:Y:S01]  /*4ce0*/  SHF.L.U32 R140, R156.reuse, 0x10, RZ ;  /* 0x000000109c8c7819 */ /* 0x060fe200000006ff */
[----:B------:R-:W-:Y:S01]  /*4cf0*/  FFMA.FTZ R177, R177, R176, 1.1641532182693481445e-10 ;  /* 0x2f000000b1b17423 */ /* 0x000fe200000100b0 */
[----:B------:R-:W-:Y:S01]  /*4d00*/  LOP3.LUT R203, R203, 0xffffffef, RZ, 0xc0, !PT ;  /* 0xffffffefcbcb7812 */ /* 0x000fe200078ec0ff */
[----:B------:R-:W1:Y:S01]  /*4d10*/  LDC R175, c[0x0][0x408] ;  /* 0x00010200ffaf7b82 */ /* 0x000e620000000800 */
[----:B------:R-:W-:Y:S01]  /*4d20*/  PRMT R156, R156, 0x7632, R156 ;  /* 0x000076329c9c7816 */ /* 0x000fe2000000009c */
[----:B------:R-:W-:-:S02]  /*4d30*/  IMAD.MOV.U32 R179, RZ, RZ, 0x2 ;  /* 0x00000002ffb37424 */ /* 0x000fc400078e00ff */
[----:B------:R-:W-:Y:S01]  /*4d40*/  IMAD.MOV.U32 R142, RZ, RZ, R190 ;  /* 0x000000ffff8e7224 */ /* 0x000fe200078e00be */
        /* <DEDUP_REMOVED lines=12> */
.L_x_9198:
        /* <DEDUP_REMOVED lines=13> */
.L_x_9200:
[----:B------:R-:W-:Y:S05]  /*4ee0*/  BSYNC.RECONVERGENT B3 ;  /* 0x0000000000037941 */ /* 0x000fea0003800200 */
.L_x_9199:
        /* <DEDUP_REMOVED lines=42> */
.L_x_9197:
[----:B------:R-:W-:Y:S05]  /*5190*/  BSYNC.RECONVERGENT B2 ;  /* 0x0000000000027941 */ /* 0x000fea0003800200 */
.L_x_9196:
        /* <DEDUP_REMOVED lines=23> */
.L_x_9203:
        /* <DEDUP_REMOVED lines=13> */
.L_x_9205:
[----:B------:R-:W-:Y:S05]  /*53e0*/  BSYNC.RECONVERGENT B3 ;  /* 0x0000000000037941 */ /* 0x000fea0003800200 */
.L_x_9204:
        /* <DEDUP_REMOVED lines=42> */
.L_x_9202:
[----:B------:R-:W-:Y:S05]  /*5690*/  BSYNC.RECONVERGENT B2 ;  /* 0x0000000000027941 */ /* 0x000fea0003800200 */
.L_x_9201:
        /* <DEDUP_REMOVED lines=20> */
.L_x_9208:
        /* <DEDUP_REMOVED lines=13> */
.L_x_9210:
[----:B------:R-:W-:Y:S05]  /*58b0*/  BSYNC.RECONVERGENT B3 ;  /* 0x0000000000037941 */ /* 0x000fea0003800200 */
.L_x_9209:
        /* <DEDUP_REMOVED lines=42> */
.L_x_9207:
[----:B------:R-:W-:Y:S05]  /*5b60*/  BSYNC.RECONVERGENT B2 ;  /* 0x0000000000027941 */ /* 0x000fea0003800200 */
.L_x_9206:
[----:B------:R-:W-:Y:S01]  /*5b70*/  I2FP.F32.U32 R177, R156 ;  /* 0x0000009c00b17245 */ /* 0x000fe20000201000 */
[----:B------:R-:W-:Y:S01]  /*5b80*/  IMAD.U32 R156, R141, 0x10000, RZ ;  /* 0x000100008d9c7824 */ /* 0x000fe200078e00ff */
[----:B------:R-:W-:Y:S01]  /*5b90*/  ISETP.NE.AND P3, PT, R179, 0x1, PT ;  /* 0x00000001b300780c */ /* 0x000fe20003f65270 */
[----:B------:R-:W-:Y:S01]  /*5ba0*/  BSSY.RECONVERGENT B2, `(.L_x_9211) ;  /* 0x000004c000027945 */ /* 0x000fe20003800200 */
[----:B------:R-:W-:Y:S01]  /*5bb0*/  FSEL R141, R142, RZ, P4 ;  /* 0x000000ff8e8d7208 */ /* 0x000fe20002000000 */
[----:B------:R-:W-:Y:S01]  /*5bc0*/  FFMA.FTZ R177, R177, R176, 1.1641532182693481445e-10 ;  /* 0x2f000000b1b17423 */ /* 0x000fe200000100b0 */
[----:B------:R-:W-:Y:S01]  /*5bd0*/  FMUL.FTZ R156, R156, R175 ;  /* 0x000000af9c9c7220 */ /* 0x000fe20000410000 */
[----:B------:R-:W-:Y:S02]  /*5be0*/  HFMA2 R178, -RZ, RZ, 0, 1.1920928955078125e-07 ;  /* 0x00000002ffb27431 */ /* 0x000fe400000001ff */
[----:B------:R-:W-:Y:S01]  /*5bf0*/  IMAD.MOV.U32 R142, RZ, RZ, R190 ;  /* 0x000000ffff8e7224 */ /* 0x000fe200078e00be */
        /* <DEDUP_REMOVED lines=14> */
.L_x_9213:
        /* <DEDUP_REMOVED lines=13> */
.L_x_9215:
[----:B------:R-:W-:Y:S05]  /*5db0*/  BSYNC.RECONVERGENT B3 ;  /* 0x0000000000037941 */ /* 0x000fea0003800200 */
.L_x_9214:
        /* <DEDUP_REMOVED lines=42> */
.L_x_9212:
[----:B------:R-:W-:Y:S05]  /*6060*/  BSYNC.RECONVERGENT B2 ;  /* 0x0000000000027941 */ /* 0x000fea0003800200 */
.L_x_9211:
        /* <DEDUP_REMOVED lines=21> */
.L_x_9218:
        /* <DEDUP_REMOVED lines=13> */
.L_x_9220:
[----:B------:R-:W-:Y:S05]  /*6290*/  BSYNC.RECONVERGENT B3 ;  /* 0x0000000000037941 */ /* 0x000fea0003800200 */
.L_x_9219:
        /* <DEDUP_REMOVED lines=42> */
.L_x_9217:
[----:B------:R-:W-:Y:S05]  /*6540*/  BSYNC.RECONVERGENT B2 ;  /* 0x0000000000027941 */ /* 0x000fea0003800200 */
.L_x_9216:
        /* <DEDUP_REMOVED lines=23> */
.L_x_9223:
        /* <DEDUP_REMOVED lines=13> */
.L_x_9225:
[----:B------:R-:W-:Y:S05]  /*6790*/  BSYNC.RECONVERGENT B3 ;  /* 0x0000000000037941 */ /* 0x000fea0003800200 */
.L_x_9224:
        /* <DEDUP_REMOVED lines=42> */
.L_x_9222:
[----:B------:R-:W-:Y:S05]  /*6a40*/  BSYNC.RECONVERGENT B2 ;  /* 0x0000000000027941 */ /* 0x000fea0003800200 */
.L_x_9221:
[----:B------:R-:W-:Y:S01]  /*6a50*/  I2FP.F32.U32 R177, R156 ;  /* 0x0000009c00b17245 */ /* 0x000fe20000201000 */
[----:B------:R-:W-:Y:S01]  /*6a60*/  IMAD.U32 R156, R157, 0x10000, RZ ;  /* 0x000100009d9c7824 */ /* 0x000fe200078e00ff */
[----:B------:R-:W-:Y:S01]  /*6a70*/  ISETP.NE.AND P2, PT, R178, 0x1, PT ;  /* 0x00000001b200780c */ /* 0x000fe20003f45270 */
[----:B------:R-:W-:Y:S01]  /*6a80*/  BSSY.RECONVERGENT B2, `(.L_x_9226) ;  /* 0x0000049000027945 */ /* 0x000fe20003800200 */
[----:B------:R-:W-:Y:S01]  /*6a90*/  LOP3.LUT R203, R203, 0xfffffffd, RZ, 0xc0, !PT ;  /* 0xfffffffdcbcb7812 */ /* 0x000fe200078ec0ff */
[----:B------:R-:W-:Y:S01]  /*6aa0*/  FFMA.FTZ R177, R177, R176, 1.1641532182693481445e-10 ;  /* 0x2f000000b1b17423 */ /* 0x000fe200000100b0 */
[----:B------:R-:W-:Y:S01]  /*6ab0*/  MOV R157, R190 ;  /* 0x000000be009d7202 */ /* 0x000fe20000000f00 */
[----:B------:R-:W-:-:S03]  /*6ac0*/  FMUL.FTZ R156, R156, R175 ;  /* 0x000000af9c9c7220 */ /* 0x000fc60000410000 */
[----:B------:R-:W-:Y:S01]  /*6ad0*/  FSETP.LE.FTZ.AND P4, PT, R177, R174, PT ;  /* 0x000000aeb100720b */ /* 0x000fe20003f93000 */
[----:B------:R-:W-:-:S12]  /*6ae0*/  IMAD.MOV.U32 R177, RZ, RZ, 0x2 ;  /* 0x00000002ffb17424 */ /* 0x000fd800078e00ff */
        /* <DEDUP_REMOVED lines=10> */
.L_x_9228:
        /* <DEDUP_REMOVED lines=13> */
.L_x_9230:
[----:B------:R-:W-:Y:S05]  /*6c60*/  BSYNC.RECONVERGENT B3 ;  /* 0x0000000000037941 */ /* 0x000fea0003800200 */
.L_x_9229:
        /* <DEDUP_REMOVED lines=42> */
.L_x_9227:
[----:B------:R-:W-:Y:S05]  /*6f10*/  BSYNC.RECONVERGENT B2 ;  /* 0x0000000000027941 */ /* 0x000fea0003800200 */
.L_x_9226:
[----:B------:R-:W-:Y:S01]  /*6f20*/  I2FP.F32.U32 R157, R157 ;  /* 0x0000009d009d7245 */ /* 0x000fe20000201000 */
[----:B------:R-:W-:Y:S01]  /*6f30*/  IMAD.U32 R178, R143, 0x10000, RZ ;  /* 0x000100008fb27824 */ /* 0x000fe200078e00ff */
[----:B------:R-:W-:Y:S01]  /*6f40*/  FSEL R143, R156, RZ, P4 ;  /* 0x000000ff9c8f7208 */ /* 0x000fe20002000000 */
        /* <DEDUP_REMOVED lines=20> */
.L_x_9233:
        /* <DEDUP_REMOVED lines=13> */
.L_x_9235:
[----:B------:R-:W-:Y:S05]  /*7160*/  BSYNC.RECONVERGENT B3 ;  /* 0x0000000000037941 */ /* 0x000fea0003800200 */
.L_x_9234:
        /* <DEDUP_REMOVED lines=41> */
[----:B------:R-:W-:-:S07]  /*7400*/  IMAD.MOV.U32 R178, RZ, RZ, RZ ;  /* 0x000000ffffb27224 */ /* 0x000fce00078e00ff */
.L_x_9232:
[----:B------:R-:W-:Y:S05]  /*7410*/  BSYNC.RECONVERGENT B2 ;  /* 0x0000000000027941 */ /* 0x000fea0003800200 */
.L_x_9231:
        /* <DEDUP_REMOVED lines=19> */
.L_x_9238:
        /* <DEDUP_REMOVED lines=13> */
.L_x_9240:
[----:B------:R-:W-:Y:S05]  /*7620*/  BSYNC.RECONVERGENT B3 ;  /* 0x0000000000037941 */ /* 0x000fea0003800200 */
.L_x_9239:
        /* <DEDUP_REMOVED lines=42> */
.L_x_9237:
[----:B------:R-:W-:Y:S05]  /*78d0*/  BSYNC.RECONVERGENT B2 ;  /* 0x0000000000027941 */ /* 0x000fea0003800200 */
.L_x_9236:
        /* <DEDUP_REMOVED lines=23> */
.L_x_9243:
        /* <DEDUP_REMOVED lines=13> */
.L_x_9245:
[----:B------:R-:W-:Y:S05]  /*7b20*/  BSYNC.RECONVERGENT B3 ;  /* 0x0000000000037941 */ /* 0x000fea0003800200 */
.L_x_9244:
        /* <DEDUP_REMOVED lines=42> */
.L_x_9242:
[----:B------:R-:W-:Y:S05]  /*7dd0*/  BSYNC.RECONVERGENT B2 ;  /* 0x0000000000027941 */ /* 0x000fea0003800200 */
.L_x_9241:
[----:B------:R-:W-:Y:S01]  /*7de0*/  ISETP.NE.AND P4, PT, R179, 0x1, PT ;  /* 0x00000001b300780c */ /* 0x000fe20003f85270 */
[----:B------:R-:W-:Y:S01]  /*7df0*/  IMAD.U32 R158, R158, 0x10000, RZ ;  /* 0x000100009e9e7824 */ /* 0x000fe200078e00ff */
[----:B------:R-:W-:Y:S01]  /*7e00*/  I2FP.F32.U32 R157, R157 ;  /* 0x0000009d009d7245 */ /* 0x000fe20000201000 */
[----:B------:R-:W-:Y:S01]  /*7e10*/  BSSY.RECONVERGENT B2, `(.L_x_9246) ;  /* 0x0000047000027945 */ /* 0x000fe20003800200 */
[----:B------:R-:W-:Y:S01]  /*7e20*/  IMAD.MOV.U32 R191, RZ, RZ, 0x2 ;  /* 0x00000002ffbf7424 */ /* 0x000fe200078e00ff */
[----:B------:R-:W-:Y:S02]  /*7e30*/  MOV R178, R190 ;  /* 0x000000be00b27202 */ /* 0x000fe40000000f00 */
[----:B------:R-:W-:Y:S01]  /*7e40*/  FFMA.FTZ R177, R157, R176, 1.1641532182693481445e-10 ;  /* 0x2f0000009db17423 */ /* 0x000fe200000100b0 */
[----:B------:R-:W-:-:S04]  /*7e50*/  FMUL.FTZ R157, R158, R175 ;  /* 0x000000af9e9d7220 */ /* 0x000fc80000410000 */
        /* <DEDUP_REMOVED lines=10> */
.L_x_9248:
        /* <DEDUP_REMOVED lines=13> */
.L_x_9250:
[----:B------:R-:W-:Y:S05]  /*7fd0*/  BSYNC.RECONVERGENT B3 ;  /* 0x0000000000037941 */ /* 0x000fea0003800200 */
.L_x_9249:
        /* <DEDUP_REMOVED lines=42> */
.L_x_9247:
[----:B------:R-:W-:Y:S05]  /*8280*/  BSYNC.RECONVERGENT B2 ;  /* 0x0000000000027941 */ /* 0x000fea0003800200 */
.L_x_9246:
        /* <DEDUP_REMOVED lines=23> */
.L_x_9253:
        /* <DEDUP_REMOVED lines=13> */
.L_x_9255:
[----:B------:R-:W-:Y:S05]  /*84d0*/  BSYNC.RECONVERGENT B3 ;  /* 0x0000000000037941 */ /* 0x000fea0003800200 */
.L_x_9254:
        /* <DEDUP_REMOVED lines=42> */
.L_x_9252:
[----:B------:R-:W-:Y:S05]  /*8780*/  BSYNC.RECONVERGENT B2 ;  /* 0x0000000000027941 */ /* 0x000fea0003800200 */
.L_x_9251:
        /* <DEDUP_REMOVED lines=19> */
.L_x_9258:
        /* <DEDUP_REMOVED lines=13> */
.L_x_9260:
[----:B------:R-:W-:Y:S05]  /*8990*/  BSYNC.RECONVERGENT B3 ;  /* 0x0000000000037941 */ /* 0x000fea0003800200 */
.L_x_9259:
        /* <DEDUP_REMOVED lines=42> */
.L_x_9257:
[----:B------:R-:W-:Y:S05]  /*8c40*/  BSYNC.RECONVERGENT B2 ;  /* 0x0000000000027941 */ /* 0x000fea0003800200 */
.L_x_9256:
        /* <DEDUP_REMOVED lines=23> */
.L_x_9263:
        /* <DEDUP_REMOVED lines=13> */
.L_x_9265:
[----:B------:R-:W-:Y:S05]  /*8e90*/  BSYNC.RECONVERGENT B3 ;  /* 0x0000000000037941 */ /* 0x000fea0003800200 */
.L_x_9264:
        /* <DEDUP_REMOVED lines=42> */
.L_x_9262:
[----:B------:R-:W-:Y:S05]  /*9140*/  BSYNC.RECONVERGENT B2 ;  /* 0x0000000000027941 */ /* 0x000fea0003800200 */
.L_x_9261:
        /* <DEDUP_REMOVED lines=18> */
.L_x_9268:
        /* <DEDUP_REMOVED lines=15> */
.L_x_9270:
[----:B------:R-:W-:Y:S05]  /*9360*/  BSYNC.RECONVERGENT B3 ;  /* 0x0000000000037941 */ /* 0x000fea0003800200 */
.L_x_9269:
        /* <DEDUP_REMOVED lines=42> */
.L_x_9267:
[----:B------:R-:W-:Y:S05]  /*9610*/  BSYNC.RECONVERGENT B2 ;  /* 0x0000000000027941 */ /* 0x000fea0003800200 */
.L_x_9266:
        /* <DEDUP_REMOVED lines=10> */
.L_x_9190:
        /* <DEDUP_REMOVED lines=32> */
[----:B------:R-:W-:Y:S02]  /*98c0*/  LOP3.LUT R176, R193, 0xff, RZ, 0xc0, !PT ;  /* 0x000000ffc1b07812 */ /* 0x000fe400078ec0ff */
[----:B------:R-:W-:Y:S01]  /*98d0*/  LOP3.LUT R205, R204, 0xff00, R173, 0xf8, !PT ;  /* 0x0000ff00cccd7812 */ /* 0x000fe200078ef8ad */
[----:B------:R-:W-:-:S03]  /*98e0*/  IMAD.WIDE.U32 R172, R172, 0x1000000, RZ ;  /* 0x01000000acac7825 */ /* 0x000fc600078e00ff */
[----:B------:R-:W-:Y:S01]  /*98f0*/  LOP3.LUT R205, R205, 0xff, R196, 0xf8, !PT ;  /* 0x000000ffcdcd7812 */ /* 0x000fe200078ef8c4 */
[----:B------:R-:W-:-:S04]  /*9900*/  IMAD.WIDE.U32 R174, R174, 0x10000, RZ ;  /* 0x00010000aeae7825 */ /* 0x000fc800078e00ff */
[----:B------:R-:W-:Y:S01]  /*9910*/  IMAD.WIDE.U32 R176, R176, 0x100, RZ ;  /* 0x00000100b0b07825 */ /* 0x000fe200078e00ff */
[----:B------:R-:W-:Y:S02]  /*9920*/  LOP3.LUT R173, R175, R205, R173, 0xfe, !PT ;  /* 0x000000cdafad7212 */ /* 0x000fe400078efead */
[----:B------:R-:W-:Y:S02]  /*9930*/  LOP3.LUT R201, R176, R172, R174, 0xfe, !PT ;  /* 0x000000acb0c97212 */ /* 0x000fe400078efeae */
[----:B------:R-:W-:Y:S01]  /*9940*/  LOP3.LUT R175, R173, R177, RZ, 0xfc, !PT ;  /* 0x000000b1adaf7212 */ /* 0x000fe200078efcff */
[----:B0-----:R-:W-:Y:S01]  /*9950*/  IMAD.WIDE.U32 R172, R200, 0x8, R178 ;  /* 0x00000008c8ac7825 */ /* 0x001fe200078e00b2 */
[----:B------:R-:W-:-:S05]  /*9960*/  LOP3.LUT R174, R201, 0xff, R192, 0xf8, !PT ;  /* 0x000000ffc9ae7812 */ /* 0x000fca00078ef8c0 */
[----:B------:R1:W-:Y:S02]  /*9970*/  STG.E.64 desc[UR8][R172.64], R174 ;  /* 0x000000aeac007986 */ /* 0x0003e4000c101b08 */
.L_x_9271:
[----:B------:R-:W-:Y:S02]  /*9980*/  IMAD.MOV.U32 R201, RZ, RZ, R0 ;  /* 0x000000ffffc97224 */ /* 0x000fe400078e0000 */
[----:B------:R-:W-:-:S07]  /*9990*/  VIADD R0, R200, 0x20 ;  /* 0x00000020c8007836 */ /* 0x000fce0000000000 */
.L_x_9148:
[----:B------:R-:W-:Y:S05]  /*99a0*/  BSYNC.RECONVERGENT B1 ;  /* 0x0000000000017941 */ /* 0x000fea0003800200 */
.L_x_9147:
        /* <DEDUP_REMOVED lines=40> */
.L_x_9277:
        /* <DEDUP_REMOVED lines=13> */
.L_x_9279:
[----:B------:R-:W-:Y:S05]  /*9d00*/  BSYNC.RECONVERGENT B3 ;  /* 0x0000000000037941 */ /* 0x000fea0003800200 */
.L_x_9278:
        /* <DEDUP_REMOVED lines=42> */
.L_x_9276:
[----:B------:R-:W-:Y:S05]  /*9fb0*/  BSYNC.RECONVERGENT B2 ;  /* 0x0000000000027941 */ /* 0x000fea0003800200 */
.L_x_9275:
        /* <DEDUP_REMOVED lines=9> */
[----:B------:R-:W-:Y:S01]  /*a050*/  HFMA2 R191, -RZ, RZ, 0, 1.1920928955078125e-07 ;  /* 0x00000002ffbf7431 */ /* 0x000fe200000001ff */
[----:B------:R-:W-:Y:S01]  /*a060*/  PRMT R160, R160, 0x7632, R160 ;  /* 0x00007632a0a07816 */ /* 0x000fe200000000a0 */
        /* <DEDUP_REMOVED lines=13> */
.L_x_9282:
        /* <DEDUP_REMOVED lines=13> */
.L_x_9284:
[----:B------:R-:W-:Y:S05]  /*a210*/  BSYNC.RECONVERGENT B3 ;  /* 0x0000000000037941 */ /* 0x000fea0003800200 */
.L_x_9283:
        /* <DEDUP_REMOVED lines=42> */
.L_x_9281:
[----:B------:R-:W-:Y:S05]  /*a4c0*/  BSYNC.RECONVERGENT B2 ;  /* 0x0000000000027941 */ /* 0x000fea0003800200 */
.L_x_9280:
[----:B------:R-:W-:Y:S01]  /*a4d0*/  I2FP.F32.U32 R146, R146 ;  /* 0x0000009200927245 */ /* 0x000fe20000201000 */
[----:B------:R-:W-:Y:S01]  /*a4e0*/  BSSY.RECONVERGENT B2, `(.L_x_9285) ;  /* 0x000004e000027945 */ /* 0x000fe20003800200 */
[----:B------:R-:W-:Y:S02]  /*a4f0*/  SHF.L.U32 R179, R184, 0x10, RZ ;  /* 0x00000010b8b37819 */ /* 0x000fe400000006ff */
[----:B------:R-:W-:Y:S01]  /*a500*/  ISETP.NE.AND P3, PT, R191, 0x1, PT ;  /* 0x00000001bf00780c */ /* 0x000fe20003f65270 */
[----:B------:R-:W-:Y:S02]  /*a510*/  FFMA.FTZ R146, R146, R177, 1.1641532182693481445e-10 ;  /* 0x2f00000092927423 */ /* 0x000fe400000100b1 */
[----:B------:R-:W-:Y:S01]  /*a520*/  FMUL.FTZ R178, R179, R176 ;  /* 0x000000b0b3b27220 */ /* 0x000fe20000410000 */
[----:B------:R-:W-:Y:S02]  /*a530*/  FSEL R179, R144, RZ, P4 ;  /* 0x000000ff90b37208 */ /* 0x000fe40002000000 */
[----:B------:R-:W-:Y:S01]  /*a540*/  FSETP.GTU.FTZ.AND P2, PT, R146, R175, PT ;  /* 0x000000af9200720b */ /* 0x000fe20003f5c000 */
[----:B------:R-:W-:-:S03]  /*a550*/  IMAD.MOV.U32 R146, RZ, RZ, R190 ;  /* 0x000000ffff927224 */ /* 0x000fc600078e00be */
[----:B------:R-:W-:Y:S01]  /*a560*/  FSEL R144, R178, RZ, !P2 ;  /* 0x000000ffb2907208 */ /* 0x000fe20005000000 */
[----:B------:R-:W-:Y:S01]  /*a570*/  IMAD.MOV.U32 R178, RZ, RZ, 0x2 ;  /* 0x00000002ffb27424 */ /* 0x000fe200078e00ff */
        /* <DEDUP_REMOVED lines=12> */
.L_x_9287:
        /* <DEDUP_REMOVED lines=13> */
.L_x_9289:
[----:B------:R-:W-:Y:S05]  /*a710*/  BSYNC.RECONVERGENT B3 ;  /* 0x0000000000037941 */ /* 0x000fea0003800200 */
.L_x_9288:
        /* <DEDUP_REMOVED lines=42> */
.L_x_9286:
[----:B------:R-:W-:Y:S05]  /*a9c0*/  BSYNC.RECONVERGENT B2 ;  /* 0x0000000000027941 */ /* 0x000fea0003800200 */
.L_x_9285:
[----:B------:R-:W-:Y:S01]  /*a9d0*/  I2FP.F32.U32 R146, R146 ;  /* 0x0000009200927245 */ /* 0x000fe20000201000 */
[----:B------:R-:W-:Y:S01]  /*a9e0*/  IMAD.U32 R179, R160, 0x10000, RZ ;  /* 0x00010000a0b37824 */ /* 0x000fe200078e00ff */
[----:B------:R-:W-:Y:S01]  /*a9f0*/  ISETP.NE.AND P2, PT, R178, 0x1, PT ;  /* 0x00000001b200780c */ /* 0x000fe20003f45270 */
[----:B------:R-:W-:Y:S01]  /*aa00*/  BSSY.RECONVERGENT B2, `(.L_x_9290) ;  /* 0x0000049000027945 */ /* 0x000fe20003800200 */
[----:B------:R-:W-:Y:S01]  /*aa10*/  LOP3.LUT R203, R203, 0xfffffff7, RZ, 0xc0, !PT ;  /* 0xfffffff7cbcb7812 */ /* 0x000fe200078ec0ff */
[----:B------:R-:W-:Y:S01]  /*aa20*/  FFMA.FTZ R146, R146, R177, 1.1641532182693481445e-10 ;  /* 0x2f00000092927423 */ /* 0x000fe200000100b1 */
[----:B------:R-:W-:Y:S02]  /*aa30*/  IMAD.MOV.U32 R191, RZ, RZ, 0x2 ;  /* 0x00000002ffbf7424 */ /* 0x000fe400078e00ff */
        /* <DEDUP_REMOVED lines=13> */
.L_x_9292:
        /* <DEDUP_REMOVED lines=13> */
.L_x_9294:
[----:B------:R-:W-:Y:S05]  /*abe0*/  BSYNC.RECONVERGENT B3 ;  /* 0x0000000000037941 */ /* 0x000fea0003800200 */
.L_x_9293:
        /* <DEDUP_REMOVED lines=42> */
.L_x_9291:
[----:B------:R-:W-:Y:S05]  /*ae90*/  BSYNC.RECONVERGENT B2 ;  /* 0x0000000000027941 */ /* 0x000fea0003800200 */
.L_x_9290:
[----:B------:R-:W-:Y:S01]  /*aea0*/  I2FP.F32.U32 R160, R160 ;  /* 0x000000a000a07245 */ /* 0x000fe20000201000 */
[----:B------:R-:W-:Y:S01]  /*aeb0*/  IMAD.U32 R145, R145, 0x10000, RZ ;  /* 0x0001000091917824 */ /* 0x000fe200078e00ff */
[----:B------:R-:W-:Y:S01]  /*aec0*/  ISETP.NE.AND P3, PT, R191, 0x1, PT ;  /* 0x00000001bf00780c */ /* 0x000fe20003f65270 */
[----:B------:R-:W-:Y:S01]  /*aed0*/  BSSY.RECONVERGENT B2, `(.L_x_9295) ;  /* 0x000004c000027945 */ /* 0x000fe20003800200 */
[----:B------:R-:W-:Y:S01]  /*aee0*/  FSEL R146, R146, RZ, P4 ;  /* 0x000000ff92927208 */ /* 0x000fe20002000000 */
        /* <DEDUP_REMOVED lines=18> */
.L_x_9297:
        /* <DEDUP_REMOVED lines=13> */
.L_x_9299:
[----:B------:R-:W-:Y:S05]  /*b0e0*/  BSYNC.RECONVERGENT B3 ;  /* 0x0000000000037941 */ /* 0x000fea0003800200 */
.L_x_9298:
        /* <DEDUP_REMOVED lines=42> */
.L_x_9296:
[----:B------:R-:W-:Y:S05]  /*b390*/  BSYNC.RECONVERGENT B2 ;  /* 0x0000000000027941 */ /* 0x000fea0003800200 */
.L_x_9295:
        /* <DEDUP_REMOVED lines=21> */
.L_x_9302:
        /* <DEDUP_REMOVED lines=13> */
.L_x_9304:
[----:B------:R-:W-:Y:S05]  /*b5c0*/  BSYNC.RECONVERGENT B3 ;  /* 0x0000000000037941 */ /* 0x000fea0003800200 */
.L_x_9303:
        /* <DEDUP_REMOVED lines=42> */
.L_x_9301:
[----:B------:R-:W-:Y:S05]  /*b870*/  BSYNC.RECONVERGENT B2 ;  /* 0x0000000000027941 */ /* 0x000fea0003800200 */
.L_x_9300:
[----:B------:R-:W-:Y:S01]  /*b880*/  I2FP.F32.U32 R160, R160 ;  /* 0x000000a000a07245 */ /* 0x000fe20000201000 */
[----:B------:R-:W-:Y:S01]  /*b890*/  BSSY.RECONVERGENT B2, `(.L_x_9305) ;  /* 0x000004e000027945 */ /* 0x000fe20003800200 */
[----:B------:R-:W-:-:S03]  /*b8a0*/  SHF.L.U32 R179, R185, 0x10, RZ ;  /* 0x00000010b9b37819 */ /* 0x000fc600000006ff */
[----:B------:R-:W-:Y:S02]  /*b8b0*/  FFMA.FTZ R160, R160, R177, 1.1641532182693481445e-10 ;  /* 0x2f000000a0a07423 */ /* 0x000fe400000100b1 */
[----:B------:R-:W-:Y:S01]  /*b8c0*/  FMUL.FTZ R178, R179, R176 ;  /* 0x000000b0b3b27220 */ /* 0x000fe20000410000 */
[----:B------:R-:W-:Y:S02]  /*b8d0*/  FSEL R179, R146, RZ, P4 ;  /* 0x000000ff92b37208 */ /* 0x000fe40002000000 */
[----:B------:R-:W-:Y:S01]  /*b8e0*/  FSETP.GTU.FTZ.AND P2, PT, R160, R175, PT ;  /* 0x000000afa000720b */ /* 0x000fe20003f5c000 */
[----:B------:R-:W-:-:S03]  /*b8f0*/  IMAD.MOV.U32 R160, RZ, RZ, R190 ;  /* 0x000000ffffa07224 */ /* 0x000fc600078e00be */
        /* <DEDUP_REMOVED lines=15> */
.L_x_9307:
        /* <DEDUP_REMOVED lines=13> */
.L_x_9309:
[----:B------:R-:W-:Y:S05]  /*bac0*/  BSYNC.RECONVERGENT B3 ;  /* 0x0000000000037941 */ /* 0x000fea0003800200 */
.L_x_9308:
        /* <DEDUP_REMOVED lines=42> */
.L_x_9306:
[----:B------:R-:W-:Y:S05]  /*bd70*/  BSYNC.RECONVERGENT B2 ;  /* 0x0000000000027941 */ /* 0x000fea0003800200 */
.L_x_9305:
        /* <DEDUP_REMOVED lines=20> */
.L_x_9312:
        /* <DEDUP_REMOVED lines=13> */
.L_x_9314:
[----:B------:R-:W-:Y:S05]  /*bf90*/  BSYNC.RECONVERGENT B3 ;  /* 0x0000000000037941 */ /* 0x000fea0003800200 */
.L_x_9313:
        /* <DEDUP_REMOVED lines=42> */
.L_x_9311:
[----:B------:R-:W-:Y:S05]  /*c240*/  BSYNC.RECONVERGENT B2 ;  /* 0x0000000000027941 */ /* 0x000fea0003800200 */
.L_x_9310:
        /* <DEDUP_REMOVED lines=23> */
.L_x_9317:
        /* <DEDUP_REMOVED lines=13> */
.L_x_9319:
[----:B------:R-:W-:Y:S05]  /*c490*/  BSYNC.RECONVERGENT B3 ;  /* 0x0000000000037941 */ /* 0x000fea0003800200 */
.L_x_9318:
        /* <DEDUP_REMOVED lines=42> */
.L_x_9316:
[----:B------:R-:W-:Y:S05]  /*c740*/  BSYNC.RECONVERGENT B2 ;  /* 0x0000000000027941 */ /* 0x000fea0003800200 */
.L_x_9315:
        /* <DEDUP_REMOVED lines=19> */
.L_x_9322:
        /* <DEDUP_REMOVED lines=13> */
.L_x_9324:
[----:B------:R-:W-:Y:S05]  /*c950*/  BSYNC.RECONVERGENT B3 ;  /* 0x0000000000037941 */ /* 0x000fea0003800200 */
.L_x_9323:
        /* <DEDUP_REMOVED lines=42> */
.L_x_9321:
[----:B------:R-:W-:Y:S05]  /*cc00*/  BSYNC.RECONVERGENT B2 ;  /* 0x0000000000027941 */ /* 0x000fea0003800200 */
.L_x_9320:
        /* <DEDUP_REMOVED lines=23> */
.L_x_9327:
        /* <DEDUP_REMOVED lines=13> */
.L_x_9329:
[----:B------:R-:W-:Y:S05]  /*ce50*/  BSYNC.RECONVERGENT B3 ;  /* 0x0000000000037941 */ /* 0x000fea0003800200 */
.L_x_9328:
        /* <DEDUP_REMOVED lines=42> */
.L_x_9326:
[----:B------:R-:W-:Y:S05]  /*d100*/  BSYNC.RECONVERGENT B2 ;  /* 0x0000000000027941 */ /* 0x000fea0003800200 */
.L_x_9325:
        /* <DEDUP_REMOVED lines=18> */
.L_x_9332:
        /* <DEDUP_REMOVED lines=13> */
.L_x_9334:
[----:B------:R-:W-:Y:S05]  /*d300*/  BSYNC.RECONVERGENT B3 ;  /* 0x0000000000037941 */ /* 0x000fea0003800200 */
.L_x_9333:
        /* <DEDUP_REMOVED lines=42> */
.L_x_9331:
[----:B------:R-:W-:Y:S05]  /*d5b0*/  BSYNC.RECONVERGENT B2 ;  /* 0x0000000000027941 */ /* 0x000fea0003800200 */
.L_x_9330:
        /* <DEDUP_REMOVED lines=23> */
.L_x_9337:
        /* <DEDUP_REMOVED lines=13> */
.L_x_9339:
[----:B------:R-:W-:Y:S05]  /*d800*/  BSYNC.RECONVERGENT B3 ;  /* 0x0000000000037941 */ /* 0x000fea0003800200 */
.L_x_9338:
        /* <DEDUP_REMOVED lines=42> */
.L_x_9336:
[----:B------:R-:W-:Y:S05]  /*dab0*/  BSYNC.RECONVERGENT B2 ;  /* 0x0000000000027941 */ /* 0x000fea0003800200 */
.L_x_9335:
        /* <DEDUP_REMOVED lines=19> */
.L_x_9342:
        /* <DEDUP_REMOVED lines=13> */
.L_x_9344:
[----:B------:R-:W-:Y:S05]  /*dcc0*/  BSYNC.RECONVERGENT B3 ;  /* 0x0000000000037941 */ /* 0x000fea0003800200 */
.L_x_9343:
        /* <DEDUP_REMOVED lines=39> */
[----:B------:R-:W-:Y:S02]  /*df40*/  HFMA2 R191, -RZ, RZ, 0, 0 ;  /* 0x00000000ffbf7431 */ /* 0x000fe400000001ff */
[----:B------:R-:W-:Y:S01]  /*df50*/  IMAD.MOV.U32 R174, RZ, RZ, R198 ;  /* 0x000000ffffae7224 */ /* 0x000fe200078e00c6 */
[----:B------:R-:W-:-:S07]  /*df60*/  LOP3.LUT R3, R178, UR32, R199, 0x96, !PT ;  /* 0x00000020b2037c12 */ /* 0x000fce000f8e96c7 */
.L_x_9341:
[----:B------:R-:W-:Y:S05]  /*df70*/  BSYNC.RECONVERGENT B2 ;  /* 0x0000000000027941 */ /* 0x000fea0003800200 */
.L_x_9340:
        /* <DEDUP_REMOVED lines=23> */
.L_x_9347:
        /* <DEDUP_REMOVED lines=13> */
.L_x_9349:
[----:B------:R-:W-:Y:S05]  /*e1c0*/  BSYNC.RECONVERGENT B3 ;  /* 0x0000000000037941 */ /* 0x000fea0003800200 */
.L_x_9348:
        /* <DEDUP_REMOVED lines=42> */
.L_x_9346:
[----:B------:R-:W-:Y:S05]  /*e470*/  BSYNC.RECONVERGENT B2 ;  /* 0x0000000000027941 */ /* 0x000fea0003800200 */
.L_x_9345:
        /* <DEDUP_REMOVED lines=18> */
.L_x_9352:
        /* <DEDUP_REMOVED lines=15> */
.L_x_9354:
[----:B------:R-:W-:Y:S05]  /*e690*/  BSYNC.RECONVERGENT B3 ;  /* 0x0000000000037941 */ /* 0x000fea0003800200 */
.L_x_9353:
        /* <DEDUP_REMOVED lines=42> */
.L_x_9351:
[----:B------:R-:W-:Y:S05]  /*e940*/  BSYNC.RECONVERGENT B2 ;  /* 0x0000000000027941 */ /* 0x000fea0003800200 */
.L_x_9350:
        /* <DEDUP_REMOVED lines=9> */
[----:B------:R-:W-:Y:S01]  /*e9e0*/  @P1 FADD.FTZ R163, R139, R163 ;  /* 0x000000a38ba31221 */ /* 0x000fe20000010000 */
[----:B------:R-:W-:Y:S06]  /*e9f0*/  BRA `(.L_x_9355) ;  /* 0x0000002800047947 */ /* 0x000fec0003800000 */
.L_x_9274:
[----:B------:R-:W-:Y:S01]  /*ea00*/  ISETP.NE.AND P2, PT, R191, 0x1, PT ;  /* 0x00000001bf00780c */ /* 0x000fe20003f45270 */
[----:B------:R-:W-:Y:S01]  /*ea10*/  BSSY.RECONVERGENT B2, `(.L_x_9356) ;  /* 0x0000046000027945 */ /* 0x000fe20003800200 */
[----:B01----:R-:W-:Y:S02]  /*ea20*/  HFMA2 R173, -RZ, RZ, 0, 1.1920928955078125e-07 ;  /* 0x00000002ffad7431 */ /* 0x003fe400000001ff */
[----:B--2---:R-:W-:Y:S02]  /*ea30*/  IMAD.MOV.U32 R144, RZ, RZ, R190 ;  /* 0x000000ffff907224 */ /* 0x004fe400078e00be */
        /* <DEDUP_REMOVED lines=12> */
.L_x_9358:
        /* <DEDUP_REMOVED lines=13> */
.L_x_9360:
[----:B------:R-:W-:Y:S05]  /*ebd0*/  BSYNC.RECONVERGENT B3 ;  /* 0x0000000000037941 */ /* 0x000fea0003800200 */
.L_x_9359:
        /* <DEDUP_REMOVED lines=40> */
[----:B------:R-:W-:-:S07]  /*ee60*/  IMAD.MOV.U32 R144, RZ, RZ, R201 ;  /* 0x000000ffff907224 */ /* 0x000fce00078e00c9 */
.L_x_9357:
[----:B------:R-:W-:Y:S05]  /*ee70*/  BSYNC.RECONVERGENT B2 ;  /* 0x0000000000027941 */ /* 0x000fea0003800200 */
.L_x_9356:
[----:B------:R-:W0:Y:S01]  /*ee80*/  LDC R172, c[0x0][0x404] ;  /* 0x00010100ffac7b82 */ /* 0x000e220000000800 */
[----:B------:R-:W-:Y:S01]  /*ee90*/  I2FP.F32.U32 R145, R144 ;  /* 0x0000009000917245 */ /* 0x000fe20000201000 */
[----:B------:R-:W-:Y:S01]  /*eea0*/  HFMA2 R144, -RZ, RZ, 0.1171875, 0 ;  /* 0x2f800000ff907431 */ /* 0x000fe200000001ff */
[----:B------:R-:W-:Y:S01]  /*eeb0*/  ISETP.NE.AND P2, PT, R173, 0x1, PT ;  /* 0x00000001ad00780c */ /* 0x000fe20003f45270 */
[----:B------:R-:W-:Y:S01]  /*eec0*/  BSSY.RECONVERGENT B2, `(.L_x_9361) ;  /* 0x000004a000027945 */ /* 0x000fe20003800200 */
[----:B------:R-:W-:Y:S02]  /*eed0*/  LOP3.LUT R203, R203, 0xffffffef, RZ, 0xc0, !PT ;  /* 0xffffffefcbcb7812 */ /* 0x000fe400078ec0ff */
[----:B-----5:R-:W-:Y:S02]  /*eee0*/  PRMT R146, R160, 0x7632, R146 ;  /* 0x00007632a0927816 */ /* 0x020fe40000000092 */
[----:B------:R-:W-:Y:S01]  /*eef0*/  MOV R147, R190 ;  /* 0x000000be00937202 */ /* 0x000fe20000000f00 */
[----:B------:R-:W-:-:S05]  /*ef00*/  FFMA.FTZ R145, R145, R144, 1.1641532182693481445e-10 ;  /* 0x2f00000091917423 */ /* 0x000fca0000010090 */
[----:B0-----:R-:W-:Y:S01]  /*ef10*/  FSETP.LE.FTZ.AND P3, PT, R145, R172, PT ;  /* 0x000000ac9100720b */ /* 0x001fe20003f73000 */
[----:B------:R-:W-:Y:S02]  /*ef20*/  IMAD.U32 R145, R160, 0x10000, RZ ;  /* 0x00010000a0917824 */ /* 0x000fe400078e00ff */
[----:B------:R-:W-:-:S10]  /*ef30*/  IMAD.MOV.U32 R160, RZ, RZ, 0x2 ;  /* 0x00000002ffa07424 */ /* 0x000fd400078e00ff */
        /* <DEDUP_REMOVED lines=10> */
.L_x_9363:
        /* <DEDUP_REMOVED lines=13> */
.L_x_9365:
[----:B------:R-:W-:Y:S05]  /*f0b0*/  BSYNC.RECONVERGENT B3 ;  /* 0x0000000000037941 */ /* 0x000fea0003800200 */
.L_x_9364:
        /* <DEDUP_REMOVED lines=42> */
.L_x_9362:
[----:B------:R-:W-:Y:S05]  /*f360*/  BSYNC.RECONVERGENT B2 ;  /* 0x0000000000027941 */ /* 0x000fea0003800200 */
.L_x_9361:
        /* <DEDUP_REMOVED lines=19> */
.L_x_9368:
        /* <DEDUP_REMOVED lines=13> */
.L_x_9370:
[----:B------:R-:W-:Y:S05]  /*f570*/  BSYNC.RECONVERGENT B3 ;  /* 0x0000000000037941 */ /* 0x000fea0003800200 */
.L_x_9369:
        /* <DEDUP_REMOVED lines=42> */
.L_x_9367:
[----:B------:R-:W-:Y:S05]  /*f820*/  BSYNC.RECONVERGENT B2 ;  /* 0x0000000000027941 */ /* 0x000fea0003800200 */
.L_x_9366:
[----:B------:R-:W-:Y:S01]  /*f830*/  I2FP.F32.U32 R147, R147 ;  /* 0x0000009300937245 */ /* 0x000fe20000201000 */
[----:B------:R-:W-:Y:S01]  /*f840*/  BSSY.RECONVERGENT B2, `(.L_x_9371) ;  /* 0x000004b000027945 */ /* 0x000fe20003800200 */
[----:B------:R-:W-:Y:S01]  /*f850*/  ISETP.NE.AND P2, PT, R173, 0x1, PT ;  /* 0x00000001ad00780c */ /* 0x000fe20003f45270 */
[----:B------:R-:W-:Y:S01]  /*f860*/  HFMA2 R175, -RZ, RZ, 0, 1.1920928955078125e-07 ;  /* 0x00000002ffaf7431 */ /* 0x000fe200000001ff */
[----:B------:R-:W-:Y:S01]  /*f870*/  LOP3.LUT R203, R203, 0xfffffffb, RZ, 0xc0, !PT ;  /* 0xfffffffbcbcb7812 */ /* 0x000fe200078ec0ff */
[----:B------:R-:W-:Y:S01]  /*f880*/  FFMA.FTZ R147, R147, R144, 1.1641532182693481445e-10 ;  /* 0x2f00000093937423 */ /* 0x000fe20000010090 */
[----:B------:R-:W-:-:S04]  /*f890*/  PRMT R160, R161, 0x7632, R160 ;  /* 0x00007632a1a07816 */ /* 0x000fc800000000a0 */
[----:B------:R-:W-:Y:S01]  /*f8a0*/  FSETP.LE.FTZ.AND P3, PT, R147, R172, PT ;  /* 0x000000ac9300720b */ /* 0x000fe20003f73000 */
[----:B------:R-:W-:Y:S02]  /*f8b0*/  IMAD.U32 R147, R161, 0x10000, RZ ;  /* 0x00010000a1937824 */ /* 0x000fe400078e00ff */
[----:B------:R-:W-:-:S10]  /*f8c0*/  IMAD.MOV.U32 R161, RZ, RZ, R190 ;  /* 0x000000ffffa17224 */ /* 0x000fd400078e00be */
        /* <DEDUP_REMOVED lines=10> */
.L_x_9373:
        /* <DEDUP_REMOVED lines=13> */
.L_x_9375:
[----:B------:R-:W-:Y:S05]  /*fa40*/  BSYNC.RECONVERGENT B3 ;  /* 0x0000000000037941 */ /* 0x000fea0003800200 */
.L_x_9374:
        /* <DEDUP_REMOVED lines=42> */
.L_x_9372:
[----:B------:R-:W-:Y:S05]  /*fcf0*/  BSYNC.RECONVERGENT B2 ;  /* 0x0000000000027941 */ /* 0x000fea0003800200 */
.L_x_9371:
        /* <DEDUP_REMOVED lines=19> */
.L_x_9378:
        /* <DEDUP_REMOVED lines=13> */
.L_x_9380:
[----:B------:R-:W-:Y:S05]  /*ff00*/  BSYNC.RECONVERGENT B3 ;  /* 0x0000000000037941 */ /* 0x000fea0003800200 */
.L_x_9379:
        /* <DEDUP_REMOVED lines=42> */
.L_x_9377:
[----:B------:R-:W-:Y:S05]  /*101b0*/  BSYNC.RECONVERGENT B2 ;  /* 0x0000000000027941 */ /* 0x000fea0003800200 */
.L_x_9376:
[----:B------:R-:W-:Y:S01]  /*101c0*/  ISETP.NE.AND P3, PT, R176, 0x1, PT ;  /* 0x00000001b000780c */ /* 0x000fe20003f65270 */
[----:B------:R-:W-:Y:S01]  /*101d0*/  BSSY.RECONVERGENT B2, `(.L_x_9381) ;  /* 0x0000049000027945 */ /* 0x000fe20003800200 */
[----:B------:R-:W-:Y:S01]  /*101e0*/  I2FP.F32.U32 R161, R161 ;  /* 0x000000a100a17245 */ /* 0x000fe20000201000 */
[----:B------:R-:W-:Y:S02]  /*101f0*/  IMAD.MOV.U32 R177, RZ, RZ, 0x2 ;  /* 0x00000002ffb17424 */ /* 0x000fe400078e00ff */
[----:B------:R-:W-:Y:S02]  /*10200*/  IMAD.MOV.U32 R175, RZ, RZ, R190 ;  /* 0x000000ffffaf7224 */ /* 0x000fe400078e00be */
[----:B------:R-:W-:Y:S01]  /*10210*/  FFMA.FTZ R173, R161, R144, 1.1641532182693481445e-10 ;  /* 0x2f000000a1ad7423 */ /* 0x000fe20000010090 */
[C---:B------:R-:W-:Y:S02]  /*10220*/  SHF.L.U32 R161, R162.reuse, 0x10, RZ ;  /* 0x00000010a2a17819 */ /* 0x040fe400000006ff */
[----:B------:R-:W-:-:S02]  /*10230*/  PRMT R162, R162, 0x7632, R162 ;  /* 0x00007632a2a27816 */ /* 0x000fc400000000a2 */
        /* <DEDUP_REMOVED lines=10> */
.L_x_9383:
        /* <DEDUP_REMOVED lines=13> */
.L_x_9385:
[----:B------:R-:W-:Y:S05]  /*103b0*/  BSYNC.RECONVERGENT B3 ;  /* 0x0000000000037941 */ /* 0x000fea0003800200 */
.L_x_9384:
        /* <DEDUP_REMOVED lines=42> */
.L_x_9382:
[----:B------:R-:W-:Y:S05]  /*10660*/  BSYNC.RECONVERGENT B2 ;  /* 0x0000000000027941 */ /* 0x000fea0003800200 */
.L_x_9381:
        /* <DEDUP_REMOVED lines=17> */
.L_x_9388:
        /* <DEDUP_REMOVED lines=13> */
.L_x_9390:
[----:B------:R-:W-:Y:S05]  /*10850*/  BSYNC.RECONVERGENT B3 ;  /* 0x0000000000037941 */ /* 0x000fea0003800200 */
.L_x_9389:
        /* <DEDUP_REMOVED lines=42> */
.L_x_9387:
[----:B------:R-:W-:Y:S05]  /*10b00*/  BSYNC.RECONVERGENT B2 ;  /* 0x0000000000027941 */ /* 0x000fea0003800200 */
.L_x_9386:
        /* <DEDUP_REMOVED lines=18> */
.L_x_9393:
        /* <DEDUP_REMOVED lines=13> */
.L_x_9395:
[----:B------:R-:W-:Y:S05]  /*10d00*/  BSYNC.RECONVERGENT B3 ;  /* 0x0000000000037941 */ /* 0x000fea0003800200 */
.L_x_9394:
        /* <DEDUP_REMOVED lines=42> */
.L_x_9392:
[----:B------:R-:W-:Y:S05]  /*10fb0*/  BSYNC.RECONVERGENT B2 ;  /* 0x0000000000027941 */ /* 0x000fea0003800200 */
.L_x_9391:
[----:B------:R-:W-:Y:S01]  /*10fc0*/  I2FP.F32.U32 R177, R176 ;  /* 0x000000b000b17245 */ /* 0x000fe20000201000 */
[----:B------:R-:W-:Y:S01]  /*10fd0*/  FMUL.FTZ R145, R145, UR5 ;  /* 0x0000000591917c20 */ /* 0x000fe20008410000 */
[----:B------:R-:W-:Y:S01]  /*10fe0*/  P2R R179, PR, RZ, 0x2 ;  /* 0x00000002ffb37803 */ /* 0x000fe20000000000 */
[----:B------:R-:W-:Y:S01]  /*10ff0*/  FMUL.FTZ R146, R146, UR5 ;  /* 0x0000000592927c20 */ /* 0x000fe20008410000 */
[----:B------:R-:W-:Y:S01]  /*11000*/  LOP3.LUT P1, RZ, R203, 0x10, RZ, 0xc0, !PT ;  /* 0x00000010cbff7812 */ /* 0x000fe2000782c0ff */
[----:B------:R-:W-:Y:S01]  /*11010*/  FFMA.FTZ R177, R177, R144, 1.1641532182693481445e-10 ;  /* 0x2f000000b1b17423 */ /* 0x000fe20000010090 */
[----:B------:R-:W-:Y:S01]  /*11020*/  SHF.L.U32 R144, R163, 0x10, RZ ;  /* 0x00000010a3907819 */ /* 0x000fe200000006ff */
[----:B------:R-:W-:Y:S01]  /*11030*/  FMUL.FTZ R147, R147, UR5 ;  /* 0x0000000593937c20 */ /* 0x000fe20008410000 */
[----:B------:R-:W-:Y:S01]  /*11040*/  P2R R201, PR, RZ, 0x1 ;  /* 0x00000001ffc97803 */ /* 0x000fe20000000000 */
[----:B------:R-:W-:Y:S01]  /*11050*/  FMUL.FTZ R163, R160, UR5 ;  /* 0x00000005a0a37c20 */ /* 0x000fe20008410000 */
[C---:B------:R-:W-:Y:S01]  /*11060*/  LOP3.LUT P0, RZ, R203.reuse, 0x8, RZ, 0xc0, !PT ;  /* 0x00000008cbff7812 */ /* 0x040fe2000780c0ff */
[----:B------:R-:W-:Y:S01]  /*11070*/  FMUL.FTZ R178, R144, UR5 ;  /* 0x0000000590b27c20 */ /* 0x000fe20008410000 */
[----:B------:R-:W-:Y:S01]  /*11080*/  LOP3.LUT P6, RZ, R203, 0x4, RZ, 0xc0, !PT ;  /* 0x00000004cbff7812 */ /* 0x000fe200078cc0ff */
[----:B------:R-:W-:Y:S01]  /*11090*/  FMUL.FTZ R173, R173, UR5 ;  /* 0x00000005adad7c20 */ /* 0x000fe20008410000 */
[----:B------:R-:W-:Y:S01]  /*110a0*/  LOP3.LUT P5, RZ, R203, 0x2, RZ, 0xc0, !PT ;  /* 0x00000002cbff7812 */ /* 0x000fe200078ac0ff */
[----:B------:R-:W-:Y:S01]  /*110b0*/  FMUL.FTZ R175, R162, UR5 ;  /* 0x00000005a2af7c20 */ /* 0x000fe20008410000 */
[----:B------:R-:W-:Y:S01]  /*110c0*/  FSEL R144, R145, RZ, P1 ;  /* 0x000000ff91907208 */ /* 0x000fe20000800000 */
[----:B------:R-:W-:Y:S01]  /*110d0*/  FMUL.FTZ R176, R161, UR5 ;  /* 0x00000005a1b07c20 */ /* 0x000fe20008410000 */
[----:B------:R-:W-:-:S02]  /*110e0*/  ISETP.NE.AND P1, PT, R179, RZ, PT ;  /* 0x000000ffb300720c */ /* 0x000fc40003f25270 */
[----:B------:R-:W-:Y:S02]  /*110f0*/  FSEL R145, R146, RZ, P0 ;  /* 0x000000ff92917208 */ /* 0x000fe40000000000 */
        /* <DEDUP_REMOVED lines=16> */
[----:B------:R-:W-:-:S13]  /*11200*/  PLOP3.LUT P5, PT, P5, PT, PT, 0x8, 0x80 ;  /* 0x000000000080781c */ /* 0x000fda0002fae170 */
.L_x_9355:
        /* <DEDUP_REMOVED lines=31> */
[----:B------:R-:W-:Y:S02]  /*11400*/  LOP3.LUT R176, R195, 0xff, RZ, 0xc0, !PT ;  /* 0x000000ffc3b07812 */ /* 0x000fe400078ec0ff */
[----:B------:R-:W-:Y:S02]  /*11410*/  LOP3.LUT R204, R193, 0xff, RZ, 0xc0, !PT ;  /* 0x000000ffc1cc7812 */ /* 0x000fe400078ec0ff */
[----:B------:R-:W-:Y:S01]  /*11420*/  LOP3.LUT R175, R175, 0xff00, R178, 0xf8, !PT ;  /* 0x0000ff00afaf7812 */ /* 0x000fe200078ef8b2 */
[----:B------:R-:W-:-:S03]  /*11430*/  IMAD.WIDE.U32 R176, R176, 0x1000000, RZ ;  /* 0x01000000b0b07825 */ /* 0x000fc600078e00ff */
[----:B------:R-:W-:Y:S01]  /*11440*/  LOP3.LUT R175, R175, 0xff, R196, 0xf8, !PT ;  /* 0x000000ffafaf7812 */ /* 0x000fe200078ef8c4 */
[----:B------:R-:W-:-:S04]  /*11450*/  IMAD.WIDE.U32 R178, R179, 0x10000, RZ ;  /* 0x00010000b3b27825 */ /* 0x000fc800078e00ff */
[----:B------:R-:W-:Y:S01]  /*11460*/  IMAD.WIDE.U32 R204, R204, 0x100, RZ ;  /* 0x00000100cccc7825 */ /* 0x000fe200078e00ff */
[----:B------:R-:W-:-:S03]  /*11470*/  LOP3.LUT R175, R179, R175, R177, 0xfe, !PT ;  /* 0x000000afb3af7212 */ /* 0x000fc600078efeb1 */
[----:B0-----:R-:W-:Y:S01]  /*11480*/  IMAD.WIDE.U32 R172, R0, 0x8, R172 ;  /* 0x0000000800ac7825 */ /* 0x001fe200078e00ac */
[----:B------:R-:W-:Y:S02]  /*11490*/  LOP3.LUT R201, R204, R176, R178, 0xfe, !PT ;  /* 0x000000b0ccc97212 */ /* 0x000fe400078efeb2 */
[----:B------:R-:W-:Y:S02]  /*114a0*/  LOP3.LUT R177, R175, R205, RZ, 0xfc, !PT ;  /* 0x000000cdafb17212 */ /* 0x000fe400078efcff */
[----:B------:R-:W-:-:S05]  /*114b0*/  LOP3.LUT R176, R201, 0xff, R192, 0xf8, !PT ;  /* 0x000000ffc9b07812 */ /* 0x000fca00078ef8c0 */
[----:B------:R1:W-:Y:S02]  /*114c0*/  STG.E.64 desc[UR8][R172.64], R176 ;  /* 0x000000b0ac007986 */ /* 0x0003e4000c101b08 */
.L_x_9396:
[----:B------:R-:W-:Y:S01]  /*114d0*/  IMAD.MOV.U32 R201, RZ, RZ, R174 ;  /* 0x000000ffffc97224 */ /* 0x000fe200078e00ae */
[----:B------:R-:W-:-:S07]  /*114e0*/  IADD3 R0, PT, PT, R0, 0x20, RZ ;  /* 0x0000002000007810 */ /* 0x000fce0007ffe0ff */
.L_x_9273:
[----:B------:R-:W-:Y:S05]  /*114f0*/  BSYNC.RECONVERGENT B1 ;  /* 0x0000000000017941 */ /* 0x000fea0003800200 */
.L_x_9272:
        /* <DEDUP_REMOVED lines=11> */
[----:B------:R-:W0:Y:S01]  /*115b0*/  @P1 LDC.64 R164, c[0x0][0x3a0] ;  /* 0x0000e800ffa41b82 */ /* 0x000e220000000a00 */
[----:B--2---:R-:W-:-:S04]  /*115c0*/  IMAD.WIDE.U32 R148, R0, 0x10, R148 ;  /* 0x0000001000947825 */ /* 0x004fc800078e0094 */
[----:B---3--:R-:W-:-:S05]  /*115d0*/  @P0 IMAD.WIDE.U32 R150, R0, 0x10, R150 ;  /* 0x0000001000960825 */ /* 0x008fca00078e0096 */
[----:B------:R2:W5:Y:S01]  /*115e0*/  @P0 LDG.E.128 R184, desc[UR8][R150.64] ;  /* 0x0000000896b80981 */ /* 0x000562000c1e1d00 */
[----:B01----:R-:W-:-:S03]  /*115f0*/  @P1 IMAD.WIDE.U32 R172, R0, 0x20, R164 ;  /* 0x0000002000ac1825 */ /* 0x003fc600078e00a4 */
[----:B------:R2:W5:Y:S04]  /*11600*/  LDG.E.128 R164, desc[UR8][R148.64] ;  /* 0x0000000894a47981 */ /* 0x000568000c1e1d00 */
[----:B------:R2:W5:Y:S04]  /*11610*/  @P1 LDG.E.128 R132, desc[UR8][R172.64] ;  /* 0x00000008ac841981 */ /* 0x000568000c1e1d00 */
[----:B------:R2:W5:Y:S01]  /*11620*/  @P1 LDG.E.128 R136, desc[UR8][R172.64+0x10] ;  /* 0x00001008ac881981 */ /* 0x000562000c1e1d00 */
[----:B------:R-:W-:Y:S05]  /*11630*/  @!P0 BRA `(.L_x_9399) ;  /* 0x0000004c00c48947 */ /* 0x000fea0003800000 */
[----:B------:R-:W-:Y:S01]  /*11640*/  ISETP.NE.AND P2, PT, R191, 0x1, PT ;  /* 0x00000001bf00780c */ /* 0x000fe20003f45270 */
[----:B------:R-:W-:Y:S01]  /*11650*/  BSSY.RECONVERGENT B2, `(.L_x_9400) ;  /* 0x000004b000027945 */ /* 0x000fe20003800200 */
[----:B--2--5:R-:W-:Y:S01]  /*11660*/  PRMT R172, R187, 0x7632, R172 ;  /* 0x00007632bbac7816 */ /* 0x024fe200000000ac */
        /* <DEDUP_REMOVED lines=17> */
.L_x_9402:
        /* <DEDUP_REMOVED lines=13> */
.L_x_9404:
[----:B------:R-:W-:Y:S05]  /*11850*/  BSYNC.RECONVERGENT B3 ;  /* 0x0000000000037941 */ /* 0x000fea0003800200 */
.L_x_9403:
        /* <DEDUP_REMOVED lines=42> */
.L_x_9401:
[----:B------:R-:W-:Y:S05]  /*11b00*/  BSYNC.RECONVERGENT B2 ;  /* 0x0000000000027941 */ /* 0x000fea0003800200 */
.L_x_9400:
        /* <DEDUP_REMOVED lines=24> */
.L_x_9407:
        /* <DEDUP_REMOVED lines=13> */
.L_x_9409:
[----:B------:R-:W-:Y:S05]  /*11d60*/  BSYNC.RECONVERGENT B3 ;  /* 0x0000000000037941 */ /* 0x000fea0003800200 */
.L_x_9408:
        /* <DEDUP_REMOVED lines=42> */
.L_x_9406:
[----:B------:R-:W-:Y:S05]  /*12010*/  BSYNC.RECONVERGENT B2 ;  /* 0x0000000000027941 */ /* 0x000fea0003800200 */
.L_x_9405:
[----:B------:R-:W-:Y:S01]  /*12020*/  I2FP.F32.U32 R150, R150 ;  /* 0x0000009600967245 */ /* 0x000fe20000201000 */
[----:B------:R-:W-:Y:S01]  /*12030*/  IMAD.U32 R179, R184, 0x10000, RZ ;  /* 0x00010000b8b37824 */ /* 0x000fe200078e00ff */
[----:B------:R-:W-:Y:S01]  /*12040*/  ISETP.NE.AND P3, PT, R191, 0x1, PT ;  /* 0x00000001bf00780c */ /* 0x000fe20003f65270 */
[----:B------:R-:W-:Y:S02]  /*12050*/  BSSY.RECONVERGENT B2, `(.L_x_9410) ;  /* 0x000004c000027945 */ /* 0x000fe40003800200 */
[----:B------:R-:W-:Y:S01]  /*12060*/  FFMA.FTZ R150, R150, R177, 1.1641532182693481445e-10 ;  /* 0x2f00000096967423 */ /* 0x000fe200000100b1 */
[----:B------:R-:W-:Y:S01]  /*12070*/  FMUL.FTZ R178, R179, R176 ;  /* 0x000000b0b3b27220 */ /* 0x000fe20000410000 */
[----:B------:R-:W-:-:S03]  /*12080*/  FSEL R179, R148, RZ, P4 ;  /* 0x000000ff94b37208 */ /* 0x000fc60002000000 */
        /* <DEDUP_REMOVED lines=16> */
.L_x_9412:
        /* <DEDUP_REMOVED lines=13> */
.L_x_9414:
[----:B------:R-:W-:Y:S05]  /*12260*/  BSYNC.RECONVERGENT B3 ;  /* 0x0000000000037941 */ /* 0x000fea0003800200 */
.L_x_9413:
        /* <DEDUP_REMOVED lines=42> */
.L_x_9411:
[----:B------:R-:W-:Y:S05]  /*12510*/  BSYNC.RECONVERGENT B2 ;  /* 0x0000000000027941 */ /* 0x000fea0003800200 */
.L_x_9410:
[----:B------:R-:W-:Y:S01]  /*12520*/  I2FP.F32.U32 R150, R150 ;  /* 0x0000009600967245 */ /* 0x000fe20000201000 */
[----:B------:R-:W-:Y:S01]  /*12530*/  IMAD.U32 R179, R164, 0x10000, RZ ;  /* 0x00010000a4b37824 */ /* 0x000fe200078e00ff */
[----:B------:R-:W-:Y:S01]  /*12540*/  ISETP.NE.AND P2, PT, R178, 0x1, PT ;  /* 0x00000001b200780c */ /* 0x000fe20003f45270 */
[----:B------:R-:W-:Y:S01]  /*12550*/  BSSY.RECONVERGENT B2, `(.L_x_9415) ;  /* 0x0000049000027945 */ /* 0x000fe20003800200 */
[----:B------:R-:W-:Y:S01]  /*12560*/  LOP3.LUT R203, R203, 0xfffffff7, RZ, 0xc0, !PT ;  /* 0xfffffff7cbcb7812 */ /* 0x000fe200078ec0ff */
[----:B------:R-:W-:Y:S01]  /*12570*/  FFMA.FTZ R150, R150, R177, 1.1641532182693481445e-10 ;  /* 0x2f00000096967423 */ /* 0x000fe200000100b1 */
[----:B------:R-:W-:Y:S01]  /*12580*/  IMAD.MOV.U32 R191, RZ, RZ, 0x2 ;  /* 0x00000002ffbf7424 */ /* 0x000fe200078e00ff */
[----:B------:R-:W-:-:S03]  /*12590*/  MOV R164, R190 ;  /* 0x000000be00a47202 */ /* 0x000fc60000000f00 */
        /* <DEDUP_REMOVED lines=12> */
.L_x_9417:
        /* <DEDUP_REMOVED lines=13> */
.L_x_9419:
[----:B------:R-:W-:Y:S05]  /*12730*/  BSYNC.RECONVERGENT B3 ;  /* 0x0000000000037941 */ /* 0x000fea0003800200 */
.L_x_9418:
        /* <DEDUP_REMOVED lines=42> */
.L_x_9416:
[----:B------:R-:W-:Y:S05]  /*129e0*/  BSYNC.RECONVERGENT B2 ;  /* 0x0000000000027941 */ /* 0x000fea0003800200 */
.L_x_9415:
        /* <DEDUP_REMOVED lines=23> */
.L_x_9422:
        /* <DEDUP_REMOVED lines=13> */
.L_x_9424:
[----:B------:R-:W-:Y:S05]  /*12c30*/  BSYNC.RECONVERGENT B3 ;  /* 0x0000000000037941 */ /* 0x000fea0003800200 */
.L_x_9423:
        /* <DEDUP_REMOVED lines=42> */
.L_x_9421:
[----:B------:R-:W-:Y:S05]  /*12ee0*/  BSYNC.RECONVERGENT B2 ;  /* 0x0000000000027941 */ /* 0x000fea0003800200 */
.L_x_9420:
        /* <DEDUP_REMOVED lines=21> */
.L_x_9427:
        /* <DEDUP_REMOVED lines=13> */
.L_x_9429:
[----:B------:R-:W-:Y:S05]  /*13110*/  BSYNC.RECONVERGENT B3 ;  /* 0x0000000000037941 */ /* 0x000fea0003800200 */
.L_x_9428:
        /* <DEDUP_REMOVED lines=42> */
.L_x_9426:
[----:B------:R-:W-:Y:S05]  /*133c0*/  BSYNC.RECONVERGENT B2 ;  /* 0x0000000000027941 */ /* 0x000fea0003800200 */
.L_x_9425:
        /* <DEDUP_REMOVED lines=12> */
[----:B------:R-:W-:-:S03]  /*13490*/  MOV R164, R190 ;  /* 0x000000be00a47202 */ /* 0x000fc60000000f00 */
[----:B------:R-:W-:Y:S02]  /*134a0*/  @P1 FADD.FTZ R150, R134, R150 ;  /* 0x0000009686961221 */ /* 0x000fe40000010000 */
        /* <DEDUP_REMOVED lines=9> */
.L_x_9432:
        /* <DEDUP_REMOVED lines=13> */
.L_x_9434:
[----:B------:R-:W-:Y:S05]  /*13610*/  BSYNC.RECONVERGENT B3 ;  /* 0x0000000000037941 */ /* 0x000fea0003800200 */
.L_x_9433:
        /* <DEDUP_REMOVED lines=42> */
.L_x_9431:
[----:B------:R-:W-:Y:S05]  /*138c0*/  BSYNC.RECONVERGENT B2 ;  /* 0x0000000000027941 */ /* 0x000fea0003800200 */
.L_x_9430:
        /* <DEDUP_REMOVED lines=20> */
.L_x_9437:
        /* <DEDUP_REMOVED lines=13> */
.L_x_9439:
[----:B------:R-:W-:Y:S05]  /*13ae0*/  BSYNC.RECONVERGENT B3 ;  /* 0x0000000000037941 */ /* 0x000fea0003800200 */
.L_x_9438:
        /* <DEDUP_REMOVED lines=42> */
.L_x_9436:
[----:B------:R-:W-:Y:S05]  /*13d90*/  BSYNC.RECONVERGENT B2 ;  /* 0x0000000000027941 */ /* 0x000fea0003800200 */
.L_x_9435:
        /* <DEDUP_REMOVED lines=23> */
.L_x_9442:
        /* <DEDUP_REMOVED lines=13> */
.L_x_9444:
[----:B------:R-:W-:Y:S05]  /*13fe0*/  BSYNC.RECONVERGENT B3 ;  /* 0x0000000000037941 */ /* 0x000fea0003800200 */
.L_x_9443:
        /* <DEDUP_REMOVED lines=42> */
.L_x_9441:
[----:B------:R-:W-:Y:S05]  /*14290*/  BSYNC.RECONVERGENT B2 ;  /* 0x0000000000027941 */ /* 0x000fea0003800200 */
.L_x_9440:
        /* <DEDUP_REMOVED lines=19> */
.L_x_9447:
        /* <DEDUP_REMOVED lines=13> */
.L_x_9449:
[----:B------:R-:W-:Y:S05]  /*144a0*/  BSYNC.RECONVERGENT B3 ;  /* 0x0000000000037941 */ /* 0x000fea0003800200 */
.L_x_9448:
        /* <DEDUP_REMOVED lines=42> */
.L_x_9446:
[----:B------:R-:W-:Y:S05]  /*14750*/  BSYNC.RECONVERGENT B2 ;  /* 0x0000000000027941 */ /* 0x000fea0003800200 */
.L_x_9445:
        /* <DEDUP_REMOVED lines=23> */
.L_x_9452:
        /* <DEDUP_REMOVED lines=13> */
.L_x_9454:
[----:B------:R-:W-:Y:S05]  /*149a0*/  BSYNC.RECONVERGENT B3 ;  /* 0x0000000000037941 */ /* 0x000fea0003800200 */
.L_x_9453:
        /* <DEDUP_REMOVED lines=42> */
.L_x_9451:
[----:B------:R-:W-:Y:S05]  /*14c50*/  BSYNC.RECONVERGENT B2 ;  /* 0x0000000000027941 */ /* 0x000fea0003800200 */
.L_x_9450:
[----:B------:R-:W-:Y:S01]  /*14c60*/  ISETP.NE.AND P4, PT, R179, 0x1, PT ;  /* 0x00000001b300780c */ /* 0x000fe20003f85270 */
[----:B------:R-:W-:Y:S01]  /*14c70*/  BSSY.RECONVERGENT B2, `(.L_x_9455) ;  /* 0x0000049000027945 */ /* 0x000fe20003800200 */
[----:B------:R-:W-:Y:S01]  /*14c80*/  I2FP.F32.U32 R178, R165 ;  /* 0x000000a500b27245 */ /* 0x000fe20000201000 */
[----:B------:R-:W-:Y:S02]  /*14c90*/  IMAD.U32 R165, R166, 0x10000, RZ ;  /* 0x00010000a6a57824 */ /* 0x000fe400078e00ff */
[----:B------:R-:W-:Y:S02]  /*14ca0*/  HFMA2 R191, -RZ, RZ, 0, 1.1920928955078125e-07 ;  /* 0x00000002ffbf7431 */ /* 0x000fe400000001ff */
        /* <DEDUP_REMOVED lines=13> */
.L_x_9457:
        /* <DEDUP_REMOVED lines=13> */
.L_x_9459:
[----:B------:R-:W-:Y:S05]  /*14e50*/  BSYNC.RECONVERGENT B3 ;  /* 0x0000000000037941 */ /* 0x000fea0003800200 */
.L_x_9458:
        /* <DEDUP_REMOVED lines=42> */
.L_x_9456:
[----:B------:R-:W-:Y:S05]  /*15100*/  BSYNC.RECONVERGENT B2 ;  /* 0x0000000000027941 */ /* 0x000fea0003800200 */
.L_x_9455:
        /* <DEDUP_REMOVED lines=23> */
.L_x_9462:
        /* <DEDUP_REMOVED lines=13> */
.L_x_9464:
[----:B------:R-:W-:Y:S05]  /*15350*/  BSYNC.RECONVERGENT B3 ;  /* 0x0000000000037941 */ /* 0x000fea0003800200 */
.L_x_9463:
        /* <DEDUP_REMOVED lines=42> */
.L_x_9461:
[----:B------:R-:W-:Y:S05]  /*15600*/  BSYNC.RECONVERGENT B2 ;  /* 0x0000000000027941 */ /* 0x000fea0003800200 */
.L_x_9460:
        /* <DEDUP_REMOVED lines=19> */
.L_x_9467:
        /* <DEDUP_REMOVED lines=13> */
.L_x_9469:
[----:B------:R-:W-:Y:S05]  /*15810*/  BSYNC.RECONVERGENT B3 ;  /* 0x0000000000037941 */ /* 0x000fea0003800200 */
.L_x_9468:
        /* <DEDUP_REMOVED lines=42> */
.L_x_9466:
[----:B------:R-:W-:Y:S05]  /*15ac0*/  BSYNC.RECONVERGENT B2 ;  /* 0x0000000000027941 */ /* 0x000fea0003800200 */
.L_x_9465:
        /* <DEDUP_REMOVED lines=23> */
.L_x_9472:
        /* <DEDUP_REMOVED lines=13> */
.L_x_9474:
[----:B------:R-:W-:Y:S05]  /*15d10*/  BSYNC.RECONVERGENT B3 ;  /* 0x0000000000037941 */ /* 0x000fea0003800200 */
.L_x_9473:
        /* <DEDUP_REMOVED lines=42> */
.L_x_9471:
[----:B------:R-:W-:Y:S05]  /*15fc0*/  BSYNC.RECONVERGENT B2 ;  /* 0x0000000000027941 */ /* 0x000fea0003800200 */
.L_x_9470:
        /* <DEDUP_REMOVED lines=18> */
.L_x_9477:
        /* <DEDUP_REMOVED lines=15> */
.L_x_9479:
[----:B------:R-:W-:Y:S05]  /*161e0*/  BSYNC.RECONVERGENT B3 ;  /* 0x0000000000037941 */ /* 0x000fea0003800200 */
.L_x_9478:
        /* <DEDUP_REMOVED lines=42> */
.L_x_9476:
[----:B------:R-:W-:Y:S05]  /*16490*/  BSYNC.RECONVERGENT B2 ;  /* 0x0000000000027941 */ /* 0x000fea0003800200 */
.L_x_9475:
[----:B------:R-:W-:Y:S02]  /*164a0*/  I2FP.F32.U32 R178, R173 ;  /* 0x000000ad00b27245 */ /* 0x000fe40000201000 */
[----:B------:R-:W-:Y:S02]  /*164b0*/  SHF.L.U32 R173, R172, 0x10, RZ ;  /* 0x00000010acad7819 */ /* 0x000fe400000006ff */
[----:B------:R-:W-:Y:S01]  /*164c0*/  FSEL R172, R167, RZ, P5 ;  /* 0x000000ffa7ac7208 */ /* 0x000fe20002800000 */
[----:B------:R-:W-:Y:S02]  /*164d0*/  FFMA.FTZ R178, R178, R177, 1.1641532182693481445e-10 ;  /* 0x2f000000b2b27423 */ /* 0x000fe400000100b1 */
[----:B------:R-:W-:-:S03]  /*164e0*/  FMUL.FTZ R173, R173, R176 ;  /* 0x000000b0adad7220 */ /* 0x000fc60000410000 */
[----:B------:R-:W-:-:S04]  /*164f0*/  FSETP.GTU.FTZ.AND P6, PT, R178, R175, PT ;  /* 0x000000afb200720b */ /* 0x000fc80003fdc000 */
[----:B------:R-:W-:Y:S02]  /*16500*/  FSEL R173, R173, RZ, !P6 ;  /* 0x000000ffadad7208 */ /* 0x000fe40007000000 */
[----:B------:R-:W-:-:S03]  /*16510*/  SEL R199, RZ, 0x1, P6 ;  /* 0x00000001ffc77807 */ /* 0x000fc60003000000 */
[----:B------:R-:W-:-:S04]  /*16520*/  FADD.FTZ R167, R173, R172 ;  /* 0x000000acada77221 */ /* 0x000fc80000010000 */
[----:B------:R-:W-:Y:S01]  /*16530*/  @P1 FADD.FTZ R167, R139, R167 ;  /* 0x000000a78ba71221 */ /* 0x000fe20000010000 */
[----:B------:R-:W-:Y:S06]  /*16540*/  BRA `(.L_x_9480) ;  /* 0x0000002800047947 */ /* 0x000fec0003800000 */
.L_x_9399:
        /* <DEDUP_REMOVED lines=16> */
.L_x_9483:
        /* <DEDUP_REMOVED lines=13> */
.L_x_9485:
[----:B------:R-:W-:Y:S05]  /*16720*/  BSYNC.RECONVERGENT B3 ;  /* 0x0000000000037941 */ /* 0x000fea0003800200 */
.L_x_9484:
        /* <DEDUP_REMOVED lines=41> */
.L_x_9482:
[----:B------:R-:W-:Y:S05]  /*169c0*/  BSYNC.RECONVERGENT B2 ;  /* 0x0000000000027941 */ /* 0x000fea0003800200 */
.L_x_9481:
        /* <DEDUP_REMOVED lines=9> */
[----:B0-----:R-:W-:Y:S01]  /*16a60*/  FSETP.LE.FTZ.AND P3, PT, R149, R172, PT ;  /* 0x000000ac9500720b */ /* 0x001fe20003f73000 */
[----:B------:R-:W-:Y:S01]  /*16a70*/  IMAD.U32 R149, R164, 0x10000, RZ ;  /* 0x00010000a4957824 */ /* 0x000fe200078e00ff */
[----:B------:R-:W-:-:S11]  /*16a80*/  MOV R164, 0x2 ;  /* 0x0000000200a47802 */ /* 0x000fd60000000f00 */
        /* <DEDUP_REMOVED lines=10> */
.L_x_9488:
        /* <DEDUP_REMOVED lines=13> */
.L_x_9490:
[----:B------:R-:W-:Y:S05]  /*16c00*/  BSYNC.RECONVERGENT B3 ;  /* 0x0000000000037941 */ /* 0x000fea0003800200 */
.L_x_9489:
        /* <DEDUP_REMOVED lines=42> */
.L_x_9487:
[----:B------:R-:W-:Y:S05]  /*16eb0*/  BSYNC.RECONVERGENT B2 ;  /* 0x0000000000027941 */ /* 0x000fea0003800200 */
.L_x_9486:
        /* <DEDUP_REMOVED lines=19> */
.L_x_9493:
        /* <DEDUP_REMOVED lines=13> */
.L_x_9495:
[----:B------:R-:W-:Y:S05]  /*170c0*/  BSYNC.RECONVERGENT B3 ;  /* 0x0000000000037941 */ /* 0x000fea0003800200 */
.L_x_9494:
        /* <DEDUP_REMOVED lines=42> */
.L_x_9492:
[----:B------:R-:W-:Y:S05]  /*17370*/  BSYNC.RECONVERGENT B2 ;  /* 0x0000000000027941 */ /* 0x000fea0003800200 */
.L_x_9491:
[----:B------:R-:W-:Y:S01]  /*17380*/  I2FP.F32.U32 R151, R151 ;  /* 0x0000009700977245 */ /* 0x000fe20000201000 */
[----:B------:R-:W-:Y:S01]  /*17390*/  BSSY.RECONVERGENT B2, `(.L_x_9496) ;  /* 0x000004b000027945 */ /* 0x000fe20003800200 */
[----:B------:R-:W-:Y:S01]  /*173a0*/  LOP3.LUT R203, R203, 0xfffffffb, RZ, 0xc0, !PT ;  /* 0xfffffffbcbcb7812 */ /* 0x000fe200078ec0ff */
[----:B------:R-:W-:Y:S01]  /*173b0*/  IMAD.MOV.U32 R176, RZ, RZ, 0x2 ;  /* 0x00000002ffb07424 */ /* 0x000fe200078e00ff */
[----:B------:R-:W-:Y:S01]  /*173c0*/  PRMT R164, R165, 0x7632, R164 ;  /* 0x00007632a5a47816 */ /* 0x000fe200000000a4 */
[----:B------:R-:W-:Y:S01]  /*173d0*/  FFMA.FTZ R173, R151, R148, 1.1641532182693481445e-10 ;  /* 0x2f00000097ad7423 */ /* 0x000fe20000010094 */
[----:B------:R-:W-:Y:S01]  /*173e0*/  SHF.L.U32 R151, R165, 0x10, RZ ;  /* 0x00000010a5977819 */ /* 0x000fe200000006ff */
[----:B------:R-:W-:-:S03]  /*173f0*/  IMAD.MOV.U32 R165, RZ, RZ, R190 ;  /* 0x000000ffffa57224 */ /* 0x000fc600078e00be */
[----:B------:R-:W-:-:S13]  /*17400*/  FSETP.LE.FTZ.AND P2, PT, R173, R172, PT ;  /* 0x000000acad00720b */ /* 0x000fda0003f53000 */
        /* <DEDUP_REMOVED lines=11> */
.L_x_9498:
        /* <DEDUP_REMOVED lines=13> */
.L_x_9500:
[----:B------:R-:W-:Y:S05]  /*17590*/  BSYNC.RECONVERGENT B3 ;  /* 0x0000000000037941 */ /* 0x000fea0003800200 */
.L_x_9499:
        /* <DEDUP_REMOVED lines=42> */
.L_x_9497:
[----:B------:R-:W-:Y:S05]  /*17840*/  BSYNC.RECONVERGENT B2 ;  /* 0x0000000000027941 */ /* 0x000fea0003800200 */
.L_x_9496:
        /* <DEDUP_REMOVED lines=19> */
.L_x_9503:
        /* <DEDUP_REMOVED lines=13> */
.L_x_9505:
[----:B------:R-:W-:Y:S05]  /*17a50*/  BSYNC.RECONVERGENT B3 ;  /* 0x0000000000037941 */ /* 0x000fea0003800200 */
.L_x_9504:
        /* <DEDUP_REMOVED lines=42> */
.L_x_9502:
[----:B------:R-:W-:Y:S05]  /*17d00*/  BSYNC.RECONVERGENT B2 ;  /* 0x0000000000027941 */ /* 0x000fea0003800200 */
.L_x_9501:
        /* <DEDUP_REMOVED lines=18> */
.L_x_9508:
        /* <DEDUP_REMOVED lines=13> */
.L_x_9510:
[----:B------:R-:W-:Y:S05]  /*17f00*/  BSYNC.RECONVERGENT B3 ;  /* 0x0000000000037941 */ /* 0x000fea0003800200 */
.L_x_9509:
        /* <DEDUP_REMOVED lines=42> */
.L_x_9507:
[----:B------:R-:W-:Y:S05]  /*181b0*/  BSYNC.RECONVERGENT B2 ;  /* 0x0000000000027941 */ /* 0x000fea0003800200 */
.L_x_9506:
        /* <DEDUP_REMOVED lines=17> */
.L_x_9513:
        /* <DEDUP_REMOVED lines=13> */
.L_x_9515:
[----:B------:R-:W-:Y:S05]  /*183a0*/  BSYNC.RECONVERGENT B3 ;  /* 0x0000000000037941 */ /* 0x000fea0003800200 */
.L_x_9514:
        /* <DEDUP_REMOVED lines=42> */
.L_x_9512:
[----:B------:R-:W-:Y:S05]  /*18650*/  BSYNC.RECONVERGENT B2 ;  /* 0x0000000000027941 */ /* 0x000fea0003800200 */
.L_x_9511:
[----:B------:R-:W-:Y:S01]  /*18660*/  ISETP.NE.AND P5, PT, R177, 0x1, PT ;  /* 0x00000001b100780c */ /* 0x000fe20003fa5270 */
[----:B------:R-:W-:Y:S01]  /*18670*/  BSSY.RECONVERGENT B2, `(.L_x_9516) ;  /* 0x0000049000027945 */ /* 0x000fe20003800200 */
[----:B------:R-:W-:Y:S01]  /*18680*/  I2FP.F32.U32 R173, R175 ;  /* 0x000000af00ad7245 */ /* 0x000fe20000201000 */
[----:B------:R-:W-:Y:S02]  /*18690*/  HFMA2 R191, -RZ, RZ, 0, 1.1920928955078125e-07 ;  /* 0x00000002ffbf7431 */ /* 0x000fe400000001ff */
[----:B------:R-:W-:Y:S02]  /*186a0*/  IMAD.MOV.U32 R176, RZ, RZ, R190 ;  /* 0x000000ffffb07224 */ /* 0x000fe400078e00be */
        /* <DEDUP_REMOVED lines=13> */
.L_x_9518:
        /* <DEDUP_REMOVED lines=13> */
.L_x_9520:
[----:B------:R-:W-:Y:S05]  /*18850*/  BSYNC.RECONVERGENT B3 ;  /* 0x0000000000037941 */ /* 0x000fea0003800200 */
.L_x_9519:
        /* <DEDUP_REMOVED lines=42> */
.L_x_9517:
[----:B------:R-:W-:Y:S05]  /*18b00*/  BSYNC.RECONVERGENT B2 ;  /* 0x0000000000027941 */ /* 0x000fea0003800200 */
.L_x_9516:
        /* <DEDUP_REMOVED lines=37> */
.L_x_9480:
        /* <DEDUP_REMOVED lines=8> */
[----:B------:R-:W-:Y:S02]  /*18de0*/  LOP3.LUT P1, RZ, R203, 0x10, RZ, 0xc0, !PT ;  /* 0x00000010cbff7812 */ /* 0x000fe4000782c0ff */
[----:B------:R-:W-:Y:S02]  /*18df0*/  SEL R177, RZ, 0x1000000, !P4 ;  /* 0x01000000ffb17807 */ /* 0x000fe40006000000 */
[----:B------:R-:W-:Y:S02]  /*18e00*/  SEL R176, RZ, 0x10000, !P5 ;  /* 0x00010000ffb07807 */ /* 0x000fe40006800000 */
        /* <DEDUP_REMOVED lines=33> */
.L_x_9521:
[----:B------:R-:W-:Y:S01]  /*19020*/  MOV R201, R174 ;  /* 0x000000ae00c97202 */ /* 0x000fe20000000f00 */
[----:B------:R-:W-:-:S07]  /*19030*/  VIADD R0, R0, 0x20 ;  /* 0x0000002000007836 */ /* 0x000fce0000000000 */
.L_x_9398:
[----:B------:R-:W-:Y:S05]  /*19040*/  BSYNC.RECONVERGENT B1 ;  /* 0x0000000000017941 */ /* 0x000fea0003800200 */
.L_x_9397:
        /* <DEDUP_REMOVED lines=40> */
.L_x_9527:
        /* <DEDUP_REMOVED lines=13> */
.L_x_9529:
[----:B------:R-:W-:Y:S05]  /*193a0*/  BSYNC.RECONVERGENT B3 ;  /* 0x0000000000037941 */ /* 0x000fea0003800200 */
.L_x_9528:
        /* <DEDUP_REMOVED lines=42> */
.L_x_9526:
[----:B------:R-:W-:Y:S05]  /*19650*/  BSYNC.RECONVERGENT B2 ;  /* 0x0000000000027941 */ /* 0x000fea0003800200 */
.L_x_9525:
        /* <DEDUP_REMOVED lines=11> */
[----:B------:R-:W-:-:S04]  /*19710*/  MOV R154, R190 ;  /* 0x000000be009a7202 */ /* 0x000fc80000000f00 */
        /* <DEDUP_REMOVED lines=12> */
.L_x_9532:
        /* <DEDUP_REMOVED lines=13> */
.L_x_9534:
[----:B------:R-:W-:Y:S05]  /*198b0*/  BSYNC.RECONVERGENT B3 ;  /* 0x0000000000037941 */ /* 0x000fea0003800200 */
.L_x_9533:
        /* <DEDUP_REMOVED lines=42> */
.L_x_9531:
[----:B------:R-:W-:Y:S05]  /*19b60*/  BSYNC.RECONVERGENT B2 ;  /* 0x0000000000027941 */ /* 0x000fea0003800200 */
.L_x_9530:
        /* <DEDUP_REMOVED lines=8> */
[----:B------:R-:W-:Y:S01]  /*19bf0*/  FSEL R152, R178, RZ, !P2 ;  /* 0x000000ffb2987208 */ /* 0x000fe20005000000 */
[----:B------:R-:W-:Y:S01]  /*19c00*/  IMAD.MOV.U32 R178, RZ, RZ, 0x2 ;  /* 0x00000002ffb27424 */ /* 0x000fe200078e00ff */
        /* <DEDUP_REMOVED lines=13> */
.L_x_9537:
        /* <DEDUP_REMOVED lines=13> */
.L_x_9539:
[----:B------:R-:W-:Y:S05]  /*19db0*/  BSYNC.RECONVERGENT B3 ;  /* 0x0000000000037941 */ /* 0x000fea0003800200 */
.L_x_9538:
        /* <DEDUP_REMOVED lines=42> */
.L_x_9536:
[----:B------:R-:W-:Y:S05]  /*1a060*/  BSYNC.RECONVERGENT B2 ;  /* 0x0000000000027941 */ /* 0x000fea0003800200 */
.L_x_9535:
        /* <DEDUP_REMOVED lines=20> */
.L_x_9542:
        /* <DEDUP_REMOVED lines=13> */
.L_x_9544:
[----:B------:R-:W-:Y:S05]  /*1a280*/  BSYNC.RECONVERGENT B3 ;  /* 0x0000000000037941 */ /* 0x000fea0003800200 */
.L_x_9543:
        /* <DEDUP_REMOVED lines=42> */
.L_x_9541:
[----:B------:R-:W-:Y:S05]  /*1a530*/  BSYNC.RECONVERGENT B2 ;  /* 0x0000000000027941 */ /* 0x000fea0003800200 */
.L_x_9540:
        /* <DEDUP_REMOVED lines=23> */
.L_x_9547:
        /* <DEDUP_REMOVED lines=13> */
.L_x_9549:
[----:B------:R-:W-:Y:S05]  /*1a780*/  BSYNC.RECONVERGENT B3 ;  /* 0x0000000000037941 */ /* 0x000fea0003800200 */
.L_x_9548:
        /* <DEDUP_REMOVED lines=42> */
.L_x_9546:
[----:B------:R-:W-:Y:S05]  /*1aa30*/  BSYNC.RECONVERGENT B2 ;  /* 0x0000000000027941 */ /* 0x000fea0003800200 */
.L_x_9545:
        /* <DEDUP_REMOVED lines=21> */
.L_x_9552:
        /* <DEDUP_REMOVED lines=13> */
.L_x_9554:
[----:B------:R-:W-:Y:S05]  /*1ac60*/  BSYNC.RECONVERGENT B3 ;  /* 0x0000000000037941 */ /* 0x000fea0003800200 */
.L_x_9553:
        /* <DEDUP_REMOVED lines=42> */
.L_x_9551:
[----:B------:R-:W-:Y:S05]  /*1af10*/  BSYNC.RECONVERGENT B2 ;  /* 0x0000000000027941 */ /* 0x000fea0003800200 */
.L_x_9550:
        /* <DEDUP_REMOVED lines=23> */
.L_x_9557:
        /* <DEDUP_REMOVED lines=13> */
.L_x_9559:
[----:B------:R-:W-:Y:S05]  /*1b160*/  BSYNC.RECONVERGENT B3 ;  /* 0x0000000000037941 */ /* 0x000fea0003800200 */
.L_x_9558:
        /* <DEDUP_REMOVED lines=42> */
.L_x_9556:
[----:B------:R-:W-:Y:S05]  /*1b410*/  BSYNC.RECONVERGENT B2 ;  /* 0x0000000000027941 */ /* 0x000fea0003800200 */
.L_x_9555:
        /* <DEDUP_REMOVED lines=20> */
.L_x_9562:
        /* <DEDUP_REMOVED lines=13> */
.L_x_9564:
[----:B------:R-:W-:Y:S05]  /*1b630*/  BSYNC.RECONVERGENT B3 ;  /* 0x0000000000037941 */ /* 0x000fea0003800200 */
.L_x_9563:
        /* <DEDUP_REMOVED lines=42> */
.L_x_9561:
[----:B------:R-:W-:Y:S05]  /*1b8e0*/  BSYNC.RECONVERGENT B2 ;  /* 0x0000000000027941 */ /* 0x000fea0003800200 */
.L_x_9560:
        /* <DEDUP_REMOVED lines=23> */
.L_x_9567:
        /* <DEDUP_REMOVED lines=13> */
.L_x_9569:
[----:B------:R-:W-:Y:S05]  /*1bb30*/  BSYNC.RECONVERGENT B3 ;  /* 0x0000000000037941 */ /* 0x000fea0003800200 */
.L_x_9568:
        /* <DEDUP_REMOVED lines=42> */
.L_x_9566:
[----:B------:R-:W-:Y:S05]  /*1bde0*/  BSYNC.RECONVERGENT B2 ;  /* 0x0000000000027941 */ /* 0x000fea0003800200 */
.L_x_9565:
        /* <DEDUP_REMOVED lines=19> */
.L_x_9572:
        /* <DEDUP_REMOVED lines=13> */
.L_x_9574:
[----:B------:R-:W-:Y:S05]  /*1bff0*/  BSYNC.RECONVERGENT B3 ;  /* 0x0000000000037941 */ /* 0x000fea0003800200 */
.L_x_9573:
        /* <DEDUP_REMOVED lines=42> */
.L_x_9571:
[----:B------:R-:W-:Y:S05]  /*1c2a0*/  BSYNC.RECONVERGENT B2 ;  /* 0x0000000000027941 */ /* 0x000fea0003800200 */
.L_x_9570:
        /* <DEDUP_REMOVED lines=23> */
.L_x_9577:
        /* <DEDUP_REMOVED lines=13> */
.L_x_9579:
[----:B------:R-:W-:Y:S05]  /*1c4f0*/  BSYNC.RECONVERGENT B3 ;  /* 0x0000000000037941 */ /* 0x000fea0003800200 */
.L_x_9578:
        /* <DEDUP_REMOVED lines=42> */
.L_x_9576:
[----:B------:R-:W-:Y:S05]  /*1c7a0*/  BSYNC.RECONVERGENT B2 ;  /* 0x0000000000027941 */ /* 0x000fea0003800200 */
.L_x_9575:
        /* <DEDUP_REMOVED lines=18> */
.L_x_9582:
        /* <DEDUP_REMOVED lines=13> */
.L_x_9584:
[----:B------:R-:W-:Y:S05]  /*1c9a0*/  BSYNC.RECONVERGENT B3 ;  /* 0x0000000000037941 */ /* 0x000fea0003800200 */
.L_x_9583:
        /* <DEDUP_REMOVED lines=42> */
.L_x_9581:
[----:B------:R-:W-:Y:S05]  /*1cc50*/  BSYNC.RECONVERGENT B2 ;  /* 0x0000000000027941 */ /* 0x000fea0003800200 */
.L_x_9580:
        /* <DEDUP_REMOVED lines=23> */
.L_x_9587:
        /* <DEDUP_REMOVED lines=13> */
.L_x_9589:
[----:B------:R-:W-:Y:S05]  /*1cea0*/  BSYNC.RECONVERGENT B3 ;  /* 0x0000000000037941 */ /* 0x000fea0003800200 */
.L_x_9588:
        /* <DEDUP_REMOVED lines=42> */
.L_x_9586:
[----:B------:R-:W-:Y:S05]  /*1d150*/  BSYNC.RECONVERGENT B2 ;  /* 0x0000000000027941 */ /* 0x000fea0003800200 */
.L_x_9585:
        /* <DEDUP_REMOVED lines=19> */
.L_x_9592:
        /* <DEDUP_REMOVED lines=13> */
.L_x_9594:
[----:B------:R-:W-:Y:S05]  /*1d360*/  BSYNC.RECONVERGENT B3 ;  /* 0x0000000000037941 */ /* 0x000fea0003800200 */
.L_x_9593:
        /* <DEDUP_REMOVED lines=42> */
.L_x_9591:
[----:B------:R-:W-:Y:S05]  /*1d610*/  BSYNC.RECONVERGENT B2 ;  /* 0x0000000000027941 */ /* 0x000fea0003800200 */
.L_x_9590:
        /* <DEDUP_REMOVED lines=23> */
.L_x_9597:
        /* <DEDUP_REMOVED lines=13> */
.L_x_9599:
[----:B------:R-:W-:Y:S05]  /*1d860*/  BSYNC.RECONVERGENT B3 ;  /* 0x0000000000037941 */ /* 0x000fea0003800200 */
.L_x_9598:
        /* <DEDUP_REMOVED lines=42> */
.L_x_9596:
[----:B------:R-:W-:Y:S05]  /*1db10*/  BSYNC.RECONVERGENT B2 ;  /* 0x0000000000027941 */ /* 0x000fea0003800200 */
.L_x_9595:
        /* <DEDUP_REMOVED lines=18> */
.L_x_9602:
        /* <DEDUP_REMOVED lines=15> */
.L_x_9604:
[----:B------:R-:W-:Y:S05]  /*1dd30*/  BSYNC.RECONVERGENT B3 ;  /* 0x0000000000037941 */ /* 0x000fea0003800200 */
.L_x_9603:
        /* <DEDUP_REMOVED lines=42> */
.L_x_9601:
[----:B------:R-:W-:Y:S05]  /*1dfe0*/  BSYNC.RECONVERGENT B2 ;  /* 0x0000000000027941 */ /* 0x000fea0003800200 */
.L_x_9600:
        /* <DEDUP_REMOVED lines=11> */
.L_x_9524:
[----:B------:R-:W-:Y:S01]  /*1e0a0*/  ISETP.NE.AND P2, PT, R191, 0x1, PT ;  /* 0x00000001bf00780c */ /* 0x000fe20003f45270 */
[----:B------:R-:W-:Y:S01]  /*1e0b0*/  BSSY.RECONVERGENT B2, `(.L_x_9606) ;  /* 0x0000046000027945 */ /* 0x000fe20003800200 */
[----:B01----:R-:W-:Y:S01]  /*1e0c0*/  IMAD.MOV.U32 R173, RZ, RZ, 0x2 ;  /* 0x00000002ffad7424 */ /* 0x003fe200078e00ff */
[----:B--2---:R-:W-:Y:S01]  /*1e0d0*/  MOV R152, R190 ;  /* 0x000000be00987202 */ /* 0x004fe20000000f00 */
        /* <DEDUP_REMOVED lines=12> */
.L_x_9608:
        /* <DEDUP_REMOVED lines=13> */
.L_x_9610:
[----:B------:R-:W-:Y:S05]  /*1e270*/  BSYNC.RECONVERGENT B3 ;  /* 0x0000000000037941 */ /* 0x000fea0003800200 */
.L_x_9609:
        /* <DEDUP_REMOVED lines=41> */
.L_x_9607:
[----:B------:R-:W-:Y:S05]  /*1e510*/  BSYNC.RECONVERGENT B2 ;  /* 0x0000000000027941 */ /* 0x000fea0003800200 */
.L_x_9606:
        /* <DEDUP_REMOVED lines=22> */
.L_x_9613:
        /* <DEDUP_REMOVED lines=13> */
.L_x_9615:
[----:B------:R-:W-:Y:S05]  /*1e750*/  BSYNC.RECONVERGENT B3 ;  /* 0x0000000000037941 */ /* 0x000fea0003800200 */
.L_x_9614:
        /* <DEDUP_REMOVED lines=42> */
.L_x_9612:
[----:B------:R-:W-:Y:S05]  /*1ea00*/  BSYNC.RECONVERGENT B2 ;  /* 0x0000000000027941 */ /* 0x000fea0003800200 */
.L_x_9611:
        /* <DEDUP_REMOVED lines=19> */
.L_x_9618:
        /* <DEDUP_REMOVED lines=13> */
.L_x_9620:
[----:B------:R-:W-:Y:S05]  /*1ec10*/  BSYNC.RECONVERGENT B3 ;  /* 0x0000000000037941 */ /* 0x000fea0003800200 */
.L_x_9619:
        /* <DEDUP_REMOVED lines=42> */
.L_x_9617:
[----:B------:R-:W-:Y:S05]  /*1eec0*/  BSYNC.RECONVERGENT B2 ;  /* 0x0000000000027941 */ /* 0x000fea0003800200 */
.L_x_9616:
[----:B------:R-:W-:Y:S01]  /*1eed0*/  I2FP.F32.U32 R155, R155 ;  /* 0x0000009b009b7245 */ /* 0x000fe20000201000 */
[----:B------:R-:W-:Y:S01]  /*1eee0*/  BSSY.RECONVERGENT B2, `(.L_x_9621) ;  /* 0x000004b000027945 */ /* 0x000fe20003800200 */
[----:B------:R-:W-:Y:S01]  /*1eef0*/  ISETP.NE.AND P2, PT, R175, 0x1, PT ;  /* 0x00000001af00780c */ /* 0x000fe20003f45270 */
[----:B------:R-:W-:Y:S01]  /*1ef00*/  IMAD.MOV.U32 R176, RZ, RZ, 0x2 ;  /* 0x00000002ffb07424 */ /* 0x000fe200078e00ff */
[----:B------:R-:W-:Y:S01]  /*1ef10*/  LOP3.LUT R203, R203, 0xfffffffb, RZ, 0xc0, !PT ;  /* 0xfffffffbcbcb7812 */ /* 0x000fe200078ec0ff */
[----:B------:R-:W-:Y:S01]  /*1ef20*/  FFMA.FTZ R173, R155, R152, 1.1641532182693481445e-10 ;  /* 0x2f0000009bad7423 */ /* 0x000fe20000010098 */
[C---:B------:R-:W-:Y:S01]  /*1ef30*/  IMAD.U32 R155, R169.reuse, 0x10000, RZ ;  /* 0x00010000a99b7824 */ /* 0x040fe200078e00ff */
[----:B------:R-:W-:Y:S02]  /*1ef40*/  PRMT R168, R169, 0x7632, R168 ;  /* 0x00007632a9a87816 */ /* 0x000fe400000000a8 */
        /* <DEDUP_REMOVED lines=12> */
.L_x_9623:
        /* <DEDUP_REMOVED lines=13> */
.L_x_9625:
[----:B------:R-:W-:Y:S05]  /*1f0e0*/  BSYNC.RECONVERGENT B3 ;  /* 0x0000000000037941 */ /* 0x000fea0003800200 */
.L_x_9624:
        /* <DEDUP_REMOVED lines=42> */
.L_x_9622:
[----:B------:R-:W-:Y:S05]  /*1f390*/  BSYNC.RECONVERGENT B2 ;  /* 0x0000000000027941 */ /* 0x000fea0003800200 */
.L_x_9621:
        /* <DEDUP_REMOVED lines=19> */
.L_x_9628:
        /* <DEDUP_REMOVED lines=13> */
.L_x_9630:
[----:B------:R-:W-:Y:S05]  /*1f5a0*/  BSYNC.RECONVERGENT B3 ;  /* 0x0000000000037941 */ /* 0x000fea0003800200 */
.L_x_9629:
        /* <DEDUP_REMOVED lines=42> */
.L_x_9627:
[----:B------:R-:W-:Y:S05]  /*1f850*/  BSYNC.RECONVERGENT B2 ;  /* 0x0000000000027941 */ /* 0x000fea0003800200 */
.L_x_9626:
        /* <DEDUP_REMOVED lines=18> */
.L_x_9633:
        /* <DEDUP_REMOVED lines=13> */
.L_x_9635:
[----:B------:R-:W-:Y:S05]  /*1fa50*/  BSYNC.RECONVERGENT B3 ;  /* 0x0000000000037941 */ /* 0x000fea0003800200 */
.L_x_9634:
        /* <DEDUP_REMOVED lines=42> */
.L_x_9632:
[----:B------:R-:W-:Y:S05]  /*1fd00*/  BSYNC.RECONVERGENT B2 ;  /* 0x0000000000027941 */ /* 0x000fea0003800200 */
.L_x_9631:
        /* <DEDUP_REMOVED lines=17> */
.L_x_9638:
        /* <DEDUP_REMOVED lines=13> */
.L_x_9640:
[----:B------:R-:W-:Y:S05]  /*1fef0*/  BSYNC.RECONVERGENT B3 ;  /* 0x0000000000037941 */ /* 0x000fea0003800200 */
.L_x_9639:
        /* <DEDUP_REMOVED lines=42> */
.L_x_9637:
[----:B------:R-:W-:Y:S05]  /*201a0*/  BSYNC.RECONVERGENT B2 ;  /* 0x0000000000027941 */ /* 0x000fea0003800200 */
.L_x_9636:
        /* <DEDUP_REMOVED lines=18> */
.L_x_9643:
        /* <DEDUP_REMOVED lines=13> */
.L_x_9645:
[----:B------:R-:W-:Y:S05]  /*203a0*/  BSYNC.RECONVERGENT B3 ;  /* 0x0000000000037941 */ /* 0x000fea0003800200 */
.L_x_9644:
        /* <DEDUP_REMOVED lines=42> */
.L_x_9642:
[----:B------:R-:W-:Y:S05]  /*20650*/  BSYNC.RECONVERGENT B2 ;  /* 0x0000000000027941 */ /* 0x000fea0003800200 */
.L_x_9641:
        /* <DEDUP_REMOVED lines=37> */
.L_x_9605:
        /* <DEDUP_REMOVED lines=20> */
[----:B-1----:R-:W-:Y:S01]  /*209f0*/  IMAD.WIDE.U32 R176, R0, 0x8, R176 ;  /* 0x0000000800b07825 */ /* 0x002fe200078e00b0 */
[----:B------:R-:W-:Y:S01]  /*20a00*/  MOV R201, R174 ;  /* 0x000000ae00c97202 */ /* 0x000fe20000000f00 */
[----:B------:R2:W-:Y:S04]  /*20a10*/  STG.E.128 desc[UR8][R172.64+0x10], R168 ;  /* 0x000010a8ac007986 */ /* 0x0005e8000c101d08 */
[----:B------:R2:W-:Y:S01]  /*20a20*/  STG.E.64 desc[UR8][R176.64], R178 ;  /* 0x000000b2b0007986 */ /* 0x0005e2000c101b08 */
[----:B------:R-:W-:Y:S05]  /*20a30*/  @!P0 BRA `(.L_x_9523) ;  /* 0x0000000000508947 */ /* 0x000fea0003800000 */
[----:B------:R-:W-:Y:S01]  /*20a40*/  IMAD.U32 R175, R198, 0x10000, RZ ;  /* 0x00010000c6af7824 */ /* 0x000fe200078e00ff */
[----:B--2---:R-:W0:Y:S01]  /*20a50*/  LDC.64 R172, c[0x0][0x3b8] ;  /* 0x0000ee00ffac7b82 */ /* 0x004e220000000a00 */
        /* <DEDUP_REMOVED lines=18> */
.L_x_9523:
[----:B------:R-:W-:Y:S05]  /*20b80*/  BSYNC.RECONVERGENT B1 ;  /* 0x0000000000017941 */ /* 0x000fea0003800200 */
.L_x_9522:
[----:B------:R-:W-:Y:S01]  /*20b90*/  FADD.FTZ R0, RZ, R140 ;  /* 0x0000008cff007221 */ /* 0x000fe20000010000 */
[C---:B------:R-:W-:Y:S01]  /*20ba0*/  ISETP.GE.U32.AND P0, PT, R188.reuse, 0x20, PT ;  /* 0x00000020bc00780c */ /* 0x040fe20003f06070 */
[----:B------:R-:W-:Y:S01]  /*20bb0*/  UMOV UR4, 0xffffffff ;  /* 0xffffffff00047882 */ /* 0x000fe20000000000 */
[C---:B------:R-:W-:Y:S01]  /*20bc0*/  ISETP.GT.U32.AND P1, PT, R188.reuse, 0x3f, PT ;  /* 0x0000003fbc00780c */ /* 0x040fe20003f24070 */
[----:B0123--:R-:W-:Y:S01]  /*20bd0*/  FADD.FTZ R173, R141, R0 ;  /* 0x000000008dad7221 */ /* 0x00ffe20000010000 */
        /* <DEDUP_REMOVED lines=121> */
.L_x_9667:
[----:B------:R-:W-:Y:S01]  /*21370*/  FMUL.FTZ R0, R172, R172 ;  /* 0x000000acac007220 */ /* 0x000fe20000410000 */
[----:B------:R-:W-:Y:S01]  /*21380*/  PLOP3.LUT P1, PT, PT, PT, UP1, 0x40, 0x4 ;  /* 0x000000000004781c */ /* 0x000fe20003f2e818 */
[----:B-1----:R-:W-:Y:S01]  /*21390*/  FADD.FTZ R178, R176, R179 ;  /* 0x000000b3b0b27221 */ /* 0x002fe20000010000 */
[----:B------:R-:W1:Y:S01]  /*213a0*/  @!P4 LDC.64 R174, c[0x0][0x3c0] ;  /* 0x0000f000ffaecb82 */ /* 0x000e620000000a00 */
[----:B------:R-:W-:Y:S01]  /*213b0*/  BSSY.RECONVERGENT B1, `(.L_x_9647) ;  /* 0x000003c000017945 */ /* 0x000fe20003800200 */
[----:B------:R-:W-:Y:S01]  /*213c0*/  FSEL R0, R0, RZ, !P1 ;  /* 0x000000ff00007208 */ /* 0x000fe20004800000 */
[----:B------:R-:W-:Y:S01]  /*213d0*/  FFMA.FTZ R173, R178, R173, UR14 ;  /* 0x0000000eb2ad7e23 */ /* 0x000fe200080100ad */
[----:B------:R-:W-:-:S03]  /*213e0*/  PLOP3.LUT P1, PT, PT, PT, UP1, 0x40, 0x4 ;  /* 0x000000000004781c */ /* 0x000fc60003f2e818 */
[----:B------:R-:W-:Y:S01]  /*213f0*/  FADD.FTZ R0, R173, R0 ;  /* 0x00000000ad007221 */ /* 0x000fe20000010000 */
[----:B0-----:R-:W0:Y:S01]  /*21400*/  @!P4 LDC.64 R176, c[0x0][0x3c8] ;  /* 0x0000f200ffb0cb82 */ /* 0x001e220000000a00 */
[----:B------:R-:W-:-:S04]  /*21410*/  FSEL R204, R172, RZ, P1 ;  /* 0x000000ffaccc7208 */ /* 0x000fc80000800000 */
[----:B------:R-:W2:Y:S01]  /*21420*/  MUFU.RSQ R0, R0 ;  /* 0x0000000000007308 */ /* 0x000ea20000001400 */
        /* <DEDUP_REMOVED lines=52> */
.L_x_9648:
[----:B------:R-:W-:Y:S05]  /*21770*/  BSYNC.RECONVERGENT B1 ;  /* 0x0000000000017941 */ /* 0x000fea0003800200 */
.L_x_9647:
        /* <DEDUP_REMOVED lines=50> */
.L_x_9650:
[----:B------:R-:W-:Y:S05]  /*21aa0*/  BSYNC.RECONVERGENT B1 ;  /* 0x0000000000017941 */ /* 0x000fea0003800200 */
.L_x_9649:
        /* <DEDUP_REMOVED lines=50> */
.L_x_9652:
[----:B------:R-:W-:Y:S05]  /*21dd0*/  BSYNC.RECONVERGENT B1 ;  /* 0x0000000000017941 */ /* 0x000fea0003800200 */
.L_x_9651:
[----:B------:R-:W-:Y:S01]  /*21de0*/  ISETP.GE.U32.AND P1, PT, R188, 0x80, PT ;  /* 0x00000080bc00780c */ /* 0x000fe20003f26070 */
[----:B------:R-:W-:-:S12]  /*21df0*/  BSSY.RECONVERGENT B1, `(.L_x_9653) ;  /* 0x0000030000017945 */ /* 0x000fd80003800200 */
        /* <DEDUP_REMOVED lines=47> */
.L_x_9654:
[----:B------:R-:W-:Y:S05]  /*220f0*/  BSYNC.RECONVERGENT B1 ;  /* 0x0000000000017941 */ /* 0x000fea0003800200 */
.L_x_9653:
[----:B01234-:R-:W0:Y:S02]  /*22100*/  LDC.64 R172, c[0x0][0x380] ;  /* 0x0000e000ffac7b82 */ /* 0x01fe240000000a00 */
[----:B0-----:R-:W-:-:S05]  /*22110*/  IMAD R181, R172, 0x4, R181 ;  /* 0x00000004acb57824 */ /* 0x001fca00078e02b5 */
[----:B------:R-:W-:-:S13]  /*22120*/  ISETP.GE.AND P1, PT, R181, R173, PT ;  /* 0x000000adb500720c */ /* 0x000fda0003f26270 */
[----:B------:R-:W-:Y:S05]  /*22130*/  @!P1 BRA `(.L_x_9655) ;  /* 0xfffffdfc00349947 */ /* 0x000fea000383ffff */
[----:B------:R-:W-:Y:S05]  /*22140*/  BSYNC B0 ;  /* 0x0000000000007941 */ /* 0x000fea0003800000 */
.L_x_9146:
[----:B------:R-:W-:Y:S05]  /*22150*/  EXIT ;  /* 0x000000000000794d */ /* 0x000fea0003800000 */
.L_x_9646:
[----:B------:R-:W-:Y:S01]  /*22160*/  BSSY B1, `(.L_x_9656) ;  /* 0x0000008000017945 */ /* 0x000fe20003800000 */
[----:B------:R-:W-:Y:S01]  /*22170*/  MOV R205, R175 ;  /* 0x000000af00cd7202 */ /* 0x000fe20000000f00 */
[----:B------:R-:W-:Y:S01]  /*22180*/  IMAD.MOV.U32 R206, RZ, RZ, 0x1 ;  /* 0x00000001ffce7424 */ /* 0x000fe200078e00ff */
[----:B------:R-:W-:Y:S01]  /*22190*/  MOV R204, 0xffffffff ;  /* 0xffffffff00cc7802 */ /* 0x000fe20000000f00 */
[----:B------:R-:W-:-:S07]  /*221a0*/  IMAD.MOV.U32 R207, RZ, RZ, 0x1f ;  /* 0x0000001fffcf7424 */ /* 0x000fce00078e00ff */
[----:B-----5:R-:W-:Y:S05]  /*221b0*/  WARPSYNC.COLLECTIVE R204, `(.L_x_9657) ;  /* 0x00000000cc087348 */ /* 0x020fea0003c00000 */
[----:B------:R0:W1:Y:S02]  /*221c0*/  SHFL.BFLY P5, R179, R205, R206, R207 ;  /* 0x0c0000cecdb37389 */ /* 0x00006400000a00cf */
[----:B01---5:R-:W-:Y:S05]  /*221d0*/  ENDCOLLECTIVE ;  /* 0x000000000000791b */ /* 0x023fea0003800000 */
.L_x_9657:
[----:B------:R-:W-:Y:S05]  /*221e0*/  BSYNC B1 ;  /* 0x0000000000017941 */ /* 0x000fea0003800000 */
.L_x_9656:
[----:B------:R-:W-:Y:S02]  /*221f0*/  IMAD.MOV.U32 R0, RZ, RZ, R179 ;  /* 0x000000ffff007224 */ /* 0x000fe400078e00b3 */
[----:B------:R-:W-:Y:S02]  /*22200*/  HFMA2 R206, -RZ, RZ, 0, 1.1920928955078125e-07 ;  /* 0x00000002ffce7431 */ /* 0x000fe400000001ff */
[----:B------:R-:W-:Y:S02]  /*22210*/  IMAD.MOV.U32 R207, RZ, RZ, 0x1f ;  /* 0x0000001fffcf7424 */ /* 0x000fe400078e00ff */
[----:B------:R-:W-:Y:S01]  /*22220*/  FADD.FTZ R174, R175, R0 ;  /* 0x00000000afae7221 */ /* 0x000fe20000010000 */
[----:B------:R-:W-:-:S03]  /*22230*/  IMAD.MOV.U32 R204, RZ, RZ, -0x1 ;  /* 0xffffffffffcc7424 */ /* 0x000fc600078e00ff */
[----:B------:R-:W-:-:S07]  /*22240*/  IMAD.MOV.U32 R205, RZ, RZ, R174 ;  /* 0x000000ffffcd7224 */ /* 0x000fce00078e00ae */
[----:B------:R-:W-:Y:S05]  /*22250*/  WARPSYNC.COLLECTIVE R204, `(.L_x_9658) ;  /* 0x00000000cc087348 */ /* 0x000fea0003c00000 */
[----:B------:R0:W1:Y:S02]  /*22260*/  SHFL.BFLY P5, R179, R205, R206, R207 ;  /* 0x0c0000cecdb37389 */ /* 0x00006400000a00cf */
[----:B01----:R-:W-:Y:S05]  /*22270*/  ENDCOLLECTIVE ;  /* 0x000000000000791b */ /* 0x003fea0003800000 */
.L_x_9658:
[----:B------:R-:W-:Y:S01]  /*22280*/  IMAD.MOV.U32 R206, RZ, RZ, 0x4 ;  /* 0x00000004ffce7424 */ /* 0x000fe200078e00ff */
[----:B------:R-:W-:-:S05]  /*22290*/  MOV R173, R179 ;  /* 0x000000b300ad7202 */ /* 0x000fca0000000f00 */
[----:B------:R-:W-:-:S04]  /*222a0*/  FADD.FTZ R176, R174, R173 ;  /* 0x000000adaeb07221 */ /* 0x000fc80000010000 */
[----:B------:R-:W-:-:S07]  /*222b0*/  IMAD.MOV.U32 R205, RZ, RZ, R176 ;  /* 0x000000ffffcd7224 */ /* 0x000fce00078e00b0 */
[----:B------:R-:W-:Y:S05]  /*222c0*/  WARPSYNC.COLLECTIVE R204, `(.L_x_9659) ;  /* 0x00000000cc087348 */ /* 0x000fea0003c00000 */
[----:B------:R0:W1:Y:S02]  /*222d0*/  SHFL.BFLY P5, R179, R205, R206, R207 ;  /* 0x0c0000cecdb37389 */ /* 0x00006400000a00cf */
[----:B01----:R-:W-:Y:S05]  /*222e0*/  ENDCOLLECTIVE ;  /* 0x000000000000791b */ /* 0x003fea0003800000 */
.L_x_9659:
[----:B------:R-:W-:Y:S01]  /*222f0*/  IMAD.MOV.U32 R206, RZ, RZ, 0x8 ;  /* 0x00000008ffce7424 */ /* 0x000fe200078e00ff */
[----:B------:R-:W-:-:S05]  /*22300*/  MOV R173, R179 ;  /* 0x000000b300ad7202 */ /* 0x000fca0000000f00 */
[----:B------:R-:W-:Y:S02]  /*22310*/  FADD.FTZ R177, R176, R173 ;  /* 0x000000adb0b17221 */ /* 0x000fe40000010000 */
[----:B------:R-:W0:Y:S02]  /*22320*/  LDC R173, c[0x0][0x400] ;  /* 0x00010000ffad7b82 */ /* 0x000e240000000800 */
[----:B------:R-:W-:-:S07]  /*22330*/  IMAD.MOV.U32 R205, RZ, RZ, R177 ;  /* 0x000000ffffcd7224 */ /* 0x000fce00078e00b1 */
[----:B0-----:R-:W-:Y:S05]  /*22340*/  WARPSYNC.COLLECTIVE R204, `(.L_x_9660) ;  /* 0x00000000cc087348 */ /* 0x001fea0003c00000 */
[----:B------:R1:W2:Y:S02]  /*22350*/  SHFL.BFLY P5, R179, R205, R206, R207 ;  /* 0x0c0000cecdb37389 */ /* 0x0002a400000a00cf */
[----:B012---:R-:W-:Y:S05]  /*22360*/  ENDCOLLECTIVE ;  /* 0x000000000000791b */ /* 0x007fea0003800000 */
.L_x_9660:
[----:B------:R-:W-:Y:S01]  /*22370*/  IMAD.MOV.U32 R206, RZ, RZ, 0x10 ;  /* 0x00000010ffce7424 */ /* 0x000fe200078e00ff */
[----:B------:R-:W-:-:S05]  /*22380*/  MOV R0, R179 ;  /* 0x000000b300007202 */ /* 0x000fca0000000f00 */
[----:B------:R-:W-:-:S04]  /*22390*/  FADD.FTZ R178, R177, R0 ;  /* 0x00000000b1b27221 */ /* 0x000fc80000010000 */
[----:B------:R-:W-:-:S07]  /*223a0*/  IMAD.MOV.U32 R205, RZ, RZ, R178 ;  /* 0x000000ffffcd7224 */ /* 0x000fce00078e00b2 */
[----:B------:R-:W-:Y:S05]  /*223b0*/  WARPSYNC.COLLECTIVE R204, `(.L_x_9661) ;  /* 0x00000000cc087348 */ /* 0x000fea0003c00000 */
[----:B------:R0:W1:Y:S02]  /*223c0*/  SHFL.BFLY P5, R179, R205, R206, R207 ;  /* 0x0c0000cecdb37389 */ /* 0x00006400000a00cf */
[----:B01----:R-:W-:Y:S05]  /*223d0*/  ENDCOLLECTIVE ;  /* 0x000000000000791b */ /* 0x003fea0003800000 */
.L_x_9661:
[----:B------:R-:W-:Y:S02]  /*223e0*/  IMAD.MOV.U32 R206, RZ, RZ, 0x1 ;  /* 0x00000001ffce7424 */ /* 0x000fe400078e00ff */
        /* <DEDUP_REMOVED lines=71> */
.L_x_9662:
[----:B------:R-:W-:Y:S02]  /*22860*/  IMAD.MOV.U32 R206, RZ, RZ, 0x2 ;  /* 0x00000002ffce7424 */ /* 0x000fe400078e00ff */
[----:B------:R-:W-:-:S04]  /*22870*/  IMAD.MOV.U32 R175, RZ, RZ, R179 ;  /* 0x000000ffffaf7224 */ /* 0x000fc800078e00b3 */
[----:B------:R-:W-:-:S05]  /*22880*/  FADD.FTZ R175, R0, R175 ;  /* 0x000000af00af7221 */ /* 0x000fca0000010000 */
[----:B------:R-:W-:-:S07]  /*22890*/  MOV R205, R175 ;  /* 0x000000af00cd7202 */ /* 0x000fce0000000f00 */
[----:B------:R-:W-:Y:S05]  /*228a0*/  WARPSYNC.COLLECTIVE R204, `(.L_x_9663) ;  /* 0x00000000cc087348 */ /* 0x000fea0003c00000 */
[----:B------:R0:W1:Y:S02]  /*228b0*/  SHFL.BFLY P5, R179, R205, R206, R207 ;  /* 0x0c0000cecdb37389 */ /* 0x00006400000a00cf */
[----:B01----:R-:W-:Y:S05]  /*228c0*/  ENDCOLLECTIVE ;  /* 0x000000000000791b */ /* 0x003fea0003800000 */
.L_x_9663:
[----:B------:R-:W-:Y:S02]  /*228d0*/  IMAD.MOV.U32 R206, RZ, RZ, 0x4 ;  /* 0x00000004ffce7424 */ /* 0x000fe400078e00ff */
[----:B------:R-:W-:-:S04]  /*228e0*/  IMAD.MOV.U32 R174, RZ, RZ, R179 ;  /* 0x000000ffffae7224 */ /* 0x000fc800078e00b3 */
[----:B------:R-:W-:-:S05]  /*228f0*/  FADD.FTZ R174, R175, R174 ;  /* 0x000000aeafae7221 */ /* 0x000fca0000010000 */
[----:B------:R-:W-:-:S07]  /*22900*/  MOV R205, R174 ;  /* 0x000000ae00cd7202 */ /* 0x000fce0000000f00 */
[----:B------:R-:W-:Y:S05]  /*22910*/  WARPSYNC.COLLECTIVE R204, `(.L_x_9664) ;  /* 0x00000000cc087348 */ /* 0x000fea0003c00000 */
[----:B------:R0:W1:Y:S02]  /*22920*/  SHFL.BFLY P5, R179, R205, R206, R207 ;  /* 0x0c0000cecdb37389 */ /* 0x00006400000a00cf */
[----:B01----:R-:W-:Y:S05]  /*22930*/  ENDCOLLECTIVE ;  /* 0x000000000000791b */ /* 0x003fea0003800000 */
.L_x_9664:
[----:B------:R-:W-:Y:S02]  /*22940*/  IMAD.MOV.U32 R206, RZ, RZ, 0x8 ;  /* 0x00000008ffce7424 */ /* 0x000fe400078e00ff */
[----:B------:R-:W-:-:S04]  /*22950*/  IMAD.MOV.U32 R177, RZ, RZ, R179 ;  /* 0x000000ffffb17224 */ /* 0x000fc800078e00b3 */
[----:B------:R-:W-:-:S05]  /*22960*/  FADD.FTZ R177, R174, R177 ;  /* 0x000000b1aeb17221 */ /* 0x000fca0000010000 */
[----:B------:R-:W-:-:S07]  /*22970*/  MOV R205, R177 ;  /* 0x000000b100cd7202 */ /* 0x000fce0000000f00 */
[----:B------:R-:W-:Y:S05]  /*22980*/  WARPSYNC.COLLECTIVE R204, `(.L_x_9665) ;  /* 0x00000000cc087348 */ /* 0x000fea0003c00000 */
[----:B------:R0:W1:Y:S02]  /*22990*/  SHFL.BFLY P5, R179, R205, R206, R207 ;  /* 0x0c0000cecdb37389 */ /* 0x00006400000a00cf */
[----:B01----:R-:W-:Y:S05]  /*229a0*/  ENDCOLLECTIVE ;  /* 0x000000000000791b */ /* 0x003fea0003800000 */
.L_x_9665:
[----:B------:R-:W-:Y:S02]  /*229b0*/  IMAD.MOV.U32 R206, RZ, RZ, 0x10 ;  /* 0x00000010ffce7424 */ /* 0x000fe400078e00ff */
[----:B------:R-:W-:-:S04]  /*229c0*/  IMAD.MOV.U32 R176, RZ, RZ, R179 ;  /* 0x000000ffffb07224 */ /* 0x000fc800078e00b3 */
[----:B------:R-:W-:-:S05]  /*229d0*/  FADD.FTZ R176, R177, R176 ;  /* 0x000000b0b1b07221 */ /* 0x000fca0000010000 */
[----:B------:R-:W-:-:S07]  /*229e0*/  MOV R205, R176 ;  /* 0x000000b000cd7202 */ /* 0x000fce0000000f00 */
[----:B------:R-:W-:Y:S05]  /*229f0*/  WARPSYNC.COLLECTIVE R204, `(.L_x_9666) ;  /* 0x00000000cc087348 */ /* 0x000fea0003c00000 */
[----:B------:R0:W1:Y:S02]  /*22a00*/  SHFL.BFLY P5, R179, R205, R206, R207 ;  /* 0x0c0000cecdb37389 */ /* 0x00006400000a00cf */
[----:B01----:R-:W-:Y:S05]  /*22a10*/  ENDCOLLECTIVE ;  /* 0x000000000000791b */ /* 0x003fea0003800000 */
.L_x_9666:
[----:B------:R-:W-:Y:S05]  /*22a20*/  BRA `(.L_x_9667) ;  /* 0xffffffe800507947 */ /* 0x000fea000383ffff */
.L_x_9668:
        /* <DEDUP_REMOVED lines=13> */
.L_x_22706:


//--------------------- .text._ZN10layer_norm31ln_parallel_residual_fwd_kernelINS_13Kernel_traitsIf13__nv_bfloat16fS2_fjLj1024ELj1ELj4ELj1ELj16ENS_18Kernel_traits_baseILj1024EfS2_fS2_fjLj128EEEEELb1ELb0ELb1EEEvNS_9FwdParamsE --------------------------
	.section	.text._ZN10layer_norm31ln_parallel_residual_fwd_kernelINS_13Kernel_traitsIf13__nv_bfloat16fS2_fjLj1024ELj1ELj4ELj1ELj16ENS_18Kernel_traits_baseILj1024EfS2_fS2_fjLj128EEEEELb1ELb0ELb1EEEvNS_9FwdParamsE,"ax",@progbits
	.align	128
        .global         _ZN10layer_norm31ln_parallel_residual_fwd_kernelINS_13Kernel_traitsIf13__nv_bfloat16fS2_fjLj1024ELj1ELj4ELj1ELj16ENS_18Kernel_traits_baseILj1024EfS2_fS2_fjLj128EEEEELb1ELb0ELb1EEEvNS_9FwdParamsE
        .type           _ZN10layer_norm31ln_parallel_residual_fwd_kernelINS_13Kernel_traitsIf13__nv_bfloat16fS2_fjLj1024ELj1ELj4ELj1ELj16ENS_18Kernel_traits_baseILj1024EfS2_fS2_fjLj128EEEEELb1ELb0ELb1EEEvNS_9FwdParamsE,@function
        .size           _ZN10layer_norm31ln_parallel_residual_fwd_kernelINS_13Kernel_traitsIf13__nv_bfloat16fS2_fjLj1024ELj1ELj4ELj1ELj16ENS_18Kernel_traits_baseILj1024EfS2_fS2_fjLj128EEEEELb1ELb0ELb1EEEvNS_9FwdParamsE,(.L_x_22707 - _ZN10layer_norm31ln_parallel_residual_fwd_kernelINS_13Kernel_traitsIf13__nv_bfloat16fS2_fjLj1024ELj1ELj4ELj1ELj16ENS_18Kernel_traits_baseILj1024EfS2_fS2_fjLj128EEEEELb1ELb0ELb1EEEvNS_9FwdParamsE)
        .other          _ZN10layer_norm31ln_parallel_residual_fwd_kernelINS_13Kernel_traitsIf13__nv_bfloat16fS2_fjLj1024ELj1ELj4ELj1ELj16ENS_18Kernel_traits_baseILj1024EfS2_fS2_fjLj128EEEEELb1ELb0ELb1EEEvNS_9FwdParamsE,@"STO_CUDA_ENTRY STV_DEFAULT"
_ZN10layer_norm31ln_parallel_residual_fwd_kernelINS_13Kernel_traitsIf13__nv_bfloat16fS2_fjLj1024ELj1ELj4ELj1ELj16ENS_18Kernel_traits_baseILj1024EfS2_fS2_fjLj128EEEEELb1ELb0ELb1EEEvNS_9FwdParamsE:
.text._ZN10layer_norm31ln_parallel_residual_fwd_kernelINS_13Kernel_traitsIf13__nv_bfloat16fS2_fjLj1024ELj1ELj4ELj1ELj16ENS_18Kernel_traits_baseILj1024EfS2_fS2_fjLj128EEEEELb1ELb0ELb1EEEvNS_9FwdParamsE:
        /* <DEDUP_REMOVED lines=9> */
[----:B---3--:R-:W-:-:S06]  /*0090*/  @P0 IMAD.MOV.U32 R5, RZ, RZ, R179 ;  /* 0x000000ffff050224 */ /* 0x008fcc00078e00b3 */
        /* <DEDUP_REMOVED lines=8> */
[----:B--2---:R-:W-:Y:S02]  /*0120*/  LOP3.LUT R180, R177, 0x1f, RZ, 0xc0, !PT ;  /* 0x0000001fb1b47812 */ /* 0x004fe400078ec0ff */
[----:B-1----:R-:W-:-:S05]  /*0130*/  @P0 IADD3 R0, P1, PT, R4, R7, RZ ;  /* 0x0000000704000210 */ /* 0x002fca0007f3e0ff */
[----:B------:R-:W-:-:S05]  /*0140*/  @P0 IMAD.X R179, RZ, RZ, R5, P1 ;  /* 0x000000ffffb30224 */ /* 0x000fca00008e0605 */
[--C-:B------:R-:W-:Y:S02]  /*0150*/  SHF.R.U64 R178, R0, 0x2, R179.reuse ;  /* 0x0000000200b27819 */ /* 0x100fe400000012b3 */
[----:B------:R-:W-:Y:S01]  /*0160*/  SHF.R.U32.HI R179, RZ, 0x2, R179 ;  /* 0x00000002ffb37819 */ /* 0x000fe200000116b3 */
[----:B------:R-:W-:Y:S06]  /*0170*/  BRA.U UP0, `(.L_x_9669) ;  /* 0x0000000500607547 */ /* 0x000fec000b800000 */
        /* <DEDUP_REMOVED lines=57> */
.L_x_9670:
        /* <DEDUP_REMOVED lines=31> */
.L_x_9669:
[----:B------:R-:W0:Y:S02]  /*0700*/  LDCU.64 UR12, c[0x0][0x440] ;  /* 0x00008800ff0c77ac */ /* 0x000e240008000a00 */
[----:B0-----:R-:W-:-:S04]  /*0710*/  UISETP.NE.U32.AND UP0, UPT, UR12, URZ, UPT ;  /* 0x000000ff0c00728c */ /* 0x001fc8000bf05070 */
[----:B------:R-:W-:-:S09]  /*0720*/  UISETP.NE.AND.EX UP0, UPT, UR13, URZ, UPT, UP0 ;  /* 0x000000ff0d00728c */ /* 0x000fd2000bf05300 */
[----:B------:R-:W-:Y:S05]  /*0730*/  BRA.U !UP0, `(.L_x_9672) ;  /* 0x0000000108b07547 */ /* 0x000fea000b800000 */
[----:B------:R-:W0:Y:S01]  /*0740*/  LDCU.128 UR8, c[0x0][0x3d0] ;  /* 0x00007a00ff0877ac */ /* 0x000e220008000c00 */
[----:B------:R-:W-:-:S04]  /*0750*/  SHF.L.U32 R4, R177, 0x5, RZ ;  /* 0x00000005b1047819 */ /* 0x000fc800000006ff */
[----:B------:R-:W-:-:S04]  /*0760*/  LOP3.LUT R4, R4, 0x3e0, RZ, 0xc0, !PT ;  /* 0x000003e004047812 */ /* 0x000fc800078ec0ff */
[C---:B------:R-:W-:Y:S02]  /*0770*/  IADD3 R100, P1, PT, R4.reuse, UR4, RZ ;  /* 0x0000000404647c10 */ /* 0x040fe4000ff3e0ff */
[----:B------:R-:W-:-:S03]  /*0780*/  IADD3 R134, P3, PT, R4, UR12, RZ ;  /* 0x0000000c04867c10 */ /* 0x000fc6000ff7e0ff */
[----:B------:R-:W-:Y:S02]  /*0790*/  IMAD.X R101, RZ, RZ, UR5, P1 ;  /* 0x00000005ff657e24 */ /* 0x000fe400088e06ff */
[----:B------:R-:W-:Y:S01]  /*07a0*/  IMAD.X R135, RZ, RZ, UR13, P3 ;  /* 0x0000000dff877e24 */ /* 0x000fe200098e06ff */
[C---:B0-----:R-:W-:Y:S02]  /*07b0*/  IADD3 R76, P0, PT, R4.reuse, UR8, RZ ;  /* 0x00000008044c7c10 */ /* 0x041fe4000ff1e0ff */
[----:B------:R1:W5:Y:S01]  /*07c0*/  LDG.E.128 R32, desc[UR6][R100.64] ;  /* 0x0000000664207981 */ /* 0x000362000c1e1d00 */
[----:B------:R-:W-:Y:S02]  /*07d0*/  IADD3 R132, P2, PT, R4, UR10, RZ ;  /* 0x0000000a04847c10 */ /* 0x000fe4000ff5e0ff */
[----:B------:R-:W-:Y:S02]  /*07e0*/  IMAD.X R77, RZ, RZ, UR9, P0 ;  /* 0x00000009ff4d7e24 */ /* 0x000fe400080e06ff */
[----:B------:R-:W-:Y:S01]  /*07f0*/  IADD3.X R133, PT, PT, RZ, UR11, RZ, P2, !PT ;  /* 0x0000000bff857c10 */ /* 0x000fe200097fe4ff */
        /* <DEDUP_REMOVED lines=32> */
.L_x_9672:
        /* <DEDUP_REMOVED lines=46> */
.L_x_9671:
[----:B------:R-:W2:Y:S01]  /*0ce0*/  S2UR UR5, SR_CTAID.X ;  /* 0x00000000000579c3 */ /* 0x000ea20000002500 */
[----:B------:R-:W3:Y:S01]  /*0cf0*/  LDCU UR8, c[0x0][0x384] ;  /* 0x00007080ff0877ac */ /* 0x000ee20008000800 */
[----:B01----:R-:W-:Y:S01]  /*0d00*/  SHF.R.U32.HI R132, RZ, 0x5, R177 ;  /* 0x00000005ff847819 */ /* 0x003fe200000116b1 */
[----:B--2---:R-:W-:-:S06]  /*0d10*/  USHF.L.U32 UR4, UR5, 0x2, URZ ;  /* 0x0000000205047899 */ /* 0x004fcc00080006ff */
[----:B------:R-:W-:-:S04]  /*0d20*/  LOP3.LUT R174, R132, UR4, RZ, 0xfc, !PT ;  /* 0x0000000484ae7c12 */ /* 0x000fc8000f8efcff */
[----:B---3--:R-:W-:-:S13]  /*0d30*/  ISETP.GE.AND P0, PT, R174, UR8, PT ;  /* 0x00000008ae007c0c */ /* 0x008fda000bf06270 */
[----:B------:R-:W-:Y:S05]  /*0d40*/  @P0 EXIT ;  /* 0x000000000000094d */ /* 0x000fea0003800000 */
[----:B------:R-:W0:Y:S01]  /*0d50*/  LDC R132, c[0x0][0x360] ;  /* 0x0000d800ff847b82 */ /* 0x000e220000000800 */
[----:B------:R-:W-:Y:S01]  /*0d60*/  IMAD.HI.U32 R133, R178, -0x2daee0ad, RZ ;  /* 0xd2511f53b2857827 */ /* 0x000fe200078e00ff */
[----:B-----5:R-:W-:Y:S01]  /*0d70*/  IADD3 R139, PT, PT, R3, -0x4498517b, RZ ;  /* 0xbb67ae85038b7810 */ /* 0x020fe20007ffe0ff */
[----:B------:R-:W1:Y:S01]  /*0d80*/  LDCU UR11, c[0x0][0x404] ;  /* 0x00008080ff0b77ac */ /* 0x000e620008000800 */
[----:B------:R-:W-:Y:S01]  /*0d90*/  LOP3.LUT R193, R0, 0x3, RZ, 0xc0, !PT ;  /* 0x0000000300c17812 */ /* 0x000fe200078ec0ff */
[----:B------:R-:W-:Y:S01]  /*0da0*/  VIADD R136, R2, 0x9e3779b9 ;  /* 0x9e3779b902887836 */ /* 0x000fe20000000000 */
[----:B------:R-:W-:Y:S01]  /*0db0*/  LOP3.LUT R133, R133, R3, RZ, 0x3c, !PT ;  /* 0x0000000385857212 */ /* 0x000fe200078e3cff */
[----:B------:R-:W-:Y:S01]  /*0dc0*/  IMAD R138, R178, -0x2daee0ad, RZ ;  /* 0xd2511f53b28a7824 */ /* 0x000fe200078e02ff */
[----:B------:R-:W2:Y:S01]  /*0dd0*/  LDCU UR12, c[0x0][0x408] ;  /* 0x00008100ff0c77ac */ /* 0x000ea20008000800 */
[----:B------:R-:W-:Y:S02]  /*0de0*/  IMAD.MOV.U32 R173, RZ, RZ, RZ ;  /* 0x000000ffffad7224 */ /* 0x000fe400078e00ff */
[C---:B------:R-:W-:Y:S01]  /*0df0*/  IMAD.HI.U32 R134, R133.reuse, -0x326172a9, RZ ;  /* 0xcd9e8d5785867827 */ /* 0x040fe200078e00ff */
[----:B------:R-:W3:Y:S03]  /*0e00*/  LDCU.U8 UR10, c[0x0][0x410] ;  /* 0x00008200ff0a77ac */ /* 0x000ee60008000000 */
[----:B------:R-:W-:Y:S01]  /*0e10*/  IMAD R133, R133, -0x326172a9, RZ ;  /* 0xcd9e8d5785857824 */ /* 0x000fe200078e02ff */
[----:B------:R-:W4:Y:S01]  /*0e20*/  LDCU.64 UR8, c[0x0][0x3a0] ;  /* 0x00007400ff0877ac */ /* 0x000f220008000a00 */
[----:B0-----:R-:W-:Y:S01]  /*0e30*/  IMAD R177, R132, UR5, R177 ;  /* 0x0000000584b17c24 */ /* 0x001fe2000f8e02b1 */
[----:B------:R-:W0:Y:S03]  /*0e40*/  LDCU.64 UR4, c[0x0][0x398] ;  /* 0x00007300ff0477ac */ /* 0x000e260008000a00 */
[----:B------:R-:W-:-:S04]  /*0e50*/  IMAD.HI.U32 R132, R177, -0x326172a9, RZ ;  /* 0xcd9e8d57b1847827 */ /* 0x000fc800078e00ff */
[----:B------:R-:W-:Y:S01]  /*0e60*/  IMAD R135, R177, -0x326172a9, RZ ;  /* 0xcd9e8d57b1877824 */ /* 0x000fe200078e02ff */
[----:B------:R-:W-:-:S04]  /*0e70*/  LOP3.LUT R132, R179, R132, R2, 0x96, !PT ;  /* 0x00000084b3847212 */ /* 0x000fc800078e9602 */
[----:B------:R-:W-:Y:S01]  /*0e80*/  LOP3.LUT R134, R136, R135, R134, 0x96, !PT ;  /* 0x0000008788867212 */ /* 0x000fe200078e9686 */
[----:B------:R-:W-:-:S04]  /*0e90*/  IMAD.HI.U32 R137, R132, -0x2daee0ad, RZ ;  /* 0xd2511f5384897827 */ /* 0x000fc800078e00ff */
[----:B------:R-:W-:Y:S01]  /*0ea0*/  IMAD.HI.U32 R136, R134, -0x2daee0ad, RZ ;  /* 0xd2511f5386887827 */ /* 0x000fe200078e00ff */
[----:B------:R-:W-:Y:S01]  /*0eb0*/  LOP3.LUT R137, R139, R138, R137, 0x96, !PT ;  /* 0x0000008a8b897212 */ /* 0x000fe200078e9689 */
[----:B0-----:R-:W-:Y:S02]  /*0ec0*/  UISETP.NE.U32.AND UP0, UPT, UR4, URZ, UPT ;  /* 0x000000ff0400728c */ /* 0x001fe4000bf05070 */
[----:B------:R-:W-:Y:S01]  /*0ed0*/  IMAD R139, R132, -0x2daee0ad, RZ ;  /* 0xd2511f53848b7824 */ /* 0x000fe200078e02ff */
[----:B------:R-:W0:Y:S01]  /*0ee0*/  LDCU UR4, c[0x0][0x388] ;  /* 0x00007100ff0477ac */ /* 0x000e220008000800 */
[----:B------:R-:W-:Y:S02]  /*0ef0*/  VIADD R138, R3, 0x76cf5d0a ;  /* 0x76cf5d0a038a7836 */ /* 0x000fe40000000000 */
[C---:B------:R-:W-:Y:S01]  /*0f00*/  IMAD.HI.U32 R132, R137.reuse, -0x326172a9, RZ ;  /* 0xcd9e8d5789847827 */ /* 0x040fe200078e00ff */
[----:B------:R-:W-:Y:S02]  /*0f10*/  UISETP.NE.AND.EX UP0, UPT, UR5, URZ, UPT, UP0 ;  /* 0x000000ff0500728c */ /* 0x000fe4000bf05300 */
[----:B------:R-:W-:Y:S01]  /*0f20*/  LOP3.LUT R136, R138, R139, R136, 0x96, !PT ;  /* 0x0000008b8a887212 */ /* 0x000fe200078e9688 */
[C---:B------:R-:W-:Y:S01]  /*0f30*/  VIADD R135, R2.reuse, 0x3c6ef372 ;  /* 0x3c6ef37202877836 */ /* 0x040fe20000000000 */
[----:B------:R-:W-:Y:S01]  /*0f40*/  IADD3 R138, PT, PT, R2, -0x255992d5, RZ ;  /* 0xdaa66d2b028a7810 */ /* 0x000fe20007ffe0ff */
[----:B------:R-:W-:Y:S01]  /*0f50*/  IMAD R140, R134, -0x2daee0ad, RZ ;  /* 0xd2511f53868c7824 */ /* 0x000fe200078e02ff */
[----:B------:R-:W-:Y:S01]  /*0f60*/  PLOP3.LUT P0, PT, PT, PT, UP0, 0x80, 0x8 ;  /* 0x000000000008781c */ /* 0x000fe20003f0f008 */
[----:B------:R-:W-:Y:S01]  /*0f70*/  IMAD R134, R137, -0x326172a9, RZ ;  /* 0xcd9e8d5789867824 */ /* 0x000fe200078e02ff */
[----:B------:R-:W-:Y:S01]  /*0f80*/  LOP3.LUT R132, R135, R133, R132, 0x96, !PT ;  /* 0x0000008587847212 */ /* 0x000fe200078e9684 */
[----:B------:R-:W-:Y:S01]  /*0f90*/  IMAD.HI.U32 R133, R136, -0x326172a9, RZ ;  /* 0xcd9e8d5788857827 */ /* 0x000fe200078e00ff */
[----:B------:R-:W0:Y:S03]  /*0fa0*/  LDCU UR5, c[0x0][0x448] ;  /* 0x00008900ff0577ac */ /* 0x000e260008000800 */
[----:B------:R-:W-:Y:S01]  /*0fb0*/  IMAD.HI.U32 R135, R132, -0x2daee0ad, RZ ;  /* 0xd2511f5384877827 */ /* 0x000fe200078e00ff */
[----:B------:R-:W-:-:S02]  /*0fc0*/  LOP3.LUT R133, R138, R134, R133, 0x96, !PT ;  /* 0x000000868a857212 */ /* 0x000fc400078e9685 */
[----:B------:R-:W-:Y:S01]  /*0fd0*/  IADD3 R134, PT, PT, R2, 0x78dde6e4, RZ ;  /* 0x78dde6e402867810 */ /* 0x000fe20007ffe0ff */
[C---:B------:R-:W-:Y:S02]  /*0fe0*/  VIADD R137, R3.reuse, 0x32370b8f ;  /* 0x32370b8f03897836 */ /* 0x040fe40000000000 */
[----:B------:R-:W-:Y:S02]  /*0ff0*/  IMAD R139, R132, -0x2daee0ad, RZ ;  /* 0xd2511f53848b7824 */ /* 0x000fe400078e02ff */
[----:B------:R-:W-:Y:S01]  /*1000*/  VIADD R138, R3, 0xed9eba14 ;  /* 0xed9eba14038a7836 */ /* 0x000fe20000000000 */
[----:B------:R-:W-:Y:S01]  /*1010*/  LOP3.LUT R135, R137, R140, R135, 0x96, !PT ;  /* 0x0000008c89877212 */ /* 0x000fe200078e9687 */
[----:B------:R-:W-:Y:S02]  /*1020*/  IMAD R137, R136, -0x326172a9, RZ ;  /* 0xcd9e8d5788897824 */ /* 0x000fe400078e02ff */
[----:B------:R-:W-:-:S04]  /*1030*/  IMAD.HI.U32 R136, R133, -0x2daee0ad, RZ ;  /* 0xd2511f5385887827 */ /* 0x000fc800078e00ff */
[----:B------:R-:W-:Y:S01]  /*1040*/  IMAD.HI.U32 R132, R135, -0x326172a9, RZ ;  /* 0xcd9e8d5787847827 */ /* 0x000fe200078e00ff */
[----:B------:R-:W-:-:S03]  /*1050*/  LOP3.LUT R136, R138, R139, R136, 0x96, !PT ;  /* 0x0000008b8a887212 */ /* 0x000fc600078e9688 */
[----:B------:R-:W-:Y:S01]  /*1060*/  IMAD R138, R133, -0x2daee0ad, RZ ;  /* 0xd2511f53858a7824 */ /* 0x000fe200078e02ff */
[----:B------:R-:W-:Y:S01]  /*1070*/  LOP3.LUT R132, R134, R137, R132, 0x96, !PT ;  /* 0x0000008986847212 */ /* 0x000fe200078e9684 */
[----:B------:R-:W-:Y:S02]  /*1080*/  VIADD R137, R2, 0x1715609d ;  /* 0x1715609d02897836 */ /* 0x000fe40000000000 */
[----:B------:R-:W-:Y:S02]  /*1090*/  IMAD R135, R135, -0x326172a9, RZ ;  /* 0xcd9e8d5787877824 */ /* 0x000fe400078e02ff */
[----:B------:R-:W-:-:S04]  /*10a0*/  IMAD.HI.U32 R134, R136, -0x326172a9, RZ ;  /* 0xcd9e8d5788867827 */ /* 0x000fc800078e00ff */
[----:B------:R-:W-:Y:S01]  /*10b0*/  IMAD.HI.U32 R133, R132, -0x2daee0ad, RZ ;  /* 0xd2511f5384857827 */ /* 0x000fe200078e00ff */
[----:B------:R-:W-:-:S03]  /*10c0*/  LOP3.LUT R134, R137, R135, R134, 0x96, !PT ;  /* 0x0000008789867212 */ /* 0x000fc600078e9686 */
[----:B------:R-:W-:Y:S02]  /*10d0*/  VIADD R139, R3, 0xa9066899 ;  /* 0xa9066899038b7836 */ /* 0x000fe40000000000 */
[----:B------:R-:W-:Y:S02]  /*10e0*/  IMAD R135, R136, -0x326172a9, RZ ;  /* 0xcd9e8d5788877824 */ /* 0x000fe400078e02ff */
[----:B------:R-:W-:Y:S01]  /*10f0*/  IMAD.HI.U32 R137, R134, -0x2daee0ad, RZ ;  /* 0xd2511f5386897827 */ /* 0x000fe200078e00ff */
[----:B------:R-:W-:Y:S02]  /*1100*/  LOP3.LUT R133, R139, R138, R133, 0x96, !PT ;  /* 0x0000008a8b857212 */ /* 0x000fe400078e9685 */
[----:B------:R-:W-:Y:S01]  /*1110*/  IADD3 R139, PT, PT, R3, 0x646e171e, RZ ;  /* 0x646e171e038b7810 */ /* 0x000fe20007ffe0ff */
[----:B------:R-:W-:Y:S02]  /*1120*/  IMAD R138, R132, -0x2daee0ad, RZ ;  /* 0xd2511f53848a7824 */ /* 0x000fe400078e02ff */
[----:B------:R-:W-:-:S03]  /*1130*/  IMAD.HI.U32 R132, R133, -0x326172a9, RZ ;  /* 0xcd9e8d5785847827 */ /* 0x000fc600078e00ff */
[----:B------:R-:W-:Y:S01]  /*1140*/  LOP3.LUT R137, R139, R138, R137, 0x96, !PT ;  /* 0x0000008a8b897212 */ /* 0x000fe200078e9689 */
[----:B------:R-:W-:Y:S01]  /*1150*/  VIADD R136, R2, 0xb54cda56 ;  /* 0xb54cda5602887836 */ /* 0x000fe20000000000 */
[----:B------:R-:W-:Y:S01]  /*1160*/  IADD3 R138, PT, PT, R3, 0x1fd5c5a3, RZ ;  /* 0x1fd5c5a3038a7810 */ /* 0x000fe20007ffe0ff */
[----:B------:R-:W-:Y:S02]  /*1170*/  IMAD R139, R134, -0x2daee0ad, RZ ;  /* 0xd2511f53868b7824 */ /* 0x000fe400078e02ff */
[----:B------:R-:W-:Y:S01]  /*1180*/  IMAD R134, R133, -0x326172a9, RZ ;  /* 0xcd9e8d5785867824 */ /* 0x000fe200078e02ff */
[----:B------:R-:W-:Y:S01]  /*1190*/  LOP3.LUT R132, R136, R135, R132, 0x96, !PT ;  /* 0x0000008788847212 */ /* 0x000fe200078e9684 */
[----:B------:R-:W-:Y:S02]  /*11a0*/  VIADD R135, R2, 0x5384540f ;  /* 0x5384540f02877836 */ /* 0x000fe40000000000 */
[----:B------:R-:W-:-:S04]  /*11b0*/  IMAD.HI.U32 R133, R137, -0x326172a9, RZ ;  /* 0xcd9e8d5789857827 */ /* 0x000fc800078e00ff */
[----:B------:R-:W-:Y:S01]  /*11c0*/  IMAD.HI.U32 R136, R132, -0x2daee0ad, RZ ;  /* 0xd2511f5384887827 */ /* 0x000fe200078e00ff */
[----:B------:R-:W-:-:S03]  /*11d0*/  LOP3.LUT R133, R135, R134, R133, 0x96, !PT ;  /* 0x0000008687857212 */ /* 0x000fc600078e9685 */
[----:B------:R-:W-:Y:S01]  /*11e0*/  IMAD R137, R137, -0x326172a9, RZ ;  /* 0xcd9e8d5789897824 */ /* 0x000fe200078e02ff */
[----:B------:R-:W-:Y:S01]  /*11f0*/  LOP3.LUT R136, R138, R139, R136, 0x96, !PT ;  /* 0x0000008b8a887212 */ /* 0x000fe200078e9688 */
[----:B------:R-:W-:Y:S02]  /*1200*/  IMAD R138, R132, -0x2daee0ad, RZ ;  /* 0xd2511f53848a7824 */ /* 0x000fe400078e02ff */
[----:B------:R-:W-:Y:S02]  /*1210*/  VIADD R139, R3, 0xdb3d7428 ;  /* 0xdb3d7428038b7836 */ /* 0x000fe40000000000 */
[----:B------:R-:W-:-:S04]  /*1220*/  IMAD.HI.U32 R135, R133, -0x2daee0ad, RZ ;  /* 0xd2511f5385877827 */ /* 0x000fc800078e00ff */
[----:B------:R-:W-:Y:S01]  /*1230*/  IMAD.HI.U32 R132, R136, -0x326172a9, RZ ;  /* 0xcd9e8d5788847827 */ /* 0x000fe200078e00ff */
[----:B------:R-:W-:Y:S02]  /*1240*/  LOP3.LUT R135, R139, R138, R135, 0x96, !PT ;  /* 0x0000008a8b877212 */ /* 0x000fe400078e9687 */
[C---:B------:R-:W-:Y:S01]  /*1250*/  IADD3 R138, PT, PT, R2.reuse, -0x700cb87f, RZ ;  /* 0x8ff34781028a7810 */ /* 0x040fe20007ffe0ff */
[----:B------:R-:W-:Y:S02]  /*1260*/  VIADD R134, R2, 0xf1bbcdc8 ;  /* 0xf1bbcdc802867836 */ /* 0x000fe40000000000 */
[----:B------:R-:W-:-:S03]  /*1270*/  IMAD.HI.U32 R176, R135, -0x326172a9, RZ ;  /* 0xcd9e8d5787b07827 */ /* 0x000fc600078e00ff */
[----:B------:R-:W-:Y:S01]  /*1280*/  LOP3.LUT R132, R134, R137, R132, 0x96, !PT ;  /* 0x0000008986847212 */ /* 0x000fe200078e9684 */
[----:B------:R-:W-:Y:S02]  /*1290*/  IMAD R134, R133, -0x2daee0ad, RZ ;  /* 0xd2511f5385867824 */ /* 0x000fe400078e02ff */
[----:B------:R-:W-:Y:S02]  /*12a0*/  IMAD R137, R136, -0x326172a9, RZ ;  /* 0xcd9e8d5788897824 */ /* 0x000fe400078e02ff */
[----:B------:R-:W-:-:S03]  /*12b0*/  IMAD.HI.U32 R175, R132, -0x2daee0ad, RZ ;  /* 0xd2511f5384af7827 */ /* 0x000fc600078e00ff */
[----:B------:R-:W-:Y:S01]  /*12c0*/  LOP3.LUT R176, R138, R137, R176, 0x96, !PT ;  /* 0x000000898ab07212 */ /* 0x000fe200078e96b0 */
[----:B------:R-:W-:Y:S02]  /*12d0*/  VIADD R133, R3, 0x96a522ad ;  /* 0x96a522ad03857836 */ /* 0x000fe40000000000 */
[----:B------:R-:W-:Y:S02]  /*12e0*/  IMAD R172, R135, -0x326172a9, RZ ;  /* 0xcd9e8d5787ac7824 */ /* 0x000fe400078e02ff */
[----:B------:R-:W-:Y:S01]  /*12f0*/  IMAD R194, R132, -0x2daee0ad, RZ ;  /* 0xd2511f5384c27824 */ /* 0x000fe200078e02ff */
[----:B01234-:R-:W-:-:S07]  /*1300*/  LOP3.LUT R175, R133, R134, R175, 0x96, !PT ;  /* 0x0000008685af7212 */ /* 0x01ffce00078e96af */
.L_x_10166:
        /* <DEDUP_REMOVED lines=19> */
[----:B------:R-:W-:-:S12]  /*1440*/  HFMA2 R0, -RZ, RZ, 0.1171875, 0 ;  /* 0x2f800000ff007431 */ /* 0x000fd800000001ff */
        /* <DEDUP_REMOVED lines=17> */
.L_x_9676:
        /* <DEDUP_REMOVED lines=13> */
.L_x_9678:
[----:B------:R-:W-:Y:S05]  /*1630*/  BSYNC.RECONVERGENT B1 ;  /* 0x0000000000017941 */ /* 0x000fea0003800200 */
.L_x_9677:
        /* <DEDUP_REMOVED lines=14> */
[----:B------:R-:W-:Y:S02]  /*1720*/  VIADD R151, R2, 0x3c6ef372 ;  /* 0x3c6ef37202977836 */ /* 0x000fe40000000000 */
[----:B------:R-:W-:-:S03]  /*1730*/  VIADD R175, R3, 0x96a522ad ;  /* 0x96a522ad03af7836 */ /* 0x000fc60000000000 */
        /* <DEDUP_REMOVED lines=40> */
[----:B------:R-:W-:Y:S01]  /*19c0*/  IMAD.MOV.U32 R172, RZ, RZ, R152 ;  /* 0x000000ffffac7224 */ /* 0x000fe200078e0098 */
[----:B------:R-:W-:Y:S01]  /*19d0*/  LOP3.LUT R175, R175, R132, R151, 0x96, !PT ;  /* 0x00000084afaf7212 */ /* 0x000fe200078e9697 */
[----:B------:R-:W-:Y:S01]  /*19e0*/  IMAD.MOV.U32 R135, RZ, RZ, RZ ;  /* 0x000000ffff877224 */ /* 0x000fe200078e00ff */
[----:B------:R-:W-:-:S07]  /*19f0*/  MOV R132, R194 ;  /* 0x000000c200847202 */ /* 0x000fce0000000f00 */
.L_x_9675:
[----:B------:R-:W-:Y:S05]  /*1a00*/  BSYNC.RECONVERGENT B0 ;  /* 0x0000000000007941 */ /* 0x000fea0003800200 */
.L_x_9674:
[----:B------:R-:W-:Y:S01]  /*1a10*/  I2FP.F32.U32 R133, R132 ;  /* 0x0000008400857245 */ /* 0x000fe20000201000 */
[----:B------:R-:W-:Y:S01]  /*1a20*/  IMAD.U32 R204, RZ, RZ, UR11 ;  /* 0x0000000bffcc7e24 */ /* 0x000fe2000f8e00ff */
[----:B------:R-:W-:Y:S01]  /*1a30*/  ISETP.NE.AND P0, PT, R135, 0x1, PT ;  /* 0x000000018700780c */ /* 0x000fe20003f05270 */
[----:B------:R-:W-:Y:S01]  /*1a40*/  BSSY.RECONVERGENT B0, `(.L_x_9679) ;  /* 0x000005d000007945 */ /* 0x000fe20003800200 */
[----:B------:R-:W-:Y:S01]  /*1a50*/  LOP3.LUT R199, R199, 0xfffffff7, RZ, 0xc0, !PT ;  /* 0xfffffff7c7c77812 */ /* 0x000fe200078ec0ff */
[----:B------:R-:W-:Y:S01]  /*1a60*/  FFMA.FTZ R133, R133, R0, 1.1641532182693481445e-10 ;  /* 0x2f00000085857423 */ /* 0x000fe20000010000 */
[C---:B-----5:R-:W-:Y:S02]  /*1a70*/  SHF.L.U32 R132, R136.reuse, 0x10, RZ ;  /* 0x0000001088847819 */ /* 0x060fe400000006ff */
[----:B------:R-:W-:Y:S01]  /*1a80*/  PRMT R134, R136, 0x7632, R134 ;  /* 0x0000763288867816 */ /* 0x000fe20000000086 */
[----:B------:R-:W-:Y:S01]  /*1a90*/  IMAD.MOV.U32 R136, RZ, RZ, 0x2 ;  /* 0x00000002ff887424 */ /* 0x000fe200078e00ff */
        /* <DEDUP_REMOVED lines=12> */
.L_x_9681:
        /* <DEDUP_REMOVED lines=13> */
.L_x_9683:
[----:B------:R-:W-:Y:S05]  /*1c30*/  BSYNC.RECONVERGENT B1 ;  /* 0x0000000000017941 */ /* 0x000fea0003800200 */
.L_x_9682:
        /* <DEDUP_REMOVED lines=15> */
[----:B------:R-:W-:Y:S02]  /*1d30*/  VIADD R175, R3, 0x96a522ad ;  /* 0x96a522ad03af7836 */ /* 0x000fe40000000000 */
[----:B------:R-:W-:Y:S01]  /*1d40*/  IMAD.MOV.U32 R136, RZ, RZ, RZ ;  /* 0x000000ffff887224 */ /* 0x000fe200078e00ff */
[----:B------:R-:W-:Y:S01]  /*1d50*/  LOP3.LUT R133, R133, R158, R155, 0x96, !PT ;  /* 0x0000009e85857212 */ /* 0x000fe200078e969b */
[----:B------:R-:W-:-:S04]  /*1d60*/  IMAD.WIDE.U32 R158, R151, -0x326172a9, RZ ;  /* 0xcd9e8d57979e7825 */ /* 0x000fc800078e00ff */
[----:B------:R-:W-:Y:S01]  /*1d70*/  IMAD.WIDE.U32 R156, R133, -0x2daee0ad, RZ ;  /* 0xd2511f53859c7825 */ /* 0x000fe200078e00ff */
[----:B------:R-:W-:-:S03]  /*1d80*/  LOP3.LUT R135, R135, R154, R159, 0x96, !PT ;  /* 0x0000009a87877212 */ /* 0x000fc600078e969f */
[----:B------:R-:W-:-:S05]  /*1d90*/  VIADD R133, R3, 0x32370b8f ;  /* 0x32370b8f03857836 */ /* 0x000fca0000000000 */
[----:B------:R-:W-:Y:S01]  /*1da0*/  LOP3.LUT R133, R133, R152, R157, 0x96, !PT ;  /* 0x0000009885857212 */ /* 0x000fe200078e969d */
[----:B------:R-:W-:-:S04]  /*1db0*/  IMAD.WIDE.U32 R152, R135, -0x2daee0ad, RZ ;  /* 0xd2511f5387987825 */ /* 0x000fc800078e00ff */
[----:B------:R-:W-:Y:S02]  /*1dc0*/  VIADD R135, R3, 0xed9eba14 ;  /* 0xed9eba1403877836 */ /* 0x000fe40000000000 */
[----:B------:R-:W-:Y:S01]  /*1dd0*/  IMAD.WIDE.U32 R154, R133, -0x326172a9, RZ ;  /* 0xcd9e8d57859a7825 */ /* 0x000fe200078e00ff */
[----:B------:R-:W-:Y:S02]  /*1de0*/  IADD3 R133, PT, PT, R2, 0x78dde6e4, RZ ;  /* 0x78dde6e402857810 */ /* 0x000fe40007ffe0ff */
[----:B------:R-:W-:Y:S02]  /*1df0*/  LOP3.LUT R135, R135, R156, R153, 0x96, !PT ;  /* 0x0000009c87877212 */ /* 0x000fe400078e9699 */
[----:B------:R-:W-:-:S03]  /*1e00*/  LOP3.LUT R133, R133, R158, R155, 0x96, !PT ;  /* 0x0000009e85857212 */ /* 0x000fc600078e969b */
[----:B------:R-:W-:-:S04]  /*1e10*/  IMAD.WIDE.U32 R158, R135, -0x326172a9, RZ ;  /* 0xcd9e8d57879e7825 */ /* 0x000fc800078e00ff */
[----:B------:R-:W-:-:S04]  /*1e20*/  IMAD.WIDE.U32 R156, R133, -0x2daee0ad, RZ ;  /* 0xd2511f53859c7825 */ /* 0x000fc800078e00ff */
[----:B------:R-:W-:Y:S02]  /*1e30*/  VIADD R135, R2, 0x1715609d ;  /* 0x1715609d02877836 */ /* 0x000fe40000000000 */
[----:B------:R-:W-:-:S03]  /*1e40*/  VIADD R133, R3, 0xa9066899 ;  /* 0xa906689903857836 */ /* 0x000fc60000000000 */
[----:B------:R-:W-:Y:S02]  /*1e50*/  LOP3.LUT R135, R135, R154, R159, 0x96, !PT ;  /* 0x0000009a87877212 */ /* 0x000fe400078e969f */
[----:B------:R-:W-:-:S03]  /*1e60*/  LOP3.LUT R133, R133, R152, R157, 0x96, !PT ;  /* 0x0000009885857212 */ /* 0x000fc600078e969d */
[----:B------:R-:W-:Y:S01]  /*1e70*/  IMAD.WIDE.U32 R152, R135, -0x2daee0ad, RZ ;  /* 0xd2511f5387987825 */ /* 0x000fe200078e00ff */
[----:B------:R-:W-:-:S03]  /*1e80*/  IADD3 R135, PT, PT, R3, 0x646e171e, RZ ;  /* 0x646e171e03877810 */ /* 0x000fc60007ffe0ff */
        /* <DEDUP_REMOVED lines=17> */
[----:B------:R-:W-:-:S03]  /*1fa0*/  IADD3 R135, PT, PT, R2, -0x700cb87f, RZ ;  /* 0x8ff3478102877810 */ /* 0x000fc60007ffe0ff */
[----:B------:R-:W-:Y:S01]  /*1fb0*/  IMAD.WIDE.U32 R156, R133, -0x2daee0ad, RZ ;  /* 0xd2511f53859c7825 */ /* 0x000fe200078e00ff */
[----:B------:R-:W-:Y:S02]  /*1fc0*/  MOV R133, R150 ;  /* 0x0000009600857202 */ /* 0x000fe40000000f00 */
[----:B------:R-:W-:Y:S01]  /*1fd0*/  LOP3.LUT R176, R135, R154, R159, 0x96, !PT ;  /* 0x0000009a87b07212 */ /* 0x000fe200078e969f */
[----:B------:R-:W-:Y:S01]  /*1fe0*/  IMAD.MOV.U32 R172, RZ, RZ, R158 ;  /* 0x000000ffffac7224 */ /* 0x000fe200078e009e */
[----:B------:R-:W-:Y:S01]  /*1ff0*/  LOP3.LUT R175, R175, R152, R157, 0x96, !PT ;  /* 0x00000098afaf7212 */ /* 0x000fe200078e969d */
[----:B------:R-:W-:-:S07]  /*2000*/  IMAD.MOV.U32 R150, RZ, RZ, R156 ;  /* 0x000000ffff967224 */ /* 0x000fce00078e009c */
.L_x_9680:
[----:B------:R-:W-:Y:S05]  /*2010*/  BSYNC.RECONVERGENT B0 ;  /* 0x0000000000007941 */ /* 0x000fea0003800200 */
.L_x_9679:
        /* <DEDUP_REMOVED lines=19> */
.L_x_9686:
        /* <DEDUP_REMOVED lines=13> */
.L_x_9688:
[----:B------:R-:W-:Y:S05]  /*2220*/  BSYNC.RECONVERGENT B1 ;  /* 0x0000000000017941 */ /* 0x000fea0003800200 */
.L_x_9687:
        /* <DEDUP_REMOVED lines=29> */
[----:B------:R-:W-:Y:S02]  /*2400*/  VIADD R135, R2, 0x1715609d ;  /* 0x1715609d02877836 */ /* 0x000fe40000000000 */
[----:B------:R-:W-:-:S03]  /*2410*/  IMAD.WIDE.U32 R156, R133, -0x2daee0ad, RZ ;  /* 0xd2511f53859c7825 */ /* 0x000fc600078e00ff */
[----:B------:R-:W-:Y:S01]  /*2420*/  LOP3.LUT R135, R135, R154, R159, 0x96, !PT ;  /* 0x0000009a87877212 */ /* 0x000fe200078e969f */
[----:B------:R-:W-:-:S05]  /*2430*/  VIADD R133, R3, 0xa9066899 ;  /* 0xa906689903857836 */ /* 0x000fca0000000000 */
[----:B------:R-:W-:Y:S01]  /*2440*/  LOP3.LUT R133, R133, R152, R157, 0x96, !PT ;  /* 0x0000009885857212 */ /* 0x000fe200078e969d */
        /* <DEDUP_REMOVED lines=25> */
[----:B------:R-:W-:Y:S02]  /*25e0*/  IMAD.MOV.U32 R150, RZ, RZ, R156 ;  /* 0x000000ffff967224 */ /* 0x000fe400078e009c */
[----:B------:R-:W-:-:S07]  /*25f0*/  IMAD.MOV.U32 R135, RZ, RZ, RZ ;  /* 0x000000ffff877224 */ /* 0x000fce00078e00ff */
.L_x_9685:
[----:B------:R-:W-:Y:S05]  /*2600*/  BSYNC.RECONVERGENT B0 ;  /* 0x0000000000007941 */ /* 0x000fea0003800200 */
.L_x_9684:
[----:B------:R-:W-:Y:S01]  /*2610*/  I2FP.F32.U32 R133, R133 ;  /* 0x0000008500857245 */ /* 0x000fe20000201000 */
[----:B------:R-:W-:Y:S01]  /*2620*/  BSSY.RECONVERGENT B0, `(.L_x_9689) ;  /* 0x000005e000007945 */ /* 0x000fe20003800200 */
[----:B------:R-:W-:Y:S02]  /*2630*/  ISETP.NE.AND P0, PT, R135, 0x1, PT ;  /* 0x000000018700780c */ /* 0x000fe40003f05270 */
[----:B------:R-:W-:Y:S01]  /*2640*/  LOP3.LUT R199, R199, 0xfffffffd, RZ, 0xc0, !PT ;  /* 0xfffffffdc7c77812 */ /* 0x000fe200078ec0ff */
[----:B------:R-:W-:Y:S01]  /*2650*/  FFMA.FTZ R133, R133, R0, 1.1641532182693481445e-10 ;  /* 0x2f00000085857423 */ /* 0x000fe20000010000 */
[C---:B------:R-:W-:Y:S02]  /*2660*/  SHF.L.U32 R136, R137.reuse, 0x10, RZ ;  /* 0x0000001089887819 */ /* 0x040fe400000006ff */
        /* <DEDUP_REMOVED lines=14> */
.L_x_9691:
        /* <DEDUP_REMOVED lines=13> */
.L_x_9693:
[----:B------:R-:W-:Y:S05]  /*2820*/  BSYNC.RECONVERGENT B1 ;  /* 0x0000000000017941 */ /* 0x000fea0003800200 */
.L_x_9692:
        /* <DEDUP_REMOVED lines=20> */
[----:B------:R-:W-:Y:S02]  /*2970*/  VIADD R133, R3, 0x32370b8f ;  /* 0x32370b8f03857836 */ /* 0x000fe40000000000 */
[----:B------:R-:W-:-:S03]  /*2980*/  IMAD.MOV.U32 R137, RZ, RZ, RZ ;  /* 0x000000ffff897224 */ /* 0x000fc600078e00ff */
        /* <DEDUP_REMOVED lines=39> */
.L_x_9690:
[----:B------:R-:W-:Y:S05]  /*2c00*/  BSYNC.RECONVERGENT B0 ;  /* 0x0000000000007941 */ /* 0x000fea0003800200 */
.L_x_9689:
[----:B------:R-:W-:Y:S01]  /*2c10*/  ISETP.NE.AND P0, PT, R137, 0x1, PT ;  /* 0x000000018900780c */ /* 0x000fe20003f05270 */
[----:B------:R-:W-:Y:S01]  /*2c20*/  BSSY.RECONVERGENT B0, `(.L_x_9694) ;  /* 0x000005b000007945 */ /* 0x000fe20003800200 */
[----:B------:R-:W-:Y:S01]  /*2c30*/  I2FP.F32.U32 R133, R133 ;  /* 0x0000008500857245 */ /* 0x000fe20000201000 */
[----:B------:R-:W-:Y:S01]  /*2c40*/  IMAD.MOV.U32 R135, RZ, RZ, 0x2 ;  /* 0x00000002ff877424 */ /* 0x000fe200078e00ff */
[----:B------:R-:W-:-:S03]  /*2c50*/  SHF.L.U32 R152, R152, 0x10, RZ ;  /* 0x0000001098987819 */ /* 0x000fc600000006ff */
        /* <DEDUP_REMOVED lines=12> */
.L_x_9696:
        /* <DEDUP_REMOVED lines=13> */
.L_x_9698:
[----:B------:R-:W-:Y:S05]  /*2df0*/  BSYNC.RECONVERGENT B1 ;  /* 0x0000000000017941 */ /* 0x000fea0003800200 */
.L_x_9697:
        /* <DEDUP_REMOVED lines=61> */
.L_x_9695:
[----:B------:R-:W-:Y:S05]  /*31d0*/  BSYNC.RECONVERGENT B0 ;  /* 0x0000000000007941 */ /* 0x000fea0003800200 */
.L_x_9694:
[----:B------:R-:W-:Y:S01]  /*31e0*/  ISETP.NE.AND P0, PT, R135, 0x1, PT ;  /* 0x000000018700780c */ /* 0x000fe20003f05270 */
[----:B------:R-:W-:Y:S01]  /*31f0*/  BSSY.RECONVERGENT B0, `(.L_x_9699) ;  /* 0x000005c000007945 */ /* 0x000fe20003800200 */
[----:B------:R-:W-:Y:S01]  /*3200*/  I2FP.F32.U32 R133, R133 ;  /* 0x0000008500857245 */ /* 0x000fe20000201000 */
[----:B------:R-:W-:Y:S01]  /*3210*/  IMAD.MOV.U32 R137, RZ, RZ, 0x2 ;  /* 0x00000002ff897424 */ /* 0x000fe200078e00ff */
[C---:B------:R-:W-:Y:S02]  /*3220*/  SHF.L.U32 R154, R138.reuse, 0x10, RZ ;  /* 0x000000108a9a7819 */ /* 0x040fe400000006ff */
        /* <DEDUP_REMOVED lines=13> */
.L_x_9701:
        /* <DEDUP_REMOVED lines=13> */
.L_x_9703:
[----:B------:R-:W-:Y:S05]  /*33d0*/  BSYNC.RECONVERGENT B1 ;  /* 0x0000000000017941 */ /* 0x000fea0003800200 */
.L_x_9702:
        /* <DEDUP_REMOVED lines=61> */
.L_x_9700:
[----:B------:R-:W-:Y:S05]  /*37b0*/  BSYNC.RECONVERGENT B0 ;  /* 0x0000000000007941 */ /* 0x000fea0003800200 */
.L_x_9699:
        /* <DEDUP_REMOVED lines=17> */
.L_x_9706:
        /* <DEDUP_REMOVED lines=13> */
.L_x_9708:
[----:B------:R-:W-:Y:S05]  /*39a0*/  BSYNC.RECONVERGENT B1 ;  /* 0x0000000000017941 */ /* 0x000fea0003800200 */
.L_x_9707:
        /* <DEDUP_REMOVED lines=61> */
.L_x_9705:
[----:B------:R-:W-:Y:S05]  /*3d80*/  BSYNC.RECONVERGENT B0 ;  /* 0x0000000000007941 */ /* 0x000fea0003800200 */
.L_x_9704:
        /* <DEDUP_REMOVED lines=18> */
.L_x_9711:
        /* <DEDUP_REMOVED lines=13> */
.L_x_9713:
[----:B------:R-:W-:Y:S05]  /*3f80*/  BSYNC.RECONVERGENT B1 ;  /* 0x0000000000017941 */ /* 0x000fea0003800200 */
.L_x_9712:
        /* <DEDUP_REMOVED lines=61> */
.L_x_9710:
[----:B------:R-:W-:Y:S05]  /*4360*/  BSYNC.RECONVERGENT B0 ;  /* 0x0000000000007941 */ /* 0x000fea0003800200 */
.L_x_9709:
[----:B------:R-:W-:Y:S01]  /*4370*/  I2FP.F32.U32 R133, R135 ;  /* 0x0000008700857245 */ /* 0x000fe20000201000 */
[----:B------:R-:W-:Y:S01]  /*4380*/  IMAD.U32 R158, R139, 0x10000, RZ ;  /* 0x000100008b9e7824 */ /* 0x000fe200078e00ff */
[----:B------:R-:W-:Y:S02]  /*4390*/  MOV R205, UR12 ;  /* 0x0000000c00cd7c02 */ /* 0x000fe40008000f00 */
[----:B------:R-:W-:Y:S01]  /*43a0*/  P2R R153, PR, RZ, 0x2 ;  /* 0x00000002ff997803 */ /* 0x000fe20000000000 */
[----:B------:R-:W-:Y:S01]  /*43b0*/  FFMA.FTZ R151, R133, R0, 1.1641532182693481445e-10 ;  /* 0x2f00000085977423 */ /* 0x000fe20000010000 */
[C---:B------:R-:W-:Y:S01]  /*43c0*/  LOP3.LUT P1, RZ, R199.reuse, 0x2, RZ, 0xc0, !PT ;  /* 0x00000002c7ff7812 */ /* 0x040fe2000782c0ff */
[-C--:B------:R-:W-:Y:S01]  /*43d0*/  FMUL.FTZ R133, R136, R205.reuse ;  /* 0x000000cd88857220 */ /* 0x080fe20000410000 */
[-C--:B------:R-:W-:Y:S01]  /*43e0*/  FMUL.FTZ R139, R134, R205.reuse ;  /* 0x000000cd868b7220 */ /* 0x080fe20000410000 */
[-C--:B------:R-:W-:Y:S01]  /*43f0*/  FMUL.FTZ R132, R132, R205.reuse ;  /* 0x000000cd84847220 */ /* 0x080fe20000410000 */
[----:B------:R-:W-:Y:S01]  /*4400*/  LOP3.LUT P5, RZ, R199, 0x8, RZ, 0xc0, !PT ;  /* 0x00000008c7ff7812 */ /* 0x000fe200078ac0ff */
[-C--:B------:R-:W-:Y:S01]  /*4410*/  FMUL.FTZ R156, R156, R205.reuse ;  /* 0x000000cd9c9c7220 */ /* 0x080fe20000410000 */
[----:B------:R-:W-:Y:S01]  /*4420*/  FSEL R134, R133, RZ, P1 ;  /* 0x000000ff85867208 */ /* 0x000fe20000800000 */
[-C--:B------:R-:W-:Y:S01]  /*4430*/  FMUL.FTZ R137, R138, R205.reuse ;  /* 0x000000cd8a897220 */ /* 0x080fe20000410000 */
[----:B------:R-:W-:Y:S01]  /*4440*/  ISETP.NE.AND P1, PT, R153, RZ, PT ;  /* 0x000000ff9900720c */ /* 0x000fe20003f25270 */
[-C--:B------:R-:W-:Y:S01]  /*4450*/  FMUL.FTZ R154, R154, R205.reuse ;  /* 0x000000cd9a9a7220 */ /* 0x080fe20000410000 */
[----:B------:R-:W-:Y:S01]  /*4460*/  LOP3.LUT P6, RZ, R199, 0x4, RZ, 0xc0, !PT ;  /* 0x00000004c7ff7812 */ /* 0x000fe200078cc0ff */
[-C--:B------:R-:W-:Y:S01]  /*4470*/  FMUL.FTZ R152, R152, R205.reuse ;  /* 0x000000cd98987220 */ /* 0x080fe20000410000 */
[----:B------:R-:W-:Y:S01]  /*4480*/  FMUL.FTZ R158, R158, R205 ;  /* 0x000000cd9e9e7220 */ /* 0x000fe20000410000 */
[----:B------:R-:W-:-:S02]  /*4490*/  FSEL R132, R132, RZ, P5 ;  /* 0x000000ff84847208 */ /* 0x000fc40002800000 */
[----:B------:R-:W-:Y:S02]  /*44a0*/  FSETP.GTU.FTZ.AND P5, PT, R151, R204, PT ;  /* 0x000000cc9700720b */ /* 0x000fe40003fbc000 */
[----:B------:R-:W-:Y:S02]  /*44b0*/  FSEL R133, R139, RZ, P6 ;  /* 0x000000ff8b857208 */ /* 0x000fe40003000000 */
        /* <DEDUP_REMOVED lines=10> */
[----:B------:R-:W-:Y:S01]  /*4560*/  @P1 FADD.FTZ R135, R147, R135 ;  /* 0x0000008793871221 */ /* 0x000fe20000010000 */
[----:B------:R-:W-:Y:S01]  /*4570*/  @P1 FADD.FTZ R137, R141, R137 ;  /* 0x000000898d891221 */ /* 0x000fe20000010000 */
[----:B------:R-:W-:Y:S01]  /*4580*/  @P1 FADD.FTZ R138, R142, R138 ;  /* 0x0000008a8e8a1221 */ /* 0x000fe20000010000 */
[----:B------:R-:W-:Y:S01]  /*4590*/  @P1 FADD.FTZ R139, R143, R139 ;  /* 0x0000008b8f8b1221 */ /* 0x000fe20000010000 */
[----:B------:R-:W-:Y:S08]  /*45a0*/  BRA `(.L_x_9714) ;  /* 0x0000006000707947 */ /* 0x000ff00003800000 */
.L_x_9673:
        /* <DEDUP_REMOVED lines=16> */
.L_x_9717:
        /* <DEDUP_REMOVED lines=13> */
.L_x_9719:
[----:B------:R-:W-:Y:S05]  /*4780*/  BSYNC.RECONVERGENT B1 ;  /* 0x0000000000017941 */ /* 0x000fea0003800200 */
.L_x_9718:
[----:B------:R-:W-:Y:S01]  /*4790*/  IMAD.WIDE.U32 R134, R177, -0x326172a9, RZ ;  /* 0xcd9e8d57b1867825 */ /* 0x000fe200078e00ff */
[----:B------:R-:W-:Y:S02]  /*47a0*/  LOP3.LUT R152, R173, R133, R3, 0x96, !PT ;  /* 0x00000085ad987212 */ /* 0x000fe400078e9603 */
[----:B------:R-:W-:Y:S01]  /*47b0*/  IADD3 R133, PT, PT, R2, -0x61c88647, RZ ;  /* 0x9e3779b902857810 */ /* 0x000fe20007ffe0ff */
        /* <DEDUP_REMOVED lines=14> */
[----:B------:R-:W-:Y:S02]  /*48a0*/  VIADD R135, R3, 0x32370b8f ;  /* 0x32370b8f03877836 */ /* 0x000fe40000000000 */
[----:B------:R-:W-:-:S04]  /*48b0*/  IMAD.WIDE.U32 R152, R153, -0x326172a9, RZ ;  /* 0xcd9e8d5799987825 */ /* 0x000fc800078e00ff */
[----:B------:R-:W-:Y:S01]  /*48c0*/  IMAD.WIDE.U32 R150, R151, -0x2daee0ad, RZ ;  /* 0xd2511f5397967825 */ /* 0x000fe200078e00ff */
[----:B------:R-:W-:Y:S02]  /*48d0*/  LOP3.LUT R133, R133, R134, R153, 0x96, !PT ;  /* 0x0000008685857212 */ /* 0x000fe400078e9699 */
[----:B------:R-:W-:Y:S02]  /*48e0*/  IADD3 R153, PT, PT, R3, -0x126145ec, RZ ;  /* 0xed9eba1403997810 */ /* 0x000fe40007ffe0ff */
        /* <DEDUP_REMOVED lines=17> */
[----:B------:R-:W-:Y:S02]  /*4a00*/  IADD3 R133, PT, PT, R2, 0x5384540f, RZ ;  /* 0x5384540f02857810 */ /* 0x000fe40007ffe0ff */
        /* <DEDUP_REMOVED lines=16> */
[----:B------:R-:W-:Y:S01]  /*4b10*/  MOV R172, R152 ;  /* 0x0000009800ac7202 */ /* 0x000fe20000000f00 */
[----:B------:R-:W-:Y:S01]  /*4b20*/  IMAD.MOV.U32 R135, RZ, RZ, RZ ;  /* 0x000000ffff877224 */ /* 0x000fe200078e00ff */
[----:B------:R-:W-:Y:S01]  /*4b30*/  LOP3.LUT R175, R175, R132, R151, 0x96, !PT ;  /* 0x00000084afaf7212 */ /* 0x000fe200078e9697 */
[----:B------:R-:W-:-:S07]  /*4b40*/  IMAD.MOV.U32 R132, RZ, RZ, R194 ;  /* 0x000000ffff847224 */ /* 0x000fce00078e00c2 */
.L_x_9716:
[----:B------:R-:W-:Y:S05]  /*4b50*/  BSYNC.RECONVERGENT B0 ;  /* 0x0000000000007941 */ /* 0x000fea0003800200 */
.L_x_9715:
[----:B------:R-:W-:Y:S01]  /*4b60*/  I2FP.F32.U32 R133, R132 ;  /* 0x0000008400857245 */ /* 0x000fe20000201000 */
[C---:B-----5:R-:W-:Y:S01]  /*4b70*/  IMAD.U32 R134, R136.reuse, 0x10000, RZ ;  /* 0x0001000088867824 */ /* 0x060fe200078e00ff */
[----:B------:R-:W-:Y:S01]  /*4b80*/  MOV R204, UR11 ;  /* 0x0000000b00cc7c02 */ /* 0x000fe20008000f00 */
[----:B------:R-:W-:Y:S01]  /*4b90*/  IMAD.U32 R205, RZ, RZ, UR12 ;  /* 0x0000000cffcd7e24 */ /* 0x000fe2000f8e00ff */
[----:B------:R-:W-:Y:S01]  /*4ba0*/  ISETP.NE.AND P0, PT, R135, 0x1, PT ;  /* 0x000000018700780c */ /* 0x000fe20003f05270 */
[----:B------:R-:W-:Y:S01]  /*4bb0*/  FFMA.FTZ R133, R133, R0, 1.1641532182693481445e-10 ;  /* 0x2f00000085857423 */ /* 0x000fe20000010000 */
[----:B------:R-:W-:Y:S01]  /*4bc0*/  LOP3.LUT R199, R199, 0xfffffff7, RZ, 0xc0, !PT ;  /* 0xfffffff7c7c77812 */ /* 0x000fe200078ec0ff */
[----:B------:R-:W-:Y:S01]  /*4bd0*/  BSSY.RECONVERGENT B0, `(.L_x_9720) ;  /* 0x000005b000007945 */ /* 0x000fe20003800200 */
[----:B------:R-:W-:Y:S01]  /*4be0*/  HFMA2 R152, -RZ, RZ, 0, 1.1920928955078125e-07 ;  /* 0x00000002ff987431 */ /* 0x000fe200000001ff */
[----:B------:R-:W-:Y:S01]  /*4bf0*/  PRMT R136, R136, 0x7632, R136 ;  /* 0x0000763288887816 */ /* 0x000fe20000000088 */
        /* <DEDUP_REMOVED lines=13> */
.L_x_9722:
        /* <DEDUP_REMOVED lines=13> */
.L_x_9724:
[----:B------:R-:W-:Y:S05]  /*4da0*/  BSYNC.RECONVERGENT B1 ;  /* 0x0000000000017941 */ /* 0x000fea0003800200 */
.L_x_9723:
        /* <DEDUP_REMOVED lines=53> */
[----:B------:R-:W-:-:S04]  /*5100*/  IMAD.WIDE.U32 R154, R155, -0x326172a9, RZ ;  /* 0xcd9e8d579b9a7825 */ /* 0x000fc800078e00ff */
[----:B------:R-:W-:Y:S01]  /*5110*/  IMAD.WIDE.U32 R152, R153, -0x2daee0ad, RZ ;  /* 0xd2511f5399987825 */ /* 0x000fe200078e00ff */
[----:B------:R-:W-:-:S03]  /*5120*/  LOP3.LUT R176, R133, R134, R155, 0x96, !PT ;  /* 0x0000008685b07212 */ /* 0x000fc600078e969b */
[----:B------:R-:W-:Y:S01]  /*5130*/  IMAD.MOV.U32 R172, RZ, RZ, R154 ;  /* 0x000000ffffac7224 */ /* 0x000fe200078e009a */
[----:B------:R-:W-:Y:S01]  /*5140*/  LOP3.LUT R175, R175, R132, R153, 0x96, !PT ;  /* 0x00000084afaf7212 */ /* 0x000fe200078e9699 */
[----:B------:R-:W-:Y:S01]  /*5150*/  IMAD.MOV.U32 R132, RZ, RZ, R150 ;  /* 0x000000ffff847224 */ /* 0x000fe200078e0096 */
[----:B------:R-:W-:Y:S01]  /*5160*/  MOV R150, R152 ;  /* 0x0000009800967202 */ /* 0x000fe20000000f00 */
[----:B------:R-:W-:-:S07]  /*5170*/  IMAD.MOV.U32 R152, RZ, RZ, RZ ;  /* 0x000000ffff987224 */ /* 0x000fce00078e00ff */
.L_x_9721:
[----:B------:R-:W-:Y:S05]  /*5180*/  BSYNC.RECONVERGENT B0 ;  /* 0x0000000000007941 */ /* 0x000fea0003800200 */
.L_x_9720:
        /* <DEDUP_REMOVED lines=23> */
.L_x_9727:
        /* <DEDUP_REMOVED lines=13> */
.L_x_9729:
[----:B------:R-:W-:Y:S05]  /*53d0*/  BSYNC.RECONVERGENT B1 ;  /* 0x0000000000017941 */ /* 0x000fea0003800200 */
.L_x_9728:
[----:B------:R-:W-:Y:S01]  /*53e0*/  IMAD.WIDE.U32 R152, R177, -0x326172a9, RZ ;  /* 0xcd9e8d57b1987825 */ /* 0x000fe200078e00ff */
[----:B------:R-:W-:Y:S02]  /*53f0*/  LOP3.LUT R156, R173, R135, R3, 0x96, !PT ;  /* 0x00000087ad9c7212 */ /* 0x000fe400078e9603 */
[----:B------:R-:W-:Y:S01]  /*5400*/  IADD3 R151, PT, PT, R3, 0x76cf5d0a, RZ ;  /* 0x76cf5d0a03977810 */ /* 0x000fe20007ffe0ff */
[----:B------:R-:W-:Y:S01]  /*5410*/  VIADD R133, R2, 0x9e3779b9 ;  /* 0x9e3779b902857836 */ /* 0x000fe20000000000 */
[----:B------:R-:W-:Y:S01]  /*5420*/  LOP3.LUT R154, R179, R153, R2, 0x96, !PT ;  /* 0x00000099b39a7212 */ /* 0x000fe200078e9602 */
[----:B------:R-:W-:Y:S01]  /*5430*/  IMAD.WIDE.U32 R156, R156, -0x326172a9, RZ ;  /* 0xcd9e8d579c9c7825 */ /* 0x000fe200078e00ff */
[----:B------:R-:W-:-:S03]  /*5440*/  IADD3 R175, PT, PT, R3, -0x695add53, RZ ;  /* 0x96a522ad03af7810 */ /* 0x000fc60007ffe0ff */
[----:B------:R-:W-:Y:S01]  /*5450*/  IMAD.WIDE.U32 R154, R154, -0x2daee0ad, RZ ;  /* 0xd2511f539a9a7825 */ /* 0x000fe200078e00ff */
[----:B------:R-:W-:-:S03]  /*5460*/  LOP3.LUT R133, R133, R152, R157, 0x96, !PT ;  /* 0x0000009885857212 */ /* 0x000fc600078e969d */
        /* <DEDUP_REMOVED lines=8> */
[----:B------:R-:W-:-:S04]  /*54f0*/  IMAD.WIDE.U32 R156, R151, -0x326172a9, RZ ;  /* 0xcd9e8d57979c7825 */ /* 0x000fc800078e00ff */
[----:B------:R-:W-:Y:S01]  /*5500*/  IMAD.WIDE.U32 R154, R133, -0x2daee0ad, RZ ;  /* 0xd2511f53859a7825 */ /* 0x000fe200078e00ff */
[----:B------:R-:W-:Y:S02]  /*5510*/  IADD3 R133, PT, PT, R3, 0x32370b8f, RZ ;  /* 0x32370b8f03857810 */ /* 0x000fe40007ffe0ff */
[----:B------:R-:W-:Y:S01]  /*5520*/  LOP3.LUT R135, R135, R152, R157, 0x96, !PT ;  /* 0x0000009887877212 */ /* 0x000fe200078e969d */
[----:B------:R-:W-:Y:S01]  /*5530*/  VIADD R151, R3, 0xed9eba14 ;  /* 0xed9eba1403977836 */ /* 0x000fe20000000000 */
[----:B------:R-:W-:-:S03]  /*5540*/  LOP3.LUT R133, R133, R134, R155, 0x96, !PT ;  /* 0x0000008685857212 */ /* 0x000fc600078e969b */
        /* <DEDUP_REMOVED lines=14> */
[C---:B------:R-:W-:Y:S02]  /*5630*/  IADD3 R133, PT, PT, R2.reuse, -0x4ab325aa, RZ ;  /* 0xb54cda5602857810 */ /* 0x040fe40007ffe0ff */
[----:B------:R-:W-:Y:S01]  /*5640*/  LOP3.LUT R151, R151, R154, R135, 0x96, !PT ;  /* 0x0000009a97977212 */ /* 0x000fe200078e9687 */
[----:B------:R-:W-:Y:S01]  /*5650*/  VIADD R135, R2, 0x5384540f ;  /* 0x5384540f02877836 */ /* 0x000fe20000000000 */
[----:B------:R-:W-:-:S03]  /*5660*/  LOP3.LUT R133, R133, R156, R153, 0x96, !PT ;  /* 0x0000009c85857212 */ /* 0x000fc600078e9699 */
        /* <DEDUP_REMOVED lines=20> */
.L_x_9726:
[----:B------:R-:W-:Y:S05]  /*57b0*/  BSYNC.RECONVERGENT B0 ;  /* 0x0000000000007941 */ /* 0x000fea0003800200 */
.L_x_9725:
        /* <DEDUP_REMOVED lines=20> */
.L_x_9732:
        /* <DEDUP_REMOVED lines=13> */
.L_x_9734:
[----:B------:R-:W-:Y:S05]  /*59d0*/  BSYNC.RECONVERGENT B1 ;  /* 0x0000000000017941 */ /* 0x000fea0003800200 */
.L_x_9733:
        /* <DEDUP_REMOVED lines=61> */
.L_x_9731:
[----:B------:R-:W-:Y:S05]  /*5db0*/  BSYNC.RECONVERGENT B0 ;  /* 0x0000000000007941 */ /* 0x000fea0003800200 */
.L_x_9730:
        /* <DEDUP_REMOVED lines=8> */
[----:B------:R-:W-:Y:S01]  /*5e40*/  FSEL R133, R136, RZ, P3 ;  /* 0x000000ff88857208 */ /* 0x000fe20001800000 */
[----:B------:R-:W-:Y:S01]  /*5e50*/  HFMA2 R136, -RZ, RZ, 0, 1.1920928955078125e-07 ;  /* 0x00000002ff887431 */ /* 0x000fe200000001ff */
        /* <DEDUP_REMOVED lines=14> */
.L_x_9737:
        /* <DEDUP_REMOVED lines=13> */
.L_x_9739:
[----:B------:R-:W-:Y:S05]  /*6010*/  BSYNC.RECONVERGENT B1 ;  /* 0x0000000000017941 */ /* 0x000fea0003800200 */
.L_x_9738:
        /* <DEDUP_REMOVED lines=8> */
[----:B------:R-:W-:Y:S02]  /*60a0*/  VIADD R151, R3, 0xbb67ae85 ;  /* 0xbb67ae8503977836 */ /* 0x000fe40000000000 */
[----:B------:R-:W-:-:S03]  /*60b0*/  IMAD.MOV.U32 R136, RZ, RZ, RZ ;  /* 0x000000ffff887224 */ /* 0x000fc600078e00ff */
[----:B------:R-:W-:Y:S01]  /*60c0*/  LOP3.LUT R151, R151, R134, R155, 0x96, !PT ;  /* 0x0000008697977212 */ /* 0x000fe200078e969b */
[----:B------:R-:W-:Y:S01]  /*60d0*/  IMAD.WIDE.U32 R134, R135, -0x2daee0ad, RZ ;  /* 0xd2511f5387867825 */ /* 0x000fe200078e00ff */
[----:B------:R-:W-:-:S03]  /*60e0*/  IADD3 R155, PT, PT, R3, 0x76cf5d0a, RZ ;  /* 0x76cf5d0a039b7810 */ /* 0x000fc60007ffe0ff */
        /* <DEDUP_REMOVED lines=8> */
[----:B------:R-:W-:Y:S02]  /*6170*/  LOP3.LUT R135, R135, R152, R157, 0x96, !PT ;  /* 0x0000009887877212 */ /* 0x000fe400078e969d */
[----:B------:R-:W-:Y:S01]  /*6180*/  LOP3.LUT R151, R151, R134, R155, 0x96, !PT ;  /* 0x0000008697977212 */ /* 0x000fe200078e969b */
[----:B------:R-:W-:Y:S02]  /*6190*/  VIADD R155, R3, 0xed9eba14 ;  /* 0xed9eba14039b7836 */ /* 0x000fe40000000000 */
        /* <DEDUP_REMOVED lines=14> */
[C---:B------:R-:W-:Y:S02]  /*6280*/  IADD3 R151, PT, PT, R2.reuse, -0x4ab325aa, RZ ;  /* 0xb54cda5602977810 */ /* 0x040fe40007ffe0ff */
[----:B------:R-:W-:Y:S01]  /*6290*/  LOP3.LUT R155, R155, R154, R135, 0x96, !PT ;  /* 0x0000009a9b9b7212 */ /* 0x000fe200078e9687 */
[----:B------:R-:W-:Y:S01]  /*62a0*/  VIADD R135, R2, 0x5384540f ;  /* 0x5384540f02877836 */ /* 0x000fe20000000000 */
[----:B------:R-:W-:-:S03]  /*62b0*/  LOP3.LUT R151, R151, R156, R153, 0x96, !PT ;  /* 0x0000009c97977212 */ /* 0x000fc600078e9699 */
        /* <DEDUP_REMOVED lines=18> */
[----:B------:R-:W-:-:S07]  /*63e0*/  MOV R150, R154 ;  /* 0x0000009a00967202 */ /* 0x000fce0000000f00 */
.L_x_9736:
[----:B------:R-:W-:Y:S05]  /*63f0*/  BSYNC.RECONVERGENT B0 ;  /* 0x0000000000007941 */ /* 0x000fea0003800200 */
.L_x_9735:
        /* <DEDUP_REMOVED lines=21> */
.L_x_9742:
        /* <DEDUP_REMOVED lines=13> */
.L_x_9744:
[----:B------:R-:W-:Y:S05]  /*6620*/  BSYNC.RECONVERGENT B1 ;  /* 0x0000000000017941 */ /* 0x000fea0003800200 */
.L_x_9743:
        /* <DEDUP_REMOVED lines=37> */
[----:B------:R-:W-:Y:S02]  /*6880*/  IADD3 R135, PT, PT, R2, -0x4ab325aa, RZ ;  /* 0xb54cda5602877810 */ /* 0x000fe40007ffe0ff */
        /* <DEDUP_REMOVED lines=23> */
.L_x_9741:
[----:B------:R-:W-:Y:S05]  /*6a00*/  BSYNC.RECONVERGENT B0 ;  /* 0x0000000000007941 */ /* 0x000fea0003800200 */
.L_x_9740:
        /* <DEDUP_REMOVED lines=23> */
.L_x_9747:
        /* <DEDUP_REMOVED lines=13> */
.L_x_9749:
[----:B------:R-:W-:Y:S05]  /*6c50*/  BSYNC.RECONVERGENT B1 ;  /* 0x0000000000017941 */ /* 0x000fea0003800200 */
.L_x_9748:
        /* <DEDUP_REMOVED lines=28> */
[----:B------:R-:W-:-:S04]  /*6e20*/  IMAD.WIDE.U32 R156, R135, -0x2daee0ad, RZ ;  /* 0xd2511f53879c7825 */ /* 0x000fc800078e00ff */
[----:B------:R-:W-:Y:S01]  /*6e30*/  IMAD.WIDE.U32 R158, R151, -0x326172a9, RZ ;  /* 0xcd9e8d57979e7825 */ /* 0x000fe200078e00ff */
[----:B------:R-:W-:-:S03]  /*6e40*/  IADD3 R151, PT, PT, R2, 0x1715609d, RZ ;  /* 0x1715609d02977810 */ /* 0x000fc60007ffe0ff */
[----:B------:R-:W-:Y:S01]  /*6e50*/  VIADD R135, R3, 0xa9066899 ;  /* 0xa906689903877836 */ /* 0x000fe20000000000 */
[----:B------:R-:W-:-:S04]  /*6e60*/  LOP3.LUT R151, R151, R154, R159, 0x96, !PT ;  /* 0x0000009a97977212 */ /* 0x000fc800078e969f */
[----:B------:R-:W-:Y:S01]  /*6e70*/  LOP3.LUT R135, R135, R152, R157, 0x96, !PT ;  /* 0x0000009887877212 */ /* 0x000fe200078e969d */
[----:B------:R-:W-:-:S04]  /*6e80*/  IMAD.WIDE.U32 R152, R151, -0x2daee0ad, RZ ;  /* 0xd2511f5397987825 */ /* 0x000fc800078e00ff */
[----:B------:R-:W-:Y:S01]  /*6e90*/  IMAD.WIDE.U32 R154, R135, -0x326172a9, RZ ;  /* 0xcd9e8d57879a7825 */ /* 0x000fe200078e00ff */
[----:B------:R-:W-:-:S03]  /*6ea0*/  IADD3 R135, PT, PT, R2, -0x4ab325aa, RZ ;  /* 0xb54cda5602877810 */ /* 0x000fc60007ffe0ff */
[----:B------:R-:W-:Y:S01]  /*6eb0*/  VIADD R151, R3, 0x646e171e ;  /* 0x646e171e03977836 */ /* 0x000fe20000000000 */
[----:B------:R-:W-:-:S04]  /*6ec0*/  LOP3.LUT R135, R135, R158, R155, 0x96, !PT ;  /* 0x0000009e87877212 */ /* 0x000fc800078e969b */
[----:B------:R-:W-:Y:S01]  /*6ed0*/  LOP3.LUT R151, R151, R156, R153, 0x96, !PT ;  /* 0x0000009c97977212 */ /* 0x000fe200078e9699 */
        /* <DEDUP_REMOVED lines=21> */
.L_x_9746:
[----:B------:R-:W-:Y:S05]  /*7030*/  BSYNC.RECONVERGENT B0 ;  /* 0x0000000000007941 */ /* 0x000fea0003800200 */
.L_x_9745:
[----:B------:R-:W-:Y:S01]  /*7040*/  ISETP.NE.AND P0, PT, R152, 0x1, PT ;  /* 0x000000019800780c */ /* 0x000fe20003f05270 */
[----:B------:R-:W-:Y:S01]  /*7050*/  IMAD.U32 R136, R137, 0x10000, RZ ;  /* 0x0001000089887824 */ /* 0x000fe200078e00ff */
[----:B------:R-:W-:Y:S01]  /*7060*/  I2FP.F32.U32 R135, R135 ;  /* 0x0000008700877245 */ /* 0x000fe20000201000 */
[----:B------:R-:W-:Y:S01]  /*7070*/  BSSY.RECONVERGENT B0, `(.L_x_9750) ;  /* 0x000005a000007945 */ /* 0x000fe20003800200 */
[----:B------:R-:W-:Y:S02]  /*7080*/  HFMA2 R151, -RZ, RZ, 0, 1.1920928955078125e-07 ;  /* 0x00000002ff977431 */ /* 0x000fe400000001ff */
[----:B------:R-:W-:Y:S02]  /*7090*/  IMAD.MOV.U32 R137, RZ, RZ, R172 ;  /* 0x000000ffff897224 */ /* 0x000fe400078e00ac */
[----:B------:R-:W-:-:S05]  /*70a0*/  FFMA.FTZ R135, R135, R0, 1.1641532182693481445e-10 ;  /* 0x2f00000087877423 */ /* 0x000fca0000010000 */
[----:B------:R-:W-:Y:S01]  /*70b0*/  FSETP.LE.FTZ.AND P2, PT, R135, R204, PT ;  /* 0x000000cc8700720b */ /* 0x000fe20003f53000 */
[----:B------:R-:W-:Y:S01]  /*70c0*/  FMUL.FTZ R135, R136, R205 ;  /* 0x000000cd88877220 */ /* 0x000fe20000410000 */
        /* <DEDUP_REMOVED lines=9> */
.L_x_9752:
        /* <DEDUP_REMOVED lines=13> */
.L_x_9754:
[----:B------:R-:W-:Y:S05]  /*7230*/  BSYNC.RECONVERGENT B1 ;  /* 0x0000000000017941 */ /* 0x000fea0003800200 */
.L_x_9753:
        /* <DEDUP_REMOVED lines=61> */
.L_x_9751:
[----:B------:R-:W-:Y:S05]  /*7610*/  BSYNC.RECONVERGENT B0 ;  /* 0x0000000000007941 */ /* 0x000fea0003800200 */
.L_x_9750:
[----:B------:R-:W-:Y:S01]  /*7620*/  I2FP.F32.U32 R137, R137 ;  /* 0x0000008900897245 */ /* 0x000fe20000201000 */
[----:B------:R-:W-:Y:S01]  /*7630*/  BSSY.RECONVERGENT B0, `(.L_x_9755) ;  /* 0x0000062000007945 */ /* 0x000fe20003800200 */
[----:B------:R-:W-:Y:S01]  /*7640*/  PRMT R136, R189, 0x7632, R136 ;  /* 0x00007632bd887816 */ /* 0x000fe20000000088 */
[----:B------:R-:W-:Y:S01]  /*7650*/  HFMA2 R152, -RZ, RZ, 0, 1.1920928955078125e-07 ;  /* 0x00000002ff987431 */ /* 0x000fe200000001ff */
[----:B------:R-:W-:Y:S01]  /*7660*/  ISETP.NE.AND P3, PT, R151, 0x1, PT ;  /* 0x000000019700780c */ /* 0x000fe20003f65270 */
[----:B------:R-:W-:Y:S01]  /*7670*/  FFMA.FTZ R137, R137, R0, 1.1641532182693481445e-10 ;  /* 0x2f00000089897423 */ /* 0x000fe20000010000 */
[----:B------:R-:W-:Y:S01]  /*7680*/  FSEL R135, R135, RZ, P2 ;  /* 0x000000ff87877208 */ /* 0x000fe20001000000 */
[----:B------:R-:W-:-:S03]  /*7690*/  IMAD.U32 R136, R136, 0x10000, RZ ;  /* 0x0001000088887824 */ /* 0x000fc600078e00ff */
        /* <DEDUP_REMOVED lines=16> */
.L_x_9757:
        /* <DEDUP_REMOVED lines=13> */
.L_x_9759:
[----:B------:R-:W-:Y:S05]  /*7870*/  BSYNC.RECONVERGENT B1 ;  /* 0x0000000000017941 */ /* 0x000fea0003800200 */
.L_x_9758:
        /* <DEDUP_REMOVED lines=61> */
.L_x_9756:
[----:B------:R-:W-:Y:S05]  /*7c50*/  BSYNC.RECONVERGENT B0 ;  /* 0x0000000000007941 */ /* 0x000fea0003800200 */
.L_x_9755:
[----:B------:R-:W-:Y:S01]  /*7c60*/  ISETP.NE.AND P0, PT, R152, 0x1, PT ;  /* 0x000000019800780c */ /* 0x000fe20003f05270 */
[----:B------:R-:W-:Y:S01]  /*7c70*/  BSSY.RECONVERGENT B0, `(.L_x_9760) ;  /* 0x000005d000007945 */ /* 0x000fe20003800200 */
[----:B------:R-:W-:Y:S01]  /*7c80*/  I2FP.F32.U32 R137, R136 ;  /* 0x0000008800897245 */ /* 0x000fe20000201000 */
[C---:B------:R-:W-:Y:S02]  /*7c90*/  IMAD.U32 R136, R138.reuse, 0x10000, RZ ;  /* 0x000100008a887824 */ /* 0x040fe400078e00ff */
[----:B------:R-:W-:Y:S01]  /*7ca0*/  HFMA2 R151, -RZ, RZ, 0, 1.1920928955078125e-07 ;  /* 0x00000002ff977431 */ /* 0x000fe200000001ff */
[----:B------:R-:W-:Y:S01]  /*7cb0*/  PRMT R138, R138, 0x7632, R138 ;  /* 0x000076328a8a7816 */ /* 0x000fe2000000008a */
[----:B------:R-:W-:Y:S01]  /*7cc0*/  FFMA.FTZ R137, R137, R0, 1.1641532182693481445e-10 ;  /* 0x2f00000089897423 */ /* 0x000fe20000010000 */
[----:B------:R-:W-:-:S04]  /*7cd0*/  FMUL.FTZ R136, R205, R136 ;  /* 0x00000088cd887220 */ /* 0x000fc80000410000 */
        /* <DEDUP_REMOVED lines=11> */
.L_x_9762:
        /* <DEDUP_REMOVED lines=13> */
.L_x_9764:
[----:B------:R-:W-:Y:S05]  /*7e60*/  BSYNC.RECONVERGENT B1 ;  /* 0x0000000000017941 */ /* 0x000fea0003800200 */
.L_x_9763:
        /* <DEDUP_REMOVED lines=61> */
.L_x_9761:
[----:B------:R-:W-:Y:S05]  /*8240*/  BSYNC.RECONVERGENT B0 ;  /* 0x0000000000007941 */ /* 0x000fea0003800200 */
.L_x_9760:
        /* <DEDUP_REMOVED lines=23> */
.L_x_9767:
        /* <DEDUP_REMOVED lines=13> */
.L_x_9769:
[----:B------:R-:W-:Y:S05]  /*8490*/  BSYNC.RECONVERGENT B1 ;  /* 0x0000000000017941 */ /* 0x000fea0003800200 */
.L_x_9768:
        /* <DEDUP_REMOVED lines=61> */
.L_x_9766:
[----:B------:R-:W-:Y:S05]  /*8870*/  BSYNC.RECONVERGENT B0 ;  /* 0x0000000000007941 */ /* 0x000fea0003800200 */
.L_x_9765:
        /* <DEDUP_REMOVED lines=18> */
.L_x_9772:
        /* <DEDUP_REMOVED lines=13> */
.L_x_9774:
[----:B------:R-:W-:Y:S05]  /*8a70*/  BSYNC.RECONVERGENT B1 ;  /* 0x0000000000017941 */ /* 0x000fea0003800200 */
.L_x_9773:
        /* <DEDUP_REMOVED lines=61> */
.L_x_9771:
[----:B------:R-:W-:Y:S05]  /*8e50*/  BSYNC.RECONVERGENT B0 ;  /* 0x0000000000007941 */ /* 0x000fea0003800200 */
.L_x_9770:
[----:B------:R-:W-:Y:S01]  /*8e60*/  I2FP.F32.U32 R151, R151 ;  /* 0x0000009700977245 */ /* 0x000fe20000201000 */
[----:B------:R-:W-:Y:S01]  /*8e70*/  BSSY.RECONVERGENT B0, `(.L_x_9775) ;  /* 0x0000062000007945 */ /* 0x000fe20003800200 */
[----:B------:R-:W-:Y:S01]  /*8e80*/  PRMT R138, R190, 0x7632, R138 ;  /* 0x00007632be8a7816 */ /* 0x000fe2000000008a */
[----:B------:R-:W-:Y:S01]  /*8e90*/  HFMA2 R154, -RZ, RZ, 0, 1.1920928955078125e-07 ;  /* 0x00000002ff9a7431 */ /* 0x000fe200000001ff */
[----:B------:R-:W-:Y:S01]  /*8ea0*/  FSEL R137, R137, RZ, P0 ;  /* 0x000000ff89897208 */ /* 0x000fe20000000000 */
        /* <DEDUP_REMOVED lines=19> */
.L_x_9777:
        /* <DEDUP_REMOVED lines=13> */
.L_x_9779:
[----:B------:R-:W-:Y:S05]  /*90b0*/  BSYNC.RECONVERGENT B1 ;  /* 0x0000000000017941 */ /* 0x000fea0003800200 */
.L_x_9778:
        /* <DEDUP_REMOVED lines=9> */
[----:B------:R-:W-:-:S03]  /*9150*/  IMAD.MOV.U32 R138, RZ, RZ, R150 ;  /* 0x000000ffff8a7224 */ /* 0x000fc600078e0096 */
        /* <DEDUP_REMOVED lines=51> */
.L_x_9776:
[----:B------:R-:W-:Y:S05]  /*9490*/  BSYNC.RECONVERGENT B0 ;  /* 0x0000000000007941 */ /* 0x000fea0003800200 */
.L_x_9775:
        /* <DEDUP_REMOVED lines=19> */
.L_x_9782:
        /* <DEDUP_REMOVED lines=13> */
.L_x_9784:
[----:B------:R-:W-:Y:S05]  /*96a0*/  BSYNC.RECONVERGENT B1 ;  /* 0x0000000000017941 */ /* 0x000fea0003800200 */
.L_x_9783:
        /* <DEDUP_REMOVED lines=61> */
.L_x_9781:
[----:B------:R-:W-:Y:S05]  /*9a80*/  BSYNC.RECONVERGENT B0 ;  /* 0x0000000000007941 */ /* 0x000fea0003800200 */
.L_x_9780:
        /* <DEDUP_REMOVED lines=23> */
.L_x_9787:
        /* <DEDUP_REMOVED lines=13> */
.L_x_9789:
[----:B------:R-:W-:Y:S05]  /*9cd0*/  BSYNC.RECONVERGENT B1 ;  /* 0x0000000000017941 */ /* 0x000fea0003800200 */
.L_x_9788:
        /* <DEDUP_REMOVED lines=61> */
.L_x_9786:
[----:B------:R-:W-:Y:S05]  /*a0b0*/  BSYNC.RECONVERGENT B0 ;  /* 0x0000000000007941 */ /* 0x000fea0003800200 */
.L_x_9785:
        /* <DEDUP_REMOVED lines=18> */
.L_x_9792:
        /* <DEDUP_REMOVED lines=15> */
.L_x_9794:
[----:B------:R-:W-:Y:S05]  /*a2d0*/  BSYNC.RECONVERGENT B1 ;  /* 0x0000000000017941 */ /* 0x000fea0003800200 */
.L_x_9793:
        /* <DEDUP_REMOVED lines=61> */
.L_x_9791:
[----:B------:R-:W-:Y:S05]  /*a6b0*/  BSYNC.RECONVERGENT B0 ;  /* 0x0000000000007941 */ /* 0x000fea0003800200 */
.L_x_9790:
        /* <DEDUP_REMOVED lines=10> */
[----:B------:R-:W-:-:S07]  /*a760*/  @P1 FADD.FTZ R139, R143, R139 ;  /* 0x0000008b8f8b1221 */ /* 0x000fce0000010000 */
.L_x_9714:
[----:B------:R-:W0:Y:S01]  /*a770*/  LDC.64 R202, c[0x0][0x3a8] ;  /* 0x0000ea00ffca7b82 */ /* 0x000e220000000a00 */
[----:B------:R-:W-:Y:S02]  /*a780*/  SEL R161, RZ, 0x100, !P0 ;  /* 0x00000100ffa17807 */ /* 0x000fe40004000000 */
[----:B------:R-:W-:Y:S02]  /*a790*/  ISETP.NE.U32.AND P0, PT, R148, RZ, PT ;  /* 0x000000ff9400720c */ /* 0x000fe40003f05070 */
[----:B------:R-:W-:Y:S02]  /*a7a0*/  SEL R155, RZ, 0x1000000, !P5 ;  /* 0x01000000ff9b7807 */ /* 0x000fe40006800000 */
[----:B------:R-:W-:Y:S01]  /*a7b0*/  SEL R154, RZ, 0x10000, !P4 ;  /* 0x00010000ff9a7807 */ /* 0x000fe20006000000 */
[----:B------:R-:W1:Y:S01]  /*a7c0*/  LDC.64 R200, c[0x0][0x3b0] ;  /* 0x0000ec00ffc87b82 */ /* 0x000e620000000a00 */
[C---:B------:R-:W-:Y:S02]  /*a7d0*/  LOP3.LUT P5, RZ, R199.reuse, 0x4, RZ, 0xc0, !PT ;  /* 0x00000004c7ff7812 */ /* 0x040fe400078ac0ff */
[----:B------:R-:W-:-:S02]  /*a7e0*/  LOP3.LUT P4, RZ, R199, 0x2, RZ, 0xc0, !PT ;  /* 0x00000002c7ff7812 */ /* 0x000fc4000788c0ff */
[----:B------:R-:W-:Y:S02]  /*a7f0*/  ISETP.NE.AND.EX P0, PT, R149, RZ, PT, P0 ;  /* 0x000000ff9500720c */ /* 0x000fe40003f05300 */
[----:B------:R-:W-:Y:S01]  /*a800*/  SEL R153, RZ, 0x1000000, !P2 ;  /* 0x01000000ff997807 */ /* 0x000fe20005000000 */
[----:B------:R-:W2:Y:S01]  /*a810*/  @P1 LDC.64 R148, c[0x0][0x3a0] ;  /* 0x0000e800ff941b82 */ /* 0x000ea20000000a00 */
[----:B------:R-:W-:Y:S02]  /*a820*/  SEL R152, RZ, 0x10000, !P4 ;  /* 0x00010000ff987807 */ /* 0x000fe40006000000 */
[----:B------:R-:W-:Y:S02]  /*a830*/  SEL R151, RZ, 0x100, !P5 ;  /* 0x00000100ff977807 */ /* 0x000fe40006800000 */
[----:B------:R-:W-:Y:S02]  /*a840*/  LOP3.LUT P6, RZ, R199, 0x8, RZ, 0xc0, !PT ;  /* 0x00000008c7ff7812 */ /* 0x000fe400078cc0ff */
        /* <DEDUP_REMOVED lines=8> */
[C---:B-1----:R-:W-:Y:S01]  /*a8d0*/  IMAD.WIDE.U32 R158, R196.reuse, 0x8, R200 ;  /* 0x00000008c49e7825 */ /* 0x042fe200078e00c8 */
[----:B------:R-:W-:Y:S01]  /*a8e0*/  LOP3.LUT R160, R151, R152, RZ, 0xfc, !PT ;  /* 0x0000009897a07212 */ /* 0x000fe200078efcff */
[----:B------:R3:W-:Y:S01]  /*a8f0*/  STG.E.128 desc[UR6][R154.64+0x10], R136 ;  /* 0x000010889a007986 */ /* 0x0007e2000c101d06 */
[----:B------:R-:W-:-:S03]  /*a900*/  IADD3 R195, PT, PT, R196, 0x20, RZ ;  /* 0x00000020c4c37810 */ /* 0x000fc60007ffe0ff */
[----:B------:R3:W-:Y:S02]  /*a910*/  STG.E.64 desc[UR6][R158.64], R160 ;  /* 0x000000a09e007986 */ /* 0x0007e4000c101b06 */
[----:B------:R-:W-:-:S04]  /*a920*/  IMAD.WIDE.U32 R152, R195, 0x10, R164 ;  /* 0x00000010c3987825 */ /* 0x000fc800078e00a4 */
[----:B--2---:R-:W-:-:S04]  /*a930*/  @P1 IMAD.WIDE.U32 R148, R195, 0x20, R148 ;  /* 0x00000020c3941825 */ /* 0x004fc800078e0094 */
[----:B0-----:R-:W-:Y:S01]  /*a940*/  @P0 IMAD.WIDE.U32 R156, R195, 0x10, R156 ;  /* 0x00000010c39c0825 */ /* 0x001fe200078e009c */
[----:B---3--:R-:W-:Y:S06]  /*a950*/  @!P0 BRA `(.L_x_9795) ;  /* 0x0000000000508947 */ /* 0x008fec0003800000 */
        /* <DEDUP_REMOVED lines=20> */
.L_x_9795:
[----:B------:R1:W5:Y:S04]  /*aaa0*/  @P0 LDG.E.128 R188, desc[UR6][R156.64] ;  /* 0x000000069cbc0981 */ /* 0x000368000c1e1d00 */
[----:B------:R1:W5:Y:S04]  /*aab0*/  @P1 LDG.E.128 R144, desc[UR6][R148.64] ;  /* 0x0000000694901981 */ /* 0x000368000c1e1d00 */
[----:B------:R1:W5:Y:S04]  /*aac0*/  @P1 LDG.E.128 R140, desc[UR6][R148.64+0x10] ;  /* 0x00001006948c1981 */ /* 0x000368000c1e1d00 */
[----:B0-----:R-:W5:Y:S01]  /*aad0*/  LDG.E.128 R152, desc[UR6][R152.64] ;  /* 0x0000000698987981 */ /* 0x001f62000c1e1d00 */
[----:B------:R-:W-:Y:S05]  /*aae0*/  @!P0 BRA `(.L_x_9796) ;  /* 0x0000006000788947 */ /* 0x000fea0003800000 */
[----:B------:R-:W-:Y:S01]  /*aaf0*/  ISETP.NE.AND P2, PT, R166, 0x1, PT ;  /* 0x00000001a600780c */ /* 0x000fe20003f45270 */
[----:B------:R-:W-:Y:S01]  /*ab00*/  BSSY.RECONVERGENT B0, `(.L_x_9797) ;  /* 0x000005a000007945 */ /* 0x000fe20003800200 */
[----:B------:R-:W-:Y:S01]  /*ab10*/  IMAD.MOV.U32 R151, RZ, RZ, 0x2 ;  /* 0x00000002ff977424 */ /* 0x000fe200078e00ff */
[----:B-1----:R-:W-:Y:S01]  /*ab20*/  MOV R148, R172 ;  /* 0x000000ac00947202 */ /* 0x002fe20000000f00 */
        /* <DEDUP_REMOVED lines=12> */
.L_x_9799:
        /* <DEDUP_REMOVED lines=13> */
.L_x_9801:
[----:B------:R-:W-:Y:S05]  /*acc0*/  BSYNC.RECONVERGENT B1 ;  /* 0x0000000000017941 */ /* 0x000fea0003800200 */
.L_x_9800:
        /* <DEDUP_REMOVED lines=12> */
[----:B------:R-:W-:Y:S01]  /*ad90*/  IMAD.WIDE.U32 R156, R151, -0x326172a9, RZ ;  /* 0xcd9e8d57979c7825 */ /* 0x000fe200078e00ff */
[C---:B------:R-:W-:Y:S02]  /*ada0*/  IADD3 R151, PT, PT, R2.reuse, 0x3c6ef372, RZ ;  /* 0x3c6ef37202977810 */ /* 0x040fe40007ffe0ff */
        /* <DEDUP_REMOVED lines=17> */
[----:B------:R-:W-:Y:S02]  /*aec0*/  IADD3 R151, PT, PT, R3, -0x56f99767, RZ ;  /* 0xa906689903977810 */ /* 0x000fe40007ffe0ff */
        /* <DEDUP_REMOVED lines=22> */
[----:B------:R-:W-:-:S04]  /*b030*/  IMAD.WIDE.U32 R158, R151, -0x2daee0ad, RZ ;  /* 0xd2511f53979e7825 */ /* 0x000fc800078e00ff */
[----:B------:R-:W-:Y:S01]  /*b040*/  HFMA2 R151, -RZ, RZ, 0, 0 ;  /* 0x00000000ff977431 */ /* 0x000fe200000001ff */
[----:B------:R-:W-:Y:S02]  /*b050*/  LOP3.LUT R176, R149, R156, R161, 0x96, !PT ;  /* 0x0000009c95b07212 */ /* 0x000fe400078e96a1 */
[----:B------:R-:W-:Y:S01]  /*b060*/  MOV R172, R160 ;  /* 0x000000a000ac7202 */ /* 0x000fe20000000f00 */
[----:B------:R-:W-:Y:S01]  /*b070*/  IMAD.MOV.U32 R156, RZ, RZ, R158 ;  /* 0x000000ffff9c7224 */ /* 0x000fe200078e009e */
[----:B------:R-:W-:Y:S01]  /*b080*/  LOP3.LUT R175, R175, R148, R159, 0x96, !PT ;  /* 0x00000094afaf7212 */ /* 0x000fe200078e969f */
[----:B------:R-:W-:-:S07]  /*b090*/  IMAD.MOV.U32 R148, RZ, RZ, R150 ;  /* 0x000000ffff947224 */ /* 0x000fce00078e0096 */
.L_x_9798:
[----:B------:R-:W-:Y:S05]  /*b0a0*/  BSYNC.RECONVERGENT B0 ;  /* 0x0000000000007941 */ /* 0x000fea0003800200 */
.L_x_9797:
[----:B------:R-:W-:Y:S01]  /*b0b0*/  I2FP.F32.U32 R149, R148 ;  /* 0x0000009400957245 */ /* 0x000fe20000201000 */
[C---:B-----5:R-:W-:Y:S01]  /*b0c0*/  IMAD.U32 R148, R152.reuse, 0x10000, RZ ;  /* 0x0001000098947824 */ /* 0x060fe200078e00ff */
[----:B------:R-:W-:Y:S01]  /*b0d0*/  ISETP.NE.AND P2, PT, R151, 0x1, PT ;  /* 0x000000019700780c */ /* 0x000fe20003f45270 */
[----:B------:R-:W-:Y:S01]  /*b0e0*/  BSSY.RECONVERGENT B0, `(.L_x_9802) ;  /* 0x000005d000007945 */ /* 0x000fe20003800200 */
[----:B------:R-:W-:Y:S01]  /*b0f0*/  LOP3.LUT R199, R199, 0xffffffef, RZ, 0xc0, !PT ;  /* 0xffffffefc7c77812 */ /* 0x000fe200078ec0ff */
[----:B------:R-:W-:Y:S01]  /*b100*/  FFMA.FTZ R149, R149, R0, 1.1641532182693481445e-10 ;  /* 0x2f00000095957423 */ /* 0x000fe20000010000 */
[----:B------:R-:W-:Y:S01]  /*b110*/  PRMT R152, R152, 0x7632, R152 ;  /* 0x0000763298987816 */ /* 0x000fe20000000098 */
[----:B------:R-:W-:Y:S02]  /*b120*/  IMAD.MOV.U32 R157, RZ, RZ, 0x2 ;  /* 0x00000002ff9d7424 */ /* 0x000fe400078e00ff */
        /* <DEDUP_REMOVED lines=13> */
.L_x_9804:
        /* <DEDUP_REMOVED lines=13> */
.L_x_9806:
[----:B------:R-:W-:Y:S05]  /*b2d0*/  BSYNC.RECONVERGENT B1 ;  /* 0x0000000000017941 */ /* 0x000fea0003800200 */
.L_x_9805:
        /* <DEDUP_REMOVED lines=53> */
[----:B------:R-:W-:-:S04]  /*b630*/  IMAD.WIDE.U32 R162, R157, -0x326172a9, RZ ;  /* 0xcd9e8d579da27825 */ /* 0x000fc800078e00ff */
[----:B------:R-:W-:Y:S02]  /*b640*/  HFMA2 R157, -RZ, RZ, 0, 0 ;  /* 0x00000000ff9d7431 */ /* 0x000fe400000001ff */
[----:B------:R-:W-:Y:S01]  /*b650*/  IMAD.WIDE.U32 R160, R149, -0x2daee0ad, RZ ;  /* 0xd2511f5395a07825 */ /* 0x000fe200078e00ff */
[----:B------:R-:W-:Y:S02]  /*b660*/  LOP3.LUT R176, R151, R158, R163, 0x96, !PT ;  /* 0x0000009e97b07212 */ /* 0x000fe400078e96a3 */
[----:B------:R-:W-:Y:S01]  /*b670*/  MOV R172, R162 ;  /* 0x000000a200ac7202 */ /* 0x000fe20000000f00 */
[----:B------:R-:W-:Y:S01]  /*b680*/  IMAD.MOV.U32 R149, RZ, RZ, R156 ;  /* 0x000000ffff957224 */ /* 0x000fe200078e009c */
[----:B------:R-:W-:Y:S01]  /*b690*/  LOP3.LUT R175, R175, R150, R161, 0x96, !PT ;  /* 0x00000096afaf7212 */ /* 0x000fe200078e96a1 */
[----:B------:R-:W-:-:S07]  /*b6a0*/  IMAD.MOV.U32 R156, RZ, RZ, R160 ;  /* 0x000000ffff9c7224 */ /* 0x000fce00078e00a0 */
.L_x_9803:
[----:B------:R-:W-:Y:S05]  /*b6b0*/  BSYNC.RECONVERGENT B0 ;  /* 0x0000000000007941 */ /* 0x000fea0003800200 */
.L_x_9802:
        /* <DEDUP_REMOVED lines=23> */
.L_x_9809:
        /* <DEDUP_REMOVED lines=13> */
.L_x_9811:
[----:B------:R-:W-:Y:S05]  /*b900*/  BSYNC.RECONVERGENT B1 ;  /* 0x0000000000017941 */ /* 0x000fea0003800200 */
.L_x_9810:
        /* <DEDUP_REMOVED lines=56> */
[----:B------:R-:W-:Y:S01]  /*bc90*/  HFMA2 R151, -RZ, RZ, 0, 0 ;  /* 0x00000000ff977431 */ /* 0x000fe200000001ff */
[----:B------:R-:W-:Y:S01]  /*bca0*/  MOV R172, R162 ;  /* 0x000000a200ac7202 */ /* 0x000fe20000000f00 */
[----:B------:R-:W-:Y:S01]  /*bcb0*/  IMAD.MOV.U32 R149, RZ, RZ, R156 ;  /* 0x000000ffff957224 */ /* 0x000fe200078e009c */
[----:B------:R-:W-:Y:S01]  /*bcc0*/  LOP3.LUT R175, R175, R150, R161, 0x96, !PT ;  /* 0x00000096afaf7212 */ /* 0x000fe200078e96a1 */
[----:B------:R-:W-:-:S07]  /*bcd0*/  IMAD.MOV.U32 R156, RZ, RZ, R160 ;  /* 0x000000ffff9c7224 */ /* 0x000fce00078e00a0 */
.L_x_9808:
[----:B------:R-:W-:Y:S05]  /*bce0*/  BSYNC.RECONVERGENT B0 ;  /* 0x0000000000007941 */ /* 0x000fea0003800200 */
.L_x_9807:
        /* <DEDUP_REMOVED lines=20> */
.L_x_9814:
        /* <DEDUP_REMOVED lines=13> */
.L_x_9816:
[----:B------:R-:W-:Y:S05]  /*bf00*/  BSYNC.RECONVERGENT B1 ;  /* 0x0000000000017941 */ /* 0x000fea0003800200 */
.L_x_9815:
        /* <DEDUP_REMOVED lines=57> */
[----:B------:R-:W-:Y:S02]  /*c2a0*/  MOV R172, R162 ;  /* 0x000000a200ac7202 */ /* 0x000fe40000000f00 */
[----:B------:R-:W-:Y:S01]  /*c2b0*/  LOP3.LUT R175, R175, R150, R161, 0x96, !PT ;  /* 0x00000096afaf7212 */ /* 0x000fe200078e96a1 */
[----:B------:R-:W-:Y:S02]  /*c2c0*/  IMAD.MOV.U32 R150, RZ, RZ, R156 ;  /* 0x000000ffff967224 */ /* 0x000fe400078e009c */
[----:B------:R-:W-:-:S07]  /*c2d0*/  IMAD.MOV.U32 R156, RZ, RZ, R160 ;  /* 0x000000ffff9c7224 */ /* 0x000fce00078e00a0 */
.L_x_9813:
[----:B------:R-:W-:Y:S05]  /*c2e0*/  BSYNC.RECONVERGENT B0 ;  /* 0x0000000000007941 */ /* 0x000fea0003800200 */
.L_x_9812:
[----:B------:R-:W-:Y:S01]  /*c2f0*/  I2FP.F32.U32 R151, R150 ;  /* 0x0000009600977245 */ /* 0x000fe20000201000 */
[----:B------:R-:W-:Y:S01]  /*c300*/  BSSY.RECONVERGENT B0, `(.L_x_9817) ;  /* 0x0000062000007945 */ /* 0x000fe20003800200 */
[----:B------:R-:W-:Y:S01]  /*c310*/  PRMT R150, R188, 0x7632, R150 ;  /* 0x00007632bc967816 */ /* 0x000fe20000000096 */
[----:B------:R-:W-:Y:S01]  /*c320*/  IMAD.MOV.U32 R152, RZ, RZ, 0x2 ;  /* 0x00000002ff987424 */ /* 0x000fe200078e00ff */
        /* <DEDUP_REMOVED lines=20> */
.L_x_9819:
        /* <DEDUP_REMOVED lines=13> */
.L_x_9821:
[----:B------:R-:W-:Y:S05]  /*c540*/  BSYNC.RECONVERGENT B1 ;  /* 0x0000000000017941 */ /* 0x000fea0003800200 */
.L_x_9820:
[----:B------:R-:W-:Y:S01]  /*c550*/  IMAD.WIDE.U32 R158, R177, -0x326172a9, RZ ;  /* 0xcd9e8d57b19e7825 */ /* 0x000fe200078e00ff */
[----:B------:R-:W-:-:S03]  /*c560*/  LOP3.LUT R162, R173, R151, R3, 0x96, !PT ;  /* 0x00000097ada27212 */ /* 0x000fc600078e9603 */
[----:B------:R-:W-:Y:S01]  /*c570*/  HFMA2 R152, -RZ, RZ, 0, 0 ;  /* 0x00000000ff987431 */ /* 0x000fe200000001ff */
        /* <DEDUP_REMOVED lines=53> */
[----:B------:R-:W-:Y:S02]  /*c8d0*/  LOP3.LUT R176, R151, R158, R163, 0x96, !PT ;  /* 0x0000009e97b07212 */ /* 0x000fe400078e96a3 */
[----:B------:R-:W-:Y:S02]  /*c8e0*/  MOV R172, R162 ;  /* 0x000000a200ac7202 */ /* 0x000fe40000000f00 */
[----:B------:R-:W-:Y:S01]  /*c8f0*/  LOP3.LUT R175, R175, R150, R161, 0x96, !PT ;  /* 0x00000096afaf7212 */ /* 0x000fe200078e96a1 */
[----:B------:R-:W-:Y:S02]  /*c900*/  IMAD.MOV.U32 R150, RZ, RZ, R156 ;  /* 0x000000ffff967224 */ /* 0x000fe400078e009c */
[----:B------:R-:W-:-:S07]  /*c910*/  IMAD.MOV.U32 R156, RZ, RZ, R160 ;  /* 0x000000ffff9c7224 */ /* 0x000fce00078e00a0 */
.L_x_9818:
[----:B------:R-:W-:Y:S05]  /*c920*/  BSYNC.RECONVERGENT B0 ;  /* 0x0000000000007941 */ /* 0x000fea0003800200 */
.L_x_9817:
[----:B------:R-:W-:Y:S01]  /*c930*/  I2FP.F32.U32 R151, R150 ;  /* 0x0000009600977245 */ /* 0x000fe20000201000 */
[----:B------:R-:W-:Y:S01]  /*c940*/  IMAD.U32 R150, R153, 0x10000, RZ ;  /* 0x0001000099967824 */ /* 0x000fe200078e00ff */
        /* <DEDUP_REMOVED lines=19> */
.L_x_9824:
        /* <DEDUP_REMOVED lines=13> */
.L_x_9826:
[----:B------:R-:W-:Y:S05]  /*cb50*/  BSYNC.RECONVERGENT B1 ;  /* 0x0000000000017941 */ /* 0x000fea0003800200 */
.L_x_9825:
        /* <DEDUP_REMOVED lines=12> */
[----:B------:R-:W-:Y:S02]  /*cc20*/  VIADD R163, R3, 0x76cf5d0a ;  /* 0x76cf5d0a03a37836 */ /* 0x000fe40000000000 */
[----:B------:R-:W-:-:S03]  /*cc30*/  IMAD.WIDE.U32 R160, R157, -0x326172a9, RZ ;  /* 0xcd9e8d579da07825 */ /* 0x000fc600078e00ff */
        /* <DEDUP_REMOVED lines=39> */
[----:B------:R-:W-:Y:S01]  /*ceb0*/  VIADD R157, R2, 0x8ff34781 ;  /* 0x8ff34781029d7836 */ /* 0x000fe20000000000 */
[----:B------:R-:W-:Y:S01]  /*cec0*/  MOV R172, R166 ;  /* 0x000000a600ac7202 */ /* 0x000fe20000000f00 */
[----:B------:R-:W-:-:S03]  /*ced0*/  IMAD.WIDE.U32 R162, R151, -0x2daee0ad, RZ ;  /* 0xd2511f5397a27825 */ /* 0x000fc600078e00ff */
[----:B------:R-:W-:Y:S01]  /*cee0*/  LOP3.LUT R176, R157, R160, R167, 0x96, !PT ;  /* 0x000000a09db07212 */ /* 0x000fe200078e96a7 */
[----:B------:R-:W-:Y:S02]  /*cef0*/  HFMA2 R157, -RZ, RZ, 0, 0 ;  /* 0x00000000ff9d7431 */ /* 0x000fe400000001ff */
[----:B------:R-:W-:Y:S01]  /*cf00*/  IMAD.MOV.U32 R151, RZ, RZ, R156 ;  /* 0x000000ffff977224 */ /* 0x000fe200078e009c */
[----:B------:R-:W-:Y:S01]  /*cf10*/  LOP3.LUT R175, R175, R158, R163, 0x96, !PT ;  /* 0x0000009eafaf7212 */ /* 0x000fe200078e96a3 */
[----:B------:R-:W-:-:S07]  /*cf20*/  IMAD.MOV.U32 R156, RZ, RZ, R162 ;  /* 0x000000ffff9c7224 */ /* 0x000fce00078e00a2 */
.L_x_9823:
[----:B------:R-:W-:Y:S05]  /*cf30*/  BSYNC.RECONVERGENT B0 ;  /* 0x0000000000007941 */ /* 0x000fea0003800200 */
.L_x_9822:
        /* <DEDUP_REMOVED lines=23> */
.L_x_9829:
        /* <DEDUP_REMOVED lines=13> */
.L_x_9831:
[----:B------:R-:W-:Y:S05]  /*d180*/  BSYNC.RECONVERGENT B1 ;  /* 0x0000000000017941 */ /* 0x000fea0003800200 */
.L_x_9830:
        /* <DEDUP_REMOVED lines=35> */
[----:B------:R-:W-:Y:S02]  /*d3c0*/  VIADD R151, R2, 0xb54cda56 ;  /* 0xb54cda5602977836 */ /* 0x000fe40000000000 */
[----:B------:R-:W-:-:S03]  /*d3d0*/  IMAD.WIDE.U32 R158, R157, -0x2daee0ad, RZ ;  /* 0xd2511f539d9e7825 */ /* 0x000fc600078e00ff */
[----:B------:R-:W-:Y:S01]  /*d3e0*/  LOP3.LUT R151, R151, R166, R161, 0x96, !PT ;  /* 0x000000a697977212 */ /* 0x000fe200078e96a1 */
        /* <DEDUP_REMOVED lines=17> */
[----:B------:R-:W-:Y:S02]  /*d500*/  HFMA2 R158, -RZ, RZ, 0, 0 ;  /* 0x00000000ff9e7431 */ /* 0x000fe400000001ff */
[----:B------:R-:W-:Y:S01]  /*d510*/  VIADD R157, R2, 0x8ff34781 ;  /* 0x8ff34781029d7836 */ /* 0x000fe20000000000 */
[----:B------:R-:W-:Y:S01]  /*d520*/  MOV R172, R166 ;  /* 0x000000a600ac7202 */ /* 0x000fe20000000f00 */
[----:B------:R-:W-:Y:S02]  /*d530*/  IMAD.MOV.U32 R151, RZ, RZ, R156 ;  /* 0x000000ffff977224 */ /* 0x000fe400078e009c */
[----:B------:R-:W-:Y:S01]  /*d540*/  IMAD.MOV.U32 R156, RZ, RZ, R162 ;  /* 0x000000ffff9c7224 */ /* 0x000fe200078e00a2 */
[----:B------:R-:W-:-:S07]  /*d550*/  LOP3.LUT R176, R157, R160, R167, 0x96, !PT ;  /* 0x000000a09db07212 */ /* 0x000fce00078e96a7 */
.L_x_9828:
[----:B------:R-:W-:Y:S05]  /*d560*/  BSYNC.RECONVERGENT B0 ;  /* 0x0000000000007941 */ /* 0x000fea0003800200 */
.L_x_9827:
        /* <DEDUP_REMOVED lines=20> */
.L_x_9834:
        /* <DEDUP_REMOVED lines=13> */
.L_x_9836:
[----:B------:R-:W-:Y:S05]  /*d780*/  BSYNC.RECONVERGENT B1 ;  /* 0x0000000000017941 */ /* 0x000fea0003800200 */
.L_x_9835:
        /* <DEDUP_REMOVED lines=61> */
.L_x_9833:
[----:B------:R-:W-:Y:S05]  /*db60*/  BSYNC.RECONVERGENT B0 ;  /* 0x0000000000007941 */ /* 0x000fea0003800200 */
.L_x_9832:
[----:B------:R-:W-:Y:S01]  /*db70*/  I2FP.F32.U32 R153, R153 ;  /* 0x0000009900997245 */ /* 0x000fe20000201000 */
[----:B------:R-:W-:Y:S01]  /*db80*/  BSSY.RECONVERGENT B0, `(.L_x_9837) ;  /* 0x0000062000007945 */ /* 0x000fe20003800200 */
[----:B------:R-:W-:Y:S01]  /*db90*/  PRMT R152, R189, 0x7632, R152 ;  /* 0x00007632bd987816 */ /* 0x000fe20000000098 */
[----:B------:R-:W-:Y:S01]  /*dba0*/  IMAD.MOV.U32 R158, RZ, RZ, 0x2 ;  /* 0x00000002ff9e7424 */ /* 0x000fe200078e00ff */
        /* <DEDUP_REMOVED lines=20> */
.L_x_9839:
        /* <DEDUP_REMOVED lines=13> */
.L_x_9841:
[----:B------:R-:W-:Y:S05]  /*ddc0*/  BSYNC.RECONVERGENT B1 ;  /* 0x0000000000017941 */ /* 0x000fea0003800200 */
.L_x_9840:
        /* <DEDUP_REMOVED lines=57> */
[----:B------:R-:W-:Y:S02]  /*e160*/  MOV R172, R162 ;  /* 0x000000a200ac7202 */ /* 0x000fe40000000f00 */
[----:B------:R-:W-:Y:S01]  /*e170*/  LOP3.LUT R175, R175, R152, R161, 0x96, !PT ;  /* 0x00000098afaf7212 */ /* 0x000fe200078e96a1 */
[----:B------:R-:W-:Y:S02]  /*e180*/  IMAD.MOV.U32 R152, RZ, RZ, R156 ;  /* 0x000000ffff987224 */ /* 0x000fe400078e009c */
[----:B------:R-:W-:-:S07]  /*e190*/  IMAD.MOV.U32 R156, RZ, RZ, R160 ;  /* 0x000000ffff9c7224 */ /* 0x000fce00078e00a0 */
.L_x_9838:
[----:B------:R-:W-:Y:S05]  /*e1a0*/  BSYNC.RECONVERGENT B0 ;  /* 0x0000000000007941 */ /* 0x000fea0003800200 */
.L_x_9837:
[----:B------:R-:W-:Y:S01]  /*e1b0*/  ISETP.NE.AND P3, PT, R158, 0x1, PT ;  /* 0x000000019e00780c */ /* 0x000fe20003f65270 */
[----:B------:R-:W-:Y:S01]  /*e1c0*/  BSSY.RECONVERGENT B0, `(.L_x_9842) ;  /* 0x000005d000007945 */ /* 0x000fe20003800200 */
[----:B------:R-:W-:Y:S01]  /*e1d0*/  I2FP.F32.U32 R153, R152 ;  /* 0x0000009800997245 */ /* 0x000fe20000201000 */
[C---:B------:R-:W-:Y:S01]  /*e1e0*/  IMAD.U32 R152, R154.reuse, 0x10000, RZ ;  /* 0x000100009a987824 */ /* 0x040fe200078e00ff */
[----:B------:R-:W-:Y:S01]  /*e1f0*/  PRMT R154, R154, 0x7632, R154 ;  /* 0x000076329a9a7816 */ /* 0x000fe2000000009a */
[----:B------:R-:W-:Y:S02]  /*e200*/  IMAD.MOV.U32 R157, RZ, RZ, 0x2 ;  /* 0x00000002ff9d7424 */ /* 0x000fe400078e00ff */
[----:B------:R-:W-:Y:S01]  /*e210*/  FFMA.FTZ R153, R153, R0, 1.1641532182693481445e-10 ;  /* 0x2f00000099997423 */ /* 0x000fe20000010000 */
[----:B------:R-:W-:-:S04]  /*e220*/  FMUL.FTZ R152, R152, R205 ;  /* 0x000000cd98987220 */ /* 0x000fc80000410000 */
        /* <DEDUP_REMOVED lines=11> */
.L_x_9844:
        /* <DEDUP_REMOVED lines=13> */
.L_x_9846:
[----:B------:R-:W-:Y:S05]  /*e3b0*/  BSYNC.RECONVERGENT B1 ;  /* 0x0000000000017941 */ /* 0x000fea0003800200 */
.L_x_9845:
        /* <DEDUP_REMOVED lines=61> */
.L_x_9843:
[----:B------:R-:W-:Y:S05]  /*e790*/  BSYNC.RECONVERGENT B0 ;  /* 0x0000000000007941 */ /* 0x000fea0003800200 */
.L_x_9842:
        /* <DEDUP_REMOVED lines=23> */
.L_x_9849:
        /* <DEDUP_REMOVED lines=13> */
.L_x_9851:
[----:B------:R-:W-:Y:S05]  /*e9e0*/  BSYNC.RECONVERGENT B1 ;  /* 0x0000000000017941 */ /* 0x000fea0003800200 */
.L_x_9850:
        /* <DEDUP_REMOVED lines=50> */
[----:B------:R-:W-:Y:S01]  /*ed10*/  LOP3.LUT R157, R157, R162, R159, 0x96, !PT ;  /* 0x000000a29d9d7212 */ /* 0x000fe200078e969f */
[----:B------:R-:W-:Y:S01]  /*ed20*/  HFMA2 R159, -RZ, RZ, 0, 0 ;  /* 0x00000000ff9f7431 */ /* 0x000fe200000001ff */
[----:B------:R-:W-:-:S03]  /*ed30*/  LOP3.LUT R153, R153, R166, R161, 0x96, !PT ;  /* 0x000000a699997212 */ /* 0x000fc600078e96a1 */
[----:B------:R-:W-:-:S04]  /*ed40*/  IMAD.WIDE.U32 R166, R157, -0x326172a9, RZ ;  /* 0xcd9e8d579da67825 */ /* 0x000fc800078e00ff */
[----:B------:R-:W-:Y:S01]  /*ed50*/  VIADD R157, R2, 0x8ff34781 ;  /* 0x8ff34781029d7836 */ /* 0x000fe20000000000 */
[----:B------:R-:W-:Y:S01]  /*ed60*/  MOV R172, R166 ;  /* 0x000000a600ac7202 */ /* 0x000fe20000000f00 */
[----:B------:R-:W-:-:S03]  /*ed70*/  IMAD.WIDE.U32 R162, R153, -0x2daee0ad, RZ ;  /* 0xd2511f5399a27825 */ /* 0x000fc600078e00ff */
[----:B------:R-:W-:Y:S01]  /*ed80*/  LOP3.LUT R176, R157, R160, R167, 0x96, !PT ;  /* 0x000000a09db07212 */ /* 0x000fe200078e96a7 */
[----:B------:R-:W-:Y:S01]  /*ed90*/  IMAD.MOV.U32 R153, RZ, RZ, R156 ;  /* 0x000000ffff997224 */ /* 0x000fe200078e009c */
[----:B------:R-:W-:Y:S01]  /*eda0*/  LOP3.LUT R175, R175, R158, R163, 0x96, !PT ;  /* 0x0000009eafaf7212 */ /* 0x000fe200078e96a3 */
[----:B------:R-:W-:-:S07]  /*edb0*/  IMAD.MOV.U32 R156, RZ, RZ, R162 ;  /* 0x000000ffff9c7224 */ /* 0x000fce00078e00a2 */
.L_x_9848:
[----:B------:R-:W-:Y:S05]  /*edc0*/  BSYNC.RECONVERGENT B0 ;  /* 0x0000000000007941 */ /* 0x000fea0003800200 */
.L_x_9847:
        /* <DEDUP_REMOVED lines=18> */
.L_x_9854:
        /* <DEDUP_REMOVED lines=13> */
.L_x_9856:
[----:B------:R-:W-:Y:S05]  /*efc0*/  BSYNC.RECONVERGENT B1 ;  /* 0x0000000000017941 */ /* 0x000fea0003800200 */
.L_x_9855:
        /* <DEDUP_REMOVED lines=61> */
.L_x_9853:
[----:B------:R-:W-:Y:S05]  /*f3a0*/  BSYNC.RECONVERGENT B0 ;  /* 0x0000000000007941 */ /* 0x000fea0003800200 */
.L_x_9852:
        /* <DEDUP_REMOVED lines=24> */
.L_x_9859:
        /* <DEDUP_REMOVED lines=13> */
.L_x_9861:
[----:B------:R-:W-:Y:S05]  /*f600*/  BSYNC.RECONVERGENT B1 ;  /* 0x0000000000017941 */ /* 0x000fea0003800200 */
.L_x_9860:
        /* <DEDUP_REMOVED lines=16> */
[----:B------:R-:W-:Y:S01]  /*f710*/  LOP3.LUT R157, R157, R166, R161, 0x96, !PT ;  /* 0x000000a69d9d7212 */ /* 0x000fe200078e96a1 */
[----:B------:R-:W-:Y:S02]  /*f720*/  IMAD.MOV.U32 R154, RZ, RZ, R156 ;  /* 0x000000ffff9a7224 */ /* 0x000fe400078e009c */
        /* <DEDUP_REMOVED lines=42> */
[----:B------:R-:W-:-:S07]  /*f9d0*/  LOP3.LUT R175, R175, R158, R163, 0x96, !PT ;  /* 0x0000009eafaf7212 */ /* 0x000fce00078e96a3 */
.L_x_9858:
[----:B------:R-:W-:Y:S05]  /*f9e0*/  BSYNC.RECONVERGENT B0 ;  /* 0x0000000000007941 */ /* 0x000fea0003800200 */
.L_x_9857:
[----:B------:R-:W-:Y:S01]  /*f9f0*/  ISETP.NE.AND P5, PT, R159, 0x1, PT ;  /* 0x000000019f00780c */ /* 0x000fe20003fa5270 */
[----:B------:R-:W-:Y:S01]  /*fa00*/  BSSY.RECONVERGENT B0, `(.L_x_9862) ;  /* 0x000005d000007945 */ /* 0x000fe20003800200 */
[----:B------:R-:W-:Y:S01]  /*fa10*/  I2FP.F32.U32 R157, R154 ;  /* 0x0000009a009d7245 */ /* 0x000fe20000201000 */
[C---:B------:R-:W-:Y:S01]  /*fa20*/  IMAD.U32 R154, R155.reuse, 0x10000, RZ ;  /* 0x000100009b9a7824 */ /* 0x040fe200078e00ff */
        /* <DEDUP_REMOVED lines=15> */
.L_x_9864:
        /* <DEDUP_REMOVED lines=13> */
.L_x_9866:
[----:B------:R-:W-:Y:S05]  /*fbf0*/  BSYNC.RECONVERGENT B1 ;  /* 0x0000000000017941 */ /* 0x000fea0003800200 */
.L_x_9865:
        /* <DEDUP_REMOVED lines=61> */
.L_x_9863:
[----:B------:R-:W-:Y:S05]  /*ffd0*/  BSYNC.RECONVERGENT B0 ;  /* 0x0000000000007941 */ /* 0x000fea0003800200 */
.L_x_9862:
        /* <DEDUP_REMOVED lines=23> */
.L_x_9869:
        /* <DEDUP_REMOVED lines=13> */
.L_x_9871:
[----:B------:R-:W-:Y:S05]  /*10220*/  BSYNC.RECONVERGENT B1 ;  /* 0x0000000000017941 */ /* 0x000fea0003800200 */
.L_x_9870:
        /* <DEDUP_REMOVED lines=52> */
[----:B------:R-:W-:Y:S01]  /*10570*/  LOP3.LUT R157, R157, R166, R161, 0x96, !PT ;  /* 0x000000a69d9d7212 */ /* 0x000fe200078e96a1 */
[----:B------:R-:W-:Y:S02]  /*10580*/  HFMA2 R161, -RZ, RZ, 0, 0 ;  /* 0x00000000ffa17431 */ /* 0x000fe400000001ff */
[----:B------:R-:W-:-:S04]  /*10590*/  IMAD.WIDE.U32 R166, R163, -0x326172a9, RZ ;  /* 0xcd9e8d57a3a67825 */ /* 0x000fc800078e00ff */
[----:B------:R-:W-:Y:S01]  /*105a0*/  IMAD.WIDE.U32 R162, R157, -0x2daee0ad, RZ ;  /* 0xd2511f539da27825 */ /* 0x000fe200078e00ff */
[----:B------:R-:W-:Y:S02]  /*105b0*/  LOP3.LUT R176, R159, R160, R167, 0x96, !PT ;  /* 0x000000a09fb07212 */ /* 0x000fe400078e96a7 */
[----:B------:R-:W-:Y:S01]  /*105c0*/  MOV R172, R166 ;  /* 0x000000a600ac7202 */ /* 0x000fe20000000f00 */
[----:B------:R-:W-:Y:S01]  /*105d0*/  IMAD.MOV.U32 R157, RZ, RZ, R156 ;  /* 0x000000ffff9d7224 */ /* 0x000fe200078e009c */
[----:B------:R-:W-:Y:S01]  /*105e0*/  LOP3.LUT R175, R175, R158, R163, 0x96, !PT ;  /* 0x0000009eafaf7212 */ /* 0x000fe200078e96a3 */
[----:B------:R-:W-:-:S07]  /*105f0*/  IMAD.MOV.U32 R156, RZ, RZ, R162 ;  /* 0x000000ffff9c7224 */ /* 0x000fce00078e00a2 */
.L_x_9868:
[----:B------:R-:W-:Y:S05]  /*10600*/  BSYNC.RECONVERGENT B0 ;  /* 0x0000000000007941 */ /* 0x000fea0003800200 */
.L_x_9867:
        /* <DEDUP_REMOVED lines=18> */
.L_x_9874:
        /* <DEDUP_REMOVED lines=15> */
.L_x_9876:
[----:B------:R-:W-:Y:S05]  /*10820*/  BSYNC.RECONVERGENT B1 ;  /* 0x0000000000017941 */ /* 0x000fea0003800200 */
.L_x_9875:
        /* <DEDUP_REMOVED lines=57> */
[----:B------:R-:W-:Y:S01]  /*10bc0*/  MOV R172, R166 ;  /* 0x000000a600ac7202 */ /* 0x000fe20000000f00 */
[----:B------:R-:W-:Y:S01]  /*10bd0*/  IMAD.MOV.U32 R159, RZ, RZ, R156 ;  /* 0x000000ffff9f7224 */ /* 0x000fe200078e009c */
[----:B------:R-:W-:Y:S01]  /*10be0*/  LOP3.LUT R175, R175, R158, R163, 0x96, !PT ;  /* 0x0000009eafaf7212 */ /* 0x000fe200078e96a3 */
[----:B------:R-:W-:-:S07]  /*10bf0*/  IMAD.MOV.U32 R156, RZ, RZ, R162 ;  /* 0x000000ffff9c7224 */ /* 0x000fce00078e00a2 */
.L_x_9873:
[----:B------:R-:W-:Y:S05]  /*10c00*/  BSYNC.RECONVERGENT B0 ;  /* 0x0000000000007941 */ /* 0x000fea0003800200 */
.L_x_9872:
        /* <DEDUP_REMOVED lines=12> */
.L_x_9796:
        /* <DEDUP_REMOVED lines=16> */
.L_x_9880:
        /* <DEDUP_REMOVED lines=13> */
.L_x_9882:
[----:B------:R-:W-:Y:S05]  /*10ea0*/  BSYNC.RECONVERGENT B1 ;  /* 0x0000000000017941 */ /* 0x000fea0003800200 */
.L_x_9881:
        /* <DEDUP_REMOVED lines=61> */
.L_x_9879:
[----:B------:R-:W-:Y:S05]  /*11280*/  BSYNC.RECONVERGENT B0 ;  /* 0x0000000000007941 */ /* 0x000fea0003800200 */
.L_x_9878:
[----:B------:R-:W-:Y:S01]  /*11290*/  I2FP.F32.U32 R149, R148 ;  /* 0x0000009400957245 */ /* 0x000fe20000201000 */
[----:B------:R-:W-:Y:S01]  /*112a0*/  BSSY.RECONVERGENT B0, `(.L_x_9883) ;  /* 0x000005e000007945 */ /* 0x000fe20003800200 */
[----:B------:R-:W-:Y:S01]  /*112b0*/  ISETP.NE.AND P2, PT, R151, 0x1, PT ;  /* 0x000000019700780c */ /* 0x000fe20003f45270 */
[C---:B-----5:R-:W-:Y:S01]  /*112c0*/  IMAD.U32 R148, R152.reuse, 0x10000, RZ ;  /* 0x0001000098947824 */ /* 0x060fe200078e00ff */
        /* <DEDUP_REMOVED lines=16> */
.L_x_9885:
        /* <DEDUP_REMOVED lines=13> */
.L_x_9887:
[----:B------:R-:W-:Y:S05]  /*114a0*/  BSYNC.RECONVERGENT B1 ;  /* 0x0000000000017941 */ /* 0x000fea0003800200 */
.L_x_9886:
        /* <DEDUP_REMOVED lines=61> */
.L_x_9884:
[----:B------:R-:W-:Y:S05]  /*11880*/  BSYNC.RECONVERGENT B0 ;  /* 0x0000000000007941 */ /* 0x000fea0003800200 */
.L_x_9883:
        /* <DEDUP_REMOVED lines=19> */
.L_x_9890:
        /* <DEDUP_REMOVED lines=13> */
.L_x_9892:
[----:B------:R-:W-:Y:S05]  /*11a90*/  BSYNC.RECONVERGENT B1 ;  /* 0x0000000000017941 */ /* 0x000fea0003800200 */
.L_x_9891:
        /* <DEDUP_REMOVED lines=61> */
.L_x_9889:
[----:B------:R-:W-:Y:S05]  /*11e70*/  BSYNC.RECONVERGENT B0 ;  /* 0x0000000000007941 */ /* 0x000fea0003800200 */
.L_x_9888:
        /* <DEDUP_REMOVED lines=20> */
.L_x_9895:
        /* <DEDUP_REMOVED lines=13> */
.L_x_9897:
[----:B------:R-:W-:Y:S05]  /*12090*/  BSYNC.RECONVERGENT B1 ;  /* 0x0000000000017941 */ /* 0x000fea0003800200 */
.L_x_9896:
        /* <DEDUP_REMOVED lines=17> */
[----:B------:R-:W-:Y:S02]  /*121b0*/  HFMA2 R153, -RZ, RZ, 0, 0 ;  /* 0x00000000ff997431 */ /* 0x000fe400000001ff */
        /* <DEDUP_REMOVED lines=43> */
.L_x_9894:
[----:B------:R-:W-:Y:S05]  /*12470*/  BSYNC.RECONVERGENT B0 ;  /* 0x0000000000007941 */ /* 0x000fea0003800200 */
.L_x_9893:
        /* <DEDUP_REMOVED lines=19> */
.L_x_9900:
        /* <DEDUP_REMOVED lines=13> */
.L_x_9902:
[----:B------:R-:W-:Y:S05]  /*12680*/  BSYNC.RECONVERGENT B1 ;  /* 0x0000000000017941 */ /* 0x000fea0003800200 */
.L_x_9901:
        /* <DEDUP_REMOVED lines=61> */
.L_x_9899:
[----:B------:R-:W-:Y:S05]  /*12a60*/  BSYNC.RECONVERGENT B0 ;  /* 0x0000000000007941 */ /* 0x000fea0003800200 */
.L_x_9898:
        /* <DEDUP_REMOVED lines=18> */
.L_x_9905:
        /* <DEDUP_REMOVED lines=13> */
.L_x_9907:
[----:B------:R-:W-:Y:S05]  /*12c60*/  BSYNC.RECONVERGENT B1 ;  /* 0x0000000000017941 */ /* 0x000fea0003800200 */
.L_x_9906:
        /* <DEDUP_REMOVED lines=61> */
.L_x_9904:
[----:B------:R-:W-:Y:S05]  /*13040*/  BSYNC.RECONVERGENT B0 ;  /* 0x0000000000007941 */ /* 0x000fea0003800200 */
.L_x_9903:
        /* <DEDUP_REMOVED lines=17> */
.L_x_9910:
        /* <DEDUP_REMOVED lines=13> */
.L_x_9912:
[----:B------:R-:W-:Y:S05]  /*13230*/  BSYNC.RECONVERGENT B1 ;  /* 0x0000000000017941 */ /* 0x000fea0003800200 */
.L_x_9911:
        /* <DEDUP_REMOVED lines=61> */
.L_x_9909:
[----:B------:R-:W-:Y:S05]  /*13610*/  BSYNC.RECONVERGENT B0 ;  /* 0x0000000000007941 */ /* 0x000fea0003800200 */
.L_x_9908:
        /* <DEDUP_REMOVED lines=18> */
.L_x_9915:
        /* <DEDUP_REMOVED lines=13> */
.L_x_9917:
[----:B------:R-:W-:Y:S05]  /*13810*/  BSYNC.RECONVERGENT B1 ;  /* 0x0000000000017941 */ /* 0x000fea0003800200 */
.L_x_9916:
        /* <DEDUP_REMOVED lines=61> */
.L_x_9914:
[----:B------:R-:W-:Y:S05]  /*13bf0*/  BSYNC.RECONVERGENT B0 ;  /* 0x0000000000007941 */ /* 0x000fea0003800200 */
.L_x_9913:
[----:B------:R-:W-:Y:S01]  /*13c00*/  P2R R161, PR, RZ, 0x2 ;  /* 0x00000002ffa17803 */ /* 0x000fe20000000000 */
[----:B------:R-:W-:Y:S01]  /*13c10*/  FMUL.FTZ R148, R148, R205 ;  /* 0x000000cd94947220 */ /* 0x000fe20000410000 */
[----:B------:R-:W-:Y:S01]  /*13c20*/  I2FP.F32.U32 R149, R151 ;  /* 0x0000009700957245 */ /* 0x000fe20000201000 */
[-C--:B------:R-:W-:Y:S01]  /*13c30*/  FMUL.FTZ R153, R154, R205.reuse ;  /* 0x000000cd9a997220 */ /* 0x080fe20000410000 */
[----:B------:R-:W-:Y:S01]  /*13c40*/  LOP3.LUT P1, RZ, R199, 0x10, RZ, 0xc0, !PT ;  /* 0x00000010c7ff7812 */ /* 0x000fe2000782c0ff */
[----:B------:R-:W-:Y:S01]  /*13c50*/  IMAD.U32 R154, R155, 0x10000, RZ ;  /* 0x000100009b9a7824 */ /* 0x000fe200078e00ff */
[----:B------:R-:W-:Y:S01]  /*13c60*/  P2R R163, PR, RZ, 0x1 ;  /* 0x00000001ffa37803 */ /* 0x000fe20000000000 */
[-C--:B------:R-:W-:Y:S01]  /*13c70*/  FMUL.FTZ R150, R150, R205.reuse ;  /* 0x000000cd96967220 */ /* 0x080fe20000410000 */
[C---:B------:R-:W-:Y:S01]  /*13c80*/  LOP3.LUT P0, RZ, R199.reuse, 0x8, RZ, 0xc0, !PT ;  /* 0x00000008c7ff7812 */ /* 0x040fe2000780c0ff */
[-C--:B------:R-:W-:Y:S01]  /*13c90*/  FMUL.FTZ R155, R152, R205.reuse ;  /* 0x000000cd989b7220 */ /* 0x080fe20000410000 */
[----:B------:R-:W-:Y:S01]  /*13ca0*/  LOP3.LUT P5, RZ, R199, 0x4, RZ, 0xc0, !PT ;  /* 0x00000004c7ff7812 */ /* 0x000fe200078ac0ff */
[----:B------:R-:W-:Y:S01]  /*13cb0*/  FFMA.FTZ R157, R149, R0, 1.1641532182693481445e-10 ;  /* 0x2f000000959d7423 */ /* 0x000fe20000010000 */
[----:B------:R-:W-:Y:S01]  /*13cc0*/  FSEL R148, R148, RZ, P1 ;  /* 0x000000ff94947208 */ /* 0x000fe20000800000 */
[-C--:B------:R-:W-:Y:S01]  /*13cd0*/  FMUL.FTZ R162, R162, R205.reuse ;  /* 0x000000cda2a27220 */ /* 0x080fe20000410000 */
[----:B------:R-:W-:Y:S01]  /*13ce0*/  ISETP.NE.AND P1, PT, R161, RZ, PT ;  /* 0x000000ffa100720c */ /* 0x000fe20003f25270 */
[-C--:B------:R-:W-:Y:S01]  /*13cf0*/  FMUL.FTZ R160, R160, R205.reuse ;  /* 0x000000cda0a07220 */ /* 0x080fe20000410000 */
[----:B------:R-:W-:Y:S01]  /*13d00*/  FSEL R149, R150, RZ, P0 ;  /* 0x000000ff96957208 */ /* 0x000fe20000000000 */
[-C--:B------:R-:W-:Y:S01]  /*13d10*/  FMUL.FTZ R158, R158, R205.reuse ;  /* 0x000000cd9e9e7220 */ /* 0x080fe20000410000 */
[----:B------:R-:W-:Y:S01]  /*13d20*/  FMUL.FTZ R159, R154, R205 ;  /* 0x000000cd9a9f7220 */ /* 0x000fe20000410000 */
[----:B------:R-:W-:-:S02]  /*13d30*/  FSEL R150, R155, RZ, P5 ;  /* 0x000000ff9b967208 */ /* 0x000fc40002800000 */
[----:B------:R-:W-:Y:S02]  /*13d40*/  LOP3.LUT P6, RZ, R199, 0x2, RZ, 0xc0, !PT ;  /* 0x00000002c7ff7812 */ /* 0x000fe400078cc0ff */
[----:B------:R-:W-:Y:S02]  /*13d50*/  FSETP.GTU.FTZ.AND P5, PT, R157, R204, PT ;  /* 0x000000cc9d00720b */ /* 0x000fe40003fbc000 */
        /* <DEDUP_REMOVED lines=12> */
[----:B------:R-:W-:Y:S01]  /*13e20*/  @P1 FADD.FTZ R153, R141, R153 ;  /* 0x000000998d991221 */ /* 0x000fe20000010000 */
[----:B------:R-:W-:Y:S01]  /*13e30*/  @P1 FADD.FTZ R154, R142, R154 ;  /* 0x0000009a8e9a1221 */ /* 0x000fe20000010000 */
[----:B------:R-:W-:-:S10]  /*13e40*/  @P1 FADD.FTZ R155, R143, R155 ;  /* 0x0000009b8f9b1221 */ /* 0x000fd40000010000 */
.L_x_9877:
[----:B------:R-:W-:Y:S01]  /*13e50*/  SEL R163, RZ, 0x1000000, !P5 ;  /* 0x01000000ffa37807 */ /* 0x000fe20006800000 */
[----:B------:R-:W-:Y:S01]  /*13e60*/  IMAD.WIDE.U32 R168, R195, 0x8, R200 ;  /* 0x00000008c3a87825 */ /* 0x000fe200078e00c8 */
[----:B------:R-:W-:Y:S01]  /*13e70*/  SEL R162, RZ, 0x10000, !P4 ;  /* 0x00010000ffa27807 */ /* 0x000fe20006000000 */
[----:B------:R-:W0:Y:S01]  /*13e80*/  @P0 LDC.64 R158, c[0x0][0x398] ;  /* 0x0000e600ff9e0b82 */ /* 0x000e220000000a00 */
[----:B------:R-:W-:Y:S02]  /*13e90*/  SEL R171, RZ, 0x100, !P3 ;  /* 0x00000100ffab7807 */ /* 0x000fe40005800000 */
[C---:B------:R-:W-:Y:S02]  /*13ea0*/  LOP3.LUT P5, RZ, R199.reuse, 0x8, RZ, 0xc0, !PT ;  /* 0x00000008c7ff7812 */ /* 0x040fe400078ac0ff */
[C---:B------:R-:W-:Y:S02]  /*13eb0*/  LOP3.LUT P4, RZ, R199.reuse, 0x4, RZ, 0xc0, !PT ;  /* 0x00000004c7ff7812 */ /* 0x040fe4000788c0ff */
[----:B------:R-:W-:Y:S01]  /*13ec0*/  LOP3.LUT P3, RZ, R199, 0x2, RZ, 0xc0, !PT ;  /* 0x00000002c7ff7812 */ /* 0x000fe2000786c0ff */
[----:B------:R-:W1:Y:S01]  /*13ed0*/  @P1 LDC.64 R166, c[0x0][0x3a0] ;  /* 0x0000e800ffa61b82 */ /* 0x000e620000000a00 */
[----:B------:R-:W-:-:S02]  /*13ee0*/  SEL R160, RZ, 0x10000, !P4 ;  /* 0x00010000ffa07807 */ /* 0x000fc40006000000 */
[----:B------:R-:W-:Y:S02]  /*13ef0*/  SEL R161, RZ, 0x1000000, !P3 ;  /* 0x01000000ffa17807 */ /* 0x000fe40005800000 */
[----:B------:R-:W-:Y:S02]  /*13f00*/  SEL R157, RZ, 0x100, !P5 ;  /* 0x00000100ff9d7807 */ /* 0x000fe40006800000 */
[----:B------:R-:W-:Y:S02]  /*13f10*/  LOP3.LUT P6, RZ, R199, 0x10, RZ, 0xc0, !PT ;  /* 0x00000010c7ff7812 */ /* 0x000fe400078cc0ff */
[----:B------:R-:W-:Y:S01]  /*13f20*/  LOP3.LUT R171, R171, R163, R162, 0xfe, !PT ;  /* 0x000000a3abab7212 */ /* 0x000fe200078efea2 */
[----:B------:R-:W-:Y:S01]  /*13f30*/  IMAD.WIDE.U32 R162, R195, 0x20, R202 ;  /* 0x00000020c3a27825 */ /* 0x000fe200078e00ca */
[----:B------:R-:W-:Y:S02]  /*13f40*/  LOP3.LUT R157, R157, R161, R160, 0xfe, !PT ;  /* 0x000000a19d9d7212 */ /* 0x000fe400078efea0 */
[----:B------:R-:W-:-:S02]  /*13f50*/  SEL R170, RZ, 0x1, !P2 ;  /* 0x00000001ffaa7807 */ /* 0x000fc40005000000 */
[----:B------:R-:W-:Y:S01]  /*13f60*/  SEL R160, RZ, 0x1, !P6 ;  /* 0x00000001ffa07807 */ /* 0x000fe20007000000 */
[----:B------:R2:W-:Y:S01]  /*13f70*/  STG.E.128 desc[UR6][R162.64], R148 ;  /* 0x00000094a2007986 */ /* 0x0005e2000c101d06 */
[----:B------:R-:W-:Y:S02]  /*13f80*/  LOP3.LUT R171, R171, R170, RZ, 0xfc, !PT ;  /* 0x000000aaabab7212 */ /* 0x000fe400078efcff */
        /* <DEDUP_REMOVED lines=28> */
.L_x_9918:
        /* <DEDUP_REMOVED lines=21> */
.L_x_9922:
        /* <DEDUP_REMOVED lines=13> */
.L_x_9924:
[----:B------:R-:W-:Y:S05]  /*14370*/  BSYNC.RECONVERGENT B1 ;  /* 0x0000000000017941 */ /* 0x000fea0003800200 */
.L_x_9923:
        /* <DEDUP_REMOVED lines=55> */
[----:B------:R-:W-:Y:S02]  /*146f0*/  LOP3.LUT R176, R159, R166, R171, 0x96, !PT ;  /* 0x000000a69fb07212 */ /* 0x000fe400078e96ab */
[----:B------:R-:W-:Y:S01]  /*14700*/  MOV R172, R170 ;  /* 0x000000aa00ac7202 */ /* 0x000fe20000000f00 */
[----:B------:R-:W-:Y:S01]  /*14710*/  IMAD.MOV.U32 R166, RZ, RZ, R168 ;  /* 0x000000ffffa67224 */ /* 0x000fe200078e00a8 */
[----:B------:R-:W-:Y:S01]  /*14720*/  LOP3.LUT R175, R175, R158, R169, 0x96, !PT ;  /* 0x0000009eafaf7212 */ /* 0x000fe200078e96a9 */
[----:B------:R-:W-:Y:S01]  /*14730*/  IMAD.MOV.U32 R158, RZ, RZ, RZ ;  /* 0x000000ffff9e7224 */ /* 0x000fe200078e00ff */
[----:B------:R-:W-:-:S07]  /*14740*/  MOV R157, R156 ;  /* 0x0000009c009d7202 */ /* 0x000fce0000000f00 */
.L_x_9921:
[----:B------:R-:W-:Y:S05]  /*14750*/  BSYNC.RECONVERGENT B0 ;  /* 0x0000000000007941 */ /* 0x000fea0003800200 */
.L_x_9920:
[----:B------:R-:W-:Y:S01]  /*14760*/  I2FP.F32.U32 R157, R157 ;  /* 0x0000009d009d7245 */ /* 0x000fe20000201000 */
[----:B------:R-:W-:Y:S01]  /*14770*/  BSSY.RECONVERGENT B0, `(.L_x_9925) ;  /* 0x000005f000007945 */ /* 0x000fe20003800200 */
[----:B------:R-:W-:Y:S01]  /*14780*/  ISETP.NE.AND P2, PT, R158, 0x1, PT ;  /* 0x000000019e00780c */ /* 0x000fe20003f45270 */
[----:B------:R-:W-:Y:S01]  /*14790*/  IMAD.MOV.U32 R159, RZ, RZ, 0x2 ;  /* 0x00000002ff9f7424 */ /* 0x000fe200078e00ff */
[C---:B-----5:R-:W-:Y:S01]  /*147a0*/  SHF.L.U32 R156, R160.reuse, 0x10, RZ ;  /* 0x00000010a09c7819 */ /* 0x060fe200000006ff */
        /* <DEDUP_REMOVED lines=16> */
.L_x_9927:
        /* <DEDUP_REMOVED lines=13> */
.L_x_9929:
[----:B------:R-:W-:Y:S05]  /*14980*/  BSYNC.RECONVERGENT B1 ;  /* 0x0000000000017941 */ /* 0x000fea0003800200 */
.L_x_9928:
[----:B------:R-:W-:Y:S01]  /*14990*/  IMAD.WIDE.U32 R168, R177, -0x326172a9, RZ ;  /* 0xcd9e8d57b1a87825 */ /* 0x000fe200078e00ff */
[----:B------:R-:W-:Y:S02]  /*149a0*/  LOP3.LUT R182, R173, R159, R3, 0x96, !PT ;  /* 0x0000009fadb67212 */ /* 0x000fe400078e9603 */
[----:B------:R-:W-:Y:S01]  /*149b0*/  IADD3 R157, PT, PT, R2, -0x61c88647, RZ ;  /* 0x9e3779b9029d7810 */ /* 0x000fe20007ffe0ff */
        /* <DEDUP_REMOVED lines=22> */
[----:B------:R-:W-:Y:S02]  /*14b20*/  LOP3.LUT R167, R167, R170, R159, 0x96, !PT ;  /* 0x000000aaa7a77212 */ /* 0x000fe400078e969f */
[C---:B------:R-:W-:Y:S01]  /*14b30*/  IADD3 R159, PT, PT, R2.reuse, 0x1715609d, RZ ;  /* 0x1715609d029f7810 */ /* 0x040fe20007ffe0ff */
        /* <DEDUP_REMOVED lines=34> */
.L_x_9926:
[----:B------:R-:W-:Y:S05]  /*14d60*/  BSYNC.RECONVERGENT B0 ;  /* 0x0000000000007941 */ /* 0x000fea0003800200 */
.L_x_9925:
        /* <DEDUP_REMOVED lines=23> */
.L_x_9932:
        /* <DEDUP_REMOVED lines=13> */
.L_x_9934:
[----:B------:R-:W-:Y:S05]  /*14fb0*/  BSYNC.RECONVERGENT B1 ;  /* 0x0000000000017941 */ /* 0x000fea0003800200 */
.L_x_9933:
        /* <DEDUP_REMOVED lines=61> */
.L_x_9931:
[----:B------:R-:W-:Y:S05]  /*15390*/  BSYNC.RECONVERGENT B0 ;  /* 0x0000000000007941 */ /* 0x000fea0003800200 */
.L_x_9930:
[----:B------:R-:W-:Y:S01]  /*153a0*/  I2FP.F32.U32 R157, R157 ;  /* 0x0000009d009d7245 */ /* 0x000fe20000201000 */
[----:B------:R-:W-:Y:S01]  /*153b0*/  BSSY.RECONVERGENT B0, `(.L_x_9935) ;  /* 0x000005e000007945 */ /* 0x000fe20003800200 */
[----:B------:R-:W-:Y:S01]  /*153c0*/  ISETP.NE.AND P2, PT, R167, 0x1, PT ;  /* 0x00000001a700780c */ /* 0x000fe20003f45270 */
[----:B------:R-:W-:Y:S01]  /*153d0*/  IMAD.MOV.U32 R168, RZ, RZ, 0x2 ;  /* 0x00000002ffa87424 */ /* 0x000fe200078e00ff */
[----:B------:R-:W-:Y:S01]  /*153e0*/  SHF.L.U32 R160, R160, 0x10, RZ ;  /* 0x00000010a0a07819 */ /* 0x000fe200000006ff */
[----:B------:R-:W-:Y:S01]  /*153f0*/  FFMA.FTZ R157, R157, R0, 1.1641532182693481445e-10 ;  /* 0x2f0000009d9d7423 */ /* 0x000fe20000010000 */
[----:B------:R-:W-:Y:S02]  /*15400*/  LOP3.LUT R199, R199, 0xfffffff7, RZ, 0xc0, !PT ;  /* 0xfffffff7c7c77812 */ /* 0x000fe400078ec0ff */
[----:B------:R-:W-:Y:S02]  /*15410*/  MOV R158, R172 ;  /* 0x000000ac009e7202 */ /* 0x000fe40000000f00 */
        /* <DEDUP_REMOVED lines=12> */
.L_x_9937:
        /* <DEDUP_REMOVED lines=13> */
.L_x_9939:
[----:B------:R-:W-:Y:S05]  /*155b0*/  BSYNC.RECONVERGENT B1 ;  /* 0x0000000000017941 */ /* 0x000fea0003800200 */
.L_x_9938:
        /* <DEDUP_REMOVED lines=57> */
[----:B------:R-:W-:Y:S01]  /*15950*/  IMAD.MOV.U32 R168, RZ, RZ, RZ ;  /* 0x000000ffffa87224 */ /* 0x000fe200078e00ff */
[----:B------:R-:W-:Y:S01]  /*15960*/  LOP3.LUT R175, R175, R158, R171, 0x96, !PT ;  /* 0x0000009eafaf7212 */ /* 0x000fe200078e96ab */
[----:B------:R-:W-:Y:S01]  /*15970*/  IMAD.MOV.U32 R158, RZ, RZ, R166 ;  /* 0x000000ffff9e7224 */ /* 0x000fe200078e00a6 */
[----:B------:R-:W-:-:S07]  /*15980*/  MOV R166, R170 ;  /* 0x000000aa00a67202 */ /* 0x000fce0000000f00 */
.L_x_9936:
[----:B------:R-:W-:Y:S05]  /*15990*/  BSYNC.RECONVERGENT B0 ;  /* 0x0000000000007941 */ /* 0x000fea0003800200 */
.L_x_9935:
[----:B------:R-:W-:Y:S01]  /*159a0*/  I2FP.F32.U32 R159, R158 ;  /* 0x0000009e009f7245 */ /* 0x000fe20000201000 */
[----:B------:R-:W-:Y:S01]  /*159b0*/  BSSY.RECONVERGENT B0, `(.L_x_9940) ;  /* 0x0000062000007945 */ /* 0x000fe20003800200 */
[----:B------:R-:W-:Y:S01]  /*159c0*/  PRMT R158, R188, 0x7632, R158 ;  /* 0x00007632bc9e7816 */ /* 0x000fe2000000009e */
[----:B------:R-:W-:Y:S01]  /*159d0*/  IMAD.MOV.U32 R160, RZ, RZ, 0x2 ;  /* 0x00000002ffa07424 */ /* 0x000fe200078e00ff */
[----:B------:R-:W-:Y:S01]  /*159e0*/  ISETP.NE.AND P3, PT, R168, 0x1, PT ;  /* 0x00000001a800780c */ /* 0x000fe20003f65270 */
[----:B------:R-:W-:Y:S01]  /*159f0*/  FFMA.FTZ R159, R159, R0, 1.1641532182693481445e-10 ;  /* 0x2f0000009f9f7423 */ /* 0x000fe20000010000 */
[----:B------:R-:W-:Y:S02]  /*15a00*/  SHF.L.U32 R158, R158, 0x10, RZ ;  /* 0x000000109e9e7819 */ /* 0x000fe400000006ff */
[----:B------:R-:W-:Y:S02]  /*15a10*/  FSEL R157, R157, RZ, P4 ;  /* 0x000000ff9d9d7208 */ /* 0x000fe40002000000 */
        /* <DEDUP_REMOVED lines=16> */
.L_x_9942:
        /* <DEDUP_REMOVED lines=13> */
.L_x_9944:
[----:B------:R-:W-:Y:S05]  /*15bf0*/  BSYNC.RECONVERGENT B1 ;  /* 0x0000000000017941 */ /* 0x000fea0003800200 */
.L_x_9943:
        /* <DEDUP_REMOVED lines=15> */
[----:B------:R-:W-:Y:S02]  /*15cf0*/  VIADD R167, R2, 0x3c6ef372 ;  /* 0x3c6ef37202a77836 */ /* 0x000fe40000000000 */
[----:B------:R-:W-:-:S03]  /*15d00*/  IMAD.MOV.U32 R160, RZ, RZ, RZ ;  /* 0x000000ffffa07224 */ /* 0x000fc600078e00ff */
        /* <DEDUP_REMOVED lines=40> */
[----:B------:R-:W-:Y:S02]  /*15f90*/  MOV R172, R184 ;  /* 0x000000b800ac7202 */ /* 0x000fe40000000f00 */
[----:B------:R-:W-:Y:S01]  /*15fa0*/  LOP3.LUT R175, R175, R158, R171, 0x96, !PT ;  /* 0x0000009eafaf7212 */ /* 0x000fe200078e96ab */
[----:B------:R-:W-:Y:S01]  /*15fb0*/  IMAD.MOV.U32 R158, RZ, RZ, R166 ;  /* 0x000000ffff9e7224 */ /* 0x000fe200078e00a6 */
[----:B------:R-:W-:-:S07]  /*15fc0*/  MOV R166, R170 ;  /* 0x000000aa00a67202 */ /* 0x000fce0000000f00 */
.L_x_9941:
[----:B------:R-:W-:Y:S05]  /*15fd0*/  BSYNC.RECONVERGENT B0 ;  /* 0x0000000000007941 */ /* 0x000fea0003800200 */
.L_x_9940:
        /* <DEDUP_REMOVED lines=21> */
.L_x_9947:
        /* <DEDUP_REMOVED lines=13> */
.L_x_9949:
[----:B------:R-:W-:Y:S05]  /*16200*/  BSYNC.RECONVERGENT B1 ;  /* 0x0000000000017941 */ /* 0x000fea0003800200 */
.L_x_9948:
        /* <DEDUP_REMOVED lines=8> */
[----:B------:R-:W-:-:S04]  /*16290*/  LOP3.LUT R159, R159, R170, R187, 0x96, !PT ;  /* 0x000000aa9f9f7212 */ /* 0x000fc800078e96bb */
        /* <DEDUP_REMOVED lines=52> */
.L_x_9946:
[----:B------:R-:W-:Y:S05]  /*165e0*/  BSYNC.RECONVERGENT B0 ;  /* 0x0000000000007941 */ /* 0x000fea0003800200 */
.L_x_9945:
        /* <DEDUP_REMOVED lines=23> */
.L_x_9952:
        /* <DEDUP_REMOVED lines=13> */
.L_x_9954:
[----:B------:R-:W-:Y:S05]  /*16830*/  BSYNC.RECONVERGENT B1 ;  /* 0x0000000000017941 */ /* 0x000fea0003800200 */
.L_x_9953:
        /* <DEDUP_REMOVED lines=61> */
.L_x_9951:
[----:B------:R-:W-:Y:S05]  /*16c10*/  BSYNC.RECONVERGENT B0 ;  /* 0x0000000000007941 */ /* 0x000fea0003800200 */
.L_x_9950:
        /* <DEDUP_REMOVED lines=20> */
.L_x_9957:
        /* <DEDUP_REMOVED lines=13> */
.L_x_9959:
[----:B------:R-:W-:Y:S05]  /*16e30*/  BSYNC.RECONVERGENT B1 ;  /* 0x0000000000017941 */ /* 0x000fea0003800200 */
.L_x_9958:
        /* <DEDUP_REMOVED lines=61> */
.L_x_9956:
[----:B------:R-:W-:Y:S05]  /*17210*/  BSYNC.RECONVERGENT B0 ;  /* 0x0000000000007941 */ /* 0x000fea0003800200 */
.L_x_9955:
[----:B------:R-:W-:Y:S01]  /*17220*/  I2FP.F32.U32 R161, R161 ;  /* 0x000000a100a17245 */ /* 0x000fe20000201000 */
[----:B------:R-:W-:Y:S01]  /*17230*/  BSSY.RECONVERGENT B0, `(.L_x_9960) ;  /* 0x0000062000007945 */ /* 0x000fe20003800200 */
[----:B------:R-:W-:Y:S01]  /*17240*/  PRMT R160, R189, 0x7632, R160 ;  /* 0x00007632bda07816 */ /* 0x000fe200000000a0 */
[----:B------:R-:W-:Y:S01]  /*17250*/  IMAD.MOV.U32 R168, RZ, RZ, 0x2 ;  /* 0x00000002ffa87424 */ /* 0x000fe200078e00ff */
[----:B------:R-:W-:Y:S01]  /*17260*/  FSEL R159, R159, RZ, P4 ;  /* 0x000000ff9f9f7208 */ /* 0x000fe20002000000 */
        /* <DEDUP_REMOVED lines=19> */
.L_x_9962:
        /* <DEDUP_REMOVED lines=13> */
.L_x_9964:
[----:B------:R-:W-:Y:S05]  /*17470*/  BSYNC.RECONVERGENT B1 ;  /* 0x0000000000017941 */ /* 0x000fea0003800200 */
.L_x_9963:
        /* <DEDUP_REMOVED lines=61> */
.L_x_9961:
[----:B------:R-:W-:Y:S05]  /*17850*/  BSYNC.RECONVERGENT B0 ;  /* 0x0000000000007941 */ /* 0x000fea0003800200 */
.L_x_9960:
        /* <DEDUP_REMOVED lines=19> */
.L_x_9967:
        /* <DEDUP_REMOVED lines=13> */
.L_x_9969:
[----:B------:R-:W-:Y:S05]  /*17a60*/  BSYNC.RECONVERGENT B1 ;  /* 0x0000000000017941 */ /* 0x000fea0003800200 */
.L_x_9968:
        /* <DEDUP_REMOVED lines=61> */
.L_x_9966:
[----:B------:R-:W-:Y:S05]  /*17e40*/  BSYNC.RECONVERGENT B0 ;  /* 0x0000000000007941 */ /* 0x000fea0003800200 */
.L_x_9965:
        /* <DEDUP_REMOVED lines=23> */
.L_x_9972:
        /* <DEDUP_REMOVED lines=13> */
.L_x_9974:
[----:B------:R-:W-:Y:S05]  /*18090*/  BSYNC.RECONVERGENT B1 ;  /* 0x0000000000017941 */ /* 0x000fea0003800200 */
.L_x_9973:
        /* <DEDUP_REMOVED lines=50> */
[----:B------:R-:W-:Y:S02]  /*183c0*/  VIADD R161, R2, 0xf1bbcdc8 ;  /* 0xf1bbcdc802a17836 */ /* 0x000fe40000000000 */
[----:B------:R-:W-:-:S03]  /*183d0*/  IMAD.MOV.U32 R169, RZ, RZ, RZ ;  /* 0x000000ffffa97224 */ /* 0x000fc600078e00ff */
[----:B------:R-:W-:Y:S01]  /*183e0*/  LOP3.LUT R161, R161, R192, R171, 0x96, !PT ;  /* 0x000000c0a1a17212 */ /* 0x000fe200078e96ab */
[----:B------:R-:W-:Y:S01]  /*183f0*/  IMAD.WIDE.U32 R192, R167, -0x326172a9, RZ ;  /* 0xcd9e8d57a7c07825 */ /* 0x000fe200078e00ff */
[----:B------:R-:W-:-:S03]  /*18400*/  IADD3 R167, PT, PT, R2, -0x700cb87f, RZ ;  /* 0x8ff3478102a77810 */ /* 0x000fc60007ffe0ff */
[----:B------:R-:W-:Y:S01]  /*18410*/  IMAD.WIDE.U32 R186, R161, -0x2daee0ad, RZ ;  /* 0xd2511f53a1ba7825 */ /* 0x000fe200078e00ff */
[----:B------:R-:W-:Y:S02]  /*18420*/  LOP3.LUT R176, R167, R170, R193, 0x96, !PT ;  /* 0x000000aaa7b07212 */ /* 0x000fe400078e96c1 */
[----:B------:R-:W-:Y:S01]  /*18430*/  MOV R172, R192 ;  /* 0x000000c000ac7202 */ /* 0x000fe20000000f00 */
[----:B------:R-:W-:Y:S01]  /*18440*/  IMAD.MOV.U32 R161, RZ, RZ, R166 ;  /* 0x000000ffffa17224 */ /* 0x000fe200078e00a6 */
[----:B------:R-:W-:Y:S02]  /*18450*/  LOP3.LUT R175, R175, R168, R187, 0x96, !PT ;  /* 0x000000a8afaf7212 */ /* 0x000fe400078e96bb */
[----:B------:R-:W-:-:S07]  /*18460*/  MOV R166, R186 ;  /* 0x000000ba00a67202 */ /* 0x000fce0000000f00 */
.L_x_9971:
[----:B------:R-:W-:Y:S05]  /*18470*/  BSYNC.RECONVERGENT B0 ;  /* 0x0000000000007941 */ /* 0x000fea0003800200 */
.L_x_9970:
        /* <DEDUP_REMOVED lines=18> */
.L_x_9977:
        /* <DEDUP_REMOVED lines=13> */
.L_x_9979:
[----:B------:R-:W-:Y:S05]  /*18670*/  BSYNC.RECONVERGENT B1 ;  /* 0x0000000000017941 */ /* 0x000fea0003800200 */
.L_x_9978:
        /* <DEDUP_REMOVED lines=56> */
[----:B------:R-:W-:Y:S02]  /*18a00*/  VIADD R175, R3, 0x96a522ad ;  /* 0x96a522ad03af7836 */ /* 0x000fe40000000000 */
[----:B------:R-:W-:-:S03]  /*18a10*/  IMAD.MOV.U32 R170, RZ, RZ, RZ ;  /* 0x000000ffffaa7224 */ /* 0x000fc600078e00ff */
[----:B------:R-:W-:Y:S01]  /*18a20*/  LOP3.LUT R175, R175, R168, R187, 0x96, !PT ;  /* 0x000000a8afaf7212 */ /* 0x000fe200078e96bb */
[----:B------:R-:W-:Y:S01]  /*18a30*/  IMAD.MOV.U32 R168, RZ, RZ, R166 ;  /* 0x000000ffffa87224 */ /* 0x000fe200078e00a6 */
[----:B------:R-:W-:-:S07]  /*18a40*/  MOV R166, R186 ;  /* 0x000000ba00a67202 */ /* 0x000fce0000000f00 */
.L_x_9976:
[----:B------:R-:W-:Y:S05]  /*18a50*/  BSYNC.RECONVERGENT B0 ;  /* 0x0000000000007941 */ /* 0x000fea0003800200 */
.L_x_9975:
        /* <DEDUP_REMOVED lines=24> */
.L_x_9982:
        /* <DEDUP_REMOVED lines=13> */
.L_x_9984:
[----:B------:R-:W-:Y:S05]  /*18cb0*/  BSYNC.RECONVERGENT B1 ;  /* 0x0000000000017941 */ /* 0x000fea0003800200 */
.L_x_9983:
        /* <DEDUP_REMOVED lines=9> */
[----:B------:R-:W-:Y:S01]  /*18d50*/  IMAD.MOV.U32 R162, RZ, RZ, R166 ;  /* 0x000000ffffa27224 */ /* 0x000fe200078e00a6 */
        /* <DEDUP_REMOVED lines=51> */
.L_x_9981:
[----:B------:R-:W-:Y:S05]  /*19090*/  BSYNC.RECONVERGENT B0 ;  /* 0x0000000000007941 */ /* 0x000fea0003800200 */
.L_x_9980:
        /* <DEDUP_REMOVED lines=19> */
.L_x_9987:
        /* <DEDUP_REMOVED lines=13> */
.L_x_9989:
[----:B------:R-:W-:Y:S05]  /*192a0*/  BSYNC.RECONVERGENT B1 ;  /* 0x0000000000017941 */ /* 0x000fea0003800200 */
.L_x_9988:
        /* <DEDUP_REMOVED lines=61> */
.L_x_9986:
[----:B------:R-:W-:Y:S05]  /*19680*/  BSYNC.RECONVERGENT B0 ;  /* 0x0000000000007941 */ /* 0x000fea0003800200 */
.L_x_9985:
        /* <DEDUP_REMOVED lines=23> */
.L_x_9992:
        /* <DEDUP_REMOVED lines=13> */
.L_x_9994:
[----:B------:R-:W-:Y:S05]  /*198d0*/  BSYNC.RECONVERGENT B1 ;  /* 0x0000000000017941 */ /* 0x000fea0003800200 */
.L_x_9993:
        /* <DEDUP_REMOVED lines=57> */
[----:B------:R-:W-:Y:S01]  /*19c70*/  IMAD.MOV.U32 R167, RZ, RZ, R166 ;  /* 0x000000ffffa77224 */ /* 0x000fe200078e00a6 */
[----:B------:R-:W-:Y:S01]  /*19c80*/  MOV R166, R192 ;  /* 0x000000c000a67202 */ /* 0x000fe20000000f00 */
[----:B------:R-:W-:Y:S01]  /*19c90*/  IMAD.MOV.U32 R171, RZ, RZ, RZ ;  /* 0x000000ffffab7224 */ /* 0x000fe200078e00ff */
[----:B------:R-:W-:-:S07]  /*19ca0*/  LOP3.LUT R175, R175, R168, R193, 0x96, !PT ;  /* 0x000000a8afaf7212 */ /* 0x000fce00078e96c1 */
.L_x_9991:
[----:B------:R-:W-:Y:S05]  /*19cb0*/  BSYNC.RECONVERGENT B0 ;  /* 0x0000000000007941 */ /* 0x000fea0003800200 */
.L_x_9990:
        /* <DEDUP_REMOVED lines=18> */
.L_x_9997:
        /* <DEDUP_REMOVED lines=15> */
.L_x_9999:
[----:B------:R-:W-:Y:S05]  /*19ed0*/  BSYNC.RECONVERGENT B1 ;  /* 0x0000000000017941 */ /* 0x000fea0003800200 */
.L_x_9998:
        /* <DEDUP_REMOVED lines=58> */
[----:B------:R-:W-:Y:S02]  /*1a280*/  MOV R166, R192 ;  /* 0x000000c000a67202 */ /* 0x000fe40000000f00 */
[----:B------:R-:W-:Y:S01]  /*1a290*/  LOP3.LUT R175, R175, R168, R193, 0x96, !PT ;  /* 0x000000a8afaf7212 */ /* 0x000fe200078e96c1 */
[----:B------:R-:W-:-:S07]  /*1a2a0*/  IMAD.MOV.U32 R193, RZ, RZ, RZ ;  /* 0x000000ffffc17224 */ /* 0x000fce00078e00ff */
.L_x_9996:
[----:B------:R-:W-:Y:S05]  /*1a2b0*/  BSYNC.RECONVERGENT B0 ;  /* 0x0000000000007941 */ /* 0x000fea0003800200 */
.L_x_9995:
        /* <DEDUP_REMOVED lines=10> */
[----:B------:R-:W-:Y:S01]  /*1a360*/  @P1 FADD.FTZ R163, R143, R163 ;  /* 0x000000a38fa31221 */ /* 0x000fe20000010000 */
[----:B------:R-:W-:Y:S06]  /*1a370*/  BRA `(.L_x_10000) ;  /* 0x0000003000607947 */ /* 0x000fec0003800000 */
.L_x_9919:
        /* <DEDUP_REMOVED lines=16> */
.L_x_10003:
        /* <DEDUP_REMOVED lines=13> */
.L_x_10005:
[----:B------:R-:W-:Y:S05]  /*1a550*/  BSYNC.RECONVERGENT B1 ;  /* 0x0000000000017941 */ /* 0x000fea0003800200 */
.L_x_10004:
[----:B------:R-:W-:Y:S01]  /*1a560*/  IMAD.WIDE.U32 R166, R177, -0x326172a9, RZ ;  /* 0xcd9e8d57b1a67825 */ /* 0x000fe200078e00ff */
[----:B------:R-:W-:Y:S02]  /*1a570*/  LOP3.LUT R170, R173, R159, R3, 0x96, !PT ;  /* 0x0000009fadaa7212 */ /* 0x000fe400078e9603 */
[----:B------:R-:W-:Y:S01]  /*1a580*/  IADD3 R159, PT, PT, R3, -0x4498517b, RZ ;  /* 0xbb67ae85039f7810 */ /* 0x000fe20007ffe0ff */
        /* <DEDUP_REMOVED lines=22> */
[C---:B------:R-:W-:Y:S02]  /*1a6f0*/  IADD3 R157, PT, PT, R2.reuse, 0x78dde6e4, RZ ;  /* 0x78dde6e4029d7810 */ /* 0x040fe40007ffe0ff */
[----:B------:R-:W-:Y:S01]  /*1a700*/  LOP3.LUT R169, R169, R168, R159, 0x96, !PT ;  /* 0x000000a8a9a97212 */ /* 0x000fe200078e969f */
[----:B------:R-:W-:Y:S01]  /*1a710*/  VIADD R159, R2, 0x1715609d ;  /* 0x1715609d029f7836 */ /* 0x000fe20000000000 */
[----:B------:R-:W-:-:S03]  /*1a720*/  LOP3.LUT R157, R157, R170, R167, 0x96, !PT ;  /* 0x000000aa9d9d7212 */ /* 0x000fc600078e96a7 */
        /* <DEDUP_REMOVED lines=27> */
[----:B------:R-:W-:Y:S02]  /*1a8e0*/  HFMA2 R159, -RZ, RZ, 0, 0 ;  /* 0x00000000ff9f7431 */ /* 0x000fe400000001ff */
[----:B------:R-:W-:Y:S01]  /*1a8f0*/  IMAD.MOV.U32 R172, RZ, RZ, R170 ;  /* 0x000000ffffac7224 */ /* 0x000fe200078e00aa */
[----:B------:R-:W-:Y:S01]  /*1a900*/  LOP3.LUT R175, R175, R158, R169, 0x96, !PT ;  /* 0x0000009eafaf7212 */ /* 0x000fe200078e96a9 */
[----:B------:R-:W-:Y:S01]  /*1a910*/  IMAD.MOV.U32 R157, RZ, RZ, R156 ;  /* 0x000000ffff9d7224 */ /* 0x000fe200078e009c */
[----:B------:R-:W-:-:S07]  /*1a920*/  MOV R166, R168 ;  /* 0x000000a800a67202 */ /* 0x000fce0000000f00 */
.L_x_10002:
[----:B------:R-:W-:Y:S05]  /*1a930*/  BSYNC.RECONVERGENT B0 ;  /* 0x0000000000007941 */ /* 0x000fea0003800200 */
.L_x_10001:
        /* <DEDUP_REMOVED lines=20> */
.L_x_10008:
        /* <DEDUP_REMOVED lines=13> */
.L_x_10010:
[----:B------:R-:W-:Y:S05]  /*1ab50*/  BSYNC.RECONVERGENT B1 ;  /* 0x0000000000017941 */ /* 0x000fea0003800200 */
.L_x_10009:
[----:B------:R-:W-:Y:S01]  /*1ab60*/  IMAD.WIDE.U32 R170, R177, -0x326172a9, RZ ;  /* 0xcd9e8d57b1aa7825 */ /* 0x000fe200078e00ff */
[----:B------:R-:W-:-:S03]  /*1ab70*/  LOP3.LUT R208, R173, R169, R3, 0x96, !PT ;  /* 0x000000a9add07212 */ /* 0x000fc600078e9603 */
[----:B------:R-:W-:Y:S01]  /*1ab80*/  HFMA2 R160, -RZ, RZ, 0, 0 ;  /* 0x00000000ffa07431 */ /* 0x000fe200000001ff */
[----:B------:R-:W-:Y:S01]  /*1ab90*/  IADD3 R159, PT, PT, R3, -0x4498517b, RZ ;  /* 0xbb67ae85039f7810 */ /* 0x000fe20007ffe0ff */
        /* <DEDUP_REMOVED lines=52> */
[----:B------:R-:W-:Y:S02]  /*1aee0*/  MOV R157, R166 ;  /* 0x000000a6009d7202 */ /* 0x000fe40000000f00 */
[----:B------:R-:W-:Y:S01]  /*1aef0*/  LOP3.LUT R176, R159, R170, R209, 0x96, !PT ;  /* 0x000000aa9fb07212 */ /* 0x000fe200078e96d1 */
[----:B------:R-:W-:Y:S01]  /*1af00*/  IMAD.MOV.U32 R172, RZ, RZ, R208 ;  /* 0x000000ffffac7224 */ /* 0x000fe200078e00d0 */
[----:B------:R-:W-:Y:S01]  /*1af10*/  LOP3.LUT R175, R175, R168, R207, 0x96, !PT ;  /* 0x000000a8afaf7212 */ /* 0x000fe200078e96cf */
[----:B------:R-:W-:-:S07]  /*1af20*/  IMAD.MOV.U32 R166, RZ, RZ, R206 ;  /* 0x000000ffffa67224 */ /* 0x000fce00078e00ce */
.L_x_10007:
[----:B------:R-:W-:Y:S05]  /*1af30*/  BSYNC.RECONVERGENT B0 ;  /* 0x0000000000007941 */ /* 0x000fea0003800200 */
.L_x_10006:
        /* <DEDUP_REMOVED lines=19> */
.L_x_10013:
        /* <DEDUP_REMOVED lines=13> */
.L_x_10015:
[----:B------:R-:W-:Y:S05]  /*1b140*/  BSYNC.RECONVERGENT B1 ;  /* 0x0000000000017941 */ /* 0x000fea0003800200 */
.L_x_10014:
        /* <DEDUP_REMOVED lines=57> */
[----:B------:R-:W-:Y:S02]  /*1b4e0*/  HFMA2 R159, -RZ, RZ, 0, 0 ;  /* 0x00000000ff9f7431 */ /* 0x000fe400000001ff */
[----:B------:R-:W-:Y:S01]  /*1b4f0*/  IMAD.MOV.U32 R172, RZ, RZ, R208 ;  /* 0x000000ffffac7224 */ /* 0x000fe200078e00d0 */
[----:B------:R-:W-:Y:S01]  /*1b500*/  LOP3.LUT R175, R175, R168, R207, 0x96, !PT ;  /* 0x000000a8afaf7212 */ /* 0x000fe200078e96cf */
[----:B------:R-:W-:-:S07]  /*1b510*/  IMAD.MOV.U32 R166, RZ, RZ, R206 ;  /* 0x000000ffffa67224 */ /* 0x000fce00078e00ce */
.L_x_10012:
[----:B------:R-:W-:Y:S05]  /*1b520*/  BSYNC.RECONVERGENT B0 ;  /* 0x0000000000007941 */ /* 0x000fea0003800200 */
.L_x_10011:
        /* <DEDUP_REMOVED lines=20> */
.L_x_10018:
        /* <DEDUP_REMOVED lines=13> */
.L_x_10020:
[----:B------:R-:W-:Y:S05]  /*1b740*/  BSYNC.RECONVERGENT B1 ;  /* 0x0000000000017941 */ /* 0x000fea0003800200 */
.L_x_10019:
        /* <DEDUP_REMOVED lines=61> */
.L_x_10017:
[----:B------:R-:W-:Y:S05]  /*1bb20*/  BSYNC.RECONVERGENT B0 ;  /* 0x0000000000007941 */ /* 0x000fea0003800200 */
.L_x_10016:
        /* <DEDUP_REMOVED lines=19> */
.L_x_10023:
        /* <DEDUP_REMOVED lines=13> */
.L_x_10025:
[----:B------:R-:W-:Y:S05]  /*1bd30*/  BSYNC.RECONVERGENT B1 ;  /* 0x0000000000017941 */ /* 0x000fea0003800200 */
.L_x_10024:
        /* <DEDUP_REMOVED lines=61> */
.L_x_10022:
[----:B------:R-:W-:Y:S05]  /*1c110*/  BSYNC.RECONVERGENT B0 ;  /* 0x0000000000007941 */ /* 0x000fea0003800200 */
.L_x_10021:
        /* <DEDUP_REMOVED lines=18> */
.L_x_10028:
        /* <DEDUP_REMOVED lines=13> */
.L_x_10030:
[----:B------:R-:W-:Y:S05]  /*1c310*/  BSYNC.RECONVERGENT B1 ;  /* 0x0000000000017941 */ /* 0x000fea0003800200 */
.L_x_10029:
        /* <DEDUP_REMOVED lines=61> */
.L_x_10027:
[----:B------:R-:W-:Y:S05]  /*1c6f0*/  BSYNC.RECONVERGENT B0 ;  /* 0x0000000000007941 */ /* 0x000fea0003800200 */
.L_x_10026:
        /* <DEDUP_REMOVED lines=17> */
.L_x_10033:
        /* <DEDUP_REMOVED lines=13> */
.L_x_10035:
[----:B------:R-:W-:Y:S05]  /*1c8e0*/  BSYNC.RECONVERGENT B1 ;  /* 0x0000000000017941 */ /* 0x000fea0003800200 */
.L_x_10034:
        /* <DEDUP_REMOVED lines=61> */
.L_x_10032:
[----:B------:R-:W-:Y:S05]  /*1ccc0*/  BSYNC.RECONVERGENT B0 ;  /* 0x0000000000007941 */ /* 0x000fea0003800200 */
.L_x_10031:
        /* <DEDUP_REMOVED lines=18> */
.L_x_10038:
        /* <DEDUP_REMOVED lines=13> */
.L_x_10040:
[----:B------:R-:W-:Y:S05]  /*1cec0*/  BSYNC.RECONVERGENT B1 ;  /* 0x0000000000017941 */ /* 0x000fea0003800200 */
.L_x_10039:
        /* <DEDUP_REMOVED lines=50> */
[C---:B------:R-:W-:Y:S02]  /*1d1f0*/  IADD3 R157, PT, PT, R2.reuse, -0xe443238, RZ ;  /* 0xf1bbcdc8029d7810 */ /* 0x040fe40007ffe0ff */
[----:B------:R-:W-:Y:S02]  /*1d200*/  LOP3.LUT R212, R159, R212, R209, 0x96, !PT ;  /* 0x000000d49fd47212 */ /* 0x000fe400078e96d1 */
[----:B------:R-:W-:Y:S01]  /*1d210*/  LOP3.LUT R206, R157, R206, R211, 0x96, !PT ;  /* 0x000000ce9dce7212 */ /* 0x000fe200078e96d3 */
[----:B------:R-:W-:Y:S01]  /*1d220*/  VIADD R157, R2, 0x8ff34781 ;  /* 0x8ff34781029d7836 */ /* 0x000fe20000000000 */
[----:B------:R-:W-:Y:S01]  /*1d230*/  MOV R159, R166 ;  /* 0x000000a6009f7202 */ /* 0x000fe20000000f00 */
[----:B------:R-:W-:-:S04]  /*1d240*/  IMAD.WIDE.U32 R212, R212, -0x326172a9, RZ ;  /* 0xcd9e8d57d4d47825 */ /* 0x000fc800078e00ff */
[----:B------:R-:W-:Y:S01]  /*1d250*/  IMAD.WIDE.U32 R206, R206, -0x2daee0ad, RZ ;  /* 0xd2511f53cece7825 */ /* 0x000fe200078e00ff */
[----:B------:R-:W-:-:S03]  /*1d260*/  LOP3.LUT R176, R157, R210, R213, 0x96, !PT ;  /* 0x000000d29db07212 */ /* 0x000fc600078e96d5 */
[----:B------:R-:W-:Y:S01]  /*1d270*/  IMAD.MOV.U32 R172, RZ, RZ, R212 ;  /* 0x000000ffffac7224 */ /* 0x000fe200078e00d4 */
[----:B------:R-:W-:Y:S01]  /*1d280*/  LOP3.LUT R175, R175, R208, R207, 0x96, !PT ;  /* 0x000000d0afaf7212 */ /* 0x000fe200078e96cf */
[----:B------:R-:W-:-:S07]  /*1d290*/  IMAD.MOV.U32 R166, RZ, RZ, R206 ;  /* 0x000000ffffa67224 */ /* 0x000fce00078e00ce */
.L_x_10037:
[----:B------:R-:W-:Y:S05]  /*1d2a0*/  BSYNC.RECONVERGENT B0 ;  /* 0x0000000000007941 */ /* 0x000fea0003800200 */
.L_x_10036:
        /* <DEDUP_REMOVED lines=37> */
.L_x_10000:
        /* <DEDUP_REMOVED lines=8> */
[C---:B------:R-:W-:Y:S02]  /*1d580*/  LOP3.LUT P4, RZ, R199.reuse, 0x4, RZ, 0xc0, !PT ;  /* 0x00000004c7ff7812 */ /* 0x040fe4000788c0ff */
[----:B------:R-:W-:Y:S01]  /*1d590*/  LOP3.LUT P3, RZ, R199, 0x2, RZ, 0xc0, !PT ;  /* 0x00000002c7ff7812 */ /* 0x000fe2000786c0ff */
[----:B------:R-:W2:Y:S01]  /*1d5a0*/  @P1 LDC.64 R168, c[0x0][0x3a0] ;  /* 0x0000e800ffa81b82 */ /* 0x000ea20000000a00 */
[----:B------:R-:W-:Y:S01]  /*1d5b0*/  SEL R194, RZ, 0x10000, !P4 ;  /* 0x00010000ffc27807 */ /* 0x000fe20006000000 */
[----:B------:R1:W-:Y:S01]  /*1d5c0*/  STG.E.128 desc[UR6][R210.64+0x10], R160 ;  /* 0x000010a0d2007986 */ /* 0x0003e2000c101d06 */
[----:B------:R-:W-:-:S02]  /*1d5d0*/  SEL R198, RZ, 0x1000000, !P3 ;  /* 0x01000000ffc67807 */ /* 0x000fc40005800000 */
[----:B------:R-:W-:Y:S02]  /*1d5e0*/  SEL R167, RZ, 0x100, !P5 ;  /* 0x00000100ffa77807 */ /* 0x000fe40006800000 */
[----:B------:R-:W-:Y:S02]  /*1d5f0*/  LOP3.LUT P6, RZ, R199, 0x10, RZ, 0xc0, !PT ;  /* 0x00000010c7ff7812 */ /* 0x000fe400078cc0ff */
[----:B------:R-:W-:Y:S02]  /*1d600*/  LOP3.LUT R215, R215, R207, R206, 0xfe, !PT ;  /* 0x000000cfd7d77212 */ /* 0x000fe400078efece */
[----:B------:R-:W-:Y:S02]  /*1d610*/  LOP3.LUT R167, R167, R198, R194, 0xfe, !PT ;  /* 0x000000c6a7a77212 */ /* 0x000fe400078efec2 */
[----:B------:R-:W-:Y:S02]  /*1d620*/  SEL R214, RZ, 0x1, !P2 ;  /* 0x00000001ffd67807 */ /* 0x000fe40005000000 */
[----:B------:R-:W-:-:S02]  /*1d630*/  SEL R194, RZ, 0x1, !P6 ;  /* 0x00000001ffc27807 */ /* 0x000fc40007000000 */
[----:B------:R-:W-:Y:S02]  /*1d640*/  LOP3.LUT R215, R215, R214, RZ, 0xfc, !PT ;  /* 0x000000d6d7d77212 */ /* 0x000fe400078efcff */
        /* <DEDUP_REMOVED lines=27> */
.L_x_10041:
[----:B------:R1:W5:Y:S04]  /*1d800*/  @P0 LDG.E.128 R188, desc[UR6][R206.64] ;  /* 0x00000006cebc0981 */ /* 0x000368000c1e1d00 */
[----:B------:R1:W5:Y:S04]  /*1d810*/  @P1 LDG.E.128 R144, desc[UR6][R208.64] ;  /* 0x00000006d0901981 */ /* 0x000368000c1e1d00 */
[----:B------:R1:W5:Y:S04]  /*1d820*/  @P1 LDG.E.128 R140, desc[UR6][R208.64+0x10] ;  /* 0x00001006d08c1981 */ /* 0x000368000c1e1d00 */
[----:B0-----:R1:W5:Y:S01]  /*1d830*/  LDG.E.128 R168, desc[UR6][R164.64] ;  /* 0x00000006a4a87981 */ /* 0x001362000c1e1d00 */
[----:B------:R-:W-:Y:S05]  /*1d840*/  @!P0 BRA `(.L_x_10042) ;  /* 0x0000006000788947 */ /* 0x000fea0003800000 */
[----:B------:R-:W-:Y:S01]  /*1d850*/  ISETP.NE.AND P2, PT, R193, 0x1, PT ;  /* 0x00000001c100780c */ /* 0x000fe20003f45270 */
[----:B------:R-:W-:Y:S01]  /*1d860*/  BSSY.RECONVERGENT B0, `(.L_x_10043) ;  /* 0x000005a000007945 */ /* 0x000fe20003800200 */
[----:B------:R-:W-:Y:S02]  /*1d870*/  HFMA2 R167, -RZ, RZ, 0, 1.1920928955078125e-07 ;  /* 0x00000002ffa77431 */ /* 0x000fe400000001ff */
[----:B-1----:R-:W-:Y:S01]  /*1d880*/  IMAD.MOV.U32 R164, RZ, RZ, R172 ;  /* 0x000000ffffa47224 */ /* 0x002fe200078e00ac */
        /* <DEDUP_REMOVED lines=12> */
.L_x_10045:
        /* <DEDUP_REMOVED lines=13> */
.L_x_10047:
[----:B------:R-:W-:Y:S05]  /*1da20*/  BSYNC.RECONVERGENT B1 ;  /* 0x0000000000017941 */ /* 0x000fea0003800200 */
.L_x_10046:
        /* <DEDUP_REMOVED lines=57> */
[----:B------:R-:W-:Y:S02]  /*1ddc0*/  IMAD.MOV.U32 R194, RZ, RZ, R184 ;  /* 0x000000ffffc27224 */ /* 0x000fe400078e00b8 */
[----:B------:R-:W-:Y:S01]  /*1ddd0*/  IMAD.MOV.U32 R167, RZ, RZ, RZ ;  /* 0x000000ffffa77224 */ /* 0x000fe200078e00ff */
[----:B------:R-:W-:Y:S02]  /*1dde0*/  LOP3.LUT R175, R175, R164, R185, 0x96, !PT ;  /* 0x000000a4afaf7212 */ /* 0x000fe400078e96b9 */
[----:B------:R-:W-:-:S07]  /*1ddf0*/  MOV R164, R166 ;  /* 0x000000a600a47202 */ /* 0x000fce0000000f00 */
.L_x_10044:
[----:B------:R-:W-:Y:S05]  /*1de00*/  BSYNC.RECONVERGENT B0 ;  /* 0x0000000000007941 */ /* 0x000fea0003800200 */
.L_x_10043:
        /* <DEDUP_REMOVED lines=21> */
.L_x_10050:
        /* <DEDUP_REMOVED lines=13> */
.L_x_10052:
[----:B------:R-:W-:Y:S05]  /*1e030*/  BSYNC.RECONVERGENT B1 ;  /* 0x0000000000017941 */ /* 0x000fea0003800200 */
.L_x_10051:
        /* <DEDUP_REMOVED lines=61> */
.L_x_10049:
[----:B------:R-:W-:Y:S05]  /*1e410*/  BSYNC.RECONVERGENT B0 ;  /* 0x0000000000007941 */ /* 0x000fea0003800200 */
.L_x_10048:
        /* <DEDUP_REMOVED lines=23> */
.L_x_10055:
        /* <DEDUP_REMOVED lines=13> */
.L_x_10057:
[----:B------:R-:W-:Y:S05]  /*1e660*/  BSYNC.RECONVERGENT B1 ;  /* 0x0000000000017941 */ /* 0x000fea0003800200 */
.L_x_10056:
        /* <DEDUP_REMOVED lines=61> */
.L_x_10054:
[----:B------:R-:W-:Y:S05]  /*1ea40*/  BSYNC.RECONVERGENT B0 ;  /* 0x0000000000007941 */ /* 0x000fea0003800200 */
.L_x_10053:
        /* <DEDUP_REMOVED lines=20> */
.L_x_10060:
        /* <DEDUP_REMOVED lines=13> */
.L_x_10062:
[----:B------:R-:W-:Y:S05]  /*1ec60*/  BSYNC.RECONVERGENT B1 ;  /* 0x0000000000017941 */ /* 0x000fea0003800200 */
.L_x_10061:
[----:B------:R-:W-:Y:S01]  /*1ec70*/  IMAD.WIDE.U32 R182, R177, -0x326172a9, RZ ;  /* 0xcd9e8d57b1b67825 */ /* 0x000fe200078e00ff */
[----:B------:R-:W-:Y:S02]  /*1ec80*/  LOP3.LUT R186, R173, R167, R3, 0x96, !PT ;  /* 0x000000a7adba7212 */ /* 0x000fe400078e9603 */
[----:B------:R-:W-:Y:S01]  /*1ec90*/  IADD3 R167, PT, PT, R2, -0x61c88647, RZ ;  /* 0x9e3779b902a77810 */ /* 0x000fe20007ffe0ff */
[----:B------:R-:W-:Y:S01]  /*1eca0*/  VIADD R175, R3, 0xbb67ae85 ;  /* 0xbb67ae8503af7836 */ /* 0x000fe20000000000 */
[----:B------:R-:W-:Y:S01]  /*1ecb0*/  LOP3.LUT R184, R179, R183, R2, 0x96, !PT ;  /* 0x000000b7b3b87212 */ /* 0x000fe200078e9602 */
[----:B------:R-:W-:-:S04]  /*1ecc0*/  IMAD.WIDE.U32 R186, R186, -0x326172a9, RZ ;  /* 0xcd9e8d57baba7825 */ /* 0x000fc800078e00ff */
[----:B------:R-:W-:Y:S01]  /*1ecd0*/  IMAD.WIDE.U32 R184, R184, -0x2daee0ad, RZ ;  /* 0xd2511f53b8b87825 */ /* 0x000fe200078e00ff */
[----:B------:R-:W-:-:S04]  /*1ece0*/  LOP3.LUT R167, R167, R182, R187, 0x96, !PT ;  /* 0x000000b6a7a77212 */ /* 0x000fc800078e96bb */
        /* <DEDUP_REMOVED lines=53> */
.L_x_10059:
[----:B------:R-:W-:Y:S05]  /*1f040*/  BSYNC.RECONVERGENT B0 ;  /* 0x0000000000007941 */ /* 0x000fea0003800200 */
.L_x_10058:
        /* <DEDUP_REMOVED lines=24> */
.L_x_10065:
        /* <DEDUP_REMOVED lines=13> */
.L_x_10067:
[----:B------:R-:W-:Y:S05]  /*1f2a0*/  BSYNC.RECONVERGENT B1 ;  /* 0x0000000000017941 */ /* 0x000fea0003800200 */
.L_x_10066:
        /* <DEDUP_REMOVED lines=9> */
[----:B------:R-:W-:Y:S01]  /*1f340*/  IMAD.MOV.U32 R168, RZ, RZ, RZ ;  /* 0x000000ffffa87224 */ /* 0x000fe200078e00ff */
        /* <DEDUP_REMOVED lines=47> */
[----:B------:R-:W-:-:S05]  /*1f640*/  VIADD R175, R3, 0x96a522ad ;  /* 0x96a522ad03af7836 */ /* 0x000fca0000000000 */
[----:B------:R-:W-:Y:S01]  /*1f650*/  LOP3.LUT R175, R175, R166, R187, 0x96, !PT ;  /* 0x000000a6afaf7212 */ /* 0x000fe200078e96bb */
[----:B------:R-:W-:Y:S01]  /*1f660*/  IMAD.MOV.U32 R166, RZ, RZ, R194 ;  /* 0x000000ffffa67224 */ /* 0x000fe200078e00c2 */
[----:B------:R-:W-:-:S07]  /*1f670*/  MOV R194, R186 ;  /* 0x000000ba00c27202 */ /* 0x000fce0000000f00 */
.L_x_10064:
[----:B------:R-:W-:Y:S05]  /*1f680*/  BSYNC.RECONVERGENT B0 ;  /* 0x0000000000007941 */ /* 0x000fea0003800200 */
.L_x_10063:
        /* <DEDUP_REMOVED lines=21> */
.L_x_10070:
        /* <DEDUP_REMOVED lines=13> */
.L_x_10072:
[----:B------:R-:W-:Y:S05]  /*1f8b0*/  BSYNC.RECONVERGENT B1 ;  /* 0x0000000000017941 */ /* 0x000fea0003800200 */
.L_x_10071:
        /* <DEDUP_REMOVED lines=56> */
[----:B------:R-:W-:-:S05]  /*1fc40*/  VIADD R167, R3, 0x96a522ad ;  /* 0x96a522ad03a77836 */ /* 0x000fca0000000000 */
[----:B------:R-:W-:Y:S01]  /*1fc50*/  LOP3.LUT R175, R167, R184, R193, 0x96, !PT ;  /* 0x000000b8a7af7212 */ /* 0x000fe200078e96c1 */
[----:B------:R-:W-:Y:S01]  /*1fc60*/  IMAD.MOV.U32 R167, RZ, RZ, R194 ;  /* 0x000000ffffa77224 */ /* 0x000fe200078e00c2 */
[----:B------:R-:W-:Y:S01]  /*1fc70*/  MOV R194, R192 ;  /* 0x000000c000c27202 */ /* 0x000fe20000000f00 */
[----:B------:R-:W-:-:S07]  /*1fc80*/  IMAD.MOV.U32 R184, RZ, RZ, RZ ;  /* 0x000000ffffb87224 */ /* 0x000fce00078e00ff */
.L_x_10069:
[----:B------:R-:W-:Y:S05]  /*1fc90*/  BSYNC.RECONVERGENT B0 ;  /* 0x0000000000007941 */ /* 0x000fea0003800200 */
.L_x_10068:
        /* <DEDUP_REMOVED lines=23> */
.L_x_10075:
        /* <DEDUP_REMOVED lines=13> */
.L_x_10077:
[----:B------:R-:W-:Y:S05]  /*1fee0*/  BSYNC.RECONVERGENT B1 ;  /* 0x0000000000017941 */ /* 0x000fea0003800200 */
.L_x_10076:
        /* <DEDUP_REMOVED lines=60> */
[----:B------:R-:W-:-:S07]  /*202b0*/  MOV R194, R192 ;  /* 0x000000c000c27202 */ /* 0x000fce0000000f00 */
.L_x_10074:
[----:B------:R-:W-:Y:S05]  /*202c0*/  BSYNC.RECONVERGENT B0 ;  /* 0x0000000000007941 */ /* 0x000fea0003800200 */
.L_x_10073:
        /* <DEDUP_REMOVED lines=20> */
.L_x_10080:
        /* <DEDUP_REMOVED lines=13> */
.L_x_10082:
[----:B------:R-:W-:Y:S05]  /*204e0*/  BSYNC.RECONVERGENT B1 ;  /* 0x0000000000017941 */ /* 0x000fea0003800200 */
.L_x_10081:
        /* <DEDUP_REMOVED lines=61> */
.L_x_10079:
[----:B------:R-:W-:Y:S05]  /*208c0*/  BSYNC.RECONVERGENT B0 ;  /* 0x0000000000007941 */ /* 0x000fea0003800200 */
.L_x_10078:
        /* <DEDUP_REMOVED lines=24> */
.L_x_10085:
        /* <DEDUP_REMOVED lines=13> */
.L_x_10087:
[----:B------:R-:W-:Y:S05]  /*20b20*/  BSYNC.RECONVERGENT B1 ;  /* 0x0000000000017941 */ /* 0x000fea0003800200 */
.L_x_10086:
        /* <DEDUP_REMOVED lines=61> */
.L_x_10084:
[----:B------:R-:W-:Y:S05]  /*20f00*/  BSYNC.RECONVERGENT B0 ;  /* 0x0000000000007941 */ /* 0x000fea0003800200 */
.L_x_10083:
        /* <DEDUP_REMOVED lines=19> */
.L_x_10090:
        /* <DEDUP_REMOVED lines=13> */
.L_x_10092:
[----:B------:R-:W-:Y:S05]  /*21110*/  BSYNC.RECONVERGENT B1 ;  /* 0x0000000000017941 */ /* 0x000fea0003800200 */
.L_x_10091:
        /* <DEDUP_REMOVED lines=61> */
.L_x_10089:
[----:B------:R-:W-:Y:S05]  /*214f0*/  BSYNC.RECONVERGENT B0 ;  /* 0x0000000000007941 */ /* 0x000fea0003800200 */
.L_x_10088:
        /* <DEDUP_REMOVED lines=23> */
.L_x_10095:
        /* <DEDUP_REMOVED lines=13> */
.L_x_10097:
[----:B------:R-:W-:Y:S05]  /*21740*/  BSYNC.RECONVERGENT B1 ;  /* 0x0000000000017941 */ /* 0x000fea0003800200 */
.L_x_10096:
        /* <DEDUP_REMOVED lines=61> */
.L_x_10094:
[----:B------:R-:W-:Y:S05]  /*21b20*/  BSYNC.RECONVERGENT B0 ;  /* 0x0000000000007941 */ /* 0x000fea0003800200 */
.L_x_10093:
        /* <DEDUP_REMOVED lines=18> */
.L_x_10100:
        /* <DEDUP_REMOVED lines=13> */
.L_x_10102:
[----:B------:R-:W-:Y:S05]  /*21d20*/  BSYNC.RECONVERGENT B1 ;  /* 0x0000000000017941 */ /* 0x000fea0003800200 */
.L_x_10101:
        /* <DEDUP_REMOVED lines=61> */
.L_x_10099:
[----:B------:R-:W-:Y:S05]  /*22100*/  BSYNC.RECONVERGENT B0 ;  /* 0x0000000000007941 */ /* 0x000fea0003800200 */
.L_x_10098:
        /* <DEDUP_REMOVED lines=24> */
.L_x_10105:
        /* <DEDUP_REMOVED lines=13> */
.L_x_10107:
[----:B------:R-:W-:Y:S05]  /*22360*/  BSYNC.RECONVERGENT B1 ;  /* 0x0000000000017941 */ /* 0x000fea0003800200 */
.L_x_10106:
        /* <DEDUP_REMOVED lines=8> */
[----:B------:R-:W-:Y:S01]  /*223f0*/  IMAD.MOV.U32 R170, RZ, RZ, R194 ;  /* 0x000000ffffaa7224 */ /* 0x000fe200078e00c2 */
        /* <DEDUP_REMOVED lines=48> */
[----:B------:R-:W-:Y:S01]  /*22700*/  VIADD R175, R3, 0x96a522ad ;  /* 0x96a522ad03af7836 */ /* 0x000fe20000000000 */
[----:B------:R-:W-:Y:S01]  /*22710*/  MOV R194, R208 ;  /* 0x000000d000c27202 */ /* 0x000fe20000000f00 */
[----:B------:R-:W-:-:S03]  /*22720*/  IMAD.MOV.U32 R206, RZ, RZ, RZ ;  /* 0x000000ffffce7224 */ /* 0x000fc600078e00ff */
[----:B------:R-:W-:-:S07]  /*22730*/  LOP3.LUT R175, R175, R192, R209, 0x96, !PT ;  /* 0x000000c0afaf7212 */ /* 0x000fce00078e96d1 */
.L_x_10104:
[----:B------:R-:W-:Y:S05]  /*22740*/  BSYNC.RECONVERGENT B0 ;  /* 0x0000000000007941 */ /* 0x000fea0003800200 */
.L_x_10103:
        /* <DEDUP_REMOVED lines=19> */
.L_x_10110:
        /* <DEDUP_REMOVED lines=13> */
.L_x_10112:
[----:B------:R-:W-:Y:S05]  /*22950*/  BSYNC.RECONVERGENT B1 ;  /* 0x0000000000017941 */ /* 0x000fea0003800200 */
.L_x_10111:
        /* <DEDUP_REMOVED lines=61> */
.L_x_10109:
[----:B------:R-:W-:Y:S05]  /*22d30*/  BSYNC.RECONVERGENT B0 ;  /* 0x0000000000007941 */ /* 0x000fea0003800200 */
.L_x_10108:
        /* <DEDUP_REMOVED lines=23> */
.L_x_10115:
        /* <DEDUP_REMOVED lines=13> */
.L_x_10117:
[----:B------:R-:W-:Y:S05]  /*22f80*/  BSYNC.RECONVERGENT B1 ;  /* 0x0000000000017941 */ /* 0x000fea0003800200 */
.L_x_10116:
        /* <DEDUP_REMOVED lines=8> */
[----:B------:R-:W-:Y:S02]  /*23010*/  IADD3 R193, PT, PT, R3, 0x76cf5d0a, RZ ;  /* 0x76cf5d0a03c17810 */ /* 0x000fe40007ffe0ff */
        /* <DEDUP_REMOVED lines=52> */
.L_x_10114:
[----:B------:R-:W-:Y:S05]  /*23360*/  BSYNC.RECONVERGENT B0 ;  /* 0x0000000000007941 */ /* 0x000fea0003800200 */
.L_x_10113:
[----:B------:R-:W-:Y:S01]  /*23370*/  ISETP.NE.AND P6, PT, R208, 0x1, PT ;  /* 0x00000001d000780c */ /* 0x000fe20003fc5270 */
[----:B------:R-:W-:Y:S01]  /*23380*/  BSSY.RECONVERGENT B0, `(.L_x_10118) ;  /* 0x000005e000007945 */ /* 0x000fe20003800200 */
[----:B------:R-:W-:Y:S02]  /*23390*/  I2FP.F32.U32 R193, R193 ;  /* 0x000000c100c17245 */ /* 0x000fe40000201000 */
[----:B------:R-:W-:Y:S02]  /*233a0*/  SHF.L.U32 R192, R171, 0x10, RZ ;  /* 0x00000010abc07819 */ /* 0x000fe400000006ff */
[----:B------:R-:W-:Y:S01]  /*233b0*/  MOV R206, R172 ;  /* 0x000000ac00ce7202 */ /* 0x000fe20000000f00 */
[----:B------:R-:W-:Y:S01]  /*233c0*/  FFMA.FTZ R207, R193, R0, 1.1641532182693481445e-10 ;  /* 0x2f000000c1cf7423 */ /* 0x000fe20000010000 */
[----:B------:R-:W-:Y:S02]  /*233d0*/  IMAD.MOV.U32 R193, RZ, RZ, 0x2 ;  /* 0x00000002ffc17424 */ /* 0x000fe400078e00ff */
[----:B------:R-:W-:-:S02]  /*233e0*/  FMUL.FTZ R171, R192, R205 ;  /* 0x000000cdc0ab7220 */ /* 0x000fc40000410000 */
        /* <DEDUP_REMOVED lines=10> */
.L_x_10120:
        /* <DEDUP_REMOVED lines=15> */
.L_x_10122:
[----:B------:R-:W-:Y:S05]  /*23580*/  BSYNC.RECONVERGENT B1 ;  /* 0x0000000000017941 */ /* 0x000fea0003800200 */
.L_x_10121:
        /* <DEDUP_REMOVED lines=56> */
[----:B------:R-:W-:-:S04]  /*23910*/  LOP3.LUT R176, R175, R208, R211, 0x96, !PT ;  /* 0x000000d0afb07212 */ /* 0x000fc800078e96d3 */
[----:B------:R-:W-:Y:S01]  /*23920*/  LOP3.LUT R175, R207, R206, R193, 0x96, !PT ;  /* 0x000000cecfaf7212 */ /* 0x000fe200078e96c1 */
[----:B------:R-:W-:Y:S01]  /*23930*/  IMAD.MOV.U32 R206, RZ, RZ, R194 ;  /* 0x000000ffffce7224 */ /* 0x000fe200078e00c2 */
[----:B------:R-:W-:Y:S01]  /*23940*/  MOV R194, R192 ;  /* 0x000000c000c27202 */ /* 0x000fe20000000f00 */
[----:B------:R-:W-:-:S07]  /*23950*/  IMAD.MOV.U32 R193, RZ, RZ, RZ ;  /* 0x000000ffffc17224 */ /* 0x000fce00078e00ff */
.L_x_10119:
[----:B------:R-:W-:Y:S05]  /*23960*/  BSYNC.RECONVERGENT B0 ;  /* 0x0000000000007941 */ /* 0x000fea0003800200 */
.L_x_10118:
[----:B------:R-:W-:Y:S02]  /*23970*/  I2FP.F32.U32 R207, R206 ;  /* 0x000000ce00cf7245 */ /* 0x000fe40000201000 */
[----:B------:R-:W-:Y:S02]  /*23980*/  PRMT R192, R191, 0x7632, R192 ;  /* 0x00007632bfc07816 */ /* 0x000fe400000000c0 */
[----:B------:R-:W-:Y:S01]  /*23990*/  FSEL R171, R171, RZ, P5 ;  /* 0x000000ffabab7208 */ /* 0x000fe20002800000 */
[----:B------:R-:W-:Y:S01]  /*239a0*/  FFMA.FTZ R207, R207, R0, 1.1641532182693481445e-10 ;  /* 0x2f000000cfcf7423 */ /* 0x000fe20000010000 */
[----:B------:R-:W-:-:S04]  /*239b0*/  SHF.L.U32 R192, R192, 0x10, RZ ;  /* 0x00000010c0c07819 */ /* 0x000fc800000006ff */
[----:B------:R-:W-:Y:S01]  /*239c0*/  FSETP.GTU.FTZ.AND P6, PT, R207, R204, PT ;  /* 0x000000cccf00720b */ /* 0x000fe20003fdc000 */
[----:B------:R-:W-:-:S05]  /*239d0*/  FMUL.FTZ R192, R192, R205 ;  /* 0x000000cdc0c07220 */ /* 0x000fca0000410000 */
[----:B------:R-:W-:Y:S02]  /*239e0*/  FSEL R0, R192, RZ, !P6 ;  /* 0x000000ffc0007208 */ /* 0x000fe40007000000 */
[----:B------:R-:W-:-:S03]  /*239f0*/  SEL R192, RZ, 0x1, P6 ;  /* 0x00000001ffc07807 */ /* 0x000fc60003000000 */
[----:B------:R-:W-:-:S04]  /*23a00*/  FADD.FTZ R171, R0, R171 ;  /* 0x000000ab00ab7221 */ /* 0x000fc80000010000 */
[----:B------:R-:W-:Y:S01]  /*23a10*/  @P1 FADD.FTZ R171, R143, R171 ;  /* 0x000000ab8fab1221 */ /* 0x000fe20000010000 */
[----:B------:R-:W-:Y:S06]  /*23a20*/  BRA `(.L_x_10123) ;  /* 0x0000003000607947 */ /* 0x000fec0003800000 */
.L_x_10042:
        /* <DEDUP_REMOVED lines=16> */
.L_x_10126:
        /* <DEDUP_REMOVED lines=13> */
.L_x_10128:
[----:B------:R-:W-:Y:S05]  /*23c00*/  BSYNC.RECONVERGENT B1 ;  /* 0x0000000000017941 */ /* 0x000fea0003800200 */
.L_x_10127:
        /* <DEDUP_REMOVED lines=54> */
[----:B------:R-:W-:-:S04]  /*23f70*/  IMAD.WIDE.U32 R208, R167, -0x2daee0ad, RZ ;  /* 0xd2511f53a7d07825 */ /* 0x000fc800078e00ff */
[----:B------:R-:W-:Y:S01]  /*23f80*/  HFMA2 R167, -RZ, RZ, 0, 0 ;  /* 0x00000000ffa77431 */ /* 0x000fe200000001ff */
[----:B------:R-:W-:Y:S01]  /*23f90*/  LOP3.LUT R176, R165, R206, R211, 0x96, !PT ;  /* 0x000000cea5b07212 */ /* 0x000fe200078e96d3 */
[----:B------:R-:W-:Y:S01]  /*23fa0*/  IMAD.MOV.U32 R172, RZ, RZ, R210 ;  /* 0x000000ffffac7224 */ /* 0x000fe200078e00d2 */
[----:B------:R-:W-:Y:S01]  /*23fb0*/  LOP3.LUT R175, R175, R164, R209, 0x96, !PT ;  /* 0x000000a4afaf7212 */ /* 0x000fe200078e96d1 */
[----:B------:R-:W-:Y:S01]  /*23fc0*/  IMAD.MOV.U32 R164, RZ, RZ, R166 ;  /* 0x000000ffffa47224 */ /* 0x000fe200078e00a6 */
[----:B------:R-:W-:-:S07]  /*23fd0*/  MOV R194, R208 ;  /* 0x000000d000c27202 */ /* 0x000fce0000000f00 */
.L_x_10125:
[----:B------:R-:W-:Y:S05]  /*23fe0*/  BSYNC.RECONVERGENT B0 ;  /* 0x0000000000007941 */ /* 0x000fea0003800200 */
.L_x_10124:
        /* <DEDUP_REMOVED lines=20> */
.L_x_10131:
        /* <DEDUP_REMOVED lines=13> */
.L_x_10133:
[----:B------:R-:W-:Y:S05]  /*24200*/  BSYNC.RECONVERGENT B1 ;  /* 0x0000000000017941 */ /* 0x000fea0003800200 */
.L_x_10132:
        /* <DEDUP_REMOVED lines=53> */
[----:B------:R-:W-:Y:S02]  /*24560*/  VIADD R165, R2, 0x8ff34781 ;  /* 0x8ff3478102a57836 */ /* 0x000fe40000000000 */
[----:B------:R-:W-:-:S04]  /*24570*/  IMAD.WIDE.U32 R212, R212, -0x326172a9, RZ ;  /* 0xcd9e8d57d4d47825 */ /* 0x000fc800078e00ff */
[----:B------:R-:W-:Y:S01]  /*24580*/  IMAD.WIDE.U32 R206, R206, -0x2daee0ad, RZ ;  /* 0xd2511f53cece7825 */ /* 0x000fe200078e00ff */
[----:B------:R-:W-:Y:S02]  /*24590*/  LOP3.LUT R176, R165, R210, R213, 0x96, !PT ;  /* 0x000000d2a5b07212 */ /* 0x000fe400078e96d5 */
[----:B------:R-:W-:Y:S01]  /*245a0*/  MOV R165, R194 ;  /* 0x000000c200a57202 */ /* 0x000fe20000000f00 */
[----:B------:R-:W-:Y:S01]  /*245b0*/  IMAD.MOV.U32 R172, RZ, RZ, R212 ;  /* 0x000000ffffac7224 */ /* 0x000fe200078e00d4 */
[----:B------:R-:W-:Y:S01]  /*245c0*/  LOP3.LUT R175, R175, R208, R207, 0x96, !PT ;  /* 0x000000d0afaf7212 */ /* 0x000fe200078e96cf */
[----:B------:R-:W-:-:S07]  /*245d0*/  IMAD.MOV.U32 R194, RZ, RZ, R206 ;  /* 0x000000ffffc27224 */ /* 0x000fce00078e00ce */
.L_x_10130:
[----:B------:R-:W-:Y:S05]  /*245e0*/  BSYNC.RECONVERGENT B0 ;  /* 0x0000000000007941 */ /* 0x000fea0003800200 */
.L_x_10129:
        /* <DEDUP_REMOVED lines=19> */
.L_x_10136:
        /* <DEDUP_REMOVED lines=13> */
.L_x_10138:
[----:B------:R-:W-:Y:S05]  /*247f0*/  BSYNC.RECONVERGENT B1 ;  /* 0x0000000000017941 */ /* 0x000fea0003800200 */
.L_x_10137:
        /* <DEDUP_REMOVED lines=50> */
[----:B------:R-:W-:Y:S01]  /*24b20*/  LOP3.LUT R212, R167, R212, R209, 0x96, !PT ;  /* 0x000000d4a7d47212 */ /* 0x000fe200078e96d1 */
[----:B------:R-:W-:Y:S01]  /*24b30*/  HFMA2 R167, -RZ, RZ, 0, 0 ;  /* 0x00000000ffa77431 */ /* 0x000fe200000001ff */
        /* <DEDUP_REMOVED lines=9> */
.L_x_10135:
[----:B------:R-:W-:Y:S05]  /*24bd0*/  BSYNC.RECONVERGENT B0 ;  /* 0x0000000000007941 */ /* 0x000fea0003800200 */
.L_x_10134:
        /* <DEDUP_REMOVED lines=20> */
.L_x_10141:
        /* <DEDUP_REMOVED lines=13> */
.L_x_10143:
[----:B------:R-:W-:Y:S05]  /*24df0*/  BSYNC.RECONVERGENT B1 ;  /* 0x0000000000017941 */ /* 0x000fea0003800200 */
.L_x_10142:
        /* <DEDUP_REMOVED lines=61> */
.L_x_10140:
[----:B------:R-:W-:Y:S05]  /*251d0*/  BSYNC.RECONVERGENT B0 ;  /* 0x0000000000007941 */ /* 0x000fea0003800200 */
.L_x_10139:
        /* <DEDUP_REMOVED lines=19> */
.L_x_10146:
        /* <DEDUP_REMOVED lines=13> */
.L_x_10148:
[----:B------:R-:W-:Y:S05]  /*253e0*/  BSYNC.RECONVERGENT B1 ;  /* 0x0000000000017941 */ /* 0x000fea0003800200 */
.L_x_10147:
        /* <DEDUP_REMOVED lines=61> */
.L_x_10145:
[----:B------:R-:W-:Y:S05]  /*257c0*/  BSYNC.RECONVERGENT B0 ;  /* 0x0000000000007941 */ /* 0x000fea0003800200 */
.L_x_10144:
        /* <DEDUP_REMOVED lines=18> */
.L_x_10151:
        /* <DEDUP_REMOVED lines=13> */
.L_x_10153:
[----:B------:R-:W-:Y:S05]  /*259c0*/  BSYNC.RECONVERGENT B1 ;  /* 0x0000000000017941 */ /* 0x000fea0003800200 */
.L_x_10152:
        /* <DEDUP_REMOVED lines=61> */
.L_x_10150:
[----:B------:R-:W-:Y:S05]  /*25da0*/  BSYNC.RECONVERGENT B0 ;  /* 0x0000000000007941 */ /* 0x000fea0003800200 */
.L_x_10149:
        /* <DEDUP_REMOVED lines=17> */
.L_x_10156:
        /* <DEDUP_REMOVED lines=13> */
.L_x_10158:
[----:B------:R-:W-:Y:S05]  /*25f90*/  BSYNC.RECONVERGENT B1 ;  /* 0x0000000000017941 */ /* 0x000fea0003800200 */
.L_x_10157:
        /* <DEDUP_REMOVED lines=61> */
.L_x_10155:
[----:B------:R-:W-:Y:S05]  /*26370*/  BSYNC.RECONVERGENT B0 ;  /* 0x0000000000007941 */ /* 0x000fea0003800200 */
.L_x_10154:
        /* <DEDUP_REMOVED lines=18> */
.L_x_10161:
        /* <DEDUP_REMOVED lines=13> */
.L_x_10163:
[----:B------:R-:W-:Y:S05]  /*26570*/  BSYNC.RECONVERGENT B1 ;  /* 0x0000000000017941 */ /* 0x000fea0003800200 */
.L_x_10162:
        /* <DEDUP_REMOVED lines=61> */
.L_x_10160:
[----:B------:R-:W-:Y:S05]  /*26950*/  BSYNC.RECONVERGENT B0 ;  /* 0x0000000000007941 */ /* 0x000fea0003800200 */
.L_x_10159:
[----:B------:R-:W-:Y:S01]  /*26960*/  I2FP.F32.U32 R165, R167 ;  /* 0x000000a700a57245 */ /* 0x000fe20000201000 */
[-C--:B------:R-:W-:Y:S01]  /*26970*/  FMUL.FTZ R164, R164, R205.reuse ;  /* 0x000000cda4a47220 */ /* 0x080fe20000410000 */
[----:B------:R-:W-:Y:S01]  /*26980*/  P2R R209, PR, RZ, 0x2 ;  /* 0x00000002ffd17803 */ /* 0x000fe20000000000 */
[-C--:B------:R-:W-:Y:S01]  /*26990*/  FMUL.FTZ R206, R206, R205.reuse ;  /* 0x000000cdcece7220 */ /* 0x080fe20000410000 */
        /* <DEDUP_REMOVED lines=10> */
[C---:B------:R-:W-:Y:S01]  /*26a40*/  LOP3.LUT P0, RZ, R199.reuse, 0x8, RZ, 0xc0, !PT ;  /* 0x00000008c7ff7812 */ /* 0x040fe2000780c0ff */
[-C--:B------:R-:W-:Y:S01]  /*26a50*/  FMUL.FTZ R169, R170, R205.reuse ;  /* 0x000000cdaaa97220 */ /* 0x080fe20000410000 */
[----:B------:R-:W-:Y:S01]  /*26a60*/  LOP3.LUT P6, RZ, R199, 0x4, RZ, 0xc0, !PT ;  /* 0x00000004c7ff7812 */ /* 0x000fe200078cc0ff */
[-C--:B------:R-:W-:Y:S01]  /*26a70*/  FMUL.FTZ R208, R208, R205.reuse ;  /* 0x000000cdd0d07220 */ /* 0x080fe20000410000 */
[----:B------:R-:W-:Y:S01]  /*26a80*/  FMUL.FTZ R0, R0, R205 ;  /* 0x000000cd00007220 */ /* 0x000fe20000410000 */
[----:B------:R-:W-:-:S02]  /*26a90*/  FSEL R167, R206, RZ, P5 ;  /* 0x000000ffcea77208 */ /* 0x000fc40002800000 */
        /* <DEDUP_REMOVED lines=17> */
.L_x_10123:
[----:B------:R-:W-:Y:S01]  /*26bb0*/  FADD.FTZ R0, RZ, R132 ;  /* 0x00000084ff007221 */ /* 0x000fe20000010000 */
[----:B------:R-:W-:Y:S01]  /*26bc0*/  SEL R210, RZ, 0x1000000, !P5 ;  /* 0x01000000ffd27807 */ /* 0x000fe20006800000 */
[----:B------:R-:W0:Y:S01]  /*26bd0*/  S2R R211, SR_TID.X ;  /* 0x0000000000d37919 */ /* 0x000e220000002100 */
[----:B------:R-:W-:Y:S01]  /*26be0*/  SEL R209, RZ, 0x10000, !P4 ;  /* 0x00010000ffd17807 */ /* 0x000fe20006000000 */
[----:B------:R-:W-:Y:S01]  /*26bf0*/  FADD.FTZ R205, R0, R133 ;  /* 0x0000008500cd7221 */ /* 0x000fe20000010000 */
[C---:B------:R-:W-:Y:S01]  /*26c00*/  LOP3.LUT P6, RZ, R199.reuse, 0x8, RZ, 0xc0, !PT ;  /* 0x00000008c7ff7812 */ /* 0x040fe200078cc0ff */
[----:B------:R-:W-:Y:S01]  /*26c10*/  IMAD.WIDE.U32 R202, R198, 0x20, R202 ;  /* 0x00000020c6ca7825 */ /* 0x000fe200078e00ca */
[----:B------:R-:W-:-:S03]  /*26c20*/  LOP3.LUT P5, RZ, R199, 0x4, RZ, 0xc0, !PT ;  /* 0x00000004c7ff7812 */ /* 0x000fc600078ac0ff */
[----:B------:R-:W-:Y:S01]  /*26c30*/  FADD.FTZ R0, R205, R134 ;  /* 0x00000086cd007221 */ /* 0x000fe20000010000 */
[----:B------:R-:W-:Y:S01]  /*26c40*/  LOP3.LUT P4, RZ, R199, 0x2, RZ, 0xc0, !PT ;  /* 0x00000002c7ff7812 */ /* 0x000fe2000788c0ff */
[----:B------:R-:W-:Y:S01]  /*26c50*/  IMAD.WIDE.U32 R200, R198, 0x8, R200 ;  /* 0x00000008c6c87825 */ /* 0x000fe200078e00c8 */
[----:B------:R-:W-:-:S03]  /*26c60*/  SEL R208, RZ, 0x100, !P3 ;  /* 0x00000100ffd07807 */ /* 0x000fc60005800000 */
[----:B------:R-:W-:Y:S01]  /*26c70*/  FADD.FTZ R205, R0, R135 ;  /* 0x0000008700cd7221 */ /* 0x000fe20000010000 */
[----:B------:R-:W-:Y:S01]  /*26c80*/  LOP3.LUT P1, RZ, R199, 0x10, RZ, 0xc0, !PT ;  /* 0x00000010c7ff7812 */ /* 0x000fe2000782c0ff */
[----:B------:R1:W-:Y:S01]  /*26c90*/  STG.E.128 desc[UR6][R202.64], R164 ;  /* 0x000000a4ca007986 */ /* 0x0003e2000c101d06 */
[----:B------:R-:W-:Y:S01]  /*26ca0*/  SEL R206, RZ, 0x1000000, !P4 ;  /* 0x01000000ffce7807 */ /* 0x000fe20006000000 */
[----:B------:R-:W-:Y:S01]  /*26cb0*/  FADD.FTZ R0, R205, R136 ;  /* 0x00000088cd007221 */ /* 0x000fe20000010000 */
[----:B------:R-:W-:Y:S01]  /*26cc0*/  SEL R207, RZ, 0x10000, !P5 ;  /* 0x00010000ffcf7807 */ /* 0x000fe20006800000 */
[----:B------:R1:W-:Y:S01]  /*26cd0*/  STG.E.128 desc[UR6][R202.64+0x10], R168 ;  /* 0x000010a8ca007986 */ /* 0x0003e2000c101d06 */
[----:B------:R-:W-:Y:S01]  /*26ce0*/  SEL R204, RZ, 0x100, !P6 ;  /* 0x00000100ffcc7807 */ /* 0x000fe20007000000 */
[----:B------:R-:W-:Y:S01]  /*26cf0*/  FADD.FTZ R205, R0, R137 ;  /* 0x0000008900cd7221 */ /* 0x000fe20000010000 */
[----:B------:R-:W-:Y:S02]  /*26d00*/  LOP3.LUT R208, R208, R210, R209, 0xfe, !PT ;  /* 0x000000d2d0d07212 */ /* 0x000fe400078efed1 */
[----:B------:R-:W-:Y:S01]  /*26d10*/  LOP3.LUT R204, R204, R206, R207, 0xfe, !PT ;  /* 0x000000cecccc7212 */ /* 0x000fe200078efecf */
[----:B------:R-:W-:Y:S01]  /*26d20*/  FADD.FTZ R0, R205, R138 ;  /* 0x0000008acd007221 */ /* 0x000fe20000010000 */
[----:B------:R-:W-:-:S03]  /*26d30*/  SEL R209, RZ, 0x1, !P1 ;  /* 0x00000001ffd17807 */ /* 0x000fc60004800000 */
[----:B------:R-:W-:Y:S01]  /*26d40*/  FADD.FTZ R205, R0, R139 ;  /* 0x0000008b00cd7221 */ /* 0x000fe20000010000 */
[----:B------:R-:W-:-:S03]  /*26d50*/  LOP3.LUT R204, R204, R209, RZ, 0xfc, !PT ;  /* 0x000000d1cccc7212 */ /* 0x000fc600078efcff */
        /* <DEDUP_REMOVED lines=48> */
.L_x_10164:
        /* <DEDUP_REMOVED lines=88> */
.L_x_10178:
[----:B------:R-:W-:Y:S01]  /*275e0*/  FMUL.FTZ R0, R201, R201 ;  /* 0x000000c9c9007220 */ /* 0x000fe20000410000 */
[----:B------:R-:W-:Y:S01]  /*275f0*/  ISETP.NE.AND P2, PT, RZ, UR10, PT ;  /* 0x0000000aff007c0c */ /* 0x000fe2000bf45270 */
[----:B-1----:R-:W-:-:S03]  /*27600*/  FADD.FTZ R207, R204, R207 ;  /* 0x000000cfcccf7221 */ /* 0x002fc60000010000 */
[----:B------:R-:W-:Y:S01]  /*27610*/  FSEL R203, R0, RZ, P2 ;  /* 0x000000ff00cb7208 */ /* 0x000fe20001000000 */
[----:B------:R-:W-:Y:S01]  /*27620*/  FFMA.FTZ R200, R207, R200, UR5 ;  /* 0x00000005cfc87e23 */ /* 0x000fe200080100c8 */
[----:B------:R-:W-:-:S03]  /*27630*/  FSEL R232, R201, RZ, !P2 ;  /* 0x000000ffc9e87208 */ /* 0x000fc60005000000 */
[----:B------:R-:W-:Y:S02]  /*27640*/  FADD.FTZ R203, R200, R203 ;  /* 0x000000cbc8cb7221 */ /* 0x000fe40000010000 */
[C---:B------:R-:W-:Y:S01]  /*27650*/  FADD.FTZ R234, -R232.reuse, R132 ;  /* 0x00000084e8ea7221 */ /* 0x040fe20000010100 */
[C---:B------:R-:W-:Y:S01]  /*27660*/  FADD.FTZ R236, -R232.reuse, R133 ;  /* 0x00000085e8ec7221 */ /* 0x040fe20000010100 */
[C---:B------:R-:W-:Y:S01]  /*27670*/  FADD.FTZ R134, -R232.reuse, R134 ;  /* 0x00000086e8867221 */ /* 0x040fe20000010100 */
[----:B------:R-:W1:Y:S01]  /*27680*/  @!P1 LDC.64 R132, c[0x0][0x3c0] ;  /* 0x0000f000ff849b82 */ /* 0x000e620000000a00 */
        /* <DEDUP_REMOVED lines=13> */
[C---:B------:R-:W-:Y:S01]  /*27760*/  FADD.FTZ R212, -R232.reuse, R148 ;  /* 0x00000094e8d47221 */ /* 0x040fe20000010100 */
[C---:B------:R-:W-:Y:S01]  /*27770*/  FADD.FTZ R210, -R232.reuse, R149 ;  /* 0x00000095e8d27221 */ /* 0x040fe20000010100 */
[----:B------:R-:W-:Y:S01]  /*27780*/  FADD.FTZ R244, -R232, R138 ;  /* 0x0000008ae8f47221 */ /* 0x000fe20000010100 */
[----:B------:R-:W4:Y:S01]  /*27790*/  LDC.64 R162, c[0x0][0x428] ;  /* 0x00010a00ffa27b82 */ /* 0x000f220000000a00 */
[C---:B--2---:R-:W-:Y:S01]  /*277a0*/  FMUL.FTZ R161, R203.reuse, R234 ;  /* 0x000000eacba17220 */ /* 0x044fe20000410000 */
[C---:B------:R-:W-:Y:S01]  /*277b0*/  FMUL.FTZ R160, R203.reuse, R236 ;  /* 0x000000eccba07220 */ /* 0x040fe20000410000 */
[C---:B------:R-:W-:Y:S01]  /*277c0*/  FMUL.FTZ R139, R203.reuse, R134 ;  /* 0x00000086cb8b7220 */ /* 0x040fe20000410000 */
[C---:B------:R-:W-:Y:S01]  /*277d0*/  FMUL.FTZ R234, R203.reuse, R238 ;  /* 0x000000eecbea7220 */ /* 0x040fe20000410000 */
[C---:B------:R-:W-:Y:S01]  /*277e0*/  FMUL.FTZ R165, R203.reuse, R240 ;  /* 0x000000f0cba57220 */ /* 0x040fe20000410000 */
[----:B------:R-:W-:Y:S01]  /*277f0*/  FMUL.FTZ R236, R203, R242 ;  /* 0x000000f2cbec7220 */ /* 0x000fe20000410000 */
[----:B-1----:R-:W-:-:S04]  /*27800*/  @!P1 IMAD.WIDE R136, R174, 0x4, R132 ;  /* 0x00000004ae889825 */ /* 0x002fc800078e0284 */
[----:B------:R-:W-:Y:S01]  /*27810*/  FFMA.FTZ R132, R161, R36, R32 ;  /* 0x00000024a1847223 */ /* 0x000fe20000010020 */
[----:B------:R-:W-:Y:S01]  /*27820*/  FFMA.FTZ R133, R160, R37, R33 ;  /* 0x00000025a0857223 */ /* 0x000fe20000010021 */
[----:B------:R-:W-:Y:S01]  /*27830*/  FFMA.FTZ R134, R139, R38, R34 ;  /* 0x000000268b867223 */ /* 0x000fe20000010022 */
[----:B------:R-:W-:Y:S01]  /*27840*/  FFMA.FTZ R135, R234, R39, R35 ;  /* 0x00000027ea877223 */ /* 0x000fe20000010023 */
[----:B------:R-:W-:Y:S01]  /*27850*/  FFMA.FTZ R148, R165, R40, R28 ;  /* 0x00000028a5947223 */ /* 0x000fe2000001001c */
[----:B------:R-:W-:Y:S01]  /*27860*/  FFMA.FTZ R149, R236, R41, R29 ;  /* 0x00000029ec957223 */ /* 0x000fe2000001001d */
[----:B------:R-:W-:Y:S01]  /*27870*/  F2FP.BF16.F32.PACK_AB R132, R133, R132 ;  /* 0x000000848584723e */ /* 0x000fe200000010ff */
[C---:B------:R-:W-:Y:S01]  /*27880*/  FADD.FTZ R226, -R232.reuse, R167 ;  /* 0x000000a7e8e27221 */ /* 0x040fe20000010100 */
[----:B------:R-:W-:Y:S01]  /*27890*/  F2FP.BF16.F32.PACK_AB R133, R135, R134 ;  /* 0x000000868785723e */ /* 0x000fe200000010ff */
[----:B------:R-:W-:Y:S01]  /*278a0*/  FMUL.FTZ R167, R203, R244 ;  /* 0x000000f4cba77220 */ /* 0x000fe20000410000 */
[----:B------:R-:W-:Y:S01]  /*278b0*/  F2FP.BF16.F32.PACK_AB R134, R149, R148 ;  /* 0x000000949586723e */ /* 0x000fe200000010ff */
[----:B------:R-:W-:Y:S01]  /*278c0*/  FMUL.FTZ R246, R203, R246 ;  /* 0x000000f6cbf67220 */ /* 0x000fe20000410000 */
[----:B------:R-:W1:Y:S01]  /*278d0*/  LDC.64 R148, c[0x0][0x430] ;  /* 0x00010c00ff947b82 */ /* 0x000e620000000a00 */
[C---:B------:R-:W-:Y:S01]  /*278e0*/  FADD.FTZ R138, -R232.reuse, R152 ;  /* 0x00000098e88a7221 */ /* 0x040fe20000010100 */
[----:B------:R-:W-:Y:S01]  /*278f0*/  FADD.FTZ R208, -R232, R153 ;  /* 0x00000099e8d07221 */ /* 0x000fe20000010100 */
[----:B------:R-:W-:Y:S01]  /*27900*/  FFMA.FTZ R152, R167, R42, R30 ;  /* 0x0000002aa7987223 */ /* 0x000fe2000001001e */
[----:B------:R-:W-:Y:S01]  /*27910*/  FFMA.FTZ R153, R246, R43, R31 ;  /* 0x0000002bf6997223 */ /* 0x000fe2000001001f */
[C---:B------:R-:W-:Y:S01]  /*27920*/  FADD.FTZ R154, -R232.reuse, R154 ;  /* 0x0000009ae89a7221 */ /* 0x040fe20000010100 */
[----:B0-----:R-:W-:Y:S01]  /*27930*/  FADD.FTZ R204, -R232, R155 ;  /* 0x0000009be8cc7221 */ /* 0x001fe20000010100 */
[----:B---3--:R-:W-:-:S04]  /*27940*/  @!P1 IMAD.WIDE R150, R174, 0x4, R150 ;  /* 0x00000004ae969825 */ /* 0x008fc800078e0296 */
[----:B------:R-:W-:Y:S01]  /*27950*/  FMUL.FTZ R205, R203, R202 ;  /* 0x000000cacbcd7220 */ /* 0x000fe20000410000 */
[----:B------:R-:W-:Y:S01]  /*27960*/  F2FP.BF16.F32.PACK_AB R135, R153, R152 ;  /* 0x000000989987723e */ /* 0x000fe200000010ff */
[----:B------:R-:W-:Y:S01]  /*27970*/  FMUL.FTZ R207, R203, R138 ;  /* 0x0000008acbcf7220 */ /* 0x000fe20000410000 */
[----:B----4-:R-:W-:-:S04]  /*27980*/  IMAD.WIDE.U32 R152, R196, 0x10, R162 ;  /* 0x00000010c4987825 */ /* 0x010fc800078e00a2 */
[C---:B------:R-:W-:Y:S01]  /*27990*/  FMUL.FTZ R202, R203.reuse, R208 ;  /* 0x000000d0cbca7220 */ /* 0x040fe20000410000 */
[----:B------:R0:W-:Y:S01]  /*279a0*/  @!P1 STG.E desc[UR6][R136.64], R201 ;  /* 0x000000c988009986 */ /* 0x0001e2000c101906 */
[C---:B------:R-:W-:Y:S01]  /*279b0*/  FMUL.FTZ R211, R203.reuse, R154 ;  /* 0x0000009acbd37220 */ /* 0x040fe20000410000 */
[----:B------:R-:W-:Y:S01]  /*279c0*/  FMUL.FTZ R208, R203, R204 ;  /* 0x000000cccbd07220 */ /* 0x000fe20000410000 */
[----:B------:R-:W-:Y:S01]  /*279d0*/  FFMA.FTZ R138, R165, R72, R124 ;  /* 0x00000048a58a7223 */ /* 0x000fe2000001007c */
[----:B------:R2:W-:Y:S01]  /*279e0*/  @!P1 STG.E desc[UR6][R150.64], R203 ;  /* 0x000000cb96009986 */ /* 0x0005e2000c101906 */
[----:B------:R-:W-:Y:S01]  /*279f0*/  FFMA.FTZ R165, R236, R73, R125 ;  /* 0x00000049eca57223 */ /* 0x000fe2000001007d */
[C---:B------:R-:W-:Y:S01]  /*27a00*/  FADD.FTZ R206, -R232.reuse, R156 ;  /* 0x0000009ce8ce7221 */ /* 0x040fe20000010100 */
[C---:B------:R-:W-:Y:S01]  /*27a10*/  FADD.FTZ R0, -R232.reuse, R157 ;  /* 0x0000009de8007221 */ /* 0x040fe20000010100 */
[----:B------:R3:W-:Y:S01]  /*27a20*/  STG.E.128 desc[UR6][R152.64], R132 ;  /* 0x0000008498007986 */ /* 0x0007e2000c101d06 */
[C---:B------:R-:W-:Y:S01]  /*27a30*/  FADD.FTZ R164, -R232.reuse, R164 ;  /* 0x000000a4e8a47221 */ /* 0x040fe20000010100 */
[----:B------:R-:W-:Y:S01]  /*27a40*/  FADD.FTZ R230, -R232, R170 ;  /* 0x000000aae8e67221 */ /* 0x000fe20000010100 */
[----:B------:R-:W-:Y:S01]  /*27a50*/  FMUL.FTZ R157, R203, R212 ;  /* 0x000000d4cb9d7220 */ /* 0x000fe20000410000 */
[----:B0-----:R-:W-:Y:S01]  /*27a60*/  FFMA.FTZ R137, R139, R70, R130 ;  /* 0x000000468b897223 */ /* 0x001fe20000010082 */
[----:B------:R-:W-:Y:S01]  /*27a70*/  FFMA.FTZ R136, R161, R68, R128 ;  /* 0x00000044a1887223 */ /* 0x000fe20000010080 */
[C---:B------:R-:W-:Y:S01]  /*27a80*/  FMUL.FTZ R156, R203.reuse, R210 ;  /* 0x000000d2cb9c7220 */ /* 0x040fe20000410000 */
[----:B------:R-:W-:Y:S01]  /*27a90*/  FMUL.FTZ R170, R203, R200 ;  /* 0x000000c8cbaa7220 */ /* 0x000fe20000410000 */
[----:B--2---:R-:W-:Y:S01]  /*27aa0*/  FFMA.FTZ R150, R207, R48, R20 ;  /* 0x00000030cf967223 */ /* 0x004fe20000010014 */
[----:B------:R-:W-:Y:S01]  /*27ab0*/  FFMA.FTZ R151, R211, R50, R22 ;  /* 0x00000032d3977223 */ /* 0x000fe20000010016 */
[----:B------:R-:W-:Y:S01]  /*27ac0*/  FFMA.FTZ R139, R167, R74, R126 ;  /* 0x0000004aa78b7223 */ /* 0x000fe2000001007e */
[----:B------:R-:W-:Y:S01]  /*27ad0*/  FFMA.FTZ R246, R246, R75, R127 ;  /* 0x0000004bf6f67223 */ /* 0x000fe2000001007f */
[----:B------:R-:W-:Y:S01]  /*27ae0*/  FFMA.FTZ R234, R234, R71, R131 ;  /* 0x00000047eaea7223 */ /* 0x000fe20000010083 */
[----:B------:R-:W-:Y:S01]  /*27af0*/  FFMA.FTZ R161, R160, R69, R129 ;  /* 0x00000045a0a17223 */ /* 0x000fe20000010081 */
[C---:B------:R-:W-:Y:S01]  /*27b00*/  FADD.FTZ R158, -R232.reuse, R158 ;  /* 0x0000009ee89e7221 */ /* 0x040fe20000010100 */
[C---:B------:R-:W-:Y:S01]  /*27b10*/  FADD.FTZ R214, -R232.reuse, R159 ;  /* 0x0000009fe8d67221 */ /* 0x040fe20000010100 */
[C---:B------:R-:W-:Y:S01]  /*27b20*/  FADD.FTZ R166, -R232.reuse, R166 ;  /* 0x000000a6e8a67221 */ /* 0x040fe20000010100 */
[----:B------:R-:W-:Y:S01]  /*27b30*/  FADD.FTZ R168, -R232, R168 ;  /* 0x000000a8e8a87221 */ /* 0x000fe20000010100 */
[----:B---3--:R-:W-:Y:S01]  /*27b40*/  FFMA.FTZ R135, R202, R49, R21 ;  /* 0x00000031ca877223 */ /* 0x008fe20000010015 */
[----:B------:R-:W-:Y:S01]  /*27b50*/  FFMA.FTZ R152, R208, R51, R23 ;  /* 0x00000033d0987223 */ /* 0x000fe20000010017 */
[C---:B------:R-:W-:Y:S01]  /*27b60*/  FADD.FTZ R228, -R232.reuse, R169 ;  /* 0x000000a9e8e47221 */ /* 0x040fe20000010100 */
[----:B------:R-:W-:Y:S01]  /*27b70*/  FADD.FTZ R232, -R232, R171 ;  /* 0x000000abe8e87221 */ /* 0x000fe20000010100 */
[----:B------:R-:W-:Y:S01]  /*27b80*/  FMUL.FTZ R171, R203, R164 ;  /* 0x000000a4cbab7220 */ /* 0x000fe20000410000 */
[----:B------:R-:W-:Y:S01]  /*27b90*/  F2FP.BF16.F32.PACK_AB R138, R165, R138 ;  /* 0x0000008aa58a723e */ /* 0x000fe200000010ff */
[----:B------:R-:W-:Y:S01]  /*27ba0*/  FFMA.FTZ R160, R157, R44, R24 ;  /* 0x0000002c9da07223 */ /* 0x000fe20000010018 */
[----:B------:R-:W-:Y:S01]  /*27bb0*/  F2FP.BF16.F32.PACK_AB R134, R135, R150 ;  /* 0x000000968786723e */ /* 0x000fe200000010ff */
[----:B------:R-:W-:Y:S01]  /*27bc0*/  FFMA.FTZ R165, R156, R45, R25 ;  /* 0x0000002d9ca57223 */ /* 0x000fe20000010019 */
[----:B------:R-:W-:Y:S01]  /*27bd0*/  FFMA.FTZ R164, R205, R46, R26 ;  /* 0x0000002ecda47223 */ /* 0x000fe2000001001a */
[----:B------:R-:W-:Y:S01]  /*27be0*/  FFMA.FTZ R167, R170, R47, R27 ;  /* 0x0000002faaa77223 */ /* 0x000fe2000001001b */
[----:B------:R-:W-:Y:S01]  /*27bf0*/  F2FP.BF16.F32.PACK_AB R135, R152, R151 ;  /* 0x000000979887723e */ /* 0x000fe200000010ff */
[----:B-1----:R-:W-:Y:S01]  /*27c00*/  IMAD.WIDE.U32 R152, R196, 0x10, R148 ;  /* 0x00000010c4987825 */ /* 0x002fe200078e0094 */
[----:B------:R-:W-:-:S03]  /*27c10*/  F2FP.BF16.F32.PACK_AB R139, R246, R139 ;  /* 0x0000008bf68b723e */ /* 0x000fc600000010ff */
[C---:B------:R-:W-:Y:S01]  /*27c20*/  FMUL.FTZ R155, R203.reuse, R206 ;  /* 0x000000cecb9b7220 */ /* 0x040fe20000410000 */
[----:B------:R-:W-:Y:S01]  /*27c30*/  F2FP.BF16.F32.PACK_AB R137, R234, R137 ;  /* 0x00000089ea89723e */ /* 0x000fe200000010ff */
[----:B------:R-:W-:Y:S01]  /*27c40*/  FMUL.FTZ R0, R203, R0 ;  /* 0x00000000cb007220 */ /* 0x000fe20000410000 */
[----:B------:R-:W-:Y:S01]  /*27c50*/  F2FP.BF16.F32.PACK_AB R136, R161, R136 ;  /* 0x00000088a188723e */ /* 0x000fe200000010ff */
[C---:B------:R-:W-:Y:S01]  /*27c60*/  FMUL.FTZ R201, R203.reuse, R166 ;  /* 0x000000a6cbc97220 */ /* 0x040fe20000410000 */
[----:B------:R-:W-:Y:S01]  /*27c70*/  FMUL.FTZ R209, R203, R168 ;  /* 0x000000a8cbd17220 */ /* 0x000fe20000410000 */
[----:B------:R-:W-:Y:S01]  /*27c80*/  F2FP.BF16.F32.PACK_AB R132, R165, R160 ;  /* 0x000000a0a584723e */ /* 0x000fe200000010ff */
[--C-:B------:R-:W-:Y:S01]  /*27c90*/  IMAD.WIDE.U32 R168, R198, 0x10, R148.reuse ;  /* 0x00000010c6a87825 */ /* 0x100fe200078e0094 */
[----:B------:R-:W-:Y:S01]  /*27ca0*/  F2FP.BF16.F32.PACK_AB R133, R167, R164 ;  /* 0x000000a4a785723e */ /* 0x000fe200000010ff */
[----:B------:R0:W-:Y:S02]  /*27cb0*/  STG.E.128 desc[UR6][R152.64], R136 ;  /* 0x0000008898007986 */ /* 0x0001e4000c101d06 */
        /* <DEDUP_REMOVED lines=13> */
[----:B------:R-:W-:Y:S01]  /*27d90*/  IMAD.WIDE.U32 R160, R197, 0x10, R162 ;  /* 0x00000010c5a07825 */ /* 0x000fe200078e00a2 */
[----:B------:R1:W-:Y:S01]  /*27da0*/  STG.E.128 desc[UR6][R150.64], R132 ;  /* 0x0000008496007986 */ /* 0x0003e2000c101d06 */
[----:B------:R-:W2:Y:S02]  /*27db0*/  LDC.64 R196, c[0x0][0x380] ;  /* 0x0000e000ffc47b82 */ /* 0x000ea40000000a00 */
[----:B------:R-:W-:Y:S01]  /*27dc0*/  FMUL.FTZ R158, R203, R224 ;  /* 0x000000e0cb9e7220 */ /* 0x000fe20000410000 */
[----:B0-----:R-:W-:Y:S01]  /*27dd0*/  FFMA.FTZ R137, R0, R53, R17 ;  /* 0x0000003500897223 */ /* 0x001fe20000010011 */
[----:B------:R-:W-:Y:S01]  /*27de0*/  FFMA.FTZ R138, R154, R55, R19 ;  /* 0x000000379a8a7223 */ /* 0x000fe20000010013 */
[----:B------:R-:W-:Y:S01]  /*27df0*/  FFMA.FTZ R139, R215, R56, R12 ;  /* 0x00000038d78b7223 */ /* 0x000fe2000001000c */
[----:B------:R-:W-:Y:S01]  /*27e00*/  FFMA.FTZ R152, R222, R59, R15 ;  /* 0x0000003bde987223 */ /* 0x000fe2000001000f */
[----:B------:R-:W-:Y:S01]  /*27e10*/  FMUL.FTZ R200, R203, R226 ;  /* 0x000000e2cbc87220 */ /* 0x000fe20000410000 */
[----:B------:R-:W-:Y:S01]  /*27e20*/  F2FP.BF16.F32.PACK_AB R136, R137, R148 ;  /* 0x000000948988723e */ /* 0x000fe200000010ff */
[----:B------:R-:W-:Y:S01]  /*27e30*/  FFMA.FTZ R137, R159, R54, R18 ;  /* 0x000000369f897223 */ /* 0x000fe20000010012 */
[----:B------:R-:W-:Y:S01]  /*27e40*/  FFMA.FTZ R148, R218, R57, R13 ;  /* 0x00000039da947223 */ /* 0x000fe2000001000d */
[----:B------:R-:W-:Y:S01]  /*27e50*/  FMUL.FTZ R204, R203, R228 ;  /* 0x000000e4cbcc7220 */ /* 0x000fe20000410000 */
[----:B------:R-:W-:Y:S01]  /*27e60*/  FFMA.FTZ R153, R0, R85, R113 ;  /* 0x0000005500997223 */ /* 0x000fe20000010071 */
[----:B------:R-:W-:Y:S01]  /*27e70*/  FFMA.FTZ R154, R154, R87, R115 ;  /* 0x000000579a9a7223 */ /* 0x000fe20000010073 */
[----:B------:R-:W-:Y:S01]  /*27e80*/  F2FP.BF16.F32.PACK_AB R137, R138, R137 ;  /* 0x000000898a89723e */ /* 0x000fe200000010ff */
[----:B------:R-:W-:Y:S01]  /*27e90*/  FFMA.FTZ R0, R201, R62, R10 ;  /* 0x0000003ec9007223 */ /* 0x000fe2000001000a */
[----:B------:R-:W-:Y:S01]  /*27ea0*/  F2FP.BF16.F32.PACK_AB R138, R148, R139 ;  /* 0x0000008b948a723e */ /* 0x000fe200000010ff */
[----:B------:R-:W-:Y:S01]  /*27eb0*/  FFMA.FTZ R148, R155, R84, R112 ;  /* 0x000000549b947223 */ /* 0x000fe20000010070 */
[----:B-1----:R-:W-:Y:S01]  /*27ec0*/  FFMA.FTZ R150, R215, R88, R108 ;  /* 0x00000058d7967223 */ /* 0x002fe2000001006c */
        /* <DEDUP_REMOVED lines=36> */
[----:B------:R-:W-:Y:S01]  /*28110*/  IMAD.WIDE.U32 R162, R198, 0x10, R162 ;  /* 0x00000010c6a27825 */ /* 0x000fe200078e00a2 */
[----:B------:R-:W-:-:S02]  /*28120*/  F2FP.BF16.F32.PACK_AB R134, R202, R207 ;  /* 0x000000cfca86723e */ /* 0x000fc400000010ff */
[----:B------:R-:W-:Y:S01]  /*28130*/  F2FP.BF16.F32.PACK_AB R133, R170, R205 ;  /* 0x000000cdaa85723e */ /* 0x000fe200000010ff */
[----:B--2---:R-:W-:Y:S01]  /*28140*/  IMAD R174, R196, 0x4, R174 ;  /* 0x00000004c4ae7824 */ /* 0x004fe200078e02ae */
        /* <DEDUP_REMOVED lines=9> */
[----:B------:R-:W-:-:S03]  /*281e0*/  ISETP.GE.AND P1, PT, R174, R197, PT ;  /* 0x000000c5ae00720c */ /* 0x000fc60003f26270 */
[----:B------:R0:W-:Y:S04]  /*281f0*/  STG.E.128 desc[UR6][R162.64], R152 ;  /* 0x00000098a2007986 */ /* 0x0001e8000c101d06 */
[----:B------:R0:W-:Y:S06]  /*28200*/  STG.E.128 desc[UR6][R168.64], R156 ;  /* 0x0000009ca8007986 */ /* 0x0001ec000c101d06 */
[----:B------:R-:W-:Y:S05]  /*28210*/  @!P1 BRA `(.L_x_10166) ;  /* 0xfffffd90003c9947 */ /* 0x000fea000383ffff */
[----:B------:R-:W-:Y:S05]  /*28220*/  EXIT ;  /* 0x000000000000794d */ /* 0x000fea0003800000 */
.L_x_10165:
        /* <DEDUP_REMOVED lines=8> */
.L_x_10168:
[----:B------:R-:W-:Y:S05]  /*282b0*/  BSYNC B0 ;  /* 0x0000000000007941 */ /* 0x000fea0003800000 */
.L_x_10167:
        /* <DEDUP_REMOVED lines=9> */
.L_x_10169:
[----:B------:R-:W-:Y:S02]  /*28350*/  IMAD.MOV.U32 R210, RZ, RZ, 0x4 ;  /* 0x00000004ffd27424 */ /* 0x000fe400078e00ff */
[----:B------:R-:W-:-:S04]  /*28360*/  IMAD.MOV.U32 R201, RZ, RZ, R206 ;  /* 0x000000ffffc97224 */ /* 0x000fc800078e00ce */
[----:B------:R-:W-:-:S05]  /*28370*/  FADD.FTZ R203, R202, R201 ;  /* 0x000000c9cacb7221 */ /* 0x000fca0000010000 */
[----:B------:R-:W-:-:S07]  /*28380*/  MOV R209, R203 ;  /* 0x000000cb00d17202 */ /* 0x000fce0000000f00 */
[----:B------:R-:W-:Y:S05]  /*28390*/  WARPSYNC.COLLECTIVE R208, `(.L_x_10170) ;  /* 0x00000000d0087348 */ /* 0x000fea0003c00000 */
[----:B------:R0:W1:Y:S02]  /*283a0*/  SHFL.BFLY P2, R206, R209, R210, R211 ;  /* 0x0c0000d2d1ce7389 */ /* 0x00006400000400d3 */
[----:B01----:R-:W-:Y:S05]  /*283b0*/  ENDCOLLECTIVE ;  /* 0x000000000000791b */ /* 0x003fea0003800000 */
.L_x_10170:
[----:B------:R-:W-:Y:S01]  /*283c0*/  HFMA2 R210, -RZ, RZ, 0, 4.76837158203125e-07 ;  /* 0x00000008ffd27431 */ /* 0x000fe200000001ff */
[----:B------:R-:W-:-:S05]  /*283d0*/  MOV R200, R206 ;  /* 0x000000ce00c87202 */ /* 0x000fca0000000f00 */
[----:B------:R-:W-:Y:S02]  /*283e0*/  FADD.FTZ R204, R203, R200 ;  /* 0x000000c8cbcc7221 */ /* 0x000fe40000010000 */
[----:B------:R-:W0:Y:S02]  /*283f0*/  LDC R200, c[0x0][0x400] ;  /* 0x00010000ffc87b82 */ /* 0x000e240000000800 */
[----:B------:R-:W-:-:S07]  /*28400*/  IMAD.MOV.U32 R209, RZ, RZ, R204 ;  /* 0x000000ffffd17224 */ /* 0x000fce00078e00cc */
[----:B0-----:R-:W-:Y:S05]  /*28410*/  WARPSYNC.COLLECTIVE R208, `(.L_x_10171) ;  /* 0x00000000d0087348 */ /* 0x001fea0003c00000 */
[----:B------:R1:W2:Y:S02]  /*28420*/  SHFL.BFLY P2, R206, R209, R210, R211 ;  /* 0x0c0000d2d1ce7389 */ /* 0x0002a400000400d3 */
[----:B012---:R-:W-:Y:S05]  /*28430*/  ENDCOLLECTIVE ;  /* 0x000000000000791b */ /* 0x007fea0003800000 */
.L_x_10171:
[----:B------:R-:W-:Y:S02]  /*28440*/  IMAD.MOV.U32 R210, RZ, RZ, 0x10 ;  /* 0x00000010ffd27424 */ /* 0x000fe400078e00ff */
[----:B------:R-:W-:-:S04]  /*28450*/  IMAD.MOV.U32 R201, RZ, RZ, R206 ;  /* 0x000000ffffc97224 */ /* 0x000fc800078e00ce */
[----:B------:R-:W-:-:S05]  /*28460*/  FADD.FTZ R205, R204, R201 ;  /* 0x000000c9cccd7221 */ /* 0x000fca0000010000 */
[----:B------:R-:W-:-:S07]  /*28470*/  MOV R209, R205 ;  /* 0x000000cd00d17202 */ /* 0x000fce0000000f00 */
[----:B------:R-:W-:Y:S05]  /*28480*/  WARPSYNC.COLLECTIVE R208, `(.L_x_10172) ;  /* 0x00000000d0087348 */ /* 0x000fea0003c00000 */
[----:B------:R0:W1:Y:S02]  /*28490*/  SHFL.BFLY P2, R206, R209, R210, R211 ;  /* 0x0c0000d2d1ce7389 */ /* 0x00006400000400d3 */
[----:B01----:R-:W-:Y:S05]  /*284a0*/  ENDCOLLECTIVE ;  /* 0x000000000000791b */ /* 0x003fea0003800000 */
.L_x_10172:
        /* <DEDUP_REMOVED lines=71> */
.L_x_10173:
[----:B------:R-:W-:Y:S01]  /*28920*/  HFMA2 R210, -RZ, RZ, 0, 1.1920928955078125e-07 ;  /* 0x00000002ffd27431 */ /* 0x000fe200000001ff */
[----:B------:R-:W-:-:S05]  /*28930*/  MOV R203, R206 ;  /* 0x000000ce00cb7202 */ /* 0x000fca0000000f00 */
[----:B------:R-:W-:-:S04]  /*28940*/  FADD.FTZ R203, R0, R203 ;  /* 0x000000cb00cb7221 */ /* 0x000fc80000010000 */
[----:B------:R-:W-:-:S07]  /*28950*/  IMAD.MOV.U32 R209, RZ, RZ, R203 ;  /* 0x000000ffffd17224 */ /* 0x000fce00078e00cb */
[----:B------:R-:W-:Y:S05]  /*28960*/  WARPSYNC.COLLECTIVE R208, `(.L_x_10174) ;  /* 0x00000000d0087348 */ /* 0x000fea0003c00000 */
[----:B------:R0:W1:Y:S02]  /*28970*/  SHFL.BFLY P2, R206, R209, R210, R211 ;  /* 0x0c0000d2d1ce7389 */ /* 0x00006400000400d3 */
[----:B01----:R-:W-:Y:S05]  /*28980*/  ENDCOLLECTIVE ;  /* 0x000000000000791b */ /* 0x003fea0003800000 */
.L_x_10174:
[----:B------:R-:W-:Y:S02]  /*28990*/  IMAD.MOV.U32 R210, RZ, RZ, 0x4 ;  /* 0x00000004ffd27424 */ /* 0x000fe400078e00ff */
[----:B------:R-:W-:-:S04]  /*289a0*/  IMAD.MOV.U32 R202, RZ, RZ, R206 ;  /* 0x000000ffffca7224 */ /* 0x000fc800078e00ce */
[----:B------:R-:W-:-:S05]  /*289b0*/  FADD.FTZ R202, R203, R202 ;  /* 0x000000cacbca7221 */ /* 0x000fca0000010000 */
[----:B------:R-:W-:-:S07]  /*289c0*/  MOV R209, R202 ;  /* 0x000000ca00d17202 */ /* 0x000fce0000000f00 */
[----:B------:R-:W-:Y:S05]  /*289d0*/  WARPSYNC.COLLECTIVE R208, `(.L_x_10175) ;  /* 0x00000000d0087348 */ /* 0x000fea0003c00000 */
[----:B------:R0:W1:Y:S02]  /*289e0*/  SHFL.BFLY P2, R206, R209, R210, R211 ;  /* 0x0c0000d2d1ce7389 */ /* 0x00006400000400d3 */
[----:B01----:R-:W-:Y:S05]  /*289f0*/  ENDCOLLECTIVE ;  /* 0x000000000000791b */ /* 0x003fea0003800000 */
.L_x_10175:
[----:B------:R-:W-:Y:S01]  /*28a00*/  HFMA2 R210, -RZ, RZ, 0, 4.76837158203125e-07 ;  /* 0x00000008ffd27431 */ /* 0x000fe200000001ff */
[----:B------:R-:W-:-:S05]  /*28a10*/  MOV R205, R206 ;  /* 0x000000ce00cd7202 */ /* 0x000fca0000000f00 */
[----:B------:R-:W-:-:S04]  /*28a20*/  FADD.FTZ R205, R202, R205 ;  /* 0x000000cdcacd7221 */ /* 0x000fc80000010000 */
[----:B------:R-:W-:-:S07]  /*28a30*/  IMAD.MOV.U32 R209, RZ, RZ, R205 ;  /* 0x000000ffffd17224 */ /* 0x000fce00078e00cd */
[----:B------:R-:W-:Y:S05]  /*28a40*/  WARPSYNC.COLLECTIVE R208, `(.L_x_10176) ;  /* 0x00000000d0087348 */ /* 0x000fea0003c00000 */
[----:B------:R0:W1:Y:S02]  /*28a50*/  SHFL.BFLY P2, R206, R209, R210, R211 ;  /* 0x0c0000d2d1ce7389 */ /* 0x00006400000400d3 */
[----:B01----:R-:W-:Y:S05]  /*28a60*/  ENDCOLLECTIVE ;  /* 0x000000000000791b */ /* 0x003fea0003800000 */
.L_x_10176:
[----:B------:R-:W-:Y:S02]  /*28a70*/  IMAD.MOV.U32 R210, RZ, RZ, 0x10 ;  /* 0x00000010ffd27424 */ /* 0x000fe400078e00ff */
[----:B------:R-:W-:-:S04]  /*28a80*/  IMAD.MOV.U32 R204, RZ, RZ, R206 ;  /* 0x000000ffffcc7224 */ /* 0x000fc800078e00ce */
[----:B------:R-:W-:-:S05]  /*28a90*/  FADD.FTZ R204, R205, R204 ;  /* 0x000000cccdcc7221 */ /* 0x000fca0000010000 */
[----:B------:R-:W-:-:S07]  /*28aa0*/  MOV R209, R204 ;  /* 0x000000cc00d17202 */ /* 0x000fce0000000f00 */
[----:B------:R-:W-:Y:S05]  /*28ab0*/  WARPSYNC.COLLECTIVE R208, `(.L_x_10177) ;  /* 0x00000000d0087348 */ /* 0x000fea0003c00000 */
[----:B------:R0:W1:Y:S02]  /*28ac0*/  SHFL.BFLY P2, R206, R209, R210, R211 ;  /* 0x0c0000d2d1ce7389 */ /* 0x00006400000400d3 */
[----:B01----:R-:W-:Y:S05]  /*28ad0*/  ENDCOLLECTIVE ;  /* 0x000000000000791b */ /* 0x003fea0003800000 */
.L_x_10177:
[----:B------:R-:W-:Y:S01]  /*28ae0*/  MOV R207, R206 ;  /* 0x000000ce00cf7202 */ /* 0x000fe20000000f00 */
[----:B------:R-:W-:Y:S06]  /*28af0*/  BRA `(.L_x_10178) ;  /* 0xffffffe800b87947 */ /* 0x000fec000383ffff */
.L_x_10179:
        /* <DEDUP_REMOVED lines=16> */
.L_x_22707:


//--------------------- .text._ZN10layer_norm31ln_parallel_residual_fwd_kernelINS_13Kernel_traitsIf13__nv_bfloat16fS2_fjLj1024ELj1ELj4ELj1ELj16ENS_18Kernel_traits_baseILj1024EfS2_fS2_fjLj128EEEEELb1ELb1ELb0EEEvNS_9FwdParamsE --------------------------
	.section	.text._ZN10layer_norm31ln_parallel_residual_fwd_kernelINS_13Kernel_traitsIf13__nv_bfloat16fS2_fjLj1024ELj1ELj4ELj1ELj16ENS_18Kernel_traits_baseILj1024EfS2_fS2_fjLj128EEEEELb1ELb1ELb0EEEvNS_9FwdParamsE,"ax",@progbits
	.align	128
        .global         _ZN10layer_norm31ln_parallel_residual_fwd_kernelINS_13Kernel_traitsIf13__nv_bfloat16fS2_fjLj1024ELj1ELj4ELj1ELj16ENS_18Kernel_traits_baseILj1024EfS2_fS2_fjLj128EEEEELb1ELb1ELb0EEEvNS_9FwdParamsE
        .type           _ZN10layer_norm31ln_parallel_residual_fwd_kernelINS_13Kernel_traitsIf13__nv_bfloat16fS2_fjLj1024ELj1ELj4ELj1ELj16ENS_18Kernel_traits_baseILj1024EfS2_fS2_fjLj128EEEEELb1ELb1ELb0EEEvNS_9FwdParamsE,@function
        .size           _ZN10layer_norm31ln_parallel_residual_fwd_kernelINS_13Kernel_traitsIf13__nv_bfloat16fS2_fjLj1024ELj1ELj4ELj1ELj16ENS_18Kernel_traits_baseILj1024EfS2_fS2_fjLj128EEEEELb1ELb1ELb0EEEvNS_9FwdParamsE,(.L_x_22708 - _ZN10layer_norm31ln_parallel_residual_fwd_kernelINS_13Kernel_traitsIf13__nv_bfloat16fS2_fjLj1024ELj1ELj4ELj1ELj16ENS_18Kernel_traits_baseILj1024EfS2_fS2_fjLj128EEEEELb1ELb1ELb0EEEvNS_9FwdParamsE)
        .other          _ZN10layer_norm31ln_parallel_residual_fwd_kernelINS_13Kernel_traitsIf13__nv_bfloat16fS2_fjLj1024ELj1ELj4ELj1ELj16ENS_18Kernel_traits_baseILj1024EfS2_fS2_fjLj128EEEEELb1ELb1ELb0EEEvNS_9FwdParamsE,@"STO_CUDA_ENTRY STV_DEFAULT"
_ZN10layer_norm31ln_parallel_residual_fwd_kernelINS_13Kernel_traitsIf13__nv_bfloat16fS2_fjLj1024ELj1ELj4ELj1ELj16ENS_18Kernel_traits_baseILj1024EfS2_fS2_fjLj128EEEEELb1ELb1ELb0EEEvNS_9FwdParamsE:
.text._ZN10layer_norm31ln_parallel_residual_fwd_kernelINS_13Kernel_traitsIf13__nv_bfloat16fS2_fjLj1024ELj1ELj4ELj1ELj16ENS_18Kernel_traits_baseILj1024EfS2_fS2_fjLj128EEEEELb1ELb1ELb0EEEvNS_9FwdParamsE:
        /* <DEDUP_REMOVED lines=96> */
.L_x_10181:
        /* <DEDUP_REMOVED lines=40> */
.L_x_10182:
[----:B------:R-:W-:Y:S05]  /*0880*/  BSYNC.RECONVERGENT B0 ;  /* 0x0000000000007941 */ /* 0x000fea0003800200 */
.L_x_10180:
[----:B------:R-:W1:Y:S02]  /*0890*/  LDCU UR4, c[0x0][0x384] ;  /* 0x00007080ff0477ac */ /* 0x000e640008000800 */
[----:B-1----:R-:W-:-:S13]  /*08a0*/  ISETP.GE.AND P1, PT, R129, UR4, PT ;  /* 0x0000000481007c0c */ /* 0x002fda000bf26270 */
[----:B------:R-:W-:Y:S05]  /*08b0*/  @P1 EXIT ;  /* 0x000000000000194d */ /* 0x000fea0003800000 */
[----:B------:R-:W-:Y:S01]  /*08c0*/  IMAD.HI.U32 R0, R131, -0x326172a9, RZ ;  /* 0xcd9e8d5783007827 */ /* 0x000fe200078e00ff */
[----:B------:R-:W-:Y:S01]  /*08d0*/  BSSY B0, `(.L_x_10183) ;  /* 0x0002099000007945 */ /* 0x000fe20003800000 */
[----:B------:R-:W-:Y:S01]  /*08e0*/  LOP3.LUT R12, R12, 0x3, RZ, 0xc0, !PT ;  /* 0x000000030c0c7812 */ /* 0x000fe200078ec0ff */
[----:B------:R-:W1:Y:S01]  /*08f0*/  LDCU UR12, c[0x0][0x408] ;  /* 0x00008100ff0c77ac */ /* 0x000e620008000800 */
[----:B0-----:R-:W-:Y:S01]  /*0900*/  IMAD.HI.U32 R2, R128, -0x2daee0ad, RZ ;  /* 0xd2511f5380027827 */ /* 0x001fe200078e00ff */
[----:B------:R-:W-:Y:S01]  /*0910*/  LOP3.LUT R0, R15, UR6, R0, 0x96, !PT ;  /* 0x000000060f007c12 */ /* 0x000fe2000f8e9600 */
[----:B------:R-:W0:Y:S02]  /*0920*/  LDCU UR33, c[0x0][0x388] ;  /* 0x00007100ff2177ac */ /* 0x000e240008000800 */
[----:B------:R-:W-:Y:S01]  /*0930*/  IMAD R4, R131, -0x326172a9, RZ ;  /* 0xcd9e8d5783047824 */ /* 0x000fe200078e02ff */
[----:B------:R-:W-:Y:S01]  /*0940*/  LOP3.LUT R2, R2, UR7, RZ, 0x3c, !PT ;  /* 0x0000000702027c12 */ /* 0x000fe2000f8e3cff */
[----:B------:R-:W-:Y:S01]  /*0950*/  IMAD R6, R128, -0x2daee0ad, RZ ;  /* 0xd2511f5380067824 */ /* 0x000fe200078e02ff */
[----:B------:R-:W2:Y:S01]  /*0960*/  LDCU.U8 UR13, c[0x0][0x410] ;  /* 0x00008200ff0d77ac */ /* 0x000ea20008000000 */
[----:B------:R-:W-:Y:S01]  /*0970*/  IMAD.HI.U32 R5, R0, -0x2daee0ad, RZ ;  /* 0xd2511f5300057827 */ /* 0x000fe200078e00ff */
[----:B------:R-:W3:Y:S03]  /*0980*/  LDCU UR14, c[0x0][0x448] ;  /* 0x00008900ff0e77ac */ /* 0x000ee60008000800 */
[----:B------:R-:W-:Y:S01]  /*0990*/  IMAD.HI.U32 R3, R2, -0x326172a9, RZ ;  /* 0xcd9e8d5702037827 */ /* 0x000fe200078e00ff */
[----:B------:R-:W-:Y:S01]  /*09a0*/  LOP3.LUT R5, R6, UR16, R5, 0x96, !PT ;  /* 0x0000001006057c12 */ /* 0x000fe2000f8e9605 */
[----:B------:R-:W4:Y:S02]  /*09b0*/  LDCU.64 UR4, c[0x0][0x398] ;  /* 0x00007300ff0477ac */ /* 0x000f240008000a00 */
[----:B------:R-:W-:Y:S01]  /*09c0*/  IMAD R7, R2, -0x326172a9, RZ ;  /* 0xcd9e8d5702077824 */ /* 0x000fe200078e02ff */
[----:B------:R-:W-:Y:S01]  /*09d0*/  LOP3.LUT R3, R4, UR15, R3, 0x96, !PT ;  /* 0x0000000f04037c12 */ /* 0x000fe2000f8e9603 */
[----:B------:R-:W-:Y:S01]  /*09e0*/  IMAD R9, R0, -0x2daee0ad, RZ ;  /* 0xd2511f5300097824 */ /* 0x000fe200078e02ff */
[----:B------:R-:W0:Y:S01]  /*09f0*/  LDCU.64 UR10, c[0x0][0x3a0] ;  /* 0x00007400ff0a77ac */ /* 0x000e220008000a00 */
        /* <DEDUP_REMOVED lines=49> */
.L_x_10692:
        /* <DEDUP_REMOVED lines=40> */
.L_x_10189:
        /* <DEDUP_REMOVED lines=13> */
.L_x_10191:
[----:B------:R-:W-:Y:S05]  /*1060*/  BSYNC.RECONVERGENT B3 ;  /* 0x0000000000037941 */ /* 0x000fea0003800200 */
.L_x_10190:
        /* <DEDUP_REMOVED lines=42> */
.L_x_10188:
[----:B------:R-:W-:Y:S05]  /*1310*/  BSYNC.RECONVERGENT B2 ;  /* 0x0000000000027941 */ /* 0x000fea0003800200 */
.L_x_10187:
        /* <DEDUP_REMOVED lines=22> */
.L_x_10194:
        /* <DEDUP_REMOVED lines=13> */
.L_x_10196:
[----:B------:R-:W-:Y:S05]  /*1550*/  BSYNC.RECONVERGENT B3 ;  /* 0x0000000000037941 */ /* 0x000fea0003800200 */
.L_x_10195:
        /* <DEDUP_REMOVED lines=43> */
.L_x_10193:
[----:B------:R-:W-:Y:S05]  /*1810*/  BSYNC.RECONVERGENT B2 ;  /* 0x0000000000027941 */ /* 0x000fea0003800200 */
.L_x_10192:
        /* <DEDUP_REMOVED lines=19> */
.L_x_10199:
        /* <DEDUP_REMOVED lines=13> */
.L_x_10201:
[----:B------:R-:W-:Y:S05]  /*1a20*/  BSYNC.RECONVERGENT B3 ;  /* 0x0000000000037941 */ /* 0x000fea0003800200 */
.L_x_10200:
        /* <DEDUP_REMOVED lines=41> */
[----:B------:R-:W-:Y:S02]  /*1cc0*/  IMAD.MOV.U32 R124, RZ, RZ, R136 ;  /* 0x000000ffff7c7224 */ /* 0x000fe400078e0088 */
[----:B------:R-:W-:-:S07]  /*1cd0*/  IMAD.MOV.U32 R94, RZ, RZ, RZ ;  /* 0x000000ffff5e7224 */ /* 0x000fce00078e00ff */
.L_x_10198:
[----:B------:R-:W-:Y:S05]  /*1ce0*/  BSYNC.RECONVERGENT B2 ;  /* 0x0000000000027941 */ /* 0x000fea0003800200 */
.L_x_10197:
[----:B------:R-:W-:Y:S01]  /*1cf0*/  I2FP.F32.U32 R93, R12 ;  /* 0x0000000c005d7245 */ /* 0x000fe20000201000 */
[----:B------:R-:W-:Y:S01]  /*1d00*/  BSSY.RECONVERGENT B2, `(.L_x_10202) ;  /* 0x000004c000027945 */ /* 0x000fe20003800200 */
[----:B------:R-:W-:Y:S01]  /*1d10*/  ISETP.NE.AND P2, PT, R94, 0x1, PT ;  /* 0x000000015e00780c */ /* 0x000fe20003f45270 */
[----:B------:R-:W-:Y:S01]  /*1d20*/  IMAD.MOV.U32 R92, RZ, RZ, 0x2 ;  /* 0x00000002ff5c7424 */ /* 0x000fe200078e00ff */
[----:B------:R-:W-:Y:S01]  /*1d30*/  LOP3.LUT R9, R9, 0xfffffffb, RZ, 0xc0, !PT ;  /* 0xfffffffb09097812 */ /* 0x000fe200078ec0ff */
[----:B------:R-:W-:Y:S01]  /*1d40*/  FFMA.FTZ R12, R93, R126, 1.1641532182693481445e-10 ;  /* 0x2f0000005d0c7423 */ /* 0x000fe2000001007e */
[C---:B------:R-:W-:Y:S02]  /*1d50*/  SHF.L.U32 R135, R97.reuse, 0x10, RZ ;  /* 0x0000001061877819 */ /* 0x040fe400000006ff */
[----:B------:R-:W-:Y:S02]  /*1d60*/  PRMT R136, R97, 0x7632, R136 ;  /* 0x0000763261887816 */ /* 0x000fe40000000088 */
        /* <DEDUP_REMOVED lines=12> */
.L_x_10204:
        /* <DEDUP_REMOVED lines=13> */
.L_x_10206:
[----:B------:R-:W-:Y:S05]  /*1f00*/  BSYNC.RECONVERGENT B3 ;  /* 0x0000000000037941 */ /* 0x000fea0003800200 */
.L_x_10205:
        /* <DEDUP_REMOVED lines=43> */
.L_x_10203:
[----:B------:R-:W-:Y:S05]  /*21c0*/  BSYNC.RECONVERGENT B2 ;  /* 0x0000000000027941 */ /* 0x000fea0003800200 */
.L_x_10202:
        /* <DEDUP_REMOVED lines=19> */
.L_x_10209:
        /* <DEDUP_REMOVED lines=13> */
.L_x_10211:
[----:B------:R-:W-:Y:S05]  /*23d0*/  BSYNC.RECONVERGENT B3 ;  /* 0x0000000000037941 */ /* 0x000fea0003800200 */
.L_x_10210:
        /* <DEDUP_REMOVED lines=41> */
[----:B------:R-:W-:Y:S02]  /*2670*/  IMAD.MOV.U32 R12, RZ, RZ, R124 ;  /* 0x000000ffff0c7224 */ /* 0x000fe400078e007c */
[----:B------:R-:W-:-:S07]  /*2680*/  IMAD.MOV.U32 R124, RZ, RZ, R92 ;  /* 0x000000ffff7c7224 */ /* 0x000fce00078e005c */
.L_x_10208:
[----:B------:R-:W-:Y:S05]  /*2690*/  BSYNC.RECONVERGENT B2 ;  /* 0x0000000000027941 */ /* 0x000fea0003800200 */
.L_x_10207:
        /* <DEDUP_REMOVED lines=18> */
.L_x_10214:
        /* <DEDUP_REMOVED lines=13> */
.L_x_10216:
[----:B------:R-:W-:Y:S05]  /*2890*/  BSYNC.RECONVERGENT B3 ;  /* 0x0000000000037941 */ /* 0x000fea0003800200 */
.L_x_10215:
        /* <DEDUP_REMOVED lines=43> */
.L_x_10213:
[----:B------:R-:W-:Y:S05]  /*2b50*/  BSYNC.RECONVERGENT B2 ;  /* 0x0000000000027941 */ /* 0x000fea0003800200 */
.L_x_10212:
        /* <DEDUP_REMOVED lines=17> */
.L_x_10219:
        /* <DEDUP_REMOVED lines=13> */
.L_x_10221:
[----:B------:R-:W-:Y:S05]  /*2d40*/  BSYNC.RECONVERGENT B3 ;  /* 0x0000000000037941 */ /* 0x000fea0003800200 */
.L_x_10220:
        /* <DEDUP_REMOVED lines=43> */
.L_x_10218:
[----:B------:R-:W-:Y:S05]  /*3000*/  BSYNC.RECONVERGENT B2 ;  /* 0x0000000000027941 */ /* 0x000fea0003800200 */
.L_x_10217:
        /* <DEDUP_REMOVED lines=18> */
.L_x_10224:
        /* <DEDUP_REMOVED lines=13> */
.L_x_10226:
[----:B------:R-:W-:Y:S05]  /*3200*/  BSYNC.RECONVERGENT B3 ;  /* 0x0000000000037941 */ /* 0x000fea0003800200 */
.L_x_10225:
        /* <DEDUP_REMOVED lines=43> */
.L_x_10223:
[----:B------:R-:W-:Y:S05]  /*34c0*/  BSYNC.RECONVERGENT B2 ;  /* 0x0000000000027941 */ /* 0x000fea0003800200 */
.L_x_10222:
        /* <DEDUP_REMOVED lines=38> */
.L_x_10186:
        /* <DEDUP_REMOVED lines=16> */
.L_x_10230:
        /* <DEDUP_REMOVED lines=13> */
.L_x_10232:
[----:B------:R-:W-:Y:S05]  /*3900*/  BSYNC.RECONVERGENT B3 ;  /* 0x0000000000037941 */ /* 0x000fea0003800200 */
.L_x_10231:
        /* <DEDUP_REMOVED lines=42> */
.L_x_10229:
[----:B------:R-:W-:Y:S05]  /*3bb0*/  BSYNC.RECONVERGENT B2 ;  /* 0x0000000000027941 */ /* 0x000fea0003800200 */
.L_x_10228:
        /* <DEDUP_REMOVED lines=10> */
[----:B------:R-:W-:Y:S01]  /*3c60*/  IMAD.MOV.U32 R5, RZ, RZ, 0x2 ;  /* 0x00000002ff057424 */ /* 0x000fe200078e00ff */
[----:B0-----:R-:W-:Y:S01]  /*3c70*/  FSETP.LE.FTZ.AND P4, PT, R3, R0, PT ;  /* 0x000000000300720b */ /* 0x001fe20003f93000 */
[----:B------:R-:W-:-:S02]  /*3c80*/  IMAD.MOV.U32 R3, RZ, RZ, R10 ;  /* 0x000000ffff037224 */ /* 0x000fc400078e000a */
[----:B-1----:R-:W-:-:S10]  /*3c90*/  FMUL.FTZ R2, R125, R2 ;  /* 0x000000027d027220 */ /* 0x002fd40000410000 */
        /* <DEDUP_REMOVED lines=10> */
.L_x_10235:
        /* <DEDUP_REMOVED lines=13> */
.L_x_10237:
[----:B------:R-:W-:Y:S05]  /*3e10*/  BSYNC.RECONVERGENT B3 ;  /* 0x0000000000037941 */ /* 0x000fea0003800200 */
.L_x_10236:
        /* <DEDUP_REMOVED lines=43> */
.L_x_10234:
[----:B------:R-:W-:Y:S05]  /*40d0*/  BSYNC.RECONVERGENT B2 ;  /* 0x0000000000027941 */ /* 0x000fea0003800200 */
.L_x_10233:
[----:B------:R-:W-:Y:S01]  /*40e0*/  I2FP.F32.U32 R3, R3 ;  /* 0x0000000300037245 */ /* 0x000fe20000201000 */
[----:B------:R-:W-:Y:S01]  /*40f0*/  BSSY.RECONVERGENT B2, `(.L_x_10238) ;  /* 0x000004f000027945 */ /* 0x000fe20003800200 */
[----:B------:R-:W-:Y:S02]  /*4100*/  SHF.L.U32 R4, R80, 0x10, RZ ;  /* 0x0000001050047819 */ /* 0x000fe400000006ff */
[----:B------:R-:W-:Y:S01]  /*4110*/  ISETP.NE.AND P3, PT, R5, 0x1, PT ;  /* 0x000000010500780c */ /* 0x000fe20003f65270 */
[----:B------:R-:W-:Y:S02]  /*4120*/  FFMA.FTZ R3, R3, R126, 1.1641532182693481445e-10 ;  /* 0x2f00000003037423 */ /* 0x000fe4000001007e */
[----:B------:R-:W-:-:S03]  /*4130*/  FMUL.FTZ R4, R4, R125 ;  /* 0x0000007d04047220 */ /* 0x000fc60000410000 */
[----:B------:R-:W-:Y:S02]  /*4140*/  FSETP.GTU.FTZ.AND P2, PT, R3, R0, PT ;  /* 0x000000000300720b */ /* 0x000fe40003f5c000 */
[----:B------:R-:W-:Y:S01]  /*4150*/  FSEL R3, R2, RZ, P4 ;  /* 0x000000ff02037208 */ /* 0x000fe20002000000 */
[----:B------:R-:W-:Y:S01]  /*4160*/  IMAD.MOV.U32 R2, RZ, RZ, R10 ;  /* 0x000000ffff027224 */ /* 0x000fe200078e000a */
        /* <DEDUP_REMOVED lines=14> */
.L_x_10240:
        /* <DEDUP_REMOVED lines=13> */
.L_x_10242:
[----:B------:R-:W-:Y:S05]  /*4320*/  BSYNC.RECONVERGENT B3 ;  /* 0x0000000000037941 */ /* 0x000fea0003800200 */
.L_x_10241:
        /* <DEDUP_REMOVED lines=43> */
.L_x_10239:
[----:B------:R-:W-:Y:S05]  /*45e0*/  BSYNC.RECONVERGENT B2 ;  /* 0x0000000000027941 */ /* 0x000fea0003800200 */
.L_x_10238:
        /* <DEDUP_REMOVED lines=20> */
.L_x_10245:
        /* <DEDUP_REMOVED lines=13> */
.L_x_10247:
[----:B------:R-:W-:Y:S05]  /*4800*/  BSYNC.RECONVERGENT B3 ;  /* 0x0000000000037941 */ /* 0x000fea0003800200 */
.L_x_10246:
        /* <DEDUP_REMOVED lines=43> */
.L_x_10244:
[----:B------:R-:W-:Y:S05]  /*4ac0*/  BSYNC.RECONVERGENT B2 ;  /* 0x0000000000027941 */ /* 0x000fea0003800200 */
.L_x_10243:
[----:B------:R-:W-:Y:S01]  /*4ad0*/  I2FP.F32.U32 R3, R3 ;  /* 0x0000000300037245 */ /* 0x000fe20000201000 */
[----:B------:R-:W-:Y:S01]  /*4ae0*/  BSSY.RECONVERGENT B2, `(.L_x_10248) ;  /* 0x0000050000027945 */ /* 0x000fe20003800200 */
[----:B------:R-:W-:Y:S02]  /*4af0*/  PRMT R4, R80, 0x7632, R4 ;  /* 0x0000763250047816 */ /* 0x000fe40000000004 */
[----:B------:R-:W-:Y:S01]  /*4b00*/  ISETP.NE.AND P3, PT, R5, 0x1, PT ;  /* 0x000000010500780c */ /* 0x000fe20003f65270 */
[----:B------:R-:W-:Y:S01]  /*4b10*/  FFMA.FTZ R3, R3, R126, 1.1641532182693481445e-10 ;  /* 0x2f00000003037423 */ /* 0x000fe2000001007e */
[----:B------:R-:W-:Y:S02]  /*4b20*/  SHF.L.U32 R4, R4, 0x10, RZ ;  /* 0x0000001004047819 */ /* 0x000fe400000006ff */
[----:B------:R-:W-:Y:S01]  /*4b30*/  FSEL R93, R2, RZ, P4 ;  /* 0x000000ff025d7208 */ /* 0x000fe20002000000 */
[----:B------:R-:W-:Y:S01]  /*4b40*/  IMAD.MOV.U32 R2, RZ, RZ, R10 ;  /* 0x000000ffff027224 */ /* 0x000fe200078e000a */
[----:B------:R-:W-:Y:S01]  /*4b50*/  FSETP.GTU.FTZ.AND P2, PT, R3, R0, PT ;  /* 0x000000000300720b */ /* 0x000fe20003f5c000 */
[----:B------:R-:W-:-:S03]  /*4b60*/  FMUL.FTZ R4, R4, R125 ;  /* 0x0000007d04047220 */ /* 0x000fc60000410000 */
        /* <DEDUP_REMOVED lines=14> */
.L_x_10250:
        /* <DEDUP_REMOVED lines=13> */
.L_x_10252:
[----:B------:R-:W-:Y:S05]  /*4d20*/  BSYNC.RECONVERGENT B3 ;  /* 0x0000000000037941 */ /* 0x000fea0003800200 */
.L_x_10251:
        /* <DEDUP_REMOVED lines=43> */
.L_x_10249:
[----:B------:R-:W-:Y:S05]  /*4fe0*/  BSYNC.RECONVERGENT B2 ;  /* 0x0000000000027941 */ /* 0x000fea0003800200 */
.L_x_10248:
        /* <DEDUP_REMOVED lines=21> */
.L_x_10255:
        /* <DEDUP_REMOVED lines=13> */
.L_x_10257:
[----:B------:R-:W-:Y:S05]  /*5210*/  BSYNC.RECONVERGENT B3 ;  /* 0x0000000000037941 */ /* 0x000fea0003800200 */
.L_x_10256:
        /* <DEDUP_REMOVED lines=43> */
.L_x_10254:
[----:B------:R-:W-:Y:S05]  /*54d0*/  BSYNC.RECONVERGENT B2 ;  /* 0x0000000000027941 */ /* 0x000fea0003800200 */
.L_x_10253:
        /* <DEDUP_REMOVED lines=23> */
.L_x_10260:
        /* <DEDUP_REMOVED lines=13> */
.L_x_10262:
[----:B------:R-:W-:Y:S05]  /*5720*/  BSYNC.RECONVERGENT B3 ;  /* 0x0000000000037941 */ /* 0x000fea0003800200 */
.L_x_10261:
        /* <DEDUP_REMOVED lines=43> */
.L_x_10259:
[----:B------:R-:W-:Y:S05]  /*59e0*/  BSYNC.RECONVERGENT B2 ;  /* 0x0000000000027941 */ /* 0x000fea0003800200 */
.L_x_10258:
        /* <DEDUP_REMOVED lines=20> */
.L_x_10265:
        /* <DEDUP_REMOVED lines=13> */
.L_x_10267:
[----:B------:R-:W-:Y:S05]  /*5c00*/  BSYNC.RECONVERGENT B3 ;  /* 0x0000000000037941 */ /* 0x000fea0003800200 */
.L_x_10266:
        /* <DEDUP_REMOVED lines=43> */
.L_x_10264:
[----:B------:R-:W-:Y:S05]  /*5ec0*/  BSYNC.RECONVERGENT B2 ;  /* 0x0000000000027941 */ /* 0x000fea0003800200 */
.L_x_10263:
[----:B------:R-:W-:Y:S01]  /*5ed0*/  I2FP.F32.U32 R3, R3 ;  /* 0x0000000300037245 */ /* 0x000fe20000201000 */
[----:B------:R-:W-:Y:S01]  /*5ee0*/  BSSY.RECONVERGENT B2, `(.L_x_10268) ;  /* 0x0000050000027945 */ /* 0x000fe20003800200 */
[----:B------:R-:W-:Y:S02]  /*5ef0*/  PRMT R4, R81, 0x7632, R4 ;  /* 0x0000763251047816 */ /* 0x000fe40000000004 */
[----:B------:R-:W-:Y:S01]  /*5f00*/  FSEL R95, R2, RZ, P4 ;  /* 0x000000ff025f7208 */ /* 0x000fe20002000000 */
[----:B------:R-:W-:Y:S01]  /*5f10*/  FFMA.FTZ R3, R3, R126, 1.1641532182693481445e-10 ;  /* 0x2f00000003037423 */ /* 0x000fe2000001007e */
[----:B------:R-:W-:Y:S01]  /*5f20*/  SHF.L.U32 R4, R4, 0x10, RZ ;  /* 0x0000001004047819 */ /* 0x000fe200000006ff */
[----:B------:R-:W-:-:S03]  /*5f30*/  IMAD.MOV.U32 R2, RZ, RZ, R10 ;  /* 0x000000ffff027224 */ /* 0x000fc600078e000a */
[----:B------:R-:W-:Y:S01]  /*5f40*/  FSETP.GTU.FTZ.AND P2, PT, R3, R0, PT ;  /* 0x000000000300720b */ /* 0x000fe20003f5c000 */
[----:B------:R-:W-:-:S03]  /*5f50*/  FMUL.FTZ R4, R4, R125 ;  /* 0x0000007d04047220 */ /* 0x000fc60000410000 */
[----:B------:R-:W-:Y:S02]  /*5f60*/  SEL R5, RZ, 0x1, P2 ;  /* 0x00000001ff057807 */ /* 0x000fe40001000000 */
[----:B------:R-:W-:Y:S02]  /*5f70*/  FSEL R4, R4, RZ, !P2 ;  /* 0x000000ff04047208 */ /* 0x000fe40005000000 */
        /* <DEDUP_REMOVED lines=13> */
.L_x_10270:
        /* <DEDUP_REMOVED lines=13> */
.L_x_10272:
[----:B------:R-:W-:Y:S05]  /*6120*/  BSYNC.RECONVERGENT B3 ;  /* 0x0000000000037941 */ /* 0x000fea0003800200 */
.L_x_10271:
        /* <DEDUP_REMOVED lines=43> */
.L_x_10269:
[----:B------:R-:W-:Y:S05]  /*63e0*/  BSYNC.RECONVERGENT B2 ;  /* 0x0000000000027941 */ /* 0x000fea0003800200 */
.L_x_10268:
        /* <DEDUP_REMOVED lines=19> */
.L_x_10275:
        /* <DEDUP_REMOVED lines=13> */
.L_x_10277:
[----:B------:R-:W-:Y:S05]  /*65f0*/  BSYNC.RECONVERGENT B3 ;  /* 0x0000000000037941 */ /* 0x000fea0003800200 */
.L_x_10276:
        /* <DEDUP_REMOVED lines=43> */
.L_x_10274:
[----:B------:R-:W-:Y:S05]  /*68b0*/  BSYNC.RECONVERGENT B2 ;  /* 0x0000000000027941 */ /* 0x000fea0003800200 */
.L_x_10273:
[----:B------:R-:W-:Y:S01]  /*68c0*/  I2FP.F32.U32 R3, R3 ;  /* 0x0000000300037245 */ /* 0x000fe20000201000 */
[----:B------:R-:W-:Y:S01]  /*68d0*/  BSSY.RECONVERGENT B2, `(.L_x_10278) ;  /* 0x000004f000027945 */ /* 0x000fe20003800200 */
[----:B------:R-:W-:Y:S01]  /*68e0*/  SHF.L.U32 R4, R82, 0x10, RZ ;  /* 0x0000001052047819 */ /* 0x000fe200000006ff */
[----:B------:R-:W-:Y:S02]  /*68f0*/  IMAD.MOV.U32 R97, RZ, RZ, 0x2 ;  /* 0x00000002ff617424 */ /* 0x000fe400078e00ff */
[----:B------:R-:W-:Y:S02]  /*6900*/  FFMA.FTZ R3, R3, R126, 1.1641532182693481445e-10 ;  /* 0x2f00000003037423 */ /* 0x000fe4000001007e */
[----:B------:R-:W-:-:S03]  /*6910*/  FMUL.FTZ R4, R4, R125 ;  /* 0x0000007d04047220 */ /* 0x000fc60000410000 */
[----:B------:R-:W-:Y:S02]  /*6920*/  FSETP.GTU.FTZ.AND P3, PT, R3, R0, PT ;  /* 0x000000000300720b */ /* 0x000fe40003f7c000 */
[----:B------:R-:W-:Y:S01]  /*6930*/  FSEL R3, R2, RZ, P2 ;  /* 0x000000ff02037208 */ /* 0x000fe20001000000 */
[----:B------:R-:W-:Y:S01]  /*6940*/  IMAD.MOV.U32 R2, RZ, RZ, R10 ;  /* 0x000000ffff027224 */ /* 0x000fe200078e000a */
        /* <DEDUP_REMOVED lines=14> */
.L_x_10280:
        /* <DEDUP_REMOVED lines=13> */
.L_x_10282:
[----:B------:R-:W-:Y:S05]  /*6b00*/  BSYNC.RECONVERGENT B3 ;  /* 0x0000000000037941 */ /* 0x000fea0003800200 */
.L_x_10281:
        /* <DEDUP_REMOVED lines=43> */
.L_x_10279:
[----:B------:R-:W-:Y:S05]  /*6dc0*/  BSYNC.RECONVERGENT B2 ;  /* 0x0000000000027941 */ /* 0x000fea0003800200 */
.L_x_10278:
[----:B------:R-:W-:Y:S01]  /*6dd0*/  ISETP.NE.AND P4, PT, R97, 0x1, PT ;  /* 0x000000016100780c */ /* 0x000fe20003f85270 */
[----:B------:R-:W-:Y:S01]  /*6de0*/  BSSY.RECONVERGENT B2, `(.L_x_10283) ;  /* 0x000004a000027945 */ /* 0x000fe20003800200 */
[----:B------:R-:W-:Y:S01]  /*6df0*/  I2FP.F32.U32 R3, R2 ;  /* 0x0000000200037245 */ /* 0x000fe20000201000 */
[----:B------:R-:W-:Y:S01]  /*6e00*/  IMAD.MOV.U32 R12, RZ, RZ, R10 ;  /* 0x000000ffff0c7224 */ /* 0x000fe200078e000a */
[----:B------:R-:W-:Y:S01]  /*6e10*/  SHF.L.U32 R2, R98, 0x10, RZ ;  /* 0x0000001062027819 */ /* 0x000fe200000006ff */
[----:B------:R-:W-:Y:S02]  /*6e20*/  IMAD.MOV.U32 R98, RZ, RZ, 0x2 ;  /* 0x00000002ff627424 */ /* 0x000fe400078e00ff */
        /* <DEDUP_REMOVED lines=12> */
.L_x_10285:
        /* <DEDUP_REMOVED lines=13> */
.L_x_10287:
[----:B------:R-:W-:Y:S05]  /*6fc0*/  BSYNC.RECONVERGENT B3 ;  /* 0x0000000000037941 */ /* 0x000fea0003800200 */
.L_x_10286:
        /* <DEDUP_REMOVED lines=43> */
.L_x_10284:
[----:B------:R-:W-:Y:S05]  /*7280*/  BSYNC.RECONVERGENT B2 ;  /* 0x0000000000027941 */ /* 0x000fea0003800200 */
.L_x_10283:
[----:B------:R-:W-:Y:S01]  /*7290*/  I2FP.F32.U32 R3, R12 ;  /* 0x0000000c00037245 */ /* 0x000fe20000201000 */
[----:B------:R-:W-:Y:S01]  /*72a0*/  BSSY.RECONVERGENT B2, `(.L_x_10288) ;  /* 0x0000050000027945 */ /* 0x000fe20003800200 */
[----:B------:R-:W-:Y:S01]  /*72b0*/  PRMT R12, R82, 0x7632, R12 ;  /* 0x00007632520c7816 */ /* 0x000fe2000000000c */
[----:B------:R-:W-:Y:S01]  /*72c0*/  IMAD.MOV.U32 R134, RZ, RZ, 0x2 ;  /* 0x00000002ff867424 */ /* 0x000fe200078e00ff */
        /* <DEDUP_REMOVED lines=20> */
.L_x_10290:
        /* <DEDUP_REMOVED lines=13> */
.L_x_10292:
[----:B------:R-:W-:Y:S05]  /*74e0*/  BSYNC.RECONVERGENT B3 ;  /* 0x0000000000037941 */ /* 0x000fea0003800200 */
.L_x_10291:
        /* <DEDUP_REMOVED lines=43> */
.L_x_10289:
[----:B------:R-:W-:Y:S05]  /*77a0*/  BSYNC.RECONVERGENT B2 ;  /* 0x0000000000027941 */ /* 0x000fea0003800200 */
.L_x_10288:
        /* <DEDUP_REMOVED lines=19> */
.L_x_10295:
        /* <DEDUP_REMOVED lines=13> */
.L_x_10297:
[----:B------:R-:W-:Y:S05]  /*79b0*/  BSYNC.RECONVERGENT B3 ;  /* 0x0000000000037941 */ /* 0x000fea0003800200 */
.L_x_10296:
        /* <DEDUP_REMOVED lines=43> */
.L_x_10294:
[----:B------:R-:W-:Y:S05]  /*7c70*/  BSYNC.RECONVERGENT B2 ;  /* 0x0000000000027941 */ /* 0x000fea0003800200 */
.L_x_10293:
        /* <DEDUP_REMOVED lines=24> */
.L_x_10300:
        /* <DEDUP_REMOVED lines=13> */
.L_x_10302:
[----:B------:R-:W-:Y:S05]  /*7ed0*/  BSYNC.RECONVERGENT B3 ;  /* 0x0000000000037941 */ /* 0x000fea0003800200 */
.L_x_10301:
        /* <DEDUP_REMOVED lines=43> */
.L_x_10299:
[----:B------:R-:W-:Y:S05]  /*8190*/  BSYNC.RECONVERGENT B2 ;  /* 0x0000000000027941 */ /* 0x000fea0003800200 */
.L_x_10298:
        /* <DEDUP_REMOVED lines=18> */
.L_x_10305:
        /* <DEDUP_REMOVED lines=15> */
.L_x_10307:
[----:B------:R-:W-:Y:S05]  /*83b0*/  BSYNC.RECONVERGENT B3 ;  /* 0x0000000000037941 */ /* 0x000fea0003800200 */
.L_x_10306:
        /* <DEDUP_REMOVED lines=43> */
.L_x_10304:
[----:B------:R-:W-:Y:S05]  /*8670*/  BSYNC.RECONVERGENT B2 ;  /* 0x0000000000027941 */ /* 0x000fea0003800200 */
.L_x_10303:
        /* <DEDUP_REMOVED lines=11> */
.L_x_10227:
        /* <DEDUP_REMOVED lines=44> */
.L_x_10308:
[----:B01----:R-:W-:Y:S01]  /*89f0*/  IMAD.MOV.U32 R134, RZ, RZ, R124 ;  /* 0x000000ffff867224 */ /* 0x003fe200078e007c */
[----:B------:R-:W-:-:S07]  /*8a00*/  IADD3 R124, PT, PT, R133, 0x20, RZ ;  /* 0x00000020857c7810 */ /* 0x000fce0007ffe0ff */
.L_x_10185:
[----:B------:R-:W-:Y:S05]  /*8a10*/  BSYNC.RECONVERGENT B1 ;  /* 0x0000000000017941 */ /* 0x000fea0003800200 */
.L_x_10184:
        /* <DEDUP_REMOVED lines=36> */
.L_x_10314:
        /* <DEDUP_REMOVED lines=13> */
.L_x_10316:
[----:B------:R-:W-:Y:S05]  /*8d30*/  BSYNC.RECONVERGENT B3 ;  /* 0x0000000000037941 */ /* 0x000fea0003800200 */
.L_x_10315:
        /* <DEDUP_REMOVED lines=42> */
.L_x_10313:
[----:B------:R-:W-:Y:S05]  /*8fe0*/  BSYNC.RECONVERGENT B2 ;  /* 0x0000000000027941 */ /* 0x000fea0003800200 */
.L_x_10312:
[----:B------:R-:W1:Y:S01]  /*8ff0*/  LDC R0, c[0x0][0x404] ;  /* 0x00010100ff007b82 */ /* 0x000e620000000800 */
[----:B------:R-:W-:Y:S01]  /*9000*/  I2FP.F32.U32 R2, R2 ;  /* 0x0000000200027245 */ /* 0x000fe20000201000 */
[----:B------:R-:W-:Y:S01]  /*9010*/  IMAD.MOV.U32 R127, RZ, RZ, 0x2f800000 ;  /* 0x2f800000ff7f7424 */ /* 0x000fe200078e00ff */
[----:B------:R-:W-:Y:S01]  /*9020*/  ISETP.NE.AND P2, PT, R4, 0x1, PT ;  /* 0x000000010400780c */ /* 0x000fe20003f45270 */
[----:B------:R-:W-:Y:S01]  /*9030*/  BSSY.RECONVERGENT B2, `(.L_x_10317) ;  /* 0x000004d000027945 */ /* 0x000fe20003800200 */
[----:B------:R-:W-:Y:S01]  /*9040*/  LOP3.LUT R9, R9, 0xffffffef, RZ, 0xc0, !PT ;  /* 0xffffffef09097812 */ /* 0x000fe200078ec0ff */
[----:B------:R-:W-:Y:S01]  /*9050*/  FFMA.FTZ R3, R2, R127, 1.1641532182693481445e-10 ;  /* 0x2f00000002037423 */ /* 0x000fe2000001007f */
[C---:B-----5:R-:W-:Y:S01]  /*9060*/  SHF.L.U32 R2, R104.reuse, 0x10, RZ ;  /* 0x0000001068027819 */ /* 0x060fe200000006ff */
[----:B------:R-:W2:Y:S01]  /*9070*/  LDC R125, c[0x0][0x408] ;  /* 0x00010200ff7d7b82 */ /* 0x000ea20000000800 */
[----:B------:R-:W-:Y:S01]  /*9080*/  PRMT R104, R104, 0x7632, R104 ;  /* 0x0000763268687816 */ /* 0x000fe20000000068 */
[----:B------:R-:W-:Y:S01]  /*9090*/  IMAD.MOV.U32 R5, RZ, RZ, 0x2 ;  /* 0x00000002ff057424 */ /* 0x000fe200078e00ff */
[----:B-1----:R-:W-:Y:S01]  /*90a0*/  FSETP.LE.FTZ.AND P4, PT, R3, R0, PT ;  /* 0x000000000300720b */ /* 0x002fe20003f93000 */
[----:B------:R-:W-:-:S02]  /*90b0*/  IMAD.MOV.U32 R3, RZ, RZ, R10 ;  /* 0x000000ffff037224 */ /* 0x000fc400078e000a */
[----:B--2---:R-:W-:-:S10]  /*90c0*/  FMUL.FTZ R2, R2, R125 ;  /* 0x0000007d02027220 */ /* 0x004fd40000410000 */
        /* <DEDUP_REMOVED lines=10> */
.L_x_10319:
        /* <DEDUP_REMOVED lines=13> */
.L_x_10321:
[----:B------:R-:W-:Y:S05]  /*9240*/  BSYNC.RECONVERGENT B3 ;  /* 0x0000000000037941 */ /* 0x000fea0003800200 */
.L_x_10320:
[----:B------:R-:W-:Y:S01]  /*9250*/  IMAD.WIDE.U32 R6, R131, -0x326172a9, RZ ;  /* 0xcd9e8d5783067825 */ /* 0x000fe200078e00ff */
[----:B0-----:R-:W-:Y:S02]  /*9260*/  LOP3.LUT R100, R11, UR7, R5, 0x96, !PT ;  /* 0x000000070b647c12 */ /* 0x001fe4000f8e9605 */
        /* <DEDUP_REMOVED lines=41> */
.L_x_10318:
[----:B------:R-:W-:Y:S05]  /*9500*/  BSYNC.RECONVERGENT B2 ;  /* 0x0000000000027941 */ /* 0x000fea0003800200 */
.L_x_10317:
[----:B------:R-:W-:Y:S01]  /*9510*/  I2FP.F32.U32 R4, R3 ;  /* 0x0000000300047245 */ /* 0x000fe20000201000 */
[----:B------:R-:W-:Y:S01]  /*9520*/  BSSY.RECONVERGENT B2, `(.L_x_10322) ;  /* 0x000004f000027945 */ /* 0x000fe20003800200 */
[----:B------:R-:W-:Y:S02]  /*9530*/  SHF.L.U32 R6, R80, 0x10, RZ ;  /* 0x0000001050067819 */ /* 0x000fe400000006ff */
[----:B------:R-:W-:Y:S01]  /*9540*/  ISETP.NE.AND P3, PT, R5, 0x1, PT ;  /* 0x000000010500780c */ /* 0x000fe20003f65270 */
[----:B------:R-:W-:Y:S01]  /*9550*/  FFMA.FTZ R3, R4, R127, 1.1641532182693481445e-10 ;  /* 0x2f00000004037423 */ /* 0x000fe2000001007f */
[----:B------:R-:W-:Y:S02]  /*9560*/  IMAD.MOV.U32 R4, RZ, RZ, 0x2 ;  /* 0x00000002ff047424 */ /* 0x000fe400078e00ff */
[----:B------:R-:W-:Y:S02]  /*9570*/  FMUL.FTZ R6, R6, R125 ;  /* 0x0000007d06067220 */ /* 0x000fe40000410000 */
[----:B------:R-:W-:-:S02]  /*9580*/  FSETP.GTU.FTZ.AND P2, PT, R3, R0, PT ;  /* 0x000000000300720b */ /* 0x000fc40003f5c000 */
[----:B------:R-:W-:Y:S01]  /*9590*/  FSEL R3, R2, RZ, P4 ;  /* 0x000000ff02037208 */ /* 0x000fe20002000000 */
[----:B------:R-:W-:Y:S01]  /*95a0*/  IMAD.MOV.U32 R2, RZ, RZ, R10 ;  /* 0x000000ffff027224 */ /* 0x000fe200078e000a */
[----:B0-----:R-:W-:Y:S02]  /*95b0*/  FSEL R100, R6, RZ, !P2 ;  /* 0x000000ff06647208 */ /* 0x001fe40005000000 */
        /* <DEDUP_REMOVED lines=12> */
.L_x_10324:
        /* <DEDUP_REMOVED lines=13> */
.L_x_10326:
[----:B------:R-:W-:Y:S05]  /*9750*/  BSYNC.RECONVERGENT B3 ;  /* 0x0000000000037941 */ /* 0x000fea0003800200 */
.L_x_10325:
        /* <DEDUP_REMOVED lines=43> */
.L_x_10323:
[----:B------:R-:W-:Y:S05]  /*9a10*/  BSYNC.RECONVERGENT B2 ;  /* 0x0000000000027941 */ /* 0x000fea0003800200 */
.L_x_10322:
        /* <DEDUP_REMOVED lines=8> */
[----:B------:R-:W-:Y:S02]  /*9aa0*/  IMAD.MOV.U32 R3, RZ, RZ, R10 ;  /* 0x000000ffff037224 */ /* 0x000fe400078e000a */
[----:B------:R-:W-:-:S10]  /*9ab0*/  FMUL.FTZ R2, R2, R125 ;  /* 0x0000007d02027220 */ /* 0x000fd40000410000 */
        /* <DEDUP_REMOVED lines=10> */
.L_x_10329:
        /* <DEDUP_REMOVED lines=13> */
.L_x_10331:
[----:B------:R-:W-:Y:S05]  /*9c30*/  BSYNC.RECONVERGENT B3 ;  /* 0x0000000000037941 */ /* 0x000fea0003800200 */
.L_x_10330:
        /* <DEDUP_REMOVED lines=43> */
.L_x_10328:
[----:B------:R-:W-:Y:S05]  /*9ef0*/  BSYNC.RECONVERGENT B2 ;  /* 0x0000000000027941 */ /* 0x000fea0003800200 */
.L_x_10327:
[----:B------:R-:W-:Y:S01]  /*9f00*/  I2FP.F32.U32 R4, R3 ;  /* 0x0000000300047245 */ /* 0x000fe20000201000 */
[----:B------:R-:W-:Y:S01]  /*9f10*/  BSSY.RECONVERGENT B2, `(.L_x_10332) ;  /* 0x0000050000027945 */ /* 0x000fe20003800200 */
[----:B------:R-:W-:Y:S02]  /*9f20*/  PRMT R3, R80, 0x7632, R3 ;  /* 0x0000763250037816 */ /* 0x000fe40000000003 */
[----:B------:R-:W-:Y:S02]  /*9f30*/  ISETP.NE.AND P3, PT, R5, 0x1, PT ;  /* 0x000000010500780c */ /* 0x000fe40003f65270 */
[----:B------:R-:W-:Y:S01]  /*9f40*/  SHF.L.U32 R6, R3, 0x10, RZ ;  /* 0x0000001003067819 */ /* 0x000fe200000006ff */
[----:B------:R-:W-:Y:S01]  /*9f50*/  FFMA.FTZ R3, R4, R127, 1.1641532182693481445e-10 ;  /* 0x2f00000004037423 */ /* 0x000fe2000001007f */
[----:B------:R-:W-:Y:S01]  /*9f60*/  FSEL R101, R2, RZ, P4 ;  /* 0x000000ff02657208 */ /* 0x000fe20002000000 */
[----:B------:R-:W-:Y:S02]  /*9f70*/  IMAD.MOV.U32 R4, RZ, RZ, 0x2 ;  /* 0x00000002ff047424 */ /* 0x000fe400078e00ff */
[----:B------:R-:W-:Y:S01]  /*9f80*/  FMUL.FTZ R6, R6, R125 ;  /* 0x0000007d06067220 */ /* 0x000fe20000410000 */
[----:B------:R-:W-:Y:S01]  /*9f90*/  FSETP.GTU.FTZ.AND P2, PT, R3, R0, PT ;  /* 0x000000000300720b */ /* 0x000fe20003f5c000 */
[----:B------:R-:W-:-:S03]  /*9fa0*/  IMAD.MOV.U32 R2, RZ, RZ, R10 ;  /* 0x000000ffff027224 */ /* 0x000fc600078e000a */
        /* <DEDUP_REMOVED lines=13> */
.L_x_10334:
        /* <DEDUP_REMOVED lines=13> */
.L_x_10336:
[----:B------:R-:W-:Y:S05]  /*a150*/  BSYNC.RECONVERGENT B3 ;  /* 0x0000000000037941 */ /* 0x000fea0003800200 */
.L_x_10335:
        /* <DEDUP_REMOVED lines=43> */
.L_x_10333:
[----:B------:R-:W-:Y:S05]  /*a410*/  BSYNC.RECONVERGENT B2 ;  /* 0x0000000000027941 */ /* 0x000fea0003800200 */
.L_x_10332:
        /* <DEDUP_REMOVED lines=9> */
[----:B------:R-:W-:-:S02]  /*a4b0*/  IMAD.MOV.U32 R3, RZ, RZ, R10 ;  /* 0x000000ffff037224 */ /* 0x000fc400078e000a */
        /* <DEDUP_REMOVED lines=11> */
.L_x_10339:
        /* <DEDUP_REMOVED lines=13> */
.L_x_10341:
[----:B------:R-:W-:Y:S05]  /*a640*/  BSYNC.RECONVERGENT B3 ;  /* 0x0000000000037941 */ /* 0x000fea0003800200 */
.L_x_10340:
        /* <DEDUP_REMOVED lines=43> */
.L_x_10338:
[----:B------:R-:W-:Y:S05]  /*a900*/  BSYNC.RECONVERGENT B2 ;  /* 0x0000000000027941 */ /* 0x000fea0003800200 */
.L_x_10337:
[----:B------:R-:W-:Y:S01]  /*a910*/  I2FP.F32.U32 R4, R3 ;  /* 0x0000000300047245 */ /* 0x000fe20000201000 */
[----:B------:R-:W-:Y:S01]  /*a920*/  BSSY.RECONVERGENT B2, `(.L_x_10342) ;  /* 0x000004f000027945 */ /* 0x000fe20003800200 */
[----:B------:R-:W-:-:S03]  /*a930*/  SHF.L.U32 R6, R81, 0x10, RZ ;  /* 0x0000001051067819 */ /* 0x000fc600000006ff */
[----:B------:R-:W-:Y:S01]  /*a940*/  FFMA.FTZ R3, R4, R127, 1.1641532182693481445e-10 ;  /* 0x2f00000004037423 */ /* 0x000fe2000001007f */
[----:B------:R-:W-:Y:S02]  /*a950*/  IMAD.MOV.U32 R4, RZ, RZ, 0x2 ;  /* 0x00000002ff047424 */ /* 0x000fe400078e00ff */
[----:B------:R-:W-:Y:S02]  /*a960*/  FMUL.FTZ R6, R6, R125 ;  /* 0x0000007d06067220 */ /* 0x000fe40000410000 */
[----:B------:R-:W-:Y:S02]  /*a970*/  FSETP.GTU.FTZ.AND P2, PT, R3, R0, PT ;  /* 0x000000000300720b */ /* 0x000fe40003f5c000 */
[----:B------:R-:W-:Y:S01]  /*a980*/  FSEL R3, R2, RZ, P4 ;  /* 0x000000ff02037208 */ /* 0x000fe20002000000 */
[----:B------:R-:W-:Y:S01]  /*a990*/  IMAD.MOV.U32 R2, RZ, RZ, R10 ;  /* 0x000000ffff027224 */ /* 0x000fe200078e000a */
[----:B------:R-:W-:Y:S02]  /*a9a0*/  FSEL R102, R6, RZ, !P2 ;  /* 0x000000ff06667208 */ /* 0x000fe40005000000 */
[----:B------:R-:W-:-:S02]  /*a9b0*/  SEL R6, RZ, 0x1, P2 ;  /* 0x00000001ff067807 */ /* 0x000fc40001000000 */
        /* <DEDUP_REMOVED lines=12> */
.L_x_10344:
        /* <DEDUP_REMOVED lines=13> */
.L_x_10346:
[----:B------:R-:W-:Y:S05]  /*ab50*/  BSYNC.RECONVERGENT B3 ;  /* 0x0000000000037941 */ /* 0x000fea0003800200 */
.L_x_10345:
        /* <DEDUP_REMOVED lines=43> */
.L_x_10343:
[----:B------:R-:W-:Y:S05]  /*ae10*/  BSYNC.RECONVERGENT B2 ;  /* 0x0000000000027941 */ /* 0x000fea0003800200 */
.L_x_10342:
        /* <DEDUP_REMOVED lines=20> */
.L_x_10349:
        /* <DEDUP_REMOVED lines=13> */
.L_x_10351:
[----:B------:R-:W-:Y:S05]  /*b030*/  BSYNC.RECONVERGENT B3 ;  /* 0x0000000000037941 */ /* 0x000fea0003800200 */
.L_x_10350:
        /* <DEDUP_REMOVED lines=43> */
.L_x_10348:
[----:B------:R-:W-:Y:S05]  /*b2f0*/  BSYNC.RECONVERGENT B2 ;  /* 0x0000000000027941 */ /* 0x000fea0003800200 */
.L_x_10347:
[----:B------:R-:W-:Y:S01]  /*b300*/  I2FP.F32.U32 R4, R3 ;  /* 0x0000000300047245 */ /* 0x000fe20000201000 */
[----:B------:R-:W-:Y:S01]  /*b310*/  BSSY.RECONVERGENT B2, `(.L_x_10352) ;  /* 0x0000050000027945 */ /* 0x000fe20003800200 */
[----:B------:R-:W-:Y:S01]  /*b320*/  PRMT R3, R81, 0x7632, R3 ;  /* 0x0000763251037816 */ /* 0x000fe20000000003 */
[----:B------:R-:W-:Y:S01]  /*b330*/  IMAD.MOV.U32 R105, RZ, RZ, 0x2 ;  /* 0x00000002ff697424 */ /* 0x000fe200078e00ff */
[----:B------:R-:W-:Y:S01]  /*b340*/  FSEL R103, R2, RZ, P4 ;  /* 0x000000ff02677208 */ /* 0x000fe20002000000 */
[----:B------:R-:W-:Y:S01]  /*b350*/  IMAD.MOV.U32 R2, RZ, RZ, R10 ;  /* 0x000000ffff027224 */ /* 0x000fe200078e000a */
        /* <DEDUP_REMOVED lines=18> */
.L_x_10354:
        /* <DEDUP_REMOVED lines=13> */
.L_x_10356:
[----:B------:R-:W-:Y:S05]  /*b550*/  BSYNC.RECONVERGENT B3 ;  /* 0x0000000000037941 */ /* 0x000fea0003800200 */
.L_x_10355:
        /* <DEDUP_REMOVED lines=43> */
.L_x_10353:
[----:B------:R-:W-:Y:S05]  /*b810*/  BSYNC.RECONVERGENT B2 ;  /* 0x0000000000027941 */ /* 0x000fea0003800200 */
.L_x_10352:
        /* <DEDUP_REMOVED lines=19> */
.L_x_10359:
        /* <DEDUP_REMOVED lines=13> */
.L_x_10361:
[----:B------:R-:W-:Y:S05]  /*ba20*/  BSYNC.RECONVERGENT B3 ;  /* 0x0000000000037941 */ /* 0x000fea0003800200 */
.L_x_10360:
        /* <DEDUP_REMOVED lines=43> */
.L_x_10358:
[----:B------:R-:W-:Y:S05]  /*bce0*/  BSYNC.RECONVERGENT B2 ;  /* 0x0000000000027941 */ /* 0x000fea0003800200 */
.L_x_10357:
        /* <DEDUP_REMOVED lines=23> */
.L_x_10364:
        /* <DEDUP_REMOVED lines=13> */
.L_x_10366:
[----:B------:R-:W-:Y:S05]  /*bf30*/  BSYNC.RECONVERGENT B3 ;  /* 0x0000000000037941 */ /* 0x000fea0003800200 */
.L_x_10365:
        /* <DEDUP_REMOVED lines=43> */
.L_x_10363:
[----:B------:R-:W-:Y:S05]  /*c1f0*/  BSYNC.RECONVERGENT B2 ;  /* 0x0000000000027941 */ /* 0x000fea0003800200 */
.L_x_10362:
        /* <DEDUP_REMOVED lines=18> */
.L_x_10369:
        /* <DEDUP_REMOVED lines=13> */
.L_x_10371:
[----:B------:R-:W-:Y:S05]  /*c3f0*/  BSYNC.RECONVERGENT B3 ;  /* 0x0000000000037941 */ /* 0x000fea0003800200 */
.L_x_10370:
        /* <DEDUP_REMOVED lines=43> */
.L_x_10368:
[----:B------:R-:W-:Y:S05]  /*c6b0*/  BSYNC.RECONVERGENT B2 ;  /* 0x0000000000027941 */ /* 0x000fea0003800200 */
.L_x_10367:
        /* <DEDUP_REMOVED lines=24> */
.L_x_10374:
        /* <DEDUP_REMOVED lines=13> */
.L_x_10376:
[----:B------:R-:W-:Y:S05]  /*c910*/  BSYNC.RECONVERGENT B3 ;  /* 0x0000000000037941 */ /* 0x000fea0003800200 */
.L_x_10375:
        /* <DEDUP_REMOVED lines=43> */
.L_x_10373:
[----:B------:R-:W-:Y:S05]  /*cbd0*/  BSYNC.RECONVERGENT B2 ;  /* 0x0000000000027941 */ /* 0x000fea0003800200 */
.L_x_10372:
        /* <DEDUP_REMOVED lines=19> */
.L_x_10379:
        /* <DEDUP_REMOVED lines=13> */
.L_x_10381:
[----:B------:R-:W-:Y:S05]  /*cde0*/  BSYNC.RECONVERGENT B3 ;  /* 0x0000000000037941 */ /* 0x000fea0003800200 */
.L_x_10380:
        /* <DEDUP_REMOVED lines=43> */
.L_x_10378:
[----:B------:R-:W-:Y:S05]  /*d0a0*/  BSYNC.RECONVERGENT B2 ;  /* 0x0000000000027941 */ /* 0x000fea0003800200 */
.L_x_10377:
        /* <DEDUP_REMOVED lines=24> */
.L_x_10384:
        /* <DEDUP_REMOVED lines=13> */
.L_x_10386:
[----:B------:R-:W-:Y:S05]  /*d300*/  BSYNC.RECONVERGENT B3 ;  /* 0x0000000000037941 */ /* 0x000fea0003800200 */
.L_x_10385:
        /* <DEDUP_REMOVED lines=43> */
.L_x_10383:
[----:B------:R-:W-:Y:S05]  /*d5c0*/  BSYNC.RECONVERGENT B2 ;  /* 0x0000000000027941 */ /* 0x000fea0003800200 */
.L_x_10382:
[----:B------:R-:W-:Y:S01]  /*d5d0*/  ISETP.NE.AND P6, PT, R137, 0x1, PT ;  /* 0x000000018900780c */ /* 0x000fe20003fc5270 */
[----:B------:R-:W-:Y:S01]  /*d5e0*/  BSSY.RECONVERGENT B2, `(.L_x_10387) ;  /* 0x000004c000027945 */ /* 0x000fe20003800200 */
[----:B------:R-:W-:Y:S01]  /*d5f0*/  I2FP.F32.U32 R12, R135 ;  /* 0x00000087000c7245 */ /* 0x000fe20000201000 */
[----:B------:R-:W-:Y:S01]  /*d600*/  IMAD.MOV.U32 R136, RZ, RZ, R10 ;  /* 0x000000ffff887224 */ /* 0x000fe200078e000a */
[----:B------:R-:W-:-:S03]  /*d610*/  SHF.L.U32 R134, R107, 0x10, RZ ;  /* 0x000000106b867819 */ /* 0x000fc600000006ff */
[----:B------:R-:W-:Y:S01]  /*d620*/  FFMA.FTZ R135, R12, R127, 1.1641532182693481445e-10 ;  /* 0x2f0000000c877423 */ /* 0x000fe2000001007f */
[----:B------:R-:W-:Y:S02]  /*d630*/  IMAD.MOV.U32 R12, RZ, RZ, 0x2 ;  /* 0x00000002ff0c7424 */ /* 0x000fe400078e00ff */
        /* <DEDUP_REMOVED lines=11> */
.L_x_10389:
        /* <DEDUP_REMOVED lines=15> */
.L_x_10391:
[----:B------:R-:W-:Y:S05]  /*d7e0*/  BSYNC.RECONVERGENT B3 ;  /* 0x0000000000037941 */ /* 0x000fea0003800200 */
.L_x_10390:
        /* <DEDUP_REMOVED lines=43> */
.L_x_10388:
[----:B------:R-:W-:Y:S05]  /*daa0*/  BSYNC.RECONVERGENT B2 ;  /* 0x0000000000027941 */ /* 0x000fea0003800200 */
.L_x_10387:
        /* <DEDUP_REMOVED lines=12> */
.L_x_10311:
        /* <DEDUP_REMOVED lines=16> */
.L_x_10395:
        /* <DEDUP_REMOVED lines=13> */
.L_x_10397:
[----:B------:R-:W-:Y:S05]  /*dd40*/  BSYNC.RECONVERGENT B3 ;  /* 0x0000000000037941 */ /* 0x000fea0003800200 */
.L_x_10396:
        /* <DEDUP_REMOVED lines=42> */
.L_x_10394:
[----:B------:R-:W-:Y:S05]  /*dff0*/  BSYNC.RECONVERGENT B2 ;  /* 0x0000000000027941 */ /* 0x000fea0003800200 */
.L_x_10393:
[----:B------:R-:W0:Y:S01]  /*e000*/  LDC R125, c[0x0][0x404] ;  /* 0x00010100ff7d7b82 */ /* 0x000e220000000800 */
[----:B------:R-:W-:Y:S01]  /*e010*/  I2FP.F32.U32 R101, R100 ;  /* 0x0000006400657245 */ /* 0x000fe20000201000 */
[----:B------:R-:W-:Y:S01]  /*e020*/  IMAD.MOV.U32 R100, RZ, RZ, 0x2f800000 ;  /* 0x2f800000ff647424 */ /* 0x000fe200078e00ff */
[----:B------:R-:W-:Y:S01]  /*e030*/  ISETP.NE.AND P2, PT, R103, 0x1, PT ;  /* 0x000000016700780c */ /* 0x000fe20003f45270 */
[----:B------:R-:W-:Y:S01]  /*e040*/  BSSY.RECONVERGENT B2, `(.L_x_10398) ;  /* 0x000004b000027945 */ /* 0x000fe20003800200 */
[----:B------:R-:W-:Y:S01]  /*e050*/  LOP3.LUT R9, R9, 0xffffffef, RZ, 0xc0, !PT ;  /* 0xffffffef09097812 */ /* 0x000fe200078ec0ff */
[----:B------:R-:W-:Y:S01]  /*e060*/  FFMA.FTZ R12, R101, R100, 1.1641532182693481445e-10 ;  /* 0x2f000000650c7423 */ /* 0x000fe20000010064 */
[C---:B-----5:R-:W-:Y:S02]  /*e070*/  SHF.L.U32 R101, R104.reuse, 0x10, RZ ;  /* 0x0000001068657819 */ /* 0x060fe400000006ff */
[----:B------:R-:W-:Y:S01]  /*e080*/  PRMT R102, R104, 0x7632, R102 ;  /* 0x0000763268667816 */ /* 0x000fe20000000066 */
[----:B------:R-:W-:Y:S01]  /*e090*/  IMAD.MOV.U32 R104, RZ, RZ, 0x2 ;  /* 0x00000002ff687424 */ /* 0x000fe200078e00ff */
        /* <DEDUP_REMOVED lines=12> */
.L_x_10400:
        /* <DEDUP_REMOVED lines=13> */
.L_x_10402:
[----:B------:R-:W-:Y:S05]  /*e230*/  BSYNC.RECONVERGENT B3 ;  /* 0x0000000000037941 */ /* 0x000fea0003800200 */
.L_x_10401:
        /* <DEDUP_REMOVED lines=43> */
.L_x_10399:
[----:B------:R-:W-:Y:S05]  /*e4f0*/  BSYNC.RECONVERGENT B2 ;  /* 0x0000000000027941 */ /* 0x000fea0003800200 */
.L_x_10398:
        /* <DEDUP_REMOVED lines=19> */
.L_x_10405:
        /* <DEDUP_REMOVED lines=13> */
.L_x_10407:
[----:B------:R-:W-:Y:S05]  /*e700*/  BSYNC.RECONVERGENT B3 ;  /* 0x0000000000037941 */ /* 0x000fea0003800200 */
.L_x_10406:
        /* <DEDUP_REMOVED lines=43> */
.L_x_10404:
[----:B------:R-:W-:Y:S05]  /*e9c0*/  BSYNC.RECONVERGENT B2 ;  /* 0x0000000000027941 */ /* 0x000fea0003800200 */
.L_x_10403:
        /* <DEDUP_REMOVED lines=20> */
.L_x_10410:
        /* <DEDUP_REMOVED lines=13> */
.L_x_10412:
[----:B------:R-:W-:Y:S05]  /*ebe0*/  BSYNC.RECONVERGENT B3 ;  /* 0x0000000000037941 */ /* 0x000fea0003800200 */
.L_x_10411:
        /* <DEDUP_REMOVED lines=43> */
.L_x_10409:
[----:B------:R-:W-:Y:S05]  /*eea0*/  BSYNC.RECONVERGENT B2 ;  /* 0x0000000000027941 */ /* 0x000fea0003800200 */
.L_x_10408:
        /* <DEDUP_REMOVED lines=19> */
.L_x_10415:
        /* <DEDUP_REMOVED lines=13> */
.L_x_10417:
[----:B------:R-:W-:Y:S05]  /*f0b0*/  BSYNC.RECONVERGENT B3 ;  /* 0x0000000000037941 */ /* 0x000fea0003800200 */
.L_x_10416:
        /* <DEDUP_REMOVED lines=43> */
.L_x_10414:
[----:B------:R-:W-:Y:S05]  /*f370*/  BSYNC.RECONVERGENT B2 ;  /* 0x0000000000027941 */ /* 0x000fea0003800200 */
.L_x_10413:
        /* <DEDUP_REMOVED lines=18> */
.L_x_10420:
        /* <DEDUP_REMOVED lines=13> */
.L_x_10422:
[----:B------:R-:W-:Y:S05]  /*f570*/  BSYNC.RECONVERGENT B3 ;  /* 0x0000000000037941 */ /* 0x000fea0003800200 */
.L_x_10421:
        /* <DEDUP_REMOVED lines=43> */
.L_x_10419:
[----:B------:R-:W-:Y:S05]  /*f830*/  BSYNC.RECONVERGENT B2 ;  /* 0x0000000000027941 */ /* 0x000fea0003800200 */
.L_x_10418:
        /* <DEDUP_REMOVED lines=17> */
.L_x_10425:
        /* <DEDUP_REMOVED lines=13> */
.L_x_10427:
[----:B------:R-:W-:Y:S05]  /*fa20*/  BSYNC.RECONVERGENT B3 ;  /* 0x0000000000037941 */ /* 0x000fea0003800200 */
.L_x_10426:
        /* <DEDUP_REMOVED lines=43> */
.L_x_10424:
[----:B------:R-:W-:Y:S05]  /*fce0*/  BSYNC.RECONVERGENT B2 ;  /* 0x0000000000027941 */ /* 0x000fea0003800200 */
.L_x_10423:
        /* <DEDUP_REMOVED lines=18> */
.L_x_10430:
        /* <DEDUP_REMOVED lines=13> */
.L_x_10432:
[----:B------:R-:W-:Y:S05]  /*fee0*/  BSYNC.RECONVERGENT B3 ;  /* 0x0000000000037941 */ /* 0x000fea0003800200 */
.L_x_10431:
        /* <DEDUP_REMOVED lines=43> */
.L_x_10429:
[----:B------:R-:W-:Y:S05]  /*101a0*/  BSYNC.RECONVERGENT B2 ;  /* 0x0000000000027941 */ /* 0x000fea0003800200 */
.L_x_10428:
        /* <DEDUP_REMOVED lines=37> */
.L_x_10392:
        /* <DEDUP_REMOVED lines=24> */
[----:B------:R-:W-:Y:S01]  /*10580*/  IMAD.U32 R127, R2, 0x10000, RZ ;  /* 0x00010000027f7824 */ /* 0x000fe200078e00ff */
[----:B0-----:R-:W0:Y:S01]  /*10590*/  LDC.64 R134, c[0x0][0x3b8] ;  /* 0x0000ee00ff867b82 */ /* 0x001e220000000a00 */
        /* <DEDUP_REMOVED lines=18> */
.L_x_10433:
[----:B01----:R-:W-:Y:S01]  /*106c0*/  IMAD.MOV.U32 R134, RZ, RZ, R126 ;  /* 0x000000ffff867224 */ /* 0x003fe200078e007e */
[----:B------:R-:W-:-:S07]  /*106d0*/  IADD3 R124, PT, PT, R124, 0x20, RZ ;  /* 0x000000207c7c7810 */ /* 0x000fce0007ffe0ff */
.L_x_10310:
[----:B------:R-:W-:Y:S05]  /*106e0*/  BSYNC.RECONVERGENT B1 ;  /* 0x0000000000017941 */ /* 0x000fea0003800200 */
.L_x_10309:
        /* <DEDUP_REMOVED lines=12> */
[----:B0-----:R-:W-:-:S04]  /*107b0*/  IMAD.WIDE.U32 R108, R124, 0x10, R108 ;  /* 0x000000107c6c7825 */ /* 0x001fc800078e006c */
[----:B-1----:R-:W-:-:S05]  /*107c0*/  @P0 IMAD.WIDE.U32 R110, R124, 0x10, R110 ;  /* 0x000000107c6e0825 */ /* 0x002fca00078e006e */
[----:B------:R0:W5:Y:S01]  /*107d0*/  @P0 LDG.E.128 R80, desc[UR8][R110.64] ;  /* 0x000000086e500981 */ /* 0x000162000c1e1d00 */
[----:B--2---:R-:W-:-:S03]  /*107e0*/  @P1 IMAD.WIDE.U32 R126, R124, 0x20, R112 ;  /* 0x000000207c7e1825 */ /* 0x004fc600078e0070 */
[----:B------:R0:W5:Y:S04]  /*107f0*/  LDG.E.128 R112, desc[UR8][R108.64] ;  /* 0x000000086c707981 */ /* 0x000168000c1e1d00 */
[----:B------:R0:W5:Y:S04]  /*10800*/  @P1 LDG.E.128 R84, desc[UR8][R126.64] ;  /* 0x000000087e541981 */ /* 0x000168000c1e1d00 */
        /* <DEDUP_REMOVED lines=18> */
.L_x_10439:
        /* <DEDUP_REMOVED lines=13> */
.L_x_10441:
[----:B------:R-:W-:Y:S05]  /*10a00*/  BSYNC.RECONVERGENT B3 ;  /* 0x0000000000037941 */ /* 0x000fea0003800200 */
.L_x_10440:
        /* <DEDUP_REMOVED lines=42> */
.L_x_10438:
[----:B------:R-:W-:Y:S05]  /*10cb0*/  BSYNC.RECONVERGENT B2 ;  /* 0x0000000000027941 */ /* 0x000fea0003800200 */
.L_x_10437:
        /* <DEDUP_REMOVED lines=24> */
.L_x_10444:
        /* <DEDUP_REMOVED lines=13> */
.L_x_10446:
[----:B------:R-:W-:Y:S05]  /*10f10*/  BSYNC.RECONVERGENT B3 ;  /* 0x0000000000037941 */ /* 0x000fea0003800200 */
.L_x_10445:
        /* <DEDUP_REMOVED lines=43> */
.L_x_10443:
[----:B------:R-:W-:Y:S05]  /*111d0*/  BSYNC.RECONVERGENT B2 ;  /* 0x0000000000027941 */ /* 0x000fea0003800200 */
.L_x_10442:
        /* <DEDUP_REMOVED lines=23> */
.L_x_10449:
        /* <DEDUP_REMOVED lines=13> */
.L_x_10451:
[----:B------:R-:W-:Y:S05]  /*11420*/  BSYNC.RECONVERGENT B3 ;  /* 0x0000000000037941 */ /* 0x000fea0003800200 */
.L_x_10450:
        /* <DEDUP_REMOVED lines=43> */
.L_x_10448:
[----:B------:R-:W-:Y:S05]  /*116e0*/  BSYNC.RECONVERGENT B2 ;  /* 0x0000000000027941 */ /* 0x000fea0003800200 */
.L_x_10447:
        /* <DEDUP_REMOVED lines=20> */
.L_x_10454:
        /* <DEDUP_REMOVED lines=13> */
.L_x_10456:
[----:B------:R-:W-:Y:S05]  /*11900*/  BSYNC.RECONVERGENT B3 ;  /* 0x0000000000037941 */ /* 0x000fea0003800200 */
.L_x_10455:
        /* <DEDUP_REMOVED lines=43> */
.L_x_10453:
[----:B------:R-:W-:Y:S05]  /*11bc0*/  BSYNC.RECONVERGENT B2 ;  /* 0x0000000000027941 */ /* 0x000fea0003800200 */
.L_x_10452:
[----:B------:R-:W-:Y:S01]  /*11bd0*/  I2FP.F32.U32 R4, R3 ;  /* 0x0000000300047245 */ /* 0x000fe20000201000 */
[----:B------:R-:W-:Y:S01]  /*11be0*/  BSSY.RECONVERGENT B2, `(.L_x_10457) ;  /* 0x0000050000027945 */ /* 0x000fe20003800200 */
[----:B------:R-:W-:Y:S02]  /*11bf0*/  PRMT R3, R80, 0x7632, R3 ;  /* 0x0000763250037816 */ /* 0x000fe40000000003 */
[----:B------:R-:W-:Y:S01]  /*11c00*/  FSEL R109, R2, RZ, P4 ;  /* 0x000000ff026d7208 */ /* 0x000fe20002000000 */
[----:B------:R-:W-:Y:S01]  /*11c10*/  IMAD.MOV.U32 R2, RZ, RZ, R10 ;  /* 0x000000ffff027224 */ /* 0x000fe200078e000a */
[----:B------:R-:W-:Y:S01]  /*11c20*/  SHF.L.U32 R6, R3, 0x10, RZ ;  /* 0x0000001003067819 */ /* 0x000fe200000006ff */
[----:B------:R-:W-:Y:S01]  /*11c30*/  FFMA.FTZ R3, R4, R127, 1.1641532182693481445e-10 ;  /* 0x2f00000004037423 */ /* 0x000fe2000001007f */
[----:B------:R-:W-:-:S03]  /*11c40*/  IMAD.MOV.U32 R4, RZ, RZ, 0x2 ;  /* 0x00000002ff047424 */ /* 0x000fc600078e00ff */
        /* <DEDUP_REMOVED lines=16> */
.L_x_10459:
        /* <DEDUP_REMOVED lines=13> */
.L_x_10461:
[----:B------:R-:W-:Y:S05]  /*11e20*/  BSYNC.RECONVERGENT B3 ;  /* 0x0000000000037941 */ /* 0x000fea0003800200 */
.L_x_10460:
        /* <DEDUP_REMOVED lines=43> */
.L_x_10458:
[----:B------:R-:W-:Y:S05]  /*120e0*/  BSYNC.RECONVERGENT B2 ;  /* 0x0000000000027941 */ /* 0x000fea0003800200 */
.L_x_10457:
        /* <DEDUP_REMOVED lines=21> */
.L_x_10464:
        /* <DEDUP_REMOVED lines=13> */
.L_x_10466:
[----:B------:R-:W-:Y:S05]  /*12310*/  BSYNC.RECONVERGENT B3 ;  /* 0x0000000000037941 */ /* 0x000fea0003800200 */
.L_x_10465:
        /* <DEDUP_REMOVED lines=43> */
.L_x_10463:
[----:B------:R-:W-:Y:S05]  /*125d0*/  BSYNC.RECONVERGENT B2 ;  /* 0x0000000000027941 */ /* 0x000fea0003800200 */
.L_x_10462:
        /* <DEDUP_REMOVED lines=23> */
.L_x_10469:
        /* <DEDUP_REMOVED lines=13> */
.L_x_10471:
[----:B------:R-:W-:Y:S05]  /*12820*/  BSYNC.RECONVERGENT B3 ;  /* 0x0000000000037941 */ /* 0x000fea0003800200 */
.L_x_10470:
        /* <DEDUP_REMOVED lines=43> */
.L_x_10468:
[----:B------:R-:W-:Y:S05]  /*12ae0*/  BSYNC.RECONVERGENT B2 ;  /* 0x0000000000027941 */ /* 0x000fea0003800200 */
.L_x_10467:
        /* <DEDUP_REMOVED lines=20> */
.L_x_10474:
        /* <DEDUP_REMOVED lines=13> */
.L_x_10476:
[----:B------:R-:W-:Y:S05]  /*12d00*/  BSYNC.RECONVERGENT B3 ;  /* 0x0000000000037941 */ /* 0x000fea0003800200 */
.L_x_10475:
        /* <DEDUP_REMOVED lines=43> */
.L_x_10473:
[----:B------:R-:W-:Y:S05]  /*12fc0*/  BSYNC.RECONVERGENT B2 ;  /* 0x0000000000027941 */ /* 0x000fea0003800200 */
.L_x_10472:
        /* <DEDUP_REMOVED lines=24> */
.L_x_10479:
        /* <DEDUP_REMOVED lines=13> */
.L_x_10481:
[----:B------:R-:W-:Y:S05]  /*13220*/  BSYNC.RECONVERGENT B3 ;  /* 0x0000000000037941 */ /* 0x000fea0003800200 */
.L_x_10480:
        /* <DEDUP_REMOVED lines=43> */
.L_x_10478:
[----:B------:R-:W-:Y:S05]  /*134e0*/  BSYNC.RECONVERGENT B2 ;  /* 0x0000000000027941 */ /* 0x000fea0003800200 */
.L_x_10477:
        /* <DEDUP_REMOVED lines=19> */
.L_x_10484:
        /* <DEDUP_REMOVED lines=13> */
.L_x_10486:
[----:B------:R-:W-:Y:S05]  /*136f0*/  BSYNC.RECONVERGENT B3 ;  /* 0x0000000000037941 */ /* 0x000fea0003800200 */
.L_x_10485:
        /* <DEDUP_REMOVED lines=43> */
.L_x_10483:
[----:B------:R-:W-:Y:S05]  /*139b0*/  BSYNC.RECONVERGENT B2 ;  /* 0x0000000000027941 */ /* 0x000fea0003800200 */
.L_x_10482:
        /* <DEDUP_REMOVED lines=23> */
.L_x_10489:
        /* <DEDUP_REMOVED lines=13> */
.L_x_10491:
[----:B------:R-:W-:Y:S05]  /*13c00*/  BSYNC.RECONVERGENT B3 ;  /* 0x0000000000037941 */ /* 0x000fea0003800200 */
.L_x_10490:
        /* <DEDUP_REMOVED lines=43> */
.L_x_10488:
[----:B------:R-:W-:Y:S05]  /*13ec0*/  BSYNC.RECONVERGENT B2 ;  /* 0x0000000000027941 */ /* 0x000fea0003800200 */
.L_x_10487:
        /* <DEDUP_REMOVED lines=18> */
.L_x_10494:
        /* <DEDUP_REMOVED lines=13> */
.L_x_10496:
[----:B------:R-:W-:Y:S05]  /*140c0*/  BSYNC.RECONVERGENT B3 ;  /* 0x0000000000037941 */ /* 0x000fea0003800200 */
.L_x_10495:
        /* <DEDUP_REMOVED lines=43> */
.L_x_10493:
[----:B------:R-:W-:Y:S05]  /*14380*/  BSYNC.RECONVERGENT B2 ;  /* 0x0000000000027941 */ /* 0x000fea0003800200 */
.L_x_10492:
        /* <DEDUP_REMOVED lines=24> */
.L_x_10499:
        /* <DEDUP_REMOVED lines=13> */
.L_x_10501:
[----:B------:R-:W-:Y:S05]  /*145e0*/  BSYNC.RECONVERGENT B3 ;  /* 0x0000000000037941 */ /* 0x000fea0003800200 */
.L_x_10500:
        /* <DEDUP_REMOVED lines=43> */
.L_x_10498:
[----:B------:R-:W-:Y:S05]  /*148a0*/  BSYNC.RECONVERGENT B2 ;  /* 0x0000000000027941 */ /* 0x000fea0003800200 */
.L_x_10497:
        /* <DEDUP_REMOVED lines=19> */
.L_x_10504:
        /* <DEDUP_REMOVED lines=13> */
.L_x_10506:
[----:B------:R-:W-:Y:S05]  /*14ab0*/  BSYNC.RECONVERGENT B3 ;  /* 0x0000000000037941 */ /* 0x000fea0003800200 */
.L_x_10505:
        /* <DEDUP_REMOVED lines=43> */
.L_x_10503:
[----:B------:R-:W-:Y:S05]  /*14d70*/  BSYNC.RECONVERGENT B2 ;  /* 0x0000000000027941 */ /* 0x000fea0003800200 */
.L_x_10502:
        /* <DEDUP_REMOVED lines=24> */
.L_x_10509:
        /* <DEDUP_REMOVED lines=13> */
.L_x_10511:
[----:B------:R-:W-:Y:S05]  /*14fd0*/  BSYNC.RECONVERGENT B3 ;  /* 0x0000000000037941 */ /* 0x000fea0003800200 */
.L_x_10510:
        /* <DEDUP_REMOVED lines=43> */
.L_x_10508:
[----:B------:R-:W-:Y:S05]  /*15290*/  BSYNC.RECONVERGENT B2 ;  /* 0x0000000000027941 */ /* 0x000fea0003800200 */
.L_x_10507:
        /* <DEDUP_REMOVED lines=18> */
.L_x_10514:
        /* <DEDUP_REMOVED lines=15> */
.L_x_10516:
[----:B------:R-:W-:Y:S05]  /*154b0*/  BSYNC.RECONVERGENT B3 ;  /* 0x0000000000037941 */ /* 0x000fea0003800200 */
.L_x_10515:
        /* <DEDUP_REMOVED lines=43> */
.L_x_10513:
[----:B------:R-:W-:Y:S05]  /*15770*/  BSYNC.RECONVERGENT B2 ;  /* 0x0000000000027941 */ /* 0x000fea0003800200 */
.L_x_10512:
        /* <DEDUP_REMOVED lines=12> */
.L_x_10436:
        /* <DEDUP_REMOVED lines=16> */
.L_x_10520:
        /* <DEDUP_REMOVED lines=13> */
.L_x_10522:
[----:B------:R-:W-:Y:S05]  /*15a10*/  BSYNC.RECONVERGENT B3 ;  /* 0x0000000000037941 */ /* 0x000fea0003800200 */
.L_x_10521:
        /* <DEDUP_REMOVED lines=42> */
.L_x_10519:
[----:B------:R-:W-:Y:S05]  /*15cc0*/  BSYNC.RECONVERGENT B2 ;  /* 0x0000000000027941 */ /* 0x000fea0003800200 */
.L_x_10518:
        /* <DEDUP_REMOVED lines=22> */
.L_x_10525:
        /* <DEDUP_REMOVED lines=13> */
.L_x_10527:
[----:B------:R-:W-:Y:S05]  /*15f00*/  BSYNC.RECONVERGENT B3 ;  /* 0x0000000000037941 */ /* 0x000fea0003800200 */
.L_x_10526:
        /* <DEDUP_REMOVED lines=43> */
.L_x_10524:
[----:B------:R-:W-:Y:S05]  /*161c0*/  BSYNC.RECONVERGENT B2 ;  /* 0x0000000000027941 */ /* 0x000fea0003800200 */
.L_x_10523:
        /* <DEDUP_REMOVED lines=19> */
.L_x_10530:
        /* <DEDUP_REMOVED lines=13> */
.L_x_10532:
[----:B------:R-:W-:Y:S05]  /*163d0*/  BSYNC.RECONVERGENT B3 ;  /* 0x0000000000037941 */ /* 0x000fea0003800200 */
.L_x_10531:
        /* <DEDUP_REMOVED lines=43> */
.L_x_10529:
[----:B------:R-:W-:Y:S05]  /*16690*/  BSYNC.RECONVERGENT B2 ;  /* 0x0000000000027941 */ /* 0x000fea0003800200 */
.L_x_10528:
[----:B------:R-:W-:Y:S01]  /*166a0*/  I2FP.F32.U32 R111, R12 ;  /* 0x0000000c006f7245 */ /* 0x000fe20000201000 */
[----:B------:R-:W-:Y:S01]  /*166b0*/  BSSY.RECONVERGENT B2, `(.L_x_10533) ;  /* 0x000004c000027945 */ /* 0x000fe20003800200 */
[----:B------:R-:W-:Y:S01]  /*166c0*/  LOP3.LUT R9, R9, 0xfffffffb, RZ, 0xc0, !PT ;  /* 0xfffffffb09097812 */ /* 0x000fe200078ec0ff */
[----:B------:R-:W-:Y:S01]  /*166d0*/  IMAD.MOV.U32 R134, RZ, RZ, 0x2 ;  /* 0x00000002ff867424 */ /* 0x000fe200078e00ff */
[----:B------:R-:W-:Y:S01]  /*166e0*/  PRMT R112, R113, 0x7632, R112 ;  /* 0x0000763271707816 */ /* 0x000fe20000000070 */
[----:B------:R-:W-:Y:S01]  /*166f0*/  FFMA.FTZ R12, R111, R108, 1.1641532182693481445e-10 ;  /* 0x2f0000006f0c7423 */ /* 0x000fe2000001006c */
[----:B------:R-:W-:-:S04]  /*16700*/  SHF.L.U32 R111, R113, 0x10, RZ ;  /* 0x00000010716f7819 */ /* 0x000fc800000006ff */
        /* <DEDUP_REMOVED lines=13> */
.L_x_10535:
        /* <DEDUP_REMOVED lines=13> */
.L_x_10537:
[----:B------:R-:W-:Y:S05]  /*168b0*/  BSYNC.RECONVERGENT B3 ;  /* 0x0000000000037941 */ /* 0x000fea0003800200 */
.L_x_10536:
        /* <DEDUP_REMOVED lines=43> */
.L_x_10534:
[----:B------:R-:W-:Y:S05]  /*16b70*/  BSYNC.RECONVERGENT B2 ;  /* 0x0000000000027941 */ /* 0x000fea0003800200 */
.L_x_10533:
        /* <DEDUP_REMOVED lines=19> */
.L_x_10540:
        /* <DEDUP_REMOVED lines=13> */
.L_x_10542:
[----:B------:R-:W-:Y:S05]  /*16d80*/  BSYNC.RECONVERGENT B3 ;  /* 0x0000000000037941 */ /* 0x000fea0003800200 */
.L_x_10541:
        /* <DEDUP_REMOVED lines=43> */
.L_x_10539:
[----:B------:R-:W-:Y:S05]  /*17040*/  BSYNC.RECONVERGENT B2 ;  /* 0x0000000000027941 */ /* 0x000fea0003800200 */
.L_x_10538:
        /* <DEDUP_REMOVED lines=18> */
.L_x_10545:
        /* <DEDUP_REMOVED lines=13> */
.L_x_10547:
[----:B------:R-:W-:Y:S05]  /*17240*/  BSYNC.RECONVERGENT B3 ;  /* 0x0000000000037941 */ /* 0x000fea0003800200 */
.L_x_10546:
        /* <DEDUP_REMOVED lines=43> */
.L_x_10544:
[----:B------:R-:W-:Y:S05]  /*17500*/  BSYNC.RECONVERGENT B2 ;  /* 0x0000000000027941 */ /* 0x000fea0003800200 */
.L_x_10543:
        /* <DEDUP_REMOVED lines=17> */
.L_x_10550:
        /* <DEDUP_REMOVED lines=13> */
.L_x_10552:
[----:B------:R-:W-:Y:S05]  /*176f0*/  BSYNC.RECONVERGENT B3 ;  /* 0x0000000000037941 */ /* 0x000fea0003800200 */
.L_x_10551:
        /* <DEDUP_REMOVED lines=43> */
.L_x_10549:
[----:B------:R-:W-:Y:S05]  /*179b0*/  BSYNC.RECONVERGENT B2 ;  /* 0x0000000000027941 */ /* 0x000fea0003800200 */
.L_x_10548:
        /* <DEDUP_REMOVED lines=18> */
.L_x_10555:
        /* <DEDUP_REMOVED lines=13> */
.L_x_10557:
[----:B------:R-:W-:Y:S05]  /*17bb0*/  BSYNC.RECONVERGENT B3 ;  /* 0x0000000000037941 */ /* 0x000fea0003800200 */
.L_x_10556:
        /* <DEDUP_REMOVED lines=43> */
.L_x_10554:
[----:B------:R-:W-:Y:S05]  /*17e70*/  BSYNC.RECONVERGENT B2 ;  /* 0x0000000000027941 */ /* 0x000fea0003800200 */
.L_x_10553:
        /* <DEDUP_REMOVED lines=37> */
.L_x_10517:
        /* <DEDUP_REMOVED lines=44> */
.L_x_10558:
[----:B01----:R-:W-:Y:S01]  /*18390*/  IMAD.MOV.U32 R134, RZ, RZ, R126 ;  /* 0x000000ffff867224 */ /* 0x003fe200078e007e */
[----:B------:R-:W-:-:S07]  /*183a0*/  IADD3 R124, PT, PT, R124, 0x20, RZ ;  /* 0x000000207c7c7810 */ /* 0x000fce0007ffe0ff */
.L_x_10435:
[----:B------:R-:W-:Y:S05]  /*183b0*/  BSYNC.RECONVERGENT B1 ;  /* 0x0000000000017941 */ /* 0x000fea0003800200 */
.L_x_10434:
        /* <DEDUP_REMOVED lines=36> */
.L_x_10564:
        /* <DEDUP_REMOVED lines=13> */
.L_x_10566:
[----:B------:R-:W-:Y:S05]  /*186d0*/  BSYNC.RECONVERGENT B3 ;  /* 0x0000000000037941 */ /* 0x000fea0003800200 */
.L_x_10565:
        /* <DEDUP_REMOVED lines=42> */
.L_x_10563:
[----:B------:R-:W-:Y:S05]  /*18980*/  BSYNC.RECONVERGENT B2 ;  /* 0x0000000000027941 */ /* 0x000fea0003800200 */
.L_x_10562:
        /* <DEDUP_REMOVED lines=24> */
.L_x_10569:
        /* <DEDUP_REMOVED lines=13> */
.L_x_10571:
[----:B------:R-:W-:Y:S05]  /*18be0*/  BSYNC.RECONVERGENT B3 ;  /* 0x0000000000037941 */ /* 0x000fea0003800200 */
.L_x_10570:
        /* <DEDUP_REMOVED lines=43> */
.L_x_10568:
[----:B------:R-:W-:Y:S05]  /*18ea0*/  BSYNC.RECONVERGENT B2 ;  /* 0x0000000000027941 */ /* 0x000fea0003800200 */
.L_x_10567:
        /* <DEDUP_REMOVED lines=9> */
[----:B0-----:R-:W-:Y:S02]  /*18f40*/  FSEL R116, R6, RZ, !P2 ;  /* 0x000000ff06747208 */ /* 0x001fe40005000000 */
        /* <DEDUP_REMOVED lines=13> */
.L_x_10574:
        /* <DEDUP_REMOVED lines=13> */
.L_x_10576:
[----:B------:R-:W-:Y:S05]  /*190f0*/  BSYNC.RECONVERGENT B3 ;  /* 0x0000000000037941 */ /* 0x000fea0003800200 */
.L_x_10575:
        /* <DEDUP_REMOVED lines=43> */
.L_x_10573:
[----:B------:R-:W-:Y:S05]  /*193b0*/  BSYNC.RECONVERGENT B2 ;  /* 0x0000000000027941 */ /* 0x000fea0003800200 */
.L_x_10572:
        /* <DEDUP_REMOVED lines=20> */
.L_x_10579:
        /* <DEDUP_REMOVED lines=13> */
.L_x_10581:
[----:B------:R-:W-:Y:S05]  /*195d0*/  BSYNC.RECONVERGENT B3 ;  /* 0x0000000000037941 */ /* 0x000fea0003800200 */
.L_x_10580:
        /* <DEDUP_REMOVED lines=43> */
.L_x_10578:
[----:B------:R-:W-:Y:S05]  /*19890*/  BSYNC.RECONVERGENT B2 ;  /* 0x0000000000027941 */ /* 0x000fea0003800200 */
.L_x_10577:
[----:B------:R-:W-:Y:S01]  /*198a0*/  I2FP.F32.U32 R4, R3 ;  /* 0x0000000300047245 */ /* 0x000fe20000201000 */
[----:B------:R-:W-:Y:S01]  /*198b0*/  BSSY.RECONVERGENT B2, `(.L_x_10582) ;  /* 0x0000050000027945 */ /* 0x000fe20003800200 */
[----:B------:R-:W-:Y:S02]  /*198c0*/  PRMT R3, R80, 0x7632, R3 ;  /* 0x0000763250037816 */ /* 0x000fe40000000003 */
        /* <DEDUP_REMOVED lines=21> */
.L_x_10584:
        /* <DEDUP_REMOVED lines=13> */
.L_x_10586:
[----:B------:R-:W-:Y:S05]  /*19af0*/  BSYNC.RECONVERGENT B3 ;  /* 0x0000000000037941 */ /* 0x000fea0003800200 */
.L_x_10585:
        /* <DEDUP_REMOVED lines=43> */
.L_x_10583:
[----:B------:R-:W-:Y:S05]  /*19db0*/  BSYNC.RECONVERGENT B2 ;  /* 0x0000000000027941 */ /* 0x000fea0003800200 */
.L_x_10582:
        /* <DEDUP_REMOVED lines=21> */
.L_x_10589:
        /* <DEDUP_REMOVED lines=13> */
.L_x_10591:
[----:B------:R-:W-:Y:S05]  /*19fe0*/  BSYNC.RECONVERGENT B3 ;  /* 0x0000000000037941 */ /* 0x000fea0003800200 */
.L_x_10590:
        /* <DEDUP_REMOVED lines=43> */
.L_x_10588:
[----:B------:R-:W-:Y:S05]  /*1a2a0*/  BSYNC.RECONVERGENT B2 ;  /* 0x0000000000027941 */ /* 0x000fea0003800200 */
.L_x_10587:
        /* <DEDUP_REMOVED lines=23> */
.L_x_10594:
        /* <DEDUP_REMOVED lines=13> */
.L_x_10596:
[----:B------:R-:W-:Y:S05]  /*1a4f0*/  BSYNC.RECONVERGENT B3 ;  /* 0x0000000000037941 */ /* 0x000fea0003800200 */
.L_x_10595:
        /* <DEDUP_REMOVED lines=43> */
.L_x_10593:
[----:B------:R-:W-:Y:S05]  /*1a7b0*/  BSYNC.RECONVERGENT B2 ;  /* 0x0000000000027941 */ /* 0x000fea0003800200 */
.L_x_10592:
        /* <DEDUP_REMOVED lines=20> */
.L_x_10599:
        /* <DEDUP_REMOVED lines=13> */
.L_x_10601:
[----:B------:R-:W-:Y:S05]  /*1a9d0*/  BSYNC.RECONVERGENT B3 ;  /* 0x0000000000037941 */ /* 0x000fea0003800200 */
.L_x_10600:
        /* <DEDUP_REMOVED lines=43> */
.L_x_10598:
[----:B------:R-:W-:Y:S05]  /*1ac90*/  BSYNC.RECONVERGENT B2 ;  /* 0x0000000000027941 */ /* 0x000fea0003800200 */
.L_x_10597:
        /* <DEDUP_REMOVED lines=24> */
.L_x_10604:
        /* <DEDUP_REMOVED lines=13> */
.L_x_10606:
[----:B------:R-:W-:Y:S05]  /*1aef0*/  BSYNC.RECONVERGENT B3 ;  /* 0x0000000000037941 */ /* 0x000fea0003800200 */
.L_x_10605:
        /* <DEDUP_REMOVED lines=43> */
.L_x_10603:
[----:B------:R-:W-:Y:S05]  /*1b1b0*/  BSYNC.RECONVERGENT B2 ;  /* 0x0000000000027941 */ /* 0x000fea0003800200 */
.L_x_10602:
        /* <DEDUP_REMOVED lines=19> */
.L_x_10609:
        /* <DEDUP_REMOVED lines=13> */
.L_x_10611:
[----:B------:R-:W-:Y:S05]  /*1b3c0*/  BSYNC.RECONVERGENT B3 ;  /* 0x0000000000037941 */ /* 0x000fea0003800200 */
.L_x_10610:
        /* <DEDUP_REMOVED lines=43> */
.L_x_10608:
[----:B------:R-:W-:Y:S05]  /*1b680*/  BSYNC.RECONVERGENT B2 ;  /* 0x0000000000027941 */ /* 0x000fea0003800200 */
.L_x_10607:
        /* <DEDUP_REMOVED lines=23> */
.L_x_10614:
        /* <DEDUP_REMOVED lines=13> */
.L_x_10616:
[----:B------:R-:W-:Y:S05]  /*1b8d0*/  BSYNC.RECONVERGENT B3 ;  /* 0x0000000000037941 */ /* 0x000fea0003800200 */
.L_x_10615:
        /* <DEDUP_REMOVED lines=43> */
.L_x_10613:
[----:B------:R-:W-:Y:S05]  /*1bb90*/  BSYNC.RECONVERGENT B2 ;  /* 0x0000000000027941 */ /* 0x000fea0003800200 */
.L_x_10612:
        /* <DEDUP_REMOVED lines=18> */
.L_x_10619:
        /* <DEDUP_REMOVED lines=13> */
.L_x_10621:
[----:B------:R-:W-:Y:S05]  /*1bd90*/  BSYNC.RECONVERGENT B3 ;  /* 0x0000000000037941 */ /* 0x000fea0003800200 */
.L_x_10620:
        /* <DEDUP_REMOVED lines=43> */
.L_x_10618:
[----:B------:R-:W-:Y:S05]  /*1c050*/  BSYNC.RECONVERGENT B2 ;  /* 0x0000000000027941 */ /* 0x000fea0003800200 */
.L_x_10617:
        /* <DEDUP_REMOVED lines=24> */
.L_x_10624:
        /* <DEDUP_REMOVED lines=13> */
.L_x_10626:
[----:B------:R-:W-:Y:S05]  /*1c2b0*/  BSYNC.RECONVERGENT B3 ;  /* 0x0000000000037941 */ /* 0x000fea0003800200 */
.L_x_10625:
        /* <DEDUP_REMOVED lines=43> */
.L_x_10623:
[----:B------:R-:W-:Y:S05]  /*1c570*/  BSYNC.RECONVERGENT B2 ;  /* 0x0000000000027941 */ /* 0x000fea0003800200 */
.L_x_10622:
        /* <DEDUP_REMOVED lines=19> */
.L_x_10629:
        /* <DEDUP_REMOVED lines=13> */
.L_x_10631:
[----:B------:R-:W-:Y:S05]  /*1c780*/  BSYNC.RECONVERGENT B3 ;  /* 0x0000000000037941 */ /* 0x000fea0003800200 */
.L_x_10630:
        /* <DEDUP_REMOVED lines=43> */
.L_x_10628:
[----:B------:R-:W-:Y:S05]  /*1ca40*/  BSYNC.RECONVERGENT B2 ;  /* 0x0000000000027941 */ /* 0x000fea0003800200 */
.L_x_10627:
        /* <DEDUP_REMOVED lines=24> */
.L_x_10634:
        /* <DEDUP_REMOVED lines=13> */
.L_x_10636:
[----:B------:R-:W-:Y:S05]  /*1cca0*/  BSYNC.RECONVERGENT B3 ;  /* 0x0000000000037941 */ /* 0x000fea0003800200 */
.L_x_10635:
        /* <DEDUP_REMOVED lines=43> */
.L_x_10633:
[----:B------:R-:W-:Y:S05]  /*1cf60*/  BSYNC.RECONVERGENT B2 ;  /* 0x0000000000027941 */ /* 0x000fea0003800200 */
.L_x_10632:
        /* <DEDUP_REMOVED lines=18> */
.L_x_10639:
        /* <DEDUP_REMOVED lines=15> */
.L_x_10641:
[----:B------:R-:W-:Y:S05]  /*1d180*/  BSYNC.RECONVERGENT B3 ;  /* 0x0000000000037941 */ /* 0x000fea0003800200 */
.L_x_10640:
        /* <DEDUP_REMOVED lines=43> */
.L_x_10638:
[----:B------:R-:W-:Y:S05]  /*1d440*/  BSYNC.RECONVERGENT B2 ;  /* 0x0000000000027941 */ /* 0x000fea0003800200 */
.L_x_10637:
        /* <DEDUP_REMOVED lines=12> */
.L_x_10561:
        /* <DEDUP_REMOVED lines=16> */
.L_x_10645:
        /* <DEDUP_REMOVED lines=13> */
.L_x_10647:
[----:B------:R-:W-:Y:S05]  /*1d6e0*/  BSYNC.RECONVERGENT B3 ;  /* 0x0000000000037941 */ /* 0x000fea0003800200 */
.L_x_10646:
        /* <DEDUP_REMOVED lines=42> */
.L_x_10644:
[----:B------:R-:W-:Y:S05]  /*1d990*/  BSYNC.RECONVERGENT B2 ;  /* 0x0000000000027941 */ /* 0x000fea0003800200 */
.L_x_10643:
        /* <DEDUP_REMOVED lines=22> */
.L_x_10650:
        /* <DEDUP_REMOVED lines=13> */
.L_x_10652:
[----:B------:R-:W-:Y:S05]  /*1dbd0*/  BSYNC.RECONVERGENT B3 ;  /* 0x0000000000037941 */ /* 0x000fea0003800200 */
.L_x_10651:
        /* <DEDUP_REMOVED lines=43> */
.L_x_10649:
[----:B------:R-:W-:Y:S05]  /*1de90*/  BSYNC.RECONVERGENT B2 ;  /* 0x0000000000027941 */ /* 0x000fea0003800200 */
.L_x_10648:
        /* <DEDUP_REMOVED lines=19> */
.L_x_10655:
        /* <DEDUP_REMOVED lines=13> */
.L_x_10657:
[----:B------:R-:W-:Y:S05]  /*1e0a0*/  BSYNC.RECONVERGENT B3 ;  /* 0x0000000000037941 */ /* 0x000fea0003800200 */
.L_x_10656:
        /* <DEDUP_REMOVED lines=43> */
.L_x_10654:
[----:B------:R-:W-:Y:S05]  /*1e360*/  BSYNC.RECONVERGENT B2 ;  /* 0x0000000000027941 */ /* 0x000fea0003800200 */
.L_x_10653:
[----:B------:R-:W-:Y:S01]  /*1e370*/  I2FP.F32.U32 R119, R12 ;  /* 0x0000000c00777245 */ /* 0x000fe20000201000 */
[----:B------:R-:W-:Y:S01]  /*1e380*/  BSSY.RECONVERGENT B2, `(.L_x_10658) ;  /* 0x000004c000027945 */ /* 0x000fe20003800200 */
[----:B------:R-:W-:Y:S01]  /*1e390*/  ISETP.NE.AND P2, PT, R127, 0x1, PT ;  /* 0x000000017f00780c */ /* 0x000fe20003f45270 */
[----:B------:R-:W-:Y:S01]  /*1e3a0*/  IMAD.MOV.U32 R134, RZ, RZ, 0x2 ;  /* 0x00000002ff867424 */ /* 0x000fe200078e00ff */
[----:B------:R-:W-:Y:S01]  /*1e3b0*/  LOP3.LUT R9, R9, 0xfffffffb, RZ, 0xc0, !PT ;  /* 0xfffffffb09097812 */ /* 0x000fe200078ec0ff */
[----:B------:R-:W-:Y:S01]  /*1e3c0*/  FFMA.FTZ R12, R119, R116, 1.1641532182693481445e-10 ;  /* 0x2f000000770c7423 */ /* 0x000fe20000010074 */
[C---:B------:R-:W-:Y:S02]  /*1e3d0*/  SHF.L.U32 R119, R121.reuse, 0x10, RZ ;  /* 0x0000001079777819 */ /* 0x040fe400000006ff */
[----:B------:R-:W-:Y:S01]  /*1e3e0*/  PRMT R120, R121, 0x7632, R120 ;  /* 0x0000763279787816 */ /* 0x000fe20000000078 */
        /* <DEDUP_REMOVED lines=12> */
.L_x_10660:
        /* <DEDUP_REMOVED lines=13> */
.L_x_10662:
[----:B------:R-:W-:Y:S05]  /*1e580*/  BSYNC.RECONVERGENT B3 ;  /* 0x0000000000037941 */ /* 0x000fea0003800200 */
.L_x_10661:
        /* <DEDUP_REMOVED lines=43> */
.L_x_10659:
[----:B------:R-:W-:Y:S05]  /*1e840*/  BSYNC.RECONVERGENT B2 ;  /* 0x0000000000027941 */ /* 0x000fea0003800200 */
.L_x_10658:
        /* <DEDUP_REMOVED lines=19> */
.L_x_10665:
        /* <DEDUP_REMOVED lines=13> */
.L_x_10667:
[----:B------:R-:W-:Y:S05]  /*1ea50*/  BSYNC.RECONVERGENT B3 ;  /* 0x0000000000037941 */ /* 0x000fea0003800200 */
.L_x_10666:
        /* <DEDUP_REMOVED lines=43> */
.L_x_10664:
[----:B------:R-:W-:Y:S05]  /*1ed10*/  BSYNC.RECONVERGENT B2 ;  /* 0x0000000000027941 */ /* 0x000fea0003800200 */
.L_x_10663:
        /* <DEDUP_REMOVED lines=18> */
.L_x_10670:
        /* <DEDUP_REMOVED lines=13> */
.L_x_10672:
[----:B------:R-:W-:Y:S05]  /*1ef10*/  BSYNC.RECONVERGENT B3 ;  /* 0x0000000000037941 */ /* 0x000fea0003800200 */
.L_x_10671:
        /* <DEDUP_REMOVED lines=43> */
.L_x_10669:
[----:B------:R-:W-:Y:S05]  /*1f1d0*/  BSYNC.RECONVERGENT B2 ;  /* 0x0000000000027941 */ /* 0x000fea0003800200 */
.L_x_10668:
        /* <DEDUP_REMOVED lines=17> */
.L_x_10675:
        /* <DEDUP_REMOVED lines=13> */
.L_x_10677:
[----:B------:R-:W-:Y:S05]  /*1f3c0*/  BSYNC.RECONVERGENT B3 ;  /* 0x0000000000037941 */ /* 0x000fea0003800200 */
.L_x_10676:
        /* <DEDUP_REMOVED lines=43> */
.L_x_10674:
[----:B------:R-:W-:Y:S05]  /*1f680*/  BSYNC.RECONVERGENT B2 ;  /* 0x0000000000027941 */ /* 0x000fea0003800200 */
.L_x_10673:
        /* <DEDUP_REMOVED lines=18> */
.L_x_10680:
        /* <DEDUP_REMOVED lines=13> */
.L_x_10682:
[----:B------:R-:W-:Y:S05]  /*1f880*/  BSYNC.RECONVERGENT B3 ;  /* 0x0000000000037941 */ /* 0x000fea0003800200 */
.L_x_10681:
        /* <DEDUP_REMOVED lines=43> */
.L_x_10679:
[----:B------:R-:W-:Y:S05]  /*1fb40*/  BSYNC.RECONVERGENT B2 ;  /* 0x0000000000027941 */ /* 0x000fea0003800200 */
.L_x_10678:
        /* <DEDUP_REMOVED lines=37> */
.L_x_10642:
        /* <DEDUP_REMOVED lines=40> */
[----:B-1----:R-:W-:Y:S01]  /*20020*/  IMAD.WIDE.U32 R126, R124, 0x8, R126 ;  /* 0x000000087c7e7825 */ /* 0x002fe200078e007e */
[----:B------:R-:W-:Y:S02]  /*20030*/  LOP3.LUT R135, R136, R138, R140, 0xfe, !PT ;  /* 0x0000008a88877212 */ /* 0x000fe400078efe8c */
[----:B------:R-:W-:Y:S02]  /*20040*/  LOP3.LUT R137, R125, R137, RZ, 0xfc, !PT ;  /* 0x000000897d897212 */ /* 0x000fe400078efcff */
[----:B------:R-:W-:-:S05]  /*20050*/  LOP3.LUT R136, R135, 0xff, R8, 0xf8, !PT ;  /* 0x000000ff87887812 */ /* 0x000fca00078ef808 */
[----:B------:R1:W-:Y:S02]  /*20060*/  STG.E.64 desc[UR8][R126.64], R136 ;  /* 0x000000887e007986 */ /* 0x0003e4000c101b08 */
.L_x_10560:
[----:B------:R-:W-:Y:S05]  /*20070*/  BSYNC.RECONVERGENT B1 ;  /* 0x0000000000017941 */ /* 0x000fea0003800200 */
.L_x_10559:
        /* <DEDUP_REMOVED lines=40> */
[----:B------:R-:W1:Y:S01]  /*20300*/  SHFL.BFLY PT, R124, R125, 0x1, 0x1f ;  /* 0x0c201f007d7c7f89 */ /* 0x000e6200000e0000 */
[----:B------:R-:W2:Y:S01]  /*20310*/  LDC R126, c[0x0][0x400] ;  /* 0x00010000ff7e7b82 */ /* 0x000ea20000000800 */
[----:B-1----:R-:W-:-:S05]  /*20320*/  FADD.FTZ R127, R125, R124 ;  /* 0x0000007c7d7f7221 */ /* 0x002fca0000010000 */
[----:B------:R-:W1:Y:S02]  /*20330*/  SHFL.BFLY PT, R124, R127, 0x2, 0x1f ;  /* 0x0c401f007f7c7f89 */ /* 0x000e6400000e0000 */
[----:B-1----:R-:W-:-:S05]  /*20340*/  FADD.FTZ R135, R127, R124 ;  /* 0x0000007c7f877221 */ /* 0x002fca0000010000 */
[----:B------:R-:W0:Y:S02]  /*20350*/  SHFL.BFLY PT, R124, R135, 0x4, 0x1f ;  /* 0x0c801f00877c7f89 */ /* 0x000e2400000e0000 */
[----:B0-----:R-:W-:-:S05]  /*20360*/  FADD.FTZ R136, R135, R124 ;  /* 0x0000007c87887221 */ /* 0x001fca0000010000 */
[----:B------:R-:W0:Y:S02]  /*20370*/  SHFL.BFLY PT, R137, R136, 0x8, 0x1f ;  /* 0x0d001f0088897f89 */ /* 0x000e2400000e0000 */
[----:B0-----:R-:W-:-:S05]  /*20380*/  FADD.FTZ R137, R136, R137 ;  /* 0x0000008988897221 */ /* 0x001fca0000010000 */
[----:B------:R-:W0:Y:S02]  /*20390*/  SHFL.BFLY PT, R124, R137, 0x10, 0x1f ;  /* 0x0e001f00897c7f89 */ /* 0x000e2400000e0000 */
[----:B0-----:R-:W-:-:S04]  /*203a0*/  FADD.FTZ R139, R137, R124 ;  /* 0x0000007c898b7221 */ /* 0x001fc80000010000 */
[----:B--2---:R-:W-:-:S04]  /*203b0*/  FMUL.FTZ R125, R139, R126 ;  /* 0x0000007e8b7d7220 */ /* 0x004fc80000410000 */
        /* <DEDUP_REMOVED lines=74> */
.L_x_10704:
[----:B------:R-:W-:Y:S01]  /*20860*/  FMUL.FTZ R124, R125, R125 ;  /* 0x0000007d7d7c7220 */ /* 0x000fe20000410000 */
[----:B------:R-:W-:Y:S01]  /*20870*/  ISETP.NE.AND P1, PT, RZ, UR13, PT ;  /* 0x0000000dff007c0c */ /* 0x000fe2000bf25270 */
[----:B-1----:R-:W-:Y:S01]  /*20880*/  FADD.FTZ R135, R138, R137 ;  /* 0x000000898a877221 */ /* 0x002fe20000010000 */
[----:B------:R-:W-:Y:S01]  /*20890*/  BSSY.RECONVERGENT B1, `(.L_x_10684) ;  /* 0x000002d000017945 */ /* 0x000fe20003800200 */
[----:B0-----:R-:W0:Y:S01]  /*208a0*/  @!P4 LDC.64 R138, c[0x0][0x3c0] ;  /* 0x0000f000ff8acb82 */ /* 0x001e220000000a00 */
[----:B------:R-:W-:Y:S01]  /*208b0*/  FSEL R127, R124, RZ, P1 ;  /* 0x000000ff7c7f7208 */ /* 0x000fe20000800000 */
[----:B------:R-:W-:-:S04]  /*208c0*/  FFMA.FTZ R126, R135, R126, UR14 ;  /* 0x0000000e877e7e23 */ /* 0x000fc8000801007e */
[----:B------:R-:W-:Y:S02]  /*208d0*/  FADD.FTZ R135, R126, R127 ;  /* 0x0000007f7e877221 */ /* 0x000fe40000010000 */
[----:B------:R-:W1:Y:S04]  /*208e0*/  @!P4 LDC.64 R136, c[0x0][0x3c8] ;  /* 0x0000f200ff88cb82 */ /* 0x000e680000000a00 */
[----:B------:R-:W2:Y:S01]  /*208f0*/  MUFU.RSQ R135, R135 ;  /* 0x0000008700877308 */ /* 0x000ea20000001400 */
[----:B0-----:R-:W-:Y:S01]  /*20900*/  @!P4 IMAD.WIDE R126, R129, 0x4, R138 ;  /* 0x00000004817ec825 */ /* 0x001fe200078e028a */
[----:B------:R-:W-:-:S04]  /*20910*/  FSEL R138, R125, RZ, !P1 ;  /* 0x000000ff7d8a7208 */ /* 0x000fc80004800000 */
[----:B------:R0:W-:Y:S01]  /*20920*/  @!P4 STG.E desc[UR8][R126.64], R125 ;  /* 0x0000007d7e00c986 */ /* 0x0001e2000c101908 */
[----:B-1----:R-:W-:-:S05]  /*20930*/  @!P4 IMAD.WIDE R136, R129, 0x4, R136 ;  /* 0x000000048188c825 */ /* 0x002fca00078e0288 */
[----:B--2---:R0:W-:Y:S01]  /*20940*/  @!P4 STG.E desc[UR8][R136.64], R135 ;  /* 0x000000878800c986 */ /* 0x0041e2000c101908 */
[----:B------:R-:W-:Y:S05]  /*20950*/  @!P0 BRA `(.L_x_10685) ;  /* 0x0000000000808947 */ /* 0x000fea0003800000 */
[----:B0-----:R-:W0:Y:S01]  /*20960*/  LDC.64 R136, c[0x0][0x428] ;  /* 0x00010a00ff887b82 */ /* 0x001e220000000a00 */
[--C-:B------:R-:W-:Y:S01]  /*20970*/  FADD.FTZ R124, R92, -R138.reuse ;  /* 0x8000008a5c7c7221 */ /* 0x100fe20000010000 */
        /* <DEDUP_REMOVED lines=30> */
.L_x_10685:
[----:B------:R-:W-:Y:S05]  /*20b60*/  BSYNC.RECONVERGENT B1 ;  /* 0x0000000000017941 */ /* 0x000fea0003800200 */
.L_x_10684:
[----:B------:R-:W-:Y:S01]  /*20b70*/  ISETP.GE.U32.AND P1, PT, R132, 0x40, PT ;  /* 0x000000408400780c */ /* 0x000fe20003f26070 */
[----:B------:R-:W-:-:S12]  /*20b80*/  BSSY.RECONVERGENT B1, `(.L_x_10686) ;  /* 0x0000022000017945 */ /* 0x000fd80003800200 */
[----:B------:R-:W-:Y:S05]  /*20b90*/  @!P1 BRA `(.L_x_10687) ;  /* 0x0000000000809947 */ /* 0x000fea0003800000 */
[----:B01----:R-:W0:Y:S01]  /*20ba0*/  LDC.64 R136, c[0x0][0x428] ;  /* 0x00010a00ff887b82 */ /* 0x003e220000000a00 */
        /* <DEDUP_REMOVED lines=31> */
.L_x_10687:
[----:B------:R-:W-:Y:S05]  /*20da0*/  BSYNC.RECONVERGENT B1 ;  /* 0x0000000000017941 */ /* 0x000fea0003800200 */
.L_x_10686:
[----:B------:R-:W-:Y:S01]  /*20db0*/  ISETP.GE.U32.AND P1, PT, R132, 0x60, PT ;  /* 0x000000608400780c */ /* 0x000fe20003f26070 */
[----:B------:R-:W-:-:S12]  /*20dc0*/  BSSY.RECONVERGENT B1, `(.L_x_10688) ;  /* 0x0000022000017945 */ /* 0x000fd80003800200 */
[----:B------:R-:W-:Y:S05]  /*20dd0*/  @!P1 BRA `(.L_x_10689) ;  /* 0x0000000000809947 */ /* 0x000fea0003800000 */
[----:B012---:R-:W0:Y:S01]  /*20de0*/  LDC.64 R136, c[0x0][0x428] ;  /* 0x00010a00ff887b82 */ /* 0x007e220000000a00 */
        /* <DEDUP_REMOVED lines=31> */
.L_x_10689:
[----:B------:R-:W-:Y:S05]  /*20fe0*/  BSYNC.RECONVERGENT B1 ;  /* 0x0000000000017941 */ /* 0x000fea0003800200 */
.L_x_10688:
        /* <DEDUP_REMOVED lines=34> */
.L_x_10691:
[----:B------:R-:W-:Y:S05]  /*21210*/  BSYNC.RECONVERGENT B1 ;  /* 0x0000000000017941 */ /* 0x000fea0003800200 */
.L_x_10690:
[----:B01234-:R-:W0:Y:S02]  /*21220*/  LDC.64 R124, c[0x0][0x380] ;  /* 0x0000e000ff7c7b82 */ /* 0x01fe240000000a00 */
[----:B0-----:R-:W-:-:S04]  /*21230*/  LEA R129, R124, R129, 0x2 ;  /* 0x000000817c817211 */ /* 0x001fc800078e10ff */
[----:B------:R-:W-:-:S13]  /*21240*/  ISETP.GE.AND P1, PT, R129, R125, PT ;  /* 0x0000007d8100720c */ /* 0x000fda0003f26270 */
[----:B------:R-:W-:Y:S05]  /*21250*/  @!P1 BRA `(.L_x_10692) ;  /* 0xfffffdf800ac9947 */ /* 0x000fea000383ffff */
[----:B------:R-:W-:Y:S05]  /*21260*/  BSYNC B0 ;  /* 0x0000000000007941 */ /* 0x000fea0003800000 */
.L_x_10183:
[----:B------:R-:W-:Y:S05]  /*21270*/  EXIT ;  /* 0x000000000000794d */ /* 0x000fea0003800000 */
.L_x_10683:
[----:B------:R-:W-:Y:S01]  /*21280*/  HFMA2 R144, -RZ, RZ, 0, 1.847743988037109375e-06 ;  /* 0x0000001fff907431 */ /* 0x000fe200000001ff */
[----:B------:R-:W-:Y:S01]  /*21290*/  BSSY B1, `(.L_x_10693) ;  /* 0x0000007000017945 */ /* 0x000fe20003800000 */
[----:B------:R-:W-:Y:S02]  /*212a0*/  IMAD.MOV.U32 R142, RZ, RZ, R125 ;  /* 0x000000ffff8e7224 */ /* 0x000fe400078e007d */
[----:B0-----:R-:W-:Y:S02]  /*212b0*/  IMAD.MOV.U32 R141, RZ, RZ, 0x1 ;  /* 0x00000001ff8d7424 */ /* 0x001fe400078e00ff */
[----:B------:R-:W-:-:S07]  /*212c0*/  IMAD.MOV.U32 R139, RZ, RZ, -0x1 ;  /* 0xffffffffff8b7424 */ /* 0x000fce00078e00ff */
[----:B-----5:R-:W-:Y:S05]  /*212d0*/  WARPSYNC.COLLECTIVE R139, `(.L_x_10694) ;  /* 0x000000008b087348 */ /* 0x020fea0003c00000 */
[----:B------:R0:W1:Y:S02]  /*212e0*/  SHFL.BFLY P5, R140, R142, R141, R144 ;  /* 0x0c00008d8e8c7389 */ /* 0x00006400000a0090 */
[----:B01---5:R-:W-:Y:S05]  /*212f0*/  ENDCOLLECTIVE ;  /* 0x000000000000791b */ /* 0x023fea0003800000 */
.L_x_10694:
[----:B------:R-:W-:Y:S05]  /*21300*/  BSYNC B1 ;  /* 0x0000000000017941 */ /* 0x000fea0003800000 */
.L_x_10693:
        /* <DEDUP_REMOVED lines=10> */
.L_x_10695:
[----:B------:R-:W-:Y:S02]  /*213b0*/  HFMA2 R141, -RZ, RZ, 0, 2.384185791015625e-07 ;  /* 0x00000004ff8d7431 */ /* 0x000fe400000001ff */
[----:B------:R-:W-:-:S04]  /*213c0*/  IMAD.MOV.U32 R124, RZ, RZ, R140 ;  /* 0x000000ffff7c7224 */ /* 0x000fc800078e008c */
[----:B------:R-:W-:-:S04]  /*213d0*/  FADD.FTZ R135, R127, R124 ;  /* 0x0000007c7f877221 */ /* 0x000fc80000010000 */
[----:B------:R-:W-:-:S07]  /*213e0*/  IMAD.MOV.U32 R142, RZ, RZ, R135 ;  /* 0x000000ffff8e7224 */ /* 0x000fce00078e0087 */
[----:B------:R-:W-:Y:S05]  /*213f0*/  WARPSYNC.COLLECTIVE R139, `(.L_x_10696) ;  /* 0x000000008b087348 */ /* 0x000fea0003c00000 */
[----:B------:R0:W1:Y:S02]  /*21400*/  SHFL.BFLY P5, R140, R142, R141, R144 ;  /* 0x0c00008d8e8c7389 */ /* 0x00006400000a0090 */
[----:B01----:R-:W-:Y:S05]  /*21410*/  ENDCOLLECTIVE ;  /* 0x000000000000791b */ /* 0x003fea0003800000 */
.L_x_10696:
[----:B------:R-:W-:Y:S01]  /*21420*/  MOV R141, 0x8 ;  /* 0x00000008008d7802 */ /* 0x000fe20000000f00 */
[----:B------:R-:W-:-:S04]  /*21430*/  IMAD.MOV.U32 R124, RZ, RZ, R140 ;  /* 0x000000ffff7c7224 */ /* 0x000fc800078e008c */
[----:B------:R-:W-:-:S04]  /*21440*/  FADD.FTZ R136, R135, R124 ;  /* 0x0000007c87887221 */ /* 0x000fc80000010000 */
[----:B------:R-:W-:-:S07]  /*21450*/  IMAD.MOV.U32 R142, RZ, RZ, R136 ;  /* 0x000000ffff8e7224 */ /* 0x000fce00078e0088 */
[----:B------:R-:W-:Y:S05]  /*21460*/  WARPSYNC.COLLECTIVE R139, `(.L_x_10697) ;  /* 0x000000008b087348 */ /* 0x000fea0003c00000 */
[----:B------:R0:W1:Y:S02]  /*21470*/  SHFL.BFLY P5, R140, R142, R141, R144 ;  /* 0x0c00008d8e8c7389 */ /* 0x00006400000a0090 */
[----:B01----:R-:W-:Y:S05]  /*21480*/  ENDCOLLECTIVE ;  /* 0x000000000000791b */ /* 0x003fea0003800000 */
.L_x_10697:
[----:B------:R-:W-:Y:S02]  /*21490*/  HFMA2 R141, -RZ, RZ, 0, 9.5367431640625e-07 ;  /* 0x00000010ff8d7431 */ /* 0x000fe400000001ff */
[----:B------:R-:W-:-:S04]  /*214a0*/  IMAD.MOV.U32 R137, RZ, RZ, R140 ;  /* 0x000000ffff897224 */ /* 0x000fc800078e008c */
[----:B------:R-:W-:-:S04]  /*214b0*/  FADD.FTZ R137, R136, R137 ;  /* 0x0000008988897221 */ /* 0x000fc80000010000 */
[----:B------:R-:W-:-:S07]  /*214c0*/  IMAD.MOV.U32 R142, RZ, RZ, R137 ;  /* 0x000000ffff8e7224 */ /* 0x000fce00078e0089 */
[----:B------:R-:W-:Y:S05]  /*214d0*/  WARPSYNC.COLLECTIVE R139, `(.L_x_10698) ;  /* 0x000000008b087348 */ /* 0x000fea0003c00000 */
[----:B------:R0:W1:Y:S02]  /*214e0*/  SHFL.BFLY P5, R140, R142, R141, R144 ;  /* 0x0c00008d8e8c7389 */ /* 0x00006400000a0090 */
[----:B01----:R-:W-:Y:S05]  /*214f0*/  ENDCOLLECTIVE ;  /* 0x000000000000791b */ /* 0x003fea0003800000 */
.L_x_10698:
        /* <DEDUP_REMOVED lines=73> */
.L_x_10699:
[----:B------:R-:W-:Y:S02]  /*21990*/  HFMA2 R141, -RZ, RZ, 0, 1.1920928955078125e-07 ;  /* 0x00000002ff8d7431 */ /* 0x000fe400000001ff */
[----:B------:R-:W-:-:S04]  /*219a0*/  IMAD.MOV.U32 R127, RZ, RZ, R140 ;  /* 0x000000ffff7f7224 */ /* 0x000fc800078e008c */
[----:B------:R-:W-:-:S04]  /*219b0*/  FADD.FTZ R127, R124, R127 ;  /* 0x0000007f7c7f7221 */ /* 0x000fc80000010000 */
[----:B------:R-:W-:-:S07]  /*219c0*/  IMAD.MOV.U32 R142, RZ, RZ, R127 ;  /* 0x000000ffff8e7224 */ /* 0x000fce00078e007f */
[----:B------:R-:W-:Y:S05]  /*219d0*/  WARPSYNC.COLLECTIVE R139, `(.L_x_10700) ;  /* 0x000000008b087348 */ /* 0x000fea0003c00000 */
[----:B------:R0:W1:Y:S02]  /*219e0*/  SHFL.BFLY P5, R140, R142, R141, R144 ;  /* 0x0c00008d8e8c7389 */ /* 0x00006400000a0090 */
[----:B01----:R-:W-:Y:S05]  /*219f0*/  ENDCOLLECTIVE ;  /* 0x000000000000791b */ /* 0x003fea0003800000 */
.L_x_10700:
[----:B------:R-:W-:Y:S01]  /*21a00*/  MOV R141, 0x4 ;  /* 0x00000004008d7802 */ /* 0x000fe20000000f00 */
[----:B------:R-:W-:-:S04]  /*21a10*/  IMAD.MOV.U32 R136, RZ, RZ, R140 ;  /* 0x000000ffff887224 */ /* 0x000fc800078e008c */
[----:B------:R-:W-:-:S04]  /*21a20*/  FADD.FTZ R136, R127, R136 ;  /* 0x000000887f887221 */ /* 0x000fc80000010000 */
[----:B------:R-:W-:-:S07]  /*21a30*/  IMAD.MOV.U32 R142, RZ, RZ, R136 ;  /* 0x000000ffff8e7224 */ /* 0x000fce00078e0088 */
[----:B------:R-:W-:Y:S05]  /*21a40*/  WARPSYNC.COLLECTIVE R139, `(.L_x_10701) ;  /* 0x000000008b087348 */ /* 0x000fea0003c00000 */
[----:B------:R0:W1:Y:S02]  /*21a50*/  SHFL.BFLY P5, R140, R142, R141, R144 ;  /* 0x0c00008d8e8c7389 */ /* 0x00006400000a0090 */
[----:B01----:R-:W-:Y:S05]  /*21a60*/  ENDCOLLECTIVE ;  /* 0x000000000000791b */ /* 0x003fea0003800000 */
.L_x_10701:
[----:B------:R-:W-:Y:S02]  /*21a70*/  HFMA2 R141, -RZ, RZ, 0, 4.76837158203125e-07 ;  /* 0x00000008ff8d7431 */ /* 0x000fe400000001ff */
[----:B------:R-:W-:-:S04]  /*21a80*/  IMAD.MOV.U32 R135, RZ, RZ, R140 ;  /* 0x000000ffff877224 */ /* 0x000fc800078e008c */
[----:B------:R-:W-:-:S04]  /*21a90*/  FADD.FTZ R135, R136, R135 ;  /* 0x0000008788877221 */ /* 0x000fc80000010000 */
[----:B------:R-:W-:-:S07]  /*21aa0*/  IMAD.MOV.U32 R142, RZ, RZ, R135 ;  /* 0x000000ffff8e7224 */ /* 0x000fce00078e0087 */
[----:B------:R-:W-:Y:S05]  /*21ab0*/  WARPSYNC.COLLECTIVE R139, `(.L_x_10702) ;  /* 0x000000008b087348 */ /* 0x000fea0003c00000 */
[----:B------:R0:W1:Y:S02]  /*21ac0*/  SHFL.BFLY P5, R140, R142, R141, R144 ;  /* 0x0c00008d8e8c7389 */ /* 0x00006400000a0090 */
[----:B01----:R-:W-:Y:S05]  /*21ad0*/  ENDCOLLECTIVE ;  /* 0x000000000000791b */ /* 0x003fea0003800000 */
.L_x_10702:
[----:B------:R-:W-:Y:S01]  /*21ae0*/  MOV R141, 0x10 ;  /* 0x00000010008d7802 */ /* 0x000fe20000000f00 */
[----:B------:R-:W-:-:S04]  /*21af0*/  IMAD.MOV.U32 R138, RZ, RZ, R140 ;  /* 0x000000ffff8a7224 */ /* 0x000fc800078e008c */
[----:B------:R-:W-:-:S04]  /*21b00*/  FADD.FTZ R138, R135, R138 ;  /* 0x0000008a878a7221 */ /* 0x000fc80000010000 */
[----:B------:R-:W-:-:S07]  /*21b10*/  IMAD.MOV.U32 R142, RZ, RZ, R138 ;  /* 0x000000ffff8e7224 */ /* 0x000fce00078e008a */
[----:B------:R-:W-:Y:S05]  /*21b20*/  WARPSYNC.COLLECTIVE R139, `(.L_x_10703) ;  /* 0x000000008b087348 */ /* 0x000fea0003c00000 */
[----:B------:R0:W1:Y:S02]  /*21b30*/  SHFL.BFLY P5, R140, R142, R141, R144 ;  /* 0x0c00008d8e8c7389 */ /* 0x00006400000a0090 */
[----:B01----:R-:W-:Y:S05]  /*21b40*/  ENDCOLLECTIVE ;  /* 0x000000000000791b */ /* 0x003fea0003800000 */
.L_x_10703:
[----:B------:R-:W-:Y:S01]  /*21b50*/  IMAD.MOV.U32 R137, RZ, RZ, R140 ;  /* 0x000000ffff897224 */ /* 0x000fe200078e008c */
[----:B------:R-:W-:Y:S06]  /*21b60*/  BRA `(.L_x_10704) ;  /* 0xffffffec003c7947 */ /* 0x000fec000383ffff */
.L_x_10705:
        /* <DEDUP_REMOVED lines=9> */
.L_x_22708:


//--------------------- .text._ZN10layer_norm31ln_parallel_residual_fwd_kernelINS_13Kernel_traitsIf13__nv_bfloat16fS2_fjLj1024ELj1ELj4ELj1ELj16ENS_18Kernel_traits_baseILj1024EfS2_fS2_fjLj128EEEEELb1ELb1ELb1EEEvNS_9FwdParamsE --------------------------
	.section	.text._ZN10layer_norm31ln_parallel_residual_fwd_kernelINS_13Kernel_traitsIf13__nv_bfloat16fS2_fjLj1024ELj1ELj4ELj1ELj16ENS_18Kernel_traits_baseILj1024EfS2_fS2_fjLj128EEEEELb1ELb1ELb1EEEvNS_9FwdParamsE,"ax",@progbits
	.align	128
        .global         _ZN10layer_norm31ln_parallel_residual_fwd_kernelINS_13Kernel_traitsIf13__nv_bfloat16fS2_fjLj1024ELj1ELj4ELj1ELj16ENS_18Kernel_traits_baseILj1024EfS2_fS2_fjLj128EEEEELb1ELb1ELb1EEEvNS_9FwdParamsE
        .type           _ZN10layer_norm31ln_parallel_residual_fwd_kernelINS_13Kernel_traitsIf13__nv_bfloat16fS2_fjLj1024ELj1ELj4ELj1ELj16ENS_18Kernel_traits_baseILj1024EfS2_fS2_fjLj128EEEEELb1ELb1ELb1EEEvNS_9FwdParamsE,@function
        .size           _ZN10layer_norm31ln_parallel_residual_fwd_kernelINS_13Kernel_traitsIf13__nv_bfloat16fS2_fjLj1024ELj1ELj4ELj1ELj16ENS_18Kernel_traits_baseILj1024EfS2_fS2_fjLj128EEEEELb1ELb1ELb1EEEvNS_9FwdParamsE,(.L_x_22709 - _ZN10layer_norm31ln_parallel_residual_fwd_kernelINS_13Kernel_traitsIf13__nv_bfloat16fS2_fjLj1024ELj1ELj4ELj1ELj16ENS_18Kernel_traits_baseILj1024EfS2_fS2_fjLj128EEEEELb1ELb1ELb1EEEvNS_9FwdParamsE)
        .other          _ZN10layer_norm31ln_parallel_residual_fwd_kernelINS_13Kernel_traitsIf13__nv_bfloat16fS2_fjLj1024ELj1ELj4ELj1ELj16ENS_18Kernel_traits_baseILj1024EfS2_fS2_fjLj128EEEEELb1ELb1ELb1EEEvNS_9FwdParamsE,@"STO_CUDA_ENTRY STV_DEFAULT"
_ZN10layer_norm31ln_parallel_residual_fwd_kernelINS_13Kernel_traitsIf13__nv_bfloat16fS2_fjLj1024ELj1ELj4ELj1ELj16ENS_18Kernel_traits_baseILj1024EfS2_fS2_fjLj128EEEEELb1ELb1ELb1EEEvNS_9FwdParamsE:
.text._ZN10layer_norm31ln_parallel_residual_fwd_kernelINS_13Kernel_traitsIf13__nv_bfloat16fS2_fjLj1024ELj1ELj4ELj1ELj16ENS_18Kernel_traits_baseILj1024EfS2_fS2_fjLj128EEEEELb1ELb1ELb1EEEvNS_9FwdParamsE:
        /* <DEDUP_REMOVED lines=24> */
[----:B0-----:R-:W-:Y:S02]  /*0180*/  @P0 IADD3 R127, P1, PT, R4, R7, RZ ;  /* 0x00000007047f0210 */ /* 0x001fe40007f3e0ff */
[----:B------:R-:W-:-:S02]  /*0190*/  SHF.R.U32.HI R7, RZ, 0x5, R8 ;  /* 0x00000005ff077819 */ /* 0x000fc40000011608 */
[----:B------:R-:W-:Y:S01]  /*01a0*/  LOP3.LUT R8, R8, 0x1f, RZ, 0xc0, !PT ;  /* 0x0000001f08087812 */ /* 0x000fe200078ec0ff */
[----:B------:R-:W-:Y:S01]  /*01b0*/  @P0 IMAD.X R0, RZ, RZ, R5, P1 ;  /* 0x000000ffff000224 */ /* 0x000fe200008e0605 */
[----:B------:R-:W-:-:S03]  /*01c0*/  LOP3.LUT R7, R7, UR4, RZ, 0xfc, !PT ;  /* 0x0000000407077c12 */ /* 0x000fc6000f8efcff */
        /* <DEDUP_REMOVED lines=42> */
.L_x_10706:
        /* <DEDUP_REMOVED lines=26> */
.L_x_10707:
[----:B------:R-:W1:Y:S02]  /*0610*/  LDCU UR4, c[0x0][0x384] ;  /* 0x00007080ff0477ac */ /* 0x000e640008000800 */
[----:B-1----:R-:W-:-:S13]  /*0620*/  ISETP.GE.AND P0, PT, R7, UR4, PT ;  /* 0x0000000407007c0c */ /* 0x002fda000bf06270 */
[----:B------:R-:W-:Y:S05]  /*0630*/  @P0 EXIT ;  /* 0x000000000000094d */ /* 0x000fea0003800000 */
[----:B------:R-:W-:Y:S01]  /*0640*/  IMAD.HI.U32 R0, R9, -0x326172a9, RZ ;  /* 0xcd9e8d5709007827 */ /* 0x000fe200078e00ff */
[----:B------:R-:W1:Y:S01]  /*0650*/  LDCU.64 UR4, c[0x0][0x398] ;  /* 0x00007300ff0477ac */ /* 0x000e620008000a00 */
[----:B------:R-:W-:Y:S01]  /*0660*/  BSSY B0, `(.L_x_10708) ;  /* 0x0002025000007945 */ /* 0x000fe20003800000 */
[----:B------:R-:W-:Y:S01]  /*0670*/  LOP3.LUT R127, R127, 0x3, RZ, 0xc0, !PT ;  /* 0x000000037f7f7812 */ /* 0x000fe200078ec0ff */
        /* <DEDUP_REMOVED lines=13> */
[----:B------:R-:W-:Y:S01]  /*0750*/  IMAD.HI.U32 R2, R10, -0x326172a9, RZ ;  /* 0xcd9e8d570a027827 */ /* 0x000fe200078e00ff */
[----:B-1----:R-:W-:Y:S01]  /*0760*/  UISETP.NE.U32.AND UP0, UPT, UR4, URZ, UPT ;  /* 0x000000ff0400728c */ /* 0x002fe2000bf05070 */
[----:B------:R-:W1:Y:S02]  /*0770*/  LDCU UR4, c[0x0][0x388] ;  /* 0x00007100ff0477ac */ /* 0x000e640008000800 */
        /* <DEDUP_REMOVED lines=51> */
[----:B------:R-:W-:Y:S02]  /*0ab0*/  HFMA2 R2, -RZ, RZ, 0, 0 ;  /* 0x00000000ff027431 */ /* 0x000fe400000001ff */
[----:B01234-:R-:W-:-:S07]  /*0ac0*/  IMAD R0, R13, -0x326172a9, RZ ;  /* 0xcd9e8d570d007824 */ /* 0x01ffce00078e02ff */
.L_x_11202:
[----:B------:R-:W-:Y:S01]  /*0ad0*/  ISETP.NE.U32.AND P1, PT, RZ, UR10, PT ;  /* 0x0000000aff007c0c */ /* 0x000fe2000bf25070 */
[----:B-1----:R-:W0:Y:S01]  /*0ae0*/  @P0 LDC.64 R24, c[0x0][0x398] ;  /* 0x0000e600ff180b82 */ /* 0x002e220000000a00 */
        /* <DEDUP_REMOVED lines=13> */
[----:B------:R1:W5:Y:S04]  /*0bc0*/  @P1 LDG.E.128 R48, desc[UR8][R28.64] ;  /* 0x000000081c301981 */ /* 0x000368000c1e1d00 */
[----:B------:R1:W5:Y:S01]  /*0bd0*/  @P1 LDG.E.128 R44, desc[UR8][R28.64+0x10] ;  /* 0x000010081c2c1981 */ /* 0x000362000c1e1d00 */
[----:B0-----:R-:W-:-:S04]  /*0be0*/  ISETP.NE.U32.AND P0, PT, R20, RZ, PT ;  /* 0x000000ff1400720c */ /* 0x001fc80003f05070 */
[----:B------:R-:W-:Y:S01]  /*0bf0*/  ISETP.NE.AND.EX P0, PT, R21, RZ, PT, P0 ;  /* 0x000000ff1500720c */ /* 0x000fe20003f05300 */
[----:B------:R-:W-:Y:S01]  /*0c00*/  IMAD.MOV.U32 R129, RZ, RZ, 0x2f800000 ;  /* 0x2f800000ff817424 */ /* 0x000fe200078e00ff */
        /* <DEDUP_REMOVED lines=21> */
.L_x_10712:
        /* <DEDUP_REMOVED lines=13> */
.L_x_10714:
[----:B------:R-:W-:Y:S05]  /*0e30*/  BSYNC.RECONVERGENT B2 ;  /* 0x0000000000027941 */ /* 0x000fea0003800200 */
.L_x_10713:
        /* <DEDUP_REMOVED lines=37> */
[----:B------:R-:W-:Y:S02]  /*1090*/  HFMA2 R25, -RZ, RZ, 0, 0 ;  /* 0x00000000ff197431 */ /* 0x000fe400000001ff */
[----:B------:R-:W-:Y:S01]  /*10a0*/  IMAD.WIDE.U32 R26, R26, -0x2daee0ad, RZ ;  /* 0xd2511f531a1a7825 */ /* 0x000fe200078e00ff */
[----:B------:R-:W-:Y:S02]  /*10b0*/  LOP3.LUT R3, R24, UR28, R29, 0x96, !PT ;  /* 0x0000001c18037c12 */ /* 0x000fe4000f8e961d */
[----:B------:R-:W-:Y:S02]  /*10c0*/  MOV R0, R28 ;  /* 0x0000001c00007202 */ /* 0x000fe40000000f00 */
[----:B------:R-:W-:Y:S01]  /*10d0*/  LOP3.LUT R4, R22, UR29, R27, 0x96, !PT ;  /* 0x0000001d16047c12 */ /* 0x000fe2000f8e961b */
[----:B------:R-:W-:-:S07]  /*10e0*/  IMAD.MOV.U32 R22, RZ, RZ, R26 ;  /* 0x000000ffff167224 */ /* 0x000fce00078e001a */
.L_x_10711:
[----:B------:R-:W-:Y:S05]  /*10f0*/  BSYNC.RECONVERGENT B1 ;  /* 0x0000000000017941 */ /* 0x000fea0003800200 */
.L_x_10710:
[----:B------:R-:W-:Y:S01]  /*1100*/  ISETP.NE.AND P0, PT, R25, 0x1, PT ;  /* 0x000000011900780c */ /* 0x000fe20003f05270 */
[----:B------:R-:W-:Y:S01]  /*1110*/  IMAD.U32 R134, RZ, RZ, UR31 ;  /* 0x0000001fff867e24 */ /* 0x000fe2000f8e00ff */
[----:B------:R-:W-:Y:S01]  /*1120*/  I2FP.F32.U32 R24, R23 ;  /* 0x0000001700187245 */ /* 0x000fe20000201000 */
[----:B------:R-:W-:Y:S01]  /*1130*/  BSSY.RECONVERGENT B1, `(.L_x_10715) ;  /* 0x000004a000017945 */ /* 0x000fe20003800200 */
[----:B------:R-:W-:-:S03]  /*1140*/  MOV R27, 0x2 ;  /* 0x00000002001b7802 */ /* 0x000fc60000000f00 */
[----:B------:R-:W-:Y:S01]  /*1150*/  FFMA.FTZ R23, R24, R129, 1.1641532182693481445e-10 ;  /* 0x2f00000018177423 */ /* 0x000fe20000010081 */
[C---:B-----5:R-:W-:Y:S01]  /*1160*/  IMAD.U32 R24, R16.reuse, 0x10000, RZ ;  /* 0x0001000010187824 */ /* 0x060fe200078e00ff */
[----:B------:R-:W-:-:S03]  /*1170*/  PRMT R16, R16, 0x7632, R16 ;  /* 0x0000763210107816 */ /* 0x000fc60000000010 */
        /* <DEDUP_REMOVED lines=12> */
.L_x_10717:
        /* <DEDUP_REMOVED lines=13> */
.L_x_10719:
[----:B------:R-:W-:Y:S05]  /*1310*/  BSYNC.RECONVERGENT B2 ;  /* 0x0000000000027941 */ /* 0x000fea0003800200 */
.L_x_10718:
        /* <DEDUP_REMOVED lines=43> */
.L_x_10716:
[----:B------:R-:W-:Y:S05]  /*15d0*/  BSYNC.RECONVERGENT B1 ;  /* 0x0000000000017941 */ /* 0x000fea0003800200 */
.L_x_10715:
        /* <DEDUP_REMOVED lines=18> */
.L_x_10722:
        /* <DEDUP_REMOVED lines=13> */
.L_x_10724:
[----:B------:R-:W-:Y:S05]  /*17d0*/  BSYNC.RECONVERGENT B2 ;  /* 0x0000000000027941 */ /* 0x000fea0003800200 */
.L_x_10723:
        /* <DEDUP_REMOVED lines=43> */
.L_x_10721:
[----:B------:R-:W-:Y:S05]  /*1a90*/  BSYNC.RECONVERGENT B1 ;  /* 0x0000000000017941 */ /* 0x000fea0003800200 */
.L_x_10720:
[----:B------:R-:W-:Y:S01]  /*1aa0*/  ISETP.NE.AND P0, PT, R25, 0x1, PT ;  /* 0x000000011900780c */ /* 0x000fe20003f05270 */
[----:B------:R-:W-:Y:S01]  /*1ab0*/  BSSY.RECONVERGENT B1, `(.L_x_10725) ;  /* 0x000004b000017945 */ /* 0x000fe20003800200 */
[----:B------:R-:W-:Y:S02]  /*1ac0*/  I2FP.F32.U32 R26, R23 ;  /* 0x00000017001a7245 */ /* 0x000fe40000201000 */
[----:B------:R-:W-:-:S03]  /*1ad0*/  PRMT R28, R17, 0x7632, R28 ;  /* 0x00007632111c7816 */ /* 0x000fc6000000001c */
[----:B------:R-:W-:Y:S01]  /*1ae0*/  FFMA.FTZ R23, R26, R129, 1.1641532182693481445e-10 ;  /* 0x2f0000001a177423 */ /* 0x000fe20000010081 */
[----:B------:R-:W-:Y:S02]  /*1af0*/  IMAD.U32 R26, R17, 0x10000, RZ ;  /* 0x00010000111a7824 */ /* 0x000fe400078e00ff */
[----:B------:R-:W-:Y:S02]  /*1b00*/  IMAD.MOV.U32 R17, RZ, RZ, R0 ;  /* 0x000000ffff117224 */ /* 0x000fe400078e0000 */
        /* <DEDUP_REMOVED lines=12> */
.L_x_10727:
        /* <DEDUP_REMOVED lines=13> */
.L_x_10729:
[----:B------:R-:W-:Y:S05]  /*1ca0*/  BSYNC.RECONVERGENT B2 ;  /* 0x0000000000027941 */ /* 0x000fea0003800200 */
.L_x_10728:
        /* <DEDUP_REMOVED lines=43> */
.L_x_10726:
[----:B------:R-:W-:Y:S05]  /*1f60*/  BSYNC.RECONVERGENT B1 ;  /* 0x0000000000017941 */ /* 0x000fea0003800200 */
.L_x_10725:
[----:B------:R-:W-:Y:S01]  /*1f70*/  ISETP.NE.AND P0, PT, R23, 0x1, PT ;  /* 0x000000011700780c */ /* 0x000fe20003f05270 */
[----:B------:R-:W-:Y:S01]  /*1f80*/  BSSY.RECONVERGENT B1, `(.L_x_10730) ;  /* 0x0000049000017945 */ /* 0x000fe20003800200 */
[----:B------:R-:W-:Y:S01]  /*1f90*/  I2FP.F32.U32 R30, R17 ;  /* 0x00000011001e7245 */ /* 0x000fe20000201000 */
[----:B------:R-:W-:Y:S02]  /*1fa0*/  HFMA2 R25, -RZ, RZ, 0, 1.1920928955078125e-07 ;  /* 0x00000002ff197431 */ /* 0x000fe400000001ff */
[----:B------:R-:W-:Y:S02]  /*1fb0*/  IMAD.U32 R28, R28, 0x10000, RZ ;  /* 0x000100001c1c7824 */ /* 0x000fe400078e00ff */
        /* <DEDUP_REMOVED lines=12> */
.L_x_10732:
        /* <DEDUP_REMOVED lines=13> */
.L_x_10734:
[----:B------:R-:W-:Y:S05]  /*2150*/  BSYNC.RECONVERGENT B2 ;  /* 0x0000000000027941 */ /* 0x000fea0003800200 */
.L_x_10733:
        /* <DEDUP_REMOVED lines=43> */
.L_x_10731:
[----:B------:R-:W-:Y:S05]  /*2410*/  BSYNC.RECONVERGENT B1 ;  /* 0x0000000000017941 */ /* 0x000fea0003800200 */
.L_x_10730:
[----:B------:R-:W-:Y:S01]  /*2420*/  ISETP.NE.AND P0, PT, R25, 0x1, PT ;  /* 0x000000011900780c */ /* 0x000fe20003f05270 */
[----:B------:R-:W-:Y:S01]  /*2430*/  BSSY.RECONVERGENT B1, `(.L_x_10735) ;  /* 0x000004a000017945 */ /* 0x000fe20003800200 */
[----:B------:R-:W-:Y:S01]  /*2440*/  I2FP.F32.U32 R30, R17 ;  /* 0x00000011001e7245 */ /* 0x000fe20000201000 */
[----:B------:R-:W-:-:S04]  /*2450*/  HFMA2 R23, -RZ, RZ, 0, 1.1920928955078125e-07 ;  /* 0x00000002ff177431 */ /* 0x000fc800000001ff */
[----:B------:R-:W-:Y:S01]  /*2460*/  FFMA.FTZ R17, R30, R129, 1.1641532182693481445e-10 ;  /* 0x2f0000001e117423 */ /* 0x000fe20000010081 */
[C---:B------:R-:W-:Y:S01]  /*2470*/  IMAD.U32 R30, R18.reuse, 0x10000, RZ ;  /* 0x00010000121e7824 */ /* 0x040fe200078e00ff */
[----:B------:R-:W-:-:S03]  /*2480*/  PRMT R18, R18, 0x7632, R18 ;  /* 0x0000763212127816 */ /* 0x000fc60000000012 */
        /* <DEDUP_REMOVED lines=11> */
.L_x_10737:
        /* <DEDUP_REMOVED lines=13> */
.L_x_10739:
[----:B------:R-:W-:Y:S05]  /*2610*/  BSYNC.RECONVERGENT B2 ;  /* 0x0000000000027941 */ /* 0x000fea0003800200 */
.L_x_10738:
        /* <DEDUP_REMOVED lines=43> */
.L_x_10736:
[----:B------:R-:W-:Y:S05]  /*28d0*/  BSYNC.RECONVERGENT B1 ;  /* 0x0000000000017941 */ /* 0x000fea0003800200 */
.L_x_10735:
        /* <DEDUP_REMOVED lines=17> */
.L_x_10742:
        /* <DEDUP_REMOVED lines=13> */
.L_x_10744:
[----:B------:R-:W-:Y:S05]  /*2ac0*/  BSYNC.RECONVERGENT B2 ;  /* 0x0000000000027941 */ /* 0x000fea0003800200 */
.L_x_10743:
        /* <DEDUP_REMOVED lines=43> */
.L_x_10741:
[----:B------:R-:W-:Y:S05]  /*2d80*/  BSYNC.RECONVERGENT B1 ;  /* 0x0000000000017941 */ /* 0x000fea0003800200 */
.L_x_10740:
        /* <DEDUP_REMOVED lines=18> */
.L_x_10747:
        /* <DEDUP_REMOVED lines=13> */
.L_x_10749:
[----:B------:R-:W-:Y:S05]  /*2f80*/  BSYNC.RECONVERGENT B2 ;  /* 0x0000000000027941 */ /* 0x000fea0003800200 */
.L_x_10748:
        /* <DEDUP_REMOVED lines=43> */
.L_x_10746:
[----:B------:R-:W-:Y:S05]  /*3240*/  BSYNC.RECONVERGENT B1 ;  /* 0x0000000000017941 */ /* 0x000fea0003800200 */
.L_x_10745:
[----:B------:R-:W-:Y:S01]  /*3250*/  IMAD.U32 R135, RZ, RZ, UR32 ;  /* 0x00000020ff877e24 */ /* 0x000fe2000f8e00ff */
[----:B------:R-:W-:Y:S02]  /*3260*/  SHF.L.U32 R38, R19, 0x10, RZ ;  /* 0x0000001013267819 */ /* 0x000fe400000006ff */
[----:B------:R-:W-:Y:S01]  /*3270*/  P2R R25, PR, RZ, 0x2 ;  /* 0x00000002ff197803 */ /* 0x000fe20000000000 */
[----:B------:R-:W-:Y:S01]  /*3280*/  FMUL.FTZ R26, R26, R135 ;  /* 0x000000871a1a7220 */ /* 0x000fe20000410000 */
        /* <DEDUP_REMOVED lines=12> */
[----:B------:R-:W-:Y:S01]  /*3350*/  FMUL.FTZ R16, R16, R135 ;  /* 0x0000008710107220 */ /* 0x000fe20000410000 */
[----:B------:R-:W-:-:S02]  /*3360*/  FSEL R36, R24, RZ, P5 ;  /* 0x000000ff18247208 */ /* 0x000fc40002800000 */
[----:B------:R-:W-:Y:S02]  /*3370*/  ISETP.NE.AND P6, PT, R35, RZ, PT ;  /* 0x000000ff2300720c */ /* 0x000fe40003fc5270 */
        /* <DEDUP_REMOVED lines=16> */
[----:B------:R-:W-:Y:S09]  /*3480*/  BRA `(.L_x_10750) ;  /* 0x0000004c00dc7947 */ /* 0x000ff20003800000 */
.L_x_10709:
        /* <DEDUP_REMOVED lines=16> */
.L_x_10753:
        /* <DEDUP_REMOVED lines=13> */
.L_x_10755:
[----:B------:R-:W-:Y:S05]  /*3660*/  BSYNC.RECONVERGENT B2 ;  /* 0x0000000000027941 */ /* 0x000fea0003800200 */
.L_x_10754:
        /* <DEDUP_REMOVED lines=43> */
.L_x_10752:
[----:B------:R-:W-:Y:S05]  /*3920*/  BSYNC.RECONVERGENT B1 ;  /* 0x0000000000017941 */ /* 0x000fea0003800200 */
.L_x_10751:
[----:B------:R-:W-:Y:S01]  /*3930*/  ISETP.NE.AND P0, PT, R12, 0x1, PT ;  /* 0x000000010c00780c */ /* 0x000fe20003f05270 */
[----:B------:R-:W-:Y:S01]  /*3940*/  IMAD.U32 R135, RZ, RZ, UR32 ;  /* 0x00000020ff877e24 */ /* 0x000fe2000f8e00ff */
[----:B------:R-:W-:Y:S01]  /*3950*/  I2FP.F32.U32 R10, R10 ;  /* 0x0000000a000a7245 */ /* 0x000fe20000201000 */
[----:B------:R-:W-:Y:S01]  /*3960*/  BSSY.RECONVERGENT B1, `(.L_x_10756) ;  /* 0x000004c000017945 */ /* 0x000fe20003800200 */
[----:B------:R-:W-:Y:S01]  /*3970*/  MOV R134, UR31 ;  /* 0x0000001f00867c02 */ /* 0x000fe20008000f00 */
[----:B------:R-:W-:Y:S02]  /*3980*/  HFMA2 R13, -RZ, RZ, 0, 1.1920928955078125e-07 ;  /* 0x00000002ff0d7431 */ /* 0x000fe400000001ff */
[----:B------:R-:W-:Y:S01]  /*3990*/  FFMA.FTZ R11, R10, R129, 1.1641532182693481445e-10 ;  /* 0x2f0000000a0b7423 */ /* 0x000fe20000010081 */
[C---:B-----5:R-:W-:Y:S01]  /*39a0*/  IMAD.U32 R10, R16.reuse, 0x10000, RZ ;  /* 0x00010000100a7824 */ /* 0x060fe200078e00ff */
[----:B------:R-:W-:-:S03]  /*39b0*/  PRMT R16, R16, 0x7632, R16 ;  /* 0x0000763210107816 */ /* 0x000fc60000000010 */
[----:B------:R-:W-:Y:S01]  /*39c0*/  FSETP.LE.FTZ.AND P3, PT, R11, R134, PT ;  /* 0x000000860b00720b */ /* 0x000fe20003f73000 */
[----:B------:R-:W-:Y:S02]  /*39d0*/  IMAD.MOV.U32 R11, RZ, RZ, R0 ;  /* 0x000000ffff0b7224 */ /* 0x000fe400078e0000 */
[----:B------:R-:W-:Y:S01]  /*39e0*/  FMUL.FTZ R10, R135, R10 ;  /* 0x0000000a870a7220 */ /* 0x000fe20000410000 */
        /* <DEDUP_REMOVED lines=10> */
.L_x_10758:
        /* <DEDUP_REMOVED lines=13> */
.L_x_10760:
[----:B------:R-:W-:Y:S05]  /*3b60*/  BSYNC.RECONVERGENT B2 ;  /* 0x0000000000027941 */ /* 0x000fea0003800200 */
.L_x_10759:
        /* <DEDUP_REMOVED lines=43> */
.L_x_10757:
[----:B------:R-:W-:Y:S05]  /*3e20*/  BSYNC.RECONVERGENT B1 ;  /* 0x0000000000017941 */ /* 0x000fea0003800200 */
.L_x_10756:
        /* <DEDUP_REMOVED lines=23> */
.L_x_10763:
        /* <DEDUP_REMOVED lines=13> */
.L_x_10765:
[----:B------:R-:W-:Y:S05]  /*4070*/  BSYNC.RECONVERGENT B2 ;  /* 0x0000000000027941 */ /* 0x000fea0003800200 */
.L_x_10764:
        /* <DEDUP_REMOVED lines=43> */
.L_x_10762:
[----:B------:R-:W-:Y:S05]  /*4330*/  BSYNC.RECONVERGENT B1 ;  /* 0x0000000000017941 */ /* 0x000fea0003800200 */
.L_x_10761:
        /* <DEDUP_REMOVED lines=19> */
.L_x_10768:
        /* <DEDUP_REMOVED lines=13> */
.L_x_10770:
[----:B------:R-:W-:Y:S05]  /*4540*/  BSYNC.RECONVERGENT B2 ;  /* 0x0000000000027941 */ /* 0x000fea0003800200 */
.L_x_10769:
        /* <DEDUP_REMOVED lines=43> */
.L_x_10767:
[----:B------:R-:W-:Y:S05]  /*4800*/  BSYNC.RECONVERGENT B1 ;  /* 0x0000000000017941 */ /* 0x000fea0003800200 */
.L_x_10766:
        /* <DEDUP_REMOVED lines=23> */
.L_x_10773:
        /* <DEDUP_REMOVED lines=13> */
.L_x_10775:
[----:B------:R-:W-:Y:S05]  /*4a50*/  BSYNC.RECONVERGENT B2 ;  /* 0x0000000000027941 */ /* 0x000fea0003800200 */
.L_x_10774:
        /* <DEDUP_REMOVED lines=43> */
.L_x_10772:
[----:B------:R-:W-:Y:S05]  /*4d10*/  BSYNC.RECONVERGENT B1 ;  /* 0x0000000000017941 */ /* 0x000fea0003800200 */
.L_x_10771:
        /* <DEDUP_REMOVED lines=20> */
.L_x_10778:
        /* <DEDUP_REMOVED lines=13> */
.L_x_10780:
[----:B------:R-:W-:Y:S05]  /*4f30*/  BSYNC.RECONVERGENT B2 ;  /* 0x0000000000027941 */ /* 0x000fea0003800200 */
.L_x_10779:
        /* <DEDUP_REMOVED lines=43> */
.L_x_10777:
[----:B------:R-:W-:Y:S05]  /*51f0*/  BSYNC.RECONVERGENT B1 ;  /* 0x0000000000017941 */ /* 0x000fea0003800200 */
.L_x_10776:
        /* <DEDUP_REMOVED lines=23> */
.L_x_10783:
        /* <DEDUP_REMOVED lines=13> */
.L_x_10785:
[----:B------:R-:W-:Y:S05]  /*5440*/  BSYNC.RECONVERGENT B2 ;  /* 0x0000000000027941 */ /* 0x000fea0003800200 */
.L_x_10784:
        /* <DEDUP_REMOVED lines=43> */
.L_x_10782:
[----:B------:R-:W-:Y:S05]  /*5700*/  BSYNC.RECONVERGENT B1 ;  /* 0x0000000000017941 */ /* 0x000fea0003800200 */
.L_x_10781:
[----:B------:R-:W-:Y:S01]  /*5710*/  ISETP.NE.AND P0, PT, R16, 0x1, PT ;  /* 0x000000011000780c */ /* 0x000fe20003f05270 */
[----:B------:R-:W-:Y:S01]  /*5720*/  BSSY.RECONVERGENT B1, `(.L_x_10786) ;  /* 0x000004a000017945 */ /* 0x000fe20003800200 */
[----:B------:R-:W-:Y:S01]  /*5730*/  I2FP.F32.U32 R14, R13 ;  /* 0x0000000d000e7245 */ /* 0x000fe20000201000 */
[----:B------:R-:W-:-:S04]  /*5740*/  IMAD.MOV.U32 R15, RZ, RZ, R0 ;  /* 0x000000ffff0f7224 */ /* 0x000fc800078e0000 */
[----:B------:R-:W-:Y:S01]  /*5750*/  FFMA.FTZ R13, R14, R129, 1.1641532182693481445e-10 ;  /* 0x2f0000000e0d7423 */ /* 0x000fe20000010081 */
[----:B------:R-:W-:Y:S02]  /*5760*/  IMAD.U32 R14, R17, 0x10000, RZ ;  /* 0x00010000110e7824 */ /* 0x000fe400078e00ff */
[----:B------:R-:W-:Y:S02]  /*5770*/  HFMA2 R17, -RZ, RZ, 0, 1.1920928955078125e-07 ;  /* 0x00000002ff117431 */ /* 0x000fe400000001ff */
        /* <DEDUP_REMOVED lines=11> */
.L_x_10788:
        /* <DEDUP_REMOVED lines=13> */
.L_x_10790:
[----:B------:R-:W-:Y:S05]  /*5900*/  BSYNC.RECONVERGENT B2 ;  /* 0x0000000000027941 */ /* 0x000fea0003800200 */
.L_x_10789:
        /* <DEDUP_REMOVED lines=43> */
.L_x_10787:
[----:B------:R-:W-:Y:S05]  /*5bc0*/  BSYNC.RECONVERGENT B1 ;  /* 0x0000000000017941 */ /* 0x000fea0003800200 */
.L_x_10786:
        /* <DEDUP_REMOVED lines=23> */
.L_x_10793:
        /* <DEDUP_REMOVED lines=13> */
.L_x_10795:
[----:B------:R-:W-:Y:S05]  /*5e10*/  BSYNC.RECONVERGENT B2 ;  /* 0x0000000000027941 */ /* 0x000fea0003800200 */
.L_x_10794:
        /* <DEDUP_REMOVED lines=43> */
.L_x_10792:
[----:B------:R-:W-:Y:S05]  /*60d0*/  BSYNC.RECONVERGENT B1 ;  /* 0x0000000000017941 */ /* 0x000fea0003800200 */
.L_x_10791:
        /* <DEDUP_REMOVED lines=10> */
[----:B------:R-:W-:Y:S09]  /*6180*/  @!P0 BRA `(.L_x_10797) ;  /* 0x0000000400048947 */ /* 0x000ff20003800000 */
        /* <DEDUP_REMOVED lines=8> */
.L_x_10798:
        /* <DEDUP_REMOVED lines=13> */
.L_x_10800:
[----:B------:R-:W-:Y:S05]  /*62e0*/  BSYNC.RECONVERGENT B2 ;  /* 0x0000000000027941 */ /* 0x000fea0003800200 */
.L_x_10799:
        /* <DEDUP_REMOVED lines=43> */
.L_x_10797:
[----:B------:R-:W-:Y:S05]  /*65a0*/  BSYNC.RECONVERGENT B1 ;  /* 0x0000000000017941 */ /* 0x000fea0003800200 */
.L_x_10796:
        /* <DEDUP_REMOVED lines=23> */
.L_x_10803:
        /* <DEDUP_REMOVED lines=13> */
.L_x_10805:
[----:B------:R-:W-:Y:S05]  /*67f0*/  BSYNC.RECONVERGENT B2 ;  /* 0x0000000000027941 */ /* 0x000fea0003800200 */
.L_x_10804:
        /* <DEDUP_REMOVED lines=43> */
.L_x_10802:
[----:B------:R-:W-:Y:S05]  /*6ab0*/  BSYNC.RECONVERGENT B1 ;  /* 0x0000000000017941 */ /* 0x000fea0003800200 */
.L_x_10801:
        /* <DEDUP_REMOVED lines=18> */
.L_x_10808:
        /* <DEDUP_REMOVED lines=13> */
.L_x_10810:
[----:B------:R-:W-:Y:S05]  /*6cb0*/  BSYNC.RECONVERGENT B2 ;  /* 0x0000000000027941 */ /* 0x000fea0003800200 */
.L_x_10809:
        /* <DEDUP_REMOVED lines=43> */
.L_x_10807:
[----:B------:R-:W-:Y:S05]  /*6f70*/  BSYNC.RECONVERGENT B1 ;  /* 0x0000000000017941 */ /* 0x000fea0003800200 */
.L_x_10806:
        /* <DEDUP_REMOVED lines=24> */
.L_x_10813:
        /* <DEDUP_REMOVED lines=13> */
.L_x_10815:
[----:B------:R-:W-:Y:S05]  /*71d0*/  BSYNC.RECONVERGENT B2 ;  /* 0x0000000000027941 */ /* 0x000fea0003800200 */
.L_x_10814:
        /* <DEDUP_REMOVED lines=43> */
.L_x_10812:
[----:B------:R-:W-:Y:S05]  /*7490*/  BSYNC.RECONVERGENT B1 ;  /* 0x0000000000017941 */ /* 0x000fea0003800200 */
.L_x_10811:
        /* <DEDUP_REMOVED lines=19> */
.L_x_10818:
        /* <DEDUP_REMOVED lines=13> */
.L_x_10820:
[----:B------:R-:W-:Y:S05]  /*76a0*/  BSYNC.RECONVERGENT B2 ;  /* 0x0000000000027941 */ /* 0x000fea0003800200 */
.L_x_10819:
        /* <DEDUP_REMOVED lines=43> */
.L_x_10817:
[----:B------:R-:W-:Y:S05]  /*7960*/  BSYNC.RECONVERGENT B1 ;  /* 0x0000000000017941 */ /* 0x000fea0003800200 */
.L_x_10816:
[----:B------:R-:W-:Y:S01]  /*7970*/  I2FP.F32.U32 R18, R18 ;  /* 0x0000001200127245 */ /* 0x000fe20000201000 */
[----:B------:R-:W-:Y:S01]  /*7980*/  IMAD.U32 R24, R55, 0x10000, RZ ;  /* 0x0001000037187824 */ /* 0x000fe200078e00ff */
[----:B------:R-:W-:Y:S03]  /*7990*/  BSSY.RECONVERGENT B1, `(.L_x_10821) ;  /* 0x000004e000017945 */ /* 0x000fe60003800200 */
[----:B------:R-:W-:Y:S01]  /*79a0*/  FFMA.FTZ R17, R18, R129, 1.1641532182693481445e-10 ;  /* 0x2f00000012117423 */ /* 0x000fe20000010081 */
[----:B------:R-:W-:-:S04]  /*79b0*/  FMUL.FTZ R24, R24, R135 ;  /* 0x0000008718187220 */ /* 0x000fc80000410000 */
[----:B------:R-:W-:Y:S02]  /*79c0*/  FSETP.GTU.FTZ.AND P5, PT, R17, R134, PT ;  /* 0x000000861100720b */ /* 0x000fe40003fbc000 */
[----:B------:R-:W-:Y:S01]  /*79d0*/  FSEL R17, R16, RZ, P4 ;  /* 0x000000ff10117208 */ /* 0x000fe20002000000 */
[----:B------:R-:W-:Y:S01]  /*79e0*/  IMAD.MOV.U32 R16, RZ, RZ, R0 ;  /* 0x000000ffff107224 */ /* 0x000fe200078e0000 */
        /* <DEDUP_REMOVED lines=15> */
.L_x_10823:
        /* <DEDUP_REMOVED lines=13> */
.L_x_10825:
[----:B------:R-:W-:Y:S05]  /*7bb0*/  BSYNC.RECONVERGENT B2 ;  /* 0x0000000000027941 */ /* 0x000fea0003800200 */
.L_x_10824:
        /* <DEDUP_REMOVED lines=43> */
.L_x_10822:
[----:B------:R-:W-:Y:S05]  /*7e70*/  BSYNC.RECONVERGENT B1 ;  /* 0x0000000000017941 */ /* 0x000fea0003800200 */
.L_x_10821:
[----:B------:R-:W-:Y:S01]  /*7e80*/  ISETP.NE.AND P6, PT, R24, 0x1, PT ;  /* 0x000000011800780c */ /* 0x000fe20003fc5270 */
[----:B------:R-:W-:Y:S01]  /*7e90*/  IMAD.U32 R18, R19, 0x10000, RZ ;  /* 0x0001000013127824 */ /* 0x000fe200078e00ff */
[----:B------:R-:W-:Y:S01]  /*7ea0*/  I2FP.F32.U32 R16, R16 ;  /* 0x0000001000107245 */ /* 0x000fe20000201000 */
[----:B------:R-:W-:Y:S01]  /*7eb0*/  BSSY.RECONVERGENT B1, `(.L_x_10826) ;  /* 0x000004a000017945 */ /* 0x000fe20003800200 */
        /* <DEDUP_REMOVED lines=14> */
.L_x_10828:
        /* <DEDUP_REMOVED lines=15> */
.L_x_10830:
[----:B------:R-:W-:Y:S05]  /*8090*/  BSYNC.RECONVERGENT B2 ;  /* 0x0000000000027941 */ /* 0x000fea0003800200 */
.L_x_10829:
        /* <DEDUP_REMOVED lines=41> */
[----:B------:R-:W-:Y:S02]  /*8330*/  LOP3.LUT R4, R18, UR29, R29, 0x96, !PT ;  /* 0x0000001d12047c12 */ /* 0x000fe4000f8e961d */
[----:B------:R-:W-:-:S07]  /*8340*/  MOV R22, R28 ;  /* 0x0000001c00167202 */ /* 0x000fce0000000f00 */
.L_x_10827:
[----:B------:R-:W-:Y:S05]  /*8350*/  BSYNC.RECONVERGENT B1 ;  /* 0x0000000000017941 */ /* 0x000fea0003800200 */
.L_x_10826:
        /* <DEDUP_REMOVED lines=10> */
.L_x_10750:
[----:B------:R-:W0:Y:S01]  /*8400*/  LDC.64 R130, c[0x0][0x3a8] ;  /* 0x0000ea00ff827b82 */ /* 0x000e220000000a00 */
[----:B------:R-:W-:Y:S02]  /*8410*/  SEL R29, RZ, 0x100, !P0 ;  /* 0x00000100ff1d7807 */ /* 0x000fe40004000000 */
        /* <DEDUP_REMOVED lines=12> */
[----:B------:R-:W-:-:S02]  /*84e0*/  LOP3.LUT R29, R29, R19, R26, 0xfe, !PT ;  /* 0x000000131d1d7212 */ /* 0x000fc400078efe1a */
[----:B------:R-:W-:Y:S01]  /*84f0*/  LOP3.LUT R16, R16, R18, R17, 0xfe, !PT ;  /* 0x0000001210107212 */ /* 0x000fe200078efe11 */
[C---:B0-----:R-:W-:Y:S01]  /*8500*/  IMAD.WIDE.U32 R18, R128.reuse, 0x20, R130 ;  /* 0x0000002080127825 */ /* 0x041fe200078e0082 */
[----:B------:R-:W-:Y:S01]  /*8510*/  SEL R28, RZ, 0x1, !P3 ;  /* 0x00000001ff1c7807 */ /* 0x000fe20005800000 */
[----:B------:R-:W0:Y:S01]  /*8520*/  @P0 LDC.64 R24, c[0x0][0x398] ;  /* 0x0000e600ff180b82 */ /* 0x000e220000000a00 */
[----:B------:R-:W-:Y:S02]  /*8530*/  SEL R17, RZ, 0x1, !P6 ;  /* 0x00000001ff117807 */ /* 0x000fe40007000000 */
[----:B------:R-:W-:Y:S01]  /*8540*/  LOP3.LUT R29, R29, R28, RZ, 0xfc, !PT ;  /* 0x0000001c1d1d7212 */ /* 0x000fe200078efcff */
[----:B-1----:R-:W-:Y:S01]  /*8550*/  IMAD.WIDE.U32 R26, R128, 0x8, R132 ;  /* 0x00000008801a7825 */ /* 0x002fe200078e0084 */
[----:B------:R-:W-:Y:S01]  /*8560*/  LOP3.LUT R28, R16, R17, RZ, 0xfc, !PT ;  /* 0x00000011101c7212 */ /* 0x000fe200078efcff */
[----:B------:R1:W-:Y:S01]  /*8570*/  STG.E.128 desc[UR8][R18.64], R36 ;  /* 0x0000002412007986 */ /* 0x0003e2000c101d08 */
[----:B------:R-:W-:-:S03]  /*8580*/  IADD3 R137, PT, PT, R128, 0x20, RZ ;  /* 0x0000002080897810 */ /* 0x000fc60007ffe0ff */
[----:B------:R1:W-:Y:S02]  /*8590*/  STG.E.128 desc[UR8][R18.64+0x10], R40 ;  /* 0x0000102812007986 */ /* 0x0003e4000c101d08 */
[C---:B------:R-:W-:Y:S02]  /*85a0*/  IMAD.WIDE.U32 R16, R137.reuse, 0x10, R120 ;  /* 0x0000001089107825 */ /* 0x040fe400078e0078 */
[----:B------:R1:W-:Y:S02]  /*85b0*/  STG.E.64 desc[UR8][R26.64], R28 ;  /* 0x0000001c1a007986 */ /* 0x0003e4000c101b08 */
[----:B--2---:R-:W-:-:S04]  /*85c0*/  @P1 IMAD.WIDE.U32 R20, R137, 0x20, R20 ;  /* 0x0000002089141825 */ /* 0x004fc800078e0014 */
        /* <DEDUP_REMOVED lines=22> */
.L_x_10831:
[----:B------:R1:W5:Y:S04]  /*8730*/  @P0 LDG.E.128 R52, desc[UR8][R24.64] ;  /* 0x0000000818340981 */ /* 0x000368000c1e1d00 */
[----:B------:R1:W5:Y:S04]  /*8740*/  @P1 LDG.E.128 R48, desc[UR8][R20.64] ;  /* 0x0000000814301981 */ /* 0x000368000c1e1d00 */
[----:B------:R1:W5:Y:S04]  /*8750*/  @P1 LDG.E.128 R44, desc[UR8][R20.64+0x10] ;  /* 0x00001008142c1981 */ /* 0x000368000c1e1d00 */
[----:B0-----:R-:W5:Y:S01]  /*8760*/  LDG.E.128 R16, desc[UR8][R16.64] ;  /* 0x0000000810107981 */ /* 0x001f62000c1e1d00 */
[----:B------:R-:W-:Y:S05]  /*8770*/  @!P0 BRA `(.L_x_10832) ;  /* 0x0000004c00ec8947 */ /* 0x000fea0003800000 */
[----:B------:R-:W-:Y:S01]  /*8780*/  ISETP.NE.AND P2, PT, R33, 0x1, PT ;  /* 0x000000012100780c */ /* 0x000fe20003f45270 */
[----:B------:R-:W-:Y:S01]  /*8790*/  BSSY.RECONVERGENT B1, `(.L_x_10833) ;  /* 0x000004c000017945 */ /* 0x000fe20003800200 */
[----:B-1---5:R-:W-:Y:S01]  /*87a0*/  PRMT R21, R55, 0x7632, R21 ;  /* 0x0000763237157816 */ /* 0x022fe20000000015 */
        /* <DEDUP_REMOVED lines=17> */
.L_x_10835:
        /* <DEDUP_REMOVED lines=13> */
.L_x_10837:
[----:B------:R-:W-:Y:S05]  /*8990*/  BSYNC.RECONVERGENT B2 ;  /* 0x0000000000027941 */ /* 0x000fea0003800200 */
.L_x_10836:
        /* <DEDUP_REMOVED lines=43> */
.L_x_10834:
[----:B------:R-:W-:Y:S05]  /*8c50*/  BSYNC.RECONVERGENT B1 ;  /* 0x0000000000017941 */ /* 0x000fea0003800200 */
.L_x_10833:
        /* <DEDUP_REMOVED lines=20> */
.L_x_10840:
        /* <DEDUP_REMOVED lines=13> */
.L_x_10842:
[----:B------:R-:W-:Y:S05]  /*8e70*/  BSYNC.RECONVERGENT B2 ;  /* 0x0000000000027941 */ /* 0x000fea0003800200 */
.L_x_10841:
        /* <DEDUP_REMOVED lines=43> */
.L_x_10839:
[----:B------:R-:W-:Y:S05]  /*9130*/  BSYNC.RECONVERGENT B1 ;  /* 0x0000000000017941 */ /* 0x000fea0003800200 */
.L_x_10838:
        /* <DEDUP_REMOVED lines=23> */
.L_x_10845:
        /* <DEDUP_REMOVED lines=13> */
.L_x_10847:
[----:B------:R-:W-:Y:S05]  /*9380*/  BSYNC.RECONVERGENT B2 ;  /* 0x0000000000027941 */ /* 0x000fea0003800200 */
.L_x_10846:
        /* <DEDUP_REMOVED lines=43> */
.L_x_10844:
[----:B------:R-:W-:Y:S05]  /*9640*/  BSYNC.RECONVERGENT B1 ;  /* 0x0000000000017941 */ /* 0x000fea0003800200 */
.L_x_10843:
        /* <DEDUP_REMOVED lines=19> */
.L_x_10850:
        /* <DEDUP_REMOVED lines=13> */
.L_x_10852:
[----:B------:R-:W-:Y:S05]  /*9850*/  BSYNC.RECONVERGENT B2 ;  /* 0x0000000000027941 */ /* 0x000fea0003800200 */
.L_x_10851:
        /* <DEDUP_REMOVED lines=43> */
.L_x_10849:
[----:B------:R-:W-:Y:S05]  /*9b10*/  BSYNC.RECONVERGENT B1 ;  /* 0x0000000000017941 */ /* 0x000fea0003800200 */
.L_x_10848:
[----:B------:R-:W-:Y:S01]  /*9b20*/  I2FP.F32.U32 R14, R14 ;  /* 0x0000000e000e7245 */ /* 0x000fe20000201000 */
[----:B------:R-:W-:Y:S01]  /*9b30*/  IMAD.U32 R16, R11, 0x10000, RZ ;  /* 0x000100000b107824 */ /* 0x000fe200078e00ff */
[----:B------:R-:W-:Y:S01]  /*9b40*/  ISETP.NE.AND P3, PT, R22, 0x1, PT ;  /* 0x000000011600780c */ /* 0x000fe20003f65270 */
[----:B------:R-:W-:Y:S01]  /*9b50*/  BSSY.RECONVERGENT B1, `(.L_x_10853) ;  /* 0x000004d000017945 */ /* 0x000fe20003800200 */
[----:B------:R-:W-:Y:S01]  /*9b60*/  FSEL R33, R12, RZ, P4 ;  /* 0x000000ff0c217208 */ /* 0x000fe20002000000 */
[----:B------:R-:W-:Y:S01]  /*9b70*/  FFMA.FTZ R11, R14, R129, 1.1641532182693481445e-10 ;  /* 0x2f0000000e0b7423 */ /* 0x000fe20000010081 */
[----:B------:R-:W-:Y:S01]  /*9b80*/  FMUL.FTZ R16, R16, R135 ;  /* 0x0000008710107220 */ /* 0x000fe20000410000 */
[----:B------:R-:W-:-:S03]  /*9b90*/  MOV R12, R0 ;  /* 0x00000000000c7202 */ /* 0x000fc60000000f00 */
        /* <DEDUP_REMOVED lines=15> */
.L_x_10855:
        /* <DEDUP_REMOVED lines=13> */
.L_x_10857:
[----:B------:R-:W-:Y:S05]  /*9d60*/  BSYNC.RECONVERGENT B2 ;  /* 0x0000000000027941 */ /* 0x000fea0003800200 */
.L_x_10856:
        /* <DEDUP_REMOVED lines=43> */
.L_x_10854:
[----:B------:R-:W-:Y:S05]  /*a020*/  BSYNC.RECONVERGENT B1 ;  /* 0x0000000000017941 */ /* 0x000fea0003800200 */
.L_x_10853:
        /* <DEDUP_REMOVED lines=20> */
.L_x_10860:
        /* <DEDUP_REMOVED lines=13> */
.L_x_10862:
[----:B------:R-:W-:Y:S05]  /*a240*/  BSYNC.RECONVERGENT B2 ;  /* 0x0000000000027941 */ /* 0x000fea0003800200 */
.L_x_10861:
        /* <DEDUP_REMOVED lines=43> */
.L_x_10859:
[----:B------:R-:W-:Y:S05]  /*a500*/  BSYNC.RECONVERGENT B1 ;  /* 0x0000000000017941 */ /* 0x000fea0003800200 */
.L_x_10858:
        /* <DEDUP_REMOVED lines=23> */
.L_x_10865:
        /* <DEDUP_REMOVED lines=13> */
.L_x_10867:
[----:B------:R-:W-:Y:S05]  /*a750*/  BSYNC.RECONVERGENT B2 ;  /* 0x0000000000027941 */ /* 0x000fea0003800200 */
.L_x_10866:
        /* <DEDUP_REMOVED lines=43> */
.L_x_10864:
[----:B------:R-:W-:Y:S05]  /*aa10*/  BSYNC.RECONVERGENT B1 ;  /* 0x0000000000017941 */ /* 0x000fea0003800200 */
.L_x_10863:
[----:B------:R-:W-:Y:S01]  /*aa20*/  ISETP.NE.AND P2, PT, R24, 0x1, PT ;  /* 0x000000011800780c */ /* 0x000fe20003f45270 */
[----:B------:R-:W-:Y:S01]  /*aa30*/  BSSY.RECONVERGENT B1, `(.L_x_10868) ;  /* 0x000004b000017945 */ /* 0x000fe20003800200 */
[----:B------:R-:W-:Y:S02]  /*aa40*/  I2FP.F32.U32 R14, R14 ;  /* 0x0000000e000e7245 */ /* 0x000fe40000201000 */
[----:B------:R-:W-:-:S03]  /*aa50*/  MOV R16, R0 ;  /* 0x0000000000107202 */ /* 0x000fc60000000f00 */
[----:B------:R-:W-:Y:S01]  /*aa60*/  FFMA.FTZ R27, R14, R129, 1.1641532182693481445e-10 ;  /* 0x2f0000000e1b7423 */ /* 0x000fe20000010081 */
[----:B------:R-:W-:Y:S02]  /*aa70*/  IMAD.U32 R14, R17, 0x10000, RZ ;  /* 0x00010000110e7824 */ /* 0x000fe400078e00ff */
[----:B------:R-:W-:Y:S02]  /*aa80*/  IMAD.MOV.U32 R17, RZ, RZ, 0x2 ;  /* 0x00000002ff117424 */ /* 0x000fe400078e00ff */
        /* <DEDUP_REMOVED lines=12> */
.L_x_10870:
        /* <DEDUP_REMOVED lines=13> */
.L_x_10872:
[----:B------:R-:W-:Y:S05]  /*ac20*/  BSYNC.RECONVERGENT B2 ;  /* 0x0000000000027941 */ /* 0x000fea0003800200 */
.L_x_10871:
        /* <DEDUP_REMOVED lines=43> */
.L_x_10869:
[----:B------:R-:W-:Y:S05]  /*aee0*/  BSYNC.RECONVERGENT B1 ;  /* 0x0000000000017941 */ /* 0x000fea0003800200 */
.L_x_10868:
[----:B------:R-:W-:Y:S01]  /*aef0*/  I2FP.F32.U32 R16, R16 ;  /* 0x0000001000107245 */ /* 0x000fe20000201000 */
[----:B------:R-:W-:Y:S01]  /*af00*/  IMAD.U32 R22, R13, 0x10000, RZ ;  /* 0x000100000d167824 */ /* 0x000fe200078e00ff */
[----:B------:R-:W-:Y:S01]  /*af10*/  FSEL R35, R14, RZ, P4 ;  /* 0x000000ff0e237208 */ /* 0x000fe20002000000 */
[----:B------:R-:W-:Y:S01]  /*af20*/  BSSY.RECONVERGENT B1, `(.L_x_10873) ;  /* 0x000004d000017945 */ /* 0x000fe20003800200 */
[----:B------:R-:W-:Y:S01]  /*af30*/  MOV R14, R0 ;  /* 0x00000000000e7202 */ /* 0x000fe20000000f00 */
        /* <DEDUP_REMOVED lines=18> */
.L_x_10875:
        /* <DEDUP_REMOVED lines=13> */
.L_x_10877:
[----:B------:R-:W-:Y:S05]  /*b130*/  BSYNC.RECONVERGENT B2 ;  /* 0x0000000000027941 */ /* 0x000fea0003800200 */
.L_x_10876:
        /* <DEDUP_REMOVED lines=43> */
.L_x_10874:
[----:B------:R-:W-:Y:S05]  /*b3f0*/  BSYNC.RECONVERGENT B1 ;  /* 0x0000000000017941 */ /* 0x000fea0003800200 */
.L_x_10873:
        /* <DEDUP_REMOVED lines=19> */
.L_x_10880:
        /* <DEDUP_REMOVED lines=13> */
.L_x_10882:
[----:B------:R-:W-:Y:S05]  /*b600*/  BSYNC.RECONVERGENT B2 ;  /* 0x0000000000027941 */ /* 0x000fea0003800200 */
.L_x_10881:
        /* <DEDUP_REMOVED lines=43> */
.L_x_10879:
[----:B------:R-:W-:Y:S05]  /*b8c0*/  BSYNC.RECONVERGENT B1 ;  /* 0x0000000000017941 */ /* 0x000fea0003800200 */
.L_x_10878:
        /* <DEDUP_REMOVED lines=12> */
[----:B------:R-:W-:-:S02]  /*b990*/  MOV R17, R0 ;  /* 0x0000000000117202 */ /* 0x000fc40000000f00 */
[----:B------:R-:W-:Y:S01]  /*b9a0*/  PRMT R14, R16, 0x7610, R14 ;  /* 0x00007610100e7816 */ /* 0x000fe2000000000e */
        /* <DEDUP_REMOVED lines=10> */
.L_x_10885:
        /* <DEDUP_REMOVED lines=13> */
.L_x_10887:
[----:B------:R-:W-:Y:S05]  /*bb20*/  BSYNC.RECONVERGENT B2 ;  /* 0x0000000000027941 */ /* 0x000fea0003800200 */
.L_x_10886:
        /* <DEDUP_REMOVED lines=40> */
[----:B------:R-:W-:Y:S01]  /*bdb0*/  MOV R0, R126 ;  /* 0x0000007e00007202 */ /* 0x000fe20000000f00 */
[----:B------:R-:W-:Y:S01]  /*bdc0*/  IMAD.MOV.U32 R20, RZ, RZ, R124 ;  /* 0x000000ffff147224 */ /* 0x000fe200078e007c */
[----:B------:R-:W-:-:S07]  /*bdd0*/  LOP3.LUT R4, R16, UR29, R125, 0x96, !PT ;  /* 0x0000001d10047c12 */ /* 0x000fce000f8e967d */
.L_x_10884:
[----:B------:R-:W-:Y:S05]  /*bde0*/  BSYNC.RECONVERGENT B1 ;  /* 0x0000000000017941 */ /* 0x000fea0003800200 */
.L_x_10883:
        /* <DEDUP_REMOVED lines=18> */
.L_x_10890:
        /* <DEDUP_REMOVED lines=13> */
.L_x_10892:
[----:B------:R-:W-:Y:S05]  /*bfe0*/  BSYNC.RECONVERGENT B2 ;  /* 0x0000000000027941 */ /* 0x000fea0003800200 */
.L_x_10891:
        /* <DEDUP_REMOVED lines=43> */
.L_x_10889:
[----:B------:R-:W-:Y:S05]  /*c2a0*/  BSYNC.RECONVERGENT B1 ;  /* 0x0000000000017941 */ /* 0x000fea0003800200 */
.L_x_10888:
        /* <DEDUP_REMOVED lines=23> */
.L_x_10895:
        /* <DEDUP_REMOVED lines=13> */
.L_x_10897:
[----:B------:R-:W-:Y:S05]  /*c4f0*/  BSYNC.RECONVERGENT B2 ;  /* 0x0000000000027941 */ /* 0x000fea0003800200 */
.L_x_10896:
        /* <DEDUP_REMOVED lines=43> */
.L_x_10894:
[----:B------:R-:W-:Y:S05]  /*c7b0*/  BSYNC.RECONVERGENT B1 ;  /* 0x0000000000017941 */ /* 0x000fea0003800200 */
.L_x_10893:
        /* <DEDUP_REMOVED lines=19> */
.L_x_10900:
        /* <DEDUP_REMOVED lines=13> */
.L_x_10902:
[----:B------:R-:W-:Y:S05]  /*c9c0*/  BSYNC.RECONVERGENT B2 ;  /* 0x0000000000027941 */ /* 0x000fea0003800200 */
.L_x_10901:
        /* <DEDUP_REMOVED lines=43> */
.L_x_10899:
[----:B------:R-:W-:Y:S05]  /*cc80*/  BSYNC.RECONVERGENT B1 ;  /* 0x0000000000017941 */ /* 0x000fea0003800200 */
.L_x_10898:
[----:B------:R-:W-:Y:S01]  /*cc90*/  I2FP.F32.U32 R18, R22 ;  /* 0x0000001600127245 */ /* 0x000fe20000201000 */
[----:B------:R-:W-:Y:S01]  /*cca0*/  IMAD.U32 R22, R55, 0x10000, RZ ;  /* 0x0001000037167824 */ /* 0x000fe200078e00ff */
[----:B------:R-:W-:Y:S03]  /*ccb0*/  BSSY.RECONVERGENT B1, `(.L_x_10903) ;  /* 0x000004e000017945 */ /* 0x000fe60003800200 */
[----:B------:R-:W-:Y:S01]  /*ccc0*/  FFMA.FTZ R17, R18, R129, 1.1641532182693481445e-10 ;  /* 0x2f00000012117423 */ /* 0x000fe20000010081 */
[----:B------:R-:W-:-:S04]  /*ccd0*/  FMUL.FTZ R22, R22, R135 ;  /* 0x0000008716167220 */ /* 0x000fc80000410000 */
[----:B------:R-:W-:Y:S02]  /*cce0*/  FSETP.GTU.FTZ.AND P5, PT, R17, R134, PT ;  /* 0x000000861100720b */ /* 0x000fe40003fbc000 */
[----:B------:R-:W-:Y:S02]  /*ccf0*/  FSEL R17, R16, RZ, P4 ;  /* 0x000000ff10117208 */ /* 0x000fe40002000000 */
[----:B------:R-:W-:Y:S01]  /*cd00*/  FSEL R30, R22, RZ, !P5 ;  /* 0x000000ff161e7208 */ /* 0x000fe20006800000 */
[----:B------:R-:W-:Y:S01]  /*cd10*/  IMAD.MOV.U32 R22, RZ, RZ, 0x2 ;  /* 0x00000002ff167424 */ /* 0x000fe200078e00ff */
        /* <DEDUP_REMOVED lines=14> */
.L_x_10905:
        /* <DEDUP_REMOVED lines=13> */
.L_x_10907:
[----:B------:R-:W-:Y:S05]  /*ced0*/  BSYNC.RECONVERGENT B2 ;  /* 0x0000000000027941 */ /* 0x000fea0003800200 */
.L_x_10906:
        /* <DEDUP_REMOVED lines=43> */
.L_x_10904:
[----:B------:R-:W-:Y:S05]  /*d190*/  BSYNC.RECONVERGENT B1 ;  /* 0x0000000000017941 */ /* 0x000fea0003800200 */
.L_x_10903:
        /* <DEDUP_REMOVED lines=18> */
.L_x_10910:
        /* <DEDUP_REMOVED lines=15> */
.L_x_10912:
[----:B------:R-:W-:Y:S05]  /*d3b0*/  BSYNC.RECONVERGENT B2 ;  /* 0x0000000000027941 */ /* 0x000fea0003800200 */
.L_x_10911:
        /* <DEDUP_REMOVED lines=43> */
.L_x_10909:
[----:B------:R-:W-:Y:S05]  /*d670*/  BSYNC.RECONVERGENT B1 ;  /* 0x0000000000017941 */ /* 0x000fea0003800200 */
.L_x_10908:
        /* <DEDUP_REMOVED lines=11> */
.L_x_10832:
        /* <DEDUP_REMOVED lines=16> */
.L_x_10916:
        /* <DEDUP_REMOVED lines=13> */
.L_x_10918:
[----:B------:R-:W-:Y:S05]  /*d900*/  BSYNC.RECONVERGENT B2 ;  /* 0x0000000000027941 */ /* 0x000fea0003800200 */
.L_x_10917:
        /* <DEDUP_REMOVED lines=41> */
[----:B------:R-:W-:Y:S01]  /*dba0*/  LOP3.LUT R4, R20, UR29, R27, 0x96, !PT ;  /* 0x0000001d14047c12 */ /* 0x000fe2000f8e961b */
[----:B------:R-:W-:-:S07]  /*dbb0*/  IMAD.MOV.U32 R20, RZ, RZ, R26 ;  /* 0x000000ffff147224 */ /* 0x000fce00078e001a */
.L_x_10915:
[----:B------:R-:W-:Y:S05]  /*dbc0*/  BSYNC.RECONVERGENT B1 ;  /* 0x0000000000017941 */ /* 0x000fea0003800200 */
.L_x_10914:
[----:B------:R-:W-:Y:S01]  /*dbd0*/  ISETP.NE.AND P2, PT, R23, 0x1, PT ;  /* 0x000000011700780c */ /* 0x000fe20003f45270 */
[----:B------:R-:W-:Y:S01]  /*dbe0*/  BSSY.RECONVERGENT B1, `(.L_x_10919) ;  /* 0x000004b000017945 */ /* 0x000fe20003800200 */
[----:B------:R-:W-:Y:S01]  /*dbf0*/  I2FP.F32.U32 R22, R21 ;  /* 0x0000001500167245 */ /* 0x000fe20000201000 */
[----:B------:R-:W-:Y:S01]  /*dc00*/  IMAD.MOV.U32 R26, RZ, RZ, 0x2 ;  /* 0x00000002ff1a7424 */ /* 0x000fe200078e00ff */
[----:B-----5:R-:W-:-:S03]  /*dc10*/  PRMT R24, R16, 0x7632, R24 ;  /* 0x0000763210187816 */ /* 0x020fc60000000018 */
[----:B------:R-:W-:Y:S01]  /*dc20*/  FFMA.FTZ R21, R22, R129, 1.1641532182693481445e-10 ;  /* 0x2f00000016157423 */ /* 0x000fe20000010081 */
[----:B------:R-:W-:Y:S01]  /*dc30*/  IMAD.U32 R22, R16, 0x10000, RZ ;  /* 0x0001000010167824 */ /* 0x000fe200078e00ff */
[----:B------:R-:W-:-:S03]  /*dc40*/  MOV R16, R0 ;  /* 0x0000000000107202 */ /* 0x000fc60000000f00 */
        /* <DEDUP_REMOVED lines=11> */
.L_x_10921:
        /* <DEDUP_REMOVED lines=13> */
.L_x_10923:
[----:B------:R-:W-:Y:S05]  /*ddd0*/  BSYNC.RECONVERGENT B2 ;  /* 0x0000000000027941 */ /* 0x000fea0003800200 */
.L_x_10922:
        /* <DEDUP_REMOVED lines=43> */
.L_x_10920:
[----:B------:R-:W-:Y:S05]  /*e090*/  BSYNC.RECONVERGENT B1 ;  /* 0x0000000000017941 */ /* 0x000fea0003800200 */
.L_x_10919:
[----:B------:R-:W-:Y:S01]  /*e0a0*/  ISETP.NE.AND P2, PT, R26, 0x1, PT ;  /* 0x000000011a00780c */ /* 0x000fe20003f45270 */
[----:B------:R-:W-:Y:S01]  /*e0b0*/  BSSY.RECONVERGENT B1, `(.L_x_10924) ;  /* 0x000004a000017945 */ /* 0x000fe20003800200 */
[----:B------:R-:W-:Y:S01]  /*e0c0*/  I2FP.F32.U32 R16, R16 ;  /* 0x0000001000107245 */ /* 0x000fe20000201000 */
[----:B------:R-:W-:Y:S02]  /*e0d0*/  IMAD.U32 R24, R24, 0x10000, RZ ;  /* 0x0001000018187824 */ /* 0x000fe400078e00ff */
[----:B------:R-:W-:Y:S02]  /*e0e0*/  IMAD.MOV.U32 R27, RZ, RZ, 0x2 ;  /* 0x00000002ff1b7424 */ /* 0x000fe400078e00ff */
        /* <DEDUP_REMOVED lines=13> */
.L_x_10926:
        /* <DEDUP_REMOVED lines=13> */
.L_x_10928:
[----:B------:R-:W-:Y:S05]  /*e290*/  BSYNC.RECONVERGENT B2 ;  /* 0x0000000000027941 */ /* 0x000fea0003800200 */
.L_x_10927:
        /* <DEDUP_REMOVED lines=43> */
.L_x_10925:
[----:B------:R-:W-:Y:S05]  /*e550*/  BSYNC.RECONVERGENT B1 ;  /* 0x0000000000017941 */ /* 0x000fea0003800200 */
.L_x_10924:
[----:B------:R-:W-:Y:S01]  /*e560*/  ISETP.NE.AND P2, PT, R27, 0x1, PT ;  /* 0x000000011b00780c */ /* 0x000fe20003f45270 */
[----:B------:R-:W-:Y:S01]  /*e570*/  BSSY.RECONVERGENT B1, `(.L_x_10929) ;  /* 0x000004b000017945 */ /* 0x000fe20003800200 */
[----:B------:R-:W-:Y:S01]  /*e580*/  I2FP.F32.U32 R16, R16 ;  /* 0x0000001000107245 */ /* 0x000fe20000201000 */
[C---:B------:R-:W-:Y:S01]  /*e590*/  IMAD.U32 R26, R17.reuse, 0x10000, RZ ;  /* 0x00010000111a7824 */ /* 0x040fe200078e00ff */
[----:B------:R-:W-:-:S03]  /*e5a0*/  PRMT R32, R17, 0x7632, R32 ;  /* 0x0000763211207816 */ /* 0x000fc60000000020 */
[----:B------:R-:W-:Y:S01]  /*e5b0*/  FFMA.FTZ R21, R16, R129, 1.1641532182693481445e-10 ;  /* 0x2f00000010157423 */ /* 0x000fe20000010081 */
[----:B------:R-:W-:-:S04]  /*e5c0*/  MOV R16, R0 ;  /* 0x0000000000107202 */ /* 0x000fc80000000f00 */
        /* <DEDUP_REMOVED lines=12> */
.L_x_10931:
        /* <DEDUP_REMOVED lines=13> */
.L_x_10933:
[----:B------:R-:W-:Y:S05]  /*e760*/  BSYNC.RECONVERGENT B2 ;  /* 0x0000000000027941 */ /* 0x000fea0003800200 */
.L_x_10932:
        /* <DEDUP_REMOVED lines=43> */
.L_x_10930:
[----:B------:R-:W-:Y:S05]  /*ea20*/  BSYNC.RECONVERGENT B1 ;  /* 0x0000000000017941 */ /* 0x000fea0003800200 */
.L_x_10929:
[----:B------:R-:W-:Y:S01]  /*ea30*/  ISETP.NE.AND P2, PT, R21, 0x1, PT ;  /* 0x000000011500780c */ /* 0x000fe20003f45270 */
[----:B------:R-:W-:Y:S01]  /*ea40*/  BSSY.RECONVERGENT B1, `(.L_x_10934) ;  /* 0x000004a000017945 */ /* 0x000fe20003800200 */
[----:B------:R-:W-:Y:S01]  /*ea50*/  I2FP.F32.U32 R16, R16 ;  /* 0x0000001000107245 */ /* 0x000fe20000201000 */
[----:B------:R-:W-:Y:S02]  /*ea60*/  IMAD.U32 R32, R32, 0x10000, RZ ;  /* 0x0001000020207824 */ /* 0x000fe400078e00ff */
[----:B------:R-:W-:Y:S02]  /*ea70*/  IMAD.MOV.U32 R28, RZ, RZ, 0x2 ;  /* 0x00000002ff1c7424 */ /* 0x000fe400078e00ff */
[----:B------:R-:W-:-:S05]  /*ea80*/  FFMA.FTZ R17, R16, R129, 1.1641532182693481445e-10 ;  /* 0x2f00000010117423 */ /* 0x000fca0000010081 */
[----:B------:R-:W-:Y:S02]  /*ea90*/  FSETP.LE.FTZ.AND P3, PT, R17, R134, PT ;  /* 0x000000861100720b */ /* 0x000fe40003f73000 */
        /* <DEDUP_REMOVED lines=11> */
.L_x_10936:
        /* <DEDUP_REMOVED lines=13> */
.L_x_10938:
[----:B------:R-:W-:Y:S05]  /*ec20*/  BSYNC.RECONVERGENT B2 ;  /* 0x0000000000027941 */ /* 0x000fea0003800200 */
.L_x_10937:
        /* <DEDUP_REMOVED lines=43> */
.L_x_10935:
[----:B------:R-:W-:Y:S05]  /*eee0*/  BSYNC.RECONVERGENT B1 ;  /* 0x0000000000017941 */ /* 0x000fea0003800200 */
.L_x_10934:
        /* <DEDUP_REMOVED lines=18> */
.L_x_10941:
        /* <DEDUP_REMOVED lines=13> */
.L_x_10943:
[----:B------:R-:W-:Y:S05]  /*f0e0*/  BSYNC.RECONVERGENT B2 ;  /* 0x0000000000027941 */ /* 0x000fea0003800200 */
.L_x_10942:
        /* <DEDUP_REMOVED lines=43> */
.L_x_10940:
[----:B------:R-:W-:Y:S05]  /*f3a0*/  BSYNC.RECONVERGENT B1 ;  /* 0x0000000000017941 */ /* 0x000fea0003800200 */
.L_x_10939:
        /* <DEDUP_REMOVED lines=17> */
.L_x_10946:
        /* <DEDUP_REMOVED lines=13> */
.L_x_10948:
[----:B------:R-:W-:Y:S05]  /*f590*/  BSYNC.RECONVERGENT B2 ;  /* 0x0000000000027941 */ /* 0x000fea0003800200 */
.L_x_10947:
        /* <DEDUP_REMOVED lines=43> */
.L_x_10945:
[----:B------:R-:W-:Y:S05]  /*f850*/  BSYNC.RECONVERGENT B1 ;  /* 0x0000000000017941 */ /* 0x000fea0003800200 */
.L_x_10944:
        /* <DEDUP_REMOVED lines=18> */
.L_x_10951:
        /* <DEDUP_REMOVED lines=13> */
.L_x_10953:
[----:B------:R-:W-:Y:S05]  /*fa50*/  BSYNC.RECONVERGENT B2 ;  /* 0x0000000000027941 */ /* 0x000fea0003800200 */
.L_x_10952:
        /* <DEDUP_REMOVED lines=43> */
.L_x_10950:
[----:B------:R-:W-:Y:S05]  /*fd10*/  BSYNC.RECONVERGENT B1 ;  /* 0x0000000000017941 */ /* 0x000fea0003800200 */
.L_x_10949:
[----:B------:R-:W-:Y:S01]  /*fd20*/  P2R R19, PR, RZ, 0x2 ;  /* 0x00000002ff137803 */ /* 0x000fe20000000000 */
[-C--:B------:R-:W-:Y:S01]  /*fd30*/  FMUL.FTZ R22, R22, R135.reuse ;  /* 0x0000008716167220 */ /* 0x080fe20000410000 */
[----:B------:R-:W-:Y:S01]  /*fd40*/  I2FP.F32.U32 R16, R16 ;  /* 0x0000001000107245 */ /* 0x000fe20000201000 */
[-C--:B------:R-:W-:Y:S01]  /*fd50*/  FMUL.FTZ R24, R24, R135.reuse ;  /* 0x0000008718187220 */ /* 0x080fe20000410000 */
[----:B------:R-:W-:Y:S01]  /*fd60*/  ISETP.NE.AND P1, PT, R25, RZ, PT ;  /* 0x000000ff1900720c */ /* 0x000fe20003f25270 */
[-C--:B------:R-:W-:Y:S01]  /*fd70*/  FMUL.FTZ R34, R34, R135.reuse ;  /* 0x0000008722227220 */ /* 0x080fe20000410000 */
[----:B------:R-:W-:Y:S01]  /*fd80*/  P2R R28, PR, RZ, 0x1 ;  /* 0x00000001ff1c7803 */ /* 0x000fe20000000000 */
[-C--:B------:R-:W-:Y:S01]  /*fd90*/  FMUL.FTZ R35, R32, R135.reuse ;  /* 0x0000008720237220 */ /* 0x080fe20000410000 */
[----:B------:R-:W-:Y:S01]  /*fda0*/  ISETP.NE.AND P0, PT, R23, RZ, PT ;  /* 0x000000ff1700720c */ /* 0x000fe20003f05270 */
[----:B------:R-:W-:Y:S01]  /*fdb0*/  FMUL.FTZ R26, R26, R135 ;  /* 0x000000871a1a7220 */ /* 0x000fe20000410000 */
[----:B------:R-:W-:Y:S01]  /*fdc0*/  ISETP.NE.AND P5, PT, R123, RZ, PT ;  /* 0x000000ff7b00720c */ /* 0x000fe20003fa5270 */
[----:B------:R-:W-:-:S02]  /*fdd0*/  IMAD.U32 R18, R21, 0x10000, RZ ;  /* 0x0001000015127824 */ /* 0x000fc400078e00ff */
[----:B------:R-:W-:Y:S01]  /*fde0*/  FFMA.FTZ R17, R16, R129, 1.1641532182693481445e-10 ;  /* 0x2f00000010117423 */ /* 0x000fe20000010081 */
[----:B------:R-:W-:Y:S01]  /*fdf0*/  FSEL R32, R22, RZ, P1 ;  /* 0x000000ff16207208 */ /* 0x000fe20000800000 */
[-C--:B------:R-:W-:Y:S01]  /*fe00*/  FMUL.FTZ R126, R126, R135.reuse ;  /* 0x000000877e7e7220 */ /* 0x080fe20000410000 */
[----:B------:R-:W-:Y:S01]  /*fe10*/  ISETP.NE.AND P1, PT, R19, RZ, PT ;  /* 0x000000ff1300720c */ /* 0x000fe20003f25270 */
[-C--:B------:R-:W-:Y:S01]  /*fe20*/  FMUL.FTZ R122, R122, R135.reuse ;  /* 0x000000877a7a7220 */ /* 0x080fe20000410000 */
[----:B------:R-:W-:Y:S01]  /*fe30*/  FSEL R33, R24, RZ, P0 ;  /* 0x000000ff18217208 */ /* 0x000fe20000000000 */
[----:B------:R-:W-:Y:S01]  /*fe40*/  FMUL.FTZ R18, R18, R135 ;  /* 0x0000008712127220 */ /* 0x000fe20000410000 */
[----:B------:R-:W-:Y:S02]  /*fe50*/  ISETP.NE.AND P0, PT, R28, RZ, PT ;  /* 0x000000ff1c00720c */ /* 0x000fe40003f05270 */
[----:B------:R-:W-:Y:S02]  /*fe60*/  FSEL R28, R34, RZ, P2 ;  /* 0x000000ff221c7208 */ /* 0x000fe40001000000 */
[----:B------:R-:W-:-:S02]  /*fe70*/  FSEL R34, R26, RZ, P5 ;  /* 0x000000ff1a227208 */ /* 0x000fc40002800000 */
[----:B------:R-:W-:Y:S02]  /*fe80*/  ISETP.NE.AND P6, PT, R27, RZ, PT ;  /* 0x000000ff1b00720c */ /* 0x000fe40003fc5270 */
[----:B------:R-:W-:Y:S01]  /*fe90*/  FSETP.GTU.FTZ.AND P5, PT, R17, R134, PT ;  /* 0x000000861100720b */ /* 0x000fe20003fbc000 */
        /* <DEDUP_REMOVED lines=12> */
[----:B------:R-:W-:-:S10]  /*ff60*/  @P1 FADD.FTZ R31, R47, R31 ;  /* 0x0000001f2f1f1221 */ /* 0x000fd40000010000 */
.L_x_10913:
[----:B------:R-:W-:Y:S01]  /*ff70*/  SEL R21, RZ, 0x1000000, !P5 ;  /* 0x01000000ff157807 */ /* 0x000fe20006800000 */
[----:B------:R-:W-:Y:S01]  /*ff80*/  VIADD R139, R128, 0x40 ;  /* 0x00000040808b7836 */ /* 0x000fe20000000000 */
[----:B------:R-:W-:Y:S02]  /*ff90*/  SEL R26, RZ, 0x10000, !P4 ;  /* 0x00010000ff1a7807 */ /* 0x000fe40006000000 */
[----:B------:R-:W-:Y:S02]  /*ffa0*/  SEL R19, RZ, 0x100, !P3 ;  /* 0x00000100ff137807 */ /* 0x000fe40005800000 */
[----:B------:R-:W-:Y:S02]  /*ffb0*/  ISETP.NE.AND P5, PT, R23, RZ, PT ;  /* 0x000000ff1700720c */ /* 0x000fe40003fa5270 */
[----:B------:R-:W-:Y:S01]  /*ffc0*/  ISETP.NE.AND P4, PT, R123, RZ, PT ;  /* 0x000000ff7b00720c */ /* 0x000fe20003f85270 */
[----:B------:R-:W-:Y:S01]  /*ffd0*/  IMAD.WIDE.U32 R122, R137, 0x8, R132 ;  /* 0x00000008897a7825 */ /* 0x000fe200078e0084 */
[----:B------:R-:W-:Y:S01]  /*ffe0*/  ISETP.NE.AND P3, PT, R27, RZ, PT ;  /* 0x000000ff1b00720c */ /* 0x000fe20003f65270 */
[----:B------:R-:W0:Y:S01]  /*fff0*/  @P0 LDC.64 R22, c[0x0][0x398] ;  /* 0x0000e600ff160b82 */ /* 0x000e220000000a00 */
[----:B------:R-:W-:-:S02]  /*10000*/  SEL R17, RZ, 0x10000, !P4 ;  /* 0x00010000ff117807 */ /* 0x000fc40006000000 */
[----:B------:R-:W-:Y:S02]  /*10010*/  SEL R18, RZ, 0x1000000, !P3 ;  /* 0x01000000ff127807 */ /* 0x000fe40005800000 */
[----:B------:R-:W-:Y:S02]  /*10020*/  SEL R16, RZ, 0x100, !P5 ;  /* 0x00000100ff107807 */ /* 0x000fe40006800000 */
[----:B------:R-:W-:Y:S02]  /*10030*/  ISETP.NE.AND P6, PT, R25, RZ, PT ;  /* 0x000000ff1900720c */ /* 0x000fe40003fc5270 */
[----:B------:R-:W-:Y:S01]  /*10040*/  LOP3.LUT R16, R16, R18, R17, 0xfe, !PT ;  /* 0x0000001210107212 */ /* 0x000fe200078efe11 */
[----:B------:R-:W1:Y:S01]  /*10050*/  @P1 LDC.64 R24, c[0x0][0x3a0] ;  /* 0x0000e800ff181b82 */ /* 0x000e620000000a00 */
[----:B------:R-:W-:Y:S01]  /*10060*/  LOP3.LUT R19, R19, R21, R26, 0xfe, !PT ;  /* 0x0000001513137212 */ /* 0x000fe200078efe1a */
[----:B------:R-:W-:Y:S01]  /*10070*/  IMAD.WIDE.U32 R26, R137, 0x20, R130 ;  /* 0x00000020891a7825 */ /* 0x000fe200078e0082 */
[----:B------:R-:W-:-:S02]  /*10080*/  SEL R18, RZ, 0x1, !P2 ;  /* 0x00000001ff127807 */ /* 0x000fc40005000000 */
[----:B------:R-:W-:Y:S02]  /*10090*/  SEL R17, RZ, 0x1, !P6 ;  /* 0x00000001ff117807 */ /* 0x000fe40007000000 */
[----:B------:R-:W-:Y:S01]  /*100a0*/  LOP3.LUT R19, R19, R18, RZ, 0xfc, !PT ;  /* 0x0000001213137212 */ /* 0x000fe200078efcff */
[----:B------:R2:W-:Y:S01]  /*100b0*/  STG.E.128 desc[UR8][R26.64], R32 ;  /* 0x000000201a007986 */ /* 0x0005e2000c101d08 */
[----:B------:R-:W-:Y:S01]  /*100c0*/  LOP3.LUT R18, R16, R17, RZ, 0xfc, !PT ;  /* 0x0000001110127212 */ /* 0x000fe200078efcff */
[C---:B------:R-:W-:Y:S02]  /*100d0*/  IMAD.WIDE.U32 R16, R139.reuse, 0x10, R120 ;  /* 0x000000108b107825 */ /* 0x040fe400078e0078 */
[----:B------:R2:W-:Y:S02]  /*100e0*/  STG.E.128 desc[UR8][R26.64+0x10], R28 ;  /* 0x0000101c1a007986 */ /* 0x0005e4000c101d08 */
[C---:B0-----:R-:W-:Y:S02]  /*100f0*/  @P0 IMAD.WIDE.U32 R22, R139.reuse, 0x10, R22 ;  /* 0x000000108b160825 */ /* 0x041fe400078e0016 */
[----:B------:R2:W-:Y:S02]  /*10100*/  STG.E.64 desc[UR8][R122.64], R18 ;  /* 0x000000127a007986 */ /* 0x0005e4000c101b08 */
[----:B-1----:R-:W-:Y:S01]  /*10110*/  @P1 IMAD.WIDE.U32 R24, R139, 0x20, R24 ;  /* 0x000000208b181825 */ /* 0x002fe200078e0018 */
[----:B------:R-:W-:Y:S06]  /*10120*/  @!P0 BRA `(.L_x_10954) ;  /* 0x0000000000508947 */ /* 0x000fec0003800000 */
        /* <DEDUP_REMOVED lines=20> */
.L_x_10954:
[----:B------:R1:W5:Y:S04]  /*10270*/  @P0 LDG.E.128 R52, desc[UR8][R22.64] ;  /* 0x0000000816340981 */ /* 0x000368000c1e1d00 */
[----:B------:R1:W5:Y:S04]  /*10280*/  @P1 LDG.E.128 R48, desc[UR8][R24.64] ;  /* 0x0000000818301981 */ /* 0x000368000c1e1d00 */
[----:B------:R1:W5:Y:S04]  /*10290*/  @P1 LDG.E.128 R44, desc[UR8][R24.64+0x10] ;  /* 0x00001008182c1981 */ /* 0x000368000c1e1d00 */
[----:B0-2---:R-:W5:Y:S01]  /*102a0*/  LDG.E.128 R16, desc[UR8][R16.64] ;  /* 0x0000000810107981 */ /* 0x005f62000c1e1d00 */
        /* <DEDUP_REMOVED lines=17> */
.L_x_10958:
        /* <DEDUP_REMOVED lines=13> */
.L_x_10960:
[----:B------:R-:W-:Y:S05]  /*10490*/  BSYNC.RECONVERGENT B2 ;  /* 0x0000000000027941 */ /* 0x000fea0003800200 */
.L_x_10959:
[----:B------:R-:W-:Y:S01]  /*104a0*/  IMAD.WIDE.U32 R12, R9, -0x326172a9, RZ ;  /* 0xcd9e8d57090c7825 */ /* 0x000fe200078e00ff */
[----:B-1----:R-:W-:-:S04]  /*104b0*/  LOP3.LUT R22, R2, UR7, R11, 0x96, !PT ;  /* 0x0000000702167c12 */ /* 0x002fc8000f8e960b */
        /* <DEDUP_REMOVED lines=41> */
.L_x_10957:
[----:B------:R-:W-:Y:S05]  /*10750*/  BSYNC.RECONVERGENT B1 ;  /* 0x0000000000017941 */ /* 0x000fea0003800200 */
.L_x_10956:
[----:B------:R-:W-:Y:S01]  /*10760*/  ISETP.NE.AND P2, PT, R13, 0x1, PT ;  /* 0x000000010d00780c */ /* 0x000fe20003f45270 */
[----:B------:R-:W-:Y:S01]  /*10770*/  BSSY.RECONVERGENT B1, `(.L_x_10961) ;  /* 0x000004c000017945 */ /* 0x000fe20003800200 */
[----:B------:R-:W-:Y:S01]  /*10780*/  I2FP.F32.U32 R10, R10 ;  /* 0x0000000a000a7245 */ /* 0x000fe20000201000 */
[----:B------:R-:W-:Y:S02]  /*10790*/  IMAD.MOV.U32 R15, RZ, RZ, 0x2 ;  /* 0x00000002ff0f7424 */ /* 0x000fe400078e00ff */
[----:B------:R-:W-:Y:S02]  /*107a0*/  IMAD.MOV.U32 R12, RZ, RZ, R0 ;  /* 0x000000ffff0c7224 */ /* 0x000fe400078e0000 */
[----:B------:R-:W-:Y:S01]  /*107b0*/  FFMA.FTZ R11, R10, R129, 1.1641532182693481445e-10 ;  /* 0x2f0000000a0b7423 */ /* 0x000fe20000010081 */
[----:B-----5:R-:W-:-:S04]  /*107c0*/  SHF.L.U32 R10, R16, 0x10, RZ ;  /* 0x00000010100a7819 */ /* 0x020fc800000006ff */
[----:B------:R-:W-:Y:S01]  /*107d0*/  FSETP.LE.FTZ.AND P4, PT, R11, R134, PT ;  /* 0x000000860b00720b */ /* 0x000fe20003f93000 */
[----:B------:R-:W-:Y:S01]  /*107e0*/  FMUL.FTZ R10, R10, R135 ;  /* 0x000000870a0a7220 */ /* 0x000fe20000410000 */
[----:B------:R-:W-:Y:S02]  /*107f0*/  PRMT R11, R16, 0x7632, R11 ;  /* 0x00007632100b7816 */ /* 0x000fe4000000000b */
        /* <DEDUP_REMOVED lines=10> */
.L_x_10963:
        /* <DEDUP_REMOVED lines=13> */
.L_x_10965:
[----:B------:R-:W-:Y:S05]  /*10970*/  BSYNC.RECONVERGENT B2 ;  /* 0x0000000000027941 */ /* 0x000fea0003800200 */
.L_x_10964:
        /* <DEDUP_REMOVED lines=43> */
.L_x_10962:
[----:B------:R-:W-:Y:S05]  /*10c30*/  BSYNC.RECONVERGENT B1 ;  /* 0x0000000000017941 */ /* 0x000fea0003800200 */
.L_x_10961:
[----:B------:R-:W-:Y:S01]  /*10c40*/  I2FP.F32.U32 R12, R12 ;  /* 0x0000000c000c7245 */ /* 0x000fe20000201000 */
[----:B------:R-:W-:Y:S01]  /*10c50*/  BSSY.RECONVERGENT B1, `(.L_x_10966) ;  /* 0x000004f000017945 */ /* 0x000fe20003800200 */
[----:B------:R-:W-:Y:S02]  /*10c60*/  SHF.L.U32 R14, R52, 0x10, RZ ;  /* 0x00000010340e7819 */ /* 0x000fe400000006ff */
[----:B------:R-:W-:Y:S01]  /*10c70*/  ISETP.NE.AND P3, PT, R15, 0x1, PT ;  /* 0x000000010f00780c */ /* 0x000fe20003f65270 */
[----:B------:R-:W-:Y:S01]  /*10c80*/  FFMA.FTZ R13, R12, R129, 1.1641532182693481445e-10 ;  /* 0x2f0000000c0d7423 */ /* 0x000fe20000010081 */
[----:B------:R-:W-:Y:S02]  /*10c90*/  IMAD.MOV.U32 R12, RZ, RZ, R0 ;  /* 0x000000ffff0c7224 */ /* 0x000fe400078e0000 */
[----:B------:R-:W-:Y:S02]  /*10ca0*/  FMUL.FTZ R14, R14, R135 ;  /* 0x000000870e0e7220 */ /* 0x000fe40000410000 */
[----:B------:R-:W-:-:S02]  /*10cb0*/  FSETP.GTU.FTZ.AND P2, PT, R13, R134, PT ;  /* 0x000000860d00720b */ /* 0x000fc40003f5c000 */
[----:B------:R-:W-:Y:S02]  /*10cc0*/  FSEL R13, R10, RZ, P4 ;  /* 0x000000ff0a0d7208 */ /* 0x000fe40002000000 */
[----:B-1----:R-:W-:Y:S01]  /*10cd0*/  FSEL R24, R14, RZ, !P2 ;  /* 0x000000ff0e187208 */ /* 0x002fe20005000000 */
        /* <DEDUP_REMOVED lines=13> */
.L_x_10968:
        /* <DEDUP_REMOVED lines=13> */
.L_x_10970:
[----:B------:R-:W-:Y:S05]  /*10e80*/  BSYNC.RECONVERGENT B2 ;  /* 0x0000000000027941 */ /* 0x000fea0003800200 */
.L_x_10969:
        /* <DEDUP_REMOVED lines=43> */
.L_x_10967:
[----:B------:R-:W-:Y:S05]  /*11140*/  BSYNC.RECONVERGENT B1 ;  /* 0x0000000000017941 */ /* 0x000fea0003800200 */
.L_x_10966:
[----:B------:R-:W-:Y:S01]  /*11150*/  ISETP.NE.AND P2, PT, R14, 0x1, PT ;  /* 0x000000010e00780c */ /* 0x000fe20003f45270 */
[----:B------:R-:W-:Y:S01]  /*11160*/  BSSY.RECONVERGENT B1, `(.L_x_10971) ;  /* 0x000004b000017945 */ /* 0x000fe20003800200 */
[----:B------:R-:W-:Y:S01]  /*11170*/  I2FP.F32.U32 R12, R12 ;  /* 0x0000000c000c7245 */ /* 0x000fe20000201000 */
[----:B------:R-:W-:-:S04]  /*11180*/  IMAD.MOV.U32 R15, RZ, RZ, 0x2 ;  /* 0x00000002ff0f7424 */ /* 0x000fc800078e00ff */
[----:B------:R-:W-:Y:S01]  /*11190*/  FFMA.FTZ R13, R12, R129, 1.1641532182693481445e-10 ;  /* 0x2f0000000c0d7423 */ /* 0x000fe20000010081 */
[----:B------:R-:W-:-:S04]  /*111a0*/  SHF.L.U32 R12, R11, 0x10, RZ ;  /* 0x000000100b0c7819 */ /* 0x000fc800000006ff */
        /* <DEDUP_REMOVED lines=13> */
.L_x_10973:
        /* <DEDUP_REMOVED lines=13> */
.L_x_10975:
[----:B------:R-:W-:Y:S05]  /*11350*/  BSYNC.RECONVERGENT B2 ;  /* 0x0000000000027941 */ /* 0x000fea0003800200 */
.L_x_10974:
        /* <DEDUP_REMOVED lines=43> */
.L_x_10972:
[----:B------:R-:W-:Y:S05]  /*11610*/  BSYNC.RECONVERGENT B1 ;  /* 0x0000000000017941 */ /* 0x000fea0003800200 */
.L_x_10971:
[----:B------:R-:W-:Y:S01]  /*11620*/  I2FP.F32.U32 R12, R13 ;  /* 0x0000000d000c7245 */ /* 0x000fe20000201000 */
[----:B------:R-:W-:Y:S01]  /*11630*/  BSSY.RECONVERGENT B1, `(.L_x_10976) ;  /* 0x0000050000017945 */ /* 0x000fe20003800200 */
[----:B------:R-:W-:Y:S02]  /*11640*/  PRMT R13, R52, 0x7632, R13 ;  /* 0x00007632340d7816 */ /* 0x000fe4000000000d */
[----:B------:R-:W-:Y:S02]  /*11650*/  ISETP.NE.AND P3, PT, R15, 0x1, PT ;  /* 0x000000010f00780c */ /* 0x000fe40003f65270 */
[----:B------:R-:W-:Y:S01]  /*11660*/  SHF.L.U32 R14, R13, 0x10, RZ ;  /* 0x000000100d0e7819 */ /* 0x000fe200000006ff */
[----:B------:R-:W-:Y:S01]  /*11670*/  FFMA.FTZ R13, R12, R129, 1.1641532182693481445e-10 ;  /* 0x2f0000000c0d7423 */ /* 0x000fe20000010081 */
[----:B------:R-:W-:Y:S01]  /*11680*/  FSEL R25, R11, RZ, P4 ;  /* 0x000000ff0b197208 */ /* 0x000fe20002000000 */
[----:B------:R-:W-:Y:S02]  /*11690*/  IMAD.MOV.U32 R12, RZ, RZ, R0 ;  /* 0x000000ffff0c7224 */ /* 0x000fe400078e0000 */
[----:B------:R-:W-:Y:S01]  /*116a0*/  FMUL.FTZ R14, R14, R135 ;  /* 0x000000870e0e7220 */ /* 0x000fe20000410000 */
        /* <DEDUP_REMOVED lines=15> */
.L_x_10978:
        /* <DEDUP_REMOVED lines=13> */
.L_x_10980:
[----:B------:R-:W-:Y:S05]  /*11870*/  BSYNC.RECONVERGENT B2 ;  /* 0x0000000000027941 */ /* 0x000fea0003800200 */
.L_x_10979:
        /* <DEDUP_REMOVED lines=43> */
.L_x_10977:
[----:B------:R-:W-:Y:S05]  /*11b30*/  BSYNC.RECONVERGENT B1 ;  /* 0x0000000000017941 */ /* 0x000fea0003800200 */
.L_x_10976:
        /* <DEDUP_REMOVED lines=20> */
.L_x_10983:
        /* <DEDUP_REMOVED lines=13> */
.L_x_10985:
[----:B------:R-:W-:Y:S05]  /*11d50*/  BSYNC.RECONVERGENT B2 ;  /* 0x0000000000027941 */ /* 0x000fea0003800200 */
.L_x_10984:
        /* <DEDUP_REMOVED lines=43> */
.L_x_10982:
[----:B------:R-:W-:Y:S05]  /*12010*/  BSYNC.RECONVERGENT B1 ;  /* 0x0000000000017941 */ /* 0x000fea0003800200 */
.L_x_10981:
[----:B------:R-:W-:Y:S01]  /*12020*/  I2FP.F32.U32 R14, R13 ;  /* 0x0000000d000e7245 */ /* 0x000fe20000201000 */
[----:B------:R-:W-:Y:S01]  /*12030*/  BSSY.RECONVERGENT B1, `(.L_x_10986) ;  /* 0x000004f000017945 */ /* 0x000fe20003800200 */
[----:B------:R-:W-:Y:S02]  /*12040*/  SHF.L.U32 R20, R53, 0x10, RZ ;  /* 0x0000001035147819 */ /* 0x000fe400000006ff */
[----:B------:R-:W-:Y:S01]  /*12050*/  ISETP.NE.AND P3, PT, R15, 0x1, PT ;  /* 0x000000010f00780c */ /* 0x000fe20003f65270 */
[----:B------:R-:W-:Y:S02]  /*12060*/  FFMA.FTZ R13, R14, R129, 1.1641532182693481445e-10 ;  /* 0x2f0000000e0d7423 */ /* 0x000fe40000010081 */
[----:B------:R-:W-:-:S03]  /*12070*/  FMUL.FTZ R20, R20, R135 ;  /* 0x0000008714147220 */ /* 0x000fc60000410000 */
[----:B------:R-:W-:Y:S02]  /*12080*/  FSETP.GTU.FTZ.AND P2, PT, R13, R134, PT ;  /* 0x000000860d00720b */ /* 0x000fe40003f5c000 */
[----:B------:R-:W-:Y:S02]  /*12090*/  FSEL R13, R12, RZ, P4 ;  /* 0x000000ff0c0d7208 */ /* 0x000fe40002000000 */
        /* <DEDUP_REMOVED lines=15> */
.L_x_10988:
        /* <DEDUP_REMOVED lines=13> */
.L_x_10990:
[----:B------:R-:W-:Y:S05]  /*12260*/  BSYNC.RECONVERGENT B2 ;  /* 0x0000000000027941 */ /* 0x000fea0003800200 */
.L_x_10989:
        /* <DEDUP_REMOVED lines=43> */
.L_x_10987:
[----:B------:R-:W-:Y:S05]  /*12520*/  BSYNC.RECONVERGENT B1 ;  /* 0x0000000000017941 */ /* 0x000fea0003800200 */
.L_x_10986:
        /* <DEDUP_REMOVED lines=19> */
.L_x_10993:
        /* <DEDUP_REMOVED lines=13> */
.L_x_10995:
[----:B------:R-:W-:Y:S05]  /*12730*/  BSYNC.RECONVERGENT B2 ;  /* 0x0000000000027941 */ /* 0x000fea0003800200 */
.L_x_10994:
        /* <DEDUP_REMOVED lines=43> */
.L_x_10992:
[----:B------:R-:W-:Y:S05]  /*129f0*/  BSYNC.RECONVERGENT B1 ;  /* 0x0000000000017941 */ /* 0x000fea0003800200 */
.L_x_10991:
[----:B------:R-:W-:Y:S01]  /*12a00*/  I2FP.F32.U32 R14, R15 ;  /* 0x0000000f000e7245 */ /* 0x000fe20000201000 */
[----:B------:R-:W-:Y:S01]  /*12a10*/  BSSY.RECONVERGENT B1, `(.L_x_10996) ;  /* 0x0000050000017945 */ /* 0x000fe20003800200 */
[----:B------:R-:W-:Y:S02]  /*12a20*/  PRMT R15, R53, 0x7632, R15 ;  /* 0x00007632350f7816 */ /* 0x000fe4000000000f */
        /* <DEDUP_REMOVED lines=21> */
.L_x_10998:
        /* <DEDUP_REMOVED lines=13> */
.L_x_11000:
[----:B------:R-:W-:Y:S05]  /*12c50*/  BSYNC.RECONVERGENT B2 ;  /* 0x0000000000027941 */ /* 0x000fea0003800200 */
.L_x_10999:
        /* <DEDUP_REMOVED lines=43> */
.L_x_10997:
[----:B------:R-:W-:Y:S05]  /*12f10*/  BSYNC.RECONVERGENT B1 ;  /* 0x0000000000017941 */ /* 0x000fea0003800200 */
.L_x_10996:
        /* <DEDUP_REMOVED lines=10> */
[----:B------:R-:W-:Y:S09]  /*12fc0*/  @!P3 BRA `(.L_x_11002) ;  /* 0x000000040004b947 */ /* 0x000ff20003800000 */
        /* <DEDUP_REMOVED lines=8> */
.L_x_11003:
        /* <DEDUP_REMOVED lines=13> */
.L_x_11005:
[----:B------:R-:W-:Y:S05]  /*13120*/  BSYNC.RECONVERGENT B2 ;  /* 0x0000000000027941 */ /* 0x000fea0003800200 */
.L_x_11004:
        /* <DEDUP_REMOVED lines=43> */
.L_x_11002:
[----:B------:R-:W-:Y:S05]  /*133e0*/  BSYNC.RECONVERGENT B1 ;  /* 0x0000000000017941 */ /* 0x000fea0003800200 */
.L_x_11001:
        /* <DEDUP_REMOVED lines=12> */
[----:B------:R-:W-:Y:S01]  /*134b0*/  IMAD.MOV.U32 R21, RZ, RZ, R0 ;  /* 0x000000ffff157224 */ /* 0x000fe200078e0000 */
[----:B------:R-:W-:Y:S02]  /*134c0*/  PRMT R14, R15, 0x7610, R14 ;  /* 0x000076100f0e7816 */ /* 0x000fe4000000000e */
        /* <DEDUP_REMOVED lines=10> */
.L_x_11008:
        /* <DEDUP_REMOVED lines=13> */
.L_x_11010:
[----:B------:R-:W-:Y:S05]  /*13640*/  BSYNC.RECONVERGENT B2 ;  /* 0x0000000000027941 */ /* 0x000fea0003800200 */
.L_x_11009:
        /* <DEDUP_REMOVED lines=43> */
.L_x_11007:
[----:B------:R-:W-:Y:S05]  /*13900*/  BSYNC.RECONVERGENT B1 ;  /* 0x0000000000017941 */ /* 0x000fea0003800200 */
.L_x_11006:
        /* <DEDUP_REMOVED lines=18> */
.L_x_11013:
        /* <DEDUP_REMOVED lines=13> */
.L_x_11015:
[----:B------:R-:W-:Y:S05]  /*13b00*/  BSYNC.RECONVERGENT B2 ;  /* 0x0000000000027941 */ /* 0x000fea0003800200 */
.L_x_11014:
        /* <DEDUP_REMOVED lines=43> */
.L_x_11012:
[----:B------:R-:W-:Y:S05]  /*13dc0*/  BSYNC.RECONVERGENT B1 ;  /* 0x0000000000017941 */ /* 0x000fea0003800200 */
.L_x_11011:
[----:B------:R-:W-:Y:S01]  /*13dd0*/  I2FP.F32.U32 R18, R22 ;  /* 0x0000001600127245 */ /* 0x000fe20000201000 */
[----:B------:R-:W-:Y:S01]  /*13de0*/  BSSY.RECONVERGENT B1, `(.L_x_11016) ;  /* 0x0000051000017945 */ /* 0x000fe20003800200 */
[----:B------:R-:W-:Y:S01]  /*13df0*/  PRMT R21, R54, 0x7632, R21 ;  /* 0x0000763236157816 */ /* 0x000fe20000000015 */
[----:B------:R-:W-:Y:S01]  /*13e00*/  IMAD.MOV.U32 R124, RZ, RZ, 0x2 ;  /* 0x00000002ff7c7424 */ /* 0x000fe200078e00ff */
[----:B------:R-:W-:Y:S02]  /*13e10*/  FSEL R15, R15, RZ, P3 ;  /* 0x000000ff0f0f7208 */ /* 0x000fe40001800000 */
[----:B------:R-:W-:Y:S01]  /*13e20*/  SHF.L.U32 R22, R21, 0x10, RZ ;  /* 0x0000001015167819 */ /* 0x000fe200000006ff */
[----:B------:R-:W-:-:S04]  /*13e30*/  FFMA.FTZ R21, R18, R129, 1.1641532182693481445e-10 ;  /* 0x2f00000012157423 */ /* 0x000fc80000010081 */
[----:B------:R-:W-:Y:S01]  /*13e40*/  FMUL.FTZ R22, R22, R135 ;  /* 0x0000008716167220 */ /* 0x000fe20000410000 */
[----:B------:R-:W-:-:S04]  /*13e50*/  FSETP.GTU.FTZ.AND P4, PT, R21, R134, PT ;  /* 0x000000861500720b */ /* 0x000fc80003f9c000 */
[----:B------:R-:W-:Y:S02]  /*13e60*/  FSEL R22, R22, RZ, !P4 ;  /* 0x000000ff16167208 */ /* 0x000fe40006000000 */
[----:B------:R-:W-:Y:S02]  /*13e70*/  SEL R18, RZ, 0x1, P4 ;  /* 0x00000001ff127807 */ /* 0x000fe40002000000 */
[----:B------:R-:W-:Y:S01]  /*13e80*/  ISETP.NE.AND P4, PT, R23, 0x1, PT ;  /* 0x000000011700780c */ /* 0x000fe20003f85270 */
[--C-:B------:R-:W-:Y:S01]  /*13e90*/  FADD.FTZ R21, R22, R15.reuse ;  /* 0x0000000f16157221 */ /* 0x100fe20000010000 */
        /* <DEDUP_REMOVED lines=12> */
.L_x_11018:
        /* <DEDUP_REMOVED lines=13> */
.L_x_11020:
[----:B------:R-:W-:Y:S05]  /*14030*/  BSYNC.RECONVERGENT B2 ;  /* 0x0000000000027941 */ /* 0x000fea0003800200 */
.L_x_11019:
        /* <DEDUP_REMOVED lines=43> */
.L_x_11017:
[----:B------:R-:W-:Y:S05]  /*142f0*/  BSYNC.RECONVERGENT B1 ;  /* 0x0000000000017941 */ /* 0x000fea0003800200 */
.L_x_11016:
        /* <DEDUP_REMOVED lines=19> */
.L_x_11023:
        /* <DEDUP_REMOVED lines=13> */
.L_x_11025:
[----:B------:R-:W-:Y:S05]  /*14500*/  BSYNC.RECONVERGENT B2 ;  /* 0x0000000000027941 */ /* 0x000fea0003800200 */
.L_x_11024:
        /* <DEDUP_REMOVED lines=43> */
.L_x_11022:
[----:B------:R-:W-:Y:S05]  /*147c0*/  BSYNC.RECONVERGENT B1 ;  /* 0x0000000000017941 */ /* 0x000fea0003800200 */
.L_x_11021:
        /* <DEDUP_REMOVED lines=23> */
.L_x_11028:
        /* <DEDUP_REMOVED lines=13> */
.L_x_11030:
[----:B------:R-:W-:Y:S05]  /*14a10*/  BSYNC.RECONVERGENT B2 ;  /* 0x0000000000027941 */ /* 0x000fea0003800200 */
.L_x_11029:
        /* <DEDUP_REMOVED lines=43> */
.L_x_11027:
[----:B------:R-:W-:Y:S05]  /*14cd0*/  BSYNC.RECONVERGENT B1 ;  /* 0x0000000000017941 */ /* 0x000fea0003800200 */
.L_x_11026:
        /* <DEDUP_REMOVED lines=18> */
.L_x_11033:
        /* <DEDUP_REMOVED lines=15> */
.L_x_11035:
[----:B------:R-:W-:Y:S05]  /*14ef0*/  BSYNC.RECONVERGENT B2 ;  /* 0x0000000000027941 */ /* 0x000fea0003800200 */
.L_x_11034:
        /* <DEDUP_REMOVED lines=43> */
.L_x_11032:
[----:B------:R-:W-:Y:S05]  /*151b0*/  BSYNC.RECONVERGENT B1 ;  /* 0x0000000000017941 */ /* 0x000fea0003800200 */
.L_x_11031:
[----:B------:R-:W-:Y:S02]  /*151c0*/  I2FP.F32.U32 R18, R18 ;  /* 0x0000001200127245 */ /* 0x000fe40000201000 */
[----:B------:R-:W-:Y:S02]  /*151d0*/  PRMT R19, R55, 0x7632, R19 ;  /* 0x0000763237137816 */ /* 0x000fe40000000013 */
[----:B------:R-:W-:Y:S02]  /*151e0*/  FSEL R23, R23, RZ, P5 ;  /* 0x000000ff17177208 */ /* 0x000fe40002800000 */
[----:B------:R-:W-:Y:S01]  /*151f0*/  SHF.L.U32 R126, R19, 0x10, RZ ;  /* 0x00000010137e7819 */ /* 0x000fe200000006ff */
[----:B------:R-:W-:-:S04]  /*15200*/  FFMA.FTZ R19, R18, R129, 1.1641532182693481445e-10 ;  /* 0x2f00000012137423 */ /* 0x000fc80000010081 */
[----:B------:R-:W-:Y:S01]  /*15210*/  FMUL.FTZ R126, R126, R135 ;  /* 0x000000877e7e7220 */ /* 0x000fe20000410000 */
[----:B------:R-:W-:-:S04]  /*15220*/  FSETP.GTU.FTZ.AND P6, PT, R19, R134, PT ;  /* 0x000000861300720b */ /* 0x000fc80003fdc000 */
[----:B------:R-:W-:Y:S02]  /*15230*/  FSEL R126, R126, RZ, !P6 ;  /* 0x000000ff7e7e7208 */ /* 0x000fe40007000000 */
[----:B------:R-:W-:-:S03]  /*15240*/  SEL R125, RZ, 0x1, P6 ;  /* 0x00000001ff7d7807 */ /* 0x000fc60003000000 */
[----:B------:R-:W-:-:S04]  /*15250*/  FADD.FTZ R23, R126, R23 ;  /* 0x000000177e177221 */ /* 0x000fc80000010000 */
[----:B------:R-:W-:Y:S01]  /*15260*/  @P1 FADD.FTZ R23, R47, R23 ;  /* 0x000000172f171221 */ /* 0x000fe20000010000 */
[----:B------:R-:W-:Y:S06]  /*15270*/  BRA `(.L_x_11036) ;  /* 0x0000002800107947 */ /* 0x000fec0003800000 */
.L_x_10955:
        /* <DEDUP_REMOVED lines=16> */
.L_x_11039:
        /* <DEDUP_REMOVED lines=13> */
.L_x_11041:
[----:B------:R-:W-:Y:S05]  /*15450*/  BSYNC.RECONVERGENT B2 ;  /* 0x0000000000027941 */ /* 0x000fea0003800200 */
.L_x_11040:
        /* <DEDUP_REMOVED lines=43> */
.L_x_11038:
[----:B------:R-:W-:Y:S05]  /*15710*/  BSYNC.RECONVERGENT B1 ;  /* 0x0000000000017941 */ /* 0x000fea0003800200 */
.L_x_11037:
[----:B------:R-:W-:Y:S01]  /*15720*/  ISETP.NE.AND P2, PT, R22, 0x1, PT ;  /* 0x000000011600780c */ /* 0x000fe20003f45270 */
[----:B------:R-:W-:Y:S01]  /*15730*/  BSSY.RECONVERGENT B1, `(.L_x_11042) ;  /* 0x000004b000017945 */ /* 0x000fe20003800200 */
[----:B------:R-:W-:Y:S01]  /*15740*/  I2FP.F32.U32 R20, R21 ;  /* 0x0000001500147245 */ /* 0x000fe20000201000 */
[----:B------:R-:W-:Y:S01]  /*15750*/  IMAD.MOV.U32 R23, RZ, RZ, 0x2 ;  /* 0x00000002ff177424 */ /* 0x000fe200078e00ff */
[----:B-----5:R-:W-:-:S03]  /*15760*/  PRMT R24, R16, 0x7632, R24 ;  /* 0x0000763210187816 */ /* 0x020fc60000000018 */
[----:B------:R-:W-:Y:S01]  /*15770*/  FFMA.FTZ R21, R20, R129, 1.1641532182693481445e-10 ;  /* 0x2f00000014157423 */ /* 0x000fe20000010081 */
[----:B------:R-:W-:-:S04]  /*15780*/  SHF.L.U32 R20, R16, 0x10, RZ ;  /* 0x0000001010147819 */ /* 0x000fc800000006ff */
        /* <DEDUP_REMOVED lines=12> */
.L_x_11044:
        /* <DEDUP_REMOVED lines=13> */
.L_x_11046:
[----:B------:R-:W-:Y:S05]  /*15920*/  BSYNC.RECONVERGENT B2 ;  /* 0x0000000000027941 */ /* 0x000fea0003800200 */
.L_x_11045:
        /* <DEDUP_REMOVED lines=43> */
.L_x_11043:
[----:B------:R-:W-:Y:S05]  /*15be0*/  BSYNC.RECONVERGENT B1 ;  /* 0x0000000000017941 */ /* 0x000fea0003800200 */
.L_x_11042:
        /* <DEDUP_REMOVED lines=18> */
.L_x_11049:
        /* <DEDUP_REMOVED lines=13> */
.L_x_11051:
[----:B------:R-:W-:Y:S05]  /*15de0*/  BSYNC.RECONVERGENT B2 ;  /* 0x0000000000027941 */ /* 0x000fea0003800200 */
.L_x_11050:
        /* <DEDUP_REMOVED lines=43> */
.L_x_11048:
[----:B------:R-:W-:Y:S05]  /*160a0*/  BSYNC.RECONVERGENT B1 ;  /* 0x0000000000017941 */ /* 0x000fea0003800200 */
.L_x_11047:
        /* <DEDUP_REMOVED lines=19> */
.L_x_11054:
        /* <DEDUP_REMOVED lines=13> */
.L_x_11056:
[----:B------:R-:W-:Y:S05]  /*162b0*/  BSYNC.RECONVERGENT B2 ;  /* 0x0000000000027941 */ /* 0x000fea0003800200 */
.L_x_11055:
        /* <DEDUP_REMOVED lines=43> */
.L_x_11053:
[----:B------:R-:W-:Y:S05]  /*16570*/  BSYNC.RECONVERGENT B1 ;  /* 0x0000000000017941 */ /* 0x000fea0003800200 */
.L_x_11052:
[----:B------:R-:W-:Y:S01]  /*16580*/  ISETP.NE.AND P2, PT, R23, 0x1, PT ;  /* 0x000000011700780c */ /* 0x000fe20003f45270 */
[----:B------:R-:W-:Y:S01]  /*16590*/  BSSY.RECONVERGENT B1, `(.L_x_11057) ;  /* 0x000004a000017945 */ /* 0x000fe20003800200 */
[----:B------:R-:W-:Y:S01]  /*165a0*/  I2FP.F32.U32 R26, R21 ;  /* 0x00000015001a7245 */ /* 0x000fe20000201000 */
[----:B------:R-:W-:-:S04]  /*165b0*/  IMAD.MOV.U32 R25, RZ, RZ, 0x2 ;  /* 0x00000002ff197424 */ /* 0x000fc800078e00ff */
        /* <DEDUP_REMOVED lines=14> */
.L_x_11059:
        /* <DEDUP_REMOVED lines=13> */
.L_x_11061:
[----:B------:R-:W-:Y:S05]  /*16770*/  BSYNC.RECONVERGENT B2 ;  /* 0x0000000000027941 */ /* 0x000fea0003800200 */
.L_x_11060:
        /* <DEDUP_REMOVED lines=43> */
.L_x_11058:
[----:B------:R-:W-:Y:S05]  /*16a30*/  BSYNC.RECONVERGENT B1 ;  /* 0x0000000000017941 */ /* 0x000fea0003800200 */
.L_x_11057:
        /* <DEDUP_REMOVED lines=18> */
.L_x_11064:
        /* <DEDUP_REMOVED lines=13> */
.L_x_11066:
[----:B------:R-:W-:Y:S05]  /*16c30*/  BSYNC.RECONVERGENT B2 ;  /* 0x0000000000027941 */ /* 0x000fea0003800200 */
.L_x_11065:
        /* <DEDUP_REMOVED lines=43> */
.L_x_11063:
[----:B------:R-:W-:Y:S05]  /*16ef0*/  BSYNC.RECONVERGENT B1 ;  /* 0x0000000000017941 */ /* 0x000fea0003800200 */
.L_x_11062:
        /* <DEDUP_REMOVED lines=17> */
.L_x_11069:
        /* <DEDUP_REMOVED lines=13> */
.L_x_11071:
[----:B------:R-:W-:Y:S05]  /*170e0*/  BSYNC.RECONVERGENT B2 ;  /* 0x0000000000027941 */ /* 0x000fea0003800200 */
.L_x_11070:
        /* <DEDUP_REMOVED lines=43> */
.L_x_11068:
[----:B------:R-:W-:Y:S05]  /*173a0*/  BSYNC.RECONVERGENT B1 ;  /* 0x0000000000017941 */ /* 0x000fea0003800200 */
.L_x_11067:
        /* <DEDUP_REMOVED lines=18> */
.L_x_11074:
        /* <DEDUP_REMOVED lines=13> */
.L_x_11076:
[----:B------:R-:W-:Y:S05]  /*175a0*/  BSYNC.RECONVERGENT B2 ;  /* 0x0000000000027941 */ /* 0x000fea0003800200 */
.L_x_11075:
        /* <DEDUP_REMOVED lines=43> */
.L_x_11073:
[----:B------:R-:W-:Y:S05]  /*17860*/  BSYNC.RECONVERGENT B1 ;  /* 0x0000000000017941 */ /* 0x000fea0003800200 */
.L_x_11072:
[----:B------:R-:W-:Y:S01]  /*17870*/  P2R R23, PR, RZ, 0x2 ;  /* 0x00000002ff177803 */ /* 0x000fe20000000000 */
[----:B------:R-:W-:Y:S01]  /*17880*/  FMUL.FTZ R20, R20, R135 ;  /* 0x0000008714147220 */ /* 0x000fe20000410000 */
[----:B------:R-:W-:Y:S01]  /*17890*/  I2FP.F32.U32 R126, R19 ;  /* 0x00000013007e7245 */ /* 0x000fe20000201000 */
[-C--:B------:R-:W-:Y:S01]  /*178a0*/  FMUL.FTZ R25, R24, R135.reuse ;  /* 0x0000008718197220 */ /* 0x080fe20000410000 */
[----:B------:R-:W-:Y:S01]  /*178b0*/  ISETP.NE.AND P1, PT, R16, RZ, PT ;  /* 0x000000ff1000720c */ /* 0x000fe20003f25270 */
[-C--:B------:R-:W-:Y:S01]  /*178c0*/  FMUL.FTZ R26, R26, R135.reuse ;  /* 0x000000871a1a7220 */ /* 0x080fe20000410000 */
[----:B------:R-:W-:Y:S01]  /*178d0*/  P2R R27, PR, RZ, 0x1 ;  /* 0x00000001ff1b7803 */ /* 0x000fe20000000000 */
[----:B------:R-:W-:Y:S01]  /*178e0*/  FMUL.FTZ R18, R22, R135 ;  /* 0x0000008716127220 */ /* 0x000fe20000410000 */
[----:B------:R-:W-:Y:S01]  /*178f0*/  ISETP.NE.AND P0, PT, R122, RZ, PT ;  /* 0x000000ff7a00720c */ /* 0x000fe20003f05270 */
[----:B------:R-:W-:Y:S01]  /*17900*/  FFMA.FTZ R19, R126, R129, 1.1641532182693481445e-10 ;  /* 0x2f0000007e137423 */ /* 0x000fe20000010081 */
[----:B------:R-:W-:Y:S01]  /*17910*/  ISETP.NE.AND P6, PT, R17, RZ, PT ;  /* 0x000000ff1100720c */ /* 0x000fe20003fc5270 */
[-C--:B------:R-:W-:Y:S01]  /*17920*/  FMUL.FTZ R146, R146, R135.reuse ;  /* 0x0000008792927220 */ /* 0x080fe20000410000 */
[----:B------:R-:W-:Y:S01]  /*17930*/  SHF.L.U32 R142, R21, 0x10, RZ ;  /* 0x00000010158e7819 */ /* 0x000fe200000006ff */
[-C--:B------:R-:W-:Y:S01]  /*17940*/  FMUL.FTZ R144, R144, R135.reuse ;  /* 0x0000008790907220 */ /* 0x080fe20000410000 */
[----:B------:R-:W-:Y:S01]  /*17950*/  ISETP.NE.AND P5, PT, R123, RZ, PT ;  /* 0x000000ff7b00720c */ /* 0x000fe20003fa5270 */
[-C--:B------:R-:W-:Y:S01]  /*17960*/  FMUL.FTZ R138, R138, R135.reuse ;  /* 0x000000878a8a7220 */ /* 0x080fe20000410000 */
[----:B------:R-:W-:Y:S01]  /*17970*/  FSEL R24, R20, RZ, P1 ;  /* 0x000000ff14187208 */ /* 0x000fe20000800000 */
[----:B------:R-:W-:Y:S01]  /*17980*/  FMUL.FTZ R142, R142, R135 ;  /* 0x000000878e8e7220 */ /* 0x000fe20000410000 */
[----:B------:R-:W-:-:S02]  /*17990*/  ISETP.NE.AND P1, PT, R23, RZ, PT ;  /* 0x000000ff1700720c */ /* 0x000fc40003f25270 */
[----:B------:R-:W-:Y:S02]  /*179a0*/  FSEL R25, R25, RZ, P0 ;  /* 0x000000ff19197208 */ /* 0x000fe40000000000 */
[----:B------:R-:W-:Y:S02]  /*179b0*/  ISETP.NE.AND P0, PT, R27, RZ, PT ;  /* 0x000000ff1b00720c */ /* 0x000fe40003f05270 */
[----:B------:R-:W-:Y:S02]  /*179c0*/  FSEL R27, R26, RZ, P6 ;  /* 0x000000ff1a1b7208 */ /* 0x000fe40003000000 */
[----:B------:R-:W-:Y:S02]  /*179d0*/  FSEL R26, R18, RZ, P5 ;  /* 0x000000ff121a7208 */ /* 0x000fe40002800000 */
[----:B------:R-:W-:Y:S02]  /*179e0*/  FSETP.GTU.FTZ.AND P5, PT, R19, R134, PT ;  /* 0x000000861300720b */ /* 0x000fe40003fbc000 */
        /* <DEDUP_REMOVED lines=12> */
[----:B------:R-:W-:-:S09]  /*17ab0*/  @P1 FADD.FTZ R23, R47, R23 ;  /* 0x000000172f171221 */ /* 0x000fd20000010000 */
.L_x_11036:
[----:B------:R-:W-:Y:S01]  /*17ac0*/  SEL R126, RZ, 0x1000000, !P5 ;  /* 0x01000000ff7e7807 */ /* 0x000fe20006800000 */
[----:B------:R-:W0:Y:S01]  /*17ad0*/  @P0 LDC.64 R142, c[0x0][0x398] ;  /* 0x0000e600ff8e0b82 */ /* 0x000e220000000a00 */
[----:B------:R-:W-:Y:S01]  /*17ae0*/  SEL R127, RZ, 0x10000, !P4 ;  /* 0x00010000ff7f7807 */ /* 0x000fe20006000000 */
[----:B------:R-:W-:Y:S01]  /*17af0*/  VIADD R141, R128, 0x60 ;  /* 0x00000060808d7836 */ /* 0x000fe20000000000 */
[----:B------:R-:W-:Y:S02]  /*17b00*/  SEL R138, RZ, 0x100, !P3 ;  /* 0x00000100ff8a7807 */ /* 0x000fe40005800000 */
[----:B------:R-:W-:Y:S01]  /*17b10*/  ISETP.NE.AND P5, PT, R122, RZ, PT ;  /* 0x000000ff7a00720c */ /* 0x000fe20003fa5270 */
[----:B------:R-:W-:Y:S01]  /*17b20*/  IMAD.WIDE.U32 R144, R141, 0x10, R120 ;  /* 0x000000108d907825 */ /* 0x000fe200078e0078 */
[----:B------:R-:W-:Y:S02]  /*17b30*/  ISETP.NE.AND P4, PT, R123, RZ, PT ;  /* 0x000000ff7b00720c */ /* 0x000fe40003f85270 */
[----:B------:R-:W-:-:S02]  /*17b40*/  ISETP.NE.AND P3, PT, R17, RZ, PT ;  /* 0x000000ff1100720c */ /* 0x000fc40003f65270 */
[----:B------:R-:W-:Y:S02]  /*17b50*/  ISETP.NE.AND P6, PT, R16, RZ, PT ;  /* 0x000000ff1000720c */ /* 0x000fe40003fc5270 */
[----:B------:R-:W-:Y:S01]  /*17b60*/  SEL R122, RZ, 0x1000000, !P3 ;  /* 0x01000000ff7a7807 */ /* 0x000fe20005800000 */
[----:B------:R-:W1:Y:S01]  /*17b70*/  @P1 LDC.64 R16, c[0x0][0x3a0] ;  /* 0x0000e800ff101b82 */ /* 0x000e620000000a00 */
[----:B------:R-:W-:Y:S02]  /*17b80*/  SEL R19, RZ, 0x10000, !P4 ;  /* 0x00010000ff137807 */ /* 0x000fe40006000000 */
[----:B------:R-:W-:Y:S02]  /*17b90*/  SEL R18, RZ, 0x100, !P5 ;  /* 0x00000100ff127807 */ /* 0x000fe40006800000 */
[----:B------:R-:W-:Y:S02]  /*17ba0*/  SEL R123, RZ, 0x1, !P6 ;  /* 0x00000001ff7b7807 */ /* 0x000fe40007000000 */
[----:B------:R-:W-:-:S02]  /*17bb0*/  LOP3.LUT R18, R18, R122, R19, 0xfe, !PT ;  /* 0x0000007a12127212 */ /* 0x000fc400078efe13 */
[----:B------:R-:W-:Y:S01]  /*17bc0*/  LOP3.LUT R138, R138, R126, R127, 0xfe, !PT ;  /* 0x0000007e8a8a7212 */ /* 0x000fe200078efe7f */
[C---:B------:R-:W-:Y:S01]  /*17bd0*/  IMAD.WIDE.U32 R126, R139.reuse, 0x20, R130 ;  /* 0x000000208b7e7825 */ /* 0x040fe200078e0082 */
[----:B------:R-:W-:Y:S02]  /*17be0*/  SEL R19, RZ, 0x1, !P2 ;  /* 0x00000001ff137807 */ /* 0x000fe40005000000 */
[----:B------:R-:W-:Y:S01]  /*17bf0*/  LOP3.LUT R18, R18, R123, RZ, 0xfc, !PT ;  /* 0x0000007b12127212 */ /* 0x000fe200078efcff */
[----:B------:R-:W-:Y:S01]  /*17c00*/  IMAD.WIDE.U32 R122, R139, 0x8, R132 ;  /* 0x000000088b7a7825 */ /* 0x000fe200078e0084 */
[----:B------:R-:W-:Y:S01]  /*17c10*/  LOP3.LUT R19, R138, R19, RZ, 0xfc, !PT ;  /* 0x000000138a137212 */ /* 0x000fe200078efcff */
[----:B------:R2:W-:Y:S02]  /*17c20*/  STG.E.128 desc[UR8][R126.64], R24 ;  /* 0x000000187e007986 */ /* 0x0005e4000c101d08 */
[C---:B0-----:R-:W-:Y:S02]  /*17c30*/  @P0 IMAD.WIDE.U32 R142, R141.reuse, 0x10, R142 ;  /* 0x000000108d8e0825 */ /* 0x041fe400078e008e */
[----:B------:R2:W-:Y:S04]  /*17c40*/  STG.E.128 desc[UR8][R126.64+0x10], R20 ;  /* 0x000010147e007986 */ /* 0x0005e8000c101d08 */
[----:B------:R2:W-:Y:S01]  /*17c50*/  STG.E.64 desc[UR8][R122.64], R18 ;  /* 0x000000127a007986 */ /* 0x0005e2000c101b08 */
[----:B-1----:R-:W-:Y:S01]  /*17c60*/  @P1 IMAD.WIDE.U32 R16, R141, 0x20, R16 ;  /* 0x000000208d101825 */ /* 0x002fe200078e0010 */
[----:B------:R-:W-:Y:S06]  /*17c70*/  @!P0 BRA `(.L_x_11077) ;  /* 0x0000000000508947 */ /* 0x000fec0003800000 */
        /* <DEDUP_REMOVED lines=20> */
.L_x_11077:
[----:B------:R1:W5:Y:S04]  /*17dc0*/  @P0 LDG.E.128 R52, desc[UR8][R142.64] ;  /* 0x000000088e340981 */ /* 0x000368000c1e1d00 */
[----:B------:R1:W5:Y:S04]  /*17dd0*/  @P1 LDG.E.128 R48, desc[UR8][R16.64] ;  /* 0x0000000810301981 */ /* 0x000368000c1e1d00 */
[----:B------:R1:W5:Y:S04]  /*17de0*/  @P1 LDG.E.128 R44, desc[UR8][R16.64+0x10] ;  /* 0x00001008102c1981 */ /* 0x000368000c1e1d00 */
[----:B0-2---:R1:W5:Y:S01]  /*17df0*/  LDG.E.128 R120, desc[UR8][R144.64] ;  /* 0x0000000890787981 */ /* 0x005362000c1e1d00 */
        /* <DEDUP_REMOVED lines=17> */
.L_x_11081:
        /* <DEDUP_REMOVED lines=13> */
.L_x_11083:
[----:B------:R-:W-:Y:S05]  /*17fe0*/  BSYNC.RECONVERGENT B2 ;  /* 0x0000000000027941 */ /* 0x000fea0003800200 */
.L_x_11082:
        /* <DEDUP_REMOVED lines=42> */
.L_x_11080:
[----:B------:R-:W-:Y:S05]  /*18290*/  BSYNC.RECONVERGENT B1 ;  /* 0x0000000000017941 */ /* 0x000fea0003800200 */
.L_x_11079:
[----:B------:R-:W-:Y:S01]  /*182a0*/  ISETP.NE.AND P2, PT, R12, 0x1, PT ;  /* 0x000000010c00780c */ /* 0x000fe20003f45270 */
[----:B------:R-:W-:Y:S01]  /*182b0*/  BSSY.RECONVERGENT B1, `(.L_x_11084) ;  /* 0x000004c000017945 */ /* 0x000fe20003800200 */
[----:B------:R-:W-:Y:S01]  /*182c0*/  I2FP.F32.U32 R10, R10 ;  /* 0x0000000a000a7245 */ /* 0x000fe20000201000 */
[----:B------:R-:W-:-:S04]  /*182d0*/  IMAD.MOV.U32 R13, RZ, RZ, 0x2 ;  /* 0x00000002ff0d7424 */ /* 0x000fc800078e00ff */
[----:B------:R-:W-:Y:S01]  /*182e0*/  FFMA.FTZ R11, R10, R129, 1.1641532182693481445e-10 ;  /* 0x2f0000000a0b7423 */ /* 0x000fe20000010081 */
[C---:B-----5:R-:W-:Y:S01]  /*182f0*/  IMAD.U32 R10, R120.reuse, 0x10000, RZ ;  /* 0x00010000780a7824 */ /* 0x060fe200078e00ff */
[----:B------:R-:W-:-:S03]  /*18300*/  PRMT R120, R120, 0x7632, R120 ;  /* 0x0000763278787816 */ /* 0x000fc60000000078 */
[----:B------:R-:W-:Y:S01]  /*18310*/  FSETP.LE.FTZ.AND P4, PT, R11, R134, PT ;  /* 0x000000860b00720b */ /* 0x000fe20003f93000 */
[----:B------:R-:W-:Y:S01]  /*18320*/  FMUL.FTZ R10, R10, R135 ;  /* 0x000000870a0a7220 */ /* 0x000fe20000410000 */
        /* <DEDUP_REMOVED lines=11> */
.L_x_11086:
        /* <DEDUP_REMOVED lines=13> */
.L_x_11088:
[----:B------:R-:W-:Y:S05]  /*184b0*/  BSYNC.RECONVERGENT B2 ;  /* 0x0000000000027941 */ /* 0x000fea0003800200 */
.L_x_11087:
[----:B------:R-:W-:Y:S01]  /*184c0*/  IMAD.WIDE.U32 R14, R9, -0x326172a9, RZ ;  /* 0xcd9e8d57090e7825 */ /* 0x000fe200078e00ff */
[----:B------:R-:W-:-:S03]  /*184d0*/  LOP3.LUT R18, R2, UR7, R13, 0x96, !PT ;  /* 0x0000000702127c12 */ /* 0x000fc6000f8e960d */
[----:B------:R-:W-:Y:S01]  /*184e0*/  IMAD.MOV.U32 R11, RZ, RZ, R126 ;  /* 0x000000ffff0b7224 */ /* 0x000fe200078e007e */
[----:B-1----:R-:W-:Y:S01]  /*184f0*/  LOP3.LUT R16, R5, UR6, R15, 0x96, !PT ;  /* 0x0000000605107c12 */ /* 0x002fe2000f8e960f */
        /* <DEDUP_REMOVED lines=39> */
.L_x_11085:
[----:B------:R-:W-:Y:S05]  /*18770*/  BSYNC.RECONVERGENT B1 ;  /* 0x0000000000017941 */ /* 0x000fea0003800200 */
.L_x_11084:
        /* <DEDUP_REMOVED lines=8> */
[----:B-1----:R-:W-:Y:S01]  /*18800*/  FSEL R16, R14, RZ, !P2 ;  /* 0x000000ff0e107208 */ /* 0x002fe20005000000 */
        /* <DEDUP_REMOVED lines=14> */
.L_x_11091:
        /* <DEDUP_REMOVED lines=13> */
.L_x_11093:
[----:B------:R-:W-:Y:S05]  /*189c0*/  BSYNC.RECONVERGENT B2 ;  /* 0x0000000000027941 */ /* 0x000fea0003800200 */
.L_x_11092:
        /* <DEDUP_REMOVED lines=43> */
.L_x_11090:
[----:B------:R-:W-:Y:S05]  /*18c80*/  BSYNC.RECONVERGENT B1 ;  /* 0x0000000000017941 */ /* 0x000fea0003800200 */
.L_x_11089:
[----:B------:R-:W-:Y:S01]  /*18c90*/  ISETP.NE.AND P2, PT, R14, 0x1, PT ;  /* 0x000000010e00780c */ /* 0x000fe20003f45270 */
[----:B------:R-:W-:Y:S01]  /*18ca0*/  IMAD.U32 R120, R120, 0x10000, RZ ;  /* 0x0001000078787824 */ /* 0x000fe200078e00ff */
[----:B------:R-:W-:Y:S01]  /*18cb0*/  I2FP.F32.U32 R12, R11 ;  /* 0x0000000b000c7245 */ /* 0x000fe20000201000 */
[----:B------:R-:W-:Y:S01]  /*18cc0*/  BSSY.RECONVERGENT B1, `(.L_x_11094) ;  /* 0x0000049000017945 */ /* 0x000fe20003800200 */
[----:B------:R-:W-:-:S03]  /*18cd0*/  IMAD.MOV.U32 R15, RZ, RZ, 0x2 ;  /* 0x00000002ff0f7424 */ /* 0x000fc600078e00ff */
[----:B------:R-:W-:Y:S01]  /*18ce0*/  FFMA.FTZ R11, R12, R129, 1.1641532182693481445e-10 ;  /* 0x2f0000000c0b7423 */ /* 0x000fe20000010081 */
[----:B------:R-:W-:-:S04]  /*18cf0*/  MOV R12, R0 ;  /* 0x00000000000c7202 */ /* 0x000fc80000000f00 */
        /* <DEDUP_REMOVED lines=12> */
.L_x_11096:
        /* <DEDUP_REMOVED lines=13> */
.L_x_11098:
[----:B------:R-:W-:Y:S05]  /*18e90*/  BSYNC.RECONVERGENT B2 ;  /* 0x0000000000027941 */ /* 0x000fea0003800200 */
.L_x_11097:
        /* <DEDUP_REMOVED lines=43> */
.L_x_11095:
[----:B------:R-:W-:Y:S05]  /*19150*/  BSYNC.RECONVERGENT B1 ;  /* 0x0000000000017941 */ /* 0x000fea0003800200 */
.L_x_11094:
        /* <DEDUP_REMOVED lines=24> */
.L_x_11101:
        /* <DEDUP_REMOVED lines=13> */
.L_x_11103:
[----:B------:R-:W-:Y:S05]  /*193b0*/  BSYNC.RECONVERGENT B2 ;  /* 0x0000000000027941 */ /* 0x000fea0003800200 */
.L_x_11102:
        /* <DEDUP_REMOVED lines=43> */
.L_x_11100:
[----:B------:R-:W-:Y:S05]  /*19670*/  BSYNC.RECONVERGENT B1 ;  /* 0x0000000000017941 */ /* 0x000fea0003800200 */
.L_x_11099:
[----:B------:R-:W-:Y:S01]  /*19680*/  ISETP.NE.AND P2, PT, R14, 0x1, PT ;  /* 0x000000010e00780c */ /* 0x000fe20003f45270 */
[----:B------:R-:W-:Y:S01]  /*19690*/  BSSY.RECONVERGENT B1, `(.L_x_11104) ;  /* 0x000004c000017945 */ /* 0x000fe20003800200 */
[----:B------:R-:W-:Y:S01]  /*196a0*/  I2FP.F32.U32 R12, R12 ;  /* 0x0000000c000c7245 */ /* 0x000fe20000201000 */
[----:B------:R-:W-:-:S04]  /*196b0*/  IMAD.MOV.U32 R15, RZ, RZ, 0x2 ;  /* 0x00000002ff0f7424 */ /* 0x000fc800078e00ff */
[----:B------:R-:W-:Y:S01]  /*196c0*/  FFMA.FTZ R13, R12, R129, 1.1641532182693481445e-10 ;  /* 0x2f0000000c0d7423 */ /* 0x000fe20000010081 */
[C---:B------:R-:W-:Y:S01]  /*196d0*/  IMAD.U32 R12, R121.reuse, 0x10000, RZ ;  /* 0x00010000790c7824 */ /* 0x040fe200078e00ff */
        /* <DEDUP_REMOVED lines=14> */
.L_x_11106:
        /* <DEDUP_REMOVED lines=13> */
.L_x_11108:
[----:B------:R-:W-:Y:S05]  /*19890*/  BSYNC.RECONVERGENT B2 ;  /* 0x0000000000027941 */ /* 0x000fea0003800200 */
.L_x_11107:
        /* <DEDUP_REMOVED lines=43> */
.L_x_11105:
[----:B------:R-:W-:Y:S05]  /*19b50*/  BSYNC.RECONVERGENT B1 ;  /* 0x0000000000017941 */ /* 0x000fea0003800200 */
.L_x_11104:
        /* <DEDUP_REMOVED lines=23> */
.L_x_11111:
        /* <DEDUP_REMOVED lines=13> */
.L_x_11113:
[----:B------:R-:W-:Y:S05]  /*19da0*/  BSYNC.RECONVERGENT B2 ;  /* 0x0000000000027941 */ /* 0x000fea0003800200 */
.L_x_11112:
        /* <DEDUP_REMOVED lines=43> */
.L_x_11110:
[----:B------:R-:W-:Y:S05]  /*1a060*/  BSYNC.RECONVERGENT B1 ;  /* 0x0000000000017941 */ /* 0x000fea0003800200 */
.L_x_11109:
        /* <DEDUP_REMOVED lines=19> */
.L_x_11116:
        /* <DEDUP_REMOVED lines=13> */
.L_x_11118:
[----:B------:R-:W-:Y:S05]  /*1a270*/  BSYNC.RECONVERGENT B2 ;  /* 0x0000000000027941 */ /* 0x000fea0003800200 */
.L_x_11117:
        /* <DEDUP_REMOVED lines=43> */
.L_x_11115:
[----:B------:R-:W-:Y:S05]  /*1a530*/  BSYNC.RECONVERGENT B1 ;  /* 0x0000000000017941 */ /* 0x000fea0003800200 */
.L_x_11114:
[----:B------:R-:W-:Y:S01]  /*1a540*/  I2FP.F32.U32 R14, R15 ;  /* 0x0000000f000e7245 */ /* 0x000fe20000201000 */
[----:B------:R-:W-:Y:S01]  /*1a550*/  BSSY.RECONVERGENT B1, `(.L_x_11119) ;  /* 0x0000050000017945 */ /* 0x000fe20003800200 */
[----:B------:R-:W-:Y:S02]  /*1a560*/  PRMT R15, R53, 0x7632, R15 ;  /* 0x00007632350f7816 */ /* 0x000fe4000000000f */
[----:B------:R-:W-:-:S03]  /*1a570*/  FSEL R19, R13, RZ, P4 ;  /* 0x000000ff0d137208 */ /* 0x000fc60002000000 */
        /* <DEDUP_REMOVED lines=20> */
.L_x_11121:
        /* <DEDUP_REMOVED lines=13> */
.L_x_11123:
[----:B------:R-:W-:Y:S05]  /*1a790*/  BSYNC.RECONVERGENT B2 ;  /* 0x0000000000027941 */ /* 0x000fea0003800200 */
.L_x_11122:
        /* <DEDUP_REMOVED lines=43> */
.L_x_11120:
[----:B------:R-:W-:Y:S05]  /*1aa50*/  BSYNC.RECONVERGENT B1 ;  /* 0x0000000000017941 */ /* 0x000fea0003800200 */
.L_x_11119:
        /* <DEDUP_REMOVED lines=19> */
.L_x_11126:
        /* <DEDUP_REMOVED lines=13> */
.L_x_11128:
[----:B------:R-:W-:Y:S05]  /*1ac60*/  BSYNC.RECONVERGENT B2 ;  /* 0x0000000000027941 */ /* 0x000fea0003800200 */
.L_x_11127:
        /* <DEDUP_REMOVED lines=43> */
.L_x_11125:
[----:B------:R-:W-:Y:S05]  /*1af20*/  BSYNC.RECONVERGENT B1 ;  /* 0x0000000000017941 */ /* 0x000fea0003800200 */
.L_x_11124:
[----:B------:R-:W-:Y:S01]  /*1af30*/  I2FP.F32.U32 R14, R15 ;  /* 0x0000000f000e7245 */ /* 0x000fe20000201000 */
[----:B------:R-:W-:Y:S01]  /*1af40*/  IMAD.U32 R120, R54, 0x10000, RZ ;  /* 0x0001000036787824 */ /* 0x000fe200078e00ff */
[----:B------:R-:W-:Y:S01]  /*1af50*/  FSEL R127, R127, RZ, P2 ;  /* 0x000000ff7f7f7208 */ /* 0x000fe20001000000 */
[----:B------:R-:W-:Y:S02]  /*1af60*/  BSSY.RECONVERGENT B1, `(.L_x_11129) ;  /* 0x000004d000017945 */ /* 0x000fe40003800200 */
        /* <DEDUP_REMOVED lines=19> */
.L_x_11131:
        /* <DEDUP_REMOVED lines=13> */
.L_x_11133:
[----:B------:R-:W-:Y:S05]  /*1b170*/  BSYNC.RECONVERGENT B2 ;  /* 0x0000000000027941 */ /* 0x000fea0003800200 */
.L_x_11132:
        /* <DEDUP_REMOVED lines=43> */
.L_x_11130:
[----:B------:R-:W-:Y:S05]  /*1b430*/  BSYNC.RECONVERGENT B1 ;  /* 0x0000000000017941 */ /* 0x000fea0003800200 */
.L_x_11129:
        /* <DEDUP_REMOVED lines=18> */
.L_x_11136:
        /* <DEDUP_REMOVED lines=13> */
.L_x_11138:
[----:B------:R-:W-:Y:S05]  /*1b630*/  BSYNC.RECONVERGENT B2 ;  /* 0x0000000000027941 */ /* 0x000fea0003800200 */
.L_x_11137:
        /* <DEDUP_REMOVED lines=43> */
.L_x_11135:
[----:B------:R-:W-:Y:S05]  /*1b8f0*/  BSYNC.RECONVERGENT B1 ;  /* 0x0000000000017941 */ /* 0x000fea0003800200 */
.L_x_11134:
[----:B------:R-:W-:Y:S01]  /*1b900*/  PRMT R121, R54, 0x7632, R121 ;  /* 0x0000763236797816 */ /* 0x000fe20000000079 */
[----:B------:R-:W-:Y:S01]  /*1b910*/  BSSY.RECONVERGENT B1, `(.L_x_11139) ;  /* 0x0000051000017945 */ /* 0x000fe20003800200 */
[----:B------:R-:W-:Y:S01]  /*1b920*/  I2FP.F32.U32 R122, R125 ;  /* 0x0000007d007a7245 */ /* 0x000fe20000201000 */
[----:B------:R-:W-:Y:S01]  /*1b930*/  IMAD.MOV.U32 R144, RZ, RZ, 0x2 ;  /* 0x00000002ff907424 */ /* 0x000fe200078e00ff */
[----:B------:R-:W-:Y:S01]  /*1b940*/  FSEL R15, R15, RZ, P3 ;  /* 0x000000ff0f0f7208 */ /* 0x000fe20001800000 */
[----:B------:R-:W-:Y:S01]  /*1b950*/  IMAD.U32 R124, R121, 0x10000, RZ ;  /* 0x00010000797c7824 */ /* 0x000fe200078e00ff */
[----:B------:R-:W-:Y:S01]  /*1b960*/  MOV R125, R0 ;  /* 0x00000000007d7202 */ /* 0x000fe20000000f00 */
[----:B------:R-:W-:Y:S02]  /*1b970*/  FFMA.FTZ R121, R122, R129, 1.1641532182693481445e-10 ;  /* 0x2f0000007a797423 */ /* 0x000fe40000010081 */
[----:B------:R-:W-:-:S03]  /*1b980*/  FMUL.FTZ R124, R124, R135 ;  /* 0x000000877c7c7220 */ /* 0x000fc60000410000 */
        /* <DEDUP_REMOVED lines=16> */
.L_x_11141:
        /* <DEDUP_REMOVED lines=13> */
.L_x_11143:
[----:B------:R-:W-:Y:S05]  /*1bb60*/  BSYNC.RECONVERGENT B2 ;  /* 0x0000000000027941 */ /* 0x000fea0003800200 */
.L_x_11142:
        /* <DEDUP_REMOVED lines=43> */
.L_x_11140:
[----:B------:R-:W-:Y:S05]  /*1be20*/  BSYNC.RECONVERGENT B1 ;  /* 0x0000000000017941 */ /* 0x000fea0003800200 */
.L_x_11139:
        /* <DEDUP_REMOVED lines=19> */
.L_x_11146:
        /* <DEDUP_REMOVED lines=13> */
.L_x_11148:
[----:B------:R-:W-:Y:S05]  /*1c030*/  BSYNC.RECONVERGENT B2 ;  /* 0x0000000000027941 */ /* 0x000fea0003800200 */
.L_x_11147:
        /* <DEDUP_REMOVED lines=43> */
.L_x_11145:
[----:B------:R-:W-:Y:S05]  /*1c2f0*/  BSYNC.RECONVERGENT B1 ;  /* 0x0000000000017941 */ /* 0x000fea0003800200 */
.L_x_11144:
        /* <DEDUP_REMOVED lines=23> */
.L_x_11151:
        /* <DEDUP_REMOVED lines=13> */
.L_x_11153:
[----:B------:R-:W-:Y:S05]  /*1c540*/  BSYNC.RECONVERGENT B2 ;  /* 0x0000000000027941 */ /* 0x000fea0003800200 */
.L_x_11152:
        /* <DEDUP_REMOVED lines=43> */
.L_x_11150:
[----:B------:R-:W-:Y:S05]  /*1c800*/  BSYNC.RECONVERGENT B1 ;  /* 0x0000000000017941 */ /* 0x000fea0003800200 */
.L_x_11149:
        /* <DEDUP_REMOVED lines=18> */
.L_x_11156:
        /* <DEDUP_REMOVED lines=15> */
.L_x_11158:
[----:B------:R-:W-:Y:S05]  /*1ca20*/  BSYNC.RECONVERGENT B2 ;  /* 0x0000000000027941 */ /* 0x000fea0003800200 */
.L_x_11157:
        /* <DEDUP_REMOVED lines=43> */
.L_x_11155:
[----:B------:R-:W-:Y:S05]  /*1cce0*/  BSYNC.RECONVERGENT B1 ;  /* 0x0000000000017941 */ /* 0x000fea0003800200 */
.L_x_11154:
        /* <DEDUP_REMOVED lines=12> */
.L_x_11078:
        /* <DEDUP_REMOVED lines=16> */
.L_x_11162:
        /* <DEDUP_REMOVED lines=13> */
.L_x_11164:
[----:B------:R-:W-:Y:S05]  /*1cf80*/  BSYNC.RECONVERGENT B2 ;  /* 0x0000000000027941 */ /* 0x000fea0003800200 */
.L_x_11163:
        /* <DEDUP_REMOVED lines=42> */
.L_x_11161:
[----:B------:R-:W-:Y:S05]  /*1d230*/  BSYNC.RECONVERGENT B1 ;  /* 0x0000000000017941 */ /* 0x000fea0003800200 */
.L_x_11160:
[----:B------:R-:W-:Y:S01]  /*1d240*/  ISETP.NE.AND P2, PT, R18, 0x1, PT ;  /* 0x000000011200780c */ /* 0x000fe20003f45270 */
[----:B------:R-:W-:Y:S01]  /*1d250*/  BSSY.RECONVERGENT B1, `(.L_x_11165) ;  /* 0x000004b000017945 */ /* 0x000fe20003800200 */
[----:B------:R-:W-:Y:S01]  /*1d260*/  I2FP.F32.U32 R16, R16 ;  /* 0x0000001000107245 */ /* 0x000fe20000201000 */
[----:B------:R-:W-:Y:S01]  /*1d270*/  IMAD.MOV.U32 R19, RZ, RZ, 0x2 ;  /* 0x00000002ff137424 */ /* 0x000fe200078e00ff */
[C---:B-----5:R-:W-:Y:S02]  /*1d280*/  SHF.L.U32 R144, R120.reuse, 0x10, RZ ;  /* 0x0000001078907819 */ /* 0x060fe400000006ff */
[----:B------:R-:W-:Y:S01]  /*1d290*/  PRMT R148, R120, 0x7632, R148 ;  /* 0x0000763278947816 */ /* 0x000fe20000000094 */
        /* <DEDUP_REMOVED lines=13> */
.L_x_11167:
        /* <DEDUP_REMOVED lines=13> */
.L_x_11169:
[----:B------:R-:W-:Y:S05]  /*1d440*/  BSYNC.RECONVERGENT B2 ;  /* 0x0000000000027941 */ /* 0x000fea0003800200 */
.L_x_11168:
        /* <DEDUP_REMOVED lines=43> */
.L_x_11166:
[----:B------:R-:W-:Y:S05]  /*1d700*/  BSYNC.RECONVERGENT B1 ;  /* 0x0000000000017941 */ /* 0x000fea0003800200 */
.L_x_11165:
        /* <DEDUP_REMOVED lines=18> */
.L_x_11172:
        /* <DEDUP_REMOVED lines=13> */
.L_x_11174:
[----:B------:R-:W-:Y:S05]  /*1d900*/  BSYNC.RECONVERGENT B2 ;  /* 0x0000000000027941 */ /* 0x000fea0003800200 */
.L_x_11173:
        /* <DEDUP_REMOVED lines=43> */
.L_x_11171:
[----:B------:R-:W-:Y:S05]  /*1dbc0*/  BSYNC.RECONVERGENT B1 ;  /* 0x0000000000017941 */ /* 0x000fea0003800200 */
.L_x_11170:
        /* <DEDUP_REMOVED lines=19> */
.L_x_11177:
        /* <DEDUP_REMOVED lines=13> */
.L_x_11179:
[----:B------:R-:W-:Y:S05]  /*1ddd0*/  BSYNC.RECONVERGENT B2 ;  /* 0x0000000000027941 */ /* 0x000fea0003800200 */
.L_x_11178:
        /* <DEDUP_REMOVED lines=43> */
.L_x_11176:
[----:B------:R-:W-:Y:S05]  /*1e090*/  BSYNC.RECONVERGENT B1 ;  /* 0x0000000000017941 */ /* 0x000fea0003800200 */
.L_x_11175:
        /* <DEDUP_REMOVED lines=18> */
.L_x_11182:
        /* <DEDUP_REMOVED lines=13> */
.L_x_11184:
[----:B------:R-:W-:Y:S05]  /*1e290*/  BSYNC.RECONVERGENT B2 ;  /* 0x0000000000027941 */ /* 0x000fea0003800200 */
.L_x_11183:
        /* <DEDUP_REMOVED lines=43> */
.L_x_11181:
[----:B------:R-:W-:Y:S05]  /*1e550*/  BSYNC.RECONVERGENT B1 ;  /* 0x0000000000017941 */ /* 0x000fea0003800200 */
.L_x_11180:
        /* <DEDUP_REMOVED lines=18> */
.L_x_11187:
        /* <DEDUP_REMOVED lines=13> */
.L_x_11189:
[----:B------:R-:W-:Y:S05]  /*1e750*/  BSYNC.RECONVERGENT B2 ;  /* 0x0000000000027941 */ /* 0x000fea0003800200 */
.L_x_11188:
        /* <DEDUP_REMOVED lines=43> */
.L_x_11186:
[----:B------:R-:W-:Y:S05]  /*1ea10*/  BSYNC.RECONVERGENT B1 ;  /* 0x0000000000017941 */ /* 0x000fea0003800200 */
.L_x_11185:
        /* <DEDUP_REMOVED lines=17> */
.L_x_11192:
        /* <DEDUP_REMOVED lines=13> */
.L_x_11194:
[----:B------:R-:W-:Y:S05]  /*1ec00*/  BSYNC.RECONVERGENT B2 ;  /* 0x0000000000027941 */ /* 0x000fea0003800200 */
.L_x_11193:
        /* <DEDUP_REMOVED lines=43> */
.L_x_11191:
[----:B------:R-:W-:Y:S05]  /*1eec0*/  BSYNC.RECONVERGENT B1 ;  /* 0x0000000000017941 */ /* 0x000fea0003800200 */
.L_x_11190:
        /* <DEDUP_REMOVED lines=18> */
.L_x_11197:
        /* <DEDUP_REMOVED lines=13> */
.L_x_11199:
[----:B------:R-:W-:Y:S05]  /*1f0c0*/  BSYNC.RECONVERGENT B2 ;  /* 0x0000000000027941 */ /* 0x000fea0003800200 */
.L_x_11198:
        /* <DEDUP_REMOVED lines=43> */
.L_x_11196:
[----:B------:R-:W-:Y:S05]  /*1f380*/  BSYNC.RECONVERGENT B1 ;  /* 0x0000000000017941 */ /* 0x000fea0003800200 */
.L_x_11195:
[----:B------:R-:W-:Y:S01]  /*1f390*/  I2FP.F32.U32 R16, R18 ;  /* 0x0000001200107245 */ /* 0x000fe20000201000 */
[-C--:B------:R-:W-:Y:S01]  /*1f3a0*/  FMUL.FTZ R144, R144, R135.reuse ;  /* 0x0000008790907220 */ /* 0x080fe20000410000 */
[----:B------:R-:W-:Y:S01]  /*1f3b0*/  P2R R17, PR, RZ, 0x2 ;  /* 0x00000002ff117803 */ /* 0x000fe20000000000 */
[----:B------:R-:W-:Y:S01]  /*1f3c0*/  FMUL.FTZ R148, R148, R135 ;  /* 0x0000008794947220 */ /* 0x000fe20000410000 */
[----:B------:R-:W-:Y:S01]  /*1f3d0*/  ISETP.NE.AND P1, PT, R136, RZ, PT ;  /* 0x000000ff8800720c */ /* 0x000fe20003f25270 */
[----:B------:R-:W-:Y:S01]  /*1f3e0*/  FFMA.FTZ R129, R16, R129, 1.1641532182693481445e-10 ;  /* 0x2f00000010817423 */ /* 0x000fe20000010081 */
[----:B------:R-:W-:Y:S01]  /*1f3f0*/  IMAD.U32 R16, R143, 0x10000, RZ ;  /* 0x000100008f107824 */ /* 0x000fe200078e00ff */
        /* <DEDUP_REMOVED lines=30> */
.L_x_11159:
[----:B------:R-:W-:Y:S01]  /*1f5e0*/  ISETP.NE.AND P1, PT, R136, RZ, PT ;  /* 0x000000ff8800720c */ /* 0x000fe20003f25270 */
        /* <DEDUP_REMOVED lines=9> */
[----:B------:R-:W-:Y:S01]  /*1f680*/  SEL R143, RZ, 0x10000, !P5 ;  /* 0x00010000ff8f7807 */ /* 0x000fe20006800000 */
[----:B------:R-:W-:Y:S01]  /*1f690*/  FADD.FTZ R135, R136, R39 ;  /* 0x0000002788877221 */ /* 0x000fe20000010000 */
[----:B------:R-:W-:Y:S02]  /*1f6a0*/  SEL R140, RZ, 0x1000000, !P4 ;  /* 0x01000000ff8c7807 */ /* 0x000fe40006000000 */
[----:B------:R-:W-:Y:S01]  /*1f6b0*/  SEL R138, RZ, 0x100, !P6 ;  /* 0x00000100ff8a7807 */ /* 0x000fe20007000000 */
[----:B------:R-:W-:Y:S01]  /*1f6c0*/  FADD.FTZ R136, R135, R40 ;  /* 0x0000002887887221 */ /* 0x000fe20000010000 */
[----:B------:R-:W-:-:S02]  /*1f6d0*/  SEL R145, RZ, 0x100, !P3 ;  /* 0x00000100ff917807 */ /* 0x000fc40005800000 */
[----:B------:R-:W-:Y:S01]  /*1f6e0*/  LOP3.LUT R138, R138, R140, R143, 0xfe, !PT ;  /* 0x0000008c8a8a7212 */ /* 0x000fe200078efe8f */
[----:B------:R-:W-:Y:S01]  /*1f6f0*/  FADD.FTZ R135, R136, R41 ;  /* 0x0000002988877221 */ /* 0x000fe20000010000 */
[----:B------:R-:W-:Y:S02]  /*1f700*/  LOP3.LUT R145, R145, R129, R134, 0xfe, !PT ;  /* 0x0000008191917212 */ /* 0x000fe400078efe86 */
[----:B------:R-:W-:Y:S01]  /*1f710*/  SEL R140, RZ, 0x1, !P2 ;  /* 0x00000001ff8c7807 */ /* 0x000fe20005000000 */
[----:B------:R-:W-:Y:S01]  /*1f720*/  FADD.FTZ R136, R135, R42 ;  /* 0x0000002a87887221 */ /* 0x000fe20000010000 */
[----:B------:R-:W-:Y:S02]  /*1f730*/  SEL R143, RZ, 0x1, !P1 ;  /* 0x00000001ff8f7807 */ /* 0x000fe40004800000 */
[----:B------:R-:W-:Y:S01]  /*1f740*/  ISETP.NE.AND P1, PT, R8, RZ, PT ;  /* 0x000000ff0800720c */ /* 0x000fe20003f25270 */
        /* <DEDUP_REMOVED lines=51> */
.L_x_11200:
[----:B------:R-:W-:Y:S01]  /*1fa80*/  UMOV UR33, 0xffffffff ;  /* 0xffffffff00217882 */ /* 0x000fe20000000000 */
[----:B------:R-:W-:Y:S02]  /*1fa90*/  FADD.FTZ R136, R136, R123 ;  /* 0x0000007b88887221 */ /* 0x000fe40000010000 */
[----:B------:R-:W-:Y:S05]  /*1faa0*/  BRA.DIV UR33, `(.L_x_11201) ;  /* 0x0000000e21887947 */ /* 0x000fea000b800000 */
[----:B------:R-:W0:Y:S02]  /*1fab0*/  SHFL.BFLY PT, R129, R136, 0x1, 0x1f ;  /* 0x0c201f0088817f89 */ /* 0x000e2400000e0000 */
[----:B01----:R-:W-:-:S05]  /*1fac0*/  FADD.FTZ R131, R136, R129 ;  /* 0x0000008188837221 */ /* 0x003fca0000010000 */
[----:B------:R-:W0:Y:S02]  /*1fad0*/  SHFL.BFLY PT, R130, R131, 0x2, 0x1f ;  /* 0x0c401f0083827f89 */ /* 0x000e2400000e0000 */
[----:B0-----:R-:W-:Y:S02]  /*1fae0*/  FADD.FTZ R132, R131, R130 ;  /* 0x0000008283847221 */ /* 0x001fe40000010000 */
[----:B------:R-:W0:Y:S03]  /*1faf0*/  LDC R130, c[0x0][0x400] ;  /* 0x00010000ff827b82 */ /* 0x000e260000000800 */
[----:B------:R-:W1:Y:S02]  /*1fb00*/  SHFL.BFLY PT, R129, R132, 0x4, 0x1f ;  /* 0x0c801f0084817f89 */ /* 0x000e6400000e0000 */
[----:B-1----:R-:W-:-:S05]  /*1fb10*/  FADD.FTZ R134, R132, R129 ;  /* 0x0000008184867221 */ /* 0x002fca0000010000 */
        /* <DEDUP_REMOVED lines=78> */
.L_x_11214:
        /* <DEDUP_REMOVED lines=26> */
[C---:B0-----:R-:W-:Y:S01]  /*201a0*/  FMUL.FTZ R17, R41.reuse, R138 ;  /* 0x0000008a29117220 */ /* 0x041fe20000410000 */
[C---:B------:R-:W-:Y:S01]  /*201b0*/  FMUL.FTZ R148, R41.reuse, R148 ;  /* 0x0000009429947220 */ /* 0x040fe20000410000 */
[C---:B------:R-:W-:Y:S01]  /*201c0*/  FMUL.FTZ R22, R41.reuse, R131 ;  /* 0x0000008329167220 */ /* 0x040fe20000410000 */
[----:B------:R-:W-:Y:S01]  /*201d0*/  FMUL.FTZ R25, R41, R40 ;  /* 0x0000002829197220 */ /* 0x000fe20000410000 */
[----:B------:R-:W-:Y:S01]  /*201e0*/  FFMA.FTZ R17, R17, R112, R80 ;  /* 0x0000007011117223 */ /* 0x000fe20000010050 */
[----:B------:R-:W-:Y:S01]  /*201f0*/  FFMA.FTZ R18, R148, R113, R81 ;  /* 0x0000007194127223 */ /* 0x000fe20000010051 */
[----:B------:R-:W-:Y:S01]  /*20200*/  FMUL.FTZ R42, R41, R42 ;  /* 0x0000002a292a7220 */ /* 0x000fe20000410000 */
[----:B------:R-:W-:Y:S01]  /*20210*/  FFMA.FTZ R21, R22, R117, R85 ;  /* 0x0000007516157223 */ /* 0x000fe20000010055 */
[----:B------:R-:W-:Y:S01]  /*20220*/  FFMA.FTZ R25, R25, R110, R78 ;  /* 0x0000006e19197223 */ /* 0x000fe2000001004e */
[----:B------:R-:W-:Y:S01]  /*20230*/  FADD.FTZ R164, -R129, R23 ;  /* 0x0000001781a47221 */ /* 0x000fe20000010100 */
[----:B------:R-:W-:Y:S01]  /*20240*/  F2FP.BF16.F32.PACK_AB R18, R18, R17 ;  /* 0x000000111212723e */ /* 0x000fe200000010ff */
[----:B------:R-:W-:Y:S01]  /*20250*/  FMUL.FTZ R17, R41, R130 ;  /* 0x0000008229117220 */ /* 0x000fe20000410000 */
[----:B------:R-:W-:Y:S01]  /*20260*/  FFMA.FTZ R42, R42, R111, R79 ;  /* 0x0000006f2a2a7223 */ /* 0x000fe2000001004f */
[C---:B------:R-:W-:Y:S01]  /*20270*/  FADD.FTZ R39, -R129.reuse, R33 ;  /* 0x0000002181277221 */ /* 0x040fe20000010100 */
[----:B------:R-:W-:Y:S01]  /*20280*/  FADD.FTZ R146, -R129, R29 ;  /* 0x0000001d81927221 */ /* 0x000fe20000010100 */
[----:B------:R-:W-:Y:S01]  /*20290*/  FFMA.FTZ R16, R17, R116, R84 ;  /* 0x0000007411107223 */ /* 0x000fe20000010054 */
[----:B------:R-:W-:Y:S01]  /*202a0*/  FMUL.FTZ R23, R41, R132 ;  /* 0x0000008429177220 */ /* 0x000fe20000410000 */
[----:B------:R-:W-:Y:S01]  /*202b0*/  FADD.FTZ R20, -R129, R20 ;  /* 0x0000001481147221 */ /* 0x000fe20000010100 */
[----:B------:R-:W-:Y:S01]  /*202c0*/  FMUL.FTZ R29, R41, R30 ;  /* 0x0000001e291d7220 */ /* 0x000fe20000410000 */
[----:B------:R-:W-:Y:S01]  /*202d0*/  FADD.FTZ R26, -R129, R26 ;  /* 0x0000001a811a7221 */ /* 0x000fe20000010100 */
[----:B------:R-:W-:Y:S01]  /*202e0*/  F2FP.BF16.F32.PACK_AB R16, R21, R16 ;  /* 0x000000101510723e */ /* 0x000fe200000010ff */
[----:B------:R-:W-:Y:S01]  /*202f0*/  FADD.FTZ R140, -R129, R27 ;  /* 0x0000001b818c7221 */ /* 0x000fe20000010100 */
[----:B------:R-:W-:Y:S01]  /*20300*/  F2FP.BF16.F32.PACK_AB R21, R42, R25 ;  /* 0x000000192a15723e */ /* 0x000fe200000010ff */
[C---:B------:R-:W-:Y:S01]  /*20310*/  FMUL.FTZ R27, R41.reuse, R136 ;  /* 0x00000088291b7220 */ /* 0x040fe20000410000 */
[C---:B------:R-:W-:Y:S01]  /*20320*/  FMUL.FTZ R25, R41.reuse, R38 ;  /* 0x0000002629197220 */ /* 0x040fe20000410000 */
[----:B------:R-:W0:Y:S01]  /*20330*/  @!P1 LDC.64 R36, c[0x0][0x3c0] ;  /* 0x0000f000ff249b82 */ /* 0x000e220000000a00 */
[----:B------:R-:W-:Y:S01]  /*20340*/  FMUL.FTZ R146, R41, R146 ;  /* 0x0000009229927220 */ /* 0x000fe20000410000 */
[----:B------:R-:W-:Y:S01]  /*20350*/  FFMA.FTZ R17, R23, R118, R86 ;  /* 0x0000007617117223 */ /* 0x000fe20000010056 */
[----:B------:R-:W-:Y:S01]  /*20360*/  FMUL.FTZ R38, R41, R39 ;  /* 0x0000002729267220 */ /* 0x000fe20000410000 */
[----:B------:R-:W-:Y:S01]  /*20370*/  FFMA.FTZ R23, R29, R106, R74 ;  /* 0x0000006a1d177223 */ /* 0x000fe2000001004a */
[----:B------:R-:W-:Y:S01]  /*20380*/  FMUL.FTZ R39, R41, R20 ;  /* 0x0000001429277220 */ /* 0x000fe20000410000 */
[----:B------:R-:W-:Y:S01]  /*20390*/  FADD.FTZ R160, -R129, R31 ;  /* 0x0000001f81a07221 */ /* 0x000fe20000010100 */
[C---:B------:R-:W-:Y:S01]  /*203a0*/  FMUL.FTZ R29, R41.reuse, R26 ;  /* 0x0000001a291d7220 */ /* 0x040fe20000410000 */
[----:B------:R-:W-:Y:S01]  /*203b0*/  FMUL.FTZ R140, R41, R140 ;  /* 0x0000008c298c7220 */ /* 0x000fe20000410000 */
[----:B------:R-:W-:Y:S01]  /*203c0*/  FFMA.FTZ R22, R27, R104, R72 ;  /* 0x000000681b167223 */ /* 0x000fe20000010048 */
[----:B------:R-:W1:Y:S01]  /*203d0*/  @!P1 LDC.64 R30, c[0x0][0x3c8] ;  /* 0x0000f200ff1e9b82 */ /* 0x000e620000000a00 */
[----:B------:R-:W-:Y:S01]  /*203e0*/  FFMA.FTZ R27, R146, R105, R73 ;  /* 0x00000069921b7223 */ /* 0x000fe20000010049 */
[----:B------:R-:W-:Y:S01]  /*203f0*/  FFMA.FTZ R20, R25, R108, R76 ;  /* 0x0000006c19147223 */ /* 0x000fe2000001004c */
[----:B------:R-:W-:Y:S01]  /*20400*/  FFMA.FTZ R25, R38, R109, R77 ;  /* 0x0000006d26197223 */ /* 0x000fe2000001004d */
[----:B------:R-:W-:Y:S01]  /*20410*/  FFMA.FTZ R26, R39, R96, R64 ;  /* 0x00000060271a7223 */ /* 0x000fe20000010040 */
[----:B------:R-:W-:Y:S01]  /*20420*/  FADD.FTZ R24, -R129, R24 ;  /* 0x0000001881187221 */ /* 0x000fe20000010100 */
[----:B------:R-:W-:Y:S01]  /*20430*/  FFMA.FTZ R38, R29, R102, R70 ;  /* 0x000000661d267223 */ /* 0x000fe20000010046 */
[----:B------:R-:W-:Y:S01]  /*20440*/  FFMA.FTZ R39, R140, R103, R71 ;  /* 0x000000678c277223 */ /* 0x000fe20000010047 */
[----:B------:R-:W2:Y:S01]  /*20450*/  LDC.64 R32, c[0x0][0x428] ;  /* 0x00010a00ff207b82 */ /* 0x000ea20000000a00 */
[----:B------:R-:W-:Y:S01]  /*20460*/  F2FP.BF16.F32.PACK_AB R22, R27, R22 ;  /* 0x000000161b16723e */ /* 0x000fe200000010ff */
[----:B------:R-:W-:Y:S01]  /*20470*/  FADD.FTZ R162, -R129, R43 ;  /* 0x0000002b81a27221 */ /* 0x000fe20000010100 */
[----:B------:R-:W-:Y:S01]  /*20480*/  FMUL.FTZ R27, R41, R24 ;  /* 0x00000018291b7220 */ /* 0x000fe20000410000 */
[----:B------:R-:W-:Y:S01]  /*20490*/  F2FP.BF16.F32.PACK_AB R20, R25, R20 ;  /* 0x000000141914723e */ /* 0x000fe200000010ff */
[C---:B------:R-:W-:Y:S01]  /*204a0*/  FMUL.FTZ R28, R41.reuse, R28 ;  /* 0x0000001c291c7220 */ /* 0x040fe20000410000 */
[----:B------:R-:W-:Y:S01]  /*204b0*/  FMUL.FTZ R43, R41, R156 ;  /* 0x0000009c292b7220 */ /* 0x000fe20000410000 */
[----:B------:R-:W-:Y:S01]  /*204c0*/  F2FP.BF16.F32.PACK_AB R25, R39, R38 ;  /* 0x000000262719723e */ /* 0x000fe200000010ff */
[----:B------:R-:W-:Y:S01]  /*204d0*/  FMUL.FTZ R154, R41, R154 ;  /* 0x0000009a299a7220 */ /* 0x000fe20000410000 */
[----:B------:R-:W3:Y:S01]  /*204e0*/  LDC.64 R38, c[0x0][0x380] ;  /* 0x0000e000ff267b82 */ /* 0x000ee20000000a00 */
[----:B------:R-:W-:Y:S01]  /*204f0*/  FFMA.FTZ R24, R27, R100, R68 ;  /* 0x000000641b187223 */ /* 0x000fe20000010044 */
[----:B------:R-:W-:Y:S01]  /*20500*/  FFMA.FTZ R27, R43, R98, R66 ;  /* 0x000000622b1b7223 */ /* 0x000fe20000010042 */
[----:B------:R-:W-:Y:S01]  /*20510*/  FFMA.FTZ R29, R28, R101, R69 ;  /* 0x000000651c1d7223 */ /* 0x000fe20000010045 */
[C---:B------:R-:W-:Y:S01]  /*20520*/  FADD.FTZ R121, -R129.reuse, R121 ;  /* 0x0000007981797221 */ /* 0x040fe20000010100 */
[----:B------:R-:W-:Y:S01]  /*20530*/  FFMA.FTZ R43, R154, R97, R65 ;  /* 0x000000619a2b7223 */ /* 0x000fe20000010041 */
[C---:B------:R-:W-:Y:S01]  /*20540*/  FADD.FTZ R122, -R129.reuse, R122 ;  /* 0x0000007a817a7221 */ /* 0x040fe20000010100 */
[C---:B------:R-:W-:Y:S01]  /*20550*/  FADD.FTZ R158, -R129.reuse, R19 ;  /* 0x00000013819e7221 */ /* 0x040fe20000010100 */
[C---:B------:R-:W-:Y:S01]  /*20560*/  FADD.FTZ R120, -R129.reuse, R120 ;  /* 0x0000007881787221 */ /* 0x040fe20000010100 */
[----:B------:R-:W-:Y:S01]  /*20570*/  FADD.FTZ R123, -R129, R123 ;  /* 0x0000007b817b7221 */ /* 0x000fe20000010100 */
[C---:B------:R-:W-:Y:S01]  /*20580*/  FMUL.FTZ R19, R41.reuse, R152 ;  /* 0x0000009829137220 */ /* 0x040fe20000410000 */
[C---:B------:R-:W-:Y:S01]  /*20590*/  FMUL.FTZ R162, R41.reuse, R162 ;  /* 0x000000a229a27220 */ /* 0x040fe20000410000 */
[C---:B------:R-:W-:Y:S01]  /*205a0*/  FMUL.FTZ R134, R41.reuse, R134 ;  /* 0x0000008629867220 */ /* 0x040fe20000410000 */
[----:B------:R-:W-:Y:S01]  /*205b0*/  FMUL.FTZ R160, R41, R160 ;  /* 0x000000a029a07220 */ /* 0x000fe20000410000 */
[----:B------:R-:W-:Y:S01]  /*205c0*/  F2FP.BF16.F32.PACK_AB R24, R29, R24 ;  /* 0x000000181d18723e */ /* 0x000fe200000010ff */
[C---:B------:R-:W-:Y:S01]  /*205d0*/  FMUL.FTZ R40, R41.reuse, R121 ;  /* 0x0000007929287220 */ /* 0x040fe20000410000 */
[----:B------:R-:W-:Y:S01]  /*205e0*/  FMUL.FTZ R164, R41, R164 ;  /* 0x000000a429a47220 */ /* 0x000fe20000410000 */
[----:B------:R-:W-:Y:S01]  /*205f0*/  F2FP.BF16.F32.PACK_AB R26, R43, R26 ;  /* 0x0000001a2b1a723e */ /* 0x000fe200000010ff */
        /* <DEDUP_REMOVED lines=10> */
[----:B0-----:R-:W-:-:S04]  /*206a0*/  @!P1 IMAD.WIDE R36, R7, 0x4, R36 ;  /* 0x0000000407249825 */ /* 0x001fc800078e0224 */
        /* <DEDUP_REMOVED lines=11> */
[----:B------:R-:W-:Y:S01]  /*20760*/  F2FP.BF16.F32.PACK_AB R19, R162, R19 ;  /* 0x00000013a213723e */ /* 0x000fe200000010ff */
[----:B------:R0:W-:Y:S01]  /*20770*/  @!P1 STG.E desc[UR8][R36.64], R133 ;  /* 0x0000008524009986 */ /* 0x0001e2000c101908 */
[----:B------:R-:W-:Y:S01]  /*20780*/  F2FP.BF16.F32.PACK_AB R17, R134, R17 ;  /* 0x000000118611723e */ /* 0x000fe200000010ff */
[--C-:B--2---:R-:W-:Y:S01]  /*20790*/  IMAD.WIDE.U32 R128, R128, 0x10, R32.reuse ;  /* 0x0000001080807825 */ /* 0x104fe200078e0020 */
[----:B------:R-:W-:Y:S01]  /*207a0*/  F2FP.BF16.F32.PACK_AB R23, R160, R23 ;  /* 0x00000017a017723e */ /* 0x000fe200000010ff */
[----:B------:R1:W-:Y:S01]  /*207b0*/  @!P1 STG.E desc[UR8][R42.64], R41 ;  /* 0x000000292a009986 */ /* 0x0003e2000c101908 */
[----:B------:R-:W-:Y:S01]  /*207c0*/  F2FP.BF16.F32.PACK_AB R27, R164, R27 ;  /* 0x0000001ba41b723e */ /* 0x000fe200000010ff */
[----:B------:R-:W-:Y:S01]  /*207d0*/  IMAD.WIDE.U32 R34, R137, 0x10, R32 ;  /* 0x0000001089227825 */ /* 0x000fe200078e0020 */
[----:B------:R-:W-:Y:S01]  /*207e0*/  F2FP.BF16.F32.PACK_AB R31, R123, R120 ;  /* 0x000000787b1f723e */ /* 0x000fe200000010ff */
[----:B------:R1:W-:Y:S01]  /*207f0*/  STG.E.128 desc[UR8][R128.64], R16 ;  /* 0x0000001080007986 */ /* 0x0003e2000c101d08 */
[----:B------:R-:W-:Y:S01]  /*20800*/  F2FP.BF16.F32.PACK_AB R30, R40, R131 ;  /* 0x00000083281e723e */ /* 0x000fe200000010ff */
[----:B---3--:R-:W-:Y:S01]  /*20810*/  IMAD R7, R38, 0x4, R7 ;  /* 0x0000000426077824 */ /* 0x008fe200078e0207 */
[----:B------:R-:W-:Y:S01]  /*20820*/  F2FP.BF16.F32.PACK_AB R29, R158, R29 ;  /* 0x0000001d9e1d723e */ /* 0x000fe200000010ff */
[--C-:B0-----:R-:W-:Y:S01]  /*20830*/  IMAD.WIDE.U32 R36, R139, 0x10, R32.reuse ;  /* 0x000000108b247825 */ /* 0x101fe200078e0020 */
[----:B------:R-:W-:Y:S01]  /*20840*/  F2FP.BF16.F32.PACK_AB R28, R121, R28 ;  /* 0x0000001c791c723e */ /* 0x000fe200000010ff */
[----:B------:R1:W-:Y:S01]  /*20850*/  STG.E.128 desc[UR8][R34.64], R20 ;  /* 0x0000001422007986 */ /* 0x0003e2000c101d08 */
[----:B------:R-:W-:Y:S01]  /*20860*/  ISETP.GE.AND P1, PT, R7, R39, PT ;  /* 0x000000270700720c */ /* 0x000fe20003f26270 */
[----:B------:R-:W-:-:S02]  /*20870*/  IMAD.WIDE.U32 R32, R141, 0x10, R32 ;  /* 0x000000108d207825 */ /* 0x000fc400078e0020 */
[----:B------:R1:W-:Y:S04]  /*20880*/  STG.E.128 desc[UR8][R36.64], R24 ;  /* 0x0000001824007986 */ /* 0x0003e8000c101d08 */
[----:B------:R1:W-:Y:S06]  /*20890*/  STG.E.128 desc[UR8][R32.64], R28 ;  /* 0x0000001c20007986 */ /* 0x0003ec000c101d08 */
[----:B------:R-:W-:Y:S05]  /*208a0*/  @!P1 BRA `(.L_x_11202) ;  /* 0xfffffe0000889947 */ /* 0x000fea000383ffff */
[----:B------:R-:W-:Y:S05]  /*208b0*/  BSYNC B0 ;  /* 0x0000000000007941 */ /* 0x000fea0003800000 */
.L_x_10708:
[----:B------:R-:W-:Y:S05]  /*208c0*/  EXIT ;  /* 0x000000000000794d */ /* 0x000fea0003800000 */
.L_x_11201:
[----:B------:R-:W-:Y:S01]  /*208d0*/  HFMA2 R145, -RZ, RZ, 0, 1.847743988037109375e-06 ;  /* 0x0000001fff917431 */ /* 0x000fe200000001ff */
[----:B------:R-:W-:Y:S01]  /*208e0*/  BSSY B1, `(.L_x_11203) ;  /* 0x0000007000017945 */ /* 0x000fe20003800000 */
[----:B------:R-:W-:Y:S01]  /*208f0*/  MOV R143, R136 ;  /* 0x00000088008f7202 */ /* 0x000fe20000000f00 */
[----:B------:R-:W-:Y:S02]  /*20900*/  IMAD.MOV.U32 R142, RZ, RZ, 0x1 ;  /* 0x00000001ff8e7424 */ /* 0x000fe400078e00ff */
[----:B------:R-:W-:-:S07]  /*20910*/  IMAD.MOV.U32 R140, RZ, RZ, -0x1 ;  /* 0xffffffffff8c7424 */ /* 0x000fce00078e00ff */
[----:B01----:R-:W-:Y:S05]  /*20920*/  WARPSYNC.COLLECTIVE R140, `(.L_x_11204) ;  /* 0x000000008c087348 */ /* 0x003fea0003c00000 */
[----:B------:R2:W3:Y:S02]  /*20930*/  SHFL.BFLY P2, R138, R143, R142, R145 ;  /* 0x0c00008e8f8a7389 */ /* 0x0004e40000040091 */
[----:B0123--:R-:W-:Y:S05]  /*20940*/  ENDCOLLECTIVE ;  /* 0x000000000000791b */ /* 0x00ffea0003800000 */
.L_x_11204:
[----:B------:R-:W-:Y:S05]  /*20950*/  BSYNC B1 ;  /* 0x0000000000017941 */ /* 0x000fea0003800000 */
.L_x_11203:
        /* <DEDUP_REMOVED lines=9> */
.L_x_11205:
        /* <DEDUP_REMOVED lines=8> */
.L_x_11206:
[----:B------:R-:W-:Y:S01]  /*20a70*/  HFMA2 R142, -RZ, RZ, 0, 4.76837158203125e-07 ;  /* 0x00000008ff8e7431 */ /* 0x000fe200000001ff */
[----:B------:R-:W-:-:S05]  /*20a80*/  MOV R129, R138 ;  /* 0x0000008a00817202 */ /* 0x000fca0000000f00 */
[----:B------:R-:W-:-:S04]  /*20a90*/  FADD.FTZ R134, R132, R129 ;  /* 0x0000008184867221 */ /* 0x000fc80000010000 */
[----:B------:R-:W-:-:S07]  /*20aa0*/  IMAD.MOV.U32 R143, RZ, RZ, R134 ;  /* 0x000000ffff8f7224 */ /* 0x000fce00078e0086 */
[----:B------:R-:W-:Y:S05]  /*20ab0*/  WARPSYNC.COLLECTIVE R140, `(.L_x_11207) ;  /* 0x000000008c087348 */ /* 0x000fea0003c00000 */
[----:B------:R0:W1:Y:S02]  /*20ac0*/  SHFL.BFLY P2, R138, R143, R142, R145 ;  /* 0x0c00008e8f8a7389 */ /* 0x0000640000040091 */
[----:B01----:R-:W-:Y:S05]  /*20ad0*/  ENDCOLLECTIVE ;  /* 0x000000000000791b */ /* 0x003fea0003800000 */
.L_x_11207:
[----:B------:R-:W-:Y:S02]  /*20ae0*/  IMAD.MOV.U32 R142, RZ, RZ, 0x10 ;  /* 0x00000010ff8e7424 */ /* 0x000fe400078e00ff */
[----:B------:R-:W-:-:S04]  /*20af0*/  IMAD.MOV.U32 R129, RZ, RZ, R138 ;  /* 0x000000ffff817224 */ /* 0x000fc800078e008a */
[----:B------:R-:W-:-:S05]  /*20b00*/  FADD.FTZ R135, R134, R129 ;  /* 0x0000008186877221 */ /* 0x000fca0000010000 */
[----:B------:R-:W-:-:S07]  /*20b10*/  MOV R143, R135 ;  /* 0x00000087008f7202 */ /* 0x000fce0000000f00 */
[----:B------:R-:W-:Y:S05]  /*20b20*/  WARPSYNC.COLLECTIVE R140, `(.L_x_11208) ;  /* 0x000000008c087348 */ /* 0x000fea0003c00000 */
[----:B------:R0:W1:Y:S02]  /*20b30*/  SHFL.BFLY P2, R138, R143, R142, R145 ;  /* 0x0c00008e8f8a7389 */ /* 0x0000640000040091 */
[----:B01----:R-:W-:Y:S05]  /*20b40*/  ENDCOLLECTIVE ;  /* 0x000000000000791b */ /* 0x003fea0003800000 */
.L_x_11208:
        /* <DEDUP_REMOVED lines=71> */
.L_x_11209:
[----:B------:R-:W-:Y:S01]  /*20fc0*/  HFMA2 R142, -RZ, RZ, 0, 1.1920928955078125e-07 ;  /* 0x00000002ff8e7431 */ /* 0x000fe200000001ff */
[----:B------:R-:W-:-:S05]  /*20fd0*/  MOV R132, R138 ;  /* 0x0000008a00847202 */ /* 0x000fca0000000f00 */
[----:B------:R-:W-:-:S04]  /*20fe0*/  FADD.FTZ R132, R129, R132 ;  /* 0x0000008481847221 */ /* 0x000fc80000010000 */
[----:B------:R-:W-:-:S07]  /*20ff0*/  IMAD.MOV.U32 R143, RZ, RZ, R132 ;  /* 0x000000ffff8f7224 */ /* 0x000fce00078e0084 */
[----:B------:R-:W-:Y:S05]  /*21000*/  WARPSYNC.COLLECTIVE R140, `(.L_x_11210) ;  /* 0x000000008c087348 */ /* 0x000fea0003c00000 */
[----:B------:R0:W1:Y:S02]  /*21010*/  SHFL.BFLY P2, R138, R143, R142, R145 ;  /* 0x0c00008e8f8a7389 */ /* 0x0000640000040091 */
[----:B01----:R-:W-:Y:S05]  /*21020*/  ENDCOLLECTIVE ;  /* 0x000000000000791b */ /* 0x003fea0003800000 */
.L_x_11210:
[----:B------:R-:W-:Y:S02]  /*21030*/  IMAD.MOV.U32 R142, RZ, RZ, 0x4 ;  /* 0x00000004ff8e7424 */ /* 0x000fe400078e00ff */
[----:B------:R-:W-:-:S04]  /*21040*/  IMAD.MOV.U32 R131, RZ, RZ, R138 ;  /* 0x000000ffff837224 */ /* 0x000fc800078e008a */
[----:B------:R-:W-:-:S05]  /*21050*/  FADD.FTZ R131, R132, R131 ;  /* 0x0000008384837221 */ /* 0x000fca0000010000 */
[----:B------:R-:W-:-:S07]  /*21060*/  MOV R143, R131 ;  /* 0x00000083008f7202 */ /* 0x000fce0000000f00 */
[----:B------:R-:W-:Y:S05]  /*21070*/  WARPSYNC.COLLECTIVE R140, `(.L_x_11211) ;  /* 0x000000008c087348 */ /* 0x000fea0003c00000 */
[----:B------:R0:W1:Y:S02]  /*21080*/  SHFL.BFLY P2, R138, R143, R142, R145 ;  /* 0x0c00008e8f8a7389 */ /* 0x0000640000040091 */
[----:B01----:R-:W-:Y:S05]  /*21090*/  ENDCOLLECTIVE ;  /* 0x000000000000791b */ /* 0x003fea0003800000 */
.L_x_11211:
[----:B------:R-:W-:Y:S01]  /*210a0*/  HFMA2 R142, -RZ, RZ, 0, 4.76837158203125e-07 ;  /* 0x00000008ff8e7431 */ /* 0x000fe200000001ff */
[----:B------:R-:W-:-:S05]  /*210b0*/  MOV R134, R138 ;  /* 0x0000008a00867202 */ /* 0x000fca0000000f00 */
[----:B------:R-:W-:-:S04]  /*210c0*/  FADD.FTZ R134, R131, R134 ;  /* 0x0000008683867221 */ /* 0x000fc80000010000 */
[----:B------:R-:W-:-:S07]  /*210d0*/  IMAD.MOV.U32 R143, RZ, RZ, R134 ;  /* 0x000000ffff8f7224 */ /* 0x000fce00078e0086 */
[----:B------:R-:W-:Y:S05]  /*210e0*/  WARPSYNC.COLLECTIVE R140, `(.L_x_11212) ;  /* 0x000000008c087348 */ /* 0x000fea0003c00000 */
[----:B------:R0:W1:Y:S02]  /*210f0*/  SHFL.BFLY P2, R138, R143, R142, R145 ;  /* 0x0c00008e8f8a7389 */ /* 0x0000640000040091 */
[----:B01----:R-:W-:Y:S05]  /*21100*/  ENDCOLLECTIVE ;  /* 0x000000000000791b */ /* 0x003fea0003800000 */
.L_x_11212:
[----:B------:R-:W-:Y:S02]  /*21110*/  IMAD.MOV.U32 R142, RZ, RZ, 0x10 ;  /* 0x00000010ff8e7424 */ /* 0x000fe400078e00ff */
[----:B------:R-:W-:-:S04]  /*21120*/  IMAD.MOV.U32 R135, RZ, RZ, R138 ;  /* 0x000000ffff877224 */ /* 0x000fc800078e008a */
[----:B------:R-:W-:-:S05]  /*21130*/  FADD.FTZ R135, R134, R135 ;  /* 0x0000008786877221 */ /* 0x000fca0000010000 */
[----:B------:R-:W-:-:S07]  /*21140*/  MOV R143, R135 ;  /* 0x00000087008f7202 */ /* 0x000fce0000000f00 */
[----:B------:R-:W-:Y:S05]  /*21150*/  WARPSYNC.COLLECTIVE R140, `(.L_x_11213) ;  /* 0x000000008c087348 */ /* 0x000fea0003c00000 */
[----:B------:R0:W1:Y:S02]  /*21160*/  SHFL.BFLY P2, R138, R143, R142, R145 ;  /* 0x0c00008e8f8a7389 */ /* 0x0000640000040091 */
[----:B01----:R-:W-:Y:S05]  /*21170*/  ENDCOLLECTIVE ;  /* 0x000000000000791b */ /* 0x003fea0003800000 */
.L_x_11213:
[----:B------:R-:W-:Y:S01]  /*21180*/  MOV R136, R138 ;  /* 0x0000008a00887202 */ /* 0x000fe20000000f00 */
[----:B------:R-:W-:Y:S06]  /*21190*/  BRA `(.L_x_11214) ;  /* 0xffffffec00987947 */ /* 0x000fec000383ffff */
.L_x_11215:
        /* <DEDUP_REMOVED lines=14> */
.L_x_22709:


//--------------------- .text._ZN10layer_norm31ln_parallel_residual_fwd_kernelINS_13Kernel_traitsIf6__halfS2_S2_fjLj1024ELj1ELj4ELj1ELj16ENS_18Kernel_traits_baseILj1024EfS2_S2_S2_fjLj128EEEEELb0ELb0ELb0EEEvNS_9FwdParamsE --------------------------
	.section	.text._ZN10layer_norm31ln_parallel_residual_fwd_kernelINS_13Kernel_traitsIf6__halfS2_S2_fjLj1024ELj1ELj4ELj1ELj16ENS_18Kernel_traits_baseILj1024EfS2_S2_S2_fjLj128EEEEELb0ELb0ELb0EEEvNS_9FwdParamsE,"ax",@progbits
	.align	128
        .global         _ZN10layer_norm31ln_parallel_residual_fwd_kernelINS_13Kernel_traitsIf6__halfS2_S2_fjLj1024ELj1ELj4ELj1ELj16ENS_18Kernel_traits_baseILj1024EfS2_S2_S2_fjLj128EEEEELb0ELb0ELb0EEEvNS_9FwdParamsE
        .type           _ZN10layer_norm31ln_parallel_residual_fwd_kernelINS_13Kernel_traitsIf6__halfS2_S2_fjLj1024ELj1ELj4ELj1ELj16ENS_18Kernel_traits_baseILj1024EfS2_S2_S2_fjLj128EEEEELb0ELb0ELb0EEEvNS_9FwdParamsE,@function
        .size           _ZN10layer_norm31ln_parallel_residual_fwd_kernelINS_13Kernel_traitsIf6__halfS2_S2_fjLj1024ELj1ELj4ELj1ELj16ENS_18Kernel_traits_baseILj1024EfS2_S2_S2_fjLj128EEEEELb0ELb0ELb0EEEvNS_9FwdParamsE,(.L_x_22710 - _ZN10layer_norm31ln_parallel_residual_fwd_kernelINS_13Kernel_traitsIf6__halfS2_S2_fjLj1024ELj1ELj4ELj1ELj16ENS_18Kernel_traits_baseILj1024EfS2_S2_S2_fjLj128EEEEELb0ELb0ELb0EEEvNS_9FwdParamsE)
        .other          _ZN10layer_norm31ln_parallel_residual_fwd_kernelINS_13Kernel_traitsIf6__halfS2_S2_fjLj1024ELj1ELj4ELj1ELj16ENS_18Kernel_traits_baseILj1024EfS2_S2_S2_fjLj128EEEEELb0ELb0ELb0EEEvNS_9FwdParamsE,@"STO_CUDA_ENTRY STV_DEFAULT"
_ZN10layer_norm31ln_parallel_residual_fwd_kernelINS_13Kernel_traitsIf6__halfS2_S2_fjLj1024ELj1ELj4ELj1ELj16ENS_18Kernel_traits_baseILj1024EfS2_S2_S2_fjLj128EEEEELb0ELb0ELb0EEEvNS_9FwdParamsE:
.text._ZN10layer_norm31ln_parallel_residual_fwd_kernelINS_13Kernel_traitsIf6__halfS2_S2_fjLj1024ELj1ELj4ELj1ELj16ENS_18Kernel_traits_baseILj1024EfS2_S2_S2_fjLj128EEEEELb0ELb0ELb0EEEvNS_9FwdParamsE:
        /* <DEDUP_REMOVED lines=124> */
.L_x_11218:
        /* <DEDUP_REMOVED lines=85> */
.L_x_11217:
        /* <DEDUP_REMOVED lines=77> */
.L_x_11220:
        /* <DEDUP_REMOVED lines=84> */
.L_x_11219:
[----:B------:R-:W-:Y:S05]  /*1720*/  BSYNC.RECONVERGENT B0 ;  /* 0x0000000000007941 */ /* 0x000fea0003800200 */
.L_x_11216:
        /* <DEDUP_REMOVED lines=8> */
.L_x_11254:
        /* <DEDUP_REMOVED lines=29> */
[--C-:B0-----:R-:W-:Y:S02]  /*1980*/  HADD2.F32 R150, -RZ, R147.reuse.H0_H0 ;  /* 0x20000093ff967230 */ /* 0x101fe40000004100 */
[----:B------:R-:W-:Y:S01]  /*1990*/  FADD.FTZ R5, R144, R5 ;  /* 0x0000000590057221 */ /* 0x000fe20000010000 */
[----:B------:R-:W-:Y:S02]  /*19a0*/  HADD2.F32 R151, -RZ, R147.H1_H1 ;  /* 0x30000093ff977230 */ /* 0x000fe40000004100 */
[----:B------:R-:W-:Y:S01]  /*19b0*/  FADD.FTZ R4, R4, R7 ;  /* 0x0000000704047221 */ /* 0x000fe20000010000 */
[----:B------:R-:W-:Y:S02]  /*19c0*/  HADD2.F32 R145, -RZ, R145.H1_H1 ;  /* 0x30000091ff917230 */ /* 0x000fe40000004100 */
[----:B------:R-:W-:Y:S02]  /*19d0*/  HADD2.F32 R148, -RZ, R146.H0_H0 ;  /* 0x20000092ff947230 */ /* 0x000fe40000004100 */
[----:B------:R-:W-:-:S02]  /*19e0*/  HADD2.F32 R6, -RZ, R13.H1_H1 ;  /* 0x3000000dff067230 */ /* 0x000fc40000004100 */
[----:B------:R-:W-:Y:S02]  /*19f0*/  HADD2.F32 R147, -RZ, R14.H0_H0 ;  /* 0x2000000eff937230 */ /* 0x000fe40000004100 */
        /* <DEDUP_REMOVED lines=30> */
.L_x_11224:
        /* <DEDUP_REMOVED lines=29> */
.L_x_11223:
        /* <DEDUP_REMOVED lines=30> */
.L_x_11226:
        /* <DEDUP_REMOVED lines=8> */
.L_x_11225:
[----:B------:R-:W1:Y:S01]  /*2010*/  @P1 LDC.64 R144, c[0x0][0x3a8] ;  /* 0x0000ea00ff901b82 */ /* 0x000e620000000a00 */
[C---:B------:R-:W-:Y:S01]  /*2020*/  IADD3 R0, PT, PT, R184.reuse, 0x20, RZ ;  /* 0x00000020b8007810 */ /* 0x040fe20007ffe0ff */
[----:B-1----:R-:W-:-:S05]  /*2030*/  @P1 IMAD.WIDE.U32 R144, R184, 0x10, R144 ;  /* 0x00000010b8901825 */ /* 0x002fca00078e0090 */
[----:B------:R1:W-:Y:S02]  /*2040*/  @P1 STG.E.128 desc[UR6][R144.64], R4 ;  /* 0x0000000490001986 */ /* 0x0003e4000c101d06 */
.L_x_11222:
[----:B------:R-:W-:Y:S05]  /*2050*/  BSYNC.RECONVERGENT B0 ;  /* 0x0000000000007941 */ /* 0x000fea0003800200 */
.L_x_11221:
        /* <DEDUP_REMOVED lines=32> */
.L_x_11230:
        /* <DEDUP_REMOVED lines=29> */
.L_x_11229:
        /* <DEDUP_REMOVED lines=32> */
.L_x_11232:
        /* <DEDUP_REMOVED lines=44> */
.L_x_11231:
[----:B------:R-:W0:Y:S02]  /*28f0*/  @P1 LDC.64 R144, c[0x0][0x3a8] ;  /* 0x0000ea00ff901b82 */ /* 0x000e240000000a00 */
[C---:B0-----:R-:W-:Y:S01]  /*2900*/  @P1 IMAD.WIDE.U32 R144, R0.reuse, 0x10, R144 ;  /* 0x0000001000901825 */ /* 0x041fe200078e0090 */
[----:B------:R-:W-:-:S04]  /*2910*/  IADD3 R0, PT, PT, R0, 0x20, RZ ;  /* 0x0000002000007810 */ /* 0x000fc80007ffe0ff */
[----:B------:R1:W-:Y:S03]  /*2920*/  @P1 STG.E.128 desc[UR6][R144.64], R4 ;  /* 0x0000000490001986 */ /* 0x0003e6000c101d06 */
.L_x_11228:
[----:B------:R-:W-:Y:S05]  /*2930*/  BSYNC.RECONVERGENT B0 ;  /* 0x0000000000007941 */ /* 0x000fea0003800200 */
.L_x_11227:
        /* <DEDUP_REMOVED lines=32> */
.L_x_11236:
        /* <DEDUP_REMOVED lines=29> */
.L_x_11235:
        /* <DEDUP_REMOVED lines=32> */
.L_x_11238:
        /* <DEDUP_REMOVED lines=13> */
[----:B------:R-:W-:-:S02]  /*2fe0*/  HADD2.F32 R151, -RZ, R147.H0_H0 ;  /* 0x20000093ff977230 */ /* 0x000fc40000004100 */
[----:B------:R-:W-:Y:S02]  /*2ff0*/  HADD2.F32 R156, -RZ, R147.H1_H1 ;  /* 0x30000093ff9c7230 */ /* 0x000fe40000004100 */
[----:B------:R-:W-:Y:S01]  /*3000*/  FADD.FTZ R145, R146, R145 ;  /* 0x0000009192917221 */ /* 0x000fe20000010000 */
[----:B------:R-:W-:Y:S02]  /*3010*/  HADD2.F32 R157, -RZ, R15.H1_H1 ;  /* 0x3000000fff9d7230 */ /* 0x000fe40000004100 */
[----:B------:R-:W-:Y:S02]  /*3020*/  HADD2.F32 R147, -RZ, R14.H0_H0 ;  /* 0x2000000eff937230 */ /* 0x000fe40000004100 */
[----:B------:R-:W-:Y:S02]  /*3030*/  HADD2.F32 R5, -RZ, R8.H0_H0 ;  /* 0x20000008ff057230 */ /* 0x000fe40000004100 */
[----:B------:R-:W-:Y:S01]  /*3040*/  FADD.FTZ R175, R157, R156 ;  /* 0x0000009c9daf7221 */ /* 0x000fe20000010000 */
[----:B------:R-:W-:-:S02]  /*3050*/  HADD2.F32 R7, -RZ, R9.H0_H0 ;  /* 0x20000009ff077230 */ /* 0x000fc40000004100 */
[----:B------:R-:W-:Y:S01]  /*3060*/  FADD.FTZ R147, R147, R148 ;  /* 0x0000009493937221 */ /* 0x000fe20000010000 */
[----:B------:R-:W-:Y:S02]  /*3070*/  HADD2.F32 R150, -RZ, R14.H1_H1 ;  /* 0x3000000eff967230 */ /* 0x000fe40000004100 */
        /* <DEDUP_REMOVED lines=21> */
.L_x_11237:
[----:B------:R-:W0:Y:S02]  /*31d0*/  @P1 LDC.64 R144, c[0x0][0x3a8] ;  /* 0x0000ea00ff901b82 */ /* 0x000e240000000a00 */
[C---:B0-----:R-:W-:Y:S01]  /*31e0*/  @P1 IMAD.WIDE.U32 R144, R0.reuse, 0x10, R144 ;  /* 0x0000001000901825 */ /* 0x041fe200078e0090 */
[----:B------:R-:W-:-:S04]  /*31f0*/  IADD3 R0, PT, PT, R0, 0x20, RZ ;  /* 0x0000002000007810 */ /* 0x000fc80007ffe0ff */
[----:B------:R1:W-:Y:S03]  /*3200*/  @P1 STG.E.128 desc[UR6][R144.64], R4 ;  /* 0x0000000490001986 */ /* 0x0003e6000c101d06 */
.L_x_11234:
[----:B------:R-:W-:Y:S05]  /*3210*/  BSYNC.RECONVERGENT B0 ;  /* 0x0000000000007941 */ /* 0x000fea0003800200 */
.L_x_11233:
        /* <DEDUP_REMOVED lines=31> */
.L_x_11242:
        /* <DEDUP_REMOVED lines=9> */
[----:B------:R-:W-:Y:S02]  /*34a0*/  HADD2.F32 R145, -RZ, R145.H1_H1 ;  /* 0x30000091ff917230 */ /* 0x000fe40000004100 */
        /* <DEDUP_REMOVED lines=19> */
.L_x_11241:
        /* <DEDUP_REMOVED lines=32> */
.L_x_11244:
        /* <DEDUP_REMOVED lines=44> */
.L_x_11243:
[----:B------:R-:W0:Y:S02]  /*3aa0*/  @P1 LDC.64 R144, c[0x0][0x3a8] ;  /* 0x0000ea00ff901b82 */ /* 0x000e240000000a00 */
[----:B0-----:R-:W-:-:S05]  /*3ab0*/  @P1 IMAD.WIDE.U32 R144, R0, 0x10, R144 ;  /* 0x0000001000901825 */ /* 0x001fca00078e0090 */
[----:B------:R2:W-:Y:S02]  /*3ac0*/  @P1 STG.E.128 desc[UR6][R144.64], R4 ;  /* 0x0000000490001986 */ /* 0x0005e4000c101d06 */
.L_x_11240:
[----:B------:R-:W-:Y:S05]  /*3ad0*/  BSYNC.RECONVERGENT B0 ;  /* 0x0000000000007941 */ /* 0x000fea0003800200 */
.L_x_11239:
        /* <DEDUP_REMOVED lines=128> */
.L_x_11266:
        /* <DEDUP_REMOVED lines=39> */
[----:B------:R-:W-:Y:S01]  /*4550*/  F2FP.F16.F32.PACK_AB R144, R145, R144 ;  /* 0x000000909190723e */ /* 0x000fe200000000ff */
[C---:B------:R-:W-:Y:S01]  /*4560*/  FMUL.FTZ R195, R0.reuse, R195 ;  /* 0x000000c300c37220 */ /* 0x040fe20000410000 */
[----:B------:R-:W-:Y:S01]  /*4570*/  FMUL.FTZ R196, R0, R197 ;  /* 0x000000c500c47220 */ /* 0x000fe20000410000 */
[----:B------:R-:W-:Y:S01]  /*4580*/  F2FP.F16.F32.PACK_AB R145, R149, R146 ;  /* 0x000000929591723e */ /* 0x000fe200000000ff */
[----:B------:R-:W-:Y:S01]  /*4590*/  FFMA.FTZ R149, R151, R134, R50 ;  /* 0x0000008697957223 */ /* 0x000fe20000010032 */
[----:B------:R-:W-:Y:S01]  /*45a0*/  F2FP.F16.F32.PACK_AB R146, R187, R148 ;  /* 0x00000094bb92723e */ /* 0x000fe200000000ff */
        /* <DEDUP_REMOVED lines=9> */
[----:B------:R-:W-:Y:S01]  /*4640*/  F2FP.F16.F32.PACK_AB R147, R198, R147 ;  /* 0x00000093c693723e */ /* 0x000fe200000000ff */
[----:B0-----:R-:W-:Y:S01]  /*4650*/  IMAD.WIDE.U32 R190, R184, 0x10, R190 ;  /* 0x00000010b8be7825 */ /* 0x001fe200078e00be */
[----:B------:R-:W-:-:S02]  /*4660*/  F2FP.F16.F32.PACK_AB R151, R196, R151 ;  /* 0x00000097c497723e */ /* 0x000fc400000000ff */
[----:B------:R-:W-:Y:S01]  /*4670*/  F2FP.F16.F32.PACK_AB R150, R194, R193 ;  /* 0x000000c1c296723e */ /* 0x000fe200000000ff */
[----:B-1----:R-:W-:Y:S01]  /*4680*/  IMAD.WIDE.U32 R188, R184, 0x10, R188 ;  /* 0x00000010b8bc7825 */ /* 0x002fe200078e00bc */
[----:B------:R-:W-:Y:S01]  /*4690*/  F2FP.F16.F32.PACK_AB R149, R192, R149 ;  /* 0x00000095c095723e */ /* 0x000fe200000000ff */
[----:B------:R0:W-:Y:S01]  /*46a0*/  STG.E.128 desc[UR6][R190.64], R144 ;  /* 0x00000090be007986 */ /* 0x0001e2000c101d06 */
[----:B------:R-:W-:Y:S02]  /*46b0*/  F2FP.F16.F32.PACK_AB R148, R187, R148 ;  /* 0x00000094bb94723e */ /* 0x000fe400000000ff */
[----:B------:R-:W-:-:S03]  /*46c0*/  IADD3 R184, PT, PT, R184, 0x20, RZ ;  /* 0x00000020b8b87810 */ /* 0x000fc60007ffe0ff */
[----:B------:R0:W-:Y:S04]  /*46d0*/  STG.E.128 desc[UR6][R188.64], R148 ;  /* 0x00000094bc007986 */ /* 0x0001e8000c101d06 */
.L_x_11247:
[----:B------:R-:W-:Y:S05]  /*46e0*/  BSYNC.RECONVERGENT B0 ;  /* 0x0000000000007941 */ /* 0x000fea0003800200 */
.L_x_11246:
        /* <DEDUP_REMOVED lines=50> */
.L_x_11249:
[----:B------:R-:W-:Y:S05]  /*4a10*/  BSYNC.RECONVERGENT B0 ;  /* 0x0000000000007941 */ /* 0x000fea0003800200 */
.L_x_11248:
        /* <DEDUP_REMOVED lines=50> */
.L_x_11251:
[----:B------:R-:W-:Y:S05]  /*4d40*/  BSYNC.RECONVERGENT B0 ;  /* 0x0000000000007941 */ /* 0x000fea0003800200 */
.L_x_11250:
[----:B------:R-:W-:Y:S04]  /*4d50*/  BSSY.RECONVERGENT B0, `(.L_x_11252) ;  /* 0x0000030000007945 */ /* 0x000fe80003800200 */
[----:B------:R-:W-:Y:S05]  /*4d60*/  @!P2 BRA `(.L_x_11253) ;  /* 0x0000000000b8a947 */ /* 0x000fea0003800000 */
[----:B0-23--:R-:W0:Y:S01]  /*4d70*/  LDC.64 R188, c[0x0][0x428] ;  /* 0x00010a00ffbc7b82 */ /* 0x00de220000000a00 */
[--C-:B------:R-:W-:Y:S01]  /*4d80*/  FADD.FTZ R151, R161, -R185.reuse ;  /* 0x800000b9a1977221 */ /* 0x100fe20000010000 */
[--C-:B------:R-:W-:Y:S01]  /*4d90*/  FADD.FTZ R187, R172, -R185.reuse ;  /* 0x800000b9acbb7221 */ /* 0x100fe20000010000 */
[--C-:B------:R-:W-:Y:S01]  /*4da0*/  FADD.FTZ R191, R171, -R185.reuse ;  /* 0x800000b9abbf7221 */ /* 0x100fe20000010000 */
[--C-:B------:R-:W-:Y:S01]  /*4db0*/  FADD.FTZ R193, R174, -R185.reuse ;  /* 0x800000b9aec17221 */ /* 0x100fe20000010000 */
[--C-:B-1----:R-:W-:Y:S01]  /*4dc0*/  FADD.FTZ R147, R159, -R185.reuse ;  /* 0x800000b99f937221 */ /* 0x102fe20000010000 */
[--C-:B------:R-:W-:Y:S01]  /*4dd0*/  FADD.FTZ R149, R160, -R185.reuse ;  /* 0x800000b9a0957221 */ /* 0x100fe20000010000 */
[--C-:B------:R-:W-:Y:S01]  /*4de0*/  FADD.FTZ R195, R162, -R185.reuse ;  /* 0x800000b9a2c37221 */ /* 0x100fe20000010000 */
[----:B------:R-:W1:Y:S01]  /*4df0*/  LDC.64 R144, c[0x0][0x430] ;  /* 0x00010c00ff907b82 */ /* 0x000e620000000a00 */
[C---:B------:R-:W-:Y:S01]  /*4e00*/  FMUL.FTZ R151, R0.reuse, R151 ;  /* 0x0000009700977220 */ /* 0x040fe20000410000 */
[C---:B------:R-:W-:Y:S01]  /*4e10*/  FMUL.FTZ R190, R0.reuse, R187 ;  /* 0x000000bb00be7220 */ /* 0x040fe20000410000 */
        /* <DEDUP_REMOVED lines=13> */
[----:B0-----:R-:W-:-:S04]  /*4ef0*/  IMAD.WIDE.U32 R188, R184, 0x10, R188 ;  /* 0x00000010b8bc7825 */ /* 0x001fc800078e00bc */
[----:B------:R-:W-:Y:S01]  /*4f00*/  FFMA.FTZ R191, R191, R32, R20 ;  /* 0x00000020bfbf7223 */ /* 0x000fe20000010014 */
[----:B------:R-:W-:Y:S01]  /*4f10*/  FFMA.FTZ R192, R192, R33, R21 ;  /* 0x00000021c0c07223 */ /* 0x000fe20000010015 */
[----:B------:R-:W-:Y:S01]  /*4f20*/  FFMA.FTZ R190, R190, R39, R19 ;  /* 0x00000027bebe7223 */ /* 0x000fe20000010013 */
[----:B-1----:R-:W-:Y:S01]  /*4f30*/  IMAD.WIDE.U32 R184, R184, 0x10, R144 ;  /* 0x00000010b8b87825 */ /* 0x002fe200078e0090 */
[----:B------:R-:W-:-:S03]  /*4f40*/  F2FP.F16.F32.PACK_AB R145, R187, R146 ;  /* 0x00000092bb91723e */ /* 0x000fc600000000ff */
[----:B------:R-:W-:Y:S01]  /*4f50*/  FFMA.FTZ R187, R150, R37, R17 ;  /* 0x0000002596bb7223 */ /* 0x000fe20000010011 */
[----:B------:R-:W-:Y:S01]  /*4f60*/  F2FP.F16.F32.PACK_AB R146, R193, R148 ;  /* 0x00000094c192723e */ /* 0x000fe200000000ff */
[----:B------:R-:W-:Y:S01]  /*4f70*/  FFMA.FTZ R148, R147, R36, R16 ;  /* 0x0000002493947223 */ /* 0x000fe20000010010 */
[----:B------:R-:W-:Y:S01]  /*4f80*/  F2FP.F16.F32.PACK_AB R144, R149, R0 ;  /* 0x000000009590723e */ /* 0x000fe200000000ff */
[----:B------:R-:W-:Y:S01]  /*4f90*/  FFMA.FTZ R149, R151, R38, R18 ;  /* 0x0000002697957223 */ /* 0x000fe20000010012 */
[C---:B------:R-:W-:Y:S01]  /*4fa0*/  FFMA.FTZ R147, R195.reuse, R42, R30 ;  /* 0x0000002ac3937223 */ /* 0x040fe2000001001e */
[C---:B------:R-:W-:Y:S01]  /*4fb0*/  FFMA.FTZ R0, R194.reuse, R43, R31 ;  /* 0x0000002bc2007223 */ /* 0x040fe2000001001f */
[----:B------:R-:W-:Y:S01]  /*4fc0*/  FFMA.FTZ R151, R195, R34, R22 ;  /* 0x00000022c3977223 */ /* 0x000fe20000010016 */
[----:B------:R-:W-:Y:S01]  /*4fd0*/  FFMA.FTZ R194, R194, R35, R23 ;  /* 0x00000023c2c27223 */ /* 0x000fe20000010017 */
[----:B------:R-:W-:Y:S02]  /*4fe0*/  F2FP.F16.F32.PACK_AB R150, R192, R191 ;  /* 0x000000bfc096723e */ /* 0x000fe400000000ff */
[----:B------:R-:W-:-:S02]  /*4ff0*/  F2FP.F16.F32.PACK_AB R147, R0, R147 ;  /* 0x000000930093723e */ /* 0x000fc400000000ff */
[----:B------:R-:W-:Y:S02]  /*5000*/  F2FP.F16.F32.PACK_AB R151, R194, R151 ;  /* 0x00000097c297723e */ /* 0x000fe400000000ff */
[----:B------:R-:W-:Y:S01]  /*5010*/  F2FP.F16.F32.PACK_AB R149, R190, R149 ;  /* 0x00000095be95723e */ /* 0x000fe200000000ff */
[----:B------:R4:W-:Y:S01]  /*5020*/  STG.E.128 desc[UR6][R188.64], R144 ;  /* 0x00000090bc007986 */ /* 0x0009e2000c101d06 */
[----:B------:R-:W-:-:S05]  /*5030*/  F2FP.F16.F32.PACK_AB R148, R187, R148 ;  /* 0x00000094bb94723e */ /* 0x000fca00000000ff */
[----:B------:R4:W-:Y:S02]  /*5040*/  STG.E.128 desc[UR6][R184.64], R148 ;  /* 0x00000094b8007986 */ /* 0x0009e4000c101d06 */
.L_x_11253:
[----:B------:R-:W-:Y:S05]  /*5050*/  BSYNC.RECONVERGENT B0 ;  /* 0x0000000000007941 */ /* 0x000fea0003800200 */
.L_x_11252:
[----:B01234-:R-:W0:Y:S02]  /*5060*/  LDC.64 R144, c[0x0][0x380] ;  /* 0x0000e000ff907b82 */ /* 0x01fe240000000a00 */
[----:B0-----:R-:W-:-:S04]  /*5070*/  LEA R2, R144, R2, 0x2 ;  /* 0x0000000290027211 */ /* 0x001fc800078e10ff */
[----:B------:R-:W-:-:S13]  /*5080*/  ISETP.GE.AND P2, PT, R2, R145, PT ;  /* 0x000000910200720c */ /* 0x000fda0003f46270 */
[----:B------:R-:W-:Y:S05]  /*5090*/  @!P2 BRA `(.L_x_11254) ;  /* 0xffffffc400c4a947 */ /* 0x000fea000383ffff */
[----:B------:R-:W-:Y:S05]  /*50a0*/  EXIT ;  /* 0x000000000000794d */ /* 0x000fea0003800000 */
.L_x_11245:
        /* <DEDUP_REMOVED lines=8> */
.L_x_11256:
[----:B------:R-:W-:Y:S05]  /*5130*/  BSYNC B0 ;  /* 0x0000000000007941 */ /* 0x000fea0003800000 */
.L_x_11255:
        /* <DEDUP_REMOVED lines=9> */
.L_x_11257:
[----:B------:R-:W-:Y:S01]  /*51d0*/  HFMA2 R187, -RZ, RZ, 0, 2.384185791015625e-07 ;  /* 0x00000004ffbb7431 */ /* 0x000fe200000001ff */
[----:B------:R-:W-:-:S05]  /*51e0*/  MOV R145, R151 ;  /* 0x0000009700917202 */ /* 0x000fca0000000f00 */
[----:B------:R-:W-:-:S05]  /*51f0*/  FADD.FTZ R147, R146, R145 ;  /* 0x0000009192937221 */ /* 0x000fca0000010000 */
[----:B------:R-:W-:-:S07]  /*5200*/  MOV R188, R147 ;  /* 0x0000009300bc7202 */ /* 0x000fce0000000f00 */
[----:B------:R-:W-:Y:S05]  /*5210*/  WARPSYNC.COLLECTIVE R185, `(.L_x_11258) ;  /* 0x00000000b9087348 */ /* 0x000fea0003c00000 */
[----:B------:R0:W1:Y:S02]  /*5220*/  SHFL.BFLY P6, R151, R188, R187, R190 ;  /* 0x0c0000bbbc977389 */ /* 0x00006400000c00be */
[----:B01----:R-:W-:Y:S05]  /*5230*/  ENDCOLLECTIVE ;  /* 0x000000000000791b */ /* 0x003fea0003800000 */
.L_x_11258:
[----:B------:R-:W-:Y:S01]  /*5240*/  HFMA2 R187, -RZ, RZ, 0, 4.76837158203125e-07 ;  /* 0x00000008ffbb7431 */ /* 0x000fe200000001ff */
[----:B------:R-:W-:-:S05]  /*5250*/  MOV R144, R151 ;  /* 0x0000009700907202 */ /* 0x000fca0000000f00 */
[----:B------:R-:W-:-:S05]  /*5260*/  FADD.FTZ R148, R147, R144 ;  /* 0x0000009093947221 */ /* 0x000fca0000010000 */
[----:B------:R-:W-:-:S07]  /*5270*/  MOV R188, R148 ;  /* 0x0000009400bc7202 */ /* 0x000fce0000000f00 */
[----:B------:R-:W-:Y:S05]  /*5280*/  WARPSYNC.COLLECTIVE R185, `(.L_x_11259) ;  /* 0x00000000b9087348 */ /* 0x000fea0003c00000 */
[----:B------:R0:W1:Y:S02]  /*5290*/  SHFL.BFLY P6, R151, R188, R187, R190 ;  /* 0x0c0000bbbc977389 */ /* 0x00006400000c00be */
[----:B01----:R-:W-:Y:S05]  /*52a0*/  ENDCOLLECTIVE ;  /* 0x000000000000791b */ /* 0x003fea0003800000 */
.L_x_11259:
        /* <DEDUP_REMOVED lines=8> */
.L_x_11260:
        /* <DEDUP_REMOVED lines=73> */
.L_x_11261:
[----:B------:R-:W-:Y:S01]  /*57c0*/  HFMA2 R187, -RZ, RZ, 0, 1.1920928955078125e-07 ;  /* 0x00000002ffbb7431 */ /* 0x000fe200000001ff */
[----:B------:R-:W-:-:S05]  /*57d0*/  MOV R147, R151 ;  /* 0x0000009700937202 */ /* 0x000fca0000000f00 */
[----:B------:R-:W-:-:S05]  /*57e0*/  FADD.FTZ R147, R0, R147 ;  /* 0x0000009300937221 */ /* 0x000fca0000010000 */
[----:B------:R-:W-:-:S07]  /*57f0*/  MOV R188, R147 ;  /* 0x0000009300bc7202 */ /* 0x000fce0000000f00 */
[----:B------:R-:W-:Y:S05]  /*5800*/  WARPSYNC.COLLECTIVE R185, `(.L_x_11262) ;  /* 0x00000000b9087348 */ /* 0x000fea0003c00000 */
[----:B------:R0:W1:Y:S02]  /*5810*/  SHFL.BFLY P6, R151, R188, R187, R190 ;  /* 0x0c0000bbbc977389 */ /* 0x00006400000c00be */
[----:B01----:R-:W-:Y:S05]  /*5820*/  ENDCOLLECTIVE ;  /* 0x000000000000791b */ /* 0x003fea0003800000 */
.L_x_11262:
[----:B------:R-:W-:Y:S01]  /*5830*/  HFMA2 R187, -RZ, RZ, 0, 2.384185791015625e-07 ;  /* 0x00000004ffbb7431 */ /* 0x000fe200000001ff */
[----:B------:R-:W-:-:S05]  /*5840*/  MOV R146, R151 ;  /* 0x0000009700927202 */ /* 0x000fca0000000f00 */
[----:B------:R-:W-:-:S05]  /*5850*/  FADD.FTZ R146, R147, R146 ;  /* 0x0000009293927221 */ /* 0x000fca0000010000 */
[----:B------:R-:W-:-:S07]  /*5860*/  MOV R188, R146 ;  /* 0x0000009200bc7202 */ /* 0x000fce0000000f00 */
[----:B------:R-:W-:Y:S05]  /*5870*/  WARPSYNC.COLLECTIVE R185, `(.L_x_11263) ;  /* 0x00000000b9087348 */ /* 0x000fea0003c00000 */
[----:B------:R0:W1:Y:S02]  /*5880*/  SHFL.BFLY P6, R151, R188, R187, R190 ;  /* 0x0c0000bbbc977389 */ /* 0x00006400000c00be */
[----:B01----:R-:W-:Y:S05]  /*5890*/  ENDCOLLECTIVE ;  /* 0x000000000000791b */ /* 0x003fea0003800000 */
.L_x_11263:
[----:B------:R-:W-:Y:S01]  /*58a0*/  HFMA2 R187, -RZ, RZ, 0, 4.76837158203125e-07 ;  /* 0x00000008ffbb7431 */ /* 0x000fe200000001ff */
[----:B------:R-:W-:-:S05]  /*58b0*/  MOV R149, R151 ;  /* 0x0000009700957202 */ /* 0x000fca0000000f00 */
[----:B------:R-:W-:-:S05]  /*58c0*/  FADD.FTZ R149, R146, R149 ;  /* 0x0000009592957221 */ /* 0x000fca0000010000 */
[----:B------:R-:W-:-:S07]  /*58d0*/  MOV R188, R149 ;  /* 0x0000009500bc7202 */ /* 0x000fce0000000f00 */
[----:B------:R-:W-:Y:S05]  /*58e0*/  WARPSYNC.COLLECTIVE R185, `(.L_x_11264) ;  /* 0x00000000b9087348 */ /* 0x000fea0003c00000 */
[----:B------:R0:W1:Y:S02]  /*58f0*/  SHFL.BFLY P6, R151, R188, R187, R190 ;  /* 0x0c0000bbbc977389 */ /* 0x00006400000c00be */
[----:B01----:R-:W-:Y:S05]  /*5900*/  ENDCOLLECTIVE ;  /* 0x000000000000791b */ /* 0x003fea0003800000 */
.L_x_11264:
[----:B------:R-:W-:Y:S01]  /*5910*/  HFMA2 R187, -RZ, RZ, 0, 9.5367431640625e-07 ;  /* 0x00000010ffbb7431 */ /* 0x000fe200000001ff */
[----:B------:R-:W-:-:S05]  /*5920*/  MOV R148, R151 ;  /* 0x0000009700947202 */ /* 0x000fca0000000f00 */
[----:B------:R-:W-:-:S05]  /*5930*/  FADD.FTZ R148, R149, R148 ;  /* 0x0000009495947221 */ /* 0x000fca0000010000 */
[----:B------:R-:W-:-:S07]  /*5940*/  MOV R188, R148 ;  /* 0x0000009400bc7202 */ /* 0x000fce0000000f00 */
[----:B------:R-:W-:Y:S05]  /*5950*/  WARPSYNC.COLLECTIVE R185, `(.L_x_11265) ;  /* 0x00000000b9087348 */ /* 0x000fea0003c00000 */
[----:B------:R0:W1:Y:S02]  /*5960*/  SHFL.BFLY P6, R151, R188, R187, R190 ;  /* 0x0c0000bbbc977389 */ /* 0x00006400000c00be */
[----:B01----:R-:W-:Y:S05]  /*5970*/  ENDCOLLECTIVE ;  /* 0x000000000000791b */ /* 0x003fea0003800000 */
.L_x_11265:
[----:B------:R-:W-:Y:S05]  /*5980*/  BRA `(.L_x_11266) ;  /* 0xffffffe800547947 */ /* 0x000fea000383ffff */
.L_x_11267:
        /* <DEDUP_REMOVED lines=15> */
.L_x_22710:


//--------------------- .text._ZN10layer_norm31ln_parallel_residual_fwd_kernelINS_13Kernel_traitsIf6__halfS2_S2_fjLj1024ELj1ELj4ELj1ELj16ENS_18Kernel_traits_baseILj1024EfS2_S2_S2_fjLj128EEEEELb0ELb0ELb1EEEvNS_9FwdParamsE --------------------------
	.section	.text._ZN10layer_norm31ln_parallel_residual_fwd_kernelINS_13Kernel_traitsIf6__halfS2_S2_fjLj1024ELj1ELj4ELj1ELj16ENS_18Kernel_traits_baseILj1024EfS2_S2_S2_fjLj128EEEEELb0ELb0ELb1EEEvNS_9FwdParamsE,"ax",@progbits
	.align	128
        .global         _ZN10layer_norm31ln_parallel_residual_fwd_kernelINS_13Kernel_traitsIf6__halfS2_S2_fjLj1024ELj1ELj4ELj1ELj16ENS_18Kernel_traits_baseILj1024EfS2_S2_S2_fjLj128EEEEELb0ELb0ELb1EEEvNS_9FwdParamsE
        .type           _ZN10layer_norm31ln_parallel_residual_fwd_kernelINS_13Kernel_traitsIf6__halfS2_S2_fjLj1024ELj1ELj4ELj1ELj16ENS_18Kernel_traits_baseILj1024EfS2_S2_S2_fjLj128EEEEELb0ELb0ELb1EEEvNS_9FwdParamsE,@function
        .size           _ZN10layer_norm31ln_parallel_residual_fwd_kernelINS_13Kernel_traitsIf6__halfS2_S2_fjLj1024ELj1ELj4ELj1ELj16ENS_18Kernel_traits_baseILj1024EfS2_S2_S2_fjLj128EEEEELb0ELb0ELb1EEEvNS_9FwdParamsE,(.L_x_22711 - _ZN10layer_norm31ln_parallel_residual_fwd_kernelINS_13Kernel_traitsIf6__halfS2_S2_fjLj1024ELj1ELj4ELj1ELj16ENS_18Kernel_traits_baseILj1024EfS2_S2_S2_fjLj128EEEEELb0ELb0ELb1EEEvNS_9FwdParamsE)
        .other          _ZN10layer_norm31ln_parallel_residual_fwd_kernelINS_13Kernel_traitsIf6__halfS2_S2_fjLj1024ELj1ELj4ELj1ELj16ENS_18Kernel_traits_baseILj1024EfS2_S2_S2_fjLj128EEEEELb0ELb0ELb1EEEvNS_9FwdParamsE,@"STO_CUDA_ENTRY STV_DEFAULT"
_ZN10layer_norm31ln_parallel_residual_fwd_kernelINS_13Kernel_traitsIf6__halfS2_S2_fjLj1024ELj1ELj4ELj1ELj16ENS_18Kernel_traits_baseILj1024EfS2_S2_S2_fjLj128EEEEELb0ELb0ELb1EEEvNS_9FwdParamsE:
.text._ZN10layer_norm31ln_parallel_residual_fwd_kernelINS_13Kernel_traitsIf6__halfS2_S2_fjLj1024ELj1ELj4ELj1ELj16ENS_18Kernel_traits_baseILj1024EfS2_S2_S2_fjLj128EEEEELb0ELb0ELb1EEEvNS_9FwdParamsE:
        /* <DEDUP_REMOVED lines=73> */
.L_x_11269:
        /* <DEDUP_REMOVED lines=31> */
.L_x_11268:
        /* <DEDUP_REMOVED lines=45> */
.L_x_11271:
        /* <DEDUP_REMOVED lines=46> */
.L_x_11270:
        /* <DEDUP_REMOVED lines=10> */
.L_x_11289:
        /* <DEDUP_REMOVED lines=22> */
[--C-:B------:R-:W-:Y:S02]  /*0e30*/  HADD2.F32 R153, -RZ, R147.reuse.H0_H0 ;  /* 0x20000093ff997230 */ /* 0x100fe40000004100 */
[----:B------:R-:W-:Y:S02]  /*0e40*/  HADD2.F32 R154, -RZ, R147.H1_H1 ;  /* 0x30000093ff9a7230 */ /* 0x000fe40000004100 */
[----:B------:R-:W-:Y:S01]  /*0e50*/  FADD.FTZ R0, R0, R5 ;  /* 0x0000000500007221 */ /* 0x000fe20000010000 */
[----:B------:R-:W-:Y:S02]  /*0e60*/  HADD2.F32 R150, -RZ, R146.H0_H0 ;  /* 0x20000092ff967230 */ /* 0x000fe40000004100 */
        /* <DEDUP_REMOVED lines=8> */
[----:B------:R-:W-:Y:S02]  /*0ef0*/  HADD2.F32 R146, -RZ, R146.H1_H1 ;  /* 0x30000092ff927230 */ /* 0x000fe40000004100 */
[----:B------:R-:W-:Y:S01]  /*0f00*/  FADD.FTZ R4, R4, R7 ;  /* 0x0000000704047221 */ /* 0x000fe20000010000 */
        /* <DEDUP_REMOVED lines=29> */
.L_x_11273:
        /* <DEDUP_REMOVED lines=29> */
.L_x_11272:
[----:B------:R-:W-:Y:S05]  /*12b0*/  @!P2 BRA `(.L_x_11275) ;  /* 0x000000000074a947 */ /* 0x000fea0003800000 */
        /* <DEDUP_REMOVED lines=29> */
.L_x_11275:
        /* <DEDUP_REMOVED lines=8> */
.L_x_11274:
        /* <DEDUP_REMOVED lines=27> */
.L_x_11277:
        /* <DEDUP_REMOVED lines=29> */
.L_x_11276:
        /* <DEDUP_REMOVED lines=32> */
.L_x_11279:
[--C-:B-----5:R-:W-:Y:S02]  /*1a90*/  HADD2.F32 R162, -RZ, R147.reuse.H0_H0 ;  /* 0x20000093ffa27230 */ /* 0x120fe40000004100 */
[----:B------:R-:W-:Y:S02]  /*1aa0*/  HADD2.F32 R163, -RZ, R147.H1_H1 ;  /* 0x30000093ffa37230 */ /* 0x000fe40000004100 */
[----:B------:R-:W-:Y:S02]  /*1ab0*/  HADD2.F32 R0, -RZ, R144.H0_H0 ;  /* 0x20000090ff007230 */ /* 0x000fe40000004100 */
[----:B------:R-:W-:Y:S02]  /*1ac0*/  HADD2.F32 R5, -RZ, R12.H0_H0 ;  /* 0x2000000cff057230 */ /* 0x000fe40000004100 */
[----:B------:R-:W-:Y:S02]  /*1ad0*/  HADD2.F32 R154, -RZ, R146.H0_H0 ;  /* 0x20000092ff9a7230 */ /* 0x000fe40000004100 */
[----:B------:R-:W-:-:S02]  /*1ae0*/  HADD2.F32 R147, -RZ, R14.H0_H0 ;  /* 0x2000000eff937230 */ /* 0x000fc40000004100 */
[----:B------:R-:W-:Y:S01]  /*1af0*/  FADD.FTZ R0, R5, R0 ;  /* 0x0000000005007221 */ /* 0x000fe20000010000 */
[--C-:B------:R-:W-:Y:S02]  /*1b00*/  HADD2.F32 R4, -RZ, R145.reuse.H0_H0 ;  /* 0x20000091ff047230 */ /* 0x100fe40000004100 */
[----:B------:R-:W-:Y:S02]  /*1b10*/  HADD2.F32 R145, -RZ, R145.H1_H1 ;  /* 0x30000091ff917230 */ /* 0x000fe40000004100 */
[----:B------:R-:W-:Y:S01]  /*1b20*/  FADD.FTZ R147, R147, R154 ;  /* 0x0000009a93937221 */ /* 0x000fe20000010000 */
[----:B------:R-:W-:Y:S02]  /*1b30*/  HADD2.F32 R6, -RZ, R13.H1_H1 ;  /* 0x3000000dff067230 */ /* 0x000fe40000004100 */
[----:B------:R-:W-:Y:S02]  /*1b40*/  HADD2.F32 R144, -RZ, R144.H1_H1 ;  /* 0x30000090ff907230 */ /* 0x000fe40000004100 */
[----:B------:R-:W-:-:S02]  /*1b50*/  HADD2.F32 R5, -RZ, R12.H1_H1 ;  /* 0x3000000cff057230 */ /* 0x000fc40000004100 */
[----:B------:R-:W-:Y:S01]  /*1b60*/  FADD.FTZ R6, R6, R145 ;  /* 0x0000009106067221 */ /* 0x000fe20000010000 */
[----:B------:R-:W-:Y:S02]  /*1b70*/  HADD2.F32 R7, -RZ, R13.H0_H0 ;  /* 0x2000000dff077230 */ /* 0x000fe40000004100 */
[--C-:B------:R-:W-:Y:S02]  /*1b80*/  HADD2.F32 R154, -RZ, R15.reuse.H1_H1 ;  /* 0x3000000fff9a7230 */ /* 0x100fe40000004100 */
[----:B------:R-:W-:Y:S01]  /*1b90*/  FADD.FTZ R144, R5, R144 ;  /* 0x0000009005907221 */ /* 0x000fe20000010000 */
[----:B------:R-:W-:Y:S02]  /*1ba0*/  HADD2.F32 R146, -RZ, R146.H1_H1 ;  /* 0x30000092ff927230 */ /* 0x000fe40000004100 */
[----:B------:R-:W-:Y:S01]  /*1bb0*/  FADD.FTZ R4, R7, R4 ;  /* 0x0000000407047221 */ /* 0x000fe20000010000 */
        /* <DEDUP_REMOVED lines=25> */
.L_x_11278:
        /* <DEDUP_REMOVED lines=23> */
.L_x_11281:
[----:B0----5:R-:W-:Y:S02]  /*1ec0*/  HADD2.F32 R170, -RZ, R144.H0_H0 ;  /* 0x20000090ffaa7230 */ /* 0x021fe40000004100 */
        /* <DEDUP_REMOVED lines=28> */
.L_x_11280:
[----:B------:R-:W-:Y:S05]  /*2090*/  BRA.U UP1, `(.L_x_11283) ;  /* 0x0000000101747547 */ /* 0x000fea000b800000 */
        /* <DEDUP_REMOVED lines=29> */
.L_x_11283:
[----:B-----5:R-:W-:Y:S02]  /*2270*/  HADD2.F32 R0, -RZ, R144.H0_H0 ;  /* 0x20000090ff007230 */ /* 0x020fe40000004100 */
[----:B0-----:R-:W-:Y:S02]  /*2280*/  HADD2.F32 R5, -RZ, R12.H0_H0 ;  /* 0x2000000cff057230 */ /* 0x001fe40000004100 */
[--C-:B------:R-:W-:Y:S02]  /*2290*/  HADD2.F32 R155, -RZ, R146.reuse.H0_H0 ;  /* 0x20000092ff9b7230 */ /* 0x100fe40000004100 */
[----:B------:R-:W-:Y:S02]  /*22a0*/  HADD2.F32 R170, -RZ, R146.H1_H1 ;  /* 0x30000092ffaa7230 */ /* 0x000fe40000004100 */
[----:B------:R-:W-:Y:S01]  /*22b0*/  FADD.FTZ R0, R5, R0 ;  /* 0x0000000005007221 */ /* 0x000fe20000010000 */
[--C-:B------:R-:W-:Y:S02]  /*22c0*/  HADD2.F32 R171, -RZ, R147.reuse.H0_H0 ;  /* 0x20000093ffab7230 */ /* 0x100fe40000004100 */
[----:B------:R-:W-:-:S02]  /*22d0*/  HADD2.F32 R172, -RZ, R147.H1_H1 ;  /* 0x30000093ffac7230 */ /* 0x000fc40000004100 */
[--C-:B------:R-:W-:Y:S02]  /*22e0*/  HADD2.F32 R146, -RZ, R14.reuse.H0_H0 ;  /* 0x2000000eff927230 */ /* 0x100fe40000004100 */
[----:B------:R-:W-:Y:S02]  /*22f0*/  HADD2.F32 R147, -RZ, R14.H1_H1 ;  /* 0x3000000eff937230 */ /* 0x000fe40000004100 */
[----:B------:R-:W-:Y:S02]  /*2300*/  HADD2.F32 R144, -RZ, R144.H1_H1 ;  /* 0x30000090ff907230 */ /* 0x000fe40000004100 */
[----:B------:R-:W-:Y:S01]  /*2310*/  FADD.FTZ R146, R146, R155 ;  /* 0x0000009b92927221 */ /* 0x000fe20000010000 */
[----:B------:R-:W-:Y:S02]  /*2320*/  HADD2.F32 R4, -RZ, R145.H0_H0 ;  /* 0x20000091ff047230 */ /* 0x000fe40000004100 */
[----:B------:R-:W-:Y:S01]  /*2330*/  FADD.FTZ R147, R147, R170 ;  /* 0x000000aa93937221 */ /* 0x000fe20000010000 */
[----:B------:R-:W-:-:S02]  /*2340*/  HADD2.F32 R5, -RZ, R12.H1_H1 ;  /* 0x3000000cff057230 */ /* 0x000fc40000004100 */
[----:B------:R-:W-:Y:S02]  /*2350*/  HADD2.F32 R7, -RZ, R13.H0_H0 ;  /* 0x2000000dff077230 */ /* 0x000fe40000004100 */
[--C-:B------:R-:W-:Y:S02]  /*2360*/  HADD2.F32 R170, -RZ, R15.reuse.H0_H0 ;  /* 0x2000000fffaa7230 */ /* 0x100fe40000004100 */
[----:B------:R-:W-:Y:S01]  /*2370*/  FADD.FTZ R144, R5, R144 ;  /* 0x0000009005907221 */ /* 0x000fe20000010000 */
[----:B------:R-:W-:Y:S02]  /*2380*/  HADD2.F32 R155, -RZ, R15.H1_H1 ;  /* 0x3000000fff9b7230 */ /* 0x000fe40000004100 */
[----:B------:R-:W-:Y:S01]  /*2390*/  FADD.FTZ R4, R7, R4 ;  /* 0x0000000407047221 */ /* 0x000fe20000010000 */
[----:B------:R-:W-:Y:S02]  /*23a0*/  HADD2.F32 R145, -RZ, R145.H1_H1 ;  /* 0x30000091ff917230 */ /* 0x000fe40000004100 */
[----:B------:R-:W-:Y:S01]  /*23b0*/  FADD.FTZ R176, R170, R171 ;  /* 0x000000abaab07221 */ /* 0x000fe20000010000 */
[----:B------:R-:W-:-:S02]  /*23c0*/  HADD2.F32 R6, -RZ, R13.H1_H1 ;  /* 0x3000000dff067230 */ /* 0x000fc40000004100 */
[----:B------:R-:W-:Y:S01]  /*23d0*/  FADD.FTZ R155, R155, R172 ;  /* 0x000000ac9b9b7221 */ /* 0x000fe20000010000 */
[----:B------:R-:W-:Y:S02]  /*23e0*/  HADD2.F32 R5, -RZ, R8.H0_H0 ;  /* 0x20000008ff057230 */ /* 0x000fe40000004100 */
        /* <DEDUP_REMOVED lines=20> */
.L_x_11282:
        /* <DEDUP_REMOVED lines=16> */
[--C-:B0-----:R-:W-:Y:S02]  /*2630*/  HADD2.F32 R178, -RZ, R146.reuse.H0_H0 ;  /* 0x20000092ffb27230 */ /* 0x101fe40000004100 */
[----:B------:R-:W-:Y:S02]  /*2640*/  HADD2.F32 R179, -RZ, R146.H1_H1 ;  /* 0x30000092ffb37230 */ /* 0x000fe40000004100 */
[----:B------:R-:W-:Y:S02]  /*2650*/  HADD2.F32 R144, -RZ, R145.H0_H0 ;  /* 0x20000091ff907230 */ /* 0x000fe40000004100 */
[----:B------:R-:W-:-:S02]  /*2660*/  HADD2.F32 R146, -RZ, R147.H0_H0 ;  /* 0x20000093ff927230 */ /* 0x000fc40000004100 */
[----:B------:R-:W-:Y:S02]  /*2670*/  HADD2.F32 R145, -RZ, R145.H1_H1 ;  /* 0x30000091ff917230 */ /* 0x000fe40000004100 */
[----:B------:R-:W-:Y:S01]  /*2680*/  HADD2.F32 R147, -RZ, R147.H1_H1 ;  /* 0x30000093ff937230 */ /* 0x000fe20000004100 */
[----:B------:R-:W-:Y:S06]  /*2690*/  BRA `(.L_x_11286) ;  /* 0x00000004009c7947 */ /* 0x000fec0003800000 */
.L_x_11285:
[----:B-----5:R-:W-:Y:S02]  /*26a0*/  HADD2.F32 R148, -RZ, R144.H0_H0 ;  /* 0x20000090ff947230 */ /* 0x020fe40000004100 */
[----:B0-----:R-:W-:Y:S02]  /*26b0*/  HADD2.F32 R178, -RZ, R146.H0_H0 ;  /* 0x20000092ffb27230 */ /* 0x001fe40000004100 */
[----:B------:R-:W-:Y:S02]  /*26c0*/  HADD2.F32 R5, -RZ, R8.H0_H0 ;  /* 0x20000008ff057230 */ /* 0x000fe40000004100 */
[----:B------:R-:W-:Y:S02]  /*26d0*/  HADD2.F32 R179, -RZ, R10.H0_H0 ;  /* 0x2000000affb37230 */ /* 0x000fe40000004100 */
[----:B------:R-:W-:Y:S02]  /*26e0*/  HADD2.F32 R149, -RZ, R144.H1_H1 ;  /* 0x30000090ff957230 */ /* 0x000fe40000004100 */
[----:B------:R-:W-:Y:S01]  /*26f0*/  FADD.FTZ R148, R5, R148 ;  /* 0x0000009405947221 */ /* 0x000fe20000010000 */
[----:B------:R-:W-:-:S02]  /*2700*/  HADD2.F32 R6, -RZ, R146.H1_H1 ;  /* 0x30000092ff067230 */ /* 0x000fc40000004100 */
[----:B------:R-:W-:Y:S01]  /*2710*/  FADD.FTZ R178, R179, R178 ;  /* 0x000000b2b3b27221 */ /* 0x000fe20000010000 */
[----:B------:R-:W-:Y:S02]  /*2720*/  HADD2.F32 R144, -RZ, R145.H0_H0 ;  /* 0x20000091ff907230 */ /* 0x000fe40000004100 */
[----:B------:R-:W-:Y:S02]  /*2730*/  HADD2.F32 R146, -RZ, R147.H0_H0 ;  /* 0x20000093ff927230 */ /* 0x000fe40000004100 */
        /* <DEDUP_REMOVED lines=19> */
.L_x_11284:
[----:B------:R-:W-:Y:S05]  /*2870*/  BRA.U UP1, `(.L_x_11287) ;  /* 0x0000000101747547 */ /* 0x000fea000b800000 */
        /* <DEDUP_REMOVED lines=29> */
.L_x_11287:
[----:B-----5:R-:W-:Y:S02]  /*2a50*/  HADD2.F32 R0, -RZ, R144.H0_H0 ;  /* 0x20000090ff007230 */ /* 0x020fe40000004100 */
[----:B0-----:R-:W-:Y:S02]  /*2a60*/  HADD2.F32 R5, -RZ, R12.H0_H0 ;  /* 0x2000000cff057230 */ /* 0x001fe40000004100 */
        /* <DEDUP_REMOVED lines=9> */
[----:B------:R-:W-:Y:S02]  /*2b00*/  HADD2.F32 R148, -RZ, R146.H0_H0 ;  /* 0x20000092ff947230 */ /* 0x000fe40000004100 */
[----:B------:R-:W-:Y:S02]  /*2b10*/  HADD2.F32 R147, -RZ, R14.H0_H0 ;  /* 0x2000000eff937230 */ /* 0x000fe40000004100 */
        /* <DEDUP_REMOVED lines=31> */
.L_x_11286:
        /* <DEDUP_REMOVED lines=124> */
.L_x_11301:
        /* <DEDUP_REMOVED lines=22> */
[C---:B------:R-:W-:Y:S01]  /*3630*/  FADD.FTZ R164, -R184.reuse, R164 ;  /* 0x000000a4b8a47221 */ /* 0x040fe20000010100 */
[C---:B------:R-:W-:Y:S01]  /*3640*/  FADD.FTZ R200, -R184.reuse, R165 ;  /* 0x000000a5b8c87221 */ /* 0x040fe20000010100 */
[----:B------:R-:W3:Y:S01]  /*3650*/  LDC.64 R156, c[0x0][0x428] ;  /* 0x00010a00ff9c7b82 */ /* 0x000ee20000000a00 */
[C---:B------:R-:W-:Y:S01]  /*3660*/  FADD.FTZ R166, -R184.reuse, R166 ;  /* 0x000000a6b8a67221 */ /* 0x040fe20000010100 */
[C---:B------:R-:W-:Y:S01]  /*3670*/  FADD.FTZ R202, -R184.reuse, R167 ;  /* 0x000000a7b8ca7221 */ /* 0x040fe20000010100 */
[C---:B------:R-:W-:Y:S01]  /*3680*/  FADD.FTZ R168, -R184.reuse, R168 ;  /* 0x000000a8b8a87221 */ /* 0x040fe20000010100 */
[----:B------:R-:W-:Y:S01]  /*3690*/  FADD.FTZ R204, -R184, R169 ;  /* 0x000000a9b8cc7221 */ /* 0x000fe20000010100 */
[C---:B-1----:R-:W-:Y:S01]  /*36a0*/  FMUL.FTZ R147, R181.reuse, R186 ;  /* 0x000000bab5937220 */ /* 0x042fe20000410000 */
        /* <DEDUP_REMOVED lines=9> */
[C---:B------:R-:W-:Y:S01]  /*3740*/  FADD.FTZ R170, -R184.reuse, R170 ;  /* 0x000000aab8aa7221 */ /* 0x040fe20000010100 */
[C---:B------:R-:W-:Y:S01]  /*3750*/  FADD.FTZ R206, -R184.reuse, R171 ;  /* 0x000000abb8ce7221 */ /* 0x040fe20000010100 */
[----:B------:R-:W-:Y:S01]  /*3760*/  F2FP.F16.F32.PACK_AB R150, R151, R150 ;  /* 0x000000969796723e */ /* 0x000fe200000000ff */
[C---:B------:R-:W-:Y:S01]  /*3770*/  FADD.FTZ R208, -R184.reuse, R172 ;  /* 0x000000acb8d07221 */ /* 0x040fe20000010100 */
[----:B------:R-:W-:Y:S01]  /*3780*/  F2FP.F16.F32.PACK_AB R151, R159, R144 ;  /* 0x000000909f97723e */ /* 0x000fe200000000ff */
[C---:B------:R-:W-:Y:S01]  /*3790*/  FADD.FTZ R210, -R184.reuse, R173 ;  /* 0x000000adb8d27221 */ /* 0x040fe20000010100 */
[----:B------:R-:W1:Y:S01]  /*37a0*/  LDC.64 R158, c[0x0][0x430] ;  /* 0x00010c00ff9e7b82 */ /* 0x000e620000000a00 */
        /* <DEDUP_REMOVED lines=18> */
[----:B------:R-:W-:Y:S01]  /*38d0*/  FMUL.FTZ R165, R181, R146 ;  /* 0x00000092b5a57220 */ /* 0x000fe20000410000 */
[----:B--2---:R-:W-:-:S04]  /*38e0*/  @!P2 IMAD.WIDE R160, R3, 0x4, R160 ;  /* 0x0000000403a0a825 */ /* 0x004fc800078e02a0 */
[----:B------:R-:W-:Y:S01]  /*38f0*/  FFMA.FTZ R146, R187, R72, R20 ;  /* 0x00000048bb927223 */ /* 0x000fe20000010014 */
[----:B------:R-:W-:Y:S01]  /*3900*/  F2FP.F16.F32.PACK_AB R148, R145, R148 ;  /* 0x000000949194723e */ /* 0x000fe200000000ff */
[----:B------:R-:W-:Y:S01]  /*3910*/  FMUL.FTZ R191, R181, R196 ;  /* 0x000000c4b5bf7220 */ /* 0x000fe20000410000 */
[----:B------:R-:W-:Y:S01]  /*3920*/  F2FP.F16.F32.PACK_AB R149, R0, R149 ;  /* 0x000000950095723e */ /* 0x000fe200000000ff */
[----:B---3--:R-:W-:-:S04]  /*3930*/  IMAD.WIDE.U32 R162, R152, 0x10, R156 ;  /* 0x0000001098a27825 */ /* 0x008fc800078e009c */
[C---:B------:R-:W-:Y:S01]  /*3940*/  FMUL.FTZ R198, R181.reuse, R198 ;  /* 0x000000c6b5c67220 */ /* 0x040fe20000410000 */
[C---:B------:R-:W-:Y:S01]  /*3950*/  FMUL.FTZ R193, R181.reuse, R164 ;  /* 0x000000a4b5c17220 */ /* 0x040fe20000410000 */
[C---:B------:R-:W-:Y:S01]  /*3960*/  FMUL.FTZ R178, R181.reuse, R200 ;  /* 0x000000c8b5b27220 */ /* 0x040fe20000410000 */
[C---:B------:R-:W-:Y:S01]  /*3970*/  FMUL.FTZ R195, R181.reuse, R166 ;  /* 0x000000a6b5c37220 */ /* 0x040fe20000410000 */
[----:B0-----:R-:W-:Y:S01]  /*3980*/  FFMA.FTZ R183, R192, R73, R21 ;  /* 0x00000049c0b77223 */ /* 0x001fe20000010015 */
[C---:B------:R-:W-:Y:S01]  /*3990*/  FMUL.FTZ R180, R181.reuse, R202 ;  /* 0x000000cab5b47220 */ /* 0x040fe20000410000 */
[C---:B------:R-:W-:Y:S01]  /*39a0*/  FMUL.FTZ R197, R181.reuse, R168 ;  /* 0x000000a8b5c57220 */ /* 0x040fe20000410000 */
[----:B------:R-:W-:Y:S01]  /*39b0*/  FMUL.FTZ R204, R181, R204 ;  /* 0x000000ccb5cc7220 */ /* 0x000fe20000410000 */
[----:B------:R0:W-:Y:S01]  /*39c0*/  @!P2 STG.E desc[UR6][R160.64], R181 ;  /* 0x000000b5a000a986 */ /* 0x0001e2000c101906 */
[----:B------:R-:W-:Y:S01]  /*39d0*/  F2FP.F16.F32.PACK_AB R146, R183, R146 ;  /* 0x00000092b792723e */ /* 0x000fe200000000ff */
[----:B------:R-:W-:Y:S01]  /*39e0*/  FFMA.FTZ R144, R185, R76, R16 ;  /* 0x0000004cb9907223 */ /* 0x000fe20000010010 */
[----:B------:R-:W-:Y:S01]  /*39f0*/  FFMA.FTZ R183, R184, R77, R17 ;  /* 0x0000004db8b77223 */ /* 0x000fe20000010011 */
        /* <DEDUP_REMOVED lines=10> */
[----:B------:R-:W-:Y:S01]  /*3aa0*/  FFMA.FTZ R161, R197, R98, R126 ;  /* 0x00000062c5a17223 */ /* 0x000fe2000001007e */
[C---:B------:R-:W-:Y:S01]  /*3ab0*/  FMUL.FTZ R173, R181.reuse, R170 ;  /* 0x000000aab5ad7220 */ /* 0x040fe20000410000 */
[----:B------:R-:W-:Y:S01]  /*3ac0*/  FMUL.FTZ R172, R181, R206 ;  /* 0x000000ceb5ac7220 */ /* 0x000fe20000410000 */
[----:B------:R-:W-:Y:S01]  /*3ad0*/  F2FP.F16.F32.PACK_AB R144, R183, R144 ;  /* 0x00000090b790723e */ /* 0x000fe200000000ff */
[----:B------:R-:W-:Y:S01]  /*3ae0*/  FFMA.FTZ R193, R193, R70, R26 ;  /* 0x00000046c1c17223 */ /* 0x000fe2000001001a */
[----:B------:R-:W-:Y:S01]  /*3af0*/  F2FP.F16.F32.PACK_AB R147, R186, R147 ;  /* 0x00000093ba93723e */ /* 0x000fe200000000ff */
[----:B------:R-:W-:Y:S01]  /*3b00*/  FFMA.FTZ R178, R178, R71, R27 ;  /* 0x00000047b2b27223 */ /* 0x000fe2000001001b */
[----:B------:R-:W-:Y:S01]  /*3b10*/  F2FP.F16.F32.PACK_AB R145, R188, R145 ;  /* 0x00000091bc91723e */ /* 0x000fe200000000ff */
[----:B--2---:R-:W-:Y:S01]  /*3b20*/  FFMA.FTZ R151, R180, R97, R125 ;  /* 0x00000061b4977223 */ /* 0x004fe2000001007d */
[----:B------:R-:W-:Y:S01]  /*3b30*/  FFMA.FTZ R162, R204, R99, R127 ;  /* 0x00000063cca27223 */ /* 0x000fe2000001007f */
[----:B------:R-:W-:Y:S01]  /*3b40*/  F2FP.F16.F32.PACK_AB R148, R185, R182 ;  /* 0x000000b6b994723e */ /* 0x000fe200000000ff */
[----:B-1----:R-:W-:Y:S01]  /*3b50*/  IMAD.WIDE.U32 R182, R152, 0x10, R158 ;  /* 0x0000001098b67825 */ /* 0x002fe200078e009e */
[----:B------:R-:W-:-:S03]  /*3b60*/  F2FP.F16.F32.PACK_AB R149, R187, R184 ;  /* 0x000000b8bb95723e */ /* 0x000fc600000000ff */
[----:B------:R-:W-:Y:S01]  /*3b70*/  FFMA.FTZ R195, R195, R64, R28 ;  /* 0x00000040c3c37223 */ /* 0x000fe2000001001c */
[----:B------:R-:W-:Y:S01]  /*3b80*/  F2FP.F16.F32.PACK_AB R150, R151, R160 ;  /* 0x000000a09796723e */ /* 0x000fe200000000ff */
[----:B------:R-:W-:Y:S01]  /*3b90*/  IMAD.WIDE.U32 R184, R153, 0x10, R156 ;  /* 0x0000001099b87825 */ /* 0x000fe200078e009c */
[----:B------:R-:W-:-:S03]  /*3ba0*/  F2FP.F16.F32.PACK_AB R151, R162, R161 ;  /* 0x000000a1a297723e */ /* 0x000fc600000000ff */
[----:B------:R-:W-:Y:S01]  /*3bb0*/  FFMA.FTZ R180, R180, R65, R29 ;  /* 0x00000041b4b47223 */ /* 0x000fe2000001001d */
[----:B------:R-:W-:Y:S01]  /*3bc0*/  FMUL.FTZ R177, R181, R174 ;  /* 0x000000aeb5b17220 */ /* 0x000fe20000410000 */
[----:B------:R-:W-:-:S04]  /*3bd0*/  IMAD.WIDE.U32 R160, R154, 0x10, R156 ;  /* 0x000000109aa07825 */ /* 0x000fc800078e009c */
[C---:B------:R-:W-:Y:S01]  /*3be0*/  FMUL.FTZ R179, R181.reuse, R176 ;  /* 0x000000b0b5b37220 */ /* 0x040fe20000410000 */
[C---:B------:R-:W-:Y:S01]  /*3bf0*/  FMUL.FTZ R175, R181.reuse, R208 ;  /* 0x000000d0b5af7220 */ /* 0x040fe20000410000 */
[----:B------:R-:W-:Y:S01]  /*3c00*/  FMUL.FTZ R170, R181, R210 ;  /* 0x000000d2b5aa7220 */ /* 0x000fe20000410000 */
[----:B------:R-:W-:-:S04]  /*3c10*/  IMAD.WIDE.U32 R152, R153, 0x10, R158 ;  /* 0x0000001099987825 */ /* 0x000fc800078e009e */
[C---:B------:R-:W-:Y:S01]  /*3c20*/  FMUL.FTZ R176, R181.reuse, R214 ;  /* 0x000000d6b5b07220 */ /* 0x040fe20000410000 */
[----:B------:R-:W-:Y:S01]  /*3c30*/  FMUL.FTZ R174, R181, R212 ;  /* 0x000000d4b5ae7220 */ /* 0x000fe20000410000 */
[----:B------:R0:W-:Y:S01]  /*3c40*/  STG.E.128 desc[UR6][R182.64], R144 ;  /* 0x00000090b6007986 */ /* 0x0001e2000c101d06 */
[----:B------:R-:W-:-:S04]  /*3c50*/  IMAD.WIDE.U32 R162, R154, 0x10, R158 ;  /* 0x000000109aa27825 */ /* 0x000fc800078e009e */
[----:B------:R-:W-:Y:S01]  /*3c60*/  FFMA.FTZ R154, R173, R92, R128 ;  /* 0x0000005cad9a7223 */ /* 0x000fe20000010080 */
[----:B------:R-:W-:Y:S01]  /*3c70*/  FMUL.FTZ R167, R181, R216 ;  /* 0x000000d8b5a77220 */ /* 0x000fe20000410000 */
[----:B------:R1:W-:Y:S01]  /*3c80*/  STG.E.128 desc[UR6][R184.64], R148 ;  /* 0x00000094b8007986 */ /* 0x0003e2000c101d06 */
[----:B------:R-:W-:-:S04]  /*3c90*/  IMAD.WIDE.U32 R156, R155, 0x10, R156 ;  /* 0x000000109b9c7825 */ /* 0x000fc800078e009c */
[C---:B------:R-:W-:Y:S01]  /*3ca0*/  FMUL.FTZ R164, R181.reuse, R218 ;  /* 0x000000dab5a47220 */ /* 0x040fe20000410000 */
[C---:B------:R-:W-:Y:S01]  /*3cb0*/  FMUL.FTZ R169, R181.reuse, R220 ;  /* 0x000000dcb5a97220 */ /* 0x040fe20000410000 */
[----:B------:R-:W-:Y:S01]  /*3cc0*/  FMUL.FTZ R166, R181, R222 ;  /* 0x000000deb5a67220 */ /* 0x000fe20000410000 */
[----:B------:R-:W-:-:S04]  /*3cd0*/  IMAD.WIDE.U32 R158, R155, 0x10, R158 ;  /* 0x000000109b9e7825 */ /* 0x000fc800078e009e */
[----:B------:R-:W-:Y:S01]  /*3ce0*/  FFMA.FTZ R155, R172, R93, R129 ;  /* 0x0000005dac9b7223 */ /* 0x000fe20000010081 */
[C---:B------:R-:W-:Y:S01]  /*3cf0*/  FMUL.FTZ R171, R181.reuse, R224 ;  /* 0x000000e0b5ab7220 */ /* 0x040fe20000410000 */
[C---:B------:R-:W-:Y:S01]  /*3d00*/  FMUL.FTZ R168, R181.reuse, R226 ;  /* 0x000000e2b5a87220 */ /* 0x040fe20000410000 */
[----:B------:R-:W-:Y:S01]  /*3d10*/  FMUL.FTZ R0, R181, R228 ;  /* 0x000000e4b5007220 */ /* 0x000fe20000410000 */
[----:B------:R-:W-:Y:S01]  /*3d20*/  FFMA.FTZ R191, R191, R68, R24 ;  /* 0x00000044bfbf7223 */ /* 0x000fe20000010018 */
[----:B------:R-:W-:Y:S01]  /*3d30*/  FFMA.FTZ R198, R198, R69, R25 ;  /* 0x00000045c6c67223 */ /* 0x000fe20000010019 */
[----:B------:R-:W-:Y:S01]  /*3d40*/  FFMA.FTZ R197, R197, R66, R30 ;  /* 0x00000042c5c57223 */ /* 0x000fe2000001001e */
[----:B------:R-:W-:Y:S01]  /*3d50*/  FFMA.FTZ R204, R204, R67, R31 ;  /* 0x00000043cccc7223 */ /* 0x000fe2000001001f */
[----:B0-----:R-:W-:Y:S01]  /*3d60*/  F2FP.F16.F32.PACK_AB R145, R178, R193 ;  /* 0x000000c1b291723e */ /* 0x001fe200000000ff */
[C---:B------:R-:W-:Y:S01]  /*3d70*/  FFMA.FTZ R178, R177.reuse, R56, R36 ;  /* 0x00000038b1b27223 */ /* 0x040fe20000010024 */
[----:B------:R-:W-:Y:S01]  /*3d80*/  F2FP.F16.F32.PACK_AB R146, R180, R195 ;  /* 0x000000c3b492723e */ /* 0x000fe200000000ff */
[----:B------:R-:W-:Y:S01]  /*3d90*/  FFMA.FTZ R180, R176, R91, R135 ;  /* 0x0000005bb0b47223 */ /* 0x000fe20000010087 */
[----:B-1----:R-:W-:Y:S01]  /*3da0*/  FFMA.FTZ R151, R177, R88, R132 ;  /* 0x00000058b1977223 */ /* 0x002fe20000010084 */
[----:B------:R-:W-:Y:S01]  /*3db0*/  F2FP.F16.F32.PACK_AB R148, R155, R154 ;  /* 0x0000009a9b94723e */ /* 0x000fe200000000ff */
        /* <DEDUP_REMOVED lines=8> */
[----:B------:R-:W-:Y:S01]  /*3e40*/  F2FP.F16.F32.PACK_AB R149, R150, R149 ;  /* 0x000000959695723e */ /* 0x000fe200000000ff */
[----:B------:R-:W-:Y:S01]  /*3e50*/  FFMA.FTZ R170, R170, R63, R35 ;  /* 0x0000003faaaa7223 */ /* 0x000fe20000010023 */
        /* <DEDUP_REMOVED lines=14> */
[----:B------:R-:W-:Y:S01]  /*3f40*/  F2FP.F16.F32.PACK_AB R172, R173, R172 ;  /* 0x000000acadac723e */ /* 0x000fe200000000ff */
[----:B------:R-:W-:Y:S01]  /*3f50*/  FFMA.FTZ R169, R169, R54, R42 ;  /* 0x00000036a9a97223 */ /* 0x000fe2000001002a */
[----:B------:R-:W-:Y:S01]  /*3f60*/  F2FP.F16.F32.PACK_AB R173, R175, R154 ;  /* 0x0000009aafad723e */ /* 0x000fe200000000ff */
        /* <DEDUP_REMOVED lines=19> */
[----:B------:R-:W-:Y:S02]  /*40a0*/  F2FP.F16.F32.PACK_AB R181, R166, R169 ;  /* 0x000000a9a6b5723e */ /* 0x000fe400000000ff */
[----:B------:R-:W-:Y:S01]  /*40b0*/  F2FP.F16.F32.PACK_AB R180, R164, R167 ;  /* 0x000000a7a4b4723e */ /* 0x000fe200000000ff */
[----:B------:R1:W-:Y:S01]  /*40c0*/  STG.E.128 desc[UR6][R156.64], R172 ;  /* 0x000000ac9c007986 */ /* 0x0003e2000c101d06 */
[----:B0-----:R-:W-:-:S03]  /*40d0*/  LEA R3, R184, R3, 0x2 ;  /* 0x00000003b8037211 */ /* 0x001fc600078e10ff */
[----:B------:R1:W-:Y:S01]  /*40e0*/  STG.E.128 desc[UR6][R158.64], R180 ;  /* 0x000000b49e007986 */ /* 0x0003e2000c101d06 */
[----:B------:R-:W-:-:S13]  /*40f0*/  ISETP.GE.AND P2, PT, R3, R185, PT ;  /* 0x000000b90300720c */ /* 0x000fda0003f46270 */
[----:B------:R-:W-:Y:S05]  /*4100*/  @!P2 BRA `(.L_x_11289) ;  /* 0xffffffc800f0a947 */ /* 0x000fea000383ffff */
[----:B------:R-:W-:Y:S05]  /*4110*/  EXIT ;  /* 0x000000000000794d */ /* 0x000fea0003800000 */
.L_x_11288:
        /* <DEDUP_REMOVED lines=8> */
.L_x_11291:
[----:B------:R-:W-:Y:S05]  /*41a0*/  BSYNC B0 ;  /* 0x0000000000007941 */ /* 0x000fea0003800000 */
.L_x_11290:
        /* <DEDUP_REMOVED lines=9> */
.L_x_11292:
[----:B------:R-:W-:Y:S01]  /*4240*/  HFMA2 R188, -RZ, RZ, 0, 2.384185791015625e-07 ;  /* 0x00000004ffbc7431 */ /* 0x000fe200000001ff */
[----:B------:R-:W-:-:S05]  /*4250*/  MOV R181, R187 ;  /* 0x000000bb00b57202 */ /* 0x000fca0000000f00 */
[----:B------:R-:W-:-:S05]  /*4260*/  FADD.FTZ R183, R182, R181 ;  /* 0x000000b5b6b77221 */ /* 0x000fca0000010000 */
[----:B------:R-:W-:-:S07]  /*4270*/  MOV R189, R183 ;  /* 0x000000b700bd7202 */ /* 0x000fce0000000f00 */
[----:B------:R-:W-:Y:S05]  /*4280*/  WARPSYNC.COLLECTIVE R186, `(.L_x_11293) ;  /* 0x00000000ba087348 */ /* 0x000fea0003c00000 */
[----:B------:R0:W1:Y:S02]  /*4290*/  SHFL.BFLY P3, R187, R189, R188, R191 ;  /* 0x0c0000bcbdbb7389 */ /* 0x00006400000600bf */
[----:B01----:R-:W-:Y:S05]  /*42a0*/  ENDCOLLECTIVE ;  /* 0x000000000000791b */ /* 0x003fea0003800000 */
.L_x_11293:
[----:B------:R-:W-:Y:S01]  /*42b0*/  HFMA2 R188, -RZ, RZ, 0, 4.76837158203125e-07 ;  /* 0x00000008ffbc7431 */ /* 0x000fe200000001ff */
[----:B------:R-:W-:-:S05]  /*42c0*/  MOV R180, R187 ;  /* 0x000000bb00b47202 */ /* 0x000fca0000000f00 */
[----:B------:R-:W-:-:S05]  /*42d0*/  FADD.FTZ R184, R183, R180 ;  /* 0x000000b4b7b87221 */ /* 0x000fca0000010000 */
[----:B------:R-:W-:-:S07]  /*42e0*/  MOV R189, R184 ;  /* 0x000000b800bd7202 */ /* 0x000fce0000000f00 */
[----:B------:R-:W-:Y:S05]  /*42f0*/  WARPSYNC.COLLECTIVE R186, `(.L_x_11294) ;  /* 0x00000000ba087348 */ /* 0x000fea0003c00000 */
[----:B------:R0:W1:Y:S02]  /*4300*/  SHFL.BFLY P3, R187, R189, R188, R191 ;  /* 0x0c0000bcbdbb7389 */ /* 0x00006400000600bf */
[----:B01----:R-:W-:Y:S05]  /*4310*/  ENDCOLLECTIVE ;  /* 0x000000000000791b */ /* 0x003fea0003800000 */
.L_x_11294:
        /* <DEDUP_REMOVED lines=8> */
.L_x_11295:
        /* <DEDUP_REMOVED lines=72> */
.L_x_11296:
[----:B------:R-:W-:Y:S01]  /*4820*/  HFMA2 R188, -RZ, RZ, 0, 1.1920928955078125e-07 ;  /* 0x00000002ffbc7431 */ /* 0x000fe200000001ff */
[----:B------:R-:W-:-:S05]  /*4830*/  MOV R183, R187 ;  /* 0x000000bb00b77202 */ /* 0x000fca0000000f00 */
[----:B------:R-:W-:-:S05]  /*4840*/  FADD.FTZ R183, R0, R183 ;  /* 0x000000b700b77221 */ /* 0x000fca0000010000 */
[----:B------:R-:W-:-:S07]  /*4850*/  MOV R189, R183 ;  /* 0x000000b700bd7202 */ /* 0x000fce0000000f00 */
[----:B------:R-:W-:Y:S05]  /*4860*/  WARPSYNC.COLLECTIVE R186, `(.L_x_11297) ;  /* 0x00000000ba087348 */ /* 0x000fea0003c00000 */
[----:B------:R0:W1:Y:S02]  /*4870*/  SHFL.BFLY P3, R187, R189, R188, R191 ;  /* 0x0c0000bcbdbb7389 */ /* 0x00006400000600bf */
[----:B01----:R-:W-:Y:S05]  /*4880*/  ENDCOLLECTIVE ;  /* 0x000000000000791b */ /* 0x003fea0003800000 */
.L_x_11297:
[----:B------:R-:W-:Y:S01]  /*4890*/  HFMA2 R188, -RZ, RZ, 0, 2.384185791015625e-07 ;  /* 0x00000004ffbc7431 */ /* 0x000fe200000001ff */
[----:B------:R-:W-:-:S05]  /*48a0*/  MOV R182, R187 ;  /* 0x000000bb00b67202 */ /* 0x000fca0000000f00 */
[----:B------:R-:W-:-:S05]  /*48b0*/  FADD.FTZ R182, R183, R182 ;  /* 0x000000b6b7b67221 */ /* 0x000fca0000010000 */
[----:B------:R-:W-:-:S07]  /*48c0*/  MOV R189, R182 ;  /* 0x000000b600bd7202 */ /* 0x000fce0000000f00 */
[----:B------:R-:W-:Y:S05]  /*48d0*/  WARPSYNC.COLLECTIVE R186, `(.L_x_11298) ;  /* 0x00000000ba087348 */ /* 0x000fea0003c00000 */
[----:B------:R0:W1:Y:S02]  /*48e0*/  SHFL.BFLY P3, R187, R189, R188, R191 ;  /* 0x0c0000bcbdbb7389 */ /* 0x00006400000600bf */
[----:B01----:R-:W-:Y:S05]  /*48f0*/  ENDCOLLECTIVE ;  /* 0x000000000000791b */ /* 0x003fea0003800000 */
.L_x_11298:
[----:B------:R-:W-:Y:S01]  /*4900*/  HFMA2 R188, -RZ, RZ, 0, 4.76837158203125e-07 ;  /* 0x00000008ffbc7431 */ /* 0x000fe200000001ff */
[----:B------:R-:W-:-:S05]  /*4910*/  MOV R185, R187 ;  /* 0x000000bb00b97202 */ /* 0x000fca0000000f00 */
[----:B------:R-:W-:-:S05]  /*4920*/  FADD.FTZ R185, R182, R185 ;  /* 0x000000b9b6b97221 */ /* 0x000fca0000010000 */
[----:B------:R-:W-:-:S07]  /*4930*/  MOV R189, R185 ;  /* 0x000000b900bd7202 */ /* 0x000fce0000000f00 */
[----:B------:R-:W-:Y:S05]  /*4940*/  WARPSYNC.COLLECTIVE R186, `(.L_x_11299) ;  /* 0x00000000ba087348 */ /* 0x000fea0003c00000 */
[----:B------:R0:W1:Y:S02]  /*4950*/  SHFL.BFLY P3, R187, R189, R188, R191 ;  /* 0x0c0000bcbdbb7389 */ /* 0x00006400000600bf */
[----:B01----:R-:W-:Y:S05]  /*4960*/  ENDCOLLECTIVE ;  /* 0x000000000000791b */ /* 0x003fea0003800000 */
.L_x_11299:
[----:B------:R-:W-:Y:S01]  /*4970*/  HFMA2 R188, -RZ, RZ, 0, 9.5367431640625e-07 ;  /* 0x00000010ffbc7431 */ /* 0x000fe200000001ff */
[----:B------:R-:W-:-:S05]  /*4980*/  MOV R184, R187 ;  /* 0x000000bb00b87202 */ /* 0x000fca0000000f00 */
[----:B------:R-:W-:-:S05]  /*4990*/  FADD.FTZ R184, R185, R184 ;  /* 0x000000b8b9b87221 */ /* 0x000fca0000010000 */
[----:B------:R-:W-:-:S07]  /*49a0*/  MOV R189, R184 ;  /* 0x000000b800bd7202 */ /* 0x000fce0000000f00 */
[----:B------:R-:W-:Y:S05]  /*49b0*/  WARPSYNC.COLLECTIVE R186, `(.L_x_11300) ;  /* 0x00000000ba087348 */ /* 0x000fea0003c00000 */
[----:B------:R0:W1:Y:S02]  /*49c0*/  SHFL.BFLY P3, R187, R189, R188, R191 ;  /* 0x0c0000bcbdbb7389 */ /* 0x00006400000600bf */
[----:B01----:R-:W-:Y:S05]  /*49d0*/  ENDCOLLECTIVE ;  /* 0x000000000000791b */ /* 0x003fea0003800000 */
.L_x_11300:
[----:B------:R-:W-:Y:S05]  /*49e0*/  BRA `(.L_x_11301) ;  /* 0xffffffe800b87947 */ /* 0x000fea000383ffff */
.L_x_11302:
        /* <DEDUP_REMOVED lines=9> */
.L_x_22711:


//--------------------- .text._ZN10layer_norm31ln_parallel_residual_fwd_kernelINS_13Kernel_traitsIf6__halfS2_S2_fjLj1024ELj1ELj4ELj1ELj16ENS_18Kernel_traits_baseILj1024EfS2_S2_S2_fjLj128EEEEELb0ELb1ELb0EEEvNS_9FwdParamsE --------------------------
	.section	.text._ZN10layer_norm31ln_parallel_residual_fwd_kernelINS_13Kernel_traitsIf6__halfS2_S2_fjLj1024ELj1ELj4ELj1ELj16ENS_18Kernel_traits_baseILj1024EfS2_S2_S2_fjLj128EEEEELb0ELb1ELb0EEEvNS_9FwdParamsE,"ax",@progbits
	.align	128
        .global         _ZN10layer_norm31ln_parallel_residual_fwd_kernelINS_13Kernel_traitsIf6__halfS2_S2_fjLj1024ELj1ELj4ELj1ELj16ENS_18Kernel_traits_baseILj1024EfS2_S2_S2_fjLj128EEEEELb0ELb1ELb0EEEvNS_9FwdParamsE
        .type           _ZN10layer_norm31ln_parallel_residual_fwd_kernelINS_13Kernel_traitsIf6__halfS2_S2_fjLj1024ELj1ELj4ELj1ELj16ENS_18Kernel_traits_baseILj1024EfS2_S2_S2_fjLj128EEEEELb0ELb1ELb0EEEvNS_9FwdParamsE,@function
        .size           _ZN10layer_norm31ln_parallel_residual_fwd_kernelINS_13Kernel_traitsIf6__halfS2_S2_fjLj1024ELj1ELj4ELj1ELj16ENS_18Kernel_traits_baseILj1024EfS2_S2_S2_fjLj128EEEEELb0ELb1ELb0EEEvNS_9FwdParamsE,(.L_x_22712 - _ZN10layer_norm31ln_parallel_residual_fwd_kernelINS_13Kernel_traitsIf6__halfS2_S2_fjLj1024ELj1ELj4ELj1ELj16ENS_18Kernel_traits_baseILj1024EfS2_S2_S2_fjLj128EEEEELb0ELb1ELb0EEEvNS_9FwdParamsE)
        .other          _ZN10layer_norm31ln_parallel_residual_fwd_kernelINS_13Kernel_traitsIf6__halfS2_S2_fjLj1024ELj1ELj4ELj1ELj16ENS_18Kernel_traits_baseILj1024EfS2_S2_S2_fjLj128EEEEELb0ELb1ELb0EEEvNS_9FwdParamsE,@"STO_CUDA_ENTRY STV_DEFAULT"
_ZN10layer_norm31ln_parallel_residual_fwd_kernelINS_13Kernel_traitsIf6__halfS2_S2_fjLj1024ELj1ELj4ELj1ELj16ENS_18Kernel_traits_baseILj1024EfS2_S2_S2_fjLj128EEEEELb0ELb1ELb0EEEvNS_9FwdParamsE:
.text._ZN10layer_norm31ln_parallel_residual_fwd_kernelINS_13Kernel_traitsIf6__halfS2_S2_fjLj1024ELj1ELj4ELj1ELj16ENS_18Kernel_traits_baseILj1024EfS2_S2_S2_fjLj128EEEEELb0ELb1ELb0EEEvNS_9FwdParamsE:
        /* <DEDUP_REMOVED lines=64> */
.L_x_11304:
        /* <DEDUP_REMOVED lines=10> */
[----:B0-----:R-:W5:Y:S01]  /*04a0*/  @P0 LDG.E.128 R72, desc[UR6][R8.64] ;  /* 0x0000000608480981 */ /* 0x001f62000c1e1d00 */
[C---:B--2---:R-:W-:Y:S01]  /*04b0*/  @P1 IMAD.WIDE.U32 R10, R77.reuse, 0x20, R10 ;  /* 0x000000204d0a1825 */ /* 0x044fe200078e000a */
[----:B------:R-:W-:Y:S02]  /*04c0*/  @P1 IADD3 R77, PT, PT, R77, 0x20, RZ ;  /* 0x000000204d4d1810 */ /* 0x000fe40007ffe0ff */
[----:B------:R-:W5:Y:S04]  /*04d0*/  @P0 LDG.E.128 R68, desc[UR6][R8.64+0x10] ;  /* 0x0000100608440981 */ /* 0x000f68000c1e1d00 */
[----:B------:R-:W5:Y:S01]  /*04e0*/  @P1 LDG.E.128 R56, desc[UR6][R10.64] ;  /* 0x000000060a381981 */ /* 0x000f62000c1e1d00 */
[C---:B---3--:R-:W-:Y:S01]  /*04f0*/  @P2 IMAD.WIDE.U32 R44, R77.reuse, 0x20, R28 ;  /* 0x000000204d2c2825 */ /* 0x048fe200078e001c */
[----:B------:R-:W-:-:S02]  /*0500*/  @P2 IADD3 R77, PT, PT, R77, 0x20, RZ ;  /* 0x000000204d4d2810 */ /* 0x000fc40007ffe0ff */
[----:B------:R-:W5:Y:S01]  /*0510*/  @P1 LDG.E.128 R52, desc[UR6][R10.64+0x10] ;  /* 0x000010060a341981 */ /* 0x000f62000c1e1d00 */
[----:B------:R-:W-:Y:S02]  /*0520*/  CS2R R28, SRZ ;  /* 0x00000000001c7805 */ /* 0x000fe4000001ff00 */
[----:B------:R-:W-:Y:S02]  /*0530*/  CS2R R34, SRZ ;  /* 0x0000000000227805 */ /* 0x000fe4000001ff00 */
[----:B------:R-:W-:Y:S01]  /*0540*/  CS2R R32, SRZ ;  /* 0x0000000000207805 */ /* 0x000fe2000001ff00 */
[----:B------:R-:W5:Y:S01]  /*0550*/  @P2 LDG.E.128 R40, desc[UR6][R44.64] ;  /* 0x000000062c282981 */ /* 0x000f62000c1e1d00 */
[----:B----4-:R-:W-:Y:S01]  /*0560*/  @P3 IMAD.WIDE.U32 R6, R77, 0x20, R30 ;  /* 0x000000204d063825 */ /* 0x010fe200078e001e */
[----:B------:R-:W-:Y:S02]  /*0570*/  CS2R R46, SRZ ;  /* 0x00000000002e7805 */ /* 0x000fe4000001ff00 */
[----:B------:R0:W5:Y:S04]  /*0580*/  @P2 LDG.E.128 R36, desc[UR6][R44.64+0x10] ;  /* 0x000010062c242981 */ /* 0x000168000c1e1d00 */
[----:B------:R1:W5:Y:S04]  /*0590*/  @P3 LDG.E.128 R24, desc[UR6][R6.64] ;  /* 0x0000000606183981 */ /* 0x000368000c1e1d00 */
[----:B------:R1:W5:Y:S01]  /*05a0*/  @P3 LDG.E.128 R20, desc[UR6][R6.64+0x10] ;  /* 0x0000100606143981 */ /* 0x000362000c1e1d00 */
[----:B------:R-:W-:-:S02]  /*05b0*/  CS2R R30, SRZ ;  /* 0x00000000001e7805 */ /* 0x000fc4000001ff00 */
[----:B0-----:R-:W-:Y:S02]  /*05c0*/  CS2R R44, SRZ ;  /* 0x00000000002c7805 */ /* 0x001fe4000001ff00 */
[----:B------:R-:W-:Y:S02]  /*05d0*/  CS2R R50, SRZ ;  /* 0x0000000000327805 */ /* 0x000fe4000001ff00 */
[----:B------:R-:W-:Y:S02]  /*05e0*/  CS2R R48, SRZ ;  /* 0x0000000000307805 */ /* 0x000fe4000001ff00 */
[----:B------:R-:W-:Y:S02]  /*05f0*/  CS2R R62, SRZ ;  /* 0x00000000003e7805 */ /* 0x000fe4000001ff00 */
[----:B------:R-:W-:Y:S02]  /*0600*/  CS2R R60, SRZ ;  /* 0x00000000003c7805 */ /* 0x000fe4000001ff00 */
[----:B------:R-:W-:-:S02]  /*0610*/  CS2R R66, SRZ ;  /* 0x0000000000427805 */ /* 0x000fc4000001ff00 */
[----:B------:R-:W-:Y:S02]  /*0620*/  CS2R R64, SRZ ;  /* 0x0000000000407805 */ /* 0x000fe4000001ff00 */
[----:B------:R-:W-:Y:S02]  /*0630*/  @P3 CS2R R14, SRZ ;  /* 0x00000000000e3805 */ /* 0x000fe4000001ff00 */
[----:B------:R-:W-:Y:S02]  /*0640*/  @P3 CS2R R12, SRZ ;  /* 0x00000000000c3805 */ /* 0x000fe4000001ff00 */
[----:B------:R-:W-:Y:S02]  /*0650*/  @P3 CS2R R18, SRZ ;  /* 0x0000000000123805 */ /* 0x000fe4000001ff00 */
[----:B-1----:R-:W-:-:S07]  /*0660*/  @P3 CS2R R16, SRZ ;  /* 0x0000000000103805 */ /* 0x002fce000001ff00 */
.L_x_11305:
[----:B------:R-:W-:Y:S05]  /*0670*/  BSYNC.RECONVERGENT B0 ;  /* 0x0000000000007941 */ /* 0x000fea0003800200 */
.L_x_11303:
        /* <DEDUP_REMOVED lines=8> */
.L_x_11339:
[----:B------:R-:W-:Y:S01]  /*0700*/  IMAD R2, R3, UR10, RZ ;  /* 0x0000000a03027c24 */ /* 0x000fe2000f8e02ff */
[----:B------:R-:W-:Y:S04]  /*0710*/  BSSY.RECONVERGENT B0, `(.L_x_11306) ;  /* 0x000008c000007945 */ /* 0x000fe80003800200 */
[----:B------:R-:W-:-:S04]  /*0720*/  SHF.R.S32.HI R89, RZ, 0x1f, R2 ;  /* 0x0000001fff597819 */ /* 0x000fc80000011402 */
[----:B------:R-:W-:-:S04]  /*0730*/  LEA.HI R2, R89, R2, RZ, 0x3 ;  /* 0x0000000259027211 */ /* 0x000fc800078f18ff */
[----:B------:R-:W-:-:S04]  /*0740*/  LEA.HI.SX32 R2, R2, R5, 0x1d ;  /* 0x0000000502027211 */ /* 0x000fc800078feaff */
[----:B------:R-:W-:Y:S01]  /*0750*/  MOV R116, R2 ;  /* 0x0000000200747202 */ /* 0x000fe20000000f00 */
[----:B0-----:R-:W-:Y:S06]  /*0760*/  @!P0 BRA `(.L_x_11307) ;  /* 0x0000000800188947 */ /* 0x001fec0003800000 */
        /* <DEDUP_REMOVED lines=60> */
.L_x_11309:
        /* <DEDUP_REMOVED lines=29> */
.L_x_11308:
        /* <DEDUP_REMOVED lines=30> */
.L_x_11311:
        /* <DEDUP_REMOVED lines=8> */
.L_x_11310:
[----:B------:R-:W0:Y:S01]  /*0f60*/  @UP0 LDCU.64 UR4, c[0x0][0x3a8] ;  /* 0x00007500ff0407ac */ /* 0x000e220008000a00 */
[----:B------:R-:W-:Y:S01]  /*0f70*/  PLOP3.LUT P0, PT, PT, PT, UP0, 0x80, 0x8 ;  /* 0x000000000008781c */ /* 0x000fe20003f0f008 */
[----:B------:R-:W-:Y:S01]  /*0f80*/  HFMA2 R89, -RZ, RZ, 0, 9.5367431640625e-07 ;  /* 0x00000010ff597431 */ /* 0x000fe200000001ff */
[----:B------:R-:W-:Y:S02]  /*0f90*/  PLOP3.LUT P1, PT, PT, PT, UP0, 0x80, 0x8 ;  /* 0x000000000008781c */ /* 0x000fe40003f2f008 */
[----:B------:R-:W-:-:S09]  /*0fa0*/  IADD3 R116, PT, PT, R2, 0x20, RZ ;  /* 0x0000002002747810 */ /* 0x000fd20007ffe0ff */
[----:B0-----:R-:W-:-:S05]  /*0fb0*/  @P0 IMAD.WIDE.U32 R88, R2, R89, UR4 ;  /* 0x0000000402580e25 */ /* 0x001fca000f8e0059 */
[----:B------:R0:W-:Y:S02]  /*0fc0*/  @P1 STG.E.128 desc[UR6][R88.64], R84 ;  /* 0x0000005458001986 */ /* 0x0001e4000c101d06 */
.L_x_11307:
[----:B------:R-:W-:Y:S05]  /*0fd0*/  BSYNC.RECONVERGENT B0 ;  /* 0x0000000000007941 */ /* 0x000fea0003800200 */
.L_x_11306:
        /* <DEDUP_REMOVED lines=32> */
.L_x_11315:
        /* <DEDUP_REMOVED lines=29> */
.L_x_11314:
        /* <DEDUP_REMOVED lines=32> */
.L_x_11317:
[----:B-----5:R-:W-:Y:S02]  /*15b0*/  HADD2.F32 R6, -RZ, R88.H0_H0 ;  /* 0x20000058ff067230 */ /* 0x020fe40000004100 */
[----:B------:R-:W-:Y:S02]  /*15c0*/  HADD2.F32 R85, -RZ, R76.H0_H0 ;  /* 0x2000004cff557230 */ /* 0x000fe40000004100 */
[----:B------:R-:W-:Y:S02]  /*15d0*/  HADD2.F32 R93, -RZ, R88.H1_H1 ;  /* 0x30000058ff5d7230 */ /* 0x000fe40000004100 */
[----:B------:R-:W-:Y:S02]  /*15e0*/  HADD2.F32 R10, -RZ, R76.H1_H1 ;  /* 0x3000004cff0a7230 */ /* 0x000fe40000004100 */
[----:B------:R-:W-:Y:S01]  /*15f0*/  FADD.FTZ R6, R85, R6 ;  /* 0x0000000655067221 */ /* 0x000fe20000010000 */
[----:B------:R-:W-:Y:S02]  /*1600*/  HADD2.F32 R84, -RZ, R89.H0_H0 ;  /* 0x20000059ff547230 */ /* 0x000fe40000004100 */
[----:B------:R-:W-:-:S02]  /*1610*/  HADD2.F32 R86, -RZ, R90.H0_H0 ;  /* 0x2000005aff567230 */ /* 0x000fc40000004100 */
[----:B------:R-:W-:Y:S01]  /*1620*/  FADD.FTZ R93, R10, R93 ;  /* 0x0000005d0a5d7221 */ /* 0x000fe20000010000 */
        /* <DEDUP_REMOVED lines=8> */
[----:B------:R-:W-:Y:S01]  /*16b0*/  FADD.FTZ R97, R10, R97 ;  /* 0x000000610a617221 */ /* 0x000fe20000010000 */
[----:B------:R-:W-:Y:S02]  /*16c0*/  HADD2.F32 R107, -RZ, R90.H1_H1 ;  /* 0x3000005aff6b7230 */ /* 0x000fe40000004100 */
[----:B------:R-:W-:Y:S02]  /*16d0*/  HADD2.F32 R88, -RZ, R78.H1_H1 ;  /* 0x3000004eff587230 */ /* 0x000fe40000004100 */
[----:B------:R-:W-:Y:S01]  /*16e0*/  FADD.FTZ R113, R113, R100 ;  /* 0x0000006471717221 */ /* 0x000fe20000010000 */
[----:B------:R-:W-:Y:S02]  /*16f0*/  HADD2.F32 R85, -RZ, R80.H0_H0 ;  /* 0x20000050ff557230 */ /* 0x000fe40000004100 */
        /* <DEDUP_REMOVED lines=9> */
[----:B------:R-:W-:Y:S02]  /*1790*/  HADD2.F32 R118, -RZ, R83.H1_H1 ;  /* 0x30000053ff767230 */ /* 0x000fe40000004100 */
[----:B------:R-:W-:Y:S01]  /*17a0*/  FADD.FTZ R90, R91, R90 ;  /* 0x0000005a5b5a7221 */ /* 0x000fe20000010000 */
[----:B------:R-:W-:Y:S02]  /*17b0*/  HADD2.F32 R88, -RZ, R82.H1_H1 ;  /* 0x30000052ff587230 */ /* 0x000fe40000004100 */
        /* <DEDUP_REMOVED lines=11> */
.L_x_11316:
[----:B------:R-:W0:Y:S01]  /*1870*/  @UP0 LDCU.64 UR4, c[0x0][0x3a8] ;  /* 0x00007500ff0407ac */ /* 0x000e220008000a00 */
[----:B------:R-:W-:Y:S02]  /*1880*/  PLOP3.LUT P0, PT, PT, PT, UP0, 0x80, 0x8 ;  /* 0x000000000008781c */ /* 0x000fe40003f0f008 */
[----:B------:R-:W-:Y:S02]  /*1890*/  PLOP3.LUT P1, PT, PT, PT, UP0, 0x80, 0x8 ;  /* 0x000000000008781c */ /* 0x000fe40003f2f008 */
[----:B------:R-:W-:-:S09]  /*18a0*/  MOV R89, 0x10 ;  /* 0x0000001000597802 */ /* 0x000fd20000000f00 */
[C---:B0-----:R-:W-:Y:S01]  /*18b0*/  @P0 IMAD.WIDE.U32 R88, R116.reuse, R89, UR4 ;  /* 0x0000000474580e25 */ /* 0x041fe2000f8e0059 */
[----:B------:R-:W-:-:S04]  /*18c0*/  IADD3 R116, PT, PT, R116, 0x20, RZ ;  /* 0x0000002074747810 */ /* 0x000fc80007ffe0ff */
[----:B------:R0:W-:Y:S03]  /*18d0*/  @P1 STG.E.128 desc[UR6][R88.64], R84 ;  /* 0x0000005458001986 */ /* 0x0001e6000c101d06 */
.L_x_11313:
[----:B------:R-:W-:Y:S05]  /*18e0*/  BSYNC.RECONVERGENT B0 ;  /* 0x0000000000007941 */ /* 0x000fea0003800200 */
.L_x_11312:
        /* <DEDUP_REMOVED lines=31> */
.L_x_11321:
        /* <DEDUP_REMOVED lines=29> */
.L_x_11320:
        /* <DEDUP_REMOVED lines=32> */
.L_x_11323:
[----:B-----5:R-:W-:Y:S02]  /*1eb0*/  HADD2.F32 R7, -RZ, R88.H0_H0 ;  /* 0x20000058ff077230 */ /* 0x020fe40000004100 */
[----:B------:R-:W-:Y:S02]  /*1ec0*/  HADD2.F32 R84, -RZ, R76.H0_H0 ;  /* 0x2000004cff547230 */ /* 0x000fe40000004100 */
[----:B------:R-:W-:Y:S02]  /*1ed0*/  HADD2.F32 R92, -RZ, R88.H1_H1 ;  /* 0x30000058ff5c7230 */ /* 0x000fe40000004100 */
[----:B------:R-:W-:Y:S02]  /*1ee0*/  HADD2.F32 R85, -RZ, R76.H1_H1 ;  /* 0x3000004cff557230 */ /* 0x000fe40000004100 */
[----:B------:R-:W-:Y:S01]  /*1ef0*/  FADD.FTZ R7, R84, R7 ;  /* 0x0000000754077221 */ /* 0x000fe20000010000 */
[--C-:B------:R-:W-:Y:S02]  /*1f00*/  HADD2.F32 R84, -RZ, R89.reuse.H0_H0 ;  /* 0x20000059ff547230 */ /* 0x100fe40000004100 */
        /* <DEDUP_REMOVED lines=9> */
[----:B------:R-:W-:Y:S02]  /*1fa0*/  HADD2.F32 R86, -RZ, R79.H0_H0 ;  /* 0x2000004fff567230 */ /* 0x000fe40000004100 */
[----:B------:R-:W-:Y:S01]  /*1fb0*/  FADD.FTZ R87, R88, R87 ;  /* 0x0000005758577221 */ /* 0x000fe20000010000 */
[----:B------:R-:W-:Y:S02]  /*1fc0*/  HADD2.F32 R84, -RZ, R80.H0_H0 ;  /* 0x20000050ff547230 */ /* 0x000fe40000004100 */
[----:B------:R-:W-:Y:S02]  /*1fd0*/  HADD2.F32 R94, -RZ, R81.H0_H0 ;  /* 0x20000051ff5e7230 */ /* 0x000fe40000004100 */
[----:B------:R-:W-:Y:S01]  /*1fe0*/  FADD.FTZ R89, R86, R89 ;  /* 0x0000005956597221 */ /* 0x000fe20000010000 */
[----:B------:R-:W-:Y:S02]  /*1ff0*/  HADD2.F32 R109, -RZ, R90.H1_H1 ;  /* 0x3000005aff6d7230 */ /* 0x000fe40000004100 */
[----:B------:R-:W-:Y:S01]  /*2000*/  FADD.FTZ R7, R84, R7 ;  /* 0x0000000754077221 */ /* 0x000fe20000010000 */
[----:B------:R-:W-:-:S02]  /*2010*/  HADD2.F32 R90, -RZ, R78.H1_H1 ;  /* 0x3000004eff5a7230 */ /* 0x000fc40000004100 */
[----:B------:R-:W-:Y:S01]  /*2020*/  FADD.FTZ R94, R94, R85 ;  /* 0x000000555e5e7221 */ /* 0x000fe20000010000 */
[----:B------:R-:W-:Y:S02]  /*2030*/  HADD2.F32 R91, -RZ, R91.H1_H1 ;  /* 0x3000005bff5b7230 */ /* 0x000fe40000004100 */
        /* <DEDUP_REMOVED lines=19> */
.L_x_11322:
[----:B------:R-:W0:Y:S01]  /*2170*/  @UP0 LDCU.64 UR4, c[0x0][0x3a8] ;  /* 0x00007500ff0407ac */ /* 0x000e220008000a00 */
[----:B------:R-:W-:Y:S01]  /*2180*/  PLOP3.LUT P0, PT, PT, PT, UP0, 0x80, 0x8 ;  /* 0x000000000008781c */ /* 0x000fe20003f0f008 */
[----:B------:R-:W-:Y:S01]  /*2190*/  HFMA2 R89, -RZ, RZ, 0, 9.5367431640625e-07 ;  /* 0x00000010ff597431 */ /* 0x000fe200000001ff */
[----:B------:R-:W-:-:S11]  /*21a0*/  PLOP3.LUT P2, PT, PT, PT, UP0, 0x80, 0x8 ;  /* 0x000000000008781c */ /* 0x000fd60003f4f008 */
[C---:B0-----:R-:W-:Y:S01]  /*21b0*/  @P0 IMAD.WIDE.U32 R88, R116.reuse, R89, UR4 ;  /* 0x0000000474580e25 */ /* 0x041fe2000f8e0059 */
[----:B------:R-:W-:-:S04]  /*21c0*/  IADD3 R116, PT, PT, R116, 0x20, RZ ;  /* 0x0000002074747810 */ /* 0x000fc80007ffe0ff */
[----:B------:R1:W-:Y:S03]  /*21d0*/  @P2 STG.E.128 desc[UR6][R88.64], R84 ;  /* 0x0000005458002986 */ /* 0x0003e6000c101d06 */
.L_x_11319:
[----:B------:R-:W-:Y:S05]  /*21e0*/  BSYNC.RECONVERGENT B0 ;  /* 0x0000000000007941 */ /* 0x000fea0003800200 */
.L_x_11318:
        /* <DEDUP_REMOVED lines=31> */
.L_x_11327:
        /* <DEDUP_REMOVED lines=29> */
.L_x_11326:
        /* <DEDUP_REMOVED lines=32> */
.L_x_11329:
        /* <DEDUP_REMOVED lines=10> */
[----:B------:R-:W-:Y:S01]  /*2850*/  FADD.FTZ R88, R88, R87 ;  /* 0x0000005758587221 */ /* 0x000fe20000010000 */
[--C-:B------:R-:W-:Y:S02]  /*2860*/  HADD2.F32 R96, -RZ, R91.reuse.H0_H0 ;  /* 0x2000005bff607230 */ /* 0x100fe40000004100 */
[----:B------:R-:W-:Y:S02]  /*2870*/  HADD2.F32 R104, -RZ, R91.H1_H1 ;  /* 0x3000005bff687230 */ /* 0x000fe40000004100 */
[----:B------:R-:W-:Y:S01]  /*2880*/  FADD.FTZ R84, R84, R85 ;  /* 0x0000005554547221 */ /* 0x000fe20000010000 */
[----:B------:R-:W-:-:S02]  /*2890*/  HADD2.F32 R103, -RZ, R89.H1_H1 ;  /* 0x30000059ff677230 */ /* 0x000fc40000004100 */
[----:B------:R-:W-:Y:S02]  /*28a0*/  HADD2.F32 R111, -RZ, R90.H1_H1 ;  /* 0x3000005aff6f7230 */ /* 0x000fe40000004100 */
[--C-:B------:R-:W-:Y:S02]  /*28b0*/  HADD2.F32 R91, -RZ, R79.reuse.H0_H0 ;  /* 0x2000004fff5b7230 */ /* 0x100fe40000004100 */
[----:B------:R-:W-:Y:S02]  /*28c0*/  HADD2.F32 R117, -RZ, R79.H1_H1 ;  /* 0x3000004fff757230 */ /* 0x000fe40000004100 */
        /* <DEDUP_REMOVED lines=26> */
.L_x_11328:
[----:B------:R-:W0:Y:S01]  /*2a70*/  @UP0 LDCU.64 UR4, c[0x0][0x3a8] ;  /* 0x00007500ff0407ac */ /* 0x000e220008000a00 */
[----:B------:R-:W-:Y:S02]  /*2a80*/  PLOP3.LUT P0, PT, PT, PT, UP0, 0x80, 0x8 ;  /* 0x000000000008781c */ /* 0x000fe40003f0f008 */
[----:B------:R-:W-:Y:S02]  /*2a90*/  PLOP3.LUT P3, PT, PT, PT, UP0, 0x80, 0x8 ;  /* 0x000000000008781c */ /* 0x000fe40003f6f008 */
[----:B------:R-:W-:-:S09]  /*2aa0*/  MOV R89, 0x10 ;  /* 0x0000001000597802 */ /* 0x000fd20000000f00 */
[----:B0-----:R-:W-:-:S05]  /*2ab0*/  @P0 IMAD.WIDE.U32 R88, R116, R89, UR4 ;  /* 0x0000000474580e25 */ /* 0x001fca000f8e0059 */
[----:B------:R2:W-:Y:S02]  /*2ac0*/  @P3 STG.E.128 desc[UR6][R88.64], R84 ;  /* 0x0000005458003986 */ /* 0x0005e4000c101d06 */
.L_x_11325:
[----:B------:R-:W-:Y:S05]  /*2ad0*/  BSYNC.RECONVERGENT B0 ;  /* 0x0000000000007941 */ /* 0x000fea0003800200 */
.L_x_11324:
        /* <DEDUP_REMOVED lines=128> */
.L_x_11351:
        /* <DEDUP_REMOVED lines=31> */
[----:B------:R-:W-:Y:S01]  /*34d0*/  F2FP.F16.F32.PACK_AB R88, R89, R88 ;  /* 0x000000585958723e */ /* 0x000fe200000000ff */
        /* <DEDUP_REMOVED lines=8> */
[----:B------:R-:W-:Y:S02]  /*3560*/  F2FP.F16.F32.PACK_AB R89, R90, R89 ;  /* 0x000000595a59723e */ /* 0x000fe400000000ff */
[----:B------:R-:W-:Y:S01]  /*3570*/  F2FP.F16.F32.PACK_AB R90, R122, R119 ;  /* 0x000000777a5a723e */ /* 0x000fe200000000ff */
[----:B------:R-:W-:-:S04]  /*3580*/  FADD.FTZ R119, R114, -R116 ;  /* 0x8000007472777221 */ /* 0x000fc80000010000 */
[----:B------:R-:W-:Y:S01]  /*3590*/  FMUL.FTZ R122, R118, R119 ;  /* 0x00000077767a7220 */ /* 0x000fe20000410000 */
[C---:B-1----:R-:W-:Y:S01]  /*35a0*/  IMAD.WIDE.U32 R120, R2.reuse, 0x10, R120 ;  /* 0x0000001002787825 */ /* 0x042fe200078e0078 */
[----:B------:R-:W-:-:S03]  /*35b0*/  IADD3 R2, PT, PT, R2, 0x20, RZ ;  /* 0x0000002002027810 */ /* 0x000fc60007ffe0ff */
[----:B------:R-:W-:-:S05]  /*35c0*/  FFMA.FTZ R122, R122, R71, R63 ;  /* 0x000000477a7a7223 */ /* 0x000fca000001003f */
[----:B------:R-:W-:-:S05]  /*35d0*/  F2FP.F16.F32.PACK_AB R91, R122, R91 ;  /* 0x0000005b7a5b723e */ /* 0x000fca00000000ff */
[----:B------:R2:W-:Y:S02]  /*35e0*/  STG.E.128 desc[UR6][R120.64], R88 ;  /* 0x0000005878007986 */ /* 0x0005e4000c101d06 */
.L_x_11332:
[----:B------:R-:W-:Y:S05]  /*35f0*/  BSYNC.RECONVERGENT B0 ;  /* 0x0000000000007941 */ /* 0x000fea0003800200 */
.L_x_11331:
        /* <DEDUP_REMOVED lines=35> */
.L_x_11334:
[----:B------:R-:W-:Y:S05]  /*3830*/  BSYNC.RECONVERGENT B0 ;  /* 0x0000000000007941 */ /* 0x000fea0003800200 */
.L_x_11333:
        /* <DEDUP_REMOVED lines=34> */
.L_x_11336:
[----:B------:R-:W-:Y:S05]  /*3a60*/  BSYNC.RECONVERGENT B0 ;  /* 0x0000000000007941 */ /* 0x000fea0003800200 */
.L_x_11335:
[----:B------:R-:W-:Y:S04]  /*3a70*/  BSSY.RECONVERGENT B0, `(.L_x_11337) ;  /* 0x0000021000007945 */ /* 0x000fe80003800200 */
[----:B------:R-:W-:Y:S05]  /*3a80*/  @!P2 BRA `(.L_x_11338) ;  /* 0x00000000007ca947 */ /* 0x000fea0003800000 */
[--C-:B-1234-:R-:W-:Y:S01]  /*3a90*/  FADD.FTZ R90, R117, -R116.reuse ;  /* 0x80000074755a7221 */ /* 0x11efe20000010000 */
[--C-:B------:R-:W-:Y:S01]  /*3aa0*/  FADD.FTZ R88, R112, -R116.reuse ;  /* 0x8000007470587221 */ /* 0x100fe20000010000 */
[--C-:B------:R-:W-:Y:S01]  /*3ab0*/  FADD.FTZ R125, R95, -R116.reuse ;  /* 0x800000745f7d7221 */ /* 0x100fe20000010000 */
[--C-:B------:R-:W-:Y:S01]  /*3ac0*/  FADD.FTZ R119, R103, -R116.reuse ;  /* 0x8000007467777221 */ /* 0x100fe20000010000 */
[----:B------:R-:W-:Y:S01]  /*3ad0*/  FMUL.FTZ R90, R118, R90 ;  /* 0x0000005a765a7220 */ /* 0x000fe20000410000 */
[--C-:B------:R-:W-:Y:S01]  /*3ae0*/  FADD.FTZ R89, R8, -R116.reuse ;  /* 0x8000007408597221 */ /* 0x100fe20000010000 */
[--C-:B------:R-:W-:Y:S01]  /*3af0*/  FADD.FTZ R121, R96, -R116.reuse ;  /* 0x8000007460797221 */ /* 0x100fe20000010000 */
[--C-:B------:R-:W-:Y:S01]  /*3b00*/  FADD.FTZ R123, R104, -R116.reuse ;  /* 0x80000074687b7221 */ /* 0x100fe20000010000 */
[----:B------:R-:W-:Y:S01]  /*3b10*/  FADD.FTZ R91, R111, -R116 ;  /* 0x800000746f5b7221 */ /* 0x000fe20000010000 */
[C---:B------:R-:W-:Y:S01]  /*3b20*/  FMUL.FTZ R116, R118.reuse, R88 ;  /* 0x0000005876747220 */ /* 0x040fe20000410000 */
[----:B------:R-:W-:Y:S01]  /*3b30*/  FMUL.FTZ R88, R118, R125 ;  /* 0x0000007d76587220 */ /* 0x000fe20000410000 */
[----:B-----5:R-:W-:Y:S01]  /*3b40*/  FFMA.FTZ R125, R90, R23, R15 ;  /* 0x000000175a7d7223 */ /* 0x020fe2000001000f */
[C---:B------:R-:W-:Y:S01]  /*3b50*/  FMUL.FTZ R89, R118.reuse, R89 ;  /* 0x0000005976597220 */ /* 0x040fe20000410000 */
[C---:B------:R-:W-:Y:S01]  /*3b60*/  FMUL.FTZ R121, R118.reuse, R121 ;  /* 0x0000007976797220 */ /* 0x040fe20000410000 */
[C---:B------:R-:W-:Y:S01]  /*3b70*/  FMUL.FTZ R90, R118.reuse, R119 ;  /* 0x00000077765a7220 */ /* 0x040fe20000410000 */
[C---:B------:R-:W-:Y:S01]  /*3b80*/  FMUL.FTZ R123, R118.reuse, R123 ;  /* 0x0000007b767b7220 */ /* 0x040fe20000410000 */
[----:B------:R-:W-:Y:S01]  /*3b90*/  FMUL.FTZ R120, R118, R91 ;  /* 0x0000005b76787220 */ /* 0x000fe20000410000 */
[----:B------:R-:W-:Y:S01]  /*3ba0*/  FFMA.FTZ R116, R116, R22, R14 ;  /* 0x0000001674747223 */ /* 0x000fe2000001000e */
[----:B------:R-:W1:Y:S01]  /*3bb0*/  LDC.64 R118, c[0x0][0x428] ;  /* 0x00010a00ff767b82 */ /* 0x000e620000000a00 */
[----:B------:R-:W-:Y:S01]  /*3bc0*/  FFMA.FTZ R123, R123, R20, R12 ;  /* 0x000000147b7b7223 */ /* 0x000fe2000001000c */
[----:B------:R-:W-:Y:S01]  /*3bd0*/  FFMA.FTZ R122, R120, R21, R13 ;  /* 0x00000015787a7223 */ /* 0x000fe2000001000d */
[----:B------:R-:W-:Y:S01]  /*3be0*/  FFMA.FTZ R120, R90, R27, R19 ;  /* 0x0000001b5a787223 */ /* 0x000fe20000010013 */
[----:B------:R-:W-:Y:S01]  /*3bf0*/  F2FP.F16.F32.PACK_AB R91, R125, R116 ;  /* 0x000000747d5b723e */ /* 0x000fe200000000ff */
[----:B------:R-:W-:Y:S01]  /*3c00*/  FFMA.FTZ R116, R89, R24, R16 ;  /* 0x0000001859747223 */ /* 0x000fe20000010010 */
[----:B------:R-:W-:Y:S01]  /*3c10*/  FFMA.FTZ R89, R121, R26, R18 ;  /* 0x0000001a79597223 */ /* 0x000fe20000010012 */
[----:B------:R-:W-:Y:S01]  /*3c20*/  FFMA.FTZ R121, R88, R25, R17 ;  /* 0x0000001958797223 */ /* 0x000fe20000010011 */
[----:B------:R-:W-:-:S03]  /*3c30*/  F2FP.F16.F32.PACK_AB R90, R122, R123 ;  /* 0x0000007b7a5a723e */ /* 0x000fc600000000ff */
[----:B------:R-:W-:Y:S02]  /*3c40*/  F2FP.F16.F32.PACK_AB R89, R120, R89 ;  /* 0x000000597859723e */ /* 0x000fe400000000ff */
[----:B------:R-:W-:Y:S01]  /*3c50*/  F2FP.F16.F32.PACK_AB R88, R121, R116 ;  /* 0x000000747958723e */ /* 0x000fe200000000ff */
[----:B-1----:R-:W-:-:S05]  /*3c60*/  IMAD.WIDE.U32 R118, R2, 0x10, R118 ;  /* 0x0000001002767825 */ /* 0x002fca00078e0076 */
[----:B------:R1:W-:Y:S02]  /*3c70*/  STG.E.128 desc[UR6][R118.64], R88 ;  /* 0x0000005876007986 */ /* 0x0003e4000c101d06 */
.L_x_11338:
[----:B------:R-:W-:Y:S05]  /*3c80*/  BSYNC.RECONVERGENT B0 ;  /* 0x0000000000007941 */ /* 0x000fea0003800200 */
.L_x_11337:
[----:B-1234-:R-:W1:Y:S02]  /*3c90*/  LDC.64 R88, c[0x0][0x380] ;  /* 0x0000e000ff587b82 */ /* 0x01ee640000000a00 */
[----:B-1----:R-:W-:-:S04]  /*3ca0*/  LEA R3, R88, R3, 0x2 ;  /* 0x0000000358037211 */ /* 0x002fc800078e10ff */
[----:B------:R-:W-:-:S13]  /*3cb0*/  ISETP.GE.AND P1, PT, R3, R89, PT ;  /* 0x000000590300720c */ /* 0x000fda0003f26270 */
[----:B------:R-:W-:Y:S05]  /*3cc0*/  @!P1 BRA `(.L_x_11339) ;  /* 0xffffffc8008c9947 */ /* 0x000fea000383ffff */
[----:B------:R-:W-:Y:S05]  /*3cd0*/  EXIT ;  /* 0x000000000000794d */ /* 0x000fea0003800000 */
.L_x_11330:
        /* <DEDUP_REMOVED lines=8> */
.L_x_11341:
[----:B------:R-:W-:Y:S05]  /*3d60*/  BSYNC B0 ;  /* 0x0000000000007941 */ /* 0x000fea0003800000 */
.L_x_11340:
        /* <DEDUP_REMOVED lines=9> */
.L_x_11342:
[----:B------:R-:W-:Y:S02]  /*3e00*/  HFMA2 R118, -RZ, RZ, 0, 2.384185791015625e-07 ;  /* 0x00000004ff767431 */ /* 0x000fe400000001ff */
[----:B------:R-:W-:-:S05]  /*3e10*/  FADD.FTZ R123, R122, R120 ;  /* 0x000000787a7b7221 */ /* 0x000fca0000010000 */
[----:B------:R-:W-:-:S07]  /*3e20*/  MOV R125, R123 ;  /* 0x0000007b007d7202 */ /* 0x000fce0000000f00 */
[----:B------:R-:W-:Y:S05]  /*3e30*/  WARPSYNC.COLLECTIVE R91, `(.L_x_11343) ;  /* 0x000000005b087348 */ /* 0x000fea0003c00000 */
[----:B------:R0:W1:Y:S02]  /*3e40*/  SHFL.BFLY P6, R120, R125, R118, R116 ;  /* 0x0c0000767d787389 */ /* 0x00006400000c0074 */
[----:B01----:R-:W-:Y:S05]  /*3e50*/  ENDCOLLECTIVE ;  /* 0x000000000000791b */ /* 0x003fea0003800000 */
.L_x_11343:
[----:B------:R-:W-:Y:S02]  /*3e60*/  HFMA2 R118, -RZ, RZ, 0, 4.76837158203125e-07 ;  /* 0x00000008ff767431 */ /* 0x000fe400000001ff */
[----:B------:R-:W-:-:S05]  /*3e70*/  FADD.FTZ R124, R123, R120 ;  /* 0x000000787b7c7221 */ /* 0x000fca0000010000 */
[----:B------:R-:W-:-:S07]  /*3e80*/  MOV R125, R124 ;  /* 0x0000007c007d7202 */ /* 0x000fce0000000f00 */
[----:B------:R-:W-:Y:S05]  /*3e90*/  WARPSYNC.COLLECTIVE R91, `(.L_x_11344) ;  /* 0x000000005b087348 */ /* 0x000fea0003c00000 */
[----:B------:R0:W1:Y:S02]  /*3ea0*/  SHFL.BFLY P6, R120, R125, R118, R116 ;  /* 0x0c0000767d787389 */ /* 0x00006400000c0074 */
[----:B01----:R-:W-:Y:S05]  /*3eb0*/  ENDCOLLECTIVE ;  /* 0x000000000000791b */ /* 0x003fea0003800000 */
.L_x_11344:
[----:B------:R-:W-:Y:S01]  /*3ec0*/  MOV R118, 0x10 ;  /* 0x0000001000767802 */ /* 0x000fe20000000f00 */
[----:B------:R-:W-:-:S07]  /*3ed0*/  FADD.FTZ R125, R124, R120 ;  /* 0x000000787c7d7221 */ /* 0x000fce0000010000 */
[----:B------:R-:W-:Y:S05]  /*3ee0*/  WARPSYNC.COLLECTIVE R91, `(.L_x_11345) ;  /* 0x000000005b087348 */ /* 0x000fea0003c00000 */
[----:B------:R0:W1:Y:S02]  /*3ef0*/  SHFL.BFLY P6, R120, R125, R118, R116 ;  /* 0x0c0000767d787389 */ /* 0x00006400000c0074 */
[----:B01----:R-:W-:Y:S05]  /*3f00*/  ENDCOLLECTIVE ;  /* 0x000000000000791b */ /* 0x003fea0003800000 */
.L_x_11345:
        /* <DEDUP_REMOVED lines=73> */
.L_x_11346:
[----:B------:R-:W-:Y:S02]  /*43a0*/  HFMA2 R118, -RZ, RZ, 0, 1.1920928955078125e-07 ;  /* 0x00000002ff767431 */ /* 0x000fe400000001ff */
[----:B------:R-:W-:-:S05]  /*43b0*/  FADD.FTZ R89, R88, R120 ;  /* 0x0000007858597221 */ /* 0x000fca0000010000 */
[----:B------:R-:W-:-:S07]  /*43c0*/  MOV R125, R89 ;  /* 0x00000059007d7202 */ /* 0x000fce0000000f00 */
[----:B------:R-:W-:Y:S05]  /*43d0*/  WARPSYNC.COLLECTIVE R91, `(.L_x_11347) ;  /* 0x000000005b087348 */ /* 0x000fea0003c00000 */
[----:B------:R0:W1:Y:S02]  /*43e0*/  SHFL.BFLY P6, R120, R125, R118, R116 ;  /* 0x0c0000767d787389 */ /* 0x00006400000c0074 */
[----:B01----:R-:W-:Y:S05]  /*43f0*/  ENDCOLLECTIVE ;  /* 0x000000000000791b */ /* 0x003fea0003800000 */
.L_x_11347:
[----:B------:R-:W-:Y:S02]  /*4400*/  HFMA2 R118, -RZ, RZ, 0, 2.384185791015625e-07 ;  /* 0x00000004ff767431 */ /* 0x000fe400000001ff */
[----:B------:R-:W-:-:S05]  /*4410*/  FADD.FTZ R122, R89, R120 ;  /* 0x00000078597a7221 */ /* 0x000fca0000010000 */
[----:B------:R-:W-:-:S07]  /*4420*/  MOV R125, R122 ;  /* 0x0000007a007d7202 */ /* 0x000fce0000000f00 */
[----:B------:R-:W-:Y:S05]  /*4430*/  WARPSYNC.COLLECTIVE R91, `(.L_x_11348) ;  /* 0x000000005b087348 */ /* 0x000fea0003c00000 */
[----:B------:R0:W1:Y:S02]  /*4440*/  SHFL.BFLY P6, R120, R125, R118, R116 ;  /* 0x0c0000767d787389 */ /* 0x00006400000c0074 */
[----:B01----:R-:W-:Y:S05]  /*4450*/  ENDCOLLECTIVE ;  /* 0x000000000000791b */ /* 0x003fea0003800000 */
.L_x_11348:
[----:B------:R-:W-:Y:S02]  /*4460*/  HFMA2 R118, -RZ, RZ, 0, 4.76837158203125e-07 ;  /* 0x00000008ff767431 */ /* 0x000fe400000001ff */
[----:B------:R-:W-:-:S05]  /*4470*/  FADD.FTZ R123, R122, R120 ;  /* 0x000000787a7b7221 */ /* 0x000fca0000010000 */
[----:B------:R-:W-:-:S07]  /*4480*/  MOV R125, R123 ;  /* 0x0000007b007d7202 */ /* 0x000fce0000000f00 */
[----:B------:R-:W-:Y:S05]  /*4490*/  WARPSYNC.COLLECTIVE R91, `(.L_x_11349) ;  /* 0x000000005b087348 */ /* 0x000fea0003c00000 */
[----:B------:R0:W1:Y:S02]  /*44a0*/  SHFL.BFLY P6, R120, R125, R118, R116 ;  /* 0x0c0000767d787389 */ /* 0x00006400000c0074 */
[----:B01----:R-:W-:Y:S05]  /*44b0*/  ENDCOLLECTIVE ;  /* 0x000000000000791b */ /* 0x003fea0003800000 */
.L_x_11349:
[----:B------:R-:W-:Y:S02]  /*44c0*/  HFMA2 R118, -RZ, RZ, 0, 9.5367431640625e-07 ;  /* 0x00000010ff767431 */ /* 0x000fe400000001ff */
[----:B------:R-:W-:-:S05]  /*44d0*/  FADD.FTZ R124, R123, R120 ;  /* 0x000000787b7c7221 */ /* 0x000fca0000010000 */
[----:B------:R-:W-:-:S07]  /*44e0*/  MOV R125, R124 ;  /* 0x0000007c007d7202 */ /* 0x000fce0000000f00 */
[----:B------:R-:W-:Y:S05]  /*44f0*/  WARPSYNC.COLLECTIVE R91, `(.L_x_11350) ;  /* 0x000000005b087348 */ /* 0x000fea0003c00000 */
[----:B------:R0:W1:Y:S02]  /*4500*/  SHFL.BFLY P6, R120, R125, R118, R116 ;  /* 0x0c0000767d787389 */ /* 0x00006400000c0074 */
[----:B01----:R-:W-:Y:S05]  /*4510*/  ENDCOLLECTIVE ;  /* 0x000000000000791b */ /* 0x003fea0003800000 */
.L_x_11350:
[----:B------:R-:W-:Y:S05]  /*4520*/  BRA `(.L_x_11351) ;  /* 0xffffffec006c7947 */ /* 0x000fea000383ffff */
.L_x_11352:
        /* <DEDUP_REMOVED lines=13> */
.L_x_22712:


//--------------------- .text._ZN10layer_norm31ln_parallel_residual_fwd_kernelINS_13Kernel_traitsIf6__halfS2_S2_fjLj1024ELj1ELj4ELj1ELj16ENS_18Kernel_traits_baseILj1024EfS2_S2_S2_fjLj128EEEEELb0ELb1ELb1EEEvNS_9FwdParamsE --------------------------
	.section	.text._ZN10layer_norm31ln_parallel_residual_fwd_kernelINS_13Kernel_traitsIf6__halfS2_S2_fjLj1024ELj1ELj4ELj1ELj16ENS_18Kernel_traits_baseILj1024EfS2_S2_S2_fjLj128EEEEELb0ELb1ELb1EEEvNS_9FwdParamsE,"ax",@progbits
	.align	128
        .global         _ZN10layer_norm31ln_parallel_residual_fwd_kernelINS_13Kernel_traitsIf6__halfS2_S2_fjLj1024ELj1ELj4ELj1ELj16ENS_18Kernel_traits_baseILj1024EfS2_S2_S2_fjLj128EEEEELb0ELb1ELb1EEEvNS_9FwdParamsE
        .type           _ZN10layer_norm31ln_parallel_residual_fwd_kernelINS_13Kernel_traitsIf6__halfS2_S2_fjLj1024ELj1ELj4ELj1ELj16ENS_18Kernel_traits_baseILj1024EfS2_S2_S2_fjLj128EEEEELb0ELb1ELb1EEEvNS_9FwdParamsE,@function
        .size           _ZN10layer_norm31ln_parallel_residual_fwd_kernelINS_13Kernel_traitsIf6__halfS2_S2_fjLj1024ELj1ELj4ELj1ELj16ENS_18Kernel_traits_baseILj1024EfS2_S2_S2_fjLj128EEEEELb0ELb1ELb1EEEvNS_9FwdParamsE,(.L_x_22713 - _ZN10layer_norm31ln_parallel_residual_fwd_kernelINS_13Kernel_traitsIf6__halfS2_S2_fjLj1024ELj1ELj4ELj1ELj16ENS_18Kernel_traits_baseILj1024EfS2_S2_S2_fjLj128EEEEELb0ELb1ELb1EEEvNS_9FwdParamsE)
        .other          _ZN10layer_norm31ln_parallel_residual_fwd_kernelINS_13Kernel_traitsIf6__halfS2_S2_fjLj1024ELj1ELj4ELj1ELj16ENS_18Kernel_traits_baseILj1024EfS2_S2_S2_fjLj128EEEEELb0ELb1ELb1EEEvNS_9FwdParamsE,@"STO_CUDA_ENTRY STV_DEFAULT"
_ZN10layer_norm31ln_parallel_residual_fwd_kernelINS_13Kernel_traitsIf6__halfS2_S2_fjLj1024ELj1ELj4ELj1ELj16ENS_18Kernel_traits_baseILj1024EfS2_S2_S2_fjLj128EEEEELb0ELb1ELb1EEEvNS_9FwdParamsE:
.text._ZN10layer_norm31ln_parallel_residual_fwd_kernelINS_13Kernel_traitsIf6__halfS2_S2_fjLj1024ELj1ELj4ELj1ELj16ENS_18Kernel_traits_baseILj1024EfS2_S2_S2_fjLj128EEEEELb0ELb1ELb1EEEvNS_9FwdParamsE:
        /* <DEDUP_REMOVED lines=37> */
.L_x_11353:
        /* <DEDUP_REMOVED lines=26> */
.L_x_11354:
        /* <DEDUP_REMOVED lines=10> */
.L_x_11372:
        /* <DEDUP_REMOVED lines=14> */
[----:B------:R0:W5:Y:S01]  /*0570*/  @P2 LDG.E.128 R80, desc[UR6][R88.64] ;  /* 0x0000000658502981 */ /* 0x000162000c1e1d00 */
[----:B------:R-:W-:Y:S05]  /*0580*/  @!P1 BRA `(.L_x_11355) ;  /* 0x00000004002c9947 */ /* 0x000fea0003800000 */
[----:B------:R-:W-:Y:S05]  /*0590*/  @!P2 BRA `(.L_x_11356) ;  /* 0x0000000000b4a947 */ /* 0x000fea0003800000 */
[--C-:B-----5:R-:W-:Y:S02]  /*05a0*/  HADD2.F32 R3, -RZ, R4.reuse.H0_H0 ;  /* 0x20000004ff037230 */ /* 0x120fe40000004100 */
[----:B0-----:R-:W-:Y:S02]  /*05b0*/  HADD2.F32 R10, -RZ, R4.H1_H1 ;  /* 0x30000004ff0a7230 */ /* 0x001fe40000004100 */
[--C-:B------:R-:W-:Y:S02]  /*05c0*/  HADD2.F32 R4, -RZ, R76.reuse.H0_H0 ;  /* 0x2000004cff047230 */ /* 0x100fe40000004100 */
[--C-:B------:R-:W-:Y:S02]  /*05d0*/  HADD2.F32 R11, -RZ, R5.reuse.H0_H0 ;  /* 0x20000005ff0b7230 */ /* 0x100fe40000004100 */
[----:B------:R-:W-:Y:S02]  /*05e0*/  HADD2.F32 R84, -RZ, R5.H1_H1 ;  /* 0x30000005ff547230 */ /* 0x000fe40000004100 */
[----:B------:R-:W-:Y:S01]  /*05f0*/  FADD.FTZ R3, R3, R4 ;  /* 0x0000000403037221 */ /* 0x000fe20000010000 */
[----:B------:R-:W-:-:S02]  /*0600*/  HADD2.F32 R5, -RZ, R76.H1_H1 ;  /* 0x3000004cff057230 */ /* 0x000fc40000004100 */
        /* <DEDUP_REMOVED lines=9> */
[--C-:B------:R-:W-:Y:S02]  /*06a0*/  HADD2.F32 R89, -RZ, R7.reuse.H0_H0 ;  /* 0x20000007ff597230 */ /* 0x100fe40000004100 */
[----:B------:R-:W-:Y:S02]  /*06b0*/  HADD2.F32 R90, -RZ, R7.H1_H1 ;  /* 0x30000007ff5a7230 */ /* 0x000fe40000004100 */
[----:B------:R-:W-:Y:S02]  /*06c0*/  HADD2.F32 R7, -RZ, R77.H1_H1 ;  /* 0x3000004dff077230 */ /* 0x000fe40000004100 */
[--C-:B------:R-:W-:Y:S02]  /*06d0*/  HADD2.F32 R6, -RZ, R78.reuse.H0_H0 ;  /* 0x2000004eff067230 */ /* 0x100fe40000004100 */
[----:B------:R-:W-:Y:S02]  /*06e0*/  HADD2.F32 R87, -RZ, R78.H1_H1 ;  /* 0x3000004eff577230 */ /* 0x000fe40000004100 */
[----:B------:R-:W-:Y:S01]  /*06f0*/  FADD.FTZ R7, R84, R7 ;  /* 0x0000000754077221 */ /* 0x000fe20000010000 */
[----:B------:R-:W-:-:S02]  /*0700*/  HADD2.F32 R10, -RZ, R79.H0_H0 ;  /* 0x2000004fff0a7230 */ /* 0x000fc40000004100 */
[----:B------:R-:W-:Y:S01]  /*0710*/  FADD.FTZ R6, R85, R6 ;  /* 0x0000000655067221 */ /* 0x000fe20000010000 */
[----:B------:R-:W-:Y:S02]  /*0720*/  HADD2.F32 R11, -RZ, R79.H1_H1 ;  /* 0x3000004fff0b7230 */ /* 0x000fe40000004100 */
        /* <DEDUP_REMOVED lines=20> */
.L_x_11356:
[--C-:B-----5:R-:W-:Y:S02]  /*0870*/  HADD2.F32 R113, -RZ, R6.reuse.H0_H0 ;  /* 0x20000006ff717230 */ /* 0x120fe40000004100 */
[----:B------:R-:W-:Y:S02]  /*0880*/  HADD2.F32 R114, -RZ, R6.H1_H1 ;  /* 0x30000006ff727230 */ /* 0x000fe40000004100 */
[----:B0-----:R-:W-:Y:S02]  /*0890*/  HADD2.F32 R88, -RZ, R4.H0_H0 ;  /* 0x20000004ff587230 */ /* 0x001fe40000004100 */
[----:B------:R-:W-:Y:S02]  /*08a0*/  HADD2.F32 R95, -RZ, R5.H0_H0 ;  /* 0x20000005ff5f7230 */ /* 0x000fe40000004100 */
[----:B------:R-:W-:Y:S02]  /*08b0*/  HADD2.F32 R3, -RZ, R76.H0_H0 ;  /* 0x2000004cff037230 */ /* 0x000fe40000004100 */
[----:B------:R-:W-:-:S02]  /*08c0*/  HADD2.F32 R6, -RZ, R77.H0_H0 ;  /* 0x2000004dff067230 */ /* 0x000fc40000004100 */
[----:B------:R-:W-:Y:S02]  /*08d0*/  HADD2.F32 R115, -RZ, R7.H0_H0 ;  /* 0x20000007ff737230 */ /* 0x000fe40000004100 */
[----:B------:R-:W-:Y:S01]  /*08e0*/  FADD.FTZ R88, R88, R3 ;  /* 0x0000000358587221 */ /* 0x000fe20000010000 */
[----:B------:R-:W-:Y:S02]  /*08f0*/  HADD2.F32 R4, -RZ, R4.H1_H1 ;  /* 0x30000004ff047230 */ /* 0x000fe40000004100 */
[----:B------:R-:W-:Y:S01]  /*0900*/  FADD.FTZ R95, R95, R6 ;  /* 0x000000065f5f7221 */ /* 0x000fe20000010000 */
[----:B------:R-:W-:Y:S02]  /*0910*/  HADD2.F32 R5, -RZ, R5.H1_H1 ;  /* 0x30000005ff057230 */ /* 0x000fe40000004100 */
[----:B------:R-:W-:Y:S02]  /*0920*/  HADD2.F32 R10, -RZ, R78.H0_H0 ;  /* 0x2000004eff0a7230 */ /* 0x000fe40000004100 */
[----:B------:R-:W-:-:S02]  /*0930*/  HADD2.F32 R7, -RZ, R7.H1_H1 ;  /* 0x30000007ff077230 */ /* 0x000fc40000004100 */
[--C-:B------:R-:W-:Y:S02]  /*0940*/  HADD2.F32 R6, -RZ, R79.reuse.H0_H0 ;  /* 0x2000004fff067230 */ /* 0x100fe40000004100 */
[----:B------:R-:W-:Y:S01]  /*0950*/  FADD.FTZ R113, R113, R10 ;  /* 0x0000000a71717221 */ /* 0x000fe20000010000 */
        /* <DEDUP_REMOVED lines=14> */
.L_x_11355:
[----:B------:R-:W-:Y:S05]  /*0a40*/  @!P2 BRA `(.L_x_11358) ;  /* 0x000000000074a947 */ /* 0x000fea0003800000 */
        /* <DEDUP_REMOVED lines=29> */
.L_x_11358:
[--C-:B0----5:R-:W-:Y:S02]  /*0c20*/  HADD2.F32 R88, -RZ, R4.reuse.H0_H0 ;  /* 0x20000004ff587230 */ /* 0x121fe40000004100 */
[----:B------:R-:W-:Y:S02]  /*0c30*/  HADD2.F32 R89, -RZ, R4.H1_H1 ;  /* 0x30000004ff597230 */ /* 0x000fe40000004100 */
[--C-:B------:R-:W-:Y:S02]  /*0c40*/  HADD2.F32 R95, -RZ, R5.reuse.H0_H0 ;  /* 0x20000005ff5f7230 */ /* 0x100fe40000004100 */
[----:B------:R-:W-:Y:S02]  /*0c50*/  HADD2.F32 R106, -RZ, R5.H1_H1 ;  /* 0x30000005ff6a7230 */ /* 0x000fe40000004100 */
[--C-:B------:R-:W-:Y:S02]  /*0c60*/  HADD2.F32 R113, -RZ, R6.reuse.H0_H0 ;  /* 0x20000006ff717230 */ /* 0x100fe40000004100 */
[----:B------:R-:W-:-:S02]  /*0c70*/  HADD2.F32 R114, -RZ, R6.H1_H1 ;  /* 0x30000006ff727230 */ /* 0x000fc40000004100 */
[--C-:B------:R-:W-:Y:S02]  /*0c80*/  HADD2.F32 R115, -RZ, R7.reuse.H0_H0 ;  /* 0x20000007ff737230 */ /* 0x100fe40000004100 */
[----:B------:R-:W-:-:S07]  /*0c90*/  HADD2.F32 R116, -RZ, R7.H1_H1 ;  /* 0x30000007ff747230 */ /* 0x000fce0000004100 */
.L_x_11357:
        /* <DEDUP_REMOVED lines=27> */
.L_x_11360:
[----:B-----5:R-:W-:Y:S02]  /*0e50*/  HADD2.F32 R92, -RZ, R4.H0_H0 ;  /* 0x20000004ff5c7230 */ /* 0x020fe40000004100 */
[--C-:B------:R-:W-:Y:S02]  /*0e60*/  HADD2.F32 R94, -RZ, R5.reuse.H0_H0 ;  /* 0x20000005ff5e7230 */ /* 0x100fe40000004100 */
[----:B------:R-:W-:Y:S02]  /*0e70*/  HADD2.F32 R103, -RZ, R5.H1_H1 ;  /* 0x30000005ff677230 */ /* 0x000fe40000004100 */
[--C-:B------:R-:W-:Y:S02]  /*0e80*/  HADD2.F32 R104, -RZ, R6.reuse.H0_H0 ;  /* 0x20000006ff687230 */ /* 0x100fe40000004100 */
[----:B------:R-:W-:Y:S02]  /*0e90*/  HADD2.F32 R105, -RZ, R6.H1_H1 ;  /* 0x30000006ff697230 */ /* 0x000fe40000004100 */
[----:B------:R-:W-:-:S02]  /*0ea0*/  HADD2.F32 R107, -RZ, R7.H0_H0 ;  /* 0x20000007ff6b7230 */ /* 0x000fc40000004100 */
        /* <DEDUP_REMOVED lines=23> */
.L_x_11359:
[----:B------:R-:W-:-:S04]  /*1020*/  UISETP.NE.U32.AND UP1, UPT, UR8, URZ, UPT ;  /* 0x000000ff0800728c */ /* 0x000fc8000bf25070 */
[----:B------:R-:W-:-:S09]  /*1030*/  UISETP.NE.AND.EX UP1, UPT, UR9, URZ, UPT, UP1 ;  /* 0x000000ff0900728c */ /* 0x000fd2000bf25310 */
[----:B------:R-:W-:Y:S05]  /*1040*/  BRA.U UP1, `(.L_x_11362) ;  /* 0x0000000101747547 */ /* 0x000fea000b800000 */
        /* <DEDUP_REMOVED lines=29> */
.L_x_11362:
[--C-:B-----5:R-:W-:Y:S02]  /*1220*/  HADD2.F32 R3, -RZ, R4.reuse.H0_H0 ;  /* 0x20000004ff037230 */ /* 0x120fe40000004100 */
[----:B------:R-:W-:Y:S02]  /*1230*/  HADD2.F32 R10, -RZ, R4.H1_H1 ;  /* 0x30000004ff0a7230 */ /* 0x000fe40000004100 */
[----:B------:R-:W-:Y:S02]  /*1240*/  HADD2.F32 R4, -RZ, R76.H0_H0 ;  /* 0x2000004cff047230 */ /* 0x000fe40000004100 */
[--C-:B------:R-:W-:Y:S02]  /*1250*/  HADD2.F32 R90, -RZ, R7.reuse.H0_H0 ;  /* 0x20000007ff5a7230 */ /* 0x100fe40000004100 */
[----:B------:R-:W-:Y:S02]  /*1260*/  HADD2.F32 R91, -RZ, R7.H1_H1 ;  /* 0x30000007ff5b7230 */ /* 0x000fe40000004100 */
[----:B------:R-:W-:Y:S01]  /*1270*/  FADD.FTZ R3, R4, R3 ;  /* 0x0000000304037221 */ /* 0x000fe20000010000 */
[----:B------:R-:W-:-:S02]  /*1280*/  HADD2.F32 R11, -RZ, R5.H0_H0 ;  /* 0x20000005ff0b7230 */ /* 0x000fc40000004100 */
[----:B------:R-:W-:Y:S02]  /*1290*/  HADD2.F32 R84, -RZ, R5.H1_H1 ;  /* 0x30000005ff547230 */ /* 0x000fe40000004100 */
[--C-:B------:R-:W-:Y:S02]  /*12a0*/  HADD2.F32 R4, -RZ, R77.reuse.H0_H0 ;  /* 0x2000004dff047230 */ /* 0x100fe40000004100 */
[----:B------:R-:W-:Y:S02]  /*12b0*/  HADD2.F32 R7, -RZ, R77.H1_H1 ;  /* 0x3000004dff077230 */ /* 0x000fe40000004100 */
[--C-:B------:R-:W-:Y:S02]  /*12c0*/  HADD2.F32 R85, -RZ, R6.reuse.H0_H0 ;  /* 0x20000006ff557230 */ /* 0x100fe40000004100 */
[----:B------:R-:W-:Y:S01]  /*12d0*/  FADD.FTZ R4, R4, R11 ;  /* 0x0000000b04047221 */ /* 0x000fe20000010000 */
        /* <DEDUP_REMOVED lines=12> */
[--C-:B------:R-:W-:Y:S02]  /*13a0*/  HADD2.F32 R85, -RZ, R79.reuse.H0_H0 ;  /* 0x2000004fff557230 */ /* 0x100fe40000004100 */
[----:B------:R-:W-:Y:S01]  /*13b0*/  FADD.FTZ R104, R11, R6 ;  /* 0x000000060b687221 */ /* 0x000fe20000010000 */
        /* <DEDUP_REMOVED lines=18> */
.L_x_11361:
[----:B------:R-:W0:Y:S01]  /*14e0*/  @P0 LDC.64 R96, c[0x0][0x3a8] ;  /* 0x0000ea00ff600b82 */ /* 0x000e220000000a00 */
[----:B------:R-:W-:-:S05]  /*14f0*/  IADD3 R91, PT, PT, R110, 0x40, RZ ;  /* 0x000000406e5b7810 */ /* 0x000fca0007ffe0ff */
[----:B------:R-:W-:Y:S02]  /*1500*/  IMAD.WIDE.U32 R10, R91, 0x10, R8 ;  /* 0x000000105b0a7825 */ /* 0x000fe400078e0008 */
[----:B------:R-:W1:Y:S08]  /*1510*/  @P1 LDC.64 R6, c[0x0][0x398] ;  /* 0x0000e600ff061b82 */ /* 0x000e700000000a00 */
[----:B------:R-:W4:Y:S01]  /*1520*/  @P2 LDC.64 R4, c[0x0][0x3a0] ;  /* 0x0000e800ff042b82 */ /* 0x000f220000000a00 */
[----:B0-----:R-:W-:-:S05]  /*1530*/  @P0 IMAD.WIDE.U32 R96, R109, 0x10, R96 ;  /* 0x000000106d600825 */ /* 0x001fca00078e0060 */
[----:B------:R0:W-:Y:S01]  /*1540*/  @P0 STG.E.128 desc[UR6][R96.64], R84 ;  /* 0x0000005460000986 */ /* 0x0001e2000c101d06 */
[----:B-1----:R-:W-:-:S05]  /*1550*/  @P1 IMAD.WIDE.U32 R6, R91, 0x10, R6 ;  /* 0x000000105b061825 */ /* 0x002fca00078e0006 */
[----:B------:R0:W5:Y:S01]  /*1560*/  @P1 LDG.E.128 R76, desc[UR6][R6.64] ;  /* 0x00000006064c1981 */ /* 0x000162000c1e1d00 */
[----:B----4-:R-:W-:-:S05]  /*1570*/  @P2 IMAD.WIDE.U32 R4, R91, 0x10, R4 ;  /* 0x000000105b042825 */ /* 0x010fca00078e0004 */
[----:B------:R0:W5:Y:S04]  /*1580*/  @P2 LDG.E.128 R80, desc[UR6][R4.64] ;  /* 0x0000000604502981 */ /* 0x000168000c1e1d00 */
[----:B------:R0:W5:Y:S01]  /*1590*/  LDG.E.128 R4, desc[UR6][R10.64] ;  /* 0x000000060a047981 */ /* 0x000162000c1e1d00 */
        /* <DEDUP_REMOVED lines=11> */
.L_x_11364:
[--C-:B-----5:R-:W-:Y:S02]  /*1650*/  HADD2.F32 R3, -RZ, R4.reuse.H0_H0 ;  /* 0x20000004ff037230 */ /* 0x120fe40000004100 */
[----:B0-----:R-:W-:Y:S02]  /*1660*/  HADD2.F32 R96, -RZ, R4.H1_H1 ;  /* 0x30000004ff607230 */ /* 0x001fe40000004100 */
        /* <DEDUP_REMOVED lines=27> */
.L_x_11363:
[----:B------:R-:W-:Y:S05]  /*1820*/  BRA.U UP1, `(.L_x_11366) ;  /* 0x0000000101747547 */ /* 0x000fea000b800000 */
        /* <DEDUP_REMOVED lines=29> */
.L_x_11366:
[--C-:B-----5:R-:W-:Y:S02]  /*1a00*/  HADD2.F32 R3, -RZ, R4.reuse.H0_H0 ;  /* 0x20000004ff037230 */ /* 0x120fe40000004100 */
[----:B0-----:R-:W-:Y:S02]  /*1a10*/  HADD2.F32 R96, -RZ, R4.H1_H1 ;  /* 0x30000004ff607230 */ /* 0x001fe40000004100 */
[--C-:B------:R-:W-:Y:S02]  /*1a20*/  HADD2.F32 R10, -RZ, R5.reuse.H0_H0 ;  /* 0x20000005ff0a7230 */ /* 0x100fe40000004100 */
[----:B------:R-:W-:Y:S02]  /*1a30*/  HADD2.F32 R11, -RZ, R5.H1_H1 ;  /* 0x30000005ff0b7230 */ /* 0x000fe40000004100 */
[--C-:B------:R-:W-:Y:S02]  /*1a40*/  HADD2.F32 R4, -RZ, R76.reuse.H0_H0 ;  /* 0x2000004cff047230 */ /* 0x100fe40000004100 */
[----:B------:R-:W-:-:S02]  /*1a50*/  HADD2.F32 R5, -RZ, R76.H1_H1 ;  /* 0x3000004cff057230 */ /* 0x000fc40000004100 */
[----:B------:R-:W-:Y:S02]  /*1a60*/  HADD2.F32 R84, -RZ, R6.H0_H0 ;  /* 0x20000006ff547230 */ /* 0x000fe40000004100 */
[----:B------:R-:W-:Y:S01]  /*1a70*/  FADD.FTZ R3, R4, R3 ;  /* 0x0000000304037221 */ /* 0x000fe20000010000 */
[----:B------:R-:W-:Y:S02]  /*1a80*/  HADD2.F32 R85, -RZ, R78.H0_H0 ;  /* 0x2000004eff557230 */ /* 0x000fe40000004100 */
[----:B------:R-:W-:Y:S01]  /*1a90*/  FADD.FTZ R96, R5, R96 ;  /* 0x0000006005607221 */ /* 0x000fe20000010000 */
[----:B------:R-:W-:Y:S02]  /*1aa0*/  HADD2.F32 R6, -RZ, R6.H1_H1 ;  /* 0x30000006ff067230 */ /* 0x000fe40000004100 */
[----:B------:R-:W-:Y:S02]  /*1ab0*/  HADD2.F32 R86, -RZ, R7.H0_H0 ;  /* 0x20000007ff567230 */ /* 0x000fe40000004100 */
[----:B------:R-:W-:Y:S01]  /*1ac0*/  FADD.FTZ R84, R85, R84 ;  /* 0x0000005455547221 */ /* 0x000fe20000010000 */
[----:B------:R-:W-:-:S02]  /*1ad0*/  HADD2.F32 R4, -RZ, R77.H1_H1 ;  /* 0x3000004dff047230 */ /* 0x000fc40000004100 */
[----:B------:R-:W-:Y:S02]  /*1ae0*/  HADD2.F32 R87, -RZ, R78.H1_H1 ;  /* 0x3000004eff577230 */ /* 0x000fe40000004100 */
[----:B------:R-:W-:Y:S02]  /*1af0*/  HADD2.F32 R5, -RZ, R79.H0_H0 ;  /* 0x2000004fff057230 */ /* 0x000fe40000004100 */
[----:B------:R-:W-:Y:S01]  /*1b00*/  FADD.FTZ R11, R4, R11 ;  /* 0x0000000b040b7221 */ /* 0x000fe20000010000 */
[----:B------:R-:W-:Y:S02]  /*1b10*/  HADD2.F32 R90, -RZ, R7.H1_H1 ;  /* 0x30000007ff5a7230 */ /* 0x000fe40000004100 */
[----:B------:R-:W-:Y:S01]  /*1b20*/  FADD.FTZ R87, R87, R6 ;  /* 0x0000000657577221 */ /* 0x000fe20000010000 */
[----:B------:R-:W-:Y:S02]  /*1b30*/  HADD2.F32 R7, -RZ, R77.H0_H0 ;  /* 0x2000004dff077230 */ /* 0x000fe40000004100 */
        /* <DEDUP_REMOVED lines=24> */
.L_x_11365:
        /* <DEDUP_REMOVED lines=11> */
[----:B0-----:R-:W5:Y:S01]  /*1d70*/  LDG.E.128 R8, desc[UR6][R8.64] ;  /* 0x0000000608087981 */ /* 0x001f62000c1e1d00 */
[----:B------:R-:W-:Y:S05]  /*1d80*/  BRA.U UP0, `(.L_x_11367) ;  /* 0x00000001009c7547 */ /* 0x000fea000b800000 */
[----:B------:R-:W-:Y:S05]  /*1d90*/  BRA.U UP1, `(.L_x_11368) ;  /* 0x0000000101247547 */ /* 0x000fea000b800000 */
[--C-:B-1---5:R-:W-:Y:S02]  /*1da0*/  HADD2.F32 R4, -RZ, R8.reuse.H0_H0 ;  /* 0x20000008ff047230 */ /* 0x122fe40000004100 */
        /* <DEDUP_REMOVED lines=8> */
.L_x_11368:
[----:B-1---5:R-:W-:Y:S02]  /*1e30*/  HADD2.F32 R4, -RZ, R8.H0_H0 ;  /* 0x20000008ff047230 */ /* 0x022fe40000004100 */
[----:B------:R-:W-:Y:S02]  /*1e40*/  HADD2.F32 R7, -RZ, R80.H0_H0 ;  /* 0x20000050ff077230 */ /* 0x000fe40000004100 */
[----:B------:R-:W-:Y:S02]  /*1e50*/  HADD2.F32 R84, -RZ, R11.H0_H0 ;  /* 0x2000000bff547230 */ /* 0x000fe40000004100 */
[----:B------:R-:W-:Y:S02]  /*1e60*/  HADD2.F32 R111, -RZ, R83.H0_H0 ;  /* 0x20000053ff6f7230 */ /* 0x000fe40000004100 */
[----:B------:R-:W-:Y:S01]  /*1e70*/  FADD.FTZ R4, R7, R4 ;  /* 0x0000000407047221 */ /* 0x000fe20000010000 */
[----:B------:R-:W-:Y:S02]  /*1e80*/  HADD2.F32 R5, -RZ, R8.H1_H1 ;  /* 0x30000008ff057230 */ /* 0x000fe40000004100 */
[----:B------:R-:W-:-:S02]  /*1e90*/  HADD2.F32 R6, -RZ, R9.H0_H0 ;  /* 0x20000009ff067230 */ /* 0x000fc40000004100 */
[----:B------:R-:W-:Y:S02]  /*1ea0*/  HADD2.F32 R85, -RZ, R9.H1_H1 ;  /* 0x30000009ff557230 */ /* 0x000fe40000004100 */
[--C-:B------:R-:W-:Y:S02]  /*1eb0*/  HADD2.F32 R8, -RZ, R10.reuse.H0_H0 ;  /* 0x2000000aff087230 */ /* 0x100fe40000004100 */
[----:B------:R-:W-:Y:S02]  /*1ec0*/  HADD2.F32 R87, -RZ, R10.H1_H1 ;  /* 0x3000000aff577230 */ /* 0x000fe40000004100 */
[----:B------:R-:W-:Y:S01]  /*1ed0*/  FADD.FTZ R10, R111, R84 ;  /* 0x000000546f0a7221 */ /* 0x000fe20000010000 */
[----:B------:R-:W-:Y:S02]  /*1ee0*/  HADD2.F32 R7, -RZ, R81.H0_H0 ;  /* 0x20000051ff077230 */ /* 0x000fe40000004100 */
[----:B------:R-:W-:Y:S02]  /*1ef0*/  HADD2.F32 R9, -RZ, R82.H0_H0 ;  /* 0x20000052ff097230 */ /* 0x000fe40000004100 */
[----:B------:R-:W-:-:S02]  /*1f00*/  HADD2.F32 R11, -RZ, R11.H1_H1 ;  /* 0x3000000bff0b7230 */ /* 0x000fc40000004100 */
[----:B------:R-:W-:Y:S01]  /*1f10*/  FADD.FTZ R6, R7, R6 ;  /* 0x0000000607067221 */ /* 0x000fe20000010000 */
        /* <DEDUP_REMOVED lines=14> */
.L_x_11367:
[----:B------:R-:W-:Y:S05]  /*2000*/  BRA.U UP1, `(.L_x_11370) ;  /* 0x0000000101747547 */ /* 0x000fea000b800000 */
        /* <DEDUP_REMOVED lines=29> */
.L_x_11370:
[----:B-1---5:R-:W-:Y:S02]  /*21e0*/  HADD2.F32 R4, -RZ, R8.H0_H0 ;  /* 0x20000008ff047230 */ /* 0x022fe40000004100 */
        /* <DEDUP_REMOVED lines=9> */
[----:B------:R-:W-:Y:S02]  /*2280*/  HADD2.F32 R8, -RZ, R8.H1_H1 ;  /* 0x30000008ff087230 */ /* 0x000fe40000004100 */
[----:B------:R-:W-:Y:S02]  /*2290*/  HADD2.F32 R5, -RZ, R76.H1_H1 ;  /* 0x3000004cff057230 */ /* 0x000fe40000004100 */
[----:B------:R-:W-:Y:S01]  /*22a0*/  FADD.FTZ R7, R10, R9 ;  /* 0x000000090a077221 */ /* 0x000fe20000010000 */
[----:B------:R-:W-:-:S02]  /*22b0*/  HADD2.F32 R87, -RZ, R11.H1_H1 ;  /* 0x3000000bff577230 */ /* 0x000fc40000004100 */
[----:B------:R-:W-:Y:S02]  /*22c0*/  HADD2.F32 R10, -RZ, R79.H1_H1 ;  /* 0x3000004fff0a7230 */ /* 0x000fe40000004100 */
[----:B------:R-:W-:Y:S01]  /*22d0*/  FADD.FTZ R5, R5, R8 ;  /* 0x0000000805057221 */ /* 0x000fe20000010000 */
[----:B------:R-:W-:Y:S02]  /*22e0*/  HADD2.F32 R86, -RZ, R11.H0_H0 ;  /* 0x2000000bff567230 */ /* 0x000fe40000004100 */
[--C-:B------:R-:W-:Y:S02]  /*22f0*/  HADD2.F32 R9, -RZ, R78.reuse.H0_H0 ;  /* 0x2000004eff097230 */ /* 0x100fe40000004100 */
[----:B------:R-:W-:Y:S01]  /*2300*/  FADD.FTZ R117, R10, R87 ;  /* 0x000000570a757221 */ /* 0x000fe20000010000 */
[----:B------:R-:W-:Y:S02]  /*2310*/  HADD2.F32 R11, -RZ, R79.H0_H0 ;  /* 0x2000004fff0b7230 */ /* 0x000fe40000004100 */
        /* <DEDUP_REMOVED lines=24> */
.L_x_11369:
        /* <DEDUP_REMOVED lines=124> */
.L_x_11384:
[----:B------:R-:W4:Y:S01]  /*2c60*/  @!P2 LDC.64 R118, c[0x0][0x3c0] ;  /* 0x0000f000ff76ab82 */ /* 0x000f220000000a00 */
[----:B-1----:R-:W-:Y:S01]  /*2c70*/  FADD.FTZ R11, R125, R11 ;  /* 0x0000000b7d0b7221 */ /* 0x002fe20000010000 */
[----:B--2---:R-:W-:-:S03]  /*2c80*/  ISETP.NE.AND P3, PT, RZ, UR12, PT ;  /* 0x0000000cff007c0c */ /* 0x004fc6000bf65270 */
        /* <DEDUP_REMOVED lines=16> */
[----:B----4-:R-:W-:-:S04]  /*2d90*/  @!P2 IMAD.WIDE R118, R2, 0x4, R118 ;  /* 0x000000040276a825 */ /* 0x010fc800078e0276 */
        /* <DEDUP_REMOVED lines=51> */
[----:B------:R-:W-:Y:S01]  /*30d0*/  F2FP.F16.F32.PACK_AB R89, R106, R89 ;  /* 0x000000596a59723e */ /* 0x000fe200000000ff */
[C---:B------:R-:W-:Y:S01]  /*30e0*/  FMUL.FTZ R106, R3.reuse, R93 ;  /* 0x0000005d036a7220 */ /* 0x040fe20000410000 */
[C---:B------:R-:W-:Y:S01]  /*30f0*/  FMUL.FTZ R93, R3.reuse, R94 ;  /* 0x0000005e035d7220 */ /* 0x040fe20000410000 */
[C---:B------:R-:W-:Y:S01]  /*3100*/  FMUL.FTZ R94, R3.reuse, R103 ;  /* 0x00000067035e7220 */ /* 0x040fe20000410000 */
[C---:B------:R-:W-:Y:S01]  /*3110*/  FMUL.FTZ R103, R3.reuse, R104 ;  /* 0x0000006803677220 */ /* 0x040fe20000410000 */
[----:B------:R-:W-:Y:S01]  /*3120*/  FMUL.FTZ R104, R3, R105 ;  /* 0x0000006903687220 */ /* 0x000fe20000410000 */
[----:B------:R-:W-:Y:S01]  /*3130*/  F2FP.F16.F32.PACK_AB R88, R95, R88 ;  /* 0x000000585f58723e */ /* 0x000fe200000000ff */
[----:B------:R-:W-:Y:S01]  /*3140*/  FFMA.FTZ R93, R93, R22, R54 ;  /* 0x000000165d5d7223 */ /* 0x000fe20000010036 */
[----:B------:R-:W-:Y:S01]  /*3150*/  F2FP.F16.F32.PACK_AB R95, R108, R107 ;  /* 0x0000006b6c5f723e */ /* 0x000fe200000000ff */
[----:B------:R-:W-:Y:S01]  /*3160*/  FMUL.FTZ R107, R3, R92 ;  /* 0x0000005c036b7220 */ /* 0x000fe20000410000 */
        /* <DEDUP_REMOVED lines=10> */
[----:B------:R-:W1:Y:S01]  /*3210*/  @!P2 LDC.64 R104, c[0x0][0x3c8] ;  /* 0x0000f200ff68ab82 */ /* 0x000e620000000a00 */
[----:B------:R-:W-:Y:S01]  /*3220*/  F2FP.F16.F32.PACK_AB R92, R103, R92 ;  /* 0x0000005c675c723e */ /* 0x000fe200000000ff */
[----:B------:R-:W-:Y:S01]  /*3230*/  FMUL.FTZ R103, R3, R101 ;  /* 0x0000006503677220 */ /* 0x000fe20000410000 */
[----:B------:R-:W-:Y:S01]  /*3240*/  FFMA.FTZ R101, R99, R32, R64 ;  /* 0x0000002063657223 */ /* 0x000fe20000010040 */
[----:B------:R-:W-:Y:S01]  /*3250*/  FMUL.FTZ R96, R3, R96 ;  /* 0x0000006003607220 */ /* 0x000fe20000410000 */
[----:B------:R-:W-:Y:S01]  /*3260*/  F2FP.F16.F32.PACK_AB R97, R100, R97 ;  /* 0x000000616461723e */ /* 0x000fe200000000ff */
[----:B------:R-:W-:Y:S01]  /*3270*/  FFMA.FTZ R11, R11, R28, R60 ;  /* 0x0000001c0b0b7223 */ /* 0x000fe2000001003c */
[----:B------:R-:W-:Y:S01]  /*3280*/  FFMA.FTZ R99, R103, R34, R66 ;  /* 0x0000002267637223 */ /* 0x000fe20000010042 */
[----:B------:R-:W-:Y:S01]  /*3290*/  F2FP.F16.F32.PACK_AB R98, R102, R101 ;  /* 0x000000656662723e */ /* 0x000fe200000000ff */
[----:B------:R-:W-:Y:S01]  /*32a0*/  FFMA.FTZ R96, R96, R29, R61 ;  /* 0x0000001d60607223 */ /* 0x000fe2000001003d */
[----:B------:R-:W2:Y:S01]  /*32b0*/  LDC.64 R100, c[0x0][0x380] ;  /* 0x0000e000ff647b82 */ /* 0x000ea20000000a00 */
[C---:B------:R-:W-:Y:S01]  /*32c0*/  FMUL.FTZ R102, R3.reuse, R5 ;  /* 0x0000000503667220 */ /* 0x040fe20000410000 */
[C---:B------:R-:W-:Y:S01]  /*32d0*/  FMUL.FTZ R5, R3.reuse, R6 ;  /* 0x0000000603057220 */ /* 0x040fe20000410000 */
[C---:B------:R-:W-:Y:S01]  /*32e0*/  FMUL.FTZ R6, R3.reuse, R7 ;  /* 0x0000000703067220 */ /* 0x040fe20000410000 */
[C---:B------:R-:W-:Y:S01]  /*32f0*/  FMUL.FTZ R116, R3.reuse, R116 ;  /* 0x0000007403747220 */ /* 0x040fe20000410000 */
[----:B------:R-:W-:Y:S01]  /*3300*/  F2FP.F16.F32.PACK_AB R96, R96, R11 ;  /* 0x0000000b6060723e */ /* 0x000fe200000000ff */
[C---:B------:R-:W-:Y:S01]  /*3310*/  FMUL.FTZ R7, R3.reuse, R8 ;  /* 0x0000000803077220 */ /* 0x040fe20000410000 */
[C---:B------:R-:W-:Y:S01]  /*3320*/  FMUL.FTZ R11, R3.reuse, R4 ;  /* 0x00000004030b7220 */ /* 0x040fe20000410000 */
[C---:B------:R-:W-:Y:S01]  /*3330*/  FMUL.FTZ R8, R3.reuse, R9 ;  /* 0x0000000903087220 */ /* 0x040fe20000410000 */
[----:B------:R-:W-:Y:S01]  /*3340*/  F2FP.F16.F32.PACK_AB R99, R106, R99 ;  /* 0x000000636a63723e */ /* 0x000fe200000000ff */
        /* <DEDUP_REMOVED lines=13> */
[----:B------:R-:W-:Y:S02]  /*3420*/  F2FP.F16.F32.PACK_AB R91, R123, R122 ;  /* 0x0000007a7b5b723e */ /* 0x000fe400000000ff */
[----:B------:R-:W-:Y:S01]  /*3430*/  F2FP.F16.F32.PACK_AB R90, R121, R120 ;  /* 0x00000078795a723e */ /* 0x000fe200000000ff */
[----:B-1----:R-:W-:Y:S01]  /*3440*/  @!P2 IMAD.WIDE R104, R2, 0x4, R104 ;  /* 0x000000040268a825 */ /* 0x002fe200078e0268 */
[----:B------:R-:W-:Y:S02]  /*3450*/  F2FP.F16.F32.PACK_AB R7, R106, R7 ;  /* 0x000000076a07723e */ /* 0x000fe400000000ff */
[----:B------:R-:W-:-:S02]  /*3460*/  F2FP.F16.F32.PACK_AB R6, R11, R10 ;  /* 0x0000000a0b06723e */ /* 0x000fc400000000ff */
[----:B------:R-:W-:Y:S01]  /*3470*/  F2FP.F16.F32.PACK_AB R5, R8, R5 ;  /* 0x000000050805723e */ /* 0x000fe200000000ff */
[----:B------:R1:W-:Y:S01]  /*3480*/  @!P2 STG.E desc[UR6][R104.64], R3 ;  /* 0x000000036800a986 */ /* 0x0003e2000c101906 */
[----:B------:R-:W-:Y:S02]  /*3490*/  F2FP.F16.F32.PACK_AB R4, R9, R4 ;  /* 0x000000040904723e */ /* 0x000fe400000000ff */
[----:B--2---:R-:W-:Y:S01]  /*34a0*/  LEA R2, R100, R2, 0x2 ;  /* 0x0000000264027211 */ /* 0x004fe200078e10ff */
[----:B------:R1:W-:Y:S03]  /*34b0*/  STG.E.128 desc[UR6][R112.64], R88 ;  /* 0x0000005870007986 */ /* 0x0003e6000c101d06 */
[----:B------:R-:W-:Y:S01]  /*34c0*/  ISETP.GE.AND P2, PT, R2, R101, PT ;  /* 0x000000650200720c */ /* 0x000fe20003f46270 */
[----:B------:R1:W-:Y:S04]  /*34d0*/  STG.E.128 desc[UR6][R114.64], R92 ;  /* 0x0000005c72007986 */ /* 0x0003e8000c101d06 */
[----:B------:R1:W-:Y:S04]  /*34e0*/  STG.E.128 desc[UR6][R116.64], R96 ;  /* 0x0000006074007986 */ /* 0x0003e8000c101d06 */
[----:B------:R1:W-:Y:S04]  /*34f0*/  STG.E.128 desc[UR6][R118.64], R4 ;  /* 0x0000000476007986 */ /* 0x0003e8000c101d06 */
[----:B------:R-:W-:Y:S05]  /*3500*/  @!P2 BRA `(.L_x_11372) ;  /* 0xffffffcc00e0a947 */ /* 0x000fea000383ffff */
[----:B------:R-:W-:Y:S05]  /*3510*/  EXIT ;  /* 0x000000000000794d */ /* 0x000fea0003800000 */
.L_x_11371:
        /* <DEDUP_REMOVED lines=8> */
.L_x_11374:
[----:B------:R-:W-:Y:S05]  /*35a0*/  BSYNC B0 ;  /* 0x0000000000007941 */ /* 0x000fea0003800000 */
.L_x_11373:
        /* <DEDUP_REMOVED lines=8> */
.L_x_11375:
[----:B------:R-:W-:Y:S02]  /*3630*/  HFMA2 R119, -RZ, RZ, 0, 2.384185791015625e-07 ;  /* 0x00000004ff777431 */ /* 0x000fe400000001ff */
[----:B------:R-:W-:-:S05]  /*3640*/  FADD.FTZ R123, R122, R11 ;  /* 0x0000000b7a7b7221 */ /* 0x000fca0000010000 */
[----:B------:R-:W-:-:S07]  /*3650*/  MOV R122, R123 ;  /* 0x0000007b007a7202 */ /* 0x000fce0000000f00 */
[----:B------:R-:W-:Y:S05]  /*3660*/  WARPSYNC.COLLECTIVE R117, `(.L_x_11376) ;  /* 0x0000000075087348 */ /* 0x000fea0003c00000 */
[----:B------:R0:W1:Y:S02]  /*3670*/  SHFL.BFLY P3, R11, R122, R119, R118 ;  /* 0x0c0000777a0b7389 */ /* 0x0000640000060076 */
[----:B01----:R-:W-:Y:S05]  /*3680*/  ENDCOLLECTIVE ;  /* 0x000000000000791b */ /* 0x003fea0003800000 */
.L_x_11376:
[----:B------:R-:W-:Y:S02]  /*3690*/  HFMA2 R119, -RZ, RZ, 0, 4.76837158203125e-07 ;  /* 0x00000008ff777431 */ /* 0x000fe400000001ff */
[----:B------:R-:W-:-:S05]  /*36a0*/  FADD.FTZ R124, R123, R11 ;  /* 0x0000000b7b7c7221 */ /* 0x000fca0000010000 */
[----:B------:R-:W-:-:S07]  /*36b0*/  MOV R122, R124 ;  /* 0x0000007c007a7202 */ /* 0x000fce0000000f00 */
[----:B------:R-:W-:Y:S05]  /*36c0*/  WARPSYNC.COLLECTIVE R117, `(.L_x_11377) ;  /* 0x0000000075087348 */ /* 0x000fea0003c00000 */
[----:B------:R0:W1:Y:S02]  /*36d0*/  SHFL.BFLY P3, R11, R122, R119, R118 ;  /* 0x0c0000777a0b7389 */ /* 0x0000640000060076 */
[----:B01----:R-:W-:Y:S05]  /*36e0*/  ENDCOLLECTIVE ;  /* 0x000000000000791b */ /* 0x003fea0003800000 */
.L_x_11377:
[----:B------:R-:W-:Y:S02]  /*36f0*/  HFMA2 R119, -RZ, RZ, 0, 9.5367431640625e-07 ;  /* 0x00000010ff777431 */ /* 0x000fe400000001ff */
[----:B------:R-:W-:-:S05]  /*3700*/  FADD.FTZ R125, R124, R11 ;  /* 0x0000000b7c7d7221 */ /* 0x000fca0000010000 */
[----:B------:R-:W-:-:S07]  /*3710*/  MOV R122, R125 ;  /* 0x0000007d007a7202 */ /* 0x000fce0000000f00 */
[----:B------:R-:W-:Y:S05]  /*3720*/  WARPSYNC.COLLECTIVE R117, `(.L_x_11378) ;  /* 0x0000000075087348 */ /* 0x000fea0003c00000 */
[----:B------:R0:W1:Y:S02]  /*3730*/  SHFL.BFLY P3, R11, R122, R119, R118 ;  /* 0x0c0000777a0b7389 */ /* 0x0000640000060076 */
[----:B01----:R-:W-:Y:S05]  /*3740*/  ENDCOLLECTIVE ;  /* 0x000000000000791b */ /* 0x003fea0003800000 */
.L_x_11378:
        /* <DEDUP_REMOVED lines=72> */
.L_x_11379:
[----:B------:R-:W-:Y:S02]  /*3bd0*/  HFMA2 R119, -RZ, RZ, 0, 1.1920928955078125e-07 ;  /* 0x00000002ff777431 */ /* 0x000fe400000001ff */
[----:B------:R-:W-:-:S07]  /*3be0*/  FADD.FTZ R122, R120, R11 ;  /* 0x0000000b787a7221 */ /* 0x000fce0000010000 */
[----:B------:R-:W-:Y:S05]  /*3bf0*/  WARPSYNC.COLLECTIVE R117, `(.L_x_11380) ;  /* 0x0000000075087348 */ /* 0x000fea0003c00000 */
[----:B------:R0:W1:Y:S02]  /*3c00*/  SHFL.BFLY P3, R11, R122, R119, R118 ;  /* 0x0c0000777a0b7389 */ /* 0x0000640000060076 */
[----:B01----:R-:W-:Y:S05]  /*3c10*/  ENDCOLLECTIVE ;  /* 0x000000000000791b */ /* 0x003fea0003800000 */
.L_x_11380:
[----:B------:R-:W-:Y:S02]  /*3c20*/  HFMA2 R119, -RZ, RZ, 0, 2.384185791015625e-07 ;  /* 0x00000004ff777431 */ /* 0x000fe400000001ff */
[----:B------:R-:W-:-:S05]  /*3c30*/  FADD.FTZ R123, R122, R11 ;  /* 0x0000000b7a7b7221 */ /* 0x000fca0000010000 */
[----:B------:R-:W-:-:S07]  /*3c40*/  MOV R122, R123 ;  /* 0x0000007b007a7202 */ /* 0x000fce0000000f00 */
[----:B------:R-:W-:Y:S05]  /*3c50*/  WARPSYNC.COLLECTIVE R117, `(.L_x_11381) ;  /* 0x0000000075087348 */ /* 0x000fea0003c00000 */
[----:B------:R0:W1:Y:S02]  /*3c60*/  SHFL.BFLY P3, R11, R122, R119, R118 ;  /* 0x0c0000777a0b7389 */ /* 0x0000640000060076 */
[----:B01----:R-:W-:Y:S05]  /*3c70*/  ENDCOLLECTIVE ;  /* 0x000000000000791b */ /* 0x003fea0003800000 */
.L_x_11381:
[----:B------:R-:W-:Y:S02]  /*3c80*/  HFMA2 R119, -RZ, RZ, 0, 4.76837158203125e-07 ;  /* 0x00000008ff777431 */ /* 0x000fe400000001ff */
[----:B------:R-:W-:-:S05]  /*3c90*/  FADD.FTZ R124, R123, R11 ;  /* 0x0000000b7b7c7221 */ /* 0x000fca0000010000 */
[----:B------:R-:W-:-:S07]  /*3ca0*/  MOV R122, R124 ;  /* 0x0000007c007a7202 */ /* 0x000fce0000000f00 */
[----:B------:R-:W-:Y:S05]  /*3cb0*/  WARPSYNC.COLLECTIVE R117, `(.L_x_11382) ;  /* 0x0000000075087348 */ /* 0x000fea0003c00000 */
[----:B------:R0:W1:Y:S02]  /*3cc0*/  SHFL.BFLY P3, R11, R122, R119, R118 ;  /* 0x0c0000777a0b7389 */ /* 0x0000640000060076 */
[----:B01----:R-:W-:Y:S05]  /*3cd0*/  ENDCOLLECTIVE ;  /* 0x000000000000791b */ /* 0x003fea0003800000 */
.L_x_11382:
[----:B------:R-:W-:Y:S02]  /*3ce0*/  HFMA2 R119, -RZ, RZ, 0, 9.5367431640625e-07 ;  /* 0x00000010ff777431 */ /* 0x000fe400000001ff */
[----:B------:R-:W-:-:S05]  /*3cf0*/  FADD.FTZ R125, R124, R11 ;  /* 0x0000000b7c7d7221 */ /* 0x000fca0000010000 */
[----:B------:R-:W-:-:S07]  /*3d00*/  MOV R122, R125 ;  /* 0x0000007d007a7202 */ /* 0x000fce0000000f00 */
[----:B------:R-:W-:Y:S05]  /*3d10*/  WARPSYNC.COLLECTIVE R117, `(.L_x_11383) ;  /* 0x0000000075087348 */ /* 0x000fea0003c00000 */
[----:B------:R0:W1:Y:S02]  /*3d20*/  SHFL.BFLY P3, R11, R122, R119, R118 ;  /* 0x0c0000777a0b7389 */ /* 0x0000640000060076 */
[----:B01----:R-:W-:Y:S05]  /*3d30*/  ENDCOLLECTIVE ;  /* 0x000000000000791b */ /* 0x003fea0003800000 */
.L_x_11383:
[----:B------:R-:W-:Y:S05]  /*3d40*/  BRA `(.L_x_11384) ;  /* 0xffffffec00c47947 */ /* 0x000fea000383ffff */
.L_x_11385:
        /* <DEDUP_REMOVED lines=11> */
.L_x_22713:


//--------------------- .text._ZN10layer_norm31ln_parallel_residual_fwd_kernelINS_13Kernel_traitsIf6__halfS2_S2_fjLj1024ELj1ELj4ELj1ELj16ENS_18Kernel_traits_baseILj1024EfS2_S2_S2_fjLj128EEEEELb1ELb0ELb0EEEvNS_9FwdParamsE --------------------------
	.section	.text._ZN10layer_norm31ln_parallel_residual_fwd_kernelINS_13Kernel_traitsIf6__halfS2_S2_fjLj1024ELj1ELj4ELj1ELj16ENS_18Kernel_traits_baseILj1024EfS2_S2_S2_fjLj128EEEEELb1ELb0ELb0EEEvNS_9FwdParamsE,"ax",@progbits
	.align	128
        .global         _ZN10layer_norm31ln_parallel_residual_fwd_kernelINS_13Kernel_traitsIf6__halfS2_S2_fjLj1024ELj1ELj4ELj1ELj16ENS_18Kernel_traits_baseILj1024EfS2_S2_S2_fjLj128EEEEELb1ELb0ELb0EEEvNS_9FwdParamsE
        .type           _ZN10layer_norm31ln_parallel_residual_fwd_kernelINS_13Kernel_traitsIf6__halfS2_S2_fjLj1024ELj1ELj4ELj1ELj16ENS_18Kernel_traits_baseILj1024EfS2_S2_S2_fjLj128EEEEELb1ELb0ELb0EEEvNS_9FwdParamsE,@function
        .size           _ZN10layer_norm31ln_parallel_residual_fwd_kernelINS_13Kernel_traitsIf6__halfS2_S2_fjLj1024ELj1ELj4ELj1ELj16ENS_18Kernel_traits_baseILj1024EfS2_S2_S2_fjLj128EEEEELb1ELb0ELb0EEEvNS_9FwdParamsE,(.L_x_22714 - _ZN10layer_norm31ln_parallel_residual_fwd_kernelINS_13Kernel_traitsIf6__halfS2_S2_fjLj1024ELj1ELj4ELj1ELj16ENS_18Kernel_traits_baseILj1024EfS2_S2_S2_fjLj128EEEEELb1ELb0ELb0EEEvNS_9FwdParamsE)
        .other          _ZN10layer_norm31ln_parallel_residual_fwd_kernelINS_13Kernel_traitsIf6__halfS2_S2_fjLj1024ELj1ELj4ELj1ELj16ENS_18Kernel_traits_baseILj1024EfS2_S2_S2_fjLj128EEEEELb1ELb0ELb0EEEvNS_9FwdParamsE,@"STO_CUDA_ENTRY STV_DEFAULT"
_ZN10layer_norm31ln_parallel_residual_fwd_kernelINS_13Kernel_traitsIf6__halfS2_S2_fjLj1024ELj1ELj4ELj1ELj16ENS_18Kernel_traits_baseILj1024EfS2_S2_S2_fjLj128EEEEELb1ELb0ELb0EEEvNS_9FwdParamsE:
.text._ZN10layer_norm31ln_parallel_residual_fwd_kernelINS_13Kernel_traitsIf6__halfS2_S2_fjLj1024ELj1ELj4ELj1ELj16ENS_18Kernel_traits_baseILj1024EfS2_S2_S2_fjLj128EEEEELb1ELb0ELb0EEEvNS_9FwdParamsE:
        /* <DEDUP_REMOVED lines=158> */
.L_x_11388:
        /* <DEDUP_REMOVED lines=86> */
.L_x_11387:
        /* <DEDUP_REMOVED lines=78> */
.L_x_11390:
        /* <DEDUP_REMOVED lines=85> */
.L_x_11389:
[----:B------:R-:W-:Y:S05]  /*1970*/  BSYNC.RECONVERGENT B0 ;  /* 0x0000000000007941 */ /* 0x000fea0003800200 */
.L_x_11386:
        /* <DEDUP_REMOVED lines=72> */
.L_x_11900:
        /* <DEDUP_REMOVED lines=39> */
.L_x_11397:
        /* <DEDUP_REMOVED lines=13> */
.L_x_11399:
[----:B------:R-:W-:Y:S05]  /*2140*/  BSYNC.RECONVERGENT B3 ;  /* 0x0000000000037941 */ /* 0x000fea0003800200 */
.L_x_11398:
        /* <DEDUP_REMOVED lines=43> */
.L_x_11396:
[----:B------:R-:W-:Y:S05]  /*2400*/  BSYNC.RECONVERGENT B2 ;  /* 0x0000000000027941 */ /* 0x000fea0003800200 */
.L_x_11395:
        /* <DEDUP_REMOVED lines=28> */
.L_x_11402:
        /* <DEDUP_REMOVED lines=13> */
.L_x_11404:
[----:B------:R-:W-:Y:S05]  /*26a0*/  BSYNC.RECONVERGENT B3 ;  /* 0x0000000000037941 */ /* 0x000fea0003800200 */
.L_x_11403:
        /* <DEDUP_REMOVED lines=43> */
.L_x_11401:
[----:B------:R-:W-:Y:S05]  /*2960*/  BSYNC.RECONVERGENT B2 ;  /* 0x0000000000027941 */ /* 0x000fea0003800200 */
.L_x_11400:
        /* <DEDUP_REMOVED lines=25> */
.L_x_11407:
        /* <DEDUP_REMOVED lines=13> */
.L_x_11409:
[----:B------:R-:W-:Y:S05]  /*2bd0*/  BSYNC.RECONVERGENT B3 ;  /* 0x0000000000037941 */ /* 0x000fea0003800200 */
.L_x_11408:
        /* <DEDUP_REMOVED lines=43> */
.L_x_11406:
[----:B------:R-:W-:Y:S05]  /*2e90*/  BSYNC.RECONVERGENT B2 ;  /* 0x0000000000027941 */ /* 0x000fea0003800200 */
.L_x_11405:
        /* <DEDUP_REMOVED lines=9> */
[----:B------:R-:W-:-:S03]  /*2f30*/  @P1 HADD2.F32 R3, -RZ, R161.H0_H0 ;  /* 0x200000a1ff031230 */ /* 0x000fc60000004100 */
        /* <DEDUP_REMOVED lines=15> */
.L_x_11412:
        /* <DEDUP_REMOVED lines=13> */
.L_x_11414:
[----:B------:R-:W-:Y:S05]  /*3100*/  BSYNC.RECONVERGENT B3 ;  /* 0x0000000000037941 */ /* 0x000fea0003800200 */
.L_x_11413:
        /* <DEDUP_REMOVED lines=43> */
.L_x_11411:
[----:B------:R-:W-:Y:S05]  /*33c0*/  BSYNC.RECONVERGENT B2 ;  /* 0x0000000000027941 */ /* 0x000fea0003800200 */
.L_x_11410:
        /* <DEDUP_REMOVED lines=8> */
[----:B------:R-:W-:Y:S01]  /*3450*/  FSETP.GTU.FTZ.AND P3, PT, R3, R196, PT ;  /* 0x000000c40300720b */ /* 0x000fe20003f7c000 */
[----:B------:R-:W-:-:S03]  /*3460*/  @P1 HADD2.F32 R3, -RZ, R161.H1_H1 ;  /* 0x300000a1ff031230 */ /* 0x000fc60000004100 */
        /* <DEDUP_REMOVED lines=15> */
.L_x_11417:
        /* <DEDUP_REMOVED lines=13> */
.L_x_11419:
[----:B------:R-:W-:Y:S05]  /*3630*/  BSYNC.RECONVERGENT B3 ;  /* 0x0000000000037941 */ /* 0x000fea0003800200 */
.L_x_11418:
        /* <DEDUP_REMOVED lines=43> */
.L_x_11416:
[----:B------:R-:W-:Y:S05]  /*38f0*/  BSYNC.RECONVERGENT B2 ;  /* 0x0000000000027941 */ /* 0x000fea0003800200 */
.L_x_11415:
        /* <DEDUP_REMOVED lines=23> */
.L_x_11422:
        /* <DEDUP_REMOVED lines=13> */
.L_x_11424:
[----:B------:R-:W-:Y:S05]  /*3b40*/  BSYNC.RECONVERGENT B3 ;  /* 0x0000000000037941 */ /* 0x000fea0003800200 */
.L_x_11423:
        /* <DEDUP_REMOVED lines=43> */
.L_x_11421:
[----:B------:R-:W-:Y:S05]  /*3e00*/  BSYNC.RECONVERGENT B2 ;  /* 0x0000000000027941 */ /* 0x000fea0003800200 */
.L_x_11420:
        /* <DEDUP_REMOVED lines=23> */
.L_x_11427:
        /* <DEDUP_REMOVED lines=13> */
.L_x_11429:
[----:B------:R-:W-:Y:S05]  /*4050*/  BSYNC.RECONVERGENT B3 ;  /* 0x0000000000037941 */ /* 0x000fea0003800200 */
.L_x_11428:
        /* <DEDUP_REMOVED lines=43> */
.L_x_11426:
[----:B------:R-:W-:Y:S05]  /*4310*/  BSYNC.RECONVERGENT B2 ;  /* 0x0000000000027941 */ /* 0x000fea0003800200 */
.L_x_11425:
        /* <DEDUP_REMOVED lines=23> */
.L_x_11432:
        /* <DEDUP_REMOVED lines=13> */
.L_x_11434:
[----:B------:R-:W-:Y:S05]  /*4560*/  BSYNC.RECONVERGENT B3 ;  /* 0x0000000000037941 */ /* 0x000fea0003800200 */
.L_x_11433:
        /* <DEDUP_REMOVED lines=43> */
.L_x_11431:
[----:B------:R-:W-:Y:S05]  /*4820*/  BSYNC.RECONVERGENT B2 ;  /* 0x0000000000027941 */ /* 0x000fea0003800200 */
.L_x_11430:
        /* <DEDUP_REMOVED lines=15> */
.L_x_11394:
        /* <DEDUP_REMOVED lines=16> */
.L_x_11438:
        /* <DEDUP_REMOVED lines=13> */
.L_x_11440:
[----:B------:R-:W-:Y:S05]  /*4af0*/  BSYNC.RECONVERGENT B3 ;  /* 0x0000000000037941 */ /* 0x000fea0003800200 */
.L_x_11439:
        /* <DEDUP_REMOVED lines=42> */
.L_x_11437:
[----:B------:R-:W-:Y:S05]  /*4da0*/  BSYNC.RECONVERGENT B2 ;  /* 0x0000000000027941 */ /* 0x000fea0003800200 */
.L_x_11436:
        /* <DEDUP_REMOVED lines=10> */
[----:B0-----:R-:W-:-:S04]  /*4e50*/  FSETP.GTU.FTZ.AND P2, PT, R12, R21, PT ;  /* 0x000000150c00720b */ /* 0x001fc80003f5c000 */
[----:B------:R-:W-:Y:S01]  /*4e60*/  PLOP3.LUT P4, PT, P2, PT, PT, 0x8, 0x80 ;  /* 0x000000000080781c */ /* 0x000fe2000178e170 */
[----:B-1----:R-:W-:Y:S01]  /*4e70*/  FMUL.FTZ R20, R3, R196 ;  /* 0x000000c403147220 */ /* 0x002fe20000410000 */
[----:B------:R-:W-:-:S04]  /*4e80*/  MOV R3, R0 ;  /* 0x0000000000037202 */ /* 0x000fc80000000f00 */
        /* <DEDUP_REMOVED lines=11> */
.L_x_11443:
        /* <DEDUP_REMOVED lines=13> */
.L_x_11445:
[----:B------:R-:W-:Y:S05]  /*5010*/  BSYNC.RECONVERGENT B3 ;  /* 0x0000000000037941 */ /* 0x000fea0003800200 */
.L_x_11444:
        /* <DEDUP_REMOVED lines=43> */
.L_x_11442:
[----:B------:R-:W-:Y:S05]  /*52d0*/  BSYNC.RECONVERGENT B2 ;  /* 0x0000000000027941 */ /* 0x000fea0003800200 */
.L_x_11441:
        /* <DEDUP_REMOVED lines=25> */
.L_x_11448:
        /* <DEDUP_REMOVED lines=13> */
.L_x_11450:
[----:B------:R-:W-:Y:S05]  /*5540*/  BSYNC.RECONVERGENT B3 ;  /* 0x0000000000037941 */ /* 0x000fea0003800200 */
.L_x_11449:
        /* <DEDUP_REMOVED lines=43> */
.L_x_11447:
[----:B------:R-:W-:Y:S05]  /*5800*/  BSYNC.RECONVERGENT B2 ;  /* 0x0000000000027941 */ /* 0x000fea0003800200 */
.L_x_11446:
        /* <DEDUP_REMOVED lines=22> */
.L_x_11453:
        /* <DEDUP_REMOVED lines=13> */
.L_x_11455:
[----:B------:R-:W-:Y:S05]  /*5a40*/  BSYNC.RECONVERGENT B3 ;  /* 0x0000000000037941 */ /* 0x000fea0003800200 */
.L_x_11454:
        /* <DEDUP_REMOVED lines=43> */
.L_x_11452:
[----:B------:R-:W-:Y:S05]  /*5d00*/  BSYNC.RECONVERGENT B2 ;  /* 0x0000000000027941 */ /* 0x000fea0003800200 */
.L_x_11451:
        /* <DEDUP_REMOVED lines=25> */
.L_x_11458:
        /* <DEDUP_REMOVED lines=13> */
.L_x_11460:
[----:B------:R-:W-:Y:S05]  /*5f70*/  BSYNC.RECONVERGENT B3 ;  /* 0x0000000000037941 */ /* 0x000fea0003800200 */
.L_x_11459:
        /* <DEDUP_REMOVED lines=43> */
.L_x_11457:
[----:B------:R-:W-:Y:S05]  /*6230*/  BSYNC.RECONVERGENT B2 ;  /* 0x0000000000027941 */ /* 0x000fea0003800200 */
.L_x_11456:
        /* <DEDUP_REMOVED lines=22> */
.L_x_11463:
        /* <DEDUP_REMOVED lines=13> */
.L_x_11465:
[----:B------:R-:W-:Y:S05]  /*6470*/  BSYNC.RECONVERGENT B3 ;  /* 0x0000000000037941 */ /* 0x000fea0003800200 */
.L_x_11464:
        /* <DEDUP_REMOVED lines=43> */
.L_x_11462:
[----:B------:R-:W-:Y:S05]  /*6730*/  BSYNC.RECONVERGENT B2 ;  /* 0x0000000000027941 */ /* 0x000fea0003800200 */
.L_x_11461:
        /* <DEDUP_REMOVED lines=9> */
[----:B------:R-:W-:-:S05]  /*67d0*/  FSEL R16, R17, RZ, !P2 ;  /* 0x000000ff11107208 */ /* 0x000fca0005000000 */
[----:B------:R-:W-:Y:S01]  /*67e0*/  FADD.FTZ R3, R3, R16 ;  /* 0x0000001003037221 */ /* 0x000fe20000010000 */
[----:B------:R-:W-:-:S03]  /*67f0*/  SEL R16, RZ, 0x1, P2 ;  /* 0x00000001ff107807 */ /* 0x000fc60001000000 */
        /* <DEDUP_REMOVED lines=13> */
.L_x_11468:
        /* <DEDUP_REMOVED lines=13> */
.L_x_11470:
[----:B------:R-:W-:Y:S05]  /*69a0*/  BSYNC.RECONVERGENT B3 ;  /* 0x0000000000037941 */ /* 0x000fea0003800200 */
.L_x_11469:
        /* <DEDUP_REMOVED lines=43> */
.L_x_11467:
[----:B------:R-:W-:Y:S05]  /*6c60*/  BSYNC.RECONVERGENT B2 ;  /* 0x0000000000027941 */ /* 0x000fea0003800200 */
.L_x_11466:
[----:B------:R-:W-:Y:S01]  /*6c70*/  I2FP.F32.U32 R18, R3 ;  /* 0x0000000300127245 */ /* 0x000fe20000201000 */
[----:B------:R-:W-:Y:S01]  /*6c80*/  HADD2.F32 R165, -RZ, R165.H1_H1 ;  /* 0x300000a5ffa57230 */ /* 0x000fe20000004100 */
        /* <DEDUP_REMOVED lines=20> */
.L_x_11473:
        /* <DEDUP_REMOVED lines=13> */
.L_x_11475:
[----:B------:R-:W-:Y:S05]  /*6ea0*/  BSYNC.RECONVERGENT B3 ;  /* 0x0000000000037941 */ /* 0x000fea0003800200 */
.L_x_11474:
        /* <DEDUP_REMOVED lines=43> */
.L_x_11472:
[----:B------:R-:W-:Y:S05]  /*7160*/  BSYNC.RECONVERGENT B2 ;  /* 0x0000000000027941 */ /* 0x000fea0003800200 */
.L_x_11471:
        /* <DEDUP_REMOVED lines=13> */
[----:B------:R-:W-:Y:S01]  /*7240*/  @!P1 IMAD.MOV.U32 R184, RZ, RZ, R3 ;  /* 0x000000ffffb89224 */ /* 0x000fe200078e0003 */
[----:B------:R-:W-:-:S04]  /*7250*/  MOV R3, R0 ;  /* 0x0000000000037202 */ /* 0x000fc80000000f00 */
        /* <DEDUP_REMOVED lines=10> */
.L_x_11478:
        /* <DEDUP_REMOVED lines=13> */
.L_x_11480:
[----:B------:R-:W-:Y:S05]  /*73d0*/  BSYNC.RECONVERGENT B3 ;  /* 0x0000000000037941 */ /* 0x000fea0003800200 */
.L_x_11479:
        /* <DEDUP_REMOVED lines=43> */
.L_x_11477:
[----:B------:R-:W-:Y:S05]  /*7690*/  BSYNC.RECONVERGENT B2 ;  /* 0x0000000000027941 */ /* 0x000fea0003800200 */
.L_x_11476:
        /* <DEDUP_REMOVED lines=20> */
.L_x_11483:
        /* <DEDUP_REMOVED lines=13> */
.L_x_11485:
[----:B------:R-:W-:Y:S05]  /*78b0*/  BSYNC.RECONVERGENT B3 ;  /* 0x0000000000037941 */ /* 0x000fea0003800200 */
.L_x_11484:
        /* <DEDUP_REMOVED lines=43> */
.L_x_11482:
[----:B------:R-:W-:Y:S05]  /*7b70*/  BSYNC.RECONVERGENT B2 ;  /* 0x0000000000027941 */ /* 0x000fea0003800200 */
.L_x_11481:
        /* <DEDUP_REMOVED lines=25> */
.L_x_11488:
        /* <DEDUP_REMOVED lines=13> */
.L_x_11490:
[----:B------:R-:W-:Y:S05]  /*7de0*/  BSYNC.RECONVERGENT B3 ;  /* 0x0000000000037941 */ /* 0x000fea0003800200 */
.L_x_11489:
        /* <DEDUP_REMOVED lines=43> */
.L_x_11487:
[----:B------:R-:W-:Y:S05]  /*80a0*/  BSYNC.RECONVERGENT B2 ;  /* 0x0000000000027941 */ /* 0x000fea0003800200 */
.L_x_11486:
        /* <DEDUP_REMOVED lines=20> */
.L_x_11493:
        /* <DEDUP_REMOVED lines=13> */
.L_x_11495:
[----:B------:R-:W-:Y:S05]  /*82c0*/  BSYNC.RECONVERGENT B3 ;  /* 0x0000000000037941 */ /* 0x000fea0003800200 */
.L_x_11494:
        /* <DEDUP_REMOVED lines=43> */
.L_x_11492:
[----:B------:R-:W-:Y:S05]  /*8580*/  BSYNC.RECONVERGENT B2 ;  /* 0x0000000000027941 */ /* 0x000fea0003800200 */
.L_x_11491:
        /* <DEDUP_REMOVED lines=25> */
.L_x_11498:
        /* <DEDUP_REMOVED lines=13> */
.L_x_11500:
[----:B------:R-:W-:Y:S05]  /*87f0*/  BSYNC.RECONVERGENT B3 ;  /* 0x0000000000037941 */ /* 0x000fea0003800200 */
.L_x_11499:
        /* <DEDUP_REMOVED lines=43> */
.L_x_11497:
[----:B------:R-:W-:Y:S05]  /*8ab0*/  BSYNC.RECONVERGENT B2 ;  /* 0x0000000000027941 */ /* 0x000fea0003800200 */
.L_x_11496:
        /* <DEDUP_REMOVED lines=20> */
.L_x_11503:
        /* <DEDUP_REMOVED lines=13> */
.L_x_11505:
[----:B------:R-:W-:Y:S05]  /*8cd0*/  BSYNC.RECONVERGENT B3 ;  /* 0x0000000000037941 */ /* 0x000fea0003800200 */
.L_x_11504:
        /* <DEDUP_REMOVED lines=43> */
.L_x_11502:
[----:B------:R-:W-:Y:S05]  /*8f90*/  BSYNC.RECONVERGENT B2 ;  /* 0x0000000000027941 */ /* 0x000fea0003800200 */
.L_x_11501:
        /* <DEDUP_REMOVED lines=12> */
[----:B------:R-:W-:Y:S01]  /*9060*/  @!P1 IMAD.MOV.U32 R191, RZ, RZ, R3 ;  /* 0x000000ffffbf9224 */ /* 0x000fe200078e0003 */
[----:B------:R-:W-:Y:S01]  /*9070*/  MOV R3, R0 ;  /* 0x0000000000037202 */ /* 0x000fe20000000f00 */
        /* <DEDUP_REMOVED lines=11> */
.L_x_11508:
        /* <DEDUP_REMOVED lines=13> */
.L_x_11510:
[----:B------:R-:W-:Y:S05]  /*9200*/  BSYNC.RECONVERGENT B3 ;  /* 0x0000000000037941 */ /* 0x000fea0003800200 */
.L_x_11509:
        /* <DEDUP_REMOVED lines=43> */
.L_x_11507:
[----:B------:R-:W-:Y:S05]  /*94c0*/  BSYNC.RECONVERGENT B2 ;  /* 0x0000000000027941 */ /* 0x000fea0003800200 */
.L_x_11506:
        /* <DEDUP_REMOVED lines=20> */
.L_x_11513:
        /* <DEDUP_REMOVED lines=15> */
.L_x_11515:
[----:B------:R-:W-:Y:S05]  /*9700*/  BSYNC.RECONVERGENT B3 ;  /* 0x0000000000037941 */ /* 0x000fea0003800200 */
.L_x_11514:
        /* <DEDUP_REMOVED lines=43> */
.L_x_11512:
[----:B------:R-:W-:Y:S05]  /*99c0*/  BSYNC.RECONVERGENT B2 ;  /* 0x0000000000027941 */ /* 0x000fea0003800200 */
.L_x_11511:
        /* <DEDUP_REMOVED lines=10> */
[----:B------:R-:W-:-:S03]  /*9a70*/  SEL R21, RZ, 0x1, P6 ;  /* 0x00000001ff157807 */ /* 0x000fc60003000000 */
[----:B------:R-:W-:-:S04]  /*9a80*/  FADD.FTZ R202, R202, R167 ;  /* 0x000000a7caca7221 */ /* 0x000fc80000010000 */
[----:B------:R-:W-:Y:S01]  /*9a90*/  @P1 FADD.FTZ R196, R199, R202 ;  /* 0x000000cac7c41221 */ /* 0x000fe20000010000 */
[----:B------:R-:W-:-:S04]  /*9aa0*/  @!P1 MOV R196, R202 ;  /* 0x000000ca00c49202 */ /* 0x000fc80000000f00 */
[----:B------:R-:W-:-:S04]  /*9ab0*/  F2FP.F16.F32.PACK_AB R167, RZ, R196 ;  /* 0x000000c4ffa7723e */ /* 0x000fc800000000ff */
[----:B------:R-:W-:-:S07]  /*9ac0*/  PRMT R167, R171, 0x5410, R167 ;  /* 0x00005410aba77816 */ /* 0x000fce00000000a7 */
.L_x_11435:
        /* <DEDUP_REMOVED lines=43> */
.L_x_11516:
[----:B0-----:R-:W-:Y:S01]  /*9d80*/  IMAD.MOV.U32 R198, RZ, RZ, R168 ;  /* 0x000000ffffc67224 */ /* 0x001fe200078e00a8 */
[----:B------:R-:W-:-:S07]  /*9d90*/  IADD3 R168, PT, PT, R197, 0x20, RZ ;  /* 0x00000020c5a87810 */ /* 0x000fce0007ffe0ff */
.L_x_11393:
[----:B------:R-:W-:Y:S05]  /*9da0*/  BSYNC.RECONVERGENT B1 ;  /* 0x0000000000017941 */ /* 0x000fea0003800200 */
.L_x_11392:
        /* <DEDUP_REMOVED lines=35> */
.L_x_11522:
        /* <DEDUP_REMOVED lines=13> */
.L_x_11524:
[----:B------:R-:W-:Y:S05]  /*a0b0*/  BSYNC.RECONVERGENT B3 ;  /* 0x0000000000037941 */ /* 0x000fea0003800200 */
.L_x_11523:
        /* <DEDUP_REMOVED lines=42> */
.L_x_11521:
[----:B------:R-:W-:Y:S05]  /*a360*/  BSYNC.RECONVERGENT B2 ;  /* 0x0000000000027941 */ /* 0x000fea0003800200 */
.L_x_11520:
        /* <DEDUP_REMOVED lines=25> */
.L_x_11527:
        /* <DEDUP_REMOVED lines=13> */
.L_x_11529:
[----:B------:R-:W-:Y:S05]  /*a5d0*/  BSYNC.RECONVERGENT B3 ;  /* 0x0000000000037941 */ /* 0x000fea0003800200 */
.L_x_11528:
        /* <DEDUP_REMOVED lines=43> */
.L_x_11526:
[----:B------:R-:W-:Y:S05]  /*a890*/  BSYNC.RECONVERGENT B2 ;  /* 0x0000000000027941 */ /* 0x000fea0003800200 */
.L_x_11525:
        /* <DEDUP_REMOVED lines=25> */
.L_x_11532:
        /* <DEDUP_REMOVED lines=13> */
.L_x_11534:
[----:B------:R-:W-:Y:S05]  /*ab00*/  BSYNC.RECONVERGENT B3 ;  /* 0x0000000000037941 */ /* 0x000fea0003800200 */
.L_x_11533:
        /* <DEDUP_REMOVED lines=43> */
.L_x_11531:
[----:B------:R-:W-:Y:S05]  /*adc0*/  BSYNC.RECONVERGENT B2 ;  /* 0x0000000000027941 */ /* 0x000fea0003800200 */
.L_x_11530:
        /* <DEDUP_REMOVED lines=22> */
.L_x_11537:
        /* <DEDUP_REMOVED lines=13> */
.L_x_11539:
[----:B------:R-:W-:Y:S05]  /*b000*/  BSYNC.RECONVERGENT B3 ;  /* 0x0000000000037941 */ /* 0x000fea0003800200 */
.L_x_11538:
        /* <DEDUP_REMOVED lines=43> */
.L_x_11536:
[----:B------:R-:W-:Y:S05]  /*b2c0*/  BSYNC.RECONVERGENT B2 ;  /* 0x0000000000027941 */ /* 0x000fea0003800200 */
.L_x_11535:
        /* <DEDUP_REMOVED lines=25> */
.L_x_11542:
        /* <DEDUP_REMOVED lines=13> */
.L_x_11544:
[----:B------:R-:W-:Y:S05]  /*b530*/  BSYNC.RECONVERGENT B3 ;  /* 0x0000000000037941 */ /* 0x000fea0003800200 */
.L_x_11543:
        /* <DEDUP_REMOVED lines=43> */
.L_x_11541:
[----:B------:R-:W-:Y:S05]  /*b7f0*/  BSYNC.RECONVERGENT B2 ;  /* 0x0000000000027941 */ /* 0x000fea0003800200 */
.L_x_11540:
        /* <DEDUP_REMOVED lines=22> */
.L_x_11547:
        /* <DEDUP_REMOVED lines=13> */
.L_x_11549:
[----:B------:R-:W-:Y:S05]  /*ba30*/  BSYNC.RECONVERGENT B3 ;  /* 0x0000000000037941 */ /* 0x000fea0003800200 */
.L_x_11548:
        /* <DEDUP_REMOVED lines=43> */
.L_x_11546:
[----:B------:R-:W-:Y:S05]  /*bcf0*/  BSYNC.RECONVERGENT B2 ;  /* 0x0000000000027941 */ /* 0x000fea0003800200 */
.L_x_11545:
        /* <DEDUP_REMOVED lines=25> */
.L_x_11552:
        /* <DEDUP_REMOVED lines=13> */
.L_x_11554:
[----:B------:R-:W-:Y:S05]  /*bf60*/  BSYNC.RECONVERGENT B3 ;  /* 0x0000000000037941 */ /* 0x000fea0003800200 */
.L_x_11553:
        /* <DEDUP_REMOVED lines=43> */
.L_x_11551:
[----:B------:R-:W-:Y:S05]  /*c220*/  BSYNC.RECONVERGENT B2 ;  /* 0x0000000000027941 */ /* 0x000fea0003800200 */
.L_x_11550:
        /* <DEDUP_REMOVED lines=22> */
.L_x_11557:
        /* <DEDUP_REMOVED lines=13> */
.L_x_11559:
[----:B------:R-:W-:Y:S05]  /*c460*/  BSYNC.RECONVERGENT B3 ;  /* 0x0000000000037941 */ /* 0x000fea0003800200 */
.L_x_11558:
        /* <DEDUP_REMOVED lines=43> */
.L_x_11556:
[----:B------:R-:W-:Y:S05]  /*c720*/  BSYNC.RECONVERGENT B2 ;  /* 0x0000000000027941 */ /* 0x000fea0003800200 */
.L_x_11555:
        /* <DEDUP_REMOVED lines=25> */
.L_x_11562:
        /* <DEDUP_REMOVED lines=13> */
.L_x_11564:
[----:B------:R-:W-:Y:S05]  /*c990*/  BSYNC.RECONVERGENT B3 ;  /* 0x0000000000037941 */ /* 0x000fea0003800200 */
.L_x_11563:
        /* <DEDUP_REMOVED lines=43> */
.L_x_11561:
[----:B------:R-:W-:Y:S05]  /*cc50*/  BSYNC.RECONVERGENT B2 ;  /* 0x0000000000027941 */ /* 0x000fea0003800200 */
.L_x_11560:
        /* <DEDUP_REMOVED lines=20> */
.L_x_11567:
        /* <DEDUP_REMOVED lines=13> */
.L_x_11569:
[----:B------:R-:W-:Y:S05]  /*ce70*/  BSYNC.RECONVERGENT B3 ;  /* 0x0000000000037941 */ /* 0x000fea0003800200 */
.L_x_11568:
        /* <DEDUP_REMOVED lines=43> */
.L_x_11566:
[----:B------:R-:W-:Y:S05]  /*d130*/  BSYNC.RECONVERGENT B2 ;  /* 0x0000000000027941 */ /* 0x000fea0003800200 */
.L_x_11565:
        /* <DEDUP_REMOVED lines=25> */
.L_x_11572:
        /* <DEDUP_REMOVED lines=13> */
.L_x_11574:
[----:B------:R-:W-:Y:S05]  /*d3a0*/  BSYNC.RECONVERGENT B3 ;  /* 0x0000000000037941 */ /* 0x000fea0003800200 */
.L_x_11573:
        /* <DEDUP_REMOVED lines=43> */
.L_x_11571:
[----:B------:R-:W-:Y:S05]  /*d660*/  BSYNC.RECONVERGENT B2 ;  /* 0x0000000000027941 */ /* 0x000fea0003800200 */
.L_x_11570:
        /* <DEDUP_REMOVED lines=20> */
.L_x_11577:
        /* <DEDUP_REMOVED lines=13> */
.L_x_11579:
[----:B------:R-:W-:Y:S05]  /*d880*/  BSYNC.RECONVERGENT B3 ;  /* 0x0000000000037941 */ /* 0x000fea0003800200 */
.L_x_11578:
        /* <DEDUP_REMOVED lines=43> */
.L_x_11576:
[----:B------:R-:W-:Y:S05]  /*db40*/  BSYNC.RECONVERGENT B2 ;  /* 0x0000000000027941 */ /* 0x000fea0003800200 */
.L_x_11575:
        /* <DEDUP_REMOVED lines=25> */
.L_x_11582:
        /* <DEDUP_REMOVED lines=13> */
.L_x_11584:
[----:B------:R-:W-:Y:S05]  /*ddb0*/  BSYNC.RECONVERGENT B3 ;  /* 0x0000000000037941 */ /* 0x000fea0003800200 */
.L_x_11583:
        /* <DEDUP_REMOVED lines=43> */
.L_x_11581:
[----:B------:R-:W-:Y:S05]  /*e070*/  BSYNC.RECONVERGENT B2 ;  /* 0x0000000000027941 */ /* 0x000fea0003800200 */
.L_x_11580:
        /* <DEDUP_REMOVED lines=20> */
.L_x_11587:
        /* <DEDUP_REMOVED lines=13> */
.L_x_11589:
[----:B------:R-:W-:Y:S05]  /*e290*/  BSYNC.RECONVERGENT B3 ;  /* 0x0000000000037941 */ /* 0x000fea0003800200 */
.L_x_11588:
        /* <DEDUP_REMOVED lines=43> */
.L_x_11586:
[----:B------:R-:W-:Y:S05]  /*e550*/  BSYNC.RECONVERGENT B2 ;  /* 0x0000000000027941 */ /* 0x000fea0003800200 */
.L_x_11585:
        /* <DEDUP_REMOVED lines=25> */
.L_x_11592:
        /* <DEDUP_REMOVED lines=13> */
.L_x_11594:
[----:B------:R-:W-:Y:S05]  /*e7c0*/  BSYNC.RECONVERGENT B3 ;  /* 0x0000000000037941 */ /* 0x000fea0003800200 */
.L_x_11593:
        /* <DEDUP_REMOVED lines=43> */
.L_x_11591:
[----:B------:R-:W-:Y:S05]  /*ea80*/  BSYNC.RECONVERGENT B2 ;  /* 0x0000000000027941 */ /* 0x000fea0003800200 */
.L_x_11590:
        /* <DEDUP_REMOVED lines=20> */
.L_x_11597:
        /* <DEDUP_REMOVED lines=15> */
.L_x_11599:
[----:B------:R-:W-:Y:S05]  /*ecc0*/  BSYNC.RECONVERGENT B3 ;  /* 0x0000000000037941 */ /* 0x000fea0003800200 */
.L_x_11598:
        /* <DEDUP_REMOVED lines=43> */
.L_x_11596:
[----:B------:R-:W-:Y:S05]  /*ef80*/  BSYNC.RECONVERGENT B2 ;  /* 0x0000000000027941 */ /* 0x000fea0003800200 */
.L_x_11595:
[----:B------:R-:W-:Y:S01]  /*ef90*/  I2FP.F32.U32 R166, R198 ;  /* 0x000000c600a67245 */ /* 0x000fe20000201000 */
[----:B------:R-:W-:Y:S01]  /*efa0*/  HADD2.F32 R167, -RZ, R159.H1_H1 ;  /* 0x3000009fffa77230 */ /* 0x000fe20000004100 */
[----:B------:R-:W-:Y:S02]  /*efb0*/  PRMT R165, R21, 0x5410, R165 ;  /* 0x0000541015a57816 */ /* 0x000fe400000000a5 */
[----:B------:R-:W-:Y:S01]  /*efc0*/  PRMT R164, R169, 0x5410, R164 ;  /* 0x00005410a9a47816 */ /* 0x000fe200000000a4 */
        /* <DEDUP_REMOVED lines=10> */
[----:B------:R-:W-:-:S04]  /*f070*/  PRMT R21, R167, 0x7610, R21 ;  /* 0x00007610a7157816 */ /* 0x000fc80000000015 */
[----:B------:R-:W-:-:S04]  /*f080*/  F2FP.F16.F32.PACK_AB R198, RZ, R195 ;  /* 0x000000c3ffc6723e */ /* 0x000fc800000000ff */
[----:B------:R-:W-:Y:S01]  /*f090*/  PRMT R167, R171, 0x5410, R198 ;  /* 0x00005410aba77816 */ /* 0x000fe200000000c6 */
[----:B------:R-:W-:Y:S06]  /*f0a0*/  BRA `(.L_x_11600) ;  /* 0x0000002800687947 */ /* 0x000fec0003800000 */
.L_x_11519:
        /* <DEDUP_REMOVED lines=16> */
.L_x_11603:
        /* <DEDUP_REMOVED lines=13> */
.L_x_11605:
[----:B------:R-:W-:Y:S05]  /*f280*/  BSYNC.RECONVERGENT B3 ;  /* 0x0000000000037941 */ /* 0x000fea0003800200 */
.L_x_11604:
        /* <DEDUP_REMOVED lines=43> */
.L_x_11602:
[----:B------:R-:W-:Y:S05]  /*f540*/  BSYNC.RECONVERGENT B2 ;  /* 0x0000000000027941 */ /* 0x000fea0003800200 */
.L_x_11601:
        /* <DEDUP_REMOVED lines=28> */
.L_x_11608:
        /* <DEDUP_REMOVED lines=13> */
.L_x_11610:
[----:B------:R-:W-:Y:S05]  /*f7e0*/  BSYNC.RECONVERGENT B3 ;  /* 0x0000000000037941 */ /* 0x000fea0003800200 */
.L_x_11609:
        /* <DEDUP_REMOVED lines=43> */
.L_x_11607:
[----:B------:R-:W-:Y:S05]  /*faa0*/  BSYNC.RECONVERGENT B2 ;  /* 0x0000000000027941 */ /* 0x000fea0003800200 */
.L_x_11606:
        /* <DEDUP_REMOVED lines=25> */
.L_x_11613:
        /* <DEDUP_REMOVED lines=13> */
.L_x_11615:
[----:B------:R-:W-:Y:S05]  /*fd10*/  BSYNC.RECONVERGENT B3 ;  /* 0x0000000000037941 */ /* 0x000fea0003800200 */
.L_x_11614:
        /* <DEDUP_REMOVED lines=43> */
.L_x_11612:
[----:B------:R-:W-:Y:S05]  /*ffd0*/  BSYNC.RECONVERGENT B2 ;  /* 0x0000000000027941 */ /* 0x000fea0003800200 */
.L_x_11611:
        /* <DEDUP_REMOVED lines=25> */
.L_x_11618:
        /* <DEDUP_REMOVED lines=13> */
.L_x_11620:
[----:B------:R-:W-:Y:S05]  /*10240*/  BSYNC.RECONVERGENT B3 ;  /* 0x0000000000037941 */ /* 0x000fea0003800200 */
.L_x_11619:
        /* <DEDUP_REMOVED lines=43> */
.L_x_11617:
[----:B------:R-:W-:Y:S05]  /*10500*/  BSYNC.RECONVERGENT B2 ;  /* 0x0000000000027941 */ /* 0x000fea0003800200 */
.L_x_11616:
        /* <DEDUP_REMOVED lines=25> */
.L_x_11623:
        /* <DEDUP_REMOVED lines=13> */
.L_x_11625:
[----:B------:R-:W-:Y:S05]  /*10770*/  BSYNC.RECONVERGENT B3 ;  /* 0x0000000000037941 */ /* 0x000fea0003800200 */
.L_x_11624:
        /* <DEDUP_REMOVED lines=43> */
.L_x_11622:
[----:B------:R-:W-:Y:S05]  /*10a30*/  BSYNC.RECONVERGENT B2 ;  /* 0x0000000000027941 */ /* 0x000fea0003800200 */
.L_x_11621:
        /* <DEDUP_REMOVED lines=8> */
[----:B------:R-:W-:-:S03]  /*10ac0*/  IMAD.MOV.U32 R3, RZ, RZ, R0 ;  /* 0x000000ffff037224 */ /* 0x000fc600078e0000 */
        /* <DEDUP_REMOVED lines=14> */
.L_x_11628:
        /* <DEDUP_REMOVED lines=13> */
.L_x_11630:
[----:B------:R-:W-:Y:S05]  /*10c80*/  BSYNC.RECONVERGENT B3 ;  /* 0x0000000000037941 */ /* 0x000fea0003800200 */
.L_x_11629:
        /* <DEDUP_REMOVED lines=43> */
.L_x_11627:
[----:B------:R-:W-:Y:S05]  /*10f40*/  BSYNC.RECONVERGENT B2 ;  /* 0x0000000000027941 */ /* 0x000fea0003800200 */
.L_x_11626:
        /* <DEDUP_REMOVED lines=23> */
.L_x_11633:
        /* <DEDUP_REMOVED lines=13> */
.L_x_11635:
[----:B------:R-:W-:Y:S05]  /*11190*/  BSYNC.RECONVERGENT B3 ;  /* 0x0000000000037941 */ /* 0x000fea0003800200 */
.L_x_11634:
        /* <DEDUP_REMOVED lines=43> */
.L_x_11632:
[----:B------:R-:W-:Y:S05]  /*11450*/  BSYNC.RECONVERGENT B2 ;  /* 0x0000000000027941 */ /* 0x000fea0003800200 */
.L_x_11631:
        /* <DEDUP_REMOVED lines=23> */
.L_x_11638:
        /* <DEDUP_REMOVED lines=13> */
.L_x_11640:
[----:B------:R-:W-:Y:S05]  /*116a0*/  BSYNC.RECONVERGENT B3 ;  /* 0x0000000000037941 */ /* 0x000fea0003800200 */
.L_x_11639:
        /* <DEDUP_REMOVED lines=43> */
.L_x_11637:
[----:B------:R-:W-:Y:S05]  /*11960*/  BSYNC.RECONVERGENT B2 ;  /* 0x0000000000027941 */ /* 0x000fea0003800200 */
.L_x_11636:
[----:B------:R-:W-:Y:S01]  /*11970*/  I2FP.F32.U32 R198, R199 ;  /* 0x000000c700c67245 */ /* 0x000fe20000201000 */
[----:B------:R-:W-:Y:S01]  /*11980*/  HADD2.F32 R200, -RZ, R167.H1_H1 ;  /* 0x300000a7ffc87230 */ /* 0x000fe20000004100 */
[----:B------:R-:W-:Y:S02]  /*11990*/  PRMT R166, R206, 0x5410, R166 ;  /* 0x00005410cea67816 */ /* 0x000fe400000000a6 */
[----:B------:R-:W-:Y:S01]  /*119a0*/  PRMT R165, R171, 0x5410, R165 ;  /* 0x00005410aba57816 */ /* 0x000fe200000000a5 */
[----:B------:R-:W-:Y:S01]  /*119b0*/  FFMA.FTZ R195, R198, R195, 1.1641532182693481445e-10 ;  /* 0x2f000000c6c37423 */ /* 0x000fe200000100c3 */
[----:B------:R-:W-:Y:S01]  /*119c0*/  FMUL.FTZ R200, R200, R205 ;  /* 0x000000cdc8c87220 */ /* 0x000fe20000410000 */
[----:B------:R-:W-:Y:S01]  /*119d0*/  @P1 HADD2.F32 R198, -RZ, R163.H1_H1 ;  /* 0x300000a3ffc61230 */ /* 0x000fe20000004100 */
[----:B------:R-:W-:Y:S02]  /*119e0*/  PRMT R164, R169, 0x5410, R164 ;  /* 0x00005410a9a47816 */ /* 0x000fe400000000a4 */
[----:B------:R-:W-:-:S04]  /*119f0*/  FSETP.GTU.FTZ.AND P5, PT, R195, R204, PT ;  /* 0x000000ccc300720b */ /* 0x000fc80003fbc000 */
[----:B------:R-:W-:Y:S02]  /*11a00*/  FSEL R195, R200, RZ, !P5 ;  /* 0x000000ffc8c37208 */ /* 0x000fe40006800000 */
[----:B------:R-:W-:-:S03]  /*11a10*/  PLOP3.LUT P5, PT, P5, PT, PT, 0x8, 0x80 ;  /* 0x000000000080781c */ /* 0x000fc60002fae170 */
[----:B------:R-:W-:-:S05]  /*11a20*/  @P1 FADD.FTZ R195, R198, R195 ;  /* 0x000000c3c6c31221 */ /* 0x000fca0000010000 */
[----:B------:R-:W-:-:S04]  /*11a30*/  F2FP.F16.F32.PACK_AB R167, RZ, R195 ;  /* 0x000000c3ffa7723e */ /* 0x000fc800000000ff */
[----:B------:R-:W-:-:S07]  /*11a40*/  PRMT R167, R207, 0x5410, R167 ;  /* 0x00005410cfa77816 */ /* 0x000fce00000000a7 */
.L_x_11600:
        /* <DEDUP_REMOVED lines=43> */
.L_x_11641:
[----:B0-----:R-:W-:Y:S01]  /*11d00*/  IMAD.MOV.U32 R198, RZ, RZ, R170 ;  /* 0x000000ffffc67224 */ /* 0x001fe200078e00aa */
[----:B------:R-:W-:-:S07]  /*11d10*/  IADD3 R168, PT, PT, R168, 0x20, RZ ;  /* 0x00000020a8a87810 */ /* 0x000fce0007ffe0ff */
.L_x_11518:
[----:B------:R-:W-:Y:S05]  /*11d20*/  BSYNC.RECONVERGENT B1 ;  /* 0x0000000000017941 */ /* 0x000fea0003800200 */
.L_x_11517:
        /* <DEDUP_REMOVED lines=13> */
[C---:B-1----:R-:W-:Y:S02]  /*11e00*/  @P0 IMAD.WIDE.U32 R170, R168.reuse, 0x10, R166 ;  /* 0x00000010a8aa0825 */ /* 0x042fe400078e00a6 */
[----:B------:R-:W5:Y:S04]  /*11e10*/  LDG.E.128 R164, desc[UR8][R164.64] ;  /* 0x00000008a4a47981 */ /* 0x000f68000c1e1d00 */
        /* <DEDUP_REMOVED lines=20> */
.L_x_11647:
        /* <DEDUP_REMOVED lines=13> */
.L_x_11649:
[----:B------:R-:W-:Y:S05]  /*12030*/  BSYNC.RECONVERGENT B3 ;  /* 0x0000000000037941 */ /* 0x000fea0003800200 */
.L_x_11648:
        /* <DEDUP_REMOVED lines=42> */
.L_x_11646:
[----:B------:R-:W-:Y:S05]  /*122e0*/  BSYNC.RECONVERGENT B2 ;  /* 0x0000000000027941 */ /* 0x000fea0003800200 */
.L_x_11645:
[----:B------:R-:W0:Y:S01]  /*122f0*/  LDC R205, c[0x0][0x404] ;  /* 0x00010100ffcd7b82 */ /* 0x000e220000000800 */
[----:B------:R-:W-:Y:S01]  /*12300*/  I2FP.F32.U32 R3, R14 ;  /* 0x0000000e00037245 */ /* 0x000fe20000201000 */
[----:B------:R-:W-:Y:S01]  /*12310*/  IMAD.MOV.U32 R194, RZ, RZ, 0x2f800000 ;  /* 0x2f800000ffc27424 */ /* 0x000fe200078e00ff */
[----:B------:R-:W-:Y:S01]  /*12320*/  ISETP.NE.AND P3, PT, R15, 0x1, PT ;  /* 0x000000010f00780c */ /* 0x000fe20003f65270 */
[----:B------:R-:W-:Y:S01]  /*12330*/  BSSY.RECONVERGENT B2, `(.L_x_11650) ;  /* 0x000004e000027945 */ /* 0x000fe20003800200 */
[----:B------:R-:W-:Y:S01]  /*12340*/  LOP3.LUT R13, R13, 0xffffffef, RZ, 0xc0, !PT ;  /* 0xffffffef0d0d7812 */ /* 0x000fe200078ec0ff */
[----:B------:R-:W-:Y:S01]  /*12350*/  FFMA.FTZ R14, R3, R194, 1.1641532182693481445e-10 ;  /* 0x2f000000030e7423 */ /* 0x000fe200000100c2 */
[----:B-----5:R-:W-:Y:S01]  /*12360*/  HADD2.F32 R3, -RZ, R164.H0_H0 ;  /* 0x200000a4ff037230 */ /* 0x020fe20000004100 */
        /* <DEDUP_REMOVED lines=17> */
.L_x_11652:
        /* <DEDUP_REMOVED lines=13> */
.L_x_11654:
[----:B------:R-:W-:Y:S05]  /*12550*/  BSYNC.RECONVERGENT B3 ;  /* 0x0000000000037941 */ /* 0x000fea0003800200 */
.L_x_11653:
        /* <DEDUP_REMOVED lines=43> */
.L_x_11651:
[----:B------:R-:W-:Y:S05]  /*12810*/  BSYNC.RECONVERGENT B2 ;  /* 0x0000000000027941 */ /* 0x000fea0003800200 */
.L_x_11650:
        /* <DEDUP_REMOVED lines=9> */
[----:B------:R-:W-:-:S05]  /*128b0*/  FSEL R3, R3, RZ, !P2 ;  /* 0x000000ff03037208 */ /* 0x000fca0005000000 */
[----:B------:R-:W-:-:S04]  /*128c0*/  FADD.FTZ R3, R20, R3 ;  /* 0x0000000314037221 */ /* 0x000fc80000010000 */
[--C-:B------:R-:W-:Y:S01]  /*128d0*/  @P1 FADD.FTZ R23, R14, R3.reuse ;  /* 0x000000030e171221 */ /* 0x100fe20000010000 */
[----:B------:R-:W-:Y:S01]  /*128e0*/  @!P1 IMAD.MOV.U32 R23, RZ, RZ, R3 ;  /* 0x000000ffff179224 */ /* 0x000fe200078e0003 */
[----:B------:R-:W-:Y:S01]  /*128f0*/  SEL R14, RZ, 0x1, P2 ;  /* 0x00000001ff0e7807 */ /* 0x000fe20001000000 */
        /* <DEDUP_REMOVED lines=11> */
.L_x_11657:
        /* <DEDUP_REMOVED lines=13> */
.L_x_11659:
[----:B------:R-:W-:Y:S05]  /*12a80*/  BSYNC.RECONVERGENT B3 ;  /* 0x0000000000037941 */ /* 0x000fea0003800200 */
.L_x_11658:
        /* <DEDUP_REMOVED lines=43> */
.L_x_11656:
[----:B------:R-:W-:Y:S05]  /*12d40*/  BSYNC.RECONVERGENT B2 ;  /* 0x0000000000027941 */ /* 0x000fea0003800200 */
.L_x_11655:
        /* <DEDUP_REMOVED lines=22> */
.L_x_11662:
        /* <DEDUP_REMOVED lines=13> */
.L_x_11664:
[----:B------:R-:W-:Y:S05]  /*12f80*/  BSYNC.RECONVERGENT B3 ;  /* 0x0000000000037941 */ /* 0x000fea0003800200 */
.L_x_11663:
        /* <DEDUP_REMOVED lines=43> */
.L_x_11661:
[----:B------:R-:W-:Y:S05]  /*13240*/  BSYNC.RECONVERGENT B2 ;  /* 0x0000000000027941 */ /* 0x000fea0003800200 */
.L_x_11660:
[----:B------:R-:W-:Y:S01]  /*13250*/  I2FP.F32.U32 R3, R3 ;  /* 0x0000000300037245 */ /* 0x000fe20000201000 */
[----:B------:R-:W-:Y:S01]  /*13260*/  HADD2.F32 R17, -RZ, R156.H1_H1 ;  /* 0x3000009cff117230 */ /* 0x000fe20000004100 */
[----:B------:R-:W-:Y:S01]  /*13270*/  BSSY.RECONVERGENT B2, `(.L_x_11665) ;  /* 0x0000050000027945 */ /* 0x000fe20003800200 */
[----:B------:R-:W-:Y:S02]  /*13280*/  @P1 HADD2.F32 R18, -RZ, R160.H1_H1 ;  /* 0x300000a0ff121230 */ /* 0x000fe40000004100 */
        /* <DEDUP_REMOVED lines=9> */
[----:B------:R-:W-:Y:S01]  /*13320*/  MOV R3, R0 ;  /* 0x0000000000037202 */ /* 0x000fe20000000f00 */
[----:B------:R-:W-:-:S03]  /*13330*/  IMAD.MOV.U32 R18, RZ, RZ, 0x2 ;  /* 0x00000002ff127424 */ /* 0x000fc600078e00ff */
        /* <DEDUP_REMOVED lines=10> */
.L_x_11667:
        /* <DEDUP_REMOVED lines=13> */
.L_x_11669:
[----:B------:R-:W-:Y:S05]  /*134b0*/  BSYNC.RECONVERGENT B3 ;  /* 0x0000000000037941 */ /* 0x000fea0003800200 */
.L_x_11668:
        /* <DEDUP_REMOVED lines=43> */
.L_x_11666:
[----:B------:R-:W-:Y:S05]  /*13770*/  BSYNC.RECONVERGENT B2 ;  /* 0x0000000000027941 */ /* 0x000fea0003800200 */
.L_x_11665:
        /* <DEDUP_REMOVED lines=22> */
.L_x_11672:
        /* <DEDUP_REMOVED lines=13> */
.L_x_11674:
[----:B------:R-:W-:Y:S05]  /*139b0*/  BSYNC.RECONVERGENT B3 ;  /* 0x0000000000037941 */ /* 0x000fea0003800200 */
.L_x_11673:
        /* <DEDUP_REMOVED lines=43> */
.L_x_11671:
[----:B------:R-:W-:Y:S05]  /*13c70*/  BSYNC.RECONVERGENT B2 ;  /* 0x0000000000027941 */ /* 0x000fea0003800200 */
.L_x_11670:
        /* <DEDUP_REMOVED lines=25> */
.L_x_11677:
        /* <DEDUP_REMOVED lines=13> */
.L_x_11679:
[----:B------:R-:W-:Y:S05]  /*13ee0*/  BSYNC.RECONVERGENT B3 ;  /* 0x0000000000037941 */ /* 0x000fea0003800200 */
.L_x_11678:
        /* <DEDUP_REMOVED lines=43> */
.L_x_11676:
[----:B------:R-:W-:Y:S05]  /*141a0*/  BSYNC.RECONVERGENT B2 ;  /* 0x0000000000027941 */ /* 0x000fea0003800200 */
.L_x_11675:
        /* <DEDUP_REMOVED lines=22> */
.L_x_11682:
        /* <DEDUP_REMOVED lines=13> */
.L_x_11684:
[----:B------:R-:W-:Y:S05]  /*143e0*/  BSYNC.RECONVERGENT B3 ;  /* 0x0000000000037941 */ /* 0x000fea0003800200 */
.L_x_11683:
        /* <DEDUP_REMOVED lines=43> */
.L_x_11681:
[----:B------:R-:W-:Y:S05]  /*146a0*/  BSYNC.RECONVERGENT B2 ;  /* 0x0000000000027941 */ /* 0x000fea0003800200 */
.L_x_11680:
        /* <DEDUP_REMOVED lines=25> */
.L_x_11687:
        /* <DEDUP_REMOVED lines=13> */
.L_x_11689:
[----:B------:R-:W-:Y:S05]  /*14910*/  BSYNC.RECONVERGENT B3 ;  /* 0x0000000000037941 */ /* 0x000fea0003800200 */
.L_x_11688:
        /* <DEDUP_REMOVED lines=43> */
.L_x_11686:
[----:B------:R-:W-:Y:S05]  /*14bd0*/  BSYNC.RECONVERGENT B2 ;  /* 0x0000000000027941 */ /* 0x000fea0003800200 */
.L_x_11685:
        /* <DEDUP_REMOVED lines=20> */
.L_x_11692:
        /* <DEDUP_REMOVED lines=13> */
.L_x_11694:
[----:B------:R-:W-:Y:S05]  /*14df0*/  BSYNC.RECONVERGENT B3 ;  /* 0x0000000000037941 */ /* 0x000fea0003800200 */
.L_x_11693:
        /* <DEDUP_REMOVED lines=43> */
.L_x_11691:
[----:B------:R-:W-:Y:S05]  /*150b0*/  BSYNC.RECONVERGENT B2 ;  /* 0x0000000000027941 */ /* 0x000fea0003800200 */
.L_x_11690:
        /* <DEDUP_REMOVED lines=25> */
.L_x_11697:
        /* <DEDUP_REMOVED lines=13> */
.L_x_11699:
[----:B------:R-:W-:Y:S05]  /*15320*/  BSYNC.RECONVERGENT B3 ;  /* 0x0000000000037941 */ /* 0x000fea0003800200 */
.L_x_11698:
        /* <DEDUP_REMOVED lines=43> */
.L_x_11696:
[----:B------:R-:W-:Y:S05]  /*155e0*/  BSYNC.RECONVERGENT B2 ;  /* 0x0000000000027941 */ /* 0x000fea0003800200 */
.L_x_11695:
        /* <DEDUP_REMOVED lines=20> */
.L_x_11702:
        /* <DEDUP_REMOVED lines=13> */
.L_x_11704:
[----:B------:R-:W-:Y:S05]  /*15800*/  BSYNC.RECONVERGENT B3 ;  /* 0x0000000000037941 */ /* 0x000fea0003800200 */
.L_x_11703:
        /* <DEDUP_REMOVED lines=43> */
.L_x_11701:
[----:B------:R-:W-:Y:S05]  /*15ac0*/  BSYNC.RECONVERGENT B2 ;  /* 0x0000000000027941 */ /* 0x000fea0003800200 */
.L_x_11700:
        /* <DEDUP_REMOVED lines=25> */
.L_x_11707:
        /* <DEDUP_REMOVED lines=13> */
.L_x_11709:
[----:B------:R-:W-:Y:S05]  /*15d30*/  BSYNC.RECONVERGENT B3 ;  /* 0x0000000000037941 */ /* 0x000fea0003800200 */
.L_x_11708:
        /* <DEDUP_REMOVED lines=43> */
.L_x_11706:
[----:B------:R-:W-:Y:S05]  /*15ff0*/  BSYNC.RECONVERGENT B2 ;  /* 0x0000000000027941 */ /* 0x000fea0003800200 */
.L_x_11705:
        /* <DEDUP_REMOVED lines=20> */
.L_x_11712:
        /* <DEDUP_REMOVED lines=13> */
.L_x_11714:
[----:B------:R-:W-:Y:S05]  /*16210*/  BSYNC.RECONVERGENT B3 ;  /* 0x0000000000037941 */ /* 0x000fea0003800200 */
.L_x_11713:
        /* <DEDUP_REMOVED lines=43> */
.L_x_11711:
[----:B------:R-:W-:Y:S05]  /*164d0*/  BSYNC.RECONVERGENT B2 ;  /* 0x0000000000027941 */ /* 0x000fea0003800200 */
.L_x_11710:
        /* <DEDUP_REMOVED lines=25> */
.L_x_11717:
        /* <DEDUP_REMOVED lines=13> */
.L_x_11719:
[----:B------:R-:W-:Y:S05]  /*16740*/  BSYNC.RECONVERGENT B3 ;  /* 0x0000000000037941 */ /* 0x000fea0003800200 */
.L_x_11718:
        /* <DEDUP_REMOVED lines=43> */
.L_x_11716:
[----:B------:R-:W-:Y:S05]  /*16a00*/  BSYNC.RECONVERGENT B2 ;  /* 0x0000000000027941 */ /* 0x000fea0003800200 */
.L_x_11715:
        /* <DEDUP_REMOVED lines=20> */
.L_x_11722:
        /* <DEDUP_REMOVED lines=15> */
.L_x_11724:
[----:B------:R-:W-:Y:S05]  /*16c40*/  BSYNC.RECONVERGENT B3 ;  /* 0x0000000000037941 */ /* 0x000fea0003800200 */
.L_x_11723:
        /* <DEDUP_REMOVED lines=43> */
.L_x_11721:
[----:B------:R-:W-:Y:S05]  /*16f00*/  BSYNC.RECONVERGENT B2 ;  /* 0x0000000000027941 */ /* 0x000fea0003800200 */
.L_x_11720:
        /* <DEDUP_REMOVED lines=18> */
.L_x_11644:
        /* <DEDUP_REMOVED lines=16> */
.L_x_11728:
        /* <DEDUP_REMOVED lines=13> */
.L_x_11730:
[----:B------:R-:W-:Y:S05]  /*17200*/  BSYNC.RECONVERGENT B3 ;  /* 0x0000000000037941 */ /* 0x000fea0003800200 */
.L_x_11729:
        /* <DEDUP_REMOVED lines=42> */
[----:B------:R-:W-:-:S07]  /*174b0*/  IMAD.MOV.U32 R170, RZ, RZ, R200 ;  /* 0x000000ffffaa7224 */ /* 0x000fce00078e00c8 */
.L_x_11727:
[----:B------:R-:W-:Y:S05]  /*174c0*/  BSYNC.RECONVERGENT B2 ;  /* 0x0000000000027941 */ /* 0x000fea0003800200 */
.L_x_11726:
        /* <DEDUP_REMOVED lines=28> */
.L_x_11733:
        /* <DEDUP_REMOVED lines=13> */
.L_x_11735:
[----:B------:R-:W-:Y:S05]  /*17760*/  BSYNC.RECONVERGENT B3 ;  /* 0x0000000000037941 */ /* 0x000fea0003800200 */
.L_x_11734:
        /* <DEDUP_REMOVED lines=43> */
.L_x_11732:
[----:B------:R-:W-:Y:S05]  /*17a20*/  BSYNC.RECONVERGENT B2 ;  /* 0x0000000000027941 */ /* 0x000fea0003800200 */
.L_x_11731:
        /* <DEDUP_REMOVED lines=25> */
.L_x_11738:
        /* <DEDUP_REMOVED lines=13> */
.L_x_11740:
[----:B------:R-:W-:Y:S05]  /*17c90*/  BSYNC.RECONVERGENT B3 ;  /* 0x0000000000037941 */ /* 0x000fea0003800200 */
.L_x_11739:
        /* <DEDUP_REMOVED lines=43> */
.L_x_11737:
[----:B------:R-:W-:Y:S05]  /*17f50*/  BSYNC.RECONVERGENT B2 ;  /* 0x0000000000027941 */ /* 0x000fea0003800200 */
.L_x_11736:
        /* <DEDUP_REMOVED lines=25> */
.L_x_11743:
        /* <DEDUP_REMOVED lines=13> */
.L_x_11745:
[----:B------:R-:W-:Y:S05]  /*181c0*/  BSYNC.RECONVERGENT B3 ;  /* 0x0000000000037941 */ /* 0x000fea0003800200 */
.L_x_11744:
        /* <DEDUP_REMOVED lines=43> */
.L_x_11742:
[----:B------:R-:W-:Y:S05]  /*18480*/  BSYNC.RECONVERGENT B2 ;  /* 0x0000000000027941 */ /* 0x000fea0003800200 */
.L_x_11741:
[----:B------:R-:W-:Y:S01]  /*18490*/  I2FP.F32.U32 R3, R3 ;  /* 0x0000000300037245 */ /* 0x000fe20000201000 */
[----:B------:R-:W-:Y:S01]  /*184a0*/  HADD2.F32 R180, -RZ, R165.H1_H1 ;  /* 0x300000a5ffb47230 */ /* 0x000fe20000004100 */
[----:B------:R-:W-:Y:S01]  /*184b0*/  LOP3.LUT R13, R13, 0xfffffffd, RZ, 0xc0, !PT ;  /* 0xfffffffd0d0d7812 */ /* 0x000fe200078ec0ff */
        /* <DEDUP_REMOVED lines=22> */
.L_x_11748:
        /* <DEDUP_REMOVED lines=13> */
.L_x_11750:
[----:B------:R-:W-:Y:S05]  /*186f0*/  BSYNC.RECONVERGENT B3 ;  /* 0x0000000000037941 */ /* 0x000fea0003800200 */
.L_x_11749:
        /* <DEDUP_REMOVED lines=43> */
.L_x_11747:
[----:B------:R-:W-:Y:S05]  /*189b0*/  BSYNC.RECONVERGENT B2 ;  /* 0x0000000000027941 */ /* 0x000fea0003800200 */
.L_x_11746:
        /* <DEDUP_REMOVED lines=23> */
.L_x_11753:
        /* <DEDUP_REMOVED lines=13> */
.L_x_11755:
[----:B------:R-:W-:Y:S05]  /*18c00*/  BSYNC.RECONVERGENT B3 ;  /* 0x0000000000037941 */ /* 0x000fea0003800200 */
.L_x_11754:
        /* <DEDUP_REMOVED lines=43> */
.L_x_11752:
[----:B------:R-:W-:Y:S05]  /*18ec0*/  BSYNC.RECONVERGENT B2 ;  /* 0x0000000000027941 */ /* 0x000fea0003800200 */
.L_x_11751:
        /* <DEDUP_REMOVED lines=23> */
.L_x_11758:
        /* <DEDUP_REMOVED lines=13> */
.L_x_11760:
[----:B------:R-:W-:Y:S05]  /*19110*/  BSYNC.RECONVERGENT B3 ;  /* 0x0000000000037941 */ /* 0x000fea0003800200 */
.L_x_11759:
        /* <DEDUP_REMOVED lines=43> */
.L_x_11757:
[----:B------:R-:W-:Y:S05]  /*193d0*/  BSYNC.RECONVERGENT B2 ;  /* 0x0000000000027941 */ /* 0x000fea0003800200 */
.L_x_11756:
[----:B------:R-:W-:Y:S01]  /*193e0*/  I2FP.F32.U32 R3, R3 ;  /* 0x0000000300037245 */ /* 0x000fe20000201000 */
[----:B------:R-:W-:Y:S01]  /*193f0*/  HADD2.F32 R198, -RZ, R167.H0_H0 ;  /* 0x200000a7ffc67230 */ /* 0x000fe20000004100 */
[----:B------:R-:W-:Y:S01]  /*19400*/  ISETP.NE.AND P5, PT, R201, 0x1, PT ;  /* 0x00000001c900780c */ /* 0x000fe20003fa5270 */
[----:B------:R-:W-:Y:S01]  /*19410*/  @P1 HADD2.F32 R200, -RZ, R163.H0_H0 ;  /* 0x200000a3ffc81230 */ /* 0x000fe20000004100 */
[----:B------:R-:W-:Y:S01]  /*19420*/  BSSY.RECONVERGENT B2, `(.L_x_11761) ;  /* 0x000004c000027945 */ /* 0x000fe20003800200 */
[----:B------:R-:W-:Y:S01]  /*19430*/  FFMA.FTZ R3, R3, R194, 1.1641532182693481445e-10 ;  /* 0x2f00000003037423 */ /* 0x000fe200000100c2 */
[----:B------:R-:W-:Y:S01]  /*19440*/  FMUL.FTZ R198, R198, R205 ;  /* 0x000000cdc6c67220 */ /* 0x000fe20000410000 */
[----:B------:R-:W-:-:S03]  /*19450*/  MOV R199, R0 ;  /* 0x0000000000c77202 */ /* 0x000fc60000000f00 */
        /* <DEDUP_REMOVED lines=15> */
.L_x_11763:
        /* <DEDUP_REMOVED lines=13> */
.L_x_11765:
[----:B------:R-:W-:Y:S05]  /*19620*/  BSYNC.RECONVERGENT B3 ;  /* 0x0000000000037941 */ /* 0x000fea0003800200 */
.L_x_11764:
        /* <DEDUP_REMOVED lines=43> */
.L_x_11762:
[----:B------:R-:W-:Y:S05]  /*198e0*/  BSYNC.RECONVERGENT B2 ;  /* 0x0000000000027941 */ /* 0x000fea0003800200 */
.L_x_11761:
        /* <DEDUP_REMOVED lines=13> */
[----:B------:R-:W-:-:S07]  /*199c0*/  PRMT R167, R207, 0x5410, R167 ;  /* 0x00005410cfa77816 */ /* 0x000fce00000000a7 */
.L_x_11725:
        /* <DEDUP_REMOVED lines=43> */
.L_x_11766:
[----:B0-----:R-:W-:Y:S01]  /*19c80*/  IMAD.MOV.U32 R198, RZ, RZ, R170 ;  /* 0x000000ffffc67224 */ /* 0x001fe200078e00aa */
[----:B------:R-:W-:-:S07]  /*19c90*/  IADD3 R168, PT, PT, R168, 0x20, RZ ;  /* 0x00000020a8a87810 */ /* 0x000fce0007ffe0ff */
.L_x_11643:
[----:B------:R-:W-:Y:S05]  /*19ca0*/  BSYNC.RECONVERGENT B1 ;  /* 0x0000000000017941 */ /* 0x000fea0003800200 */
.L_x_11642:
        /* <DEDUP_REMOVED lines=33> */
.L_x_11772:
        /* <DEDUP_REMOVED lines=13> */
.L_x_11774:
[----:B------:R-:W-:Y:S05]  /*19f90*/  BSYNC.RECONVERGENT B3 ;  /* 0x0000000000037941 */ /* 0x000fea0003800200 */
.L_x_11773:
        /* <DEDUP_REMOVED lines=42> */
.L_x_11771:
[----:B------:R-:W-:Y:S05]  /*1a240*/  BSYNC.RECONVERGENT B2 ;  /* 0x0000000000027941 */ /* 0x000fea0003800200 */
.L_x_11770:
        /* <DEDUP_REMOVED lines=25> */
.L_x_11777:
        /* <DEDUP_REMOVED lines=13> */
.L_x_11779:
[----:B------:R-:W-:Y:S05]  /*1a4b0*/  BSYNC.RECONVERGENT B3 ;  /* 0x0000000000037941 */ /* 0x000fea0003800200 */
.L_x_11778:
        /* <DEDUP_REMOVED lines=43> */
.L_x_11776:
[----:B------:R-:W-:Y:S05]  /*1a770*/  BSYNC.RECONVERGENT B2 ;  /* 0x0000000000027941 */ /* 0x000fea0003800200 */
.L_x_11775:
        /* <DEDUP_REMOVED lines=25> */
.L_x_11782:
        /* <DEDUP_REMOVED lines=13> */
.L_x_11784:
[----:B------:R-:W-:Y:S05]  /*1a9e0*/  BSYNC.RECONVERGENT B3 ;  /* 0x0000000000037941 */ /* 0x000fea0003800200 */
.L_x_11783:
        /* <DEDUP_REMOVED lines=43> */
.L_x_11781:
[----:B------:R-:W-:Y:S05]  /*1aca0*/  BSYNC.RECONVERGENT B2 ;  /* 0x0000000000027941 */ /* 0x000fea0003800200 */
.L_x_11780:
        /* <DEDUP_REMOVED lines=22> */
.L_x_11787:
        /* <DEDUP_REMOVED lines=13> */
.L_x_11789:
[----:B------:R-:W-:Y:S05]  /*1aee0*/  BSYNC.RECONVERGENT B3 ;  /* 0x0000000000037941 */ /* 0x000fea0003800200 */
.L_x_11788:
        /* <DEDUP_REMOVED lines=43> */
.L_x_11786:
[----:B------:R-:W-:Y:S05]  /*1b1a0*/  BSYNC.RECONVERGENT B2 ;  /* 0x0000000000027941 */ /* 0x000fea0003800200 */
.L_x_11785:
[----:B------:R-:W-:Y:S01]  /*1b1b0*/  I2FP.F32.U32 R16, R15 ;  /* 0x0000000f00107245 */ /* 0x000fe20000201000 */
[----:B------:R-:W-:Y:S01]  /*1b1c0*/  HADD2.F32 R18, -RZ, R156.H1_H1 ;  /* 0x3000009cff127230 */ /* 0x000fe20000004100 */
[----:B------:R-:W-:Y:S01]  /*1b1d0*/  BSSY.RECONVERGENT B2, `(.L_x_11790) ;  /* 0x0000050000027945 */ /* 0x000fe20003800200 */
[----:B------:R-:W-:Y:S02]  /*1b1e0*/  IMAD.MOV.U32 R19, RZ, RZ, 0x2 ;  /* 0x00000002ff137424 */ /* 0x000fe400078e00ff */
        /* <DEDUP_REMOVED lines=21> */
.L_x_11792:
        /* <DEDUP_REMOVED lines=13> */
.L_x_11794:
[----:B------:R-:W-:Y:S05]  /*1b410*/  BSYNC.RECONVERGENT B3 ;  /* 0x0000000000037941 */ /* 0x000fea0003800200 */
.L_x_11793:
        /* <DEDUP_REMOVED lines=43> */
.L_x_11791:
[----:B------:R-:W-:Y:S05]  /*1b6d0*/  BSYNC.RECONVERGENT B2 ;  /* 0x0000000000027941 */ /* 0x000fea0003800200 */
.L_x_11790:
[----:B------:R-:W-:Y:S01]  /*1b6e0*/  I2FP.F32.U32 R16, R3 ;  /* 0x0000000300107245 */ /* 0x000fe20000201000 */
[----:B------:R-:W-:Y:S01]  /*1b6f0*/  HADD2.F32 R18, -RZ, R165.H0_H0 ;  /* 0x200000a5ff127230 */ /* 0x000fe20000004100 */
[----:B------:R-:W-:Y:S01]  /*1b700*/  LOP3.LUT R13, R13, 0xfffffff7, RZ, 0xc0, !PT ;  /* 0xfffffff70d0d7812 */ /* 0x000fe200078ec0ff */
        /* <DEDUP_REMOVED lines=19> */
.L_x_11797:
        /* <DEDUP_REMOVED lines=13> */
.L_x_11799:
[----:B------:R-:W-:Y:S05]  /*1b910*/  BSYNC.RECONVERGENT B3 ;  /* 0x0000000000037941 */ /* 0x000fea0003800200 */
.L_x_11798:
        /* <DEDUP_REMOVED lines=43> */
.L_x_11796:
[----:B------:R-:W-:Y:S05]  /*1bbd0*/  BSYNC.RECONVERGENT B2 ;  /* 0x0000000000027941 */ /* 0x000fea0003800200 */
.L_x_11795:
        /* <DEDUP_REMOVED lines=25> */
.L_x_11802:
        /* <DEDUP_REMOVED lines=13> */
.L_x_11804:
[----:B------:R-:W-:Y:S05]  /*1be40*/  BSYNC.RECONVERGENT B3 ;  /* 0x0000000000037941 */ /* 0x000fea0003800200 */
.L_x_11803:
        /* <DEDUP_REMOVED lines=43> */
.L_x_11801:
[----:B------:R-:W-:Y:S05]  /*1c100*/  BSYNC.RECONVERGENT B2 ;  /* 0x0000000000027941 */ /* 0x000fea0003800200 */
.L_x_11800:
        /* <DEDUP_REMOVED lines=22> */
.L_x_11807:
        /* <DEDUP_REMOVED lines=13> */
.L_x_11809:
[----:B------:R-:W-:Y:S05]  /*1c340*/  BSYNC.RECONVERGENT B3 ;  /* 0x0000000000037941 */ /* 0x000fea0003800200 */
.L_x_11808:
        /* <DEDUP_REMOVED lines=43> */
.L_x_11806:
[----:B------:R-:W-:Y:S05]  /*1c600*/  BSYNC.RECONVERGENT B2 ;  /* 0x0000000000027941 */ /* 0x000fea0003800200 */
.L_x_11805:
        /* <DEDUP_REMOVED lines=25> */
.L_x_11812:
        /* <DEDUP_REMOVED lines=13> */
.L_x_11814:
[----:B------:R-:W-:Y:S05]  /*1c870*/  BSYNC.RECONVERGENT B3 ;  /* 0x0000000000037941 */ /* 0x000fea0003800200 */
.L_x_11813:
        /* <DEDUP_REMOVED lines=43> */
.L_x_11811:
[----:B------:R-:W-:Y:S05]  /*1cb30*/  BSYNC.RECONVERGENT B2 ;  /* 0x0000000000027941 */ /* 0x000fea0003800200 */
.L_x_11810:
[----:B------:R-:W-:Y:S01]  /*1cb40*/  I2FP.F32.U32 R18, R3 ;  /* 0x0000000300127245 */ /* 0x000fe20000201000 */
[----:B------:R-:W-:Y:S01]  /*1cb50*/  HADD2.F32 R20, -RZ, R166.H0_H0 ;  /* 0x200000a6ff147230 */ /* 0x000fe20000004100 */
        /* <DEDUP_REMOVED lines=20> */
.L_x_11817:
        /* <DEDUP_REMOVED lines=13> */
.L_x_11819:
[----:B------:R-:W-:Y:S05]  /*1cd70*/  BSYNC.RECONVERGENT B3 ;  /* 0x0000000000037941 */ /* 0x000fea0003800200 */
.L_x_11818:
        /* <DEDUP_REMOVED lines=43> */
.L_x_11816:
[----:B------:R-:W-:Y:S05]  /*1d030*/  BSYNC.RECONVERGENT B2 ;  /* 0x0000000000027941 */ /* 0x000fea0003800200 */
.L_x_11815:
        /* <DEDUP_REMOVED lines=25> */
.L_x_11822:
        /* <DEDUP_REMOVED lines=13> */
.L_x_11824:
[----:B------:R-:W-:Y:S05]  /*1d2a0*/  BSYNC.RECONVERGENT B3 ;  /* 0x0000000000037941 */ /* 0x000fea0003800200 */
.L_x_11823:
        /* <DEDUP_REMOVED lines=43> */
.L_x_11821:
[----:B------:R-:W-:Y:S05]  /*1d560*/  BSYNC.RECONVERGENT B2 ;  /* 0x0000000000027941 */ /* 0x000fea0003800200 */
.L_x_11820:
        /* <DEDUP_REMOVED lines=20> */
.L_x_11827:
        /* <DEDUP_REMOVED lines=13> */
.L_x_11829:
[----:B------:R-:W-:Y:S05]  /*1d780*/  BSYNC.RECONVERGENT B3 ;  /* 0x0000000000037941 */ /* 0x000fea0003800200 */
.L_x_11828:
        /* <DEDUP_REMOVED lines=43> */
.L_x_11826:
[----:B------:R-:W-:Y:S05]  /*1da40*/  BSYNC.RECONVERGENT B2 ;  /* 0x0000000000027941 */ /* 0x000fea0003800200 */
.L_x_11825:
        /* <DEDUP_REMOVED lines=25> */
.L_x_11832:
        /* <DEDUP_REMOVED lines=13> */
.L_x_11834:
[----:B------:R-:W-:Y:S05]  /*1dcb0*/  BSYNC.RECONVERGENT B3 ;  /* 0x0000000000037941 */ /* 0x000fea0003800200 */
.L_x_11833:
        /* <DEDUP_REMOVED lines=43> */
.L_x_11831:
[----:B------:R-:W-:Y:S05]  /*1df70*/  BSYNC.RECONVERGENT B2 ;  /* 0x0000000000027941 */ /* 0x000fea0003800200 */
.L_x_11830:
        /* <DEDUP_REMOVED lines=20> */
.L_x_11837:
        /* <DEDUP_REMOVED lines=13> */
.L_x_11839:
[----:B------:R-:W-:Y:S05]  /*1e190*/  BSYNC.RECONVERGENT B3 ;  /* 0x0000000000037941 */ /* 0x000fea0003800200 */
.L_x_11838:
        /* <DEDUP_REMOVED lines=43> */
.L_x_11836:
[----:B------:R-:W-:Y:S05]  /*1e450*/  BSYNC.RECONVERGENT B2 ;  /* 0x0000000000027941 */ /* 0x000fea0003800200 */
.L_x_11835:
        /* <DEDUP_REMOVED lines=25> */
.L_x_11842:
        /* <DEDUP_REMOVED lines=13> */
.L_x_11844:
[----:B------:R-:W-:Y:S05]  /*1e6c0*/  BSYNC.RECONVERGENT B3 ;  /* 0x0000000000037941 */ /* 0x000fea0003800200 */
.L_x_11843:
        /* <DEDUP_REMOVED lines=43> */
.L_x_11841:
[----:B------:R-:W-:Y:S05]  /*1e980*/  BSYNC.RECONVERGENT B2 ;  /* 0x0000000000027941 */ /* 0x000fea0003800200 */
.L_x_11840:
        /* <DEDUP_REMOVED lines=20> */
.L_x_11847:
        /* <DEDUP_REMOVED lines=15> */
.L_x_11849:
[----:B------:R-:W-:Y:S05]  /*1ebc0*/  BSYNC.RECONVERGENT B3 ;  /* 0x0000000000037941 */ /* 0x000fea0003800200 */
.L_x_11848:
        /* <DEDUP_REMOVED lines=43> */
.L_x_11846:
[----:B------:R-:W-:Y:S05]  /*1ee80*/  BSYNC.RECONVERGENT B2 ;  /* 0x0000000000027941 */ /* 0x000fea0003800200 */
.L_x_11845:
[----:B------:R-:W-:Y:S01]  /*1ee90*/  I2FP.F32.U32 R166, R199 ;  /* 0x000000c700a67245 */ /* 0x000fe20000201000 */
[----:B------:R-:W-:Y:S01]  /*1eea0*/  HADD2.F32 R198, -RZ, R159.H1_H1 ;  /* 0x3000009fffc67230 */ /* 0x000fe20000004100 */
[----:B------:R-:W-:Y:S02]  /*1eeb0*/  PRMT R165, R21, 0x5410, R165 ;  /* 0x0000541015a57816 */ /* 0x000fe400000000a5 */
[----:B------:R-:W-:Y:S01]  /*1eec0*/  PRMT R164, R169, 0x5410, R164 ;  /* 0x00005410a9a47816 */ /* 0x000fe200000000a4 */
[----:B------:R-:W-:Y:S01]  /*1eed0*/  FFMA.FTZ R193, R166, R193, 1.1641532182693481445e-10 ;  /* 0x2f000000a6c17423 */ /* 0x000fe200000100c1 */
[----:B------:R-:W-:Y:S01]  /*1eee0*/  FMUL.FTZ R167, R198, R205 ;  /* 0x000000cdc6a77220 */ /* 0x000fe20000410000 */
[----:B------:R-:W-:Y:S01]  /*1eef0*/  PRMT R166, R206, 0x5410, R207 ;  /* 0x00005410cea67816 */ /* 0x000fe200000000cf */
[----:B------:R-:W-:Y:S02]  /*1ef00*/  IMAD.MOV.U32 R198, RZ, RZ, R170 ;  /* 0x000000ffffc67224 */ /* 0x000fe400078e00aa */
[----:B------:R-:W-:Y:S01]  /*1ef10*/  FSETP.GTU.FTZ.AND P6, PT, R193, R204, PT ;  /* 0x000000ccc100720b */ /* 0x000fe20003fdc000 */
[----:B------:R-:W-:-:S03]  /*1ef20*/  @P2 HADD2.F32 R193, -RZ, R163.H1_H1 ;  /* 0x300000a3ffc12230 */ /* 0x000fc60000004100 */
        /* <DEDUP_REMOVED lines=9> */
.L_x_11769:
        /* <DEDUP_REMOVED lines=16> */
.L_x_11853:
        /* <DEDUP_REMOVED lines=13> */
.L_x_11855:
[----:B------:R-:W-:Y:S05]  /*1f190*/  BSYNC.RECONVERGENT B3 ;  /* 0x0000000000037941 */ /* 0x000fea0003800200 */
.L_x_11854:
[----:B0-----:R-:W-:Y:S01]  /*1f1a0*/  IMAD.WIDE.U32 R170, R10, -0x326172a9, RZ ;  /* 0xcd9e8d570aaa7825 */ /* 0x001fe200078e00ff */
        /* <DEDUP_REMOVED lines=41> */
.L_x_11852:
[----:B------:R-:W-:Y:S05]  /*1f440*/  BSYNC.RECONVERGENT B2 ;  /* 0x0000000000027941 */ /* 0x000fea0003800200 */
.L_x_11851:
[----:B------:R-:W1:Y:S01]  /*1f450*/  LDC R205, c[0x0][0x408] ;  /* 0x00010200ffcd7b82 */ /* 0x000e620000000800 */
[----:B------:R-:W-:Y:S01]  /*1f460*/  I2FP.F32.U32 R24, R24 ;  /* 0x0000001800187245 */ /* 0x000fe20000201000 */
[----:B0-----:R-:W-:Y:S01]  /*1f470*/  IMAD.MOV.U32 R171, RZ, RZ, 0x2f800000 ;  /* 0x2f800000ffab7424 */ /* 0x001fe200078e00ff */
[----:B------:R-:W-:Y:S01]  /*1f480*/  ISETP.NE.AND P3, PT, R175, 0x1, PT ;  /* 0x00000001af00780c */ /* 0x000fe20003f65270 */
[----:B-----5:R-:W-:Y:S01]  /*1f490*/  HADD2.F32 R170, -RZ, R164.H0_H0 ;  /* 0x200000a4ffaa7230 */ /* 0x020fe20000004100 */
[----:B------:R-:W-:Y:S01]  /*1f4a0*/  LOP3.LUT R13, R13, 0xffffffdf, RZ, 0xc0, !PT ;  /* 0xffffffdf0d0d7812 */ /* 0x000fe200078ec0ff */
[----:B------:R-:W-:Y:S01]  /*1f4b0*/  FFMA.FTZ R24, R24, R171, 1.1641532182693481445e-10 ;  /* 0x2f00000018187423 */ /* 0x000fe200000100ab */
[----:B------:R-:W-:Y:S01]  /*1f4c0*/  @P2 HADD2.F32 R3, -RZ, R160.H0_H0 ;  /* 0x200000a0ff032230 */ /* 0x000fe20000004100 */
[----:B------:R-:W0:Y:S01]  /*1f4d0*/  LDC R193, c[0x0][0x404] ;  /* 0x00010100ffc17b82 */ /* 0x000e220000000800 */
[----:B------:R-:W-:Y:S01]  /*1f4e0*/  BSSY.RECONVERGENT B2, `(.L_x_11856) ;  /* 0x000004c000027945 */ /* 0x000fe20003800200 */
[----:B------:R-:W-:-:S02]  /*1f4f0*/  IMAD.MOV.U32 R176, RZ, RZ, 0x2 ;  /* 0x00000002ffb07424 */ /* 0x000fc400078e00ff */
[----:B-1----:R-:W-:Y:S01]  /*1f500*/  FMUL.FTZ R170, R170, R205 ;  /* 0x000000cdaaaa7220 */ /* 0x002fe20000410000 */
[----:B0-----:R-:W-:-:S04]  /*1f510*/  FSETP.GTU.FTZ.AND P4, PT, R24, R193, PT ;  /* 0x000000c11800720b */ /* 0x001fc80003f9c000 */
        /* <DEDUP_REMOVED lines=15> */
.L_x_11858:
        /* <DEDUP_REMOVED lines=13> */
.L_x_11860:
[----:B------:R-:W-:Y:S05]  /*1f6e0*/  BSYNC.RECONVERGENT B3 ;  /* 0x0000000000037941 */ /* 0x000fea0003800200 */
.L_x_11859:
        /* <DEDUP_REMOVED lines=43> */
.L_x_11857:
[----:B------:R-:W-:Y:S05]  /*1f9a0*/  BSYNC.RECONVERGENT B2 ;  /* 0x0000000000027941 */ /* 0x000fea0003800200 */
.L_x_11856:
[----:B------:R-:W-:Y:S01]  /*1f9b0*/  I2FP.F32.U32 R170, R3 ;  /* 0x0000000300aa7245 */ /* 0x000fe20000201000 */
[----:B------:R-:W-:Y:S01]  /*1f9c0*/  HADD2.F32 R164, -RZ, R164.H1_H1 ;  /* 0x300000a4ffa47230 */ /* 0x000fe20000004100 */
[----:B------:R-:W-:Y:S01]  /*1f9d0*/  LOP3.LUT R13, R13, 0xffffffef, RZ, 0xc0, !PT ;  /* 0xffffffef0d0d7812 */ /* 0x000fe200078ec0ff */
        /* <DEDUP_REMOVED lines=22> */
.L_x_11863:
        /* <DEDUP_REMOVED lines=13> */
.L_x_11865:
[----:B------:R-:W-:Y:S05]  /*1fc10*/  BSYNC.RECONVERGENT B3 ;  /* 0x0000000000037941 */ /* 0x000fea0003800200 */
.L_x_11864:
        /* <DEDUP_REMOVED lines=43> */
.L_x_11862:
[----:B------:R-:W-:Y:S05]  /*1fed0*/  BSYNC.RECONVERGENT B2 ;  /* 0x0000000000027941 */ /* 0x000fea0003800200 */
.L_x_11861:
        /* <DEDUP_REMOVED lines=25> */
.L_x_11868:
        /* <DEDUP_REMOVED lines=13> */
.L_x_11870:
[----:B------:R-:W-:Y:S05]  /*20140*/  BSYNC.RECONVERGENT B3 ;  /* 0x0000000000037941 */ /* 0x000fea0003800200 */
.L_x_11869:
        /* <DEDUP_REMOVED lines=43> */
.L_x_11867:
[----:B------:R-:W-:Y:S05]  /*20400*/  BSYNC.RECONVERGENT B2 ;  /* 0x0000000000027941 */ /* 0x000fea0003800200 */
.L_x_11866:
        /* <DEDUP_REMOVED lines=25> */
.L_x_11873:
        /* <DEDUP_REMOVED lines=13> */
.L_x_11875:
[----:B------:R-:W-:Y:S05]  /*20670*/  BSYNC.RECONVERGENT B3 ;  /* 0x0000000000037941 */ /* 0x000fea0003800200 */
.L_x_11874:
        /* <DEDUP_REMOVED lines=43> */
.L_x_11872:
[----:B------:R-:W-:Y:S05]  /*20930*/  BSYNC.RECONVERGENT B2 ;  /* 0x0000000000027941 */ /* 0x000fea0003800200 */
.L_x_11871:
[----:B------:R-:W-:Y:S01]  /*20940*/  I2FP.F32.U32 R186, R3 ;  /* 0x0000000300ba7245 */ /* 0x000fe20000201000 */
[----:B------:R-:W-:Y:S01]  /*20950*/  HADD2.F32 R198, -RZ, R166.H0_H0 ;  /* 0x200000a6ffc67230 */ /* 0x000fe20000004100 */
[----:B------:R-:W-:Y:S01]  /*20960*/  LOP3.LUT R13, R13, 0xfffffffd, RZ, 0xc0, !PT ;  /* 0xfffffffd0d0d7812 */ /* 0x000fe200078ec0ff */
[----:B------:R-:W-:Y:S01]  /*20970*/  @P2 HADD2.F32 R200, -RZ, R162.H0_H0 ;  /* 0x200000a2ffc82230 */ /* 0x000fe20000004100 */
[----:B------:R-:W-:Y:S01]  /*20980*/  BSSY.RECONVERGENT B2, `(.L_x_11876) ;  /* 0x000004e000027945 */ /* 0x000fe20003800200 */
        /* <DEDUP_REMOVED lines=20> */
.L_x_11878:
        /* <DEDUP_REMOVED lines=13> */
.L_x_11880:
[----:B------:R-:W-:Y:S05]  /*20ba0*/  BSYNC.RECONVERGENT B3 ;  /* 0x0000000000037941 */ /* 0x000fea0003800200 */
.L_x_11879:
        /* <DEDUP_REMOVED lines=43> */
.L_x_11877:
[----:B------:R-:W-:Y:S05]  /*20e60*/  BSYNC.RECONVERGENT B2 ;  /* 0x0000000000027941 */ /* 0x000fea0003800200 */
.L_x_11876:
        /* <DEDUP_REMOVED lines=23> */
.L_x_11883:
        /* <DEDUP_REMOVED lines=13> */
.L_x_11885:
[----:B------:R-:W-:Y:S05]  /*210b0*/  BSYNC.RECONVERGENT B3 ;  /* 0x0000000000037941 */ /* 0x000fea0003800200 */
.L_x_11884:
        /* <DEDUP_REMOVED lines=43> */
.L_x_11882:
[----:B------:R-:W-:Y:S05]  /*21370*/  BSYNC.RECONVERGENT B2 ;  /* 0x0000000000027941 */ /* 0x000fea0003800200 */
.L_x_11881:
        /* <DEDUP_REMOVED lines=23> */
.L_x_11888:
        /* <DEDUP_REMOVED lines=13> */
.L_x_11890:
[----:B------:R-:W-:Y:S05]  /*215c0*/  BSYNC.RECONVERGENT B3 ;  /* 0x0000000000037941 */ /* 0x000fea0003800200 */
.L_x_11889:
        /* <DEDUP_REMOVED lines=43> */
.L_x_11887:
[----:B------:R-:W-:Y:S05]  /*21880*/  BSYNC.RECONVERGENT B2 ;  /* 0x0000000000027941 */ /* 0x000fea0003800200 */
.L_x_11886:
        /* <DEDUP_REMOVED lines=8> */
[----:B------:R-:W-:Y:S01]  /*21910*/  FSETP.GTU.FTZ.AND P5, PT, R198, R193, PT ;  /* 0x000000c1c600720b */ /* 0x000fe20003fbc000 */
[----:B------:R-:W-:-:S03]  /*21920*/  IMAD.MOV.U32 R198, RZ, RZ, R204 ;  /* 0x000000ffffc67224 */ /* 0x000fc600078e00cc */
[----:B------:R-:W-:Y:S02]  /*21930*/  FSEL R193, R200, RZ, !P5 ;  /* 0x000000ffc8c17208 */ /* 0x000fe40006800000 */
[----:B------:R-:W-:-:S03]  /*21940*/  PLOP3.LUT P5, PT, P5, PT, PT, 0x8, 0x80 ;  /* 0x000000000080781c */ /* 0x000fc60002fae170 */
[----:B------:R-:W-:-:S05]  /*21950*/  @P2 FADD.FTZ R193, R202, R193 ;  /* 0x000000c1cac12221 */ /* 0x000fca0000010000 */
[----:B------:R-:W-:-:S04]  /*21960*/  F2FP.F16.F32.PACK_AB R167, RZ, R193 ;  /* 0x000000c1ffa7723e */ /* 0x000fc800000000ff */
[----:B------:R-:W-:-:S07]  /*21970*/  PRMT R167, R207, 0x5410, R167 ;  /* 0x00005410cfa77816 */ /* 0x000fce00000000a7 */
.L_x_11850:
        /* <DEDUP_REMOVED lines=44> */
.L_x_11768:
[----:B------:R-:W-:Y:S05]  /*21c40*/  BSYNC.RECONVERGENT B1 ;  /* 0x0000000000017941 */ /* 0x000fea0003800200 */
.L_x_11767:
        /* <DEDUP_REMOVED lines=126> */
.L_x_11912:
        /* <DEDUP_REMOVED lines=40> */
[----:B------:R-:W-:Y:S01]  /*226b0*/  FMUL.FTZ R210, R199, R210 ;  /* 0x000000d2c7d27220 */ /* 0x000fe20000410000 */
[----:B------:R-:W-:Y:S01]  /*226c0*/  F2FP.F16.F32.PACK_AB R165, R171, R166 ;  /* 0x000000a6aba5723e */ /* 0x000fe200000000ff */
[----:B------:R-:W-:Y:S01]  /*226d0*/  FMUL.FTZ R171, R199, R206 ;  /* 0x000000cec7ab7220 */ /* 0x000fe20000410000 */
[----:B------:R-:W-:Y:S01]  /*226e0*/  F2FP.F16.F32.PACK_AB R166, R209, R168 ;  /* 0x000000a8d1a6723e */ /* 0x000fe200000000ff */
        /* <DEDUP_REMOVED lines=20> */
.L_x_11893:
[----:B------:R-:W-:Y:S05]  /*22830*/  BSYNC.RECONVERGENT B1 ;  /* 0x0000000000017941 */ /* 0x000fea0003800200 */
.L_x_11892:
        /* <DEDUP_REMOVED lines=47> */
[----:B------:R-:W-:Y:S01]  /*22b30*/  F2FP.F16.F32.PACK_AB R168, R207, R168 ;  /* 0x000000a8cfa8723e */ /* 0x000fe200000000ff */
[----:B------:R-:W-:-:S04]  /*22b40*/  VIADD R197, R197, 0x20 ;  /* 0x00000020c5c57836 */ /* 0x000fc80000000000 */
[----:B------:R2:W-:Y:S03]  /*22b50*/  STG.E.128 desc[UR8][R200.64], R168 ;  /* 0x000000a8c8007986 */ /* 0x0005e6000c101d08 */
.L_x_11895:
[----:B------:R-:W-:Y:S05]  /*22b60*/  BSYNC.RECONVERGENT B1 ;  /* 0x0000000000017941 */ /* 0x000fea0003800200 */
.L_x_11894:
        /* <DEDUP_REMOVED lines=50> */
.L_x_11897:
[----:B------:R-:W-:Y:S05]  /*22e90*/  BSYNC.RECONVERGENT B1 ;  /* 0x0000000000017941 */ /* 0x000fea0003800200 */
.L_x_11896:
        /* <DEDUP_REMOVED lines=26> */
[----:B------:R-:W-:Y:S01]  /*23040*/  F2FP.F16.F32.PACK_AB R164, R165, R164 ;  /* 0x000000a4a5a4723e */ /* 0x000fe200000000ff */
[----:B-1----:R-:W-:Y:S01]  /*23050*/  IMAD.WIDE.U32 R200, R197, 0x10, R200 ;  /* 0x00000010c5c87825 */ /* 0x002fe200078e00c8 */
[----:B------:R-:W-:-:S03]  /*23060*/  F2FP.F16.F32.PACK_AB R165, R171, R166 ;  /* 0x000000a6aba5723e */ /* 0x000fc600000000ff */
[----:B------:R-:W-:Y:S01]  /*23070*/  FFMA.FTZ R206, R212, R131, R143 ;  /* 0x00000083d4ce7223 */ /* 0x000fe2000001008f */
[----:B------:R-:W-:Y:S01]  /*23080*/  F2FP.F16.F32.PACK_AB R166, R199, R168 ;  /* 0x000000a8c7a6723e */ /* 0x000fe200000000ff */
        /* <DEDUP_REMOVED lines=10> */
[----:B------:R-:W-:Y:S02]  /*23130*/  F2FP.F16.F32.PACK_AB R167, R206, R167 ;  /* 0x000000a7cea7723e */ /* 0x000fe400000000ff */
[----:B------:R-:W-:Y:S02]  /*23140*/  F2FP.F16.F32.PACK_AB R171, R212, R171 ;  /* 0x000000abd4ab723e */ /* 0x000fe400000000ff */
[----:B------:R-:W-:Y:S01]  /*23150*/  F2FP.F16.F32.PACK_AB R170, R208, R205 ;  /* 0x000000cdd0aa723e */ /* 0x000fe200000000ff */
[----:B------:R4:W-:Y:S01]  /*23160*/  STG.E.128 desc[UR8][R200.64], R164 ;  /* 0x000000a4c8007986 */ /* 0x0009e2000c101d08 */
[----:B------:R-:W-:-:S02]  /*23170*/  F2FP.F16.F32.PACK_AB R169, R204, R169 ;  /* 0x000000a9cca9723e */ /* 0x000fc400000000ff */
[----:B------:R-:W-:-:S05]  /*23180*/  F2FP.F16.F32.PACK_AB R168, R197, R168 ;  /* 0x000000a8c5a8723e */ /* 0x000fca00000000ff */
[----:B------:R4:W-:Y:S02]  /*23190*/  STG.E.128 desc[UR8][R202.64], R168 ;  /* 0x000000a8ca007986 */ /* 0x0009e4000c101d08 */
.L_x_11899:
[----:B------:R-:W-:Y:S05]  /*231a0*/  BSYNC.RECONVERGENT B1 ;  /* 0x0000000000017941 */ /* 0x000fea0003800200 */
.L_x_11898:
[----:B01234-:R-:W0:Y:S02]  /*231b0*/  LDC.64 R164, c[0x0][0x380] ;  /* 0x0000e000ffa47b82 */ /* 0x01fe240000000a00 */
[----:B0-----:R-:W-:-:S04]  /*231c0*/  LEA R8, R164, R8, 0x2 ;  /* 0x00000008a4087211 */ /* 0x001fc800078e10ff */
[----:B------:R-:W-:-:S13]  /*231d0*/  ISETP.GE.AND P0, PT, R8, R165, PT ;  /* 0x000000a50800720c */ /* 0x000fda0003f06270 */
[----:B------:R-:W-:Y:S05]  /*231e0*/  @!P0 BRA `(.L_x_11900) ;  /* 0xfffffdec00048947 */ /* 0x000fea000383ffff */
[----:B------:R-:W-:Y:S05]  /*231f0*/  BSYNC B0 ;  /* 0x0000000000007941 */ /* 0x000fea0003800000 */
.L_x_11391:
[----:B------:R-:W-:Y:S05]  /*23200*/  EXIT ;  /* 0x000000000000794d */ /* 0x000fea0003800000 */
.L_x_11891:
        /* <DEDUP_REMOVED lines=8> */
.L_x_11902:
[----:B------:R-:W-:Y:S05]  /*23290*/  BSYNC B1 ;  /* 0x0000000000017941 */ /* 0x000fea0003800000 */
.L_x_11901:
        /* <DEDUP_REMOVED lines=10> */
.L_x_11903:
[----:B------:R-:W-:Y:S02]  /*23340*/  HFMA2 R201, -RZ, RZ, 0, 2.384185791015625e-07 ;  /* 0x00000004ffc97431 */ /* 0x000fe400000001ff */
[----:B------:R-:W-:-:S04]  /*23350*/  IMAD.MOV.U32 R167, RZ, RZ, R200 ;  /* 0x000000ffffa77224 */ /* 0x000fc800078e00c8 */
[----:B------:R-:W-:-:S04]  /*23360*/  FADD.FTZ R167, R166, R167 ;  /* 0x000000a7a6a77221 */ /* 0x000fc80000010000 */
[----:B------:R-:W-:-:S07]  /*23370*/  IMAD.MOV.U32 R202, RZ, RZ, R167 ;  /* 0x000000ffffca7224 */ /* 0x000fce00078e00a7 */
[----:B------:R-:W-:Y:S05]  /*23380*/  WARPSYNC.COLLECTIVE R199, `(.L_x_11904) ;  /* 0x00000000c7087348 */ /* 0x000fea0003c00000 */
[----:B------:R0:W1:Y:S02]  /*23390*/  SHFL.BFLY P6, R200, R202, R201, R204 ;  /* 0x0c0000c9cac87389 */ /* 0x00006400000c00cc */
[----:B01----:R-:W-:Y:S05]  /*233a0*/  ENDCOLLECTIVE ;  /* 0x000000000000791b */ /* 0x003fea0003800000 */
.L_x_11904:
[----:B------:R-:W-:Y:S01]  /*233b0*/  MOV R201, 0x8 ;  /* 0x0000000800c97802 */ /* 0x000fe20000000f00 */
[----:B------:R-:W-:-:S04]  /*233c0*/  IMAD.MOV.U32 R164, RZ, RZ, R200 ;  /* 0x000000ffffa47224 */ /* 0x000fc800078e00c8 */
[----:B------:R-:W-:-:S04]  /*233d0*/  FADD.FTZ R170, R167, R164 ;  /* 0x000000a4a7aa7221 */ /* 0x000fc80000010000 */
[----:B------:R-:W-:-:S07]  /*233e0*/  IMAD.MOV.U32 R202, RZ, RZ, R170 ;  /* 0x000000ffffca7224 */ /* 0x000fce00078e00aa */
[----:B------:R-:W-:Y:S05]  /*233f0*/  WARPSYNC.COLLECTIVE R199, `(.L_x_11905) ;  /* 0x00000000c7087348 */ /* 0x000fea0003c00000 */
[----:B------:R0:W1:Y:S02]  /*23400*/  SHFL.BFLY P6, R200, R202, R201, R204 ;  /* 0x0c0000c9cac87389 */ /* 0x00006400000c00cc */
[----:B01----:R-:W-:Y:S05]  /*23410*/  ENDCOLLECTIVE ;  /* 0x000000000000791b */ /* 0x003fea0003800000 */
.L_x_11905:
[----:B------:R-:W-:Y:S02]  /*23420*/  HFMA2 R201, -RZ, RZ, 0, 9.5367431640625e-07 ;  /* 0x00000010ffc97431 */ /* 0x000fe400000001ff */
[----:B------:R-:W-:-:S04]  /*23430*/  IMAD.MOV.U32 R169, RZ, RZ, R200 ;  /* 0x000000ffffa97224 */ /* 0x000fc800078e00c8 */
[----:B------:R-:W-:-:S04]  /*23440*/  FADD.FTZ R171, R170, R169 ;  /* 0x000000a9aaab7221 */ /* 0x000fc80000010000 */
[----:B------:R-:W-:-:S07]  /*23450*/  IMAD.MOV.U32 R202, RZ, RZ, R171 ;  /* 0x000000ffffca7224 */ /* 0x000fce00078e00ab */
[----:B------:R-:W-:Y:S05]  /*23460*/  WARPSYNC.COLLECTIVE R199, `(.L_x_11906) ;  /* 0x00000000c7087348 */ /* 0x000fea0003c00000 */
[----:B------:R0:W1:Y:S02]  /*23470*/  SHFL.BFLY P6, R200, R202, R201, R204 ;  /* 0x0c0000c9cac87389 */ /* 0x00006400000c00cc */
[----:B01----:R-:W-:Y:S05]  /*23480*/  ENDCOLLECTIVE ;  /* 0x000000000000791b */ /* 0x003fea0003800000 */
.L_x_11906:
        /* <DEDUP_REMOVED lines=73> */
.L_x_11907:
[----:B------:R-:W-:Y:S02]  /*23920*/  HFMA2 R201, -RZ, RZ, 0, 1.1920928955078125e-07 ;  /* 0x00000002ffc97431 */ /* 0x000fe400000001ff */
[----:B------:R-:W-:-:S04]  /*23930*/  IMAD.MOV.U32 R165, RZ, RZ, R200 ;  /* 0x000000ffffa57224 */ /* 0x000fc800078e00c8 */
[----:B------:R-:W-:-:S04]  /*23940*/  FADD.FTZ R165, R164, R165 ;  /* 0x000000a5a4a57221 */ /* 0x000fc80000010000 */
[----:B------:R-:W-:-:S07]  /*23950*/  IMAD.MOV.U32 R202, RZ, RZ, R165 ;  /* 0x000000ffffca7224 */ /* 0x000fce00078e00a5 */
[----:B------:R-:W-:Y:S05]  /*23960*/  WARPSYNC.COLLECTIVE R199, `(.L_x_11908) ;  /* 0x00000000c7087348 */ /* 0x000fea0003c00000 */
[----:B------:R0:W1:Y:S02]  /*23970*/  SHFL.BFLY P6, R200, R202, R201, R204 ;  /* 0x0c0000c9cac87389 */ /* 0x00006400000c00cc */
[----:B01----:R-:W-:Y:S05]  /*23980*/  ENDCOLLECTIVE ;  /* 0x000000000000791b */ /* 0x003fea0003800000 */
.L_x_11908:
[----:B------:R-:W-:Y:S01]  /*23990*/  MOV R201, 0x4 ;  /* 0x0000000400c97802 */ /* 0x000fe20000000f00 */
[----:B------:R-:W-:-:S04]  /*239a0*/  IMAD.MOV.U32 R166, RZ, RZ, R200 ;  /* 0x000000ffffa67224 */ /* 0x000fc800078e00c8 */
[----:B------:R-:W-:-:S04]  /*239b0*/  FADD.FTZ R166, R165, R166 ;  /* 0x000000a6a5a67221 */ /* 0x000fc80000010000 */
[----:B------:R-:W-:-:S07]  /*239c0*/  IMAD.MOV.U32 R202, RZ, RZ, R166 ;  /* 0x000000ffffca7224 */ /* 0x000fce00078e00a6 */
[----:B------:R-:W-:Y:S05]  /*239d0*/  WARPSYNC.COLLECTIVE R199, `(.L_x_11909) ;  /* 0x00000000c7087348 */ /* 0x000fea0003c00000 */
[----:B------:R0:W1:Y:S02]  /*239e0*/  SHFL.BFLY P6, R200, R202, R201, R204 ;  /* 0x0c0000c9cac87389 */ /* 0x00006400000c00cc */
[----:B01----:R-:W-:Y:S05]  /*239f0*/  ENDCOLLECTIVE ;  /* 0x000000000000791b */ /* 0x003fea0003800000 */
.L_x_11909:
[----:B------:R-:W-:Y:S02]  /*23a00*/  HFMA2 R201, -RZ, RZ, 0, 4.76837158203125e-07 ;  /* 0x00000008ffc97431 */ /* 0x000fe400000001ff */
[----:B------:R-:W-:-:S04]  /*23a10*/  IMAD.MOV.U32 R167, RZ, RZ, R200 ;  /* 0x000000ffffa77224 */ /* 0x000fc800078e00c8 */
[----:B------:R-:W-:-:S04]  /*23a20*/  FADD.FTZ R167, R166, R167 ;  /* 0x000000a7a6a77221 */ /* 0x000fc80000010000 */
[----:B------:R-:W-:-:S07]  /*23a30*/  IMAD.MOV.U32 R202, RZ, RZ, R167 ;  /* 0x000000ffffca7224 */ /* 0x000fce00078e00a7 */
[----:B------:R-:W-:Y:S05]  /*23a40*/  WARPSYNC.COLLECTIVE R199, `(.L_x_11910) ;  /* 0x00000000c7087348 */ /* 0x000fea0003c00000 */
[----:B------:R0:W1:Y:S02]  /*23a50*/  SHFL.BFLY P6, R200, R202, R201, R204 ;  /* 0x0c0000c9cac87389 */ /* 0x00006400000c00cc */
[----:B01----:R-:W-:Y:S05]  /*23a60*/  ENDCOLLECTIVE ;  /* 0x000000000000791b */ /* 0x003fea0003800000 */
.L_x_11910:
[----:B------:R-:W-:Y:S01]  /*23a70*/  MOV R201, 0x10 ;  /* 0x0000001000c97802 */ /* 0x000fe20000000f00 */
[----:B------:R-:W-:-:S04]  /*23a80*/  IMAD.MOV.U32 R170, RZ, RZ, R200 ;  /* 0x000000ffffaa7224 */ /* 0x000fc800078e00c8 */
[----:B------:R-:W-:-:S04]  /*23a90*/  FADD.FTZ R170, R167, R170 ;  /* 0x000000aaa7aa7221 */ /* 0x000fc80000010000 */
[----:B------:R-:W-:-:S07]  /*23aa0*/  IMAD.MOV.U32 R202, RZ, RZ, R170 ;  /* 0x000000ffffca7224 */ /* 0x000fce00078e00aa */
[----:B------:R-:W-:Y:S05]  /*23ab0*/  WARPSYNC.COLLECTIVE R199, `(.L_x_11911) ;  /* 0x00000000c7087348 */ /* 0x000fea0003c00000 */
[----:B------:R0:W1:Y:S02]  /*23ac0*/  SHFL.BFLY P6, R200, R202, R201, R204 ;  /* 0x0c0000c9cac87389 */ /* 0x00006400000c00cc */
[----:B01----:R-:W-:Y:S05]  /*23ad0*/  ENDCOLLECTIVE ;  /* 0x000000000000791b */ /* 0x003fea0003800000 */
.L_x_11911:
[----:B------:R-:W-:Y:S01]  /*23ae0*/  IMAD.MOV.U32 R171, RZ, RZ, R200 ;  /* 0x000000ffffab7224 */ /* 0x000fe200078e00c8 */
[----:B------:R-:W-:Y:S06]  /*23af0*/  BRA `(.L_x_11912) ;  /* 0xffffffe8004c7947 */ /* 0x000fec000383ffff */
.L_x_11913:
        /* <DEDUP_REMOVED lines=16> */
.L_x_22714:


//--------------------- .text._ZN10layer_norm31ln_parallel_residual_fwd_kernelINS_13Kernel_traitsIf6__halfS2_S2_fjLj1024ELj1ELj4ELj1ELj16ENS_18Kernel_traits_baseILj1024EfS2_S2_S2_fjLj128EEEEELb1ELb0ELb1EEEvNS_9FwdParamsE --------------------------
	.section	.text._ZN10layer_norm31ln_parallel_residual_fwd_kernelINS_13Kernel_traitsIf6__halfS2_S2_fjLj1024ELj1ELj4ELj1ELj16ENS_18Kernel_traits_baseILj1024EfS2_S2_S2_fjLj128EEEEELb1ELb0ELb1EEEvNS_9FwdParamsE,"ax",@progbits
	.align	128
        .global         _ZN10layer_norm31ln_parallel_residual_fwd_kernelINS_13Kernel_traitsIf6__halfS2_S2_fjLj1024ELj1ELj4ELj1ELj16ENS_18Kernel_traits_baseILj1024EfS2_S2_S2_fjLj128EEEEELb1ELb0ELb1EEEvNS_9FwdParamsE
        .type           _ZN10layer_norm31ln_parallel_residual_fwd_kernelINS_13Kernel_traitsIf6__halfS2_S2_fjLj1024ELj1ELj4ELj1ELj16ENS_18Kernel_traits_baseILj1024EfS2_S2_S2_fjLj128EEEEELb1ELb0ELb1EEEvNS_9FwdParamsE,@function
        .size           _ZN10layer_norm31ln_parallel_residual_fwd_kernelINS_13Kernel_traitsIf6__halfS2_S2_fjLj1024ELj1ELj4ELj1ELj16ENS_18Kernel_traits_baseILj1024EfS2_S2_S2_fjLj128EEEEELb1ELb0ELb1EEEvNS_9FwdParamsE,(.L_x_22715 - _ZN10layer_norm31ln_parallel_residual_fwd_kernelINS_13Kernel_traitsIf6__halfS2_S2_fjLj1024ELj1ELj4ELj1ELj16ENS_18Kernel_traits_baseILj1024EfS2_S2_S2_fjLj128EEEEELb1ELb0ELb1EEEvNS_9FwdParamsE)
        .other          _ZN10layer_norm31ln_parallel_residual_fwd_kernelINS_13Kernel_traitsIf6__halfS2_S2_fjLj1024ELj1ELj4ELj1ELj16ENS_18Kernel_traits_baseILj1024EfS2_S2_S2_fjLj128EEEEELb1ELb0ELb1EEEvNS_9FwdParamsE,@"STO_CUDA_ENTRY STV_DEFAULT"
_ZN10layer_norm31ln_parallel_residual_fwd_kernelINS_13Kernel_traitsIf6__halfS2_S2_fjLj1024ELj1ELj4ELj1ELj16ENS_18Kernel_traits_baseILj1024EfS2_S2_S2_fjLj128EEEEELb1ELb0ELb1EEEvNS_9FwdParamsE:
.text._ZN10layer_norm31ln_parallel_residual_fwd_kernelINS_13Kernel_traitsIf6__halfS2_S2_fjLj1024ELj1ELj4ELj1ELj16ENS_18Kernel_traits_baseILj1024EfS2_S2_S2_fjLj128EEEEELb1ELb0ELb1EEEvNS_9FwdParamsE:
        /* <DEDUP_REMOVED lines=107> */
.L_x_11915:
        /* <DEDUP_REMOVED lines=31> */
.L_x_11914:
        /* <DEDUP_REMOVED lines=45> */
.L_x_11917:
        /* <DEDUP_REMOVED lines=46> */
.L_x_11916:
        /* <DEDUP_REMOVED lines=67> */
[----:B------:R-:W-:Y:S02]  /*1280*/  HFMA2 R6, -RZ, RZ, 0, 0 ;  /* 0x00000000ff067431 */ /* 0x000fe400000001ff */
        /* <DEDUP_REMOVED lines=8> */
[----:B-1234-:R-:W-:-:S07]  /*1310*/  IMAD R198, R7, -0x326172a9, RZ ;  /* 0xcd9e8d5707c67824 */ /* 0x01efce00078e02ff */
.L_x_12412:
        /* <DEDUP_REMOVED lines=36> */
.L_x_11922:
        /* <DEDUP_REMOVED lines=13> */
.L_x_11924:
[----:B------:R-:W-:Y:S05]  /*1630*/  BSYNC.RECONVERGENT B2 ;  /* 0x0000000000027941 */ /* 0x000fea0003800200 */
.L_x_11923:
        /* <DEDUP_REMOVED lines=41> */
.L_x_11921:
[----:B------:R-:W-:Y:S05]  /*18d0*/  BSYNC.RECONVERGENT B1 ;  /* 0x0000000000017941 */ /* 0x000fea0003800200 */
.L_x_11920:
[----:B------:R-:W-:Y:S01]  /*18e0*/  I2FP.F32.U32 R9, R8 ;  /* 0x0000000800097245 */ /* 0x000fe20000201000 */
[----:B-----5:R-:W-:Y:S01]  /*18f0*/  HADD2.F32 R8, -RZ, R164.H0_H0 ;  /* 0x200000a4ff087230 */ /* 0x020fe20000004100 */
[----:B------:R-:W-:Y:S01]  /*1900*/  MOV R168, UR31 ;  /* 0x0000001f00a87c02 */ /* 0x000fe20008000f00 */
[----:B------:R-:W-:Y:S01]  /*1910*/  IMAD.U32 R27, RZ, RZ, UR32 ;  /* 0x00000020ff1b7e24 */ /* 0x000fe2000f8e00ff */
[----:B------:R-:W-:Y:S01]  /*1920*/  ISETP.NE.AND P2, PT, R11, 0x1, PT ;  /* 0x000000010b00780c */ /* 0x000fe20003f45270 */
[----:B------:R-:W-:Y:S01]  /*1930*/  FFMA.FTZ R9, R9, R26, 1.1641532182693481445e-10 ;  /* 0x2f00000009097423 */ /* 0x000fe2000001001a */
[----:B------:R-:W-:Y:S01]  /*1940*/  LOP3.LUT R10, R10, 0xfffffff7, RZ, 0xc0, !PT ;  /* 0xfffffff70a0a7812 */ /* 0x000fe200078ec0ff */
[----:B------:R-:W-:Y:S01]  /*1950*/  FMUL.FTZ R8, R8, R27 ;  /* 0x0000001b08087220 */ /* 0x000fe20000410000 */
[----:B------:R-:W-:Y:S01]  /*1960*/  BSSY.RECONVERGENT B1, `(.L_x_11925) ;  /* 0x000004b000017945 */ /* 0x000fe20003800200 */
[----:B------:R-:W-:Y:S01]  /*1970*/  IMAD.MOV.U32 R13, RZ, RZ, 0x2 ;  /* 0x00000002ff0d7424 */ /* 0x000fe200078e00ff */
        /* <DEDUP_REMOVED lines=17> */
.L_x_11927:
        /* <DEDUP_REMOVED lines=13> */
.L_x_11929:
[----:B------:R-:W-:Y:S05]  /*1b60*/  BSYNC.RECONVERGENT B2 ;  /* 0x0000000000027941 */ /* 0x000fea0003800200 */
.L_x_11928:
        /* <DEDUP_REMOVED lines=42> */
.L_x_11926:
[----:B------:R-:W-:Y:S05]  /*1e10*/  BSYNC.RECONVERGENT B1 ;  /* 0x0000000000017941 */ /* 0x000fea0003800200 */
.L_x_11925:
        /* <DEDUP_REMOVED lines=8> */
[----:B------:R-:W-:Y:S01]  /*1ea0*/  IMAD.MOV.U32 R15, RZ, RZ, 0x2 ;  /* 0x00000002ff0f7424 */ /* 0x000fe200078e00ff */
[----:B------:R-:W-:Y:S02]  /*1eb0*/  MOV R11, R198 ;  /* 0x000000c6000b7202 */ /* 0x000fe40000000f00 */
[----:B------:R-:W-:-:S04]  /*1ec0*/  FSETP.GTU.FTZ.AND P0, PT, R9, R168, PT ;  /* 0x000000a80900720b */ /* 0x000fc80003f1c000 */
        /* <DEDUP_REMOVED lines=14> */
.L_x_11932:
        /* <DEDUP_REMOVED lines=13> */
.L_x_11934:
[----:B------:R-:W-:Y:S05]  /*2080*/  BSYNC.RECONVERGENT B2 ;  /* 0x0000000000027941 */ /* 0x000fea0003800200 */
.L_x_11933:
        /* <DEDUP_REMOVED lines=42> */
.L_x_11931:
[----:B------:R-:W-:Y:S05]  /*2330*/  BSYNC.RECONVERGENT B1 ;  /* 0x0000000000017941 */ /* 0x000fea0003800200 */
.L_x_11930:
[----:B------:R-:W-:Y:S01]  /*2340*/  I2FP.F32.U32 R11, R11 ;  /* 0x0000000b000b7245 */ /* 0x000fe20000201000 */
[----:B------:R-:W-:Y:S01]  /*2350*/  HADD2.F32 R12, -RZ, R165.H0_H0 ;  /* 0x200000a5ff0c7230 */ /* 0x000fe20000004100 */
[----:B------:R-:W-:Y:S01]  /*2360*/  ISETP.NE.AND P2, PT, R15, 0x1, PT ;  /* 0x000000010f00780c */ /* 0x000fe20003f45270 */
[----:B------:R-:W-:Y:S01]  /*2370*/  @P1 HADD2.F32 R14, -RZ, R29.H0_H0 ;  /* 0x2000001dff0e1230 */ /* 0x000fe20000004100 */
        /* <DEDUP_REMOVED lines=9> */
[----:B------:R-:W-:-:S04]  /*2410*/  HFMA2 R14, -RZ, RZ, 0, 1.1920928955078125e-07 ;  /* 0x00000002ff0e7431 */ /* 0x000fc800000001ff */
        /* <DEDUP_REMOVED lines=11> */
.L_x_11937:
        /* <DEDUP_REMOVED lines=13> */
.L_x_11939:
[----:B------:R-:W-:Y:S05]  /*25a0*/  BSYNC.RECONVERGENT B2 ;  /* 0x0000000000027941 */ /* 0x000fea0003800200 */
.L_x_11938:
        /* <DEDUP_REMOVED lines=42> */
.L_x_11936:
[----:B------:R-:W-:Y:S05]  /*2850*/  BSYNC.RECONVERGENT B1 ;  /* 0x0000000000017941 */ /* 0x000fea0003800200 */
.L_x_11935:
        /* <DEDUP_REMOVED lines=23> */
.L_x_11942:
        /* <DEDUP_REMOVED lines=13> */
.L_x_11944:
[----:B------:R-:W-:Y:S05]  /*2aa0*/  BSYNC.RECONVERGENT B2 ;  /* 0x0000000000027941 */ /* 0x000fea0003800200 */
.L_x_11943:
        /* <DEDUP_REMOVED lines=42> */
.L_x_11941:
[----:B------:R-:W-:Y:S05]  /*2d50*/  BSYNC.RECONVERGENT B1 ;  /* 0x0000000000017941 */ /* 0x000fea0003800200 */
.L_x_11940:
        /* <DEDUP_REMOVED lines=23> */
.L_x_11947:
        /* <DEDUP_REMOVED lines=13> */
.L_x_11949:
[----:B------:R-:W-:Y:S05]  /*2fa0*/  BSYNC.RECONVERGENT B2 ;  /* 0x0000000000027941 */ /* 0x000fea0003800200 */
.L_x_11948:
        /* <DEDUP_REMOVED lines=42> */
.L_x_11946:
[----:B------:R-:W-:Y:S05]  /*3250*/  BSYNC.RECONVERGENT B1 ;  /* 0x0000000000017941 */ /* 0x000fea0003800200 */
.L_x_11945:
        /* <DEDUP_REMOVED lines=23> */
.L_x_11952:
        /* <DEDUP_REMOVED lines=13> */
.L_x_11954:
[----:B------:R-:W-:Y:S05]  /*34a0*/  BSYNC.RECONVERGENT B2 ;  /* 0x0000000000027941 */ /* 0x000fea0003800200 */
.L_x_11953:
        /* <DEDUP_REMOVED lines=42> */
.L_x_11951:
[----:B------:R-:W-:Y:S05]  /*3750*/  BSYNC.RECONVERGENT B1 ;  /* 0x0000000000017941 */ /* 0x000fea0003800200 */
.L_x_11950:
        /* <DEDUP_REMOVED lines=23> */
.L_x_11957:
        /* <DEDUP_REMOVED lines=13> */
.L_x_11959:
[----:B------:R-:W-:Y:S05]  /*39a0*/  BSYNC.RECONVERGENT B2 ;  /* 0x0000000000027941 */ /* 0x000fea0003800200 */
.L_x_11958:
        /* <DEDUP_REMOVED lines=42> */
.L_x_11956:
[----:B------:R-:W-:Y:S05]  /*3c50*/  BSYNC.RECONVERGENT B1 ;  /* 0x0000000000017941 */ /* 0x000fea0003800200 */
.L_x_11955:
        /* <DEDUP_REMOVED lines=15> */
.L_x_11919:
        /* <DEDUP_REMOVED lines=16> */
.L_x_11963:
        /* <DEDUP_REMOVED lines=13> */
.L_x_11965:
[----:B------:R-:W-:Y:S05]  /*3f20*/  BSYNC.RECONVERGENT B2 ;  /* 0x0000000000027941 */ /* 0x000fea0003800200 */
.L_x_11964:
        /* <DEDUP_REMOVED lines=41> */
.L_x_11962:
[----:B------:R-:W-:Y:S05]  /*41c0*/  BSYNC.RECONVERGENT B1 ;  /* 0x0000000000017941 */ /* 0x000fea0003800200 */
.L_x_11961:
[----:B------:R-:W-:Y:S01]  /*41d0*/  I2FP.F32.U32 R9, R8 ;  /* 0x0000000800097245 */ /* 0x000fe20000201000 */
[----:B------:R-:W-:Y:S01]  /*41e0*/  IMAD.U32 R168, RZ, RZ, UR31 ;  /* 0x0000001fffa87e24 */ /* 0x000fe2000f8e00ff */
[----:B------:R-:W-:Y:S01]  /*41f0*/  ISETP.NE.AND P2, PT, R12, 0x1, PT ;  /* 0x000000010c00780c */ /* 0x000fe20003f45270 */
[----:B-----5:R-:W-:Y:S01]  /*4200*/  HADD2.F32 R8, -RZ, R164.H0_H0 ;  /* 0x200000a4ff087230 */ /* 0x020fe20000004100 */
[----:B------:R-:W-:Y:S01]  /*4210*/  MOV R27, UR32 ;  /* 0x00000020001b7c02 */ /* 0x000fe20008000f00 */
[----:B------:R-:W-:Y:S01]  /*4220*/  FFMA.FTZ R9, R9, R26, 1.1641532182693481445e-10 ;  /* 0x2f00000009097423 */ /* 0x000fe2000001001a */
[----:B------:R-:W-:Y:S01]  /*4230*/  LOP3.LUT R10, R10, 0xfffffff7, RZ, 0xc0, !PT ;  /* 0xfffffff70a0a7812 */ /* 0x000fe200078ec0ff */
[----:B------:R-:W-:Y:S01]  /*4240*/  BSSY.RECONVERGENT B1, `(.L_x_11966) ;  /* 0x0000049000017945 */ /* 0x000fe20003800200 */
[----:B------:R-:W-:Y:S02]  /*4250*/  IMAD.MOV.U32 R13, RZ, RZ, 0x2 ;  /* 0x00000002ff0d7424 */ /* 0x000fe400078e00ff */
        /* <DEDUP_REMOVED lines=15> */
.L_x_11968:
        /* <DEDUP_REMOVED lines=13> */
.L_x_11970:
[----:B------:R-:W-:Y:S05]  /*4420*/  BSYNC.RECONVERGENT B2 ;  /* 0x0000000000027941 */ /* 0x000fea0003800200 */
.L_x_11969:
        /* <DEDUP_REMOVED lines=42> */
.L_x_11967:
[----:B------:R-:W-:Y:S05]  /*46d0*/  BSYNC.RECONVERGENT B1 ;  /* 0x0000000000017941 */ /* 0x000fea0003800200 */
.L_x_11966:
        /* <DEDUP_REMOVED lines=25> */
.L_x_11973:
        /* <DEDUP_REMOVED lines=13> */
.L_x_11975:
[----:B------:R-:W-:Y:S05]  /*4940*/  BSYNC.RECONVERGENT B2 ;  /* 0x0000000000027941 */ /* 0x000fea0003800200 */
.L_x_11974:
        /* <DEDUP_REMOVED lines=42> */
.L_x_11972:
[----:B------:R-:W-:Y:S05]  /*4bf0*/  BSYNC.RECONVERGENT B1 ;  /* 0x0000000000017941 */ /* 0x000fea0003800200 */
.L_x_11971:
        /* <DEDUP_REMOVED lines=22> */
.L_x_11978:
        /* <DEDUP_REMOVED lines=13> */
.L_x_11980:
[----:B------:R-:W-:Y:S05]  /*4e30*/  BSYNC.RECONVERGENT B2 ;  /* 0x0000000000027941 */ /* 0x000fea0003800200 */
.L_x_11979:
        /* <DEDUP_REMOVED lines=42> */
.L_x_11977:
[----:B------:R-:W-:Y:S05]  /*50e0*/  BSYNC.RECONVERGENT B1 ;  /* 0x0000000000017941 */ /* 0x000fea0003800200 */
.L_x_11976:
        /* <DEDUP_REMOVED lines=25> */
.L_x_11983:
        /* <DEDUP_REMOVED lines=13> */
.L_x_11985:
[----:B------:R-:W-:Y:S05]  /*5350*/  BSYNC.RECONVERGENT B2 ;  /* 0x0000000000027941 */ /* 0x000fea0003800200 */
.L_x_11984:
        /* <DEDUP_REMOVED lines=42> */
.L_x_11982:
[----:B------:R-:W-:Y:S05]  /*5600*/  BSYNC.RECONVERGENT B1 ;  /* 0x0000000000017941 */ /* 0x000fea0003800200 */
.L_x_11981:
        /* <DEDUP_REMOVED lines=22> */
.L_x_11988:
        /* <DEDUP_REMOVED lines=13> */
.L_x_11990:
[----:B------:R-:W-:Y:S05]  /*5840*/  BSYNC.RECONVERGENT B2 ;  /* 0x0000000000027941 */ /* 0x000fea0003800200 */
.L_x_11989:
        /* <DEDUP_REMOVED lines=42> */
.L_x_11987:
[----:B------:R-:W-:Y:S05]  /*5af0*/  BSYNC.RECONVERGENT B1 ;  /* 0x0000000000017941 */ /* 0x000fea0003800200 */
.L_x_11986:
        /* <DEDUP_REMOVED lines=25> */
.L_x_11993:
        /* <DEDUP_REMOVED lines=13> */
.L_x_11995:
[----:B------:R-:W-:Y:S05]  /*5d60*/  BSYNC.RECONVERGENT B2 ;  /* 0x0000000000027941 */ /* 0x000fea0003800200 */
.L_x_11994:
        /* <DEDUP_REMOVED lines=42> */
.L_x_11992:
[----:B------:R-:W-:Y:S05]  /*6010*/  BSYNC.RECONVERGENT B1 ;  /* 0x0000000000017941 */ /* 0x000fea0003800200 */
.L_x_11991:
[----:B------:R-:W-:Y:S01]  /*6020*/  ISETP.NE.AND P3, PT, R14, 0x1, PT ;  /* 0x000000010e00780c */ /* 0x000fe20003f65270 */
[----:B------:R-:W-:Y:S01]  /*6030*/  BSSY.RECONVERGENT B1, `(.L_x_11996) ;  /* 0x000004b000017945 */ /* 0x000fe20003800200 */
[----:B------:R-:W-:Y:S01]  /*6040*/  I2FP.F32.U32 R13, R12 ;  /* 0x0000000c000d7245 */ /* 0x000fe20000201000 */
[----:B------:R-:W-:Y:S02]  /*6050*/  HADD2.F32 R12, -RZ, R165.H1_H1 ;  /* 0x300000a5ff0c7230 */ /* 0x000fe40000004100 */
[----:B------:R-:W-:Y:S02]  /*6060*/  IMAD.MOV.U32 R15, RZ, RZ, 0x2 ;  /* 0x00000002ff0f7424 */ /* 0x000fe400078e00ff */
        /* <DEDUP_REMOVED lines=15> */
.L_x_11998:
        /* <DEDUP_REMOVED lines=13> */
.L_x_12000:
[----:B------:R-:W-:Y:S05]  /*6230*/  BSYNC.RECONVERGENT B2 ;  /* 0x0000000000027941 */ /* 0x000fea0003800200 */
.L_x_11999:
        /* <DEDUP_REMOVED lines=42> */
.L_x_11997:
[----:B------:R-:W-:Y:S05]  /*64e0*/  BSYNC.RECONVERGENT B1 ;  /* 0x0000000000017941 */ /* 0x000fea0003800200 */
.L_x_11996:
        /* <DEDUP_REMOVED lines=9> */
[----:B------:R-:W-:Y:S01]  /*6580*/  @P1 HADD2.F32 R12, -RZ, R29.H1_H1 ;  /* 0x3000001dff0c1230 */ /* 0x000fe20000004100 */
        /* <DEDUP_REMOVED lines=15> */
.L_x_12003:
        /* <DEDUP_REMOVED lines=13> */
.L_x_12005:
[----:B------:R-:W-:Y:S05]  /*6750*/  BSYNC.RECONVERGENT B2 ;  /* 0x0000000000027941 */ /* 0x000fea0003800200 */
.L_x_12004:
        /* <DEDUP_REMOVED lines=42> */
.L_x_12002:
[----:B------:R-:W-:Y:S05]  /*6a00*/  BSYNC.RECONVERGENT B1 ;  /* 0x0000000000017941 */ /* 0x000fea0003800200 */
.L_x_12001:
        /* <DEDUP_REMOVED lines=20> */
.L_x_12008:
        /* <DEDUP_REMOVED lines=13> */
.L_x_12010:
[----:B------:R-:W-:Y:S05]  /*6c20*/  BSYNC.RECONVERGENT B2 ;  /* 0x0000000000027941 */ /* 0x000fea0003800200 */
.L_x_12009:
        /* <DEDUP_REMOVED lines=42> */
.L_x_12007:
[----:B------:R-:W-:Y:S05]  /*6ed0*/  BSYNC.RECONVERGENT B1 ;  /* 0x0000000000017941 */ /* 0x000fea0003800200 */
.L_x_12006:
        /* <DEDUP_REMOVED lines=25> */
.L_x_12013:
        /* <DEDUP_REMOVED lines=13> */
.L_x_12015:
[----:B------:R-:W-:Y:S05]  /*7140*/  BSYNC.RECONVERGENT B2 ;  /* 0x0000000000027941 */ /* 0x000fea0003800200 */
.L_x_12014:
        /* <DEDUP_REMOVED lines=42> */
.L_x_12012:
[----:B------:R-:W-:Y:S05]  /*73f0*/  BSYNC.RECONVERGENT B1 ;  /* 0x0000000000017941 */ /* 0x000fea0003800200 */
.L_x_12011:
        /* <DEDUP_REMOVED lines=20> */
.L_x_12018:
        /* <DEDUP_REMOVED lines=13> */
.L_x_12020:
[----:B------:R-:W-:Y:S05]  /*7610*/  BSYNC.RECONVERGENT B2 ;  /* 0x0000000000027941 */ /* 0x000fea0003800200 */
.L_x_12019:
        /* <DEDUP_REMOVED lines=42> */
.L_x_12017:
[----:B------:R-:W-:Y:S05]  /*78c0*/  BSYNC.RECONVERGENT B1 ;  /* 0x0000000000017941 */ /* 0x000fea0003800200 */
.L_x_12016:
[----:B------:R-:W-:Y:S01]  /*78d0*/  I2FP.F32.U32 R15, R14 ;  /* 0x0000000e000f7245 */ /* 0x000fe20000201000 */
[----:B------:R-:W-:Y:S01]  /*78e0*/  HADD2.F32 R14, -RZ, R34.H1_H1 ;  /* 0x30000022ff0e7230 */ /* 0x000fe20000004100 */
[----:B------:R-:W-:Y:S01]  /*78f0*/  BSSY.RECONVERGENT B1, `(.L_x_12021) ;  /* 0x000004f000017945 */ /* 0x000fe20003800200 */
[----:B------:R-:W-:Y:S02]  /*7900*/  HFMA2 R23, -RZ, RZ, 0, 1.1920928955078125e-07 ;  /* 0x00000002ff177431 */ /* 0x000fe400000001ff */
[----:B------:R-:W-:Y:S01]  /*7910*/  FFMA.FTZ R15, R15, R26, 1.1641532182693481445e-10 ;  /* 0x2f0000000f0f7423 */ /* 0x000fe2000001001a */
[----:B------:R-:W-:-:S04]  /*7920*/  FMUL.FTZ R14, R14, R27 ;  /* 0x0000001b0e0e7220 */ /* 0x000fc80000410000 */
[----:B------:R-:W-:-:S04]  /*7930*/  FSETP.GTU.FTZ.AND P4, PT, R15, R168, PT ;  /* 0x000000a80f00720b */ /* 0x000fc80003f9c000 */
[----:B------:R-:W-:Y:S01]  /*7940*/  FSEL R15, R14, RZ, !P4 ;  /* 0x000000ff0e0f7208 */ /* 0x000fe20006000000 */
[----:B------:R-:W-:Y:S01]  /*7950*/  @P1 HADD2.F32 R14, -RZ, R30.H1_H1 ;  /* 0x3000001eff0e1230 */ /* 0x000fe20000004100 */
        /* <DEDUP_REMOVED lines=16> */
.L_x_12023:
        /* <DEDUP_REMOVED lines=13> */
.L_x_12025:
[----:B------:R-:W-:Y:S05]  /*7b30*/  BSYNC.RECONVERGENT B2 ;  /* 0x0000000000027941 */ /* 0x000fea0003800200 */
.L_x_12024:
        /* <DEDUP_REMOVED lines=42> */
.L_x_12022:
[----:B------:R-:W-:Y:S05]  /*7de0*/  BSYNC.RECONVERGENT B1 ;  /* 0x0000000000017941 */ /* 0x000fea0003800200 */
.L_x_12021:
        /* <DEDUP_REMOVED lines=20> */
.L_x_12028:
        /* <DEDUP_REMOVED lines=13> */
.L_x_12030:
[----:B------:R-:W-:Y:S05]  /*8000*/  BSYNC.RECONVERGENT B2 ;  /* 0x0000000000027941 */ /* 0x000fea0003800200 */
.L_x_12029:
        /* <DEDUP_REMOVED lines=42> */
.L_x_12027:
[----:B------:R-:W-:Y:S05]  /*82b0*/  BSYNC.RECONVERGENT B1 ;  /* 0x0000000000017941 */ /* 0x000fea0003800200 */
.L_x_12026:
        /* <DEDUP_REMOVED lines=25> */
.L_x_12033:
        /* <DEDUP_REMOVED lines=13> */
.L_x_12035:
[----:B------:R-:W-:Y:S05]  /*8520*/  BSYNC.RECONVERGENT B2 ;  /* 0x0000000000027941 */ /* 0x000fea0003800200 */
.L_x_12034:
        /* <DEDUP_REMOVED lines=42> */
.L_x_12032:
[----:B------:R-:W-:Y:S05]  /*87d0*/  BSYNC.RECONVERGENT B1 ;  /* 0x0000000000017941 */ /* 0x000fea0003800200 */
.L_x_12031:
        /* <DEDUP_REMOVED lines=20> */
.L_x_12038:
        /* <DEDUP_REMOVED lines=15> */
.L_x_12040:
[----:B------:R-:W-:Y:S05]  /*8a10*/  BSYNC.RECONVERGENT B2 ;  /* 0x0000000000027941 */ /* 0x000fea0003800200 */
.L_x_12039:
        /* <DEDUP_REMOVED lines=42> */
.L_x_12037:
[----:B------:R-:W-:Y:S05]  /*8cc0*/  BSYNC.RECONVERGENT B1 ;  /* 0x0000000000017941 */ /* 0x000fea0003800200 */
.L_x_12036:
        /* <DEDUP_REMOVED lines=14> */
[----:B------:R-:W-:-:S04]  /*8db0*/  F2FP.F16.F32.PACK_AB R167, RZ, R16 ;  /* 0x00000010ffa7723e */ /* 0x000fc800000000ff */
[----:B------:R-:W-:-:S07]  /*8dc0*/  PRMT R167, R174, 0x5410, R167 ;  /* 0x00005410aea77816 */ /* 0x000fce00000000a7 */
.L_x_11960:
        /* <DEDUP_REMOVED lines=23> */
[----:B------:R-:W-:Y:S02]  /*8f40*/  LOP3.LUT R186, R169, R170, RZ, 0xfc, !PT ;  /* 0x000000aaa9ba7212 */ /* 0x000fe400078efcff */
        /* <DEDUP_REMOVED lines=26> */
.L_x_12041:
        /* <DEDUP_REMOVED lines=20> */
.L_x_12045:
        /* <DEDUP_REMOVED lines=13> */
.L_x_12047:
[----:B------:R-:W-:Y:S05]  /*9300*/  BSYNC.RECONVERGENT B2 ;  /* 0x0000000000027941 */ /* 0x000fea0003800200 */
.L_x_12046:
[----:B------:R-:W-:Y:S01]  /*9310*/  IMAD.WIDE.U32 R20, R0, -0x326172a9, RZ ;  /* 0xcd9e8d5700147825 */ /* 0x000fe200078e00ff */
[----:B-1----:R-:W-:Y:S02]  /*9320*/  LOP3.LUT R170, R6, UR7, R19, 0x96, !PT ;  /* 0x0000000706aa7c12 */ /* 0x002fe4000f8e9613 */
        /* <DEDUP_REMOVED lines=39> */
.L_x_12044:
[----:B------:R-:W-:Y:S05]  /*95a0*/  BSYNC.RECONVERGENT B1 ;  /* 0x0000000000017941 */ /* 0x000fea0003800200 */
.L_x_12043:
[----:B------:R-:W-:Y:S01]  /*95b0*/  I2FP.F32.U32 R17, R17 ;  /* 0x0000001100117245 */ /* 0x000fe20000201000 */
[----:B-----5:R-:W-:Y:S01]  /*95c0*/  HADD2.F32 R18, -RZ, R164.H0_H0 ;  /* 0x200000a4ff127230 */ /* 0x020fe20000004100 */
        /* <DEDUP_REMOVED lines=20> */
.L_x_12050:
        /* <DEDUP_REMOVED lines=13> */
.L_x_12052:
[----:B------:R-:W-:Y:S05]  /*97e0*/  BSYNC.RECONVERGENT B2 ;  /* 0x0000000000027941 */ /* 0x000fea0003800200 */
.L_x_12051:
        /* <DEDUP_REMOVED lines=42> */
.L_x_12049:
[----:B------:R-:W-:Y:S05]  /*9a90*/  BSYNC.RECONVERGENT B1 ;  /* 0x0000000000017941 */ /* 0x000fea0003800200 */
.L_x_12048:
[----:B------:R-:W-:Y:S01]  /*9aa0*/  I2FP.F32.U32 R17, R17 ;  /* 0x0000001100117245 */ /* 0x000fe20000201000 */
[----:B------:R-:W-:Y:S01]  /*9ab0*/  HADD2.F32 R18, -RZ, R32.H0_H0 ;  /* 0x20000020ff127230 */ /* 0x000fe20000004100 */
[----:B------:R-:W-:Y:S01]  /*9ac0*/  ISETP.NE.AND P3, PT, R20, 0x1, PT ;  /* 0x000000011400780c */ /* 0x000fe20003f65270 */
[----:B------:R-:W-:Y:S01]  /*9ad0*/  BSSY.RECONVERGENT B1, `(.L_x_12053) ;  /* 0x000004e000017945 */ /* 0x000fe20003800200 */
[----:B------:R-:W-:Y:S02]  /*9ae0*/  IMAD.MOV.U32 R21, RZ, RZ, 0x2 ;  /* 0x00000002ff157424 */ /* 0x000fe400078e00ff */
[----:B------:R-:W-:Y:S01]  /*9af0*/  FFMA.FTZ R17, R17, R26, 1.1641532182693481445e-10 ;  /* 0x2f00000011117423 */ /* 0x000fe2000001001a */
[----:B------:R-:W-:-:S04]  /*9b00*/  FMUL.FTZ R18, R18, R27 ;  /* 0x0000001b12127220 */ /* 0x000fc80000410000 */
[----:B------:R-:W-:-:S04]  /*9b10*/  FSETP.GTU.FTZ.AND P2, PT, R17, R168, PT ;  /* 0x000000a81100720b */ /* 0x000fc80003f5c000 */
[----:B------:R-:W-:Y:S01]  /*9b20*/  FSEL R17, R18, RZ, !P2 ;  /* 0x000000ff12117208 */ /* 0x000fe20005000000 */
[----:B------:R-:W-:-:S04]  /*9b30*/  @P1 HADD2.F32 R18, -RZ, R28.H0_H0 ;  /* 0x2000001cff121230 */ /* 0x000fc80000004100 */
[----:B------:R-:W-:-:S04]  /*9b40*/  FADD.FTZ R17, R24, R17 ;  /* 0x0000001118117221 */ /* 0x000fc80000010000 */
[----:B------:R-:W-:Y:S01]  /*9b50*/  @P1 FADD.FTZ R169, R18, R17 ;  /* 0x0000001112a91221 */ /* 0x000fe20000010000 */
[----:B------:R-:W-:Y:S01]  /*9b60*/  @!P1 MOV R169, R17 ;  /* 0x0000001100a99202 */ /* 0x000fe20000000f00 */
[----:B------:R-:W-:Y:S01]  /*9b70*/  IMAD.MOV.U32 R18, RZ, RZ, R198 ;  /* 0x000000ffff127224 */ /* 0x000fe200078e00c6 */
[----:B------:R-:W-:Y:S02]  /*9b80*/  SEL R17, RZ, 0x1, P2 ;  /* 0x00000001ff117807 */ /* 0x000fe40001000000 */
[----:B-1----:R-:W-:Y:S01]  /*9b90*/  F2FP.F16.F32.PACK_AB R177, RZ, R169 ;  /* 0x000000a9ffb1723e */ /* 0x002fe200000000ff */
        /* <DEDUP_REMOVED lines=9> */
.L_x_12055:
        /* <DEDUP_REMOVED lines=13> */
.L_x_12057:
[----:B------:R-:W-:Y:S05]  /*9d00*/  BSYNC.RECONVERGENT B2 ;  /* 0x0000000000027941 */ /* 0x000fea0003800200 */
.L_x_12056:
        /* <DEDUP_REMOVED lines=42> */
.L_x_12054:
[----:B------:R-:W-:Y:S05]  /*9fb0*/  BSYNC.RECONVERGENT B1 ;  /* 0x0000000000017941 */ /* 0x000fea0003800200 */
.L_x_12053:
        /* <DEDUP_REMOVED lines=22> */
.L_x_12060:
        /* <DEDUP_REMOVED lines=13> */
.L_x_12062:
[----:B------:R-:W-:Y:S05]  /*a1f0*/  BSYNC.RECONVERGENT B2 ;  /* 0x0000000000027941 */ /* 0x000fea0003800200 */
.L_x_12061:
        /* <DEDUP_REMOVED lines=42> */
.L_x_12059:
[----:B------:R-:W-:Y:S05]  /*a4a0*/  BSYNC.RECONVERGENT B1 ;  /* 0x0000000000017941 */ /* 0x000fea0003800200 */
.L_x_12058:
        /* <DEDUP_REMOVED lines=25> */
.L_x_12065:
        /* <DEDUP_REMOVED lines=13> */
.L_x_12067:
[----:B------:R-:W-:Y:S05]  /*a710*/  BSYNC.RECONVERGENT B2 ;  /* 0x0000000000027941 */ /* 0x000fea0003800200 */
.L_x_12066:
        /* <DEDUP_REMOVED lines=42> */
.L_x_12064:
[----:B------:R-:W-:Y:S05]  /*a9c0*/  BSYNC.RECONVERGENT B1 ;  /* 0x0000000000017941 */ /* 0x000fea0003800200 */
.L_x_12063:
        /* <DEDUP_REMOVED lines=22> */
.L_x_12070:
        /* <DEDUP_REMOVED lines=13> */
.L_x_12072:
[----:B------:R-:W-:Y:S05]  /*ac00*/  BSYNC.RECONVERGENT B2 ;  /* 0x0000000000027941 */ /* 0x000fea0003800200 */
.L_x_12071:
        /* <DEDUP_REMOVED lines=42> */
.L_x_12069:
[----:B------:R-:W-:Y:S05]  /*aeb0*/  BSYNC.RECONVERGENT B1 ;  /* 0x0000000000017941 */ /* 0x000fea0003800200 */
.L_x_12068:
        /* <DEDUP_REMOVED lines=25> */
.L_x_12075:
        /* <DEDUP_REMOVED lines=13> */
.L_x_12077:
[----:B------:R-:W-:Y:S05]  /*b120*/  BSYNC.RECONVERGENT B2 ;  /* 0x0000000000027941 */ /* 0x000fea0003800200 */
.L_x_12076:
        /* <DEDUP_REMOVED lines=42> */
.L_x_12074:
[----:B------:R-:W-:Y:S05]  /*b3d0*/  BSYNC.RECONVERGENT B1 ;  /* 0x0000000000017941 */ /* 0x000fea0003800200 */
.L_x_12073:
        /* <DEDUP_REMOVED lines=22> */
.L_x_12080:
        /* <DEDUP_REMOVED lines=13> */
.L_x_12082:
[----:B------:R-:W-:Y:S05]  /*b610*/  BSYNC.RECONVERGENT B2 ;  /* 0x0000000000027941 */ /* 0x000fea0003800200 */
.L_x_12081:
        /* <DEDUP_REMOVED lines=40> */
[----:B------:R-:W-:Y:S02]  /*b8a0*/  IMAD.MOV.U32 R178, RZ, RZ, R172 ;  /* 0x000000ffffb27224 */ /* 0x000fe400078e00ac */
[----:B------:R-:W-:-:S07]  /*b8b0*/  IMAD.MOV.U32 R172, RZ, RZ, RZ ;  /* 0x000000ffffac7224 */ /* 0x000fce00078e00ff */
.L_x_12079:
[----:B------:R-:W-:Y:S05]  /*b8c0*/  BSYNC.RECONVERGENT B1 ;  /* 0x0000000000017941 */ /* 0x000fea0003800200 */
.L_x_12078:
        /* <DEDUP_REMOVED lines=25> */
.L_x_12085:
        /* <DEDUP_REMOVED lines=13> */
.L_x_12087:
[----:B------:R-:W-:Y:S05]  /*bb30*/  BSYNC.RECONVERGENT B2 ;  /* 0x0000000000027941 */ /* 0x000fea0003800200 */
.L_x_12086:
        /* <DEDUP_REMOVED lines=42> */
.L_x_12084:
[----:B------:R-:W-:Y:S05]  /*bde0*/  BSYNC.RECONVERGENT B1 ;  /* 0x0000000000017941 */ /* 0x000fea0003800200 */
.L_x_12083:
        /* <DEDUP_REMOVED lines=20> */
.L_x_12090:
        /* <DEDUP_REMOVED lines=13> */
.L_x_12092:
[----:B------:R-:W-:Y:S05]  /*c000*/  BSYNC.RECONVERGENT B2 ;  /* 0x0000000000027941 */ /* 0x000fea0003800200 */
.L_x_12091:
        /* <DEDUP_REMOVED lines=42> */
.L_x_12089:
[----:B------:R-:W-:Y:S05]  /*c2b0*/  BSYNC.RECONVERGENT B1 ;  /* 0x0000000000017941 */ /* 0x000fea0003800200 */
.L_x_12088:
        /* <DEDUP_REMOVED lines=25> */
.L_x_12095:
        /* <DEDUP_REMOVED lines=13> */
.L_x_12097:
[----:B------:R-:W-:Y:S05]  /*c520*/  BSYNC.RECONVERGENT B2 ;  /* 0x0000000000027941 */ /* 0x000fea0003800200 */
.L_x_12096:
        /* <DEDUP_REMOVED lines=42> */
.L_x_12094:
[----:B------:R-:W-:Y:S05]  /*c7d0*/  BSYNC.RECONVERGENT B1 ;  /* 0x0000000000017941 */ /* 0x000fea0003800200 */
.L_x_12093:
        /* <DEDUP_REMOVED lines=20> */
.L_x_12100:
        /* <DEDUP_REMOVED lines=13> */
.L_x_12102:
[----:B------:R-:W-:Y:S05]  /*c9f0*/  BSYNC.RECONVERGENT B2 ;  /* 0x0000000000027941 */ /* 0x000fea0003800200 */
.L_x_12101:
        /* <DEDUP_REMOVED lines=42> */
.L_x_12099:
[----:B------:R-:W-:Y:S05]  /*cca0*/  BSYNC.RECONVERGENT B1 ;  /* 0x0000000000017941 */ /* 0x000fea0003800200 */
.L_x_12098:
        /* <DEDUP_REMOVED lines=25> */
.L_x_12105:
        /* <DEDUP_REMOVED lines=13> */
.L_x_12107:
[----:B------:R-:W-:Y:S05]  /*cf10*/  BSYNC.RECONVERGENT B2 ;  /* 0x0000000000027941 */ /* 0x000fea0003800200 */
.L_x_12106:
        /* <DEDUP_REMOVED lines=42> */
.L_x_12104:
[----:B------:R-:W-:Y:S05]  /*d1c0*/  BSYNC.RECONVERGENT B1 ;  /* 0x0000000000017941 */ /* 0x000fea0003800200 */
.L_x_12103:
        /* <DEDUP_REMOVED lines=20> */
.L_x_12110:
        /* <DEDUP_REMOVED lines=13> */
.L_x_12112:
[----:B------:R-:W-:Y:S05]  /*d3e0*/  BSYNC.RECONVERGENT B2 ;  /* 0x0000000000027941 */ /* 0x000fea0003800200 */
.L_x_12111:
        /* <DEDUP_REMOVED lines=42> */
.L_x_12109:
[----:B------:R-:W-:Y:S05]  /*d690*/  BSYNC.RECONVERGENT B1 ;  /* 0x0000000000017941 */ /* 0x000fea0003800200 */
.L_x_12108:
        /* <DEDUP_REMOVED lines=26> */
.L_x_12115:
        /* <DEDUP_REMOVED lines=13> */
.L_x_12117:
[----:B------:R-:W-:Y:S05]  /*d910*/  BSYNC.RECONVERGENT B2 ;  /* 0x0000000000027941 */ /* 0x000fea0003800200 */
.L_x_12116:
        /* <DEDUP_REMOVED lines=42> */
.L_x_12114:
[----:B------:R-:W-:Y:S05]  /*dbc0*/  BSYNC.RECONVERGENT B1 ;  /* 0x0000000000017941 */ /* 0x000fea0003800200 */
.L_x_12113:
        /* <DEDUP_REMOVED lines=20> */
.L_x_12120:
        /* <DEDUP_REMOVED lines=15> */
.L_x_12122:
[----:B------:R-:W-:Y:S05]  /*de00*/  BSYNC.RECONVERGENT B2 ;  /* 0x0000000000027941 */ /* 0x000fea0003800200 */
.L_x_12121:
        /* <DEDUP_REMOVED lines=42> */
.L_x_12119:
[----:B------:R-:W-:Y:S05]  /*e0b0*/  BSYNC.RECONVERGENT B1 ;  /* 0x0000000000017941 */ /* 0x000fea0003800200 */
.L_x_12118:
        /* <DEDUP_REMOVED lines=16> */
[----:B------:R-:W-:Y:S01]  /*e1c0*/  PRMT R167, R180, 0x5410, R167 ;  /* 0x00005410b4a77816 */ /* 0x000fe200000000a7 */
[----:B------:R-:W-:Y:S06]  /*e1d0*/  BRA `(.L_x_12123) ;  /* 0x0000002800387947 */ /* 0x000fec0003800000 */
.L_x_12042:
        /* <DEDUP_REMOVED lines=16> */
.L_x_12126:
        /* <DEDUP_REMOVED lines=13> */
.L_x_12128:
[----:B------:R-:W-:Y:S05]  /*e3b0*/  BSYNC.RECONVERGENT B2 ;  /* 0x0000000000027941 */ /* 0x000fea0003800200 */
.L_x_12127:
        /* <DEDUP_REMOVED lines=41> */
.L_x_12125:
[----:B------:R-:W-:Y:S05]  /*e650*/  BSYNC.RECONVERGENT B1 ;  /* 0x0000000000017941 */ /* 0x000fea0003800200 */
.L_x_12124:
[----:B------:R-:W-:Y:S01]  /*e660*/  I2FP.F32.U32 R169, R169 ;  /* 0x000000a900a97245 */ /* 0x000fe20000201000 */
[----:B-----5:R-:W-:Y:S01]  /*e670*/  HADD2.F32 R170, -RZ, R164.H0_H0 ;  /* 0x200000a4ffaa7230 */ /* 0x020fe20000004100 */
        /* <DEDUP_REMOVED lines=11> */
[----:B------:R-:W-:-:S04]  /*e730*/  IMAD.MOV.U32 R172, RZ, RZ, 0x2 ;  /* 0x00000002ffac7424 */ /* 0x000fc800078e00ff */
        /* <DEDUP_REMOVED lines=11> */
.L_x_12131:
        /* <DEDUP_REMOVED lines=13> */
.L_x_12133:
[----:B------:R-:W-:Y:S05]  /*e8c0*/  BSYNC.RECONVERGENT B2 ;  /* 0x0000000000027941 */ /* 0x000fea0003800200 */
.L_x_12132:
        /* <DEDUP_REMOVED lines=42> */
.L_x_12130:
[----:B------:R-:W-:Y:S05]  /*eb70*/  BSYNC.RECONVERGENT B1 ;  /* 0x0000000000017941 */ /* 0x000fea0003800200 */
.L_x_12129:
        /* <DEDUP_REMOVED lines=25> */
.L_x_12136:
        /* <DEDUP_REMOVED lines=13> */
.L_x_12138:
[----:B------:R-:W-:Y:S05]  /*ede0*/  BSYNC.RECONVERGENT B2 ;  /* 0x0000000000027941 */ /* 0x000fea0003800200 */
.L_x_12137:
        /* <DEDUP_REMOVED lines=42> */
.L_x_12135:
[----:B------:R-:W-:Y:S05]  /*f090*/  BSYNC.RECONVERGENT B1 ;  /* 0x0000000000017941 */ /* 0x000fea0003800200 */
.L_x_12134:
[----:B------:R-:W-:Y:S01]  /*f0a0*/  I2FP.F32.U32 R171, R171 ;  /* 0x000000ab00ab7245 */ /* 0x000fe20000201000 */
[----:B------:R-:W-:Y:S01]  /*f0b0*/  HADD2.F32 R172, -RZ, R165.H0_H0 ;  /* 0x200000a5ffac7230 */ /* 0x000fe20000004100 */
[----:B------:R-:W-:Y:S01]  /*f0c0*/  ISETP.NE.AND P3, PT, R173, 0x1, PT ;  /* 0x00000001ad00780c */ /* 0x000fe20003f65270 */
[----:B------:R-:W-:Y:S01]  /*f0d0*/  @P1 HADD2.F32 R174, -RZ, R29.H0_H0 ;  /* 0x2000001dffae1230 */ /* 0x000fe20000004100 */
        /* <DEDUP_REMOVED lines=21> */
.L_x_12141:
        /* <DEDUP_REMOVED lines=13> */
.L_x_12143:
[----:B------:R-:W-:Y:S05]  /*f300*/  BSYNC.RECONVERGENT B2 ;  /* 0x0000000000027941 */ /* 0x000fea0003800200 */
.L_x_12142:
        /* <DEDUP_REMOVED lines=42> */
.L_x_12140:
[----:B------:R-:W-:Y:S05]  /*f5b0*/  BSYNC.RECONVERGENT B1 ;  /* 0x0000000000017941 */ /* 0x000fea0003800200 */
.L_x_12139:
        /* <DEDUP_REMOVED lines=25> */
.L_x_12146:
        /* <DEDUP_REMOVED lines=13> */
.L_x_12148:
[----:B------:R-:W-:Y:S05]  /*f820*/  BSYNC.RECONVERGENT B2 ;  /* 0x0000000000027941 */ /* 0x000fea0003800200 */
.L_x_12147:
        /* <DEDUP_REMOVED lines=42> */
.L_x_12145:
[----:B------:R-:W-:Y:S05]  /*fad0*/  BSYNC.RECONVERGENT B1 ;  /* 0x0000000000017941 */ /* 0x000fea0003800200 */
.L_x_12144:
        /* <DEDUP_REMOVED lines=8> */
[----:B------:R-:W-:Y:S01]  /*fb60*/  FSETP.GTU.FTZ.AND P2, PT, R175, R168, PT ;  /* 0x000000a8af00720b */ /* 0x000fe20003f5c000 */
[----:B------:R-:W-:-:S03]  /*fb70*/  @P1 HADD2.F32 R175, -RZ, R30.H0_H0 ;  /* 0x2000001effaf1230 */ /* 0x000fc60000004100 */
        /* <DEDUP_REMOVED lines=13> */
.L_x_12151:
        /* <DEDUP_REMOVED lines=13> */
.L_x_12153:
[----:B------:R-:W-:Y:S05]  /*fd20*/  BSYNC.RECONVERGENT B2 ;  /* 0x0000000000027941 */ /* 0x000fea0003800200 */
.L_x_12152:
        /* <DEDUP_REMOVED lines=42> */
.L_x_12150:
[----:B------:R-:W-:Y:S05]  /*ffd0*/  BSYNC.RECONVERGENT B1 ;  /* 0x0000000000017941 */ /* 0x000fea0003800200 */
.L_x_12149:
        /* <DEDUP_REMOVED lines=23> */
.L_x_12156:
        /* <DEDUP_REMOVED lines=13> */
.L_x_12158:
[----:B------:R-:W-:Y:S05]  /*10220*/  BSYNC.RECONVERGENT B2 ;  /* 0x0000000000027941 */ /* 0x000fea0003800200 */
.L_x_12157:
        /* <DEDUP_REMOVED lines=42> */
.L_x_12155:
[----:B------:R-:W-:Y:S05]  /*104d0*/  BSYNC.RECONVERGENT B1 ;  /* 0x0000000000017941 */ /* 0x000fea0003800200 */
.L_x_12154:
[----:B------:R-:W-:Y:S01]  /*104e0*/  I2FP.F32.U32 R181, R174 ;  /* 0x000000ae00b57245 */ /* 0x000fe20000201000 */
[----:B------:R-:W-:Y:S01]  /*104f0*/  HADD2.F32 R174, -RZ, R167.H0_H0 ;  /* 0x200000a7ffae7230 */ /* 0x000fe20000004100 */
[----:B------:R-:W-:Y:S01]  /*10500*/  ISETP.NE.AND P5, PT, R186, 0x1, PT ;  /* 0x00000001ba00780c */ /* 0x000fe20003fa5270 */
        /* <DEDUP_REMOVED lines=20> */
.L_x_12161:
        /* <DEDUP_REMOVED lines=13> */
.L_x_12163:
[----:B------:R-:W-:Y:S05]  /*10720*/  BSYNC.RECONVERGENT B2 ;  /* 0x0000000000027941 */ /* 0x000fea0003800200 */
.L_x_12162:
        /* <DEDUP_REMOVED lines=42> */
.L_x_12160:
[----:B------:R-:W-:Y:S05]  /*109d0*/  BSYNC.RECONVERGENT B1 ;  /* 0x0000000000017941 */ /* 0x000fea0003800200 */
.L_x_12159:
        /* <DEDUP_REMOVED lines=14> */
.L_x_12123:
        /* <DEDUP_REMOVED lines=16> */
[----:B------:R-:W-:Y:S01]  /*10bc0*/  SEL R200, RZ, 0x1, !P2 ;  /* 0x00000001ffc87807 */ /* 0x000fe20005000000 */
[----:B------:R-:W-:Y:S01]  /*10bd0*/  VIADD R177, R7, 0x40 ;  /* 0x0000004007b17836 */ /* 0x000fe20000000000 */
[----:B------:R-:W-:Y:S01]  /*10be0*/  SEL R180, RZ, 0x1, !P6 ;  /* 0x00000001ffb47807 */ /* 0x000fe20007000000 */
[----:B------:R2:W-:Y:S01]  /*10bf0*/  STG.E.128 desc[UR8][R190.64], R164 ;  /* 0x000000a4be007986 */ /* 0x0005e2000c101d08 */
[----:B------:R-:W-:Y:S01]  /*10c00*/  LOP3.LUT R201, R201, R200, RZ, 0xfc, !PT ;  /* 0x000000c8c9c97212 */ /* 0x000fe200078efcff */
[----:B0-----:R-:W-:Y:S01]  /*10c10*/  @P0 IMAD.WIDE.U32 R188, R177, 0x10, R188 ;  /* 0x00000010b1bc0825 */ /* 0x001fe200078e00bc */
[----:B------:R-:W-:-:S03]  /*10c20*/  LOP3.LUT R200, R179, R180, RZ, 0xfc, !PT ;  /* 0x000000b4b3c87212 */ /* 0x000fc600078efcff */
[C---:B------:R-:W-:Y:S02]  /*10c30*/  IMAD.WIDE.U32 R180, R177.reuse, 0x10, R194 ;  /* 0x00000010b1b47825 */ /* 0x040fe400078e00c2 */
        /* <DEDUP_REMOVED lines=23> */
.L_x_12164:
[----:B------:R1:W5:Y:S04]  /*10db0*/  @P0 LDG.E.128 R32, desc[UR8][R188.64] ;  /* 0x00000008bc200981 */ /* 0x000368000c1e1d00 */
[----:B------:R1:W5:Y:S04]  /*10dc0*/  @P1 LDG.E.128 R28, desc[UR8][R186.64] ;  /* 0x00000008ba1c1981 */ /* 0x000368000c1e1d00 */
[----:B0-2---:R1:W5:Y:S01]  /*10dd0*/  LDG.E.128 R164, desc[UR8][R180.64] ;  /* 0x00000008b4a47981 */ /* 0x005362000c1e1d00 */
        /* <DEDUP_REMOVED lines=17> */
.L_x_12168:
        /* <DEDUP_REMOVED lines=13> */
.L_x_12170:
[----:B------:R-:W-:Y:S05]  /*10fc0*/  BSYNC.RECONVERGENT B2 ;  /* 0x0000000000027941 */ /* 0x000fea0003800200 */
.L_x_12169:
[----:B------:R-:W-:Y:S01]  /*10fd0*/  IMAD.WIDE.U32 R20, R0, -0x326172a9, RZ ;  /* 0xcd9e8d5700147825 */ /* 0x000fe200078e00ff */
[----:B-1----:R-:W-:-:S03]  /*10fe0*/  LOP3.LUT R180, R6, UR7, R19, 0x96, !PT ;  /* 0x0000000706b47c12 */ /* 0x002fc6000f8e9613 */
        /* <DEDUP_REMOVED lines=39> */
.L_x_12167:
[----:B------:R-:W-:Y:S05]  /*11260*/  BSYNC.RECONVERGENT B1 ;  /* 0x0000000000017941 */ /* 0x000fea0003800200 */
.L_x_12166:
        /* <DEDUP_REMOVED lines=22> */
.L_x_12173:
        /* <DEDUP_REMOVED lines=13> */
.L_x_12175:
[----:B------:R-:W-:Y:S05]  /*114a0*/  BSYNC.RECONVERGENT B2 ;  /* 0x0000000000027941 */ /* 0x000fea0003800200 */
.L_x_12174:
        /* <DEDUP_REMOVED lines=42> */
.L_x_12172:
[----:B------:R-:W-:Y:S05]  /*11750*/  BSYNC.RECONVERGENT B1 ;  /* 0x0000000000017941 */ /* 0x000fea0003800200 */
.L_x_12171:
        /* <DEDUP_REMOVED lines=10> */
[----:B------:R-:W-:-:S04]  /*11800*/  IMAD.MOV.U32 R18, RZ, RZ, R198 ;  /* 0x000000ffff127224 */ /* 0x000fc800078e00c6 */
        /* <DEDUP_REMOVED lines=14> */
.L_x_12178:
        /* <DEDUP_REMOVED lines=13> */
.L_x_12180:
[----:B------:R-:W-:Y:S05]  /*119c0*/  BSYNC.RECONVERGENT B2 ;  /* 0x0000000000027941 */ /* 0x000fea0003800200 */
.L_x_12179:
        /* <DEDUP_REMOVED lines=42> */
.L_x_12177:
[----:B------:R-:W-:Y:S05]  /*11c70*/  BSYNC.RECONVERGENT B1 ;  /* 0x0000000000017941 */ /* 0x000fea0003800200 */
.L_x_12176:
        /* <DEDUP_REMOVED lines=22> */
.L_x_12183:
        /* <DEDUP_REMOVED lines=13> */
.L_x_12185:
[----:B------:R-:W-:Y:S05]  /*11eb0*/  BSYNC.RECONVERGENT B2 ;  /* 0x0000000000027941 */ /* 0x000fea0003800200 */
.L_x_12184:
        /* <DEDUP_REMOVED lines=42> */
.L_x_12182:
[----:B------:R-:W-:Y:S05]  /*12160*/  BSYNC.RECONVERGENT B1 ;  /* 0x0000000000017941 */ /* 0x000fea0003800200 */
.L_x_12181:
        /* <DEDUP_REMOVED lines=25> */
.L_x_12188:
        /* <DEDUP_REMOVED lines=13> */
.L_x_12190:
[----:B------:R-:W-:Y:S05]  /*123d0*/  BSYNC.RECONVERGENT B2 ;  /* 0x0000000000027941 */ /* 0x000fea0003800200 */
.L_x_12189:
        /* <DEDUP_REMOVED lines=42> */
.L_x_12187:
[----:B------:R-:W-:Y:S05]  /*12680*/  BSYNC.RECONVERGENT B1 ;  /* 0x0000000000017941 */ /* 0x000fea0003800200 */
.L_x_12186:
[----:B------:R-:W-:Y:S01]  /*12690*/  I2FP.F32.U32 R19, R19 ;  /* 0x0000001300137245 */ /* 0x000fe20000201000 */
[----:B------:R-:W-:Y:S01]  /*126a0*/  HADD2.F32 R20, -RZ, R165.H0_H0 ;  /* 0x200000a5ff147230 */ /* 0x000fe20000004100 */
[----:B------:R-:W-:Y:S01]  /*126b0*/  ISETP.NE.AND P3, PT, R21, 0x1, PT ;  /* 0x000000011500780c */ /* 0x000fe20003f65270 */
[----:B------:R-:W-:Y:S01]  /*126c0*/  BSSY.RECONVERGENT B1, `(.L_x_12191) ;  /* 0x000004b000017945 */ /* 0x000fe20003800200 */
[----:B------:R-:W-:Y:S01]  /*126d0*/  LOP3.LUT R10, R10, 0xfffffffb, RZ, 0xc0, !PT ;  /* 0xfffffffb0a0a7812 */ /* 0x000fe200078ec0ff */
[----:B------:R-:W-:Y:S01]  /*126e0*/  FFMA.FTZ R19, R19, R26, 1.1641532182693481445e-10 ;  /* 0x2f00000013137423 */ /* 0x000fe2000001001a */
[----:B------:R-:W-:-:S04]  /*126f0*/  IMAD.MOV.U32 R22, RZ, RZ, 0x2 ;  /* 0x00000002ff167424 */ /* 0x000fc800078e00ff */
        /* <DEDUP_REMOVED lines=15> */
.L_x_12193:
        /* <DEDUP_REMOVED lines=13> */
.L_x_12195:
[----:B------:R-:W-:Y:S05]  /*128c0*/  BSYNC.RECONVERGENT B2 ;  /* 0x0000000000027941 */ /* 0x000fea0003800200 */
.L_x_12194:
        /* <DEDUP_REMOVED lines=42> */
.L_x_12192:
[----:B------:R-:W-:Y:S05]  /*12b70*/  BSYNC.RECONVERGENT B1 ;  /* 0x0000000000017941 */ /* 0x000fea0003800200 */
.L_x_12191:
[----:B------:R-:W-:Y:S01]  /*12b80*/  I2FP.F32.U32 R21, R20 ;  /* 0x0000001400157245 */ /* 0x000fe20000201000 */
[----:B------:R-:W-:Y:S01]  /*12b90*/  HADD2.F32 R20, -RZ, R33.H0_H0 ;  /* 0x20000021ff147230 */ /* 0x000fe20000004100 */
[----:B------:R-:W-:Y:S01]  /*12ba0*/  ISETP.NE.AND P3, PT, R22, 0x1, PT ;  /* 0x000000011600780c */ /* 0x000fe20003f65270 */
[----:B-1----:R-:W-:Y:S01]  /*12bb0*/  @P1 HADD2.F32 R180, -RZ, R29.H0_H0 ;  /* 0x2000001dffb41230 */ /* 0x002fe20000004100 */
        /* <DEDUP_REMOVED lines=21> */
.L_x_12198:
        /* <DEDUP_REMOVED lines=13> */
.L_x_12200:
[----:B------:R-:W-:Y:S05]  /*12de0*/  BSYNC.RECONVERGENT B2 ;  /* 0x0000000000027941 */ /* 0x000fea0003800200 */
.L_x_12199:
        /* <DEDUP_REMOVED lines=42> */
.L_x_12197:
[----:B------:R-:W-:Y:S05]  /*13090*/  BSYNC.RECONVERGENT B1 ;  /* 0x0000000000017941 */ /* 0x000fea0003800200 */
.L_x_12196:
        /* <DEDUP_REMOVED lines=22> */
.L_x_12203:
        /* <DEDUP_REMOVED lines=13> */
.L_x_12205:
[----:B------:R-:W-:Y:S05]  /*132d0*/  BSYNC.RECONVERGENT B2 ;  /* 0x0000000000027941 */ /* 0x000fea0003800200 */
.L_x_12204:
        /* <DEDUP_REMOVED lines=42> */
.L_x_12202:
[----:B------:R-:W-:Y:S05]  /*13580*/  BSYNC.RECONVERGENT B1 ;  /* 0x0000000000017941 */ /* 0x000fea0003800200 */
.L_x_12201:
        /* <DEDUP_REMOVED lines=25> */
.L_x_12208:
        /* <DEDUP_REMOVED lines=13> */
.L_x_12210:
[----:B------:R-:W-:Y:S05]  /*137f0*/  BSYNC.RECONVERGENT B2 ;  /* 0x0000000000027941 */ /* 0x000fea0003800200 */
.L_x_12209:
        /* <DEDUP_REMOVED lines=42> */
.L_x_12207:
[----:B------:R-:W-:Y:S05]  /*13aa0*/  BSYNC.RECONVERGENT B1 ;  /* 0x0000000000017941 */ /* 0x000fea0003800200 */
.L_x_12206:
        /* <DEDUP_REMOVED lines=20> */
.L_x_12213:
        /* <DEDUP_REMOVED lines=13> */
.L_x_12215:
[----:B------:R-:W-:Y:S05]  /*13cc0*/  BSYNC.RECONVERGENT B2 ;  /* 0x0000000000027941 */ /* 0x000fea0003800200 */
.L_x_12214:
        /* <DEDUP_REMOVED lines=42> */
.L_x_12212:
[----:B------:R-:W-:Y:S05]  /*13f70*/  BSYNC.RECONVERGENT B1 ;  /* 0x0000000000017941 */ /* 0x000fea0003800200 */
.L_x_12211:
[----:B------:R-:W-:Y:S01]  /*13f80*/  I2FP.F32.U32 R23, R23 ;  /* 0x0000001700177245 */ /* 0x000fe20000201000 */
[----:B------:R-:W-:Y:S01]  /*13f90*/  HADD2.F32 R22, -RZ, R34.H0_H0 ;  /* 0x20000022ff167230 */ /* 0x000fe20000004100 */
[----:B------:R-:W-:Y:S01]  /*13fa0*/  BSSY.RECONVERGENT B1, `(.L_x_12216) ;  /* 0x0000050000017945 */ /* 0x000fe20003800200 */
[----:B------:R-:W-:Y:S02]  /*13fb0*/  @P1 HADD2.F32 R192, -RZ, R30.H0_H0 ;  /* 0x2000001effc01230 */ /* 0x000fe40000004100 */
        /* <DEDUP_REMOVED lines=22> */
.L_x_12218:
        /* <DEDUP_REMOVED lines=13> */
.L_x_12220:
[----:B------:R-:W-:Y:S05]  /*141f0*/  BSYNC.RECONVERGENT B2 ;  /* 0x0000000000027941 */ /* 0x000fea0003800200 */
.L_x_12219:
        /* <DEDUP_REMOVED lines=42> */
.L_x_12217:
[----:B------:R-:W-:Y:S05]  /*144a0*/  BSYNC.RECONVERGENT B1 ;  /* 0x0000000000017941 */ /* 0x000fea0003800200 */
.L_x_12216:
        /* <DEDUP_REMOVED lines=20> */
.L_x_12223:
        /* <DEDUP_REMOVED lines=13> */
.L_x_12225:
[----:B------:R-:W-:Y:S05]  /*146c0*/  BSYNC.RECONVERGENT B2 ;  /* 0x0000000000027941 */ /* 0x000fea0003800200 */
.L_x_12224:
        /* <DEDUP_REMOVED lines=42> */
.L_x_12222:
[----:B------:R-:W-:Y:S05]  /*14970*/  BSYNC.RECONVERGENT B1 ;  /* 0x0000000000017941 */ /* 0x000fea0003800200 */
.L_x_12221:
        /* <DEDUP_REMOVED lines=25> */
.L_x_12228:
        /* <DEDUP_REMOVED lines=13> */
.L_x_12230:
[----:B------:R-:W-:Y:S05]  /*14be0*/  BSYNC.RECONVERGENT B2 ;  /* 0x0000000000027941 */ /* 0x000fea0003800200 */
.L_x_12229:
        /* <DEDUP_REMOVED lines=42> */
.L_x_12227:
[----:B------:R-:W-:Y:S05]  /*14e90*/  BSYNC.RECONVERGENT B1 ;  /* 0x0000000000017941 */ /* 0x000fea0003800200 */
.L_x_12226:
        /* <DEDUP_REMOVED lines=20> */
.L_x_12233:
        /* <DEDUP_REMOVED lines=13> */
.L_x_12235:
[----:B------:R-:W-:Y:S05]  /*150b0*/  BSYNC.RECONVERGENT B2 ;  /* 0x0000000000027941 */ /* 0x000fea0003800200 */
.L_x_12234:
        /* <DEDUP_REMOVED lines=43> */
.L_x_12232:
[----:B------:R-:W-:Y:S05]  /*15370*/  BSYNC.RECONVERGENT B1 ;  /* 0x0000000000017941 */ /* 0x000fea0003800200 */
.L_x_12231:
        /* <DEDUP_REMOVED lines=26> */
.L_x_12238:
        /* <DEDUP_REMOVED lines=13> */
.L_x_12240:
[----:B------:R-:W-:Y:S05]  /*155f0*/  BSYNC.RECONVERGENT B2 ;  /* 0x0000000000027941 */ /* 0x000fea0003800200 */
.L_x_12239:
        /* <DEDUP_REMOVED lines=42> */
.L_x_12237:
[----:B------:R-:W-:Y:S05]  /*158a0*/  BSYNC.RECONVERGENT B1 ;  /* 0x0000000000017941 */ /* 0x000fea0003800200 */
.L_x_12236:
        /* <DEDUP_REMOVED lines=20> */
.L_x_12243:
        /* <DEDUP_REMOVED lines=15> */
.L_x_12245:
[----:B------:R-:W-:Y:S05]  /*15ae0*/  BSYNC.RECONVERGENT B2 ;  /* 0x0000000000027941 */ /* 0x000fea0003800200 */
.L_x_12244:
        /* <DEDUP_REMOVED lines=42> */
.L_x_12242:
[----:B------:R-:W-:Y:S05]  /*15d90*/  BSYNC.RECONVERGENT B1 ;  /* 0x0000000000017941 */ /* 0x000fea0003800200 */
.L_x_12241:
[----:B------:R-:W-:Y:S01]  /*15da0*/  I2FP.F32.U32 R167, R167 ;  /* 0x000000a700a77245 */ /* 0x000fe20000201000 */
[----:B------:R-:W-:Y:S01]  /*15db0*/  HADD2.F32 R166, -RZ, R35.H1_H1 ;  /* 0x30000023ffa67230 */ /* 0x000fe20000004100 */
[----:B------:R-:W-:Y:S01]  /*15dc0*/  PRMT R165, R24, 0x5410, R165 ;  /* 0x0000541018a57816 */ /* 0x000fe200000000a5 */
[----:B------:R-:W-:Y:S01]  /*15dd0*/  @P1 HADD2.F32 R201, -RZ, R31.H1_H1 ;  /* 0x3000001fffc91230 */ /* 0x000fe20000004100 */
[----:B------:R-:W-:Y:S01]  /*15de0*/  PRMT R164, R191, 0x5410, R164 ;  /* 0x00005410bfa47816 */ /* 0x000fe200000000a4 */
[----:B------:R-:W-:Y:S01]  /*15df0*/  FFMA.FTZ R167, R167, R26, 1.1641532182693481445e-10 ;  /* 0x2f000000a7a77423 */ /* 0x000fe2000001001a */
[----:B------:R-:W-:-:S04]  /*15e00*/  FMUL.FTZ R166, R166, R27 ;  /* 0x0000001ba6a67220 */ /* 0x000fc80000410000 */
[----:B------:R-:W-:-:S04]  /*15e10*/  FSETP.GTU.FTZ.AND P6, PT, R167, R168, PT ;  /* 0x000000a8a700720b */ /* 0x000fc80003fdc000 */
[----:B------:R-:W-:Y:S02]  /*15e20*/  FSEL R166, R166, RZ, !P6 ;  /* 0x000000ffa6a67208 */ /* 0x000fe40007000000 */
[----:B------:R-:W-:-:S03]  /*15e30*/  SEL R167, RZ, 0x1, P6 ;  /* 0x00000001ffa77807 */ /* 0x000fc60003000000 */
[----:B------:R-:W-:Y:S01]  /*15e40*/  FADD.FTZ R166, R189, R166 ;  /* 0x000000a6bda67221 */ /* 0x000fe20000010000 */
[----:B------:R-:W-:-:S03]  /*15e50*/  PRMT R24, R167, 0x7610, R24 ;  /* 0x00007610a7187816 */ /* 0x000fc60000000018 */
[----:B------:R-:W-:Y:S01]  /*15e60*/  @P1 FADD.FTZ R189, R201, R166 ;  /* 0x000000a6c9bd1221 */ /* 0x000fe20000010000 */
[----:B------:R-:W-:Y:S02]  /*15e70*/  @!P1 MOV R189, R166 ;  /* 0x000000a600bd9202 */ /* 0x000fe40000000f00 */
[----:B------:R-:W-:Y:S02]  /*15e80*/  PRMT R166, R193, 0x5410, R204 ;  /* 0x00005410c1a67816 */ /* 0x000fe400000000cc */
[----:B------:R-:W-:-:S04]  /*15e90*/  F2FP.F16.F32.PACK_AB R200, RZ, R189 ;  /* 0x000000bdffc8723e */ /* 0x000fc800000000ff */
[----:B------:R-:W-:Y:S01]  /*15ea0*/  PRMT R167, R192, 0x5410, R200 ;  /* 0x00005410c0a77816 */ /* 0x000fe200000000c8 */
[----:B------:R-:W-:Y:S06]  /*15eb0*/  BRA `(.L_x_12246) ;  /* 0x00000028003c7947 */ /* 0x000fec0003800000 */
.L_x_12165:
        /* <DEDUP_REMOVED lines=16> */
.L_x_12249:
        /* <DEDUP_REMOVED lines=13> */
.L_x_12251:
[----:B------:R-:W-:Y:S05]  /*16090*/  BSYNC.RECONVERGENT B2 ;  /* 0x0000000000027941 */ /* 0x000fea0003800200 */
.L_x_12250:
        /* <DEDUP_REMOVED lines=41> */
.L_x_12248:
[----:B------:R-:W-:Y:S05]  /*16330*/  BSYNC.RECONVERGENT B1 ;  /* 0x0000000000017941 */ /* 0x000fea0003800200 */
.L_x_12247:
        /* <DEDUP_REMOVED lines=25> */
.L_x_12254:
        /* <DEDUP_REMOVED lines=13> */
.L_x_12256:
[----:B------:R-:W-:Y:S05]  /*165a0*/  BSYNC.RECONVERGENT B2 ;  /* 0x0000000000027941 */ /* 0x000fea0003800200 */
.L_x_12255:
        /* <DEDUP_REMOVED lines=42> */
.L_x_12253:
[----:B------:R-:W-:Y:S05]  /*16850*/  BSYNC.RECONVERGENT B1 ;  /* 0x0000000000017941 */ /* 0x000fea0003800200 */
.L_x_12252:
        /* <DEDUP_REMOVED lines=25> */
.L_x_12259:
        /* <DEDUP_REMOVED lines=13> */
.L_x_12261:
[----:B------:R-:W-:Y:S05]  /*16ac0*/  BSYNC.RECONVERGENT B2 ;  /* 0x0000000000027941 */ /* 0x000fea0003800200 */
.L_x_12260:
        /* <DEDUP_REMOVED lines=42> */
.L_x_12258:
[----:B------:R-:W-:Y:S05]  /*16d70*/  BSYNC.RECONVERGENT B1 ;  /* 0x0000000000017941 */ /* 0x000fea0003800200 */
.L_x_12257:
        /* <DEDUP_REMOVED lines=25> */
.L_x_12264:
        /* <DEDUP_REMOVED lines=13> */
.L_x_12266:
[----:B------:R-:W-:Y:S05]  /*16fe0*/  BSYNC.RECONVERGENT B2 ;  /* 0x0000000000027941 */ /* 0x000fea0003800200 */
.L_x_12265:
        /* <DEDUP_REMOVED lines=42> */
.L_x_12263:
[----:B------:R-:W-:Y:S05]  /*17290*/  BSYNC.RECONVERGENT B1 ;  /* 0x0000000000017941 */ /* 0x000fea0003800200 */
.L_x_12262:
        /* <DEDUP_REMOVED lines=25> */
.L_x_12269:
        /* <DEDUP_REMOVED lines=13> */
.L_x_12271:
[----:B------:R-:W-:Y:S05]  /*17500*/  BSYNC.RECONVERGENT B2 ;  /* 0x0000000000027941 */ /* 0x000fea0003800200 */
.L_x_12270:
        /* <DEDUP_REMOVED lines=43> */
.L_x_12268:
[----:B------:R-:W-:Y:S05]  /*177c0*/  BSYNC.RECONVERGENT B1 ;  /* 0x0000000000017941 */ /* 0x000fea0003800200 */
.L_x_12267:
        /* <DEDUP_REMOVED lines=23> */
.L_x_12274:
        /* <DEDUP_REMOVED lines=13> */
.L_x_12276:
[----:B------:R-:W-:Y:S05]  /*17a10*/  BSYNC.RECONVERGENT B2 ;  /* 0x0000000000027941 */ /* 0x000fea0003800200 */
.L_x_12275:
        /* <DEDUP_REMOVED lines=42> */
.L_x_12273:
[----:B------:R-:W-:Y:S05]  /*17cc0*/  BSYNC.RECONVERGENT B1 ;  /* 0x0000000000017941 */ /* 0x000fea0003800200 */
.L_x_12272:
        /* <DEDUP_REMOVED lines=23> */
.L_x_12279:
        /* <DEDUP_REMOVED lines=13> */
.L_x_12281:
[----:B------:R-:W-:Y:S05]  /*17f10*/  BSYNC.RECONVERGENT B2 ;  /* 0x0000000000027941 */ /* 0x000fea0003800200 */
.L_x_12280:
        /* <DEDUP_REMOVED lines=42> */
.L_x_12278:
[----:B------:R-:W-:Y:S05]  /*181c0*/  BSYNC.RECONVERGENT B1 ;  /* 0x0000000000017941 */ /* 0x000fea0003800200 */
.L_x_12277:
        /* <DEDUP_REMOVED lines=23> */
.L_x_12284:
        /* <DEDUP_REMOVED lines=13> */
.L_x_12286:
[----:B------:R-:W-:Y:S05]  /*18410*/  BSYNC.RECONVERGENT B2 ;  /* 0x0000000000027941 */ /* 0x000fea0003800200 */
.L_x_12285:
        /* <DEDUP_REMOVED lines=42> */
.L_x_12283:
[----:B------:R-:W-:Y:S05]  /*186c0*/  BSYNC.RECONVERGENT B1 ;  /* 0x0000000000017941 */ /* 0x000fea0003800200 */
.L_x_12282:
        /* <DEDUP_REMOVED lines=14> */
.L_x_12246:
        /* <DEDUP_REMOVED lines=8> */
[----:B------:R-:W-:Y:S02]  /*18830*/  SEL R191, RZ, 0x10000, !P4 ;  /* 0x00010000ffbf7807 */ /* 0x000fe40006000000 */
[----:B------:R-:W-:Y:S02]  /*18840*/  SEL R203, RZ, 0x1000000, !P3 ;  /* 0x01000000ffcb7807 */ /* 0x000fe40005800000 */
[----:B------:R-:W-:Y:S02]  /*18850*/  SEL R202, RZ, 0x100, !P5 ;  /* 0x00000100ffca7807 */ /* 0x000fe40006800000 */
[----:B------:R-:W-:Y:S02]  /*18860*/  LOP3.LUT P6, RZ, R10, 0x10, RZ, 0xc0, !PT ;  /* 0x000000100aff7812 */ /* 0x000fe400078cc0ff */
[----:B------:R-:W-:Y:S01]  /*18870*/  LOP3.LUT R204, R204, R206, R205, 0xfe, !PT ;  /* 0x000000cecccc7212 */ /* 0x000fe200078efecd */
[----:B------:R-:W-:Y:S01]  /*18880*/  IMAD.WIDE.U32 R206, R177, 0x10, R184 ;  /* 0x00000010b1ce7825 */ /* 0x000fe200078e00b8 */
[----:B------:R-:W-:-:S02]  /*18890*/  LOP3.LUT R202, R202, R203, R191, 0xfe, !PT ;  /* 0x000000cbcaca7212 */ /* 0x000fc400078efebf */
[----:B------:R-:W-:Y:S02]  /*188a0*/  SEL R203, RZ, 0x1, !P2 ;  /* 0x00000001ffcb7807 */ /* 0x000fe40005000000 */
[----:B------:R-:W-:Y:S01]  /*188b0*/  SEL R205, RZ, 0x1, !P6 ;  /* 0x00000001ffcd7807 */ /* 0x000fe20007000000 */
[----:B------:R2:W-:Y:S01]  /*188c0*/  STG.E.128 desc[UR8][R206.64], R164 ;  /* 0x000000a4ce007986 */ /* 0x0005e2000c101d08 */
[----:B------:R-:W-:Y:S02]  /*188d0*/  LOP3.LUT R203, R204, R203, RZ, 0xfc, !PT ;  /* 0x000000cbcccb7212 */ /* 0x000fe400078efcff */
[----:B------:R-:W-:Y:S01]  /*188e0*/  LOP3.LUT R202, R202, R205, RZ, 0xfc, !PT ;  /* 0x000000cdcaca7212 */ /* 0x000fe200078efcff */
[----:B------:R-:W-:Y:S01]  /*188f0*/  IMAD.WIDE.U32 R204, R177, 0x8, R182 ;  /* 0x00000008b1cc7825 */ /* 0x000fe200078e00b6 */
[----:B------:R-:W-:-:S04]  /*18900*/  IADD3 R191, PT, PT, R7, 0x60, RZ ;  /* 0x0000006007bf7810 */ /* 0x000fc80007ffe0ff */
[----:B------:R2:W-:Y:S01]  /*18910*/  STG.E.64 desc[UR8][R204.64], R202 ;  /* 0x000000cacc007986 */ /* 0x0005e2000c101b08 */
        /* <DEDUP_REMOVED lines=24> */
.L_x_12287:
        /* <DEDUP_REMOVED lines=20> */
.L_x_12291:
        /* <DEDUP_REMOVED lines=13> */
.L_x_12293:
[----:B------:R-:W-:Y:S05]  /*18cb0*/  BSYNC.RECONVERGENT B2 ;  /* 0x0000000000027941 */ /* 0x000fea0003800200 */
.L_x_12292:
        /* <DEDUP_REMOVED lines=41> */
.L_x_12290:
[----:B------:R-:W-:Y:S05]  /*18f50*/  BSYNC.RECONVERGENT B1 ;  /* 0x0000000000017941 */ /* 0x000fea0003800200 */
.L_x_12289:
[----:B------:R-:W-:Y:S01]  /*18f60*/  I2FP.F32.U32 R17, R17 ;  /* 0x0000001100117245 */ /* 0x000fe20000201000 */
[----:B-----5:R-:W-:Y:S01]  /*18f70*/  HADD2.F32 R18, -RZ, R164.H0_H0 ;  /* 0x200000a4ff127230 */ /* 0x020fe20000004100 */
[----:B------:R-:W-:Y:S01]  /*18f80*/  ISETP.NE.AND P3, PT, R19, 0x1, PT ;  /* 0x000000011300780c */ /* 0x000fe20003f65270 */
[----:B------:R-:W-:Y:S01]  /*18f90*/  BSSY.RECONVERGENT B1, `(.L_x_12294) ;  /* 0x000004b000017945 */ /* 0x000fe20003800200 */
[----:B------:R-:W-:Y:S01]  /*18fa0*/  LOP3.LUT R10, R10, 0xffffffef, RZ, 0xc0, !PT ;  /* 0xffffffef0a0a7812 */ /* 0x000fe200078ec0ff */
[----:B------:R-:W-:Y:S01]  /*18fb0*/  FFMA.FTZ R17, R17, R26, 1.1641532182693481445e-10 ;  /* 0x2f00000011117423 */ /* 0x000fe2000001001a */
[----:B------:R-:W-:-:S04]  /*18fc0*/  IMAD.MOV.U32 R20, RZ, RZ, 0x2 ;  /* 0x00000002ff147424 */ /* 0x000fc800078e00ff */
[----:B------:R-:W-:Y:S01]  /*18fd0*/  FSETP.GTU.FTZ.AND P2, PT, R17, R168, PT ;  /* 0x000000a81100720b */ /* 0x000fe20003f5c000 */
[----:B------:R-:W-:Y:S01]  /*18fe0*/  FMUL.FTZ R17, R18, R27 ;  /* 0x0000001b12117220 */ /* 0x000fe20000410000 */
        /* <DEDUP_REMOVED lines=13> */
.L_x_12296:
        /* <DEDUP_REMOVED lines=13> */
.L_x_12298:
[----:B------:R-:W-:Y:S05]  /*19190*/  BSYNC.RECONVERGENT B2 ;  /* 0x0000000000027941 */ /* 0x000fea0003800200 */
.L_x_12297:
        /* <DEDUP_REMOVED lines=42> */
.L_x_12295:
[----:B------:R-:W-:Y:S05]  /*19440*/  BSYNC.RECONVERGENT B1 ;  /* 0x0000000000017941 */ /* 0x000fea0003800200 */
.L_x_12294:
        /* <DEDUP_REMOVED lines=25> */
.L_x_12301:
        /* <DEDUP_REMOVED lines=13> */
.L_x_12303:
[----:B------:R-:W-:Y:S05]  /*196b0*/  BSYNC.RECONVERGENT B2 ;  /* 0x0000000000027941 */ /* 0x000fea0003800200 */
.L_x_12302:
        /* <DEDUP_REMOVED lines=42> */
.L_x_12300:
[----:B------:R-:W-:Y:S05]  /*19960*/  BSYNC.RECONVERGENT B1 ;  /* 0x0000000000017941 */ /* 0x000fea0003800200 */
.L_x_12299:
        /* <DEDUP_REMOVED lines=22> */
.L_x_12306:
        /* <DEDUP_REMOVED lines=13> */
.L_x_12308:
[----:B------:R-:W-:Y:S05]  /*19ba0*/  BSYNC.RECONVERGENT B2 ;  /* 0x0000000000027941 */ /* 0x000fea0003800200 */
.L_x_12307:
        /* <DEDUP_REMOVED lines=42> */
.L_x_12305:
[----:B------:R-:W-:Y:S05]  /*19e50*/  BSYNC.RECONVERGENT B1 ;  /* 0x0000000000017941 */ /* 0x000fea0003800200 */
.L_x_12304:
        /* <DEDUP_REMOVED lines=25> */
.L_x_12311:
        /* <DEDUP_REMOVED lines=13> */
.L_x_12313:
[----:B------:R-:W-:Y:S05]  /*1a0c0*/  BSYNC.RECONVERGENT B2 ;  /* 0x0000000000027941 */ /* 0x000fea0003800200 */
.L_x_12312:
        /* <DEDUP_REMOVED lines=42> */
.L_x_12310:
[----:B------:R-:W-:Y:S05]  /*1a370*/  BSYNC.RECONVERGENT B1 ;  /* 0x0000000000017941 */ /* 0x000fea0003800200 */
.L_x_12309:
        /* <DEDUP_REMOVED lines=22> */
.L_x_12316:
        /* <DEDUP_REMOVED lines=13> */
.L_x_12318:
[----:B------:R-:W-:Y:S05]  /*1a5b0*/  BSYNC.RECONVERGENT B2 ;  /* 0x0000000000027941 */ /* 0x000fea0003800200 */
.L_x_12317:
        /* <DEDUP_REMOVED lines=42> */
.L_x_12315:
[----:B------:R-:W-:Y:S05]  /*1a860*/  BSYNC.RECONVERGENT B1 ;  /* 0x0000000000017941 */ /* 0x000fea0003800200 */
.L_x_12314:
        /* <DEDUP_REMOVED lines=25> */
.L_x_12321:
        /* <DEDUP_REMOVED lines=13> */
.L_x_12323:
[----:B------:R-:W-:Y:S05]  /*1aad0*/  BSYNC.RECONVERGENT B2 ;  /* 0x0000000000027941 */ /* 0x000fea0003800200 */
.L_x_12322:
        /* <DEDUP_REMOVED lines=42> */
.L_x_12320:
[----:B------:R-:W-:Y:S05]  /*1ad80*/  BSYNC.RECONVERGENT B1 ;  /* 0x0000000000017941 */ /* 0x000fea0003800200 */
.L_x_12319:
        /* <DEDUP_REMOVED lines=22> */
.L_x_12326:
        /* <DEDUP_REMOVED lines=13> */
.L_x_12328:
[----:B------:R-:W-:Y:S05]  /*1afc0*/  BSYNC.RECONVERGENT B2 ;  /* 0x0000000000027941 */ /* 0x000fea0003800200 */
.L_x_12327:
        /* <DEDUP_REMOVED lines=42> */
.L_x_12325:
[----:B------:R-:W-:Y:S05]  /*1b270*/  BSYNC.RECONVERGENT B1 ;  /* 0x0000000000017941 */ /* 0x000fea0003800200 */
.L_x_12324:
        /* <DEDUP_REMOVED lines=25> */
.L_x_12331:
        /* <DEDUP_REMOVED lines=13> */
.L_x_12333:
[----:B------:R-:W-:Y:S05]  /*1b4e0*/  BSYNC.RECONVERGENT B2 ;  /* 0x0000000000027941 */ /* 0x000fea0003800200 */
.L_x_12332:
        /* <DEDUP_REMOVED lines=42> */
.L_x_12330:
[----:B------:R-:W-:Y:S05]  /*1b790*/  BSYNC.RECONVERGENT B1 ;  /* 0x0000000000017941 */ /* 0x000fea0003800200 */
.L_x_12329:
        /* <DEDUP_REMOVED lines=20> */
.L_x_12336:
        /* <DEDUP_REMOVED lines=13> */
.L_x_12338:
[----:B------:R-:W-:Y:S05]  /*1b9b0*/  BSYNC.RECONVERGENT B2 ;  /* 0x0000000000027941 */ /* 0x000fea0003800200 */
.L_x_12337:
        /* <DEDUP_REMOVED lines=42> */
.L_x_12335:
[----:B------:R-:W-:Y:S05]  /*1bc60*/  BSYNC.RECONVERGENT B1 ;  /* 0x0000000000017941 */ /* 0x000fea0003800200 */
.L_x_12334:
        /* <DEDUP_REMOVED lines=26> */
.L_x_12341:
        /* <DEDUP_REMOVED lines=13> */
.L_x_12343:
[----:B------:R-:W-:Y:S05]  /*1bee0*/  BSYNC.RECONVERGENT B2 ;  /* 0x0000000000027941 */ /* 0x000fea0003800200 */
.L_x_12342:
        /* <DEDUP_REMOVED lines=42> */
.L_x_12340:
[----:B------:R-:W-:Y:S05]  /*1c190*/  BSYNC.RECONVERGENT B1 ;  /* 0x0000000000017941 */ /* 0x000fea0003800200 */
.L_x_12339:
        /* <DEDUP_REMOVED lines=20> */
.L_x_12346:
        /* <DEDUP_REMOVED lines=13> */
.L_x_12348:
[----:B------:R-:W-:Y:S05]  /*1c3b0*/  BSYNC.RECONVERGENT B2 ;  /* 0x0000000000027941 */ /* 0x000fea0003800200 */
.L_x_12347:
        /* <DEDUP_REMOVED lines=42> */
.L_x_12345:
[----:B------:R-:W-:Y:S05]  /*1c660*/  BSYNC.RECONVERGENT B1 ;  /* 0x0000000000017941 */ /* 0x000fea0003800200 */
.L_x_12344:
        /* <DEDUP_REMOVED lines=25> */
.L_x_12351:
        /* <DEDUP_REMOVED lines=13> */
.L_x_12353:
[----:B------:R-:W-:Y:S05]  /*1c8d0*/  BSYNC.RECONVERGENT B2 ;  /* 0x0000000000027941 */ /* 0x000fea0003800200 */
.L_x_12352:
        /* <DEDUP_REMOVED lines=42> */
.L_x_12350:
[----:B------:R-:W-:Y:S05]  /*1cb80*/  BSYNC.RECONVERGENT B1 ;  /* 0x0000000000017941 */ /* 0x000fea0003800200 */
.L_x_12349:
        /* <DEDUP_REMOVED lines=20> */
.L_x_12356:
        /* <DEDUP_REMOVED lines=13> */
.L_x_12358:
[----:B------:R-:W-:Y:S05]  /*1cda0*/  BSYNC.RECONVERGENT B2 ;  /* 0x0000000000027941 */ /* 0x000fea0003800200 */
.L_x_12357:
        /* <DEDUP_REMOVED lines=42> */
.L_x_12355:
[----:B------:R-:W-:Y:S05]  /*1d050*/  BSYNC.RECONVERGENT B1 ;  /* 0x0000000000017941 */ /* 0x000fea0003800200 */
.L_x_12354:
[----:B------:R-:W-:Y:S01]  /*1d060*/  I2FP.F32.U32 R165, R165 ;  /* 0x000000a500a57245 */ /* 0x000fe20000201000 */
[----:B------:R-:W-:Y:S01]  /*1d070*/  HADD2.F32 R164, -RZ, R35.H0_H0 ;  /* 0x20000023ffa47230 */ /* 0x000fe20000004100 */
[----:B------:R-:W-:Y:S01]  /*1d080*/  BSSY.RECONVERGENT B1, `(.L_x_12359) ;  /* 0x0000051000017945 */ /* 0x000fe20003800200 */
[----:B------:R-:W-:Y:S02]  /*1d090*/  @P1 HADD2.F32 R196, -RZ, R31.H0_H0 ;  /* 0x2000001fffc41230 */ /* 0x000fe40000004100 */
        /* <DEDUP_REMOVED lines=22> */
.L_x_12361:
        /* <DEDUP_REMOVED lines=13> */
.L_x_12363:
[----:B------:R-:W-:Y:S05]  /*1d2d0*/  BSYNC.RECONVERGENT B2 ;  /* 0x0000000000027941 */ /* 0x000fea0003800200 */
.L_x_12362:
        /* <DEDUP_REMOVED lines=43> */
.L_x_12360:
[----:B------:R-:W-:Y:S05]  /*1d590*/  BSYNC.RECONVERGENT B1 ;  /* 0x0000000000017941 */ /* 0x000fea0003800200 */
.L_x_12359:
        /* <DEDUP_REMOVED lines=20> */
.L_x_12366:
        /* <DEDUP_REMOVED lines=15> */
.L_x_12368:
[----:B------:R-:W-:Y:S05]  /*1d7d0*/  BSYNC.RECONVERGENT B2 ;  /* 0x0000000000027941 */ /* 0x000fea0003800200 */
.L_x_12367:
        /* <DEDUP_REMOVED lines=43> */
.L_x_12365:
[----:B------:R-:W-:Y:S05]  /*1da90*/  BSYNC.RECONVERGENT B1 ;  /* 0x0000000000017941 */ /* 0x000fea0003800200 */
.L_x_12364:
[----:B------:R-:W-:Y:S01]  /*1daa0*/  I2FP.F32.U32 R165, R167 ;  /* 0x000000a700a57245 */ /* 0x000fe20000201000 */
[----:B------:R-:W-:Y:S01]  /*1dab0*/  HADD2.F32 R164, -RZ, R35.H1_H1 ;  /* 0x30000023ffa47230 */ /* 0x000fe20000004100 */
[----:B------:R-:W-:-:S03]  /*1dac0*/  PRMT R166, R208, 0x5410, R210 ;  /* 0x00005410d0a67816 */ /* 0x000fc600000000d2 */
[----:B------:R-:W-:Y:S01]  /*1dad0*/  FFMA.FTZ R165, R165, R26, 1.1641532182693481445e-10 ;  /* 0x2f000000a5a57423 */ /* 0x000fe2000001001a */
[----:B------:R-:W-:Y:S01]  /*1dae0*/  FMUL.FTZ R27, R164, R27 ;  /* 0x0000001ba41b7220 */ /* 0x000fe20000410000 */
[----:B------:R-:W-:-:S03]  /*1daf0*/  PRMT R164, R195, 0x5410, R204 ;  /* 0x00005410c3a47816 */ /* 0x000fc600000000cc */
[----:B------:R-:W-:Y:S01]  /*1db00*/  FSETP.GTU.FTZ.AND P6, PT, R165, R168, PT ;  /* 0x000000a8a500720b */ /* 0x000fe20003fdc000 */
[----:B------:R-:W-:-:S03]  /*1db10*/  @P1 HADD2.F32 R165, -RZ, R31.H1_H1 ;  /* 0x3000001fffa51230 */ /* 0x000fc60000004100 */
[----:B------:R-:W-:Y:S02]  /*1db20*/  FSEL R27, R27, RZ, !P6 ;  /* 0x000000ff1b1b7208 */ /* 0x000fe40007000000 */
[----:B------:R-:W-:-:S03]  /*1db30*/  SEL R26, RZ, 0x1, P6 ;  /* 0x00000001ff1a7807 */ /* 0x000fc60003000000 */
[----:B------:R-:W-:-:S04]  /*1db40*/  FADD.FTZ R200, R200, R27 ;  /* 0x0000001bc8c87221 */ /* 0x000fc80000010000 */
[--C-:B------:R-:W-:Y:S01]  /*1db50*/  @P1 FADD.FTZ R168, R165, R200.reuse ;  /* 0x000000c8a5a81221 */ /* 0x100fe20000010000 */
[----:B------:R-:W-:Y:S01]  /*1db60*/  @!P1 IMAD.MOV.U32 R168, RZ, RZ, R200 ;  /* 0x000000ffffa89224 */ /* 0x000fe200078e00c8 */
[----:B------:R-:W-:Y:S02]  /*1db70*/  PRMT R165, R24, 0x5410, R207 ;  /* 0x0000541018a57816 */ /* 0x000fe400000000cf */
[----:B------:R-:W-:Y:S02]  /*1db80*/  PRMT R24, R26, 0x7610, R24 ;  /* 0x000076101a187816 */ /* 0x000fe40000000018 */
[----:B------:R-:W-:-:S04]  /*1db90*/  F2FP.F16.F32.PACK_AB R167, RZ, R168 ;  /* 0x000000a8ffa7723e */ /* 0x000fc800000000ff */
[----:B------:R-:W-:Y:S01]  /*1dba0*/  PRMT R167, R206, 0x5410, R167 ;  /* 0x00005410cea77816 */ /* 0x000fe200000000a7 */
[----:B------:R-:W-:Y:S06]  /*1dbb0*/  BRA `(.L_x_12369) ;  /* 0x00000028003c7947 */ /* 0x000fec0003800000 */
.L_x_12288:
        /* <DEDUP_REMOVED lines=16> */
.L_x_12372:
        /* <DEDUP_REMOVED lines=13> */
.L_x_12374:
[----:B------:R-:W-:Y:S05]  /*1dd90*/  BSYNC.RECONVERGENT B2 ;  /* 0x0000000000027941 */ /* 0x000fea0003800200 */
.L_x_12373:
        /* <DEDUP_REMOVED lines=40> */
[----:B------:R-:W-:Y:S02]  /*1e020*/  IMAD.MOV.U32 R192, RZ, RZ, R194 ;  /* 0x000000ffffc07224 */ /* 0x000fe400078e00c2 */
[----:B------:R-:W-:-:S07]  /*1e030*/  HFMA2 R194, -RZ, RZ, 0, 0 ;  /* 0x00000000ffc27431 */ /* 0x000fce00000001ff */
.L_x_12371:
[----:B------:R-:W-:Y:S05]  /*1e040*/  BSYNC.RECONVERGENT B1 ;  /* 0x0000000000017941 */ /* 0x000fea0003800200 */
.L_x_12370:
        /* <DEDUP_REMOVED lines=25> */
.L_x_12377:
        /* <DEDUP_REMOVED lines=13> */
.L_x_12379:
[----:B------:R-:W-:Y:S05]  /*1e2b0*/  BSYNC.RECONVERGENT B2 ;  /* 0x0000000000027941 */ /* 0x000fea0003800200 */
.L_x_12378:
        /* <DEDUP_REMOVED lines=42> */
.L_x_12376:
[----:B------:R-:W-:Y:S05]  /*1e560*/  BSYNC.RECONVERGENT B1 ;  /* 0x0000000000017941 */ /* 0x000fea0003800200 */
.L_x_12375:
        /* <DEDUP_REMOVED lines=25> */
.L_x_12382:
        /* <DEDUP_REMOVED lines=13> */
.L_x_12384:
[----:B------:R-:W-:Y:S05]  /*1e7d0*/  BSYNC.RECONVERGENT B2 ;  /* 0x0000000000027941 */ /* 0x000fea0003800200 */
.L_x_12383:
        /* <DEDUP_REMOVED lines=42> */
.L_x_12381:
[----:B------:R-:W-:Y:S05]  /*1ea80*/  BSYNC.RECONVERGENT B1 ;  /* 0x0000000000017941 */ /* 0x000fea0003800200 */
.L_x_12380:
        /* <DEDUP_REMOVED lines=25> */
.L_x_12387:
        /* <DEDUP_REMOVED lines=13> */
.L_x_12389:
[----:B------:R-:W-:Y:S05]  /*1ecf0*/  BSYNC.RECONVERGENT B2 ;  /* 0x0000000000027941 */ /* 0x000fea0003800200 */
.L_x_12388:
        /* <DEDUP_REMOVED lines=42> */
.L_x_12386:
[----:B------:R-:W-:Y:S05]  /*1efa0*/  BSYNC.RECONVERGENT B1 ;  /* 0x0000000000017941 */ /* 0x000fea0003800200 */
.L_x_12385:
        /* <DEDUP_REMOVED lines=8> */
[----:B------:R-:W-:Y:S02]  /*1f030*/  IMAD.MOV.U32 R165, RZ, RZ, R198 ;  /* 0x000000ffffa57224 */ /* 0x000fe400078e00c6 */
[----:B------:R-:W-:-:S04]  /*1f040*/  FSETP.GTU.FTZ.AND P3, PT, R201, R168, PT ;  /* 0x000000a8c900720b */ /* 0x000fc80003f7c000 */
[----:B------:R-:W-:Y:S02]  /*1f050*/  FSEL R203, R164, RZ, !P3 ;  /* 0x000000ffa4cb7208 */ /* 0x000fe40005800000 */
        /* <DEDUP_REMOVED lines=14> */
.L_x_12392:
        /* <DEDUP_REMOVED lines=13> */
.L_x_12394:
[----:B------:R-:W-:Y:S05]  /*1f210*/  BSYNC.RECONVERGENT B2 ;  /* 0x0000000000027941 */ /* 0x000fea0003800200 */
.L_x_12393:
        /* <DEDUP_REMOVED lines=42> */
.L_x_12391:
[----:B------:R-:W-:Y:S05]  /*1f4c0*/  BSYNC.RECONVERGENT B1 ;  /* 0x0000000000017941 */ /* 0x000fea0003800200 */
.L_x_12390:
        /* <DEDUP_REMOVED lines=23> */
.L_x_12397:
        /* <DEDUP_REMOVED lines=13> */
.L_x_12399:
[----:B------:R-:W-:Y:S05]  /*1f710*/  BSYNC.RECONVERGENT B2 ;  /* 0x0000000000027941 */ /* 0x000fea0003800200 */
.L_x_12398:
        /* <DEDUP_REMOVED lines=42> */
.L_x_12396:
[----:B------:R-:W-:Y:S05]  /*1f9c0*/  BSYNC.RECONVERGENT B1 ;  /* 0x0000000000017941 */ /* 0x000fea0003800200 */
.L_x_12395:
        /* <DEDUP_REMOVED lines=23> */
.L_x_12402:
        /* <DEDUP_REMOVED lines=13> */
.L_x_12404:
[----:B------:R-:W-:Y:S05]  /*1fc10*/  BSYNC.RECONVERGENT B2 ;  /* 0x0000000000027941 */ /* 0x000fea0003800200 */
.L_x_12403:
        /* <DEDUP_REMOVED lines=42> */
.L_x_12401:
[----:B------:R-:W-:Y:S05]  /*1fec0*/  BSYNC.RECONVERGENT B1 ;  /* 0x0000000000017941 */ /* 0x000fea0003800200 */
.L_x_12400:
        /* <DEDUP_REMOVED lines=23> */
.L_x_12407:
        /* <DEDUP_REMOVED lines=13> */
.L_x_12409:
[----:B------:R-:W-:Y:S05]  /*20110*/  BSYNC.RECONVERGENT B2 ;  /* 0x0000000000027941 */ /* 0x000fea0003800200 */
.L_x_12408:
        /* <DEDUP_REMOVED lines=42> */
.L_x_12406:
[----:B------:R-:W-:Y:S05]  /*203c0*/  BSYNC.RECONVERGENT B1 ;  /* 0x0000000000017941 */ /* 0x000fea0003800200 */
.L_x_12405:
        /* <DEDUP_REMOVED lines=14> */
.L_x_12369:
        /* <DEDUP_REMOVED lines=73> */
.L_x_12410:
        /* <DEDUP_REMOVED lines=88> */
.L_x_12424:
[----:B------:R-:W-:Y:S01]  /*20ec0*/  FMUL.FTZ R26, R164, R164 ;  /* 0x000000a4a41a7220 */ /* 0x000fe20000410000 */
[----:B------:R-:W-:Y:S01]  /*20ed0*/  PLOP3.LUT P2, PT, PT, PT, UP0, 0x40, 0x4 ;  /* 0x000000000004781c */ /* 0x000fe20003f4e808 */
[----:B01----:R-:W-:Y:S01]  /*20ee0*/  FADD.FTZ R182, R182, R183 ;  /* 0x000000b7b6b67221 */ /* 0x003fe20000010000 */
        /* <DEDUP_REMOVED lines=34> */
[----:B------:R-:W1:Y:S01]  /*21110*/  LDC.64 R168, c[0x0][0x428] ;  /* 0x00010a00ffa87b82 */ /* 0x000e620000000a00 */
[----:B------:R-:W-:Y:S01]  /*21120*/  FFMA.FTZ R14, R165, R130, R134 ;  /* 0x00000082a50e7223 */ /* 0x000fe20000010086 */
[----:B------:R-:W-:Y:S01]  /*21130*/  FFMA.FTZ R15, R212, R131, R135 ;  /* 0x00000083d40f7223 */ /* 0x000fe20000010087 */
[----:B------:R-:W-:Y:S01]  /*21140*/  FFMA.FTZ R170, R181, R126, R138 ;  /* 0x0000007eb5aa7223 */ /* 0x000fe2000001008a */
[----:B------:R-:W-:Y:S01]  /*21150*/  FFMA.FTZ R171, R222, R127, R139 ;  /* 0x0000007fdeab7223 */ /* 0x000fe2000001008b */
[----:B------:R-:W-:Y:S01]  /*21160*/  F2FP.F16.F32.PACK_AB R12, R13, R12 ;  /* 0x0000000c0d0c723e */ /* 0x000fe200000000ff */
[----:B------:R-:W-:Y:S01]  /*21170*/  FADD.FTZ R174, -R167, R174 ;  /* 0x000000aea7ae7221 */ /* 0x000fe20000010100 */
[----:B------:R-:W-:Y:S01]  /*21180*/  F2FP.F16.F32.PACK_AB R13, R15, R14 ;  /* 0x0000000e0f0d723e */ /* 0x000fe200000000ff */
[----:B------:R-:W-:Y:S01]  /*21190*/  FADD.FTZ R178, -R167, R178 ;  /* 0x000000b2a7b27221 */ /* 0x000fe20000010100 */
[----:B------:R-:W-:Y:S01]  /*211a0*/  F2FP.F16.F32.PACK_AB R15, R171, R170 ;  /* 0x000000aaab0f723e */ /* 0x000fe200000000ff */
[C---:B------:R-:W-:Y:S01]  /*211b0*/  FADD.FTZ R16, -R167.reuse, R179 ;  /* 0x000000b3a7107221 */ /* 0x040fe20000010100 */
[----:B------:R-:W3:Y:S01]  /*211c0*/  LDC.64 R170, c[0x0][0x430] ;  /* 0x00010c00ffaa7b82 */ /* 0x000ee20000000a00 */
        /* <DEDUP_REMOVED lines=13> */
[C---:B------:R-:W-:Y:S01]  /*212a0*/  FMUL.FTZ R175, R11.reuse, R218 ;  /* 0x000000da0baf7220 */ /* 0x040fe20000410000 */
[----:B------:R-:W-:Y:S01]  /*212b0*/  FFMA.FTZ R27, R214, R125, R137 ;  /* 0x0000007dd61b7223 */ /* 0x000fe20000010089 */
[C---:B------:R-:W-:Y:S01]  /*212c0*/  FMUL.FTZ R209, R11.reuse, R210 ;  /* 0x000000d20bd17220 */ /* 0x040fe20000410000 */
[----:B------:R-:W-:Y:S01]  /*212d0*/  FMUL.FTZ R206, R11, R206 ;  /* 0x000000ce0bce7220 */ /* 0x000fe20000410000 */
[----:B------:R0:W-:Y:S01]  /*212e0*/  @!P1 STG.E desc[UR8][R166.64], R164 ;  /* 0x000000a4a6009986 */ /* 0x0001e2000c101908 */
[----:B------:R-:W-:Y:S01]  /*212f0*/  FFMA.FTZ R26, R175, R124, R136 ;  /* 0x0000007caf1a7223 */ /* 0x000fe20000010088 */
[C---:B------:R-:W-:Y:S01]  /*21300*/  FMUL.FTZ R207, R11.reuse, R200 ;  /* 0x000000c80bcf7220 */ /* 0x040fe20000410000 */
[----:B------:R-:W-:Y:S01]  /*21310*/  FMUL.FTZ R194, R11, R184 ;  /* 0x000000b80bc27220 */ /* 0x000fe20000410000 */
[----:B--2---:R-:W-:-:S04]  /*21320*/  @!P1 IMAD.WIDE R8, R3, 0x4, R8 ;  /* 0x0000000403089825 */ /* 0x004fc800078e0208 */
[----:B------:R-:W-:Y:S01]  /*21330*/  FMUL.FTZ R213, R11, R174 ;  /* 0x000000ae0bd57220 */ /* 0x000fe20000410000 */
[----:B------:R-:W-:Y:S01]  /*21340*/  F2FP.F16.F32.PACK_AB R14, R27, R26 ;  /* 0x0000001a1b0e723e */ /* 0x000fe200000000ff */
[----:B------:R-:W-:Y:S01]  /*21350*/  FFMA.FTZ R174, R207, R122, R142 ;  /* 0x0000007acfae7223 */ /* 0x000fe2000001008e */
[----:B-1----:R-:W-:-:S04]  /*21360*/  IMAD.WIDE.U32 R26, R7, 0x10, R168 ;  /* 0x00000010071a7825 */ /* 0x002fc800078e00a8 */
[----:B------:R-:W-:Y:S01]  /*21370*/  FFMA.FTZ R165, R165, R98, R38 ;  /* 0x00000062a5a57223 */ /* 0x000fe20000010026 */
[----:B------:R-:W-:Y:S01]  /*21380*/  FFMA.FTZ R222, R222, R95, R43 ;  /* 0x0000005fdede7223 */ /* 0x000fe2000001002b */
[----:B------:R-:W-:Y:S01]  /*21390*/  FFMA.FTZ R212, R212, R99, R39 ;  /* 0x00000063d4d47223 */ /* 0x000fe20000010027 */
[----:B0-----:R-:W-:Y:S01]  /*213a0*/  FFMA.FTZ R166, R175, R92, R40 ;  /* 0x0000005cafa67223 */ /* 0x001fe20000010028 */
[----:B------:R-:W-:Y:S01]  /*213b0*/  FFMA.FTZ R175, R214, R93, R41 ;  /* 0x0000005dd6af7223 */ /* 0x000fe20000010029 */
[----:B------:R-:W-:Y:S01]  /*213c0*/  FFMA.FTZ R164, R173, R96, R36 ;  /* 0x00000060ada47223 */ /* 0x000fe20000010024 */
[----:B------:R-:W-:Y:S01]  /*213d0*/  FFMA.FTZ R167, R181, R94, R42 ;  /* 0x0000005eb5a77223 */ /* 0x000fe2000001002a */
[----:B------:R-:W-:Y:S01]  /*213e0*/  FFMA.FTZ R173, R172, R97, R37 ;  /* 0x00000061acad7223 */ /* 0x000fe20000010025 */
[----:B------:R-:W-:Y:S01]  /*213f0*/  FFMA.FTZ R172, R209, R120, R140 ;  /* 0x00000078d1ac7223 */ /* 0x000fe2000001008c */
[----:B------:R-:W-:Y:S01]  /*21400*/  F2FP.F16.F32.PACK_AB R166, R175, R166 ;  /* 0x000000a6afa6723e */ /* 0x000fe200000000ff */
[----:B------:R-:W-:Y:S01]  /*21410*/  FFMA.FTZ R175, R206, R121, R141 ;  /* 0x00000079ceaf7223 */ /* 0x000fe2000001008d */
[----:B------:R-:W-:Y:S01]  /*21420*/  FFMA.FTZ R181, R194, R123, R143 ;  /* 0x0000007bc2b57223 */ /* 0x000fe2000001008f */
[----:B------:R0:W-:Y:S01]  /*21430*/  @!P1 STG.E desc[UR8][R8.64], R11 ;  /* 0x0000000b08009986 */ /* 0x0001e2000c101908 */
[----:B------:R-:W-:Y:S01]  /*21440*/  F2FP.F16.F32.PACK_AB R167, R222, R167 ;  /* 0x000000a7dea7723e */ /* 0x000fe200000000ff */
[----:B------:R-:W-:Y:S01]  /*21450*/  FMUL.FTZ R211, R11, R182 ;  /* 0x000000b60bd37220 */ /* 0x000fe20000410000 */
[----:B------:R-:W-:Y:S01]  /*21460*/  F2FP.F16.F32.PACK_AB R165, R212, R165 ;  /* 0x000000a5d4a5723e */ /* 0x000fe200000000ff */
[----:B------:R1:W-:Y:S01]  /*21470*/  STG.E.128 desc[UR8][R26.64], R12 ;  /* 0x0000000c1a007986 */ /* 0x0003e2000c101d08 */
[----:B------:R-:W-:Y:S01]  /*21480*/  F2FP.F16.F32.PACK_AB R164, R173, R164 ;  /* 0x000000a4ada4723e */ /* 0x000fe200000000ff */
        /* <DEDUP_REMOVED lines=8> */
[C---:B------:R-:W-:Y:S01]  /*21510*/  FMUL.FTZ R203, R11.reuse, R176 ;  /* 0x000000b00bcb7220 */ /* 0x040fe20000410000 */
[----:B------:R-:W-:Y:S01]  /*21520*/  FMUL.FTZ R202, R11, R224 ;  /* 0x000000e00bca7220 */ /* 0x000fe20000410000 */
[----:B------:R-:W-:Y:S01]  /*21530*/  FFMA.FTZ R207, R207, R90, R46 ;  /* 0x0000005acfcf7223 */ /* 0x000fe2000001002e */
[----:B------:R-:W-:Y:S01]  /*21540*/  FFMA.FTZ R194, R194, R91, R47 ;  /* 0x0000005bc2c27223 */ /* 0x000fe2000001002f */
[C---:B------:R-:W-:Y:S01]  /*21550*/  FMUL.FTZ R189, R11.reuse, R234 ;  /* 0x000000ea0bbd7220 */ /* 0x040fe20000410000 */
[C---:B------:R-:W-:Y:S01]  /*21560*/  FMUL.FTZ R178, R11.reuse, R236 ;  /* 0x000000ec0bb27220 */ /* 0x040fe20000410000 */
[C---:B------:R-:W-:Y:S01]  /*21570*/  FMUL.FTZ R205, R11.reuse, R226 ;  /* 0x000000e20bcd7220 */ /* 0x040fe20000410000 */
[----:B------:R-:W-:Y:S01]  /*21580*/  FMUL.FTZ R200, R11, R228 ;  /* 0x000000e40bc87220 */ /* 0x000fe20000410000 */
[----:B-1----:R-:W-:Y:S01]  /*21590*/  F2FP.F16.F32.PACK_AB R12, R175, R172 ;  /* 0x000000acaf0c723e */ /* 0x002fe200000000ff */
[----:B------:R-:W-:Y:S01]  /*215a0*/  FFMA.FTZ R15, R213, R118, R146 ;  /* 0x00000076d50f7223 */ /* 0x000fe20000010092 */
[----:B------:R-:W-:Y:S01]  /*215b0*/  F2FP.F16.F32.PACK_AB R13, R181, R174 ;  /* 0x000000aeb50d723e */ /* 0x000fe200000000ff */
[----:B---3--:R-:W-:-:S04]  /*215c0*/  IMAD.WIDE.U32 R174, R7, 0x10, R170 ;  /* 0x0000001007ae7825 */ /* 0x008fc800078e00aa */
[----:B------:R-:W-:Y:S01]  /*215d0*/  FFMA.FTZ R26, R208, R119, R147 ;  /* 0x00000077d01a7223 */ /* 0x000fe20000010093 */
[----:B------:R-:W-:Y:S01]  /*215e0*/  FFMA.FTZ R7, R195, R112, R148 ;  /* 0x00000070c3077223 */ /* 0x000fe20000010094 */
[----:B------:R-:W-:Y:S01]  /*215f0*/  F2FP.F16.F32.PACK_AB R14, R9, R8 ;  /* 0x00000008090e723e */ /* 0x000fe200000000ff */
[--C-:B------:R-:W-:Y:S01]  /*21600*/  IMAD.WIDE.U32 R172, R25, 0x10, R168.reuse ;  /* 0x0000001019ac7825 */ /* 0x100fe200078e00a8 */
[----:B------:R0:W-:Y:S01]  /*21610*/  STG.E.128 desc[UR8][R174.64], R164 ;  /* 0x000000a4ae007986 */ /* 0x0001e2000c101d08 */
[----:B------:R-:W-:Y:S02]  /*21620*/  F2FP.F16.F32.PACK_AB R15, R26, R15 ;  /* 0x0000000f1a0f723e */ /* 0x000fe400000000ff */
        /* <DEDUP_REMOVED lines=16> */
[----:B0-----:R-:W-:Y:S01]  /*21730*/  FFMA.FTZ R164, R188, R113, R149 ;  /* 0x00000071bca47223 */ /* 0x001fe20000010095 */
[----:B------:R-:W-:Y:S01]  /*21740*/  FFMA.FTZ R165, R201, R114, R150 ;  /* 0x00000072c9a57223 */ /* 0x000fe20000010096 */
[----:B------:R-:W-:Y:S01]  /*21750*/  FFMA.FTZ R166, R190, R115, R151 ;  /* 0x00000073bea67223 */ /* 0x000fe20000010097 */
[----:B------:R-:W-:-:S04]  /*21760*/  IMAD.WIDE.U32 R184, R191, 0x10, R170 ;  /* 0x00000010bfb87825 */ /* 0x000fc800078e00aa */
[----:B------:R-:W-:Y:S01]  /*21770*/  FFMA.FTZ R174, R178, R107, R159 ;  /* 0x0000006bb2ae7223 */ /* 0x000fe2000001009f */
[----:B------:R-:W-:Y:S01]  /*21780*/  F2FP.F16.F32.PACK_AB R164, R164, R7 ;  /* 0x00000007a4a4723e */ /* 0x000fe200000000ff */
[----:B------:R-:W-:Y:S01]  /*21790*/  FFMA.FTZ R7, R203, R108, R152 ;  /* 0x0000006ccb077223 */ /* 0x000fe20000010098 */
[----:B------:R-:W-:Y:S01]  /*217a0*/  F2FP.F16.F32.PACK_AB R165, R166, R165 ;  /* 0x000000a5a6a5723e */ /* 0x000fe200000000ff */
[----:B-1----:R-:W-:Y:S01]  /*217b0*/  FFMA.FTZ R173, R189, R106, R158 ;  /* 0x0000006abdad7223 */ /* 0x002fe2000001009e */
[----:B------:R-:W-:Y:S01]  /*217c0*/  F2FP.F16.F32.PACK_AB R13, R194, R207 ;  /* 0x000000cfc20d723e */ /* 0x000fe200000000ff */
[----:B------:R-:W-:Y:S01]  /*217d0*/  FFMA.FTZ R170, R203, R76, R56 ;  /* 0x0000004ccbaa7223 */ /* 0x000fe20000010038 */
[----:B------:R-:W-:Y:S01]  /*217e0*/  F2FP.F16.F32.PACK_AB R166, R168, R7 ;  /* 0x00000007a8a6723e */ /* 0x000fe200000000ff */
        /* <DEDUP_REMOVED lines=32> */
[----:B0-----:R-:W-:Y:S01]  /*219f0*/  IMAD R3, R194, 0x4, R3 ;  /* 0x00000004c2037824 */ /* 0x001fe200078e0203 */
        /* <DEDUP_REMOVED lines=14> */
[----:B------:R-:W-:-:S03]  /*21ae0*/  ISETP.GE.AND P1, PT, R3, R195, PT ;  /* 0x000000c30300720c */ /* 0x000fc60003f26270 */
[----:B------:R0:W-:Y:S10]  /*21af0*/  STG.E.128 desc[UR8][R184.64], R176 ;  /* 0x000000b0b8007986 */ /* 0x0001f4000c101d08 */
[----:B------:R-:W-:Y:S05]  /*21b00*/  @!P1 BRA `(.L_x_12412) ;  /* 0xfffffdf800049947 */ /* 0x000fea000383ffff */
[----:B------:R-:W-:Y:S05]  /*21b10*/  BSYNC B0 ;  /* 0x0000000000007941 */ /* 0x000fea0003800000 */
.L_x_11918:
[----:B------:R-:W-:Y:S05]  /*21b20*/  EXIT ;  /* 0x000000000000794d */ /* 0x000fea0003800000 */
.L_x_12411:
[----:B0-----:R-:W-:Y:S01]  /*21b30*/  HFMA2 R185, -RZ, RZ, 0, 5.9604644775390625e-08 ;  /* 0x00000001ffb97431 */ /* 0x001fe200000001ff */
[----:B------:R-:W-:Y:S01]  /*21b40*/  BSSY B1, `(.L_x_12413) ;  /* 0x0000006000017945 */ /* 0x000fe20003800000 */
[----:B------:R-:W-:Y:S01]  /*21b50*/  IMAD.MOV.U32 R200, RZ, RZ, 0x1f ;  /* 0x0000001fffc87424 */ /* 0x000fe200078e00ff */
[----:B------:R-:W-:-:S07]  /*21b60*/  MOV R184, 0xffffffff ;  /* 0xffffffff00b87802 */ /* 0x000fce0000000f00 */
[----:B-1----:R-:W-:Y:S05]  /*21b70*/  WARPSYNC.COLLECTIVE R184, `(.L_x_12414) ;  /* 0x00000000b8087348 */ /* 0x002fea0003c00000 */
[----:B------:R0:W2:Y:S02]  /*21b80*/  SHFL.BFLY P2, R183, R195, R185, R200 ;  /* 0x0c0000b9c3b77389 */ /* 0x0000a400000400c8 */
[----:B012---:R-:W-:Y:S05]  /*21b90*/  ENDCOLLECTIVE ;  /* 0x000000000000791b */ /* 0x007fea0003800000 */
.L_x_12414:
[----:B------:R-:W-:Y:S05]  /*21ba0*/  BSYNC B1 ;  /* 0x0000000000017941 */ /* 0x000fea0003800000 */
.L_x_12413:
[----:B------:R-:W-:Y:S02]  /*21bb0*/  IMAD.MOV.U32 R26, RZ, RZ, R183 ;  /* 0x000000ffff1a7224 */ /* 0x000fe400078e00b7 */
[----:B------:R-:W-:Y:S02]  /*21bc0*/  HFMA2 R200, -RZ, RZ, 0, 1.847743988037109375e-06 ;  /* 0x0000001fffc87431 */ /* 0x000fe400000001ff */
[----:B------:R-:W-:Y:S02]  /*21bd0*/  IMAD.MOV.U32 R185, RZ, RZ, 0x2 ;  /* 0x00000002ffb97424 */ /* 0x000fe400078e00ff */
[----:B------:R-:W-:Y:S01]  /*21be0*/  FADD.FTZ R165, R195, R26 ;  /* 0x0000001ac3a57221 */ /* 0x000fe20000010000 */
[----:B------:R-:W-:-:S04]  /*21bf0*/  IMAD.MOV.U32 R184, RZ, RZ, -0x1 ;  /* 0xffffffffffb87424 */ /* 0x000fc800078e00ff */
[----:B------:R-:W-:-:S07]  /*21c00*/  MOV R195, R165 ;  /* 0x000000a500c37202 */ /* 0x000fce0000000f00 */
[----:B------:R-:W-:Y:S05]  /*21c10*/  WARPSYNC.COLLECTIVE R184, `(.L_x_12415) ;  /* 0x00000000b8087348 */ /* 0x000fea0003c00000 */
[----:B------:R0:W1:Y:S02]  /*21c20*/  SHFL.BFLY P2, R183, R195, R185, R200 ;  /* 0x0c0000b9c3b77389 */ /* 0x00006400000400c8 */
[----:B01----:R-:W-:Y:S05]  /*21c30*/  ENDCOLLECTIVE ;  /* 0x000000000000791b */ /* 0x003fea0003800000 */
.L_x_12415:
[----:B------:R-:W-:Y:S01]  /*21c40*/  HFMA2 R185, -RZ, RZ, 0, 2.384185791015625e-07 ;  /* 0x00000004ffb97431 */ /* 0x000fe200000001ff */
[----:B------:R-:W-:-:S05]  /*21c50*/  MOV R26, R183 ;  /* 0x000000b7001a7202 */ /* 0x000fca0000000f00 */
[----:B------:R-:W-:-:S04]  /*21c60*/  FADD.FTZ R166, R165, R26 ;  /* 0x0000001aa5a67221 */ /* 0x000fc80000010000 */
[----:B------:R-:W-:-:S07]  /*21c70*/  IMAD.MOV.U32 R195, RZ, RZ, R166 ;  /* 0x000000ffffc37224 */ /* 0x000fce00078e00a6 */
[----:B------:R-:W-:Y:S05]  /*21c80*/  WARPSYNC.COLLECTIVE R184, `(.L_x_12416) ;  /* 0x00000000b8087348 */ /* 0x000fea0003c00000 */
[----:B------:R0:W1:Y:S02]  /*21c90*/  SHFL.BFLY P2, R183, R195, R185, R200 ;  /* 0x0c0000b9c3b77389 */ /* 0x00006400000400c8 */
[----:B01----:R-:W-:Y:S05]  /*21ca0*/  ENDCOLLECTIVE ;  /* 0x000000000000791b */ /* 0x003fea0003800000 */
.L_x_12416:
        /* <DEDUP_REMOVED lines=8> */
.L_x_12417:
[----:B------:R-:W-:Y:S01]  /*21d30*/  HFMA2 R185, -RZ, RZ, 0, 9.5367431640625e-07 ;  /* 0x00000010ffb97431 */ /* 0x000fe200000001ff */
[----:B------:R-:W-:-:S05]  /*21d40*/  MOV R26, R183 ;  /* 0x000000b7001a7202 */ /* 0x000fca0000000f00 */
[----:B------:R-:W-:-:S04]  /*21d50*/  FADD.FTZ R182, R167, R26 ;  /* 0x0000001aa7b67221 */ /* 0x000fc80000010000 */
[----:B------:R-:W-:-:S07]  /*21d60*/  IMAD.MOV.U32 R195, RZ, RZ, R182 ;  /* 0x000000ffffc37224 */ /* 0x000fce00078e00b6 */
[----:B------:R-:W-:Y:S05]  /*21d70*/  WARPSYNC.COLLECTIVE R184, `(.L_x_12418) ;  /* 0x00000000b8087348 */ /* 0x000fea0003c00000 */
[----:B------:R0:W1:Y:S02]  /*21d80*/  SHFL.BFLY P2, R183, R195, R185, R200 ;  /* 0x0c0000b9c3b77389 */ /* 0x00006400000400c8 */
[----:B01----:R-:W-:Y:S05]  /*21d90*/  ENDCOLLECTIVE ;  /* 0x000000000000791b */ /* 0x003fea0003800000 */
.L_x_12418:
        /* <DEDUP_REMOVED lines=71> */
.L_x_12419:
[----:B------:R-:W-:Y:S02]  /*22210*/  IMAD.MOV.U32 R185, RZ, RZ, 0x2 ;  /* 0x00000002ffb97424 */ /* 0x000fe400078e00ff */
[----:B------:R-:W-:-:S04]  /*22220*/  IMAD.MOV.U32 R165, RZ, RZ, R183 ;  /* 0x000000ffffa57224 */ /* 0x000fc800078e00b7 */
[----:B------:R-:W-:-:S05]  /*22230*/  FADD.FTZ R165, R26, R165 ;  /* 0x000000a51aa57221 */ /* 0x000fca0000010000 */
[----:B------:R-:W-:-:S07]  /*22240*/  MOV R195, R165 ;  /* 0x000000a500c37202 */ /* 0x000fce0000000f00 */
[----:B------:R-:W-:Y:S05]  /*22250*/  WARPSYNC.COLLECTIVE R184, `(.L_x_12420) ;  /* 0x00000000b8087348 */ /* 0x000fea0003c00000 */
[----:B------:R0:W1:Y:S02]  /*22260*/  SHFL.BFLY P2, R183, R195, R185, R200 ;  /* 0x0c0000b9c3b77389 */ /* 0x00006400000400c8 */
[----:B01----:R-:W-:Y:S05]  /*22270*/  ENDCOLLECTIVE ;  /* 0x000000000000791b */ /* 0x003fea0003800000 */
.L_x_12420:
[----:B------:R-:W-:Y:S01]  /*22280*/  HFMA2 R185, -RZ, RZ, 0, 2.384185791015625e-07 ;  /* 0x00000004ffb97431 */ /* 0x000fe200000001ff */
[----:B------:R-:W-:-:S05]  /*22290*/  MOV R166, R183 ;  /* 0x000000b700a67202 */ /* 0x000fca0000000f00 */
[----:B------:R-:W-:-:S04]  /*222a0*/  FADD.FTZ R166, R165, R166 ;  /* 0x000000a6a5a67221 */ /* 0x000fc80000010000 */
[----:B------:R-:W-:-:S07]  /*222b0*/  IMAD.MOV.U32 R195, RZ, RZ, R166 ;  /* 0x000000ffffc37224 */ /* 0x000fce00078e00a6 */
[----:B------:R-:W-:Y:S05]  /*222c0*/  WARPSYNC.COLLECTIVE R184, `(.L_x_12421) ;  /* 0x00000000b8087348 */ /* 0x000fea0003c00000 */
[----:B------:R0:W1:Y:S02]  /*222d0*/  SHFL.BFLY P2, R183, R195, R185, R200 ;  /* 0x0c0000b9c3b77389 */ /* 0x00006400000400c8 */
[----:B01----:R-:W-:Y:S05]  /*222e0*/  ENDCOLLECTIVE ;  /* 0x000000000000791b */ /* 0x003fea0003800000 */
.L_x_12421:
[----:B------:R-:W-:Y:S02]  /*222f0*/  IMAD.MOV.U32 R185, RZ, RZ, 0x8 ;  /* 0x00000008ffb97424 */ /* 0x000fe400078e00ff */
[----:B------:R-:W-:-:S04]  /*22300*/  IMAD.MOV.U32 R167, RZ, RZ, R183 ;  /* 0x000000ffffa77224 */ /* 0x000fc800078e00b7 */
[----:B------:R-:W-:-:S05]  /*22310*/  FADD.FTZ R167, R166, R167 ;  /* 0x000000a7a6a77221 */ /* 0x000fca0000010000 */
[----:B------:R-:W-:-:S07]  /*22320*/  MOV R195, R167 ;  /* 0x000000a700c37202 */ /* 0x000fce0000000f00 */
[----:B------:R-:W-:Y:S05]  /*22330*/  WARPSYNC.COLLECTIVE R184, `(.L_x_12422) ;  /* 0x00000000b8087348 */ /* 0x000fea0003c00000 */
[----:B------:R0:W1:Y:S02]  /*22340*/  SHFL.BFLY P2, R183, R195, R185, R200 ;  /* 0x0c0000b9c3b77389 */ /* 0x00006400000400c8 */
[----:B01----:R-:W-:Y:S05]  /*22350*/  ENDCOLLECTIVE ;  /* 0x000000000000791b */ /* 0x003fea0003800000 */
.L_x_12422:
[----:B------:R-:W-:Y:S01]  /*22360*/  HFMA2 R185, -RZ, RZ, 0, 9.5367431640625e-07 ;  /* 0x00000010ffb97431 */ /* 0x000fe200000001ff */
[----:B------:R-:W-:-:S05]  /*22370*/  MOV R182, R183 ;  /* 0x000000b700b67202 */ /* 0x000fca0000000f00 */
[----:B------:R-:W-:-:S04]  /*22380*/  FADD.FTZ R182, R167, R182 ;  /* 0x000000b6a7b67221 */ /* 0x000fc80000010000 */
[----:B------:R-:W-:-:S07]  /*22390*/  IMAD.MOV.U32 R195, RZ, RZ, R182 ;  /* 0x000000ffffc37224 */ /* 0x000fce00078e00b6 */
[----:B------:R-:W-:Y:S05]  /*223a0*/  WARPSYNC.COLLECTIVE R184, `(.L_x_12423) ;  /* 0x00000000b8087348 */ /* 0x000fea0003c00000 */
[----:B------:R0:W1:Y:S02]  /*223b0*/  SHFL.BFLY P2, R183, R195, R185, R200 ;  /* 0x0c0000b9c3b77389 */ /* 0x00006400000400c8 */
[----:B01----:R-:W-:Y:S05]  /*223c0*/  ENDCOLLECTIVE ;  /* 0x000000000000791b */ /* 0x003fea0003800000 */
.L_x_12423:
[----:B------:R-:W-:Y:S05]  /*223d0*/  BRA `(.L_x_12424) ;  /* 0xffffffe800b87947 */ /* 0x000fea000383ffff */
.L_x_12425:
        /* <DEDUP_REMOVED lines=10> */
.L_x_22715:


//--------------------- .text._ZN10layer_norm31ln_parallel_residual_fwd_kernelINS_13Kernel_traitsIf6__halfS2_S2_fjLj1024ELj1ELj4ELj1ELj16ENS_18Kernel_traits_baseILj1024EfS2_S2_S2_fjLj128EEEEELb1ELb1ELb0EEEvNS_9FwdParamsE --------------------------
	.section	.text._ZN10layer_norm31ln_parallel_residual_fwd_kernelINS_13Kernel_traitsIf6__halfS2_S2_fjLj1024ELj1ELj4ELj1ELj16ENS_18Kernel_traits_baseILj1024EfS2_S2_S2_fjLj128EEEEELb1ELb1ELb0EEEvNS_9FwdParamsE,"ax",@progbits
	.align	128
        .global         _ZN10layer_norm31ln_parallel_residual_fwd_kernelINS_13Kernel_traitsIf6__halfS2_S2_fjLj1024ELj1ELj4ELj1ELj16ENS_18Kernel_traits_baseILj1024EfS2_S2_S2_fjLj128EEEEELb1ELb1ELb0EEEvNS_9FwdParamsE
        .type           _ZN10layer_norm31ln_parallel_residual_fwd_kernelINS_13Kernel_traitsIf6__halfS2_S2_fjLj1024ELj1ELj4ELj1ELj16ENS_18Kernel_traits_baseILj1024EfS2_S2_S2_fjLj128EEEEELb1ELb1ELb0EEEvNS_9FwdParamsE,@function
        .size           _ZN10layer_norm31ln_parallel_residual_fwd_kernelINS_13Kernel_traitsIf6__halfS2_S2_fjLj1024ELj1ELj4ELj1ELj16ENS_18Kernel_traits_baseILj1024EfS2_S2_S2_fjLj128EEEEELb1ELb1ELb0EEEvNS_9FwdParamsE,(.L_x_22716 - _ZN10layer_norm31ln_parallel_residual_fwd_kernelINS_13Kernel_traitsIf6__halfS2_S2_fjLj1024ELj1ELj4ELj1ELj16ENS_18Kernel_traits_baseILj1024EfS2_S2_S2_fjLj128EEEEELb1ELb1ELb0EEEvNS_9FwdParamsE)
        .other          _ZN10layer_norm31ln_parallel_residual_fwd_kernelINS_13Kernel_traitsIf6__halfS2_S2_fjLj1024ELj1ELj4ELj1ELj16ENS_18Kernel_traits_baseILj1024EfS2_S2_S2_fjLj128EEEEELb1ELb1ELb0EEEvNS_9FwdParamsE,@"STO_CUDA_ENTRY STV_DEFAULT"
_ZN10layer_norm31ln_parallel_residual_fwd_kernelINS_13Kernel_traitsIf6__halfS2_S2_fjLj1024ELj1ELj4ELj1ELj16ENS_18Kernel_traits_baseILj1024EfS2_S2_S2_fjLj128EEEEELb1ELb1ELb0EEEvNS_9FwdParamsE:
.text._ZN10layer_norm31ln_parallel_residual_fwd_kernelINS_13Kernel_traitsIf6__halfS2_S2_fjLj1024ELj1ELj4ELj1ELj16ENS_18Kernel_traits_baseILj1024EfS2_S2_S2_fjLj128EEEEELb1ELb1ELb0EEEvNS_9FwdParamsE:
        /* <DEDUP_REMOVED lines=25> */
[----:B------:R-:W-:Y:S02]  /*0190*/  LOP3.LUT R3, R6, 0x1f, RZ, 0xc, !PT ;  /* 0x0000001f06037812 */ /* 0x000fe400078e0cff */
[----:B0-----:R-:W-:Y:S02]  /*01a0*/  @P0 IADD3 R10, P1, PT, R4, R9, RZ ;  /* 0x00000009040a0210 */ /* 0x001fe40007f3e0ff */
[----:B------:R-:W-:Y:S01]  /*01b0*/  LEA.HI.SX32 R2, R0, R3, 0x1d ;  /* 0x0000000300027211 */ /* 0x000fe200078feaff */
[----:B---3--:R-:W-:Y:S01]  /*01c0*/  IMAD R3, R7, UR5, R6 ;  /* 0x0000000507037c24 */ /* 0x008fe2000f8e0206 */
[----:B------:R-:W-:-:S02]  /*01d0*/  @P0 IADD3.X R11, PT, PT, RZ, R5, RZ, P1, !PT ;  /* 0x00000005ff0b0210 */ /* 0x000fc40000ffe4ff */
[----:B------:R-:W-:Y:S01]  /*01e0*/  SHF.R.U32.HI R0, RZ, 0x5, R6 ;  /* 0x00000005ff007819 */ /* 0x000fe20000011606 */
        /* <DEDUP_REMOVED lines=65> */
.L_x_12427:
        /* <DEDUP_REMOVED lines=10> */
[----:B0-----:R-:W-:-:S04]  /*06a0*/  @P0 IMAD.WIDE.U32 R8, R7, 0x20, R8 ;  /* 0x0000002007080825 */ /* 0x001fc800078e0008 */
[----:B------:R-:W-:Y:S01]  /*06b0*/  @P0 VIADD R7, R7, 0x20 ;  /* 0x0000002007070836 */ /* 0x000fe20000000000 */
[----:B------:R0:W5:Y:S03]  /*06c0*/  @P0 LDG.E.128 R76, desc[UR8][R8.64] ;  /* 0x00000008084c0981 */ /* 0x000166000c1e1d00 */
[C---:B-1----:R-:W-:Y:S01]  /*06d0*/  @P2 IMAD.WIDE.U32 R16, R7.reuse, 0x20, R12 ;  /* 0x0000002007102825 */ /* 0x042fe200078e000c */
[----:B------:R-:W-:Y:S01]  /*06e0*/  @P2 IADD3 R7, PT, PT, R7, 0x20, RZ ;  /* 0x0000002007072810 */ /* 0x000fe20007ffe0ff */
        /* <DEDUP_REMOVED lines=25> */
.L_x_12428:
[----:B------:R-:W-:Y:S05]  /*0880*/  BSYNC.RECONVERGENT B0 ;  /* 0x0000000000007941 */ /* 0x000fea0003800200 */
.L_x_12426:
        /* <DEDUP_REMOVED lines=71> */
.L_x_12938:
        /* <DEDUP_REMOVED lines=39> */
.L_x_12435:
        /* <DEDUP_REMOVED lines=13> */
.L_x_12437:
[----:B------:R-:W-:Y:S05]  /*1040*/  BSYNC.RECONVERGENT B3 ;  /* 0x0000000000037941 */ /* 0x000fea0003800200 */
.L_x_12436:
        /* <DEDUP_REMOVED lines=42> */
.L_x_12434:
[----:B------:R-:W-:Y:S05]  /*12f0*/  BSYNC.RECONVERGENT B2 ;  /* 0x0000000000027941 */ /* 0x000fea0003800200 */
.L_x_12433:
        /* <DEDUP_REMOVED lines=28> */
.L_x_12440:
        /* <DEDUP_REMOVED lines=13> */
.L_x_12442:
[----:B------:R-:W-:Y:S05]  /*1590*/  BSYNC.RECONVERGENT B3 ;  /* 0x0000000000037941 */ /* 0x000fea0003800200 */
.L_x_12441:
        /* <DEDUP_REMOVED lines=43> */
.L_x_12439:
[----:B------:R-:W-:Y:S05]  /*1850*/  BSYNC.RECONVERGENT B2 ;  /* 0x0000000000027941 */ /* 0x000fea0003800200 */
.L_x_12438:
        /* <DEDUP_REMOVED lines=25> */
.L_x_12445:
        /* <DEDUP_REMOVED lines=13> */
.L_x_12447:
[----:B------:R-:W-:Y:S05]  /*1ac0*/  BSYNC.RECONVERGENT B3 ;  /* 0x0000000000037941 */ /* 0x000fea0003800200 */
.L_x_12446:
        /* <DEDUP_REMOVED lines=43> */
.L_x_12444:
[----:B------:R-:W-:Y:S05]  /*1d80*/  BSYNC.RECONVERGENT B2 ;  /* 0x0000000000027941 */ /* 0x000fea0003800200 */
.L_x_12443:
        /* <DEDUP_REMOVED lines=25> */
.L_x_12450:
        /* <DEDUP_REMOVED lines=13> */
.L_x_12452:
[----:B------:R-:W-:Y:S05]  /*1ff0*/  BSYNC.RECONVERGENT B3 ;  /* 0x0000000000037941 */ /* 0x000fea0003800200 */
.L_x_12451:
        /* <DEDUP_REMOVED lines=43> */
.L_x_12449:
[----:B------:R-:W-:Y:S05]  /*22b0*/  BSYNC.RECONVERGENT B2 ;  /* 0x0000000000027941 */ /* 0x000fea0003800200 */
.L_x_12448:
        /* <DEDUP_REMOVED lines=25> */
.L_x_12455:
        /* <DEDUP_REMOVED lines=13> */
.L_x_12457:
[----:B------:R-:W-:Y:S05]  /*2520*/  BSYNC.RECONVERGENT B3 ;  /* 0x0000000000037941 */ /* 0x000fea0003800200 */
.L_x_12456:
        /* <DEDUP_REMOVED lines=43> */
.L_x_12454:
[----:B------:R-:W-:Y:S05]  /*27e0*/  BSYNC.RECONVERGENT B2 ;  /* 0x0000000000027941 */ /* 0x000fea0003800200 */
.L_x_12453:
        /* <DEDUP_REMOVED lines=23> */
.L_x_12460:
        /* <DEDUP_REMOVED lines=13> */
.L_x_12462:
[----:B------:R-:W-:Y:S05]  /*2a30*/  BSYNC.RECONVERGENT B3 ;  /* 0x0000000000037941 */ /* 0x000fea0003800200 */
.L_x_12461:
        /* <DEDUP_REMOVED lines=43> */
.L_x_12459:
[----:B------:R-:W-:Y:S05]  /*2cf0*/  BSYNC.RECONVERGENT B2 ;  /* 0x0000000000027941 */ /* 0x000fea0003800200 */
.L_x_12458:
        /* <DEDUP_REMOVED lines=23> */
.L_x_12465:
        /* <DEDUP_REMOVED lines=13> */
.L_x_12467:
[----:B------:R-:W-:Y:S05]  /*2f40*/  BSYNC.RECONVERGENT B3 ;  /* 0x0000000000037941 */ /* 0x000fea0003800200 */
.L_x_12466:
        /* <DEDUP_REMOVED lines=43> */
.L_x_12464:
[----:B------:R-:W-:Y:S05]  /*3200*/  BSYNC.RECONVERGENT B2 ;  /* 0x0000000000027941 */ /* 0x000fea0003800200 */
.L_x_12463:
        /* <DEDUP_REMOVED lines=23> */
.L_x_12470:
        /* <DEDUP_REMOVED lines=13> */
.L_x_12472:
[----:B------:R-:W-:Y:S05]  /*3450*/  BSYNC.RECONVERGENT B3 ;  /* 0x0000000000037941 */ /* 0x000fea0003800200 */
.L_x_12471:
        /* <DEDUP_REMOVED lines=43> */
.L_x_12469:
[----:B------:R-:W-:Y:S05]  /*3710*/  BSYNC.RECONVERGENT B2 ;  /* 0x0000000000027941 */ /* 0x000fea0003800200 */
.L_x_12468:
        /* <DEDUP_REMOVED lines=15> */
.L_x_12432:
        /* <DEDUP_REMOVED lines=16> */
.L_x_12476:
        /* <DEDUP_REMOVED lines=13> */
.L_x_12478:
[----:B------:R-:W-:Y:S05]  /*39e0*/  BSYNC.RECONVERGENT B3 ;  /* 0x0000000000037941 */ /* 0x000fea0003800200 */
.L_x_12477:
        /* <DEDUP_REMOVED lines=42> */
.L_x_12475:
[----:B------:R-:W-:Y:S05]  /*3c90*/  BSYNC.RECONVERGENT B2 ;  /* 0x0000000000027941 */ /* 0x000fea0003800200 */
.L_x_12474:
        /* <DEDUP_REMOVED lines=10> */
[----:B------:R-:W-:Y:S01]  /*3d40*/  IMAD.MOV.U32 R9, RZ, RZ, R12 ;  /* 0x000000ffff097224 */ /* 0x000fe200078e000c */
[----:B0-----:R-:W-:-:S04]  /*3d50*/  FSETP.GTU.FTZ.AND P2, PT, R14, R139, PT ;  /* 0x0000008b0e00720b */ /* 0x001fc80003f5c000 */
        /* <DEDUP_REMOVED lines=13> */
.L_x_12481:
        /* <DEDUP_REMOVED lines=13> */
.L_x_12483:
[----:B------:R-:W-:Y:S05]  /*3f00*/  BSYNC.RECONVERGENT B3 ;  /* 0x0000000000037941 */ /* 0x000fea0003800200 */
.L_x_12482:
        /* <DEDUP_REMOVED lines=43> */
.L_x_12480:
[----:B------:R-:W-:Y:S05]  /*41c0*/  BSYNC.RECONVERGENT B2 ;  /* 0x0000000000027941 */ /* 0x000fea0003800200 */
.L_x_12479:
        /* <DEDUP_REMOVED lines=25> */
.L_x_12486:
        /* <DEDUP_REMOVED lines=13> */
.L_x_12488:
[----:B------:R-:W-:Y:S05]  /*4430*/  BSYNC.RECONVERGENT B3 ;  /* 0x0000000000037941 */ /* 0x000fea0003800200 */
.L_x_12487:
        /* <DEDUP_REMOVED lines=43> */
.L_x_12485:
[----:B------:R-:W-:Y:S05]  /*46f0*/  BSYNC.RECONVERGENT B2 ;  /* 0x0000000000027941 */ /* 0x000fea0003800200 */
.L_x_12484:
        /* <DEDUP_REMOVED lines=22> */
.L_x_12491:
        /* <DEDUP_REMOVED lines=13> */
.L_x_12493:
[----:B------:R-:W-:Y:S05]  /*4930*/  BSYNC.RECONVERGENT B3 ;  /* 0x0000000000037941 */ /* 0x000fea0003800200 */
.L_x_12492:
        /* <DEDUP_REMOVED lines=43> */
.L_x_12490:
[----:B------:R-:W-:Y:S05]  /*4bf0*/  BSYNC.RECONVERGENT B2 ;  /* 0x0000000000027941 */ /* 0x000fea0003800200 */
.L_x_12489:
        /* <DEDUP_REMOVED lines=8> */
[----:B------:R-:W-:Y:S01]  /*4c80*/  FSETP.GTU.FTZ.AND P2, PT, R16, R139, PT ;  /* 0x0000008b1000720b */ /* 0x000fe20003f5c000 */
[----:B------:R-:W-:-:S03]  /*4c90*/  @P1 HADD2.F32 R16, -RZ, R24.H1_H1 ;  /* 0x30000018ff101230 */ /* 0x000fc60000004100 */
        /* <DEDUP_REMOVED lines=15> */
.L_x_12496:
        /* <DEDUP_REMOVED lines=13> */
.L_x_12498:
[----:B------:R-:W-:Y:S05]  /*4e60*/  BSYNC.RECONVERGENT B3 ;  /* 0x0000000000037941 */ /* 0x000fea0003800200 */
.L_x_12497:
        /* <DEDUP_REMOVED lines=43> */
.L_x_12495:
[----:B------:R-:W-:Y:S05]  /*5120*/  BSYNC.RECONVERGENT B2 ;  /* 0x0000000000027941 */ /* 0x000fea0003800200 */
.L_x_12494:
[----:B------:R-:W-:Y:S01]  /*5130*/  I2FP.F32.U32 R16, R9 ;  /* 0x0000000900107245 */ /* 0x000fe20000201000 */
[----:B------:R-:W-:Y:S01]  /*5140*/  HADD2.F32 R18, -RZ, R97.H0_H0 ;  /* 0x20000061ff127230 */ /* 0x000fe20000004100 */
        /* <DEDUP_REMOVED lines=20> */
.L_x_12501:
        /* <DEDUP_REMOVED lines=13> */
.L_x_12503:
[----:B------:R-:W-:Y:S05]  /*5360*/  BSYNC.RECONVERGENT B3 ;  /* 0x0000000000037941 */ /* 0x000fea0003800200 */
.L_x_12502:
        /* <DEDUP_REMOVED lines=43> */
.L_x_12500:
[----:B------:R-:W-:Y:S05]  /*5620*/  BSYNC.RECONVERGENT B2 ;  /* 0x0000000000027941 */ /* 0x000fea0003800200 */
.L_x_12499:
        /* <DEDUP_REMOVED lines=25> */
.L_x_12506:
        /* <DEDUP_REMOVED lines=13> */
.L_x_12508:
[----:B------:R-:W-:Y:S05]  /*5890*/  BSYNC.RECONVERGENT B3 ;  /* 0x0000000000037941 */ /* 0x000fea0003800200 */
.L_x_12507:
        /* <DEDUP_REMOVED lines=43> */
.L_x_12505:
[----:B------:R-:W-:Y:S05]  /*5b50*/  BSYNC.RECONVERGENT B2 ;  /* 0x0000000000027941 */ /* 0x000fea0003800200 */
.L_x_12504:
[----:B------:R-:W-:Y:S01]  /*5b60*/  I2FP.F32.U32 R18, R9 ;  /* 0x0000000900127245 */ /* 0x000fe20000201000 */
[----:B------:R-:W-:Y:S01]  /*5b70*/  HADD2.F32 R20, -RZ, R97.H1_H1 ;  /* 0x30000061ff147230 */ /* 0x000fe20000004100 */
        /* <DEDUP_REMOVED lines=20> */
.L_x_12511:
        /* <DEDUP_REMOVED lines=13> */
.L_x_12513:
[----:B------:R-:W-:Y:S05]  /*5d90*/  BSYNC.RECONVERGENT B3 ;  /* 0x0000000000037941 */ /* 0x000fea0003800200 */
.L_x_12512:
        /* <DEDUP_REMOVED lines=43> */
.L_x_12510:
[----:B------:R-:W-:Y:S05]  /*6050*/  BSYNC.RECONVERGENT B2 ;  /* 0x0000000000027941 */ /* 0x000fea0003800200 */
.L_x_12509:
        /* <DEDUP_REMOVED lines=25> */
.L_x_12516:
        /* <DEDUP_REMOVED lines=13> */
.L_x_12518:
[----:B------:R-:W-:Y:S05]  /*62c0*/  BSYNC.RECONVERGENT B3 ;  /* 0x0000000000037941 */ /* 0x000fea0003800200 */
.L_x_12517:
        /* <DEDUP_REMOVED lines=43> */
.L_x_12515:
[----:B------:R-:W-:Y:S05]  /*6580*/  BSYNC.RECONVERGENT B2 ;  /* 0x0000000000027941 */ /* 0x000fea0003800200 */
.L_x_12514:
        /* <DEDUP_REMOVED lines=20> */
.L_x_12521:
        /* <DEDUP_REMOVED lines=13> */
.L_x_12523:
[----:B------:R-:W-:Y:S05]  /*67a0*/  BSYNC.RECONVERGENT B3 ;  /* 0x0000000000037941 */ /* 0x000fea0003800200 */
.L_x_12522:
        /* <DEDUP_REMOVED lines=43> */
.L_x_12520:
[----:B------:R-:W-:Y:S05]  /*6a60*/  BSYNC.RECONVERGENT B2 ;  /* 0x0000000000027941 */ /* 0x000fea0003800200 */
.L_x_12519:
        /* <DEDUP_REMOVED lines=25> */
.L_x_12526:
        /* <DEDUP_REMOVED lines=13> */
.L_x_12528:
[----:B------:R-:W-:Y:S05]  /*6cd0*/  BSYNC.RECONVERGENT B3 ;  /* 0x0000000000037941 */ /* 0x000fea0003800200 */
.L_x_12527:
        /* <DEDUP_REMOVED lines=43> */
.L_x_12525:
[----:B------:R-:W-:Y:S05]  /*6f90*/  BSYNC.RECONVERGENT B2 ;  /* 0x0000000000027941 */ /* 0x000fea0003800200 */
.L_x_12524:
        /* <DEDUP_REMOVED lines=20> */
.L_x_12531:
        /* <DEDUP_REMOVED lines=13> */
.L_x_12533:
[----:B------:R-:W-:Y:S05]  /*71b0*/  BSYNC.RECONVERGENT B3 ;  /* 0x0000000000037941 */ /* 0x000fea0003800200 */
.L_x_12532:
        /* <DEDUP_REMOVED lines=43> */
.L_x_12530:
[----:B------:R-:W-:Y:S05]  /*7470*/  BSYNC.RECONVERGENT B2 ;  /* 0x0000000000027941 */ /* 0x000fea0003800200 */
.L_x_12529:
[----:B------:R-:W-:Y:S01]  /*7480*/  I2FP.F32.U32 R20, R9 ;  /* 0x0000000900147245 */ /* 0x000fe20000201000 */
[----:B------:R-:W-:Y:S01]  /*7490*/  HADD2.F32 R96, -RZ, R30.H1_H1 ;  /* 0x3000001eff607230 */ /* 0x000fe20000004100 */
[----:B------:R-:W-:Y:S01]  /*74a0*/  BSSY.RECONVERGENT B2, `(.L_x_12534) ;  /* 0x0000051000027945 */ /* 0x000fe20003800200 */
[----:B------:R-:W-:Y:S02]  /*74b0*/  @P1 HADD2.F32 R122, -RZ, R26.H1_H1 ;  /* 0x3000001aff7a1230 */ /* 0x000fe40000004100 */
        /* <DEDUP_REMOVED lines=22> */
.L_x_12536:
        /* <DEDUP_REMOVED lines=13> */
.L_x_12538:
[----:B------:R-:W-:Y:S05]  /*76f0*/  BSYNC.RECONVERGENT B3 ;  /* 0x0000000000037941 */ /* 0x000fea0003800200 */
.L_x_12537:
        /* <DEDUP_REMOVED lines=43> */
.L_x_12535:
[----:B------:R-:W-:Y:S05]  /*79b0*/  BSYNC.RECONVERGENT B2 ;  /* 0x0000000000027941 */ /* 0x000fea0003800200 */
.L_x_12534:
        /* <DEDUP_REMOVED lines=20> */
.L_x_12541:
        /* <DEDUP_REMOVED lines=13> */
.L_x_12543:
[----:B------:R-:W-:Y:S05]  /*7bd0*/  BSYNC.RECONVERGENT B3 ;  /* 0x0000000000037941 */ /* 0x000fea0003800200 */
.L_x_12542:
        /* <DEDUP_REMOVED lines=43> */
.L_x_12540:
[----:B------:R-:W-:Y:S05]  /*7e90*/  BSYNC.RECONVERGENT B2 ;  /* 0x0000000000027941 */ /* 0x000fea0003800200 */
.L_x_12539:
        /* <DEDUP_REMOVED lines=26> */
.L_x_12546:
        /* <DEDUP_REMOVED lines=13> */
.L_x_12548:
[----:B------:R-:W-:Y:S05]  /*8110*/  BSYNC.RECONVERGENT B3 ;  /* 0x0000000000037941 */ /* 0x000fea0003800200 */
.L_x_12547:
        /* <DEDUP_REMOVED lines=43> */
.L_x_12545:
[----:B------:R-:W-:Y:S05]  /*83d0*/  BSYNC.RECONVERGENT B2 ;  /* 0x0000000000027941 */ /* 0x000fea0003800200 */
.L_x_12544:
        /* <DEDUP_REMOVED lines=20> */
.L_x_12551:
        /* <DEDUP_REMOVED lines=15> */
.L_x_12553:
[----:B------:R-:W-:Y:S05]  /*8610*/  BSYNC.RECONVERGENT B3 ;  /* 0x0000000000037941 */ /* 0x000fea0003800200 */
.L_x_12552:
        /* <DEDUP_REMOVED lines=43> */
.L_x_12550:
[----:B------:R-:W-:Y:S05]  /*88d0*/  BSYNC.RECONVERGENT B2 ;  /* 0x0000000000027941 */ /* 0x000fea0003800200 */
.L_x_12549:
        /* <DEDUP_REMOVED lines=16> */
.L_x_12473:
        /* <DEDUP_REMOVED lines=43> */
.L_x_12554:
[----:B0-----:R-:W-:Y:S01]  /*8c90*/  MOV R130, R134 ;  /* 0x0000008600827202 */ /* 0x001fe20000000f00 */
[----:B------:R-:W-:-:S07]  /*8ca0*/  VIADD R134, R129, 0x20 ;  /* 0x0000002081867836 */ /* 0x000fce0000000000 */
.L_x_12431:
[----:B------:R-:W-:Y:S05]  /*8cb0*/  BSYNC.RECONVERGENT B1 ;  /* 0x0000000000017941 */ /* 0x000fea0003800200 */
.L_x_12430:
        /* <DEDUP_REMOVED lines=35> */
.L_x_12560:
        /* <DEDUP_REMOVED lines=13> */
.L_x_12562:
[----:B------:R-:W-:Y:S05]  /*8fc0*/  BSYNC.RECONVERGENT B3 ;  /* 0x0000000000037941 */ /* 0x000fea0003800200 */
.L_x_12561:
        /* <DEDUP_REMOVED lines=42> */
.L_x_12559:
[----:B------:R-:W-:Y:S05]  /*9270*/  BSYNC.RECONVERGENT B2 ;  /* 0x0000000000027941 */ /* 0x000fea0003800200 */
.L_x_12558:
        /* <DEDUP_REMOVED lines=9> */
[----:B-----5:R-:W-:-:S04]  /*9310*/  HADD2.F32 R9, -RZ, R96.H0_H0 ;  /* 0x20000060ff097230 */ /* 0x020fc80000004100 */
        /* <DEDUP_REMOVED lines=15> */
.L_x_12565:
        /* <DEDUP_REMOVED lines=13> */
.L_x_12567:
[----:B------:R-:W-:Y:S05]  /*94e0*/  BSYNC.RECONVERGENT B3 ;  /* 0x0000000000037941 */ /* 0x000fea0003800200 */
.L_x_12566:
        /* <DEDUP_REMOVED lines=43> */
.L_x_12564:
[----:B------:R-:W-:Y:S05]  /*97a0*/  BSYNC.RECONVERGENT B2 ;  /* 0x0000000000027941 */ /* 0x000fea0003800200 */
.L_x_12563:
        /* <DEDUP_REMOVED lines=9> */
[----:B------:R-:W-:-:S05]  /*9840*/  FSEL R9, R9, RZ, !P2 ;  /* 0x000000ff09097208 */ /* 0x000fca0005000000 */
        /* <DEDUP_REMOVED lines=15> */
.L_x_12570:
        /* <DEDUP_REMOVED lines=13> */
.L_x_12572:
[----:B------:R-:W-:Y:S05]  /*9a10*/  BSYNC.RECONVERGENT B3 ;  /* 0x0000000000037941 */ /* 0x000fea0003800200 */
.L_x_12571:
        /* <DEDUP_REMOVED lines=43> */
.L_x_12569:
[----:B------:R-:W-:Y:S05]  /*9cd0*/  BSYNC.RECONVERGENT B2 ;  /* 0x0000000000027941 */ /* 0x000fea0003800200 */
.L_x_12568:
[----:B------:R-:W-:Y:S01]  /*9ce0*/  I2FP.F32.U32 R9, R9 ;  /* 0x0000000900097245 */ /* 0x000fe20000201000 */
[----:B------:R-:W-:Y:S01]  /*9cf0*/  BSSY.RECONVERGENT B2, `(.L_x_12573) ;  /* 0x000004e000027945 */ /* 0x000fe20003800200 */
[----:B------:R-:W-:Y:S01]  /*9d00*/  ISETP.NE.AND P3, PT, R18, 0x1, PT ;  /* 0x000000011200780c */ /* 0x000fe20003f65270 */
[----:B------:R-:W-:Y:S01]  /*9d10*/  HFMA2 R19, -RZ, RZ, 0, 1.1920928955078125e-07 ;  /* 0x00000002ff137431 */ /* 0x000fe200000001ff */
[----:B------:R-:W-:Y:S01]  /*9d20*/  LOP3.LUT R13, R13, 0xfffffff7, RZ, 0xc0, !PT ;  /* 0xfffffff70d0d7812 */ /* 0x000fe200078ec0ff */
[----:B------:R-:W-:Y:S01]  /*9d30*/  FFMA.FTZ R16, R9, R126, 1.1641532182693481445e-10 ;  /* 0x2f00000009107423 */ /* 0x000fe2000001007e */
[----:B------:R-:W-:Y:S02]  /*9d40*/  HADD2.F32 R9, -RZ, R96.H1_H1 ;  /* 0x30000060ff097230 */ /* 0x000fe40000004100 */
        /* <DEDUP_REMOVED lines=15> */
.L_x_12575:
        /* <DEDUP_REMOVED lines=13> */
.L_x_12577:
[----:B------:R-:W-:Y:S05]  /*9f10*/  BSYNC.RECONVERGENT B3 ;  /* 0x0000000000037941 */ /* 0x000fea0003800200 */
.L_x_12576:
        /* <DEDUP_REMOVED lines=43> */
.L_x_12574:
[----:B------:R-:W-:Y:S05]  /*a1d0*/  BSYNC.RECONVERGENT B2 ;  /* 0x0000000000027941 */ /* 0x000fea0003800200 */
.L_x_12573:
        /* <DEDUP_REMOVED lines=8> */
[----:B------:R-:W-:-:S04]  /*a260*/  FSETP.GTU.FTZ.AND P2, PT, R16, R139, PT ;  /* 0x0000008b1000720b */ /* 0x000fc80003f5c000 */
[----:B------:R-:W-:-:S05]  /*a270*/  FSEL R16, R17, RZ, !P2 ;  /* 0x000000ff11107208 */ /* 0x000fca0005000000 */
[----:B------:R-:W-:-:S04]  /*a280*/  FADD.FTZ R15, R15, R16 ;  /* 0x000000100f0f7221 */ /* 0x000fc80000010000 */
[--C-:B------:R-:W-:Y:S01]  /*a290*/  @P1 FADD.FTZ R103, R18, R15.reuse ;  /* 0x0000000f12671221 */ /* 0x100fe20000010000 */
[----:B------:R-:W-:Y:S02]  /*a2a0*/  @!P1 IMAD.MOV.U32 R103, RZ, RZ, R15 ;  /* 0x000000ffff679224 */ /* 0x000fe400078e000f */
[----:B------:R-:W-:Y:S01]  /*a2b0*/  HFMA2 R18, -RZ, RZ, 0, 1.1920928955078125e-07 ;  /* 0x00000002ff127431 */ /* 0x000fe200000001ff */
        /* <DEDUP_REMOVED lines=11> */
.L_x_12580:
        /* <DEDUP_REMOVED lines=13> */
.L_x_12582:
[----:B------:R-:W-:Y:S05]  /*a440*/  BSYNC.RECONVERGENT B3 ;  /* 0x0000000000037941 */ /* 0x000fea0003800200 */
.L_x_12581:
        /* <DEDUP_REMOVED lines=43> */
.L_x_12579:
[----:B------:R-:W-:Y:S05]  /*a700*/  BSYNC.RECONVERGENT B2 ;  /* 0x0000000000027941 */ /* 0x000fea0003800200 */
.L_x_12578:
[----:B------:R-:W-:Y:S01]  /*a710*/  I2FP.F32.U32 R9, R9 ;  /* 0x0000000900097245 */ /* 0x000fe20000201000 */
[----:B------:R-:W-:Y:S01]  /*a720*/  HADD2.F32 R17, -RZ, R97.H0_H0 ;  /* 0x20000061ff117230 */ /* 0x000fe20000004100 */
        /* <DEDUP_REMOVED lines=20> */
.L_x_12585:
        /* <DEDUP_REMOVED lines=13> */
.L_x_12587:
[----:B------:R-:W-:Y:S05]  /*a940*/  BSYNC.RECONVERGENT B3 ;  /* 0x0000000000037941 */ /* 0x000fea0003800200 */
.L_x_12586:
        /* <DEDUP_REMOVED lines=43> */
.L_x_12584:
[----:B------:R-:W-:Y:S05]  /*ac00*/  BSYNC.RECONVERGENT B2 ;  /* 0x0000000000027941 */ /* 0x000fea0003800200 */
.L_x_12583:
        /* <DEDUP_REMOVED lines=25> */
.L_x_12590:
        /* <DEDUP_REMOVED lines=13> */
.L_x_12592:
[----:B------:R-:W-:Y:S05]  /*ae70*/  BSYNC.RECONVERGENT B3 ;  /* 0x0000000000037941 */ /* 0x000fea0003800200 */
.L_x_12591:
        /* <DEDUP_REMOVED lines=43> */
.L_x_12589:
[----:B------:R-:W-:Y:S05]  /*b130*/  BSYNC.RECONVERGENT B2 ;  /* 0x0000000000027941 */ /* 0x000fea0003800200 */
.L_x_12588:
        /* <DEDUP_REMOVED lines=22> */
.L_x_12595:
        /* <DEDUP_REMOVED lines=13> */
.L_x_12597:
[----:B------:R-:W-:Y:S05]  /*b370*/  BSYNC.RECONVERGENT B3 ;  /* 0x0000000000037941 */ /* 0x000fea0003800200 */
.L_x_12596:
        /* <DEDUP_REMOVED lines=43> */
.L_x_12594:
[----:B------:R-:W-:Y:S05]  /*b630*/  BSYNC.RECONVERGENT B2 ;  /* 0x0000000000027941 */ /* 0x000fea0003800200 */
.L_x_12593:
        /* <DEDUP_REMOVED lines=26> */
.L_x_12600:
        /* <DEDUP_REMOVED lines=13> */
.L_x_12602:
[----:B------:R-:W-:Y:S05]  /*b8b0*/  BSYNC.RECONVERGENT B3 ;  /* 0x0000000000037941 */ /* 0x000fea0003800200 */
.L_x_12601:
        /* <DEDUP_REMOVED lines=43> */
.L_x_12599:
[----:B------:R-:W-:Y:S05]  /*bb70*/  BSYNC.RECONVERGENT B2 ;  /* 0x0000000000027941 */ /* 0x000fea0003800200 */
.L_x_12598:
        /* <DEDUP_REMOVED lines=20> */
.L_x_12605:
        /* <DEDUP_REMOVED lines=13> */
.L_x_12607:
[----:B------:R-:W-:Y:S05]  /*bd90*/  BSYNC.RECONVERGENT B3 ;  /* 0x0000000000037941 */ /* 0x000fea0003800200 */
.L_x_12606:
        /* <DEDUP_REMOVED lines=43> */
.L_x_12604:
[----:B------:R-:W-:Y:S05]  /*c050*/  BSYNC.RECONVERGENT B2 ;  /* 0x0000000000027941 */ /* 0x000fea0003800200 */
.L_x_12603:
[----:B------:R-:W-:Y:S01]  /*c060*/  I2FP.F32.U32 R9, R9 ;  /* 0x0000000900097245 */ /* 0x000fe20000201000 */
[----:B------:R-:W-:Y:S01]  /*c070*/  HADD2.F32 R19, -RZ, R30.H0_H0 ;  /* 0x2000001eff137230 */ /* 0x000fe20000004100 */
[----:B------:R-:W-:Y:S01]  /*c080*/  BSSY.RECONVERGENT B2, `(.L_x_12608) ;  /* 0x0000050000027945 */ /* 0x000fe20003800200 */
[----:B------:R-:W-:Y:S02]  /*c090*/  HFMA2 R97, -RZ, RZ, 0, 1.1920928955078125e-07 ;  /* 0x00000002ff617431 */ /* 0x000fe400000001ff */
        /* <DEDUP_REMOVED lines=21> */
.L_x_12610:
        /* <DEDUP_REMOVED lines=13> */
.L_x_12612:
[----:B------:R-:W-:Y:S05]  /*c2c0*/  BSYNC.RECONVERGENT B3 ;  /* 0x0000000000037941 */ /* 0x000fea0003800200 */
.L_x_12611:
        /* <DEDUP_REMOVED lines=43> */
.L_x_12609:
[----:B------:R-:W-:Y:S05]  /*c580*/  BSYNC.RECONVERGENT B2 ;  /* 0x0000000000027941 */ /* 0x000fea0003800200 */
.L_x_12608:
        /* <DEDUP_REMOVED lines=20> */
.L_x_12615:
        /* <DEDUP_REMOVED lines=13> */
.L_x_12617:
[----:B------:R-:W-:Y:S05]  /*c7a0*/  BSYNC.RECONVERGENT B3 ;  /* 0x0000000000037941 */ /* 0x000fea0003800200 */
.L_x_12616:
        /* <DEDUP_REMOVED lines=43> */
.L_x_12614:
[----:B------:R-:W-:Y:S05]  /*ca60*/  BSYNC.RECONVERGENT B2 ;  /* 0x0000000000027941 */ /* 0x000fea0003800200 */
.L_x_12613:
        /* <DEDUP_REMOVED lines=26> */
.L_x_12620:
        /* <DEDUP_REMOVED lines=13> */
.L_x_12622:
[----:B------:R-:W-:Y:S05]  /*cce0*/  BSYNC.RECONVERGENT B3 ;  /* 0x0000000000037941 */ /* 0x000fea0003800200 */
.L_x_12621:
        /* <DEDUP_REMOVED lines=43> */
.L_x_12619:
[----:B------:R-:W-:Y:S05]  /*cfa0*/  BSYNC.RECONVERGENT B2 ;  /* 0x0000000000027941 */ /* 0x000fea0003800200 */
.L_x_12618:
        /* <DEDUP_REMOVED lines=20> */
.L_x_12625:
        /* <DEDUP_REMOVED lines=13> */
.L_x_12627:
[----:B------:R-:W-:Y:S05]  /*d1c0*/  BSYNC.RECONVERGENT B3 ;  /* 0x0000000000037941 */ /* 0x000fea0003800200 */
.L_x_12626:
        /* <DEDUP_REMOVED lines=43> */
.L_x_12624:
[----:B------:R-:W-:Y:S05]  /*d480*/  BSYNC.RECONVERGENT B2 ;  /* 0x0000000000027941 */ /* 0x000fea0003800200 */
.L_x_12623:
        /* <DEDUP_REMOVED lines=26> */
.L_x_12630:
        /* <DEDUP_REMOVED lines=13> */
.L_x_12632:
[----:B------:R-:W-:Y:S05]  /*d700*/  BSYNC.RECONVERGENT B3 ;  /* 0x0000000000037941 */ /* 0x000fea0003800200 */
.L_x_12631:
        /* <DEDUP_REMOVED lines=43> */
.L_x_12629:
[----:B------:R-:W-:Y:S05]  /*d9c0*/  BSYNC.RECONVERGENT B2 ;  /* 0x0000000000027941 */ /* 0x000fea0003800200 */
.L_x_12628:
[----:B------:R-:W-:Y:S01]  /*d9d0*/  I2FP.F32.U32 R9, R97 ;  /* 0x0000006100097245 */ /* 0x000fe20000201000 */
[----:B------:R-:W-:Y:S01]  /*d9e0*/  HADD2.F32 R99, -RZ, R99.H1_H1 ;  /* 0x30000063ff637230 */ /* 0x000fe20000004100 */
        /* <DEDUP_REMOVED lines=18> */
.L_x_12635:
        /* <DEDUP_REMOVED lines=15> */
.L_x_12637:
[----:B------:R-:W-:Y:S05]  /*dc00*/  BSYNC.RECONVERGENT B3 ;  /* 0x0000000000037941 */ /* 0x000fea0003800200 */
.L_x_12636:
        /* <DEDUP_REMOVED lines=43> */
.L_x_12634:
[----:B------:R-:W-:Y:S05]  /*dec0*/  BSYNC.RECONVERGENT B2 ;  /* 0x0000000000027941 */ /* 0x000fea0003800200 */
.L_x_12633:
        /* <DEDUP_REMOVED lines=18> */
.L_x_12557:
        /* <DEDUP_REMOVED lines=16> */
.L_x_12641:
        /* <DEDUP_REMOVED lines=13> */
.L_x_12643:
[----:B------:R-:W-:Y:S05]  /*e1c0*/  BSYNC.RECONVERGENT B3 ;  /* 0x0000000000037941 */ /* 0x000fea0003800200 */
.L_x_12642:
        /* <DEDUP_REMOVED lines=42> */
.L_x_12640:
[----:B------:R-:W-:Y:S05]  /*e470*/  BSYNC.RECONVERGENT B2 ;  /* 0x0000000000027941 */ /* 0x000fea0003800200 */
.L_x_12639:
        /* <DEDUP_REMOVED lines=12> */
[----:B-1----:R-:W-:-:S04]  /*e540*/  FSETP.GTU.FTZ.AND P2, PT, R22, R141, PT ;  /* 0x0000008d1600720b */ /* 0x002fc80003f5c000 */
        /* <DEDUP_REMOVED lines=15> */
.L_x_12646:
        /* <DEDUP_REMOVED lines=13> */
.L_x_12648:
[----:B------:R-:W-:Y:S05]  /*e710*/  BSYNC.RECONVERGENT B3 ;  /* 0x0000000000037941 */ /* 0x000fea0003800200 */
.L_x_12647:
        /* <DEDUP_REMOVED lines=43> */
.L_x_12645:
[----:B------:R-:W-:Y:S05]  /*e9d0*/  BSYNC.RECONVERGENT B2 ;  /* 0x0000000000027941 */ /* 0x000fea0003800200 */
.L_x_12644:
        /* <DEDUP_REMOVED lines=25> */
.L_x_12651:
        /* <DEDUP_REMOVED lines=13> */
.L_x_12653:
[----:B------:R-:W-:Y:S05]  /*ec40*/  BSYNC.RECONVERGENT B3 ;  /* 0x0000000000037941 */ /* 0x000fea0003800200 */
.L_x_12652:
        /* <DEDUP_REMOVED lines=43> */
.L_x_12650:
[----:B------:R-:W-:Y:S05]  /*ef00*/  BSYNC.RECONVERGENT B2 ;  /* 0x0000000000027941 */ /* 0x000fea0003800200 */
.L_x_12649:
[----:B------:R-:W-:Y:S01]  /*ef10*/  I2FP.F32.U32 R9, R9 ;  /* 0x0000000900097245 */ /* 0x000fe20000201000 */
[----:B------:R-:W-:Y:S01]  /*ef20*/  HADD2.F32 R111, -RZ, R97.H0_H0 ;  /* 0x20000061ff6f7230 */ /* 0x000fe20000004100 */
[----:B------:R-:W-:Y:S01]  /*ef30*/  ISETP.NE.AND P2, PT, R112, 0x1, PT ;  /* 0x000000017000780c */ /* 0x000fe20003f45270 */
[----:B------:R-:W-:Y:S01]  /*ef40*/  BSSY.RECONVERGENT B2, `(.L_x_12654) ;  /* 0x000004f000027945 */ /* 0x000fe20003800200 */
[----:B------:R-:W-:Y:S01]  /*ef50*/  LOP3.LUT R13, R13, 0xfffffffb, RZ, 0xc0, !PT ;  /* 0xfffffffb0d0d7812 */ /* 0x000fe200078ec0ff */
[----:B------:R-:W-:Y:S01]  /*ef60*/  FFMA.FTZ R96, R9, R126, 1.1641532182693481445e-10 ;  /* 0x2f00000009607423 */ /* 0x000fe2000001007e */
[----:B------:R-:W-:Y:S01]  /*ef70*/  FMUL.FTZ R111, R111, R142 ;  /* 0x0000008e6f6f7220 */ /* 0x000fe20000410000 */
[----:B------:R-:W-:Y:S02]  /*ef80*/  @P1 HADD2.F32 R9, -RZ, R25.H0_H0 ;  /* 0x20000019ff091230 */ /* 0x000fe40000004100 */
[----:B------:R-:W-:Y:S01]  /*ef90*/  HFMA2 R119, -RZ, RZ, 0, 1.1920928955078125e-07 ;  /* 0x00000002ff777431 */ /* 0x000fe200000001ff */
[----:B------:R-:W-:-:S04]  /*efa0*/  FSETP.GTU.FTZ.AND P3, PT, R96, R141, PT ;  /* 0x0000008d6000720b */ /* 0x000fc80003f7c000 */
        /* <DEDUP_REMOVED lines=15> */
.L_x_12656:
        /* <DEDUP_REMOVED lines=13> */
.L_x_12658:
[----:B------:R-:W-:Y:S05]  /*f170*/  BSYNC.RECONVERGENT B3 ;  /* 0x0000000000037941 */ /* 0x000fea0003800200 */
.L_x_12657:
        /* <DEDUP_REMOVED lines=43> */
.L_x_12655:
[----:B------:R-:W-:Y:S05]  /*f430*/  BSYNC.RECONVERGENT B2 ;  /* 0x0000000000027941 */ /* 0x000fea0003800200 */
.L_x_12654:
        /* <DEDUP_REMOVED lines=25> */
.L_x_12661:
        /* <DEDUP_REMOVED lines=13> */
.L_x_12663:
[----:B------:R-:W-:Y:S05]  /*f6a0*/  BSYNC.RECONVERGENT B3 ;  /* 0x0000000000037941 */ /* 0x000fea0003800200 */
.L_x_12662:
        /* <DEDUP_REMOVED lines=43> */
.L_x_12660:
[----:B------:R-:W-:Y:S05]  /*f960*/  BSYNC.RECONVERGENT B2 ;  /* 0x0000000000027941 */ /* 0x000fea0003800200 */
.L_x_12659:
        /* <DEDUP_REMOVED lines=23> */
.L_x_12666:
        /* <DEDUP_REMOVED lines=13> */
.L_x_12668:
[----:B------:R-:W-:Y:S05]  /*fbb0*/  BSYNC.RECONVERGENT B3 ;  /* 0x0000000000037941 */ /* 0x000fea0003800200 */
.L_x_12667:
        /* <DEDUP_REMOVED lines=43> */
.L_x_12665:
[----:B------:R-:W-:Y:S05]  /*fe70*/  BSYNC.RECONVERGENT B2 ;  /* 0x0000000000027941 */ /* 0x000fea0003800200 */
.L_x_12664:
        /* <DEDUP_REMOVED lines=23> */
.L_x_12671:
        /* <DEDUP_REMOVED lines=13> */
.L_x_12673:
[----:B------:R-:W-:Y:S05]  /*100c0*/  BSYNC.RECONVERGENT B3 ;  /* 0x0000000000037941 */ /* 0x000fea0003800200 */
.L_x_12672:
        /* <DEDUP_REMOVED lines=43> */
.L_x_12670:
[----:B------:R-:W-:Y:S05]  /*10380*/  BSYNC.RECONVERGENT B2 ;  /* 0x0000000000027941 */ /* 0x000fea0003800200 */
.L_x_12669:
        /* <DEDUP_REMOVED lines=23> */
.L_x_12676:
        /* <DEDUP_REMOVED lines=13> */
.L_x_12678:
[----:B------:R-:W-:Y:S05]  /*105d0*/  BSYNC.RECONVERGENT B3 ;  /* 0x0000000000037941 */ /* 0x000fea0003800200 */
.L_x_12677:
        /* <DEDUP_REMOVED lines=43> */
.L_x_12675:
[----:B------:R-:W-:Y:S05]  /*10890*/  BSYNC.RECONVERGENT B2 ;  /* 0x0000000000027941 */ /* 0x000fea0003800200 */
.L_x_12674:
        /* <DEDUP_REMOVED lines=14> */
.L_x_12638:
        /* <DEDUP_REMOVED lines=43> */
.L_x_12679:
[----:B0-----:R-:W-:Y:S01]  /*10c30*/  IMAD.MOV.U32 R130, RZ, RZ, R136 ;  /* 0x000000ffff827224 */ /* 0x001fe200078e0088 */
[----:B------:R-:W-:-:S07]  /*10c40*/  IADD3 R134, PT, PT, R134, 0x20, RZ ;  /* 0x0000002086867810 */ /* 0x000fce0007ffe0ff */
.L_x_12556:
[----:B------:R-:W-:Y:S05]  /*10c50*/  BSYNC.RECONVERGENT B1 ;  /* 0x0000000000017941 */ /* 0x000fea0003800200 */
.L_x_12555:
        /* <DEDUP_REMOVED lines=35> */
.L_x_12685:
        /* <DEDUP_REMOVED lines=13> */
.L_x_12687:
[----:B------:R-:W-:Y:S05]  /*10f60*/  BSYNC.RECONVERGENT B3 ;  /* 0x0000000000037941 */ /* 0x000fea0003800200 */
.L_x_12686:
        /* <DEDUP_REMOVED lines=42> */
.L_x_12684:
[----:B------:R-:W-:Y:S05]  /*11210*/  BSYNC.RECONVERGENT B2 ;  /* 0x0000000000027941 */ /* 0x000fea0003800200 */
.L_x_12683:
        /* <DEDUP_REMOVED lines=25> */
.L_x_12690:
        /* <DEDUP_REMOVED lines=13> */
.L_x_12692:
[----:B------:R-:W-:Y:S05]  /*11480*/  BSYNC.RECONVERGENT B3 ;  /* 0x0000000000037941 */ /* 0x000fea0003800200 */
.L_x_12691:
        /* <DEDUP_REMOVED lines=43> */
.L_x_12689:
[----:B------:R-:W-:Y:S05]  /*11740*/  BSYNC.RECONVERGENT B2 ;  /* 0x0000000000027941 */ /* 0x000fea0003800200 */
.L_x_12688:
        /* <DEDUP_REMOVED lines=25> */
.L_x_12695:
        /* <DEDUP_REMOVED lines=13> */
.L_x_12697:
[----:B------:R-:W-:Y:S05]  /*119b0*/  BSYNC.RECONVERGENT B3 ;  /* 0x0000000000037941 */ /* 0x000fea0003800200 */
.L_x_12696:
        /* <DEDUP_REMOVED lines=43> */
.L_x_12694:
[----:B------:R-:W-:Y:S05]  /*11c70*/  BSYNC.RECONVERGENT B2 ;  /* 0x0000000000027941 */ /* 0x000fea0003800200 */
.L_x_12693:
        /* <DEDUP_REMOVED lines=22> */
.L_x_12700:
        /* <DEDUP_REMOVED lines=13> */
.L_x_12702:
[----:B------:R-:W-:Y:S05]  /*11eb0*/  BSYNC.RECONVERGENT B3 ;  /* 0x0000000000037941 */ /* 0x000fea0003800200 */
.L_x_12701:
        /* <DEDUP_REMOVED lines=43> */
.L_x_12699:
[----:B------:R-:W-:Y:S05]  /*12170*/  BSYNC.RECONVERGENT B2 ;  /* 0x0000000000027941 */ /* 0x000fea0003800200 */
.L_x_12698:
        /* <DEDUP_REMOVED lines=25> */
.L_x_12705:
        /* <DEDUP_REMOVED lines=13> */
.L_x_12707:
[----:B------:R-:W-:Y:S05]  /*123e0*/  BSYNC.RECONVERGENT B3 ;  /* 0x0000000000037941 */ /* 0x000fea0003800200 */
.L_x_12706:
        /* <DEDUP_REMOVED lines=43> */
.L_x_12704:
[----:B------:R-:W-:Y:S05]  /*126a0*/  BSYNC.RECONVERGENT B2 ;  /* 0x0000000000027941 */ /* 0x000fea0003800200 */
.L_x_12703:
        /* <DEDUP_REMOVED lines=22> */
.L_x_12710:
        /* <DEDUP_REMOVED lines=13> */
.L_x_12712:
[----:B------:R-:W-:Y:S05]  /*128e0*/  BSYNC.RECONVERGENT B3 ;  /* 0x0000000000037941 */ /* 0x000fea0003800200 */
.L_x_12711:
        /* <DEDUP_REMOVED lines=43> */
.L_x_12709:
[----:B------:R-:W-:Y:S05]  /*12ba0*/  BSYNC.RECONVERGENT B2 ;  /* 0x0000000000027941 */ /* 0x000fea0003800200 */
.L_x_12708:
        /* <DEDUP_REMOVED lines=25> */
.L_x_12715:
        /* <DEDUP_REMOVED lines=13> */
.L_x_12717:
[----:B------:R-:W-:Y:S05]  /*12e10*/  BSYNC.RECONVERGENT B3 ;  /* 0x0000000000037941 */ /* 0x000fea0003800200 */
.L_x_12716:
        /* <DEDUP_REMOVED lines=43> */
.L_x_12714:
[----:B------:R-:W-:Y:S05]  /*130d0*/  BSYNC.RECONVERGENT B2 ;  /* 0x0000000000027941 */ /* 0x000fea0003800200 */
.L_x_12713:
        /* <DEDUP_REMOVED lines=22> */
.L_x_12720:
        /* <DEDUP_REMOVED lines=13> */
.L_x_12722:
[----:B------:R-:W-:Y:S05]  /*13310*/  BSYNC.RECONVERGENT B3 ;  /* 0x0000000000037941 */ /* 0x000fea0003800200 */
.L_x_12721:
        /* <DEDUP_REMOVED lines=43> */
.L_x_12719:
[----:B------:R-:W-:Y:S05]  /*135d0*/  BSYNC.RECONVERGENT B2 ;  /* 0x0000000000027941 */ /* 0x000fea0003800200 */
.L_x_12718:
[----:B------:R-:W-:Y:S01]  /*135e0*/  I2FP.F32.U32 R18, R9 ;  /* 0x0000000900127245 */ /* 0x000fe20000201000 */
[----:B------:R-:W-:Y:S01]  /*135f0*/  HADD2.F32 R9, -RZ, R29.H1_H1 ;  /* 0x3000001dff097230 */ /* 0x000fe20000004100 */
[----:B------:R-:W-:Y:S01]  /*13600*/  BSSY.RECONVERGENT B2, `(.L_x_12723) ;  /* 0x0000051000027945 */ /* 0x000fe20003800200 */
[----:B------:R-:W-:Y:S02]  /*13610*/  @P1 HADD2.F32 R20, -RZ, R25.H1_H1 ;  /* 0x30000019ff141230 */ /* 0x000fe40000004100 */
        /* <DEDUP_REMOVED lines=22> */
.L_x_12725:
        /* <DEDUP_REMOVED lines=13> */
.L_x_12727:
[----:B------:R-:W-:Y:S05]  /*13850*/  BSYNC.RECONVERGENT B3 ;  /* 0x0000000000037941 */ /* 0x000fea0003800200 */
.L_x_12726:
        /* <DEDUP_REMOVED lines=43> */
.L_x_12724:
[----:B------:R-:W-:Y:S05]  /*13b10*/  BSYNC.RECONVERGENT B2 ;  /* 0x0000000000027941 */ /* 0x000fea0003800200 */
.L_x_12723:
        /* <DEDUP_REMOVED lines=20> */
.L_x_12730:
        /* <DEDUP_REMOVED lines=13> */
.L_x_12732:
[----:B------:R-:W-:Y:S05]  /*13d30*/  BSYNC.RECONVERGENT B3 ;  /* 0x0000000000037941 */ /* 0x000fea0003800200 */
.L_x_12731:
        /* <DEDUP_REMOVED lines=43> */
.L_x_12729:
[----:B------:R-:W-:Y:S05]  /*13ff0*/  BSYNC.RECONVERGENT B2 ;  /* 0x0000000000027941 */ /* 0x000fea0003800200 */
.L_x_12728:
        /* <DEDUP_REMOVED lines=25> */
.L_x_12735:
        /* <DEDUP_REMOVED lines=13> */
.L_x_12737:
[----:B------:R-:W-:Y:S05]  /*14260*/  BSYNC.RECONVERGENT B3 ;  /* 0x0000000000037941 */ /* 0x000fea0003800200 */
.L_x_12736:
        /* <DEDUP_REMOVED lines=43> */
.L_x_12734:
[----:B------:R-:W-:Y:S05]  /*14520*/  BSYNC.RECONVERGENT B2 ;  /* 0x0000000000027941 */ /* 0x000fea0003800200 */
.L_x_12733:
        /* <DEDUP_REMOVED lines=20> */
.L_x_12740:
        /* <DEDUP_REMOVED lines=13> */
.L_x_12742:
[----:B------:R-:W-:Y:S05]  /*14740*/  BSYNC.RECONVERGENT B3 ;  /* 0x0000000000037941 */ /* 0x000fea0003800200 */
.L_x_12741:
        /* <DEDUP_REMOVED lines=43> */
.L_x_12739:
[----:B------:R-:W-:Y:S05]  /*14a00*/  BSYNC.RECONVERGENT B2 ;  /* 0x0000000000027941 */ /* 0x000fea0003800200 */
.L_x_12738:
        /* <DEDUP_REMOVED lines=26> */
.L_x_12745:
        /* <DEDUP_REMOVED lines=13> */
.L_x_12747:
[----:B------:R-:W-:Y:S05]  /*14c80*/  BSYNC.RECONVERGENT B3 ;  /* 0x0000000000037941 */ /* 0x000fea0003800200 */
.L_x_12746:
        /* <DEDUP_REMOVED lines=43> */
.L_x_12744:
[----:B------:R-:W-:Y:S05]  /*14f40*/  BSYNC.RECONVERGENT B2 ;  /* 0x0000000000027941 */ /* 0x000fea0003800200 */
.L_x_12743:
        /* <DEDUP_REMOVED lines=20> */
.L_x_12750:
        /* <DEDUP_REMOVED lines=13> */
.L_x_12752:
[----:B------:R-:W-:Y:S05]  /*15160*/  BSYNC.RECONVERGENT B3 ;  /* 0x0000000000037941 */ /* 0x000fea0003800200 */
.L_x_12751:
        /* <DEDUP_REMOVED lines=43> */
.L_x_12749:
[----:B------:R-:W-:Y:S05]  /*15420*/  BSYNC.RECONVERGENT B2 ;  /* 0x0000000000027941 */ /* 0x000fea0003800200 */
.L_x_12748:
        /* <DEDUP_REMOVED lines=26> */
.L_x_12755:
        /* <DEDUP_REMOVED lines=13> */
.L_x_12757:
[----:B------:R-:W-:Y:S05]  /*156a0*/  BSYNC.RECONVERGENT B3 ;  /* 0x0000000000037941 */ /* 0x000fea0003800200 */
.L_x_12756:
        /* <DEDUP_REMOVED lines=43> */
.L_x_12754:
[----:B------:R-:W-:Y:S05]  /*15960*/  BSYNC.RECONVERGENT B2 ;  /* 0x0000000000027941 */ /* 0x000fea0003800200 */
.L_x_12753:
        /* <DEDUP_REMOVED lines=20> */
.L_x_12760:
        /* <DEDUP_REMOVED lines=15> */
.L_x_12762:
[----:B------:R-:W-:Y:S05]  /*15ba0*/  BSYNC.RECONVERGENT B3 ;  /* 0x0000000000037941 */ /* 0x000fea0003800200 */
.L_x_12761:
        /* <DEDUP_REMOVED lines=43> */
.L_x_12759:
[----:B------:R-:W-:Y:S05]  /*15e60*/  BSYNC.RECONVERGENT B2 ;  /* 0x0000000000027941 */ /* 0x000fea0003800200 */
.L_x_12758:
        /* <DEDUP_REMOVED lines=18> */
.L_x_12682:
        /* <DEDUP_REMOVED lines=16> */
.L_x_12766:
        /* <DEDUP_REMOVED lines=13> */
.L_x_12768:
[----:B------:R-:W-:Y:S05]  /*16160*/  BSYNC.RECONVERGENT B3 ;  /* 0x0000000000037941 */ /* 0x000fea0003800200 */
.L_x_12767:
        /* <DEDUP_REMOVED lines=42> */
.L_x_12765:
[----:B------:R-:W-:Y:S05]  /*16410*/  BSYNC.RECONVERGENT B2 ;  /* 0x0000000000027941 */ /* 0x000fea0003800200 */
.L_x_12764:
        /* <DEDUP_REMOVED lines=28> */
.L_x_12771:
        /* <DEDUP_REMOVED lines=13> */
.L_x_12773:
[----:B------:R-:W-:Y:S05]  /*166b0*/  BSYNC.RECONVERGENT B3 ;  /* 0x0000000000037941 */ /* 0x000fea0003800200 */
.L_x_12772:
        /* <DEDUP_REMOVED lines=43> */
.L_x_12770:
[----:B------:R-:W-:Y:S05]  /*16970*/  BSYNC.RECONVERGENT B2 ;  /* 0x0000000000027941 */ /* 0x000fea0003800200 */
.L_x_12769:
        /* <DEDUP_REMOVED lines=25> */
.L_x_12776:
        /* <DEDUP_REMOVED lines=13> */
.L_x_12778:
[----:B------:R-:W-:Y:S05]  /*16be0*/  BSYNC.RECONVERGENT B3 ;  /* 0x0000000000037941 */ /* 0x000fea0003800200 */
.L_x_12777:
        /* <DEDUP_REMOVED lines=43> */
.L_x_12775:
[----:B------:R-:W-:Y:S05]  /*16ea0*/  BSYNC.RECONVERGENT B2 ;  /* 0x0000000000027941 */ /* 0x000fea0003800200 */
.L_x_12774:
[----:B------:R-:W-:Y:S01]  /*16eb0*/  I2FP.F32.U32 R96, R9 ;  /* 0x0000000900607245 */ /* 0x000fe20000201000 */
[----:B------:R-:W-:Y:S01]  /*16ec0*/  HADD2.F32 R9, -RZ, R97.H0_H0 ;  /* 0x20000061ff097230 */ /* 0x000fe20000004100 */
[----:B------:R-:W-:Y:S01]  /*16ed0*/  LOP3.LUT R13, R13, 0xfffffffb, RZ, 0xc0, !PT ;  /* 0xfffffffb0d0d7812 */ /* 0x000fe200078ec0ff */
[----:B------:R-:W-:Y:S01]  /*16ee0*/  @P1 HADD2.F32 R113, -RZ, R25.H0_H0 ;  /* 0x20000019ff711230 */ /* 0x000fe20000004100 */
        /* <DEDUP_REMOVED lines=21> */
.L_x_12781:
        /* <DEDUP_REMOVED lines=13> */
.L_x_12783:
[----:B------:R-:W-:Y:S05]  /*17110*/  BSYNC.RECONVERGENT B3 ;  /* 0x0000000000037941 */ /* 0x000fea0003800200 */
.L_x_12782:
        /* <DEDUP_REMOVED lines=43> */
.L_x_12780:
[----:B------:R-:W-:Y:S05]  /*173d0*/  BSYNC.RECONVERGENT B2 ;  /* 0x0000000000027941 */ /* 0x000fea0003800200 */
.L_x_12779:
[----:B------:R-:W-:Y:S01]  /*173e0*/  I2FP.F32.U32 R96, R9 ;  /* 0x0000000900607245 */ /* 0x000fe20000201000 */
[----:B------:R-:W-:Y:S01]  /*173f0*/  HADD2.F32 R97, -RZ, R97.H1_H1 ;  /* 0x30000061ff617230 */ /* 0x000fe20000004100 */
[----:B------:R-:W-:Y:S01]  /*17400*/  LOP3.LUT R13, R13, 0xfffffffd, RZ, 0xc0, !PT ;  /* 0xfffffffd0d0d7812 */ /* 0x000fe200078ec0ff */
        /* <DEDUP_REMOVED lines=22> */
.L_x_12786:
        /* <DEDUP_REMOVED lines=13> */
.L_x_12788:
[----:B------:R-:W-:Y:S05]  /*17640*/  BSYNC.RECONVERGENT B3 ;  /* 0x0000000000037941 */ /* 0x000fea0003800200 */
.L_x_12787:
        /* <DEDUP_REMOVED lines=43> */
.L_x_12785:
[----:B------:R-:W-:Y:S05]  /*17900*/  BSYNC.RECONVERGENT B2 ;  /* 0x0000000000027941 */ /* 0x000fea0003800200 */
.L_x_12784:
        /* <DEDUP_REMOVED lines=23> */
.L_x_12791:
        /* <DEDUP_REMOVED lines=13> */
.L_x_12793:
[----:B------:R-:W-:Y:S05]  /*17b50*/  BSYNC.RECONVERGENT B3 ;  /* 0x0000000000037941 */ /* 0x000fea0003800200 */
.L_x_12792:
        /* <DEDUP_REMOVED lines=43> */
.L_x_12790:
[----:B------:R-:W-:Y:S05]  /*17e10*/  BSYNC.RECONVERGENT B2 ;  /* 0x0000000000027941 */ /* 0x000fea0003800200 */
.L_x_12789:
        /* <DEDUP_REMOVED lines=23> */
.L_x_12796:
        /* <DEDUP_REMOVED lines=13> */
.L_x_12798:
[----:B------:R-:W-:Y:S05]  /*18060*/  BSYNC.RECONVERGENT B3 ;  /* 0x0000000000037941 */ /* 0x000fea0003800200 */
.L_x_12797:
        /* <DEDUP_REMOVED lines=43> */
.L_x_12795:
[----:B------:R-:W-:Y:S05]  /*18320*/  BSYNC.RECONVERGENT B2 ;  /* 0x0000000000027941 */ /* 0x000fea0003800200 */
.L_x_12794:
        /* <DEDUP_REMOVED lines=23> */
.L_x_12801:
        /* <DEDUP_REMOVED lines=13> */
.L_x_12803:
[----:B------:R-:W-:Y:S05]  /*18570*/  BSYNC.RECONVERGENT B3 ;  /* 0x0000000000037941 */ /* 0x000fea0003800200 */
.L_x_12802:
        /* <DEDUP_REMOVED lines=43> */
.L_x_12800:
[----:B------:R-:W-:Y:S05]  /*18830*/  BSYNC.RECONVERGENT B2 ;  /* 0x0000000000027941 */ /* 0x000fea0003800200 */
.L_x_12799:
        /* <DEDUP_REMOVED lines=14> */
.L_x_12763:
        /* <DEDUP_REMOVED lines=43> */
.L_x_12804:
[----:B0-----:R-:W-:Y:S02]  /*18bd0*/  IMAD.MOV.U32 R130, RZ, RZ, R136 ;  /* 0x000000ffff827224 */ /* 0x001fe400078e0088 */
[----:B------:R-:W-:-:S07]  /*18be0*/  VIADD R134, R134, 0x20 ;  /* 0x0000002086867836 */ /* 0x000fce0000000000 */
.L_x_12681:
[----:B------:R-:W-:Y:S05]  /*18bf0*/  BSYNC.RECONVERGENT B1 ;  /* 0x0000000000017941 */ /* 0x000fea0003800200 */
.L_x_12680:
        /* <DEDUP_REMOVED lines=33> */
.L_x_12810:
        /* <DEDUP_REMOVED lines=13> */
.L_x_12812:
[----:B------:R-:W-:Y:S05]  /*18ee0*/  BSYNC.RECONVERGENT B3 ;  /* 0x0000000000037941 */ /* 0x000fea0003800200 */
.L_x_12811:
        /* <DEDUP_REMOVED lines=42> */
.L_x_12809:
[----:B------:R-:W-:Y:S05]  /*19190*/  BSYNC.RECONVERGENT B2 ;  /* 0x0000000000027941 */ /* 0x000fea0003800200 */
.L_x_12808:
        /* <DEDUP_REMOVED lines=11> */
[----:B-1----:R-:W-:-:S02]  /*19250*/  FSETP.GTU.FTZ.AND P4, PT, R9, R138, PT ;  /* 0x0000008a0900720b */ /* 0x002fc40003f9c000 */
        /* <DEDUP_REMOVED lines=13> */
.L_x_12815:
        /* <DEDUP_REMOVED lines=13> */
.L_x_12817:
[----:B------:R-:W-:Y:S05]  /*19400*/  BSYNC.RECONVERGENT B3 ;  /* 0x0000000000037941 */ /* 0x000fea0003800200 */
.L_x_12816:
        /* <DEDUP_REMOVED lines=43> */
.L_x_12814:
[----:B------:R-:W-:Y:S05]  /*196c0*/  BSYNC.RECONVERGENT B2 ;  /* 0x0000000000027941 */ /* 0x000fea0003800200 */
.L_x_12813:
[----:B------:R-:W-:Y:S01]  /*196d0*/  I2FP.F32.U32 R9, R9 ;  /* 0x0000000900097245 */ /* 0x000fe20000201000 */
[----:B------:R-:W-:Y:S01]  /*196e0*/  HADD2.F32 R14, -RZ, R28.H0_H0 ;  /* 0x2000001cff0e7230 */ /* 0x000fe20000004100 */
        /* <DEDUP_REMOVED lines=8> */
[--C-:B------:R-:W-:Y:S01]  /*19770*/  @P2 FADD.FTZ R100, R14, R9.reuse ;  /* 0x000000090e642221 */ /* 0x100fe20000010000 */
[----:B------:R-:W-:Y:S01]  /*19780*/  SEL R14, RZ, 0x1, P3 ;  /* 0x00000001ff0e7807 */ /* 0x000fe20001800000 */
[----:B------:R-:W-:Y:S01]  /*19790*/  @!P2 IMAD.MOV.U32 R100, RZ, RZ, R9 ;  /* 0x000000ffff64a224 */ /* 0x000fe200078e0009 */
[----:B------:R-:W-:Y:S02]  /*197a0*/  ISETP.NE.AND P3, PT, R16, 0x1, PT ;  /* 0x000000011000780c */ /* 0x000fe40003f65270 */
[----:B------:R-:W-:Y:S02]  /*197b0*/  MOV R9, R12 ;  /* 0x0000000c00097202 */ /* 0x000fe40000000f00 */
[----:B------:R-:W-:-:S09]  /*197c0*/  F2FP.F16.F32.PACK_AB R132, RZ, R100 ;  /* 0x00000064ff84723e */ /* 0x000fd200000000ff */
        /* <DEDUP_REMOVED lines=9> */
.L_x_12820:
        /* <DEDUP_REMOVED lines=13> */
.L_x_12822:
[----:B------:R-:W-:Y:S05]  /*19930*/  BSYNC.RECONVERGENT B3 ;  /* 0x0000000000037941 */ /* 0x000fea0003800200 */
.L_x_12821:
        /* <DEDUP_REMOVED lines=43> */
.L_x_12819:
[----:B------:R-:W-:Y:S05]  /*19bf0*/  BSYNC.RECONVERGENT B2 ;  /* 0x0000000000027941 */ /* 0x000fea0003800200 */
.L_x_12818:
        /* <DEDUP_REMOVED lines=22> */
.L_x_12825:
        /* <DEDUP_REMOVED lines=13> */
.L_x_12827:
[----:B------:R-:W-:Y:S05]  /*19e30*/  BSYNC.RECONVERGENT B3 ;  /* 0x0000000000037941 */ /* 0x000fea0003800200 */
.L_x_12826:
        /* <DEDUP_REMOVED lines=43> */
.L_x_12824:
[----:B------:R-:W-:Y:S05]  /*1a0f0*/  BSYNC.RECONVERGENT B2 ;  /* 0x0000000000027941 */ /* 0x000fea0003800200 */
.L_x_12823:
        /* <DEDUP_REMOVED lines=26> */
.L_x_12830:
        /* <DEDUP_REMOVED lines=13> */
.L_x_12832:
[----:B------:R-:W-:Y:S05]  /*1a370*/  BSYNC.RECONVERGENT B3 ;  /* 0x0000000000037941 */ /* 0x000fea0003800200 */
.L_x_12831:
        /* <DEDUP_REMOVED lines=43> */
.L_x_12829:
[----:B------:R-:W-:Y:S05]  /*1a630*/  BSYNC.RECONVERGENT B2 ;  /* 0x0000000000027941 */ /* 0x000fea0003800200 */
.L_x_12828:
        /* <DEDUP_REMOVED lines=22> */
.L_x_12835:
        /* <DEDUP_REMOVED lines=13> */
.L_x_12837:
[----:B------:R-:W-:Y:S05]  /*1a870*/  BSYNC.RECONVERGENT B3 ;  /* 0x0000000000037941 */ /* 0x000fea0003800200 */
.L_x_12836:
        /* <DEDUP_REMOVED lines=43> */
.L_x_12834:
[----:B------:R-:W-:Y:S05]  /*1ab30*/  BSYNC.RECONVERGENT B2 ;  /* 0x0000000000027941 */ /* 0x000fea0003800200 */
.L_x_12833:
        /* <DEDUP_REMOVED lines=25> */
.L_x_12840:
        /* <DEDUP_REMOVED lines=13> */
.L_x_12842:
[----:B------:R-:W-:Y:S05]  /*1ada0*/  BSYNC.RECONVERGENT B3 ;  /* 0x0000000000037941 */ /* 0x000fea0003800200 */
.L_x_12841:
        /* <DEDUP_REMOVED lines=43> */
.L_x_12839:
[----:B------:R-:W-:Y:S05]  /*1b060*/  BSYNC.RECONVERGENT B2 ;  /* 0x0000000000027941 */ /* 0x000fea0003800200 */
.L_x_12838:
        /* <DEDUP_REMOVED lines=22> */
.L_x_12845:
        /* <DEDUP_REMOVED lines=13> */
.L_x_12847:
[----:B------:R-:W-:Y:S05]  /*1b2a0*/  BSYNC.RECONVERGENT B3 ;  /* 0x0000000000037941 */ /* 0x000fea0003800200 */
.L_x_12846:
        /* <DEDUP_REMOVED lines=43> */
.L_x_12844:
[----:B------:R-:W-:Y:S05]  /*1b560*/  BSYNC.RECONVERGENT B2 ;  /* 0x0000000000027941 */ /* 0x000fea0003800200 */
.L_x_12843:
[----:B------:R-:W-:Y:S01]  /*1b570*/  I2FP.F32.U32 R9, R19 ;  /* 0x0000001300097245 */ /* 0x000fe20000201000 */
[----:B------:R-:W-:Y:S01]  /*1b580*/  HADD2.F32 R18, -RZ, R29.H1_H1 ;  /* 0x3000001dff127230 */ /* 0x000fe20000004100 */
[----:B------:R-:W-:Y:S01]  /*1b590*/  BSSY.RECONVERGENT B2, `(.L_x_12848) ;  /* 0x0000051000027945 */ /* 0x000fe20003800200 */
[----:B------:R-:W-:Y:S01]  /*1b5a0*/  @P2 HADD2.F32 R20, -RZ, R25.H1_H1 ;  /* 0x30000019ff142230 */ /* 0x000fe20000004100 */
        /* <DEDUP_REMOVED lines=22> */
.L_x_12850:
        /* <DEDUP_REMOVED lines=13> */
.L_x_12852:
[----:B------:R-:W-:Y:S05]  /*1b7e0*/  BSYNC.RECONVERGENT B3 ;  /* 0x0000000000037941 */ /* 0x000fea0003800200 */
.L_x_12851:
        /* <DEDUP_REMOVED lines=43> */
.L_x_12849:
[----:B------:R-:W-:Y:S05]  /*1baa0*/  BSYNC.RECONVERGENT B2 ;  /* 0x0000000000027941 */ /* 0x000fea0003800200 */
.L_x_12848:
        /* <DEDUP_REMOVED lines=22> */
.L_x_12855:
        /* <DEDUP_REMOVED lines=13> */
.L_x_12857:
[----:B------:R-:W-:Y:S05]  /*1bce0*/  BSYNC.RECONVERGENT B3 ;  /* 0x0000000000037941 */ /* 0x000fea0003800200 */
.L_x_12856:
        /* <DEDUP_REMOVED lines=43> */
.L_x_12854:
[----:B------:R-:W-:Y:S05]  /*1bfa0*/  BSYNC.RECONVERGENT B2 ;  /* 0x0000000000027941 */ /* 0x000fea0003800200 */
.L_x_12853:
        /* <DEDUP_REMOVED lines=25> */
.L_x_12860:
        /* <DEDUP_REMOVED lines=13> */
.L_x_12862:
[----:B------:R-:W-:Y:S05]  /*1c210*/  BSYNC.RECONVERGENT B3 ;  /* 0x0000000000037941 */ /* 0x000fea0003800200 */
.L_x_12861:
        /* <DEDUP_REMOVED lines=43> */
.L_x_12859:
[----:B------:R-:W-:Y:S05]  /*1c4d0*/  BSYNC.RECONVERGENT B2 ;  /* 0x0000000000027941 */ /* 0x000fea0003800200 */
.L_x_12858:
        /* <DEDUP_REMOVED lines=20> */
.L_x_12865:
        /* <DEDUP_REMOVED lines=13> */
.L_x_12867:
[----:B------:R-:W-:Y:S05]  /*1c6f0*/  BSYNC.RECONVERGENT B3 ;  /* 0x0000000000037941 */ /* 0x000fea0003800200 */
.L_x_12866:
        /* <DEDUP_REMOVED lines=43> */
.L_x_12864:
[----:B------:R-:W-:Y:S05]  /*1c9b0*/  BSYNC.RECONVERGENT B2 ;  /* 0x0000000000027941 */ /* 0x000fea0003800200 */
.L_x_12863:
        /* <DEDUP_REMOVED lines=26> */
.L_x_12870:
        /* <DEDUP_REMOVED lines=13> */
.L_x_12872:
[----:B------:R-:W-:Y:S05]  /*1cc30*/  BSYNC.RECONVERGENT B3 ;  /* 0x0000000000037941 */ /* 0x000fea0003800200 */
.L_x_12871:
        /* <DEDUP_REMOVED lines=43> */
.L_x_12869:
[----:B------:R-:W-:Y:S05]  /*1cef0*/  BSYNC.RECONVERGENT B2 ;  /* 0x0000000000027941 */ /* 0x000fea0003800200 */
.L_x_12868:
        /* <DEDUP_REMOVED lines=20> */
.L_x_12875:
        /* <DEDUP_REMOVED lines=13> */
.L_x_12877:
[----:B------:R-:W-:Y:S05]  /*1d110*/  BSYNC.RECONVERGENT B3 ;  /* 0x0000000000037941 */ /* 0x000fea0003800200 */
.L_x_12876:
        /* <DEDUP_REMOVED lines=43> */
.L_x_12874:
[----:B------:R-:W-:Y:S05]  /*1d3d0*/  BSYNC.RECONVERGENT B2 ;  /* 0x0000000000027941 */ /* 0x000fea0003800200 */
.L_x_12873:
        /* <DEDUP_REMOVED lines=26> */
.L_x_12880:
        /* <DEDUP_REMOVED lines=13> */
.L_x_12882:
[----:B------:R-:W-:Y:S05]  /*1d650*/  BSYNC.RECONVERGENT B3 ;  /* 0x0000000000037941 */ /* 0x000fea0003800200 */
.L_x_12881:
        /* <DEDUP_REMOVED lines=43> */
.L_x_12879:
[----:B------:R-:W-:Y:S05]  /*1d910*/  BSYNC.RECONVERGENT B2 ;  /* 0x0000000000027941 */ /* 0x000fea0003800200 */
.L_x_12878:
        /* <DEDUP_REMOVED lines=20> */
.L_x_12885:
        /* <DEDUP_REMOVED lines=15> */
.L_x_12887:
[----:B------:R-:W-:Y:S05]  /*1db50*/  BSYNC.RECONVERGENT B3 ;  /* 0x0000000000037941 */ /* 0x000fea0003800200 */
.L_x_12886:
        /* <DEDUP_REMOVED lines=43> */
.L_x_12884:
[----:B------:R-:W-:Y:S05]  /*1de10*/  BSYNC.RECONVERGENT B2 ;  /* 0x0000000000027941 */ /* 0x000fea0003800200 */
.L_x_12883:
[----:B------:R-:W-:Y:S01]  /*1de20*/  I2FP.F32.U32 R97, R98 ;  /* 0x0000006200617245 */ /* 0x000fe20000201000 */
[----:B------:R-:W-:Y:S01]  /*1de30*/  HADD2.F32 R96, -RZ, R31.H1_H1 ;  /* 0x3000001fff607230 */ /* 0x000fe20000004100 */
[----:B------:R-:W-:Y:S01]  /*1de40*/  PRMT R98, R140, 0x5410, R141 ;  /* 0x000054108c627816 */ /* 0x000fe2000000008d */
[----:B------:R-:W-:Y:S02]  /*1de50*/  @P2 HADD2.F32 R99, -RZ, R27.H1_H1 ;  /* 0x3000001bff632230 */ /* 0x000fe40000004100 */
[----:B------:R-:W-:Y:S01]  /*1de60*/  FFMA.FTZ R97, R97, R128, 1.1641532182693481445e-10 ;  /* 0x2f00000061617423 */ /* 0x000fe20000010080 */
[----:B------:R-:W-:Y:S01]  /*1de70*/  FMUL.FTZ R96, R96, R139 ;  /* 0x0000008b60607220 */ /* 0x000fe20000410000 */
[----:B------:R-:W-:-:S03]  /*1de80*/  IMAD.MOV.U32 R130, RZ, RZ, R136 ;  /* 0x000000ffff827224 */ /* 0x000fc600078e0088 */
        /* <DEDUP_REMOVED lines=12> */
.L_x_12807:
        /* <DEDUP_REMOVED lines=16> */
.L_x_12891:
        /* <DEDUP_REMOVED lines=13> */
.L_x_12893:
[----:B------:R-:W-:Y:S05]  /*1e120*/  BSYNC.RECONVERGENT B3 ;  /* 0x0000000000037941 */ /* 0x000fea0003800200 */
.L_x_12892:
        /* <DEDUP_REMOVED lines=42> */
.L_x_12890:
[----:B------:R-:W-:Y:S05]  /*1e3d0*/  BSYNC.RECONVERGENT B2 ;  /* 0x0000000000027941 */ /* 0x000fea0003800200 */
.L_x_12889:
[----:B------:R-:W1:Y:S01]  /*1e3e0*/  LDC R143, c[0x0][0x408] ;  /* 0x00010200ff8f7b82 */ /* 0x000e620000000800 */
[----:B------:R-:W-:Y:S01]  /*1e3f0*/  HFMA2 R128, -RZ, RZ, 0.1171875, 0 ;  /* 0x2f800000ff807431 */ /* 0x000fe200000001ff */
[----:B------:R-:W-:Y:S01]  /*1e400*/  I2FP.F32.U32 R9, R100 ;  /* 0x0000006400097245 */ /* 0x000fe20000201000 */
[----:B-----5:R-:W-:Y:S01]  /*1e410*/  HADD2.F32 R100, -RZ, R96.H0_H0 ;  /* 0x20000060ff647230 */ /* 0x020fe20000004100 */
[----:B------:R-:W-:Y:S01]  /*1e420*/  ISETP.NE.AND P3, PT, R107, 0x1, PT ;  /* 0x000000016b00780c */ /* 0x000fe20003f65270 */
[----:B------:R-:W-:Y:S01]  /*1e430*/  BSSY.RECONVERGENT B2, `(.L_x_12894) ;  /* 0x0000050000027945 */ /* 0x000fe20003800200 */
[----:B------:R-:W-:Y:S01]  /*1e440*/  LOP3.LUT R13, R13, 0xffffffdf, RZ, 0xc0, !PT ;  /* 0xffffffdf0d0d7812 */ /* 0x000fe200078ec0ff */
[----:B------:R-:W-:Y:S01]  /*1e450*/  IMAD.MOV.U32 R115, RZ, RZ, 0x2 ;  /* 0x00000002ff737424 */ /* 0x000fe200078e00ff */
[----:B------:R-:W2:Y:S01]  /*1e460*/  LDC R142, c[0x0][0x404] ;  /* 0x00010100ff8e7b82 */ /* 0x000ea20000000800 */
[----:B------:R-:W-:Y:S01]  /*1e470*/  FFMA.FTZ R9, R9, R128, 1.1641532182693481445e-10 ;  /* 0x2f00000009097423 */ /* 0x000fe20000010080 */
[----:B-1----:R-:W-:-:S04]  /*1e480*/  FMUL.FTZ R100, R100, R143 ;  /* 0x0000008f64647220 */ /* 0x002fc80000410000 */
[----:B--2---:R-:W-:Y:S01]  /*1e490*/  FSETP.GTU.FTZ.AND P4, PT, R9, R142, PT ;  /* 0x0000008e0900720b */ /* 0x004fe20003f9c000 */
        /* <DEDUP_REMOVED lines=16> */
.L_x_12896:
        /* <DEDUP_REMOVED lines=13> */
.L_x_12898:
[----:B------:R-:W-:Y:S05]  /*1e670*/  BSYNC.RECONVERGENT B3 ;  /* 0x0000000000037941 */ /* 0x000fea0003800200 */
.L_x_12897:
        /* <DEDUP_REMOVED lines=43> */
.L_x_12895:
[----:B------:R-:W-:Y:S05]  /*1e930*/  BSYNC.RECONVERGENT B2 ;  /* 0x0000000000027941 */ /* 0x000fea0003800200 */
.L_x_12894:
[----:B------:R-:W-:Y:S01]  /*1e940*/  I2FP.F32.U32 R9, R9 ;  /* 0x0000000900097245 */ /* 0x000fe20000201000 */
[----:B------:R-:W-:Y:S01]  /*1e950*/  HADD2.F32 R96, -RZ, R96.H1_H1 ;  /* 0x30000060ff607230 */ /* 0x000fe20000004100 */
[----:B------:R-:W-:Y:S01]  /*1e960*/  LOP3.LUT R13, R13, 0xffffffef, RZ, 0xc0, !PT ;  /* 0xffffffef0d0d7812 */ /* 0x000fe200078ec0ff */
        /* <DEDUP_REMOVED lines=8> */
[----:B------:R-:W-:Y:S02]  /*1e9f0*/  PLOP3.LUT P4, PT, P3, PT, PT, 0x8, 0x80 ;  /* 0x000000000080781c */ /* 0x000fe40001f8e170 */
[----:B------:R-:W-:Y:S01]  /*1ea00*/  ISETP.NE.AND P3, PT, R115, 0x1, PT ;  /* 0x000000017300780c */ /* 0x000fe20003f65270 */
[----:B------:R-:W-:-:S05]  /*1ea10*/  @P2 FADD.FTZ R107, R108, R107 ;  /* 0x0000006b6c6b2221 */ /* 0x000fca0000010000 */
[----:B0-----:R-:W-:-:S05]  /*1ea20*/  F2FP.F16.F32.PACK_AB R136, RZ, R107 ;  /* 0x0000006bff88723e */ /* 0x001fca00000000ff */
        /* <DEDUP_REMOVED lines=10> */
.L_x_12901:
        /* <DEDUP_REMOVED lines=13> */
.L_x_12903:
[----:B------:R-:W-:Y:S05]  /*1eba0*/  BSYNC.RECONVERGENT B3 ;  /* 0x0000000000037941 */ /* 0x000fea0003800200 */
.L_x_12902:
        /* <DEDUP_REMOVED lines=43> */
.L_x_12900:
[----:B------:R-:W-:Y:S05]  /*1ee60*/  BSYNC.RECONVERGENT B2 ;  /* 0x0000000000027941 */ /* 0x000fea0003800200 */
.L_x_12899:
        /* <DEDUP_REMOVED lines=25> */
.L_x_12906:
        /* <DEDUP_REMOVED lines=13> */
.L_x_12908:
[----:B------:R-:W-:Y:S05]  /*1f0d0*/  BSYNC.RECONVERGENT B3 ;  /* 0x0000000000037941 */ /* 0x000fea0003800200 */
.L_x_12907:
        /* <DEDUP_REMOVED lines=43> */
.L_x_12905:
[----:B------:R-:W-:Y:S05]  /*1f390*/  BSYNC.RECONVERGENT B2 ;  /* 0x0000000000027941 */ /* 0x000fea0003800200 */
.L_x_12904:
        /* <DEDUP_REMOVED lines=25> */
.L_x_12911:
        /* <DEDUP_REMOVED lines=13> */
.L_x_12913:
[----:B------:R-:W-:Y:S05]  /*1f600*/  BSYNC.RECONVERGENT B3 ;  /* 0x0000000000037941 */ /* 0x000fea0003800200 */
.L_x_12912:
        /* <DEDUP_REMOVED lines=43> */
.L_x_12910:
[----:B------:R-:W-:Y:S05]  /*1f8c0*/  BSYNC.RECONVERGENT B2 ;  /* 0x0000000000027941 */ /* 0x000fea0003800200 */
.L_x_12909:
[----:B------:R-:W-:Y:S01]  /*1f8d0*/  I2FP.F32.U32 R9, R9 ;  /* 0x0000000900097245 */ /* 0x000fe20000201000 */
[----:B------:R-:W-:Y:S01]  /*1f8e0*/  HADD2.F32 R96, -RZ, R98.H0_H0 ;  /* 0x20000062ff607230 */ /* 0x000fe20000004100 */
[----:B------:R-:W-:Y:S01]  /*1f8f0*/  LOP3.LUT R13, R13, 0xfffffffd, RZ, 0xc0, !PT ;  /* 0xfffffffd0d0d7812 */ /* 0x000fe200078ec0ff */
[----:B------:R-:W-:Y:S01]  /*1f900*/  @P2 HADD2.F32 R97, -RZ, R26.H0_H0 ;  /* 0x2000001aff612230 */ /* 0x000fe20000004100 */
[----:B------:R-:W-:Y:S01]  /*1f910*/  BSSY.RECONVERGENT B2, `(.L_x_12914) ;  /* 0x000004e000027945 */ /* 0x000fe20003800200 */
        /* <DEDUP_REMOVED lines=8> */
[----:B------:R-:W-:-:S04]  /*1f9a0*/  HFMA2 R97, -RZ, RZ, 0, 1.1920928955078125e-07 ;  /* 0x00000002ff617431 */ /* 0x000fc800000001ff */
        /* <DEDUP_REMOVED lines=11> */
.L_x_12916:
        /* <DEDUP_REMOVED lines=13> */
.L_x_12918:
[----:B------:R-:W-:Y:S05]  /*1fb30*/  BSYNC.RECONVERGENT B3 ;  /* 0x0000000000037941 */ /* 0x000fea0003800200 */
.L_x_12917:
        /* <DEDUP_REMOVED lines=43> */
.L_x_12915:
[----:B------:R-:W-:Y:S05]  /*1fdf0*/  BSYNC.RECONVERGENT B2 ;  /* 0x0000000000027941 */ /* 0x000fea0003800200 */
.L_x_12914:
        /* <DEDUP_REMOVED lines=23> */
.L_x_12921:
        /* <DEDUP_REMOVED lines=13> */
.L_x_12923:
[----:B------:R-:W-:Y:S05]  /*20040*/  BSYNC.RECONVERGENT B3 ;  /* 0x0000000000037941 */ /* 0x000fea0003800200 */
.L_x_12922:
        /* <DEDUP_REMOVED lines=43> */
.L_x_12920:
[----:B------:R-:W-:Y:S05]  /*20300*/  BSYNC.RECONVERGENT B2 ;  /* 0x0000000000027941 */ /* 0x000fea0003800200 */
.L_x_12919:
        /* <DEDUP_REMOVED lines=23> */
.L_x_12926:
        /* <DEDUP_REMOVED lines=13> */
.L_x_12928:
[----:B------:R-:W-:Y:S05]  /*20550*/  BSYNC.RECONVERGENT B3 ;  /* 0x0000000000037941 */ /* 0x000fea0003800200 */
.L_x_12927:
        /* <DEDUP_REMOVED lines=43> */
.L_x_12925:
[----:B------:R-:W-:Y:S05]  /*20810*/  BSYNC.RECONVERGENT B2 ;  /* 0x0000000000027941 */ /* 0x000fea0003800200 */
.L_x_12924:
[----:B------:R-:W-:Y:S01]  /*20820*/  I2FP.F32.U32 R97, R97 ;  /* 0x0000006100617245 */ /* 0x000fe20000201000 */
[----:B------:R-:W-:Y:S01]  /*20830*/  HADD2.F32 R96, -RZ, R99.H1_H1 ;  /* 0x30000063ff607230 */ /* 0x000fe20000004100 */
[----:B------:R-:W-:Y:S01]  /*20840*/  PRMT R98, R141, 0x5410, R98 ;  /* 0x000054108d627816 */ /* 0x000fe20000000062 */
[----:B------:R-:W-:Y:S02]  /*20850*/  @P2 HADD2.F32 R99, -RZ, R27.H1_H1 ;  /* 0x3000001bff632230 */ /* 0x000fe40000004100 */
[----:B------:R-:W-:Y:S01]  /*20860*/  FFMA.FTZ R97, R97, R128, 1.1641532182693481445e-10 ;  /* 0x2f00000061617423 */ /* 0x000fe20000010080 */
[----:B------:R-:W-:Y:S01]  /*20870*/  FMUL.FTZ R96, R96, R143 ;  /* 0x0000008f60607220 */ /* 0x000fe20000410000 */
[----:B------:R-:W-:-:S03]  /*20880*/  IMAD.MOV.U32 R130, RZ, RZ, R138 ;  /* 0x000000ffff827224 */ /* 0x000fc600078e008a */
        /* <DEDUP_REMOVED lines=8> */
.L_x_12888:
        /* <DEDUP_REMOVED lines=44> */
.L_x_12806:
[----:B------:R-:W-:Y:S05]  /*20bd0*/  BSYNC.RECONVERGENT B1 ;  /* 0x0000000000017941 */ /* 0x000fea0003800200 */
.L_x_12805:
        /* <DEDUP_REMOVED lines=126> */
.L_x_12950:
        /* <DEDUP_REMOVED lines=45> */
[----:B------:R-:W-:Y:S01]  /*21690*/  VIADD R129, R129, 0x20 ;  /* 0x0000002081817836 */ /* 0x000fe20000000000 */
[----:B------:R-:W-:-:S05]  /*216a0*/  F2FP.F16.F32.PACK_AB R99, R146, R137 ;  /* 0x000000899263723e */ /* 0x000fca00000000ff */
[----:B------:R0:W-:Y:S02]  /*216b0*/  STG.E.128 desc[UR8][R132.64], R96 ;  /* 0x0000006084007986 */ /* 0x0001e4000c101d08 */
.L_x_12931:
[----:B------:R-:W-:Y:S05]  /*216c0*/  BSYNC.RECONVERGENT B1 ;  /* 0x0000000000017941 */ /* 0x000fea0003800200 */
.L_x_12930:
        /* <DEDUP_REMOVED lines=31> */
[----:B------:R-:W-:Y:S02]  /*218c0*/  F2FP.F16.F32.PACK_AB R98, R131, R98 ;  /* 0x000000628362723e */ /* 0x000fe400000000ff */
[----:B------:R-:W-:Y:S02]  /*218d0*/  F2FP.F16.F32.PACK_AB R99, R146, R137 ;  /* 0x000000899263723e */ /* 0x000fe400000000ff */
[----:B------:R-:W-:-:S03]  /*218e0*/  IADD3 R129, PT, PT, R129, 0x20, RZ ;  /* 0x0000002081817810 */ /* 0x000fc60007ffe0ff */
[----:B------:R2:W-:Y:S04]  /*218f0*/  STG.E.128 desc[UR8][R132.64], R96 ;  /* 0x0000006084007986 */ /* 0x0005e8000c101d08 */
.L_x_12933:
[----:B------:R-:W-:Y:S05]  /*21900*/  BSYNC.RECONVERGENT B1 ;  /* 0x0000000000017941 */ /* 0x000fea0003800200 */
.L_x_12932:
        /* <DEDUP_REMOVED lines=35> */
.L_x_12935:
[----:B------:R-:W-:Y:S05]  /*21b40*/  BSYNC.RECONVERGENT B1 ;  /* 0x0000000000017941 */ /* 0x000fea0003800200 */
.L_x_12934:
        /* <DEDUP_REMOVED lines=28> */
[----:B------:R-:W-:-:S02]  /*21d10*/  F2FP.F16.F32.PACK_AB R99, R136, R99 ;  /* 0x000000638863723e */ /* 0x000fc400000000ff */
[----:B------:R-:W-:Y:S02]  /*21d20*/  F2FP.F16.F32.PACK_AB R98, R135, R134 ;  /* 0x000000868762723e */ /* 0x000fe400000000ff */
[----:B------:R-:W-:Y:S02]  /*21d30*/  F2FP.F16.F32.PACK_AB R97, R138, R97 ;  /* 0x000000618a61723e */ /* 0x000fe400000000ff */
[----:B------:R-:W-:-:S05]  /*21d40*/  F2FP.F16.F32.PACK_AB R96, R131, R96 ;  /* 0x000000608360723e */ /* 0x000fca00000000ff */
[----:B------:R4:W-:Y:S02]  /*21d50*/  STG.E.128 desc[UR8][R132.64], R96 ;  /* 0x0000006084007986 */ /* 0x0009e4000c101d08 */
.L_x_12937:
[----:B------:R-:W-:Y:S05]  /*21d60*/  BSYNC.RECONVERGENT B1 ;  /* 0x0000000000017941 */ /* 0x000fea0003800200 */
.L_x_12936:
[----:B01234-:R-:W0:Y:S02]  /*21d70*/  LDC.64 R96, c[0x0][0x380] ;  /* 0x0000e000ff607b82 */ /* 0x01fe240000000a00 */
[----:B0-----:R-:W-:-:S04]  /*21d80*/  LEA R0, R96, R0, 0x2 ;  /* 0x0000000060007211 */ /* 0x001fc800078e10ff */
[----:B------:R-:W-:-:S13]  /*21d90*/  ISETP.GE.AND P0, PT, R0, R97, PT ;  /* 0x000000610000720c */ /* 0x000fda0003f06270 */
[----:B------:R-:W-:Y:S05]  /*21da0*/  @!P0 BRA `(.L_x_12938) ;  /* 0xfffffdec00d48947 */ /* 0x000fea000383ffff */
[----:B------:R-:W-:Y:S05]  /*21db0*/  BSYNC B0 ;  /* 0x0000000000007941 */ /* 0x000fea0003800000 */
.L_x_12429:
[----:B------:R-:W-:Y:S05]  /*21dc0*/  EXIT ;  /* 0x000000000000794d */ /* 0x000fea0003800000 */
.L_x_12929:
        /* <DEDUP_REMOVED lines=8> */
.L_x_12940:
[----:B------:R-:W-:Y:S05]  /*21e50*/  BSYNC B1 ;  /* 0x0000000000017941 */ /* 0x000fea0003800000 */
.L_x_12939:
        /* <DEDUP_REMOVED lines=10> */
.L_x_12941:
[----:B------:R-:W-:Y:S01]  /*21f00*/  HFMA2 R137, -RZ, RZ, 0, 2.384185791015625e-07 ;  /* 0x00000004ff897431 */ /* 0x000fe200000001ff */
[----:B------:R-:W-:-:S05]  /*21f10*/  MOV R99, R136 ;  /* 0x0000008800637202 */ /* 0x000fca0000000f00 */
[----:B------:R-:W-:-:S04]  /*21f20*/  FADD.FTZ R99, R98, R99 ;  /* 0x0000006362637221 */ /* 0x000fc80000010000 */
[----:B------:R-:W-:-:S07]  /*21f30*/  IMAD.MOV.U32 R138, RZ, RZ, R99 ;  /* 0x000000ffff8a7224 */ /* 0x000fce00078e0063 */
[----:B------:R-:W-:Y:S05]  /*21f40*/  WARPSYNC.COLLECTIVE R135, `(.L_x_12942) ;  /* 0x0000000087087348 */ /* 0x000fea0003c00000 */
[----:B------:R0:W1:Y:S02]  /*21f50*/  SHFL.BFLY P6, R136, R138, R137, R140 ;  /* 0x0c0000898a887389 */ /* 0x00006400000c008c */
[----:B01----:R-:W-:Y:S05]  /*21f60*/  ENDCOLLECTIVE ;  /* 0x000000000000791b */ /* 0x003fea0003800000 */
.L_x_12942:
[----:B------:R-:W-:Y:S02]  /*21f70*/  IMAD.MOV.U32 R137, RZ, RZ, 0x8 ;  /* 0x00000008ff897424 */ /* 0x000fe400078e00ff */
[----:B------:R-:W-:-:S04]  /*21f80*/  IMAD.MOV.U32 R96, RZ, RZ, R136 ;  /* 0x000000ffff607224 */ /* 0x000fc800078e0088 */
[----:B------:R-:W-:-:S05]  /*21f90*/  FADD.FTZ R133, R99, R96 ;  /* 0x0000006063857221 */ /* 0x000fca0000010000 */
[----:B------:R-:W-:-:S07]  /*21fa0*/  MOV R138, R133 ;  /* 0x00000085008a7202 */ /* 0x000fce0000000f00 */
[----:B------:R-:W-:Y:S05]  /*21fb0*/  WARPSYNC.COLLECTIVE R135, `(.L_x_12943) ;  /* 0x0000000087087348 */ /* 0x000fea0003c00000 */
[----:B------:R0:W1:Y:S02]  /*21fc0*/  SHFL.BFLY P6, R136, R138, R137, R140 ;  /* 0x0c0000898a887389 */ /* 0x00006400000c008c */
[----:B01----:R-:W-:Y:S05]  /*21fd0*/  ENDCOLLECTIVE ;  /* 0x000000000000791b */ /* 0x003fea0003800000 */
.L_x_12943:
[----:B------:R-:W-:Y:S01]  /*21fe0*/  HFMA2 R137, -RZ, RZ, 0, 9.5367431640625e-07 ;  /* 0x00000010ff897431 */ /* 0x000fe200000001ff */
[----:B------:R-:W-:-:S05]  /*21ff0*/  MOV R96, R136 ;  /* 0x0000008800607202 */ /* 0x000fca0000000f00 */
[----:B------:R-:W-:-:S04]  /*22000*/  FADD.FTZ R134, R133, R96 ;  /* 0x0000006085867221 */ /* 0x000fc80000010000 */
[----:B------:R-:W-:-:S07]  /*22010*/  IMAD.MOV.U32 R138, RZ, RZ, R134 ;  /* 0x000000ffff8a7224 */ /* 0x000fce00078e0086 */
[----:B------:R-:W-:Y:S05]  /*22020*/  WARPSYNC.COLLECTIVE R135, `(.L_x_12944) ;  /* 0x0000000087087348 */ /* 0x000fea0003c00000 */
[----:B------:R0:W1:Y:S02]  /*22030*/  SHFL.BFLY P6, R136, R138, R137, R140 ;  /* 0x0c0000898a887389 */ /* 0x00006400000c008c */
[----:B01----:R-:W-:Y:S05]  /*22040*/  ENDCOLLECTIVE ;  /* 0x000000000000791b */ /* 0x003fea0003800000 */
.L_x_12944:
        /* <DEDUP_REMOVED lines=73> */
.L_x_12945:
[----:B------:R-:W-:Y:S01]  /*224e0*/  HFMA2 R137, -RZ, RZ, 0, 1.1920928955078125e-07 ;  /* 0x00000002ff897431 */ /* 0x000fe200000001ff */
[----:B------:R-:W-:-:S05]  /*224f0*/  MOV R97, R136 ;  /* 0x0000008800617202 */ /* 0x000fca0000000f00 */
[----:B------:R-:W-:-:S04]  /*22500*/  FADD.FTZ R97, R96, R97 ;  /* 0x0000006160617221 */ /* 0x000fc80000010000 */
[----:B------:R-:W-:-:S07]  /*22510*/  IMAD.MOV.U32 R138, RZ, RZ, R97 ;  /* 0x000000ffff8a7224 */ /* 0x000fce00078e0061 */
[----:B------:R-:W-:Y:S05]  /*22520*/  WARPSYNC.COLLECTIVE R135, `(.L_x_12946) ;  /* 0x0000000087087348 */ /* 0x000fea0003c00000 */
[----:B------:R0:W1:Y:S02]  /*22530*/  SHFL.BFLY P6, R136, R138, R137, R140 ;  /* 0x0c0000898a887389 */ /* 0x00006400000c008c */
[----:B01----:R-:W-:Y:S05]  /*22540*/  ENDCOLLECTIVE ;  /* 0x000000000000791b */ /* 0x003fea0003800000 */
.L_x_12946:
[----:B------:R-:W-:Y:S02]  /*22550*/  IMAD.MOV.U32 R137, RZ, RZ, 0x4 ;  /* 0x00000004ff897424 */ /* 0x000fe400078e00ff */
[----:B------:R-:W-:-:S04]  /*22560*/  IMAD.MOV.U32 R98, RZ, RZ, R136 ;  /* 0x000000ffff627224 */ /* 0x000fc800078e0088 */
[----:B------:R-:W-:-:S05]  /*22570*/  FADD.FTZ R98, R97, R98 ;  /* 0x0000006261627221 */ /* 0x000fca0000010000 */
[----:B------:R-:W-:-:S07]  /*22580*/  MOV R138, R98 ;  /* 0x00000062008a7202 */ /* 0x000fce0000000f00 */
[----:B------:R-:W-:Y:S05]  /*22590*/  WARPSYNC.COLLECTIVE R135, `(.L_x_12947) ;  /* 0x0000000087087348 */ /* 0x000fea0003c00000 */
[----:B------:R0:W1:Y:S02]  /*225a0*/  SHFL.BFLY P6, R136, R138, R137, R140 ;  /* 0x0c0000898a887389 */ /* 0x00006400000c008c */
[----:B01----:R-:W-:Y:S05]  /*225b0*/  ENDCOLLECTIVE ;  /* 0x000000000000791b */ /* 0x003fea0003800000 */
.L_x_12947:
[----:B------:R-:W-:Y:S01]  /*225c0*/  HFMA2 R137, -RZ, RZ, 0, 4.76837158203125e-07 ;  /* 0x00000008ff897431 */ /* 0x000fe200000001ff */
[----:B------:R-:W-:-:S05]  /*225d0*/  MOV R99, R136 ;  /* 0x0000008800637202 */ /* 0x000fca0000000f00 */
[----:B------:R-:W-:-:S04]  /*225e0*/  FADD.FTZ R99, R98, R99 ;  /* 0x0000006362637221 */ /* 0x000fc80000010000 */
[----:B------:R-:W-:-:S07]  /*225f0*/  IMAD.MOV.U32 R138, RZ, RZ, R99 ;  /* 0x000000ffff8a7224 */ /* 0x000fce00078e0063 */
[----:B------:R-:W-:Y:S05]  /*22600*/  WARPSYNC.COLLECTIVE R135, `(.L_x_12948) ;  /* 0x0000000087087348 */ /* 0x000fea0003c00000 */
[----:B------:R0:W1:Y:S02]  /*22610*/  SHFL.BFLY P6, R136, R138, R137, R140 ;  /* 0x0c0000898a887389 */ /* 0x00006400000c008c */
[----:B01----:R-:W-:Y:S05]  /*22620*/  ENDCOLLECTIVE ;  /* 0x000000000000791b */ /* 0x003fea0003800000 */
.L_x_12948:
[----:B------:R-:W-:Y:S02]  /*22630*/  IMAD.MOV.U32 R137, RZ, RZ, 0x10 ;  /* 0x00000010ff897424 */ /* 0x000fe400078e00ff */
[----:B------:R-:W-:-:S04]  /*22640*/  IMAD.MOV.U32 R134, RZ, RZ, R136 ;  /* 0x000000ffff867224 */ /* 0x000fc800078e0088 */
[----:B------:R-:W-:-:S05]  /*22650*/  FADD.FTZ R134, R99, R134 ;  /* 0x0000008663867221 */ /* 0x000fca0000010000 */
[----:B------:R-:W-:-:S07]  /*22660*/  MOV R138, R134 ;  /* 0x00000086008a7202 */ /* 0x000fce0000000f00 */
[----:B------:R-:W-:Y:S05]  /*22670*/  WARPSYNC.COLLECTIVE R135, `(.L_x_12949) ;  /* 0x0000000087087348 */ /* 0x000fea0003c00000 */
[----:B------:R0:W1:Y:S02]  /*22680*/  SHFL.BFLY P6, R136, R138, R137, R140 ;  /* 0x0c0000898a887389 */ /* 0x00006400000c008c */
[----:B01----:R-:W-:Y:S05]  /*22690*/  ENDCOLLECTIVE ;  /* 0x000000000000791b */ /* 0x003fea0003800000 */
.L_x_12949:
[----:B------:R-:W-:Y:S01]  /*226a0*/  MOV R133, R136 ;  /* 0x0000008800857202 */ /* 0x000fe20000000f00 */
[----:B------:R-:W-:Y:S06]  /*226b0*/  BRA `(.L_x_12950) ;  /* 0xffffffec00407947 */ /* 0x000fec000383ffff */
.L_x_12951:
        /* <DEDUP_REMOVED lines=12> */
.L_x_22716:


//--------------------- .text._ZN10layer_norm31ln_parallel_residual_fwd_kernelINS_13Kernel_traitsIf6__halfS2_S2_fjLj1024ELj1ELj4ELj1ELj16ENS_18Kernel_traits_baseILj1024EfS2_S2_S2_fjLj128EEEEELb1ELb1ELb1EEEvNS_9FwdParamsE --------------------------
	.section	.text._ZN10layer_norm31ln_parallel_residual_fwd_kernelINS_13Kernel_traitsIf6__halfS2_S2_fjLj1024ELj1ELj4ELj1ELj16ENS_18Kernel_traits_baseILj1024EfS2_S2_S2_fjLj128EEEEELb1ELb1ELb1EEEvNS_9FwdParamsE,"ax",@progbits
	.align	128
        .global         _ZN10layer_norm31ln_parallel_residual_fwd_kernelINS_13Kernel_traitsIf6__halfS2_S2_fjLj1024ELj1ELj4ELj1ELj16ENS_18Kernel_traits_baseILj1024EfS2_S2_S2_fjLj128EEEEELb1ELb1ELb1EEEvNS_9FwdParamsE
        .type           _ZN10layer_norm31ln_parallel_residual_fwd_kernelINS_13Kernel_traitsIf6__halfS2_S2_fjLj1024ELj1ELj4ELj1ELj16ENS_18Kernel_traits_baseILj1024EfS2_S2_S2_fjLj128EEEEELb1ELb1ELb1EEEvNS_9FwdParamsE,@function
        .size           _ZN10layer_norm31ln_parallel_residual_fwd_kernelINS_13Kernel_traitsIf6__halfS2_S2_fjLj1024ELj1ELj4ELj1ELj16ENS_18Kernel_traits_baseILj1024EfS2_S2_S2_fjLj128EEEEELb1ELb1ELb1EEEvNS_9FwdParamsE,(.L_x_22717 - _ZN10layer_norm31ln_parallel_residual_fwd_kernelINS_13Kernel_traitsIf6__halfS2_S2_fjLj1024ELj1ELj4ELj1ELj16ENS_18Kernel_traits_baseILj1024EfS2_S2_S2_fjLj128EEEEELb1ELb1ELb1EEEvNS_9FwdParamsE)
        .other          _ZN10layer_norm31ln_parallel_residual_fwd_kernelINS_13Kernel_traitsIf6__halfS2_S2_fjLj1024ELj1ELj4ELj1ELj16ENS_18Kernel_traits_baseILj1024EfS2_S2_S2_fjLj128EEEEELb1ELb1ELb1EEEvNS_9FwdParamsE,@"STO_CUDA_ENTRY STV_DEFAULT"
_ZN10layer_norm31ln_parallel_residual_fwd_kernelINS_13Kernel_traitsIf6__halfS2_S2_fjLj1024ELj1ELj4ELj1ELj16ENS_18Kernel_traits_baseILj1024EfS2_S2_S2_fjLj128EEEEELb1ELb1ELb1EEEvNS_9FwdParamsE:
.text._ZN10layer_norm31ln_parallel_residual_fwd_kernelINS_13Kernel_traitsIf6__halfS2_S2_fjLj1024ELj1ELj4ELj1ELj16ENS_18Kernel_traits_baseILj1024EfS2_S2_S2_fjLj128EEEEELb1ELb1ELb1EEEvNS_9FwdParamsE:
        /* <DEDUP_REMOVED lines=71> */
.L_x_12952:
        /* <DEDUP_REMOVED lines=26> */
.L_x_12953:
        /* <DEDUP_REMOVED lines=21> */
[----:B0-----:R-:W-:Y:S01]  /*0760*/  UISETP.NE.U32.AND UP0, UPT, UR4, URZ, UPT ;  /* 0x000000ff0400728c */ /* 0x001fe2000bf05070 */
[----:B------:R-:W0:Y:S02]  /*0770*/  LDCU UR4, c[0x0][0x388] ;  /* 0x00007100ff0477ac */ /* 0x000e240008000800 */
        /* <DEDUP_REMOVED lines=49> */
[----:B------:R-:W-:Y:S02]  /*0a90*/  HFMA2 R6, -RZ, RZ, 0, 0 ;  /* 0x00000000ff067431 */ /* 0x000fe400000001ff */
[----:B------:R-:W-:Y:S01]  /*0aa0*/  IMAD R134, R9, -0x2daee0ad, RZ ;  /* 0xd2511f5309867824 */ /* 0x000fe200078e02ff */
[----:B------:R-:W-:Y:S01]  /*0ab0*/  LOP3.LUT R20, R11, UR28, R20, 0x96, !PT ;  /* 0x0000001c0b147c12 */ /* 0x000fe2000f8e9614 */
[----:B01234-:R-:W-:-:S07]  /*0ac0*/  IMAD R22, R10, -0x326172a9, RZ ;  /* 0xcd9e8d570a167824 */ /* 0x01ffce00078e02ff */
.L_x_13448:
        /* <DEDUP_REMOVED lines=36> */
.L_x_12958:
        /* <DEDUP_REMOVED lines=13> */
.L_x_12960:
[----:B------:R-:W-:Y:S05]  /*0de0*/  BSYNC.RECONVERGENT B2 ;  /* 0x0000000000027941 */ /* 0x000fea0003800200 */
.L_x_12959:
        /* <DEDUP_REMOVED lines=41> */
.L_x_12957:
[----:B------:R-:W-:Y:S05]  /*1080*/  BSYNC.RECONVERGENT B1 ;  /* 0x0000000000017941 */ /* 0x000fea0003800200 */
.L_x_12956:
        /* <DEDUP_REMOVED lines=9> */
[----:B------:R-:W-:-:S04]  /*1120*/  FSETP.GTU.FTZ.AND P0, PT, R8, R103, PT ;  /* 0x000000670800720b */ /* 0x000fc80003f1c000 */
[----:B------:R-:W-:Y:S01]  /*1130*/  FSEL R8, R9, RZ, !P0 ;  /* 0x000000ff09087208 */ /* 0x000fe20004000000 */
[----:B------:R-:W-:Y:S01]  /*1140*/  IMAD.MOV.U32 R9, RZ, RZ, R22 ;  /* 0x000000ffff097224 */ /* 0x000fe200078e0016 */
[----:B------:R-:W-:-:S03]  /*1150*/  PLOP3.LUT P0, PT, P0, PT, PT, 0x8, 0x80 ;  /* 0x000000000080781c */ /* 0x000fc6000070e170 */
        /* <DEDUP_REMOVED lines=13> */
.L_x_12963:
        /* <DEDUP_REMOVED lines=13> */
.L_x_12965:
[----:B------:R-:W-:Y:S05]  /*1300*/  BSYNC.RECONVERGENT B2 ;  /* 0x0000000000027941 */ /* 0x000fea0003800200 */
.L_x_12964:
        /* <DEDUP_REMOVED lines=42> */
.L_x_12962:
[----:B------:R-:W-:Y:S05]  /*15b0*/  BSYNC.RECONVERGENT B1 ;  /* 0x0000000000017941 */ /* 0x000fea0003800200 */
.L_x_12961:
        /* <DEDUP_REMOVED lines=24> */
.L_x_12968:
        /* <DEDUP_REMOVED lines=13> */
.L_x_12970:
[----:B------:R-:W-:Y:S05]  /*1810*/  BSYNC.RECONVERGENT B2 ;  /* 0x0000000000027941 */ /* 0x000fea0003800200 */
.L_x_12969:
        /* <DEDUP_REMOVED lines=42> */
.L_x_12967:
[----:B------:R-:W-:Y:S05]  /*1ac0*/  BSYNC.RECONVERGENT B1 ;  /* 0x0000000000017941 */ /* 0x000fea0003800200 */
.L_x_12966:
        /* <DEDUP_REMOVED lines=24> */
.L_x_12973:
        /* <DEDUP_REMOVED lines=13> */
.L_x_12975:
[----:B------:R-:W-:Y:S05]  /*1d20*/  BSYNC.RECONVERGENT B2 ;  /* 0x0000000000027941 */ /* 0x000fea0003800200 */
.L_x_12974:
        /* <DEDUP_REMOVED lines=42> */
.L_x_12972:
[----:B------:R-:W-:Y:S05]  /*1fd0*/  BSYNC.RECONVERGENT B1 ;  /* 0x0000000000017941 */ /* 0x000fea0003800200 */
.L_x_12971:
        /* <DEDUP_REMOVED lines=23> */
.L_x_12978:
        /* <DEDUP_REMOVED lines=13> */
.L_x_12980:
[----:B------:R-:W-:Y:S05]  /*2220*/  BSYNC.RECONVERGENT B2 ;  /* 0x0000000000027941 */ /* 0x000fea0003800200 */
.L_x_12979:
        /* <DEDUP_REMOVED lines=42> */
.L_x_12977:
[----:B------:R-:W-:Y:S05]  /*24d0*/  BSYNC.RECONVERGENT B1 ;  /* 0x0000000000017941 */ /* 0x000fea0003800200 */
.L_x_12976:
        /* <DEDUP_REMOVED lines=23> */
.L_x_12983:
        /* <DEDUP_REMOVED lines=13> */
.L_x_12985:
[----:B------:R-:W-:Y:S05]  /*2720*/  BSYNC.RECONVERGENT B2 ;  /* 0x0000000000027941 */ /* 0x000fea0003800200 */
.L_x_12984:
        /* <DEDUP_REMOVED lines=43> */
.L_x_12982:
[----:B------:R-:W-:Y:S05]  /*29e0*/  BSYNC.RECONVERGENT B1 ;  /* 0x0000000000017941 */ /* 0x000fea0003800200 */
.L_x_12981:
        /* <DEDUP_REMOVED lines=23> */
.L_x_12988:
        /* <DEDUP_REMOVED lines=13> */
.L_x_12990:
[----:B------:R-:W-:Y:S05]  /*2c30*/  BSYNC.RECONVERGENT B2 ;  /* 0x0000000000027941 */ /* 0x000fea0003800200 */
.L_x_12989:
        /* <DEDUP_REMOVED lines=43> */
.L_x_12987:
[----:B------:R-:W-:Y:S05]  /*2ef0*/  BSYNC.RECONVERGENT B1 ;  /* 0x0000000000017941 */ /* 0x000fea0003800200 */
.L_x_12986:
[----:B------:R-:W-:Y:S01]  /*2f00*/  I2FP.F32.U32 R100, R100 ;  /* 0x0000006400647245 */ /* 0x000fe20000201000 */
[----:B------:R-:W-:Y:S01]  /*2f10*/  HADD2.F32 R111, -RZ, R99.H0_H0 ;  /* 0x20000063ff6f7230 */ /* 0x000fe20000004100 */
[----:B------:R-:W-:Y:S01]  /*2f20*/  ISETP.NE.AND P5, PT, R110, 0x1, PT ;  /* 0x000000016e00780c */ /* 0x000fe20003fa5270 */
[----:B------:R-:W-:Y:S01]  /*2f30*/  @P1 HADD2.F32 R113, -RZ, R27.H0_H0 ;  /* 0x2000001bff711230 */ /* 0x000fe20000004100 */
        /* <DEDUP_REMOVED lines=19> */
.L_x_12993:
        /* <DEDUP_REMOVED lines=13> */
.L_x_12995:
[----:B------:R-:W-:Y:S05]  /*3140*/  BSYNC.RECONVERGENT B2 ;  /* 0x0000000000027941 */ /* 0x000fea0003800200 */
.L_x_12994:
        /* <DEDUP_REMOVED lines=43> */
.L_x_12992:
[----:B------:R-:W-:Y:S05]  /*3400*/  BSYNC.RECONVERGENT B1 ;  /* 0x0000000000017941 */ /* 0x000fea0003800200 */
.L_x_12991:
        /* <DEDUP_REMOVED lines=15> */
.L_x_12955:
        /* <DEDUP_REMOVED lines=16> */
.L_x_12999:
        /* <DEDUP_REMOVED lines=13> */
.L_x_13001:
[----:B------:R-:W-:Y:S05]  /*36d0*/  BSYNC.RECONVERGENT B2 ;  /* 0x0000000000027941 */ /* 0x000fea0003800200 */
.L_x_13000:
        /* <DEDUP_REMOVED lines=41> */
.L_x_12998:
[----:B------:R-:W-:Y:S05]  /*3970*/  BSYNC.RECONVERGENT B1 ;  /* 0x0000000000017941 */ /* 0x000fea0003800200 */
.L_x_12997:
[----:B------:R-:W-:Y:S01]  /*3980*/  I2FP.F32.U32 R8, R8 ;  /* 0x0000000800087245 */ /* 0x000fe20000201000 */
[----:B------:R-:W-:Y:S01]  /*3990*/  IMAD.U32 R103, RZ, RZ, UR31 ;  /* 0x0000001fff677e24 */ /* 0x000fe2000f8e00ff */
[----:B------:R-:W-:Y:S01]  /*39a0*/  ISETP.NE.AND P2, PT, R10, 0x1, PT ;  /* 0x000000010a00780c */ /* 0x000fe20003f45270 */
[----:B-----5:R-:W-:Y:S01]  /*39b0*/  HADD2.F32 R9, -RZ, R96.H0_H0 ;  /* 0x20000060ff097230 */ /* 0x020fe20000004100 */
[----:B------:R-:W-:Y:S01]  /*39c0*/  MOV R104, UR32 ;  /* 0x0000002000687c02 */ /* 0x000fe20008000f00 */
[----:B------:R-:W-:Y:S01]  /*39d0*/  FFMA.FTZ R8, R8, R105, 1.1641532182693481445e-10 ;  /* 0x2f00000008087423 */ /* 0x000fe20000010069 */
[----:B------:R-:W-:Y:S01]  /*39e0*/  BSSY.RECONVERGENT B1, `(.L_x_13002) ;  /* 0x0000049000017945 */ /* 0x000fe20003800200 */
        /* <DEDUP_REMOVED lines=16> */
.L_x_13004:
        /* <DEDUP_REMOVED lines=13> */
.L_x_13006:
[----:B------:R-:W-:Y:S05]  /*3bc0*/  BSYNC.RECONVERGENT B2 ;  /* 0x0000000000027941 */ /* 0x000fea0003800200 */
.L_x_13005:
        /* <DEDUP_REMOVED lines=42> */
.L_x_13003:
[----:B------:R-:W-:Y:S05]  /*3e70*/  BSYNC.RECONVERGENT B1 ;  /* 0x0000000000017941 */ /* 0x000fea0003800200 */
.L_x_13002:
        /* <DEDUP_REMOVED lines=25> */
.L_x_13009:
        /* <DEDUP_REMOVED lines=13> */
.L_x_13011:
[----:B------:R-:W-:Y:S05]  /*40e0*/  BSYNC.RECONVERGENT B2 ;  /* 0x0000000000027941 */ /* 0x000fea0003800200 */
.L_x_13010:
        /* <DEDUP_REMOVED lines=42> */
.L_x_13008:
[----:B------:R-:W-:Y:S05]  /*4390*/  BSYNC.RECONVERGENT B1 ;  /* 0x0000000000017941 */ /* 0x000fea0003800200 */
.L_x_13007:
        /* <DEDUP_REMOVED lines=21> */
.L_x_13014:
        /* <DEDUP_REMOVED lines=13> */
.L_x_13016:
[----:B------:R-:W-:Y:S05]  /*45c0*/  BSYNC.RECONVERGENT B2 ;  /* 0x0000000000027941 */ /* 0x000fea0003800200 */
.L_x_13015:
        /* <DEDUP_REMOVED lines=42> */
.L_x_13013:
[----:B------:R-:W-:Y:S05]  /*4870*/  BSYNC.RECONVERGENT B1 ;  /* 0x0000000000017941 */ /* 0x000fea0003800200 */
.L_x_13012:
        /* <DEDUP_REMOVED lines=25> */
.L_x_13019:
        /* <DEDUP_REMOVED lines=13> */
.L_x_13021:
[----:B------:R-:W-:Y:S05]  /*4ae0*/  BSYNC.RECONVERGENT B2 ;  /* 0x0000000000027941 */ /* 0x000fea0003800200 */
.L_x_13020:
        /* <DEDUP_REMOVED lines=42> */
.L_x_13018:
[----:B------:R-:W-:Y:S05]  /*4d90*/  BSYNC.RECONVERGENT B1 ;  /* 0x0000000000017941 */ /* 0x000fea0003800200 */
.L_x_13017:
        /* <DEDUP_REMOVED lines=21> */
.L_x_13024:
        /* <DEDUP_REMOVED lines=13> */
.L_x_13026:
[----:B------:R-:W-:Y:S05]  /*4fc0*/  BSYNC.RECONVERGENT B2 ;  /* 0x0000000000027941 */ /* 0x000fea0003800200 */
.L_x_13025:
        /* <DEDUP_REMOVED lines=42> */
.L_x_13023:
[----:B------:R-:W-:Y:S05]  /*5270*/  BSYNC.RECONVERGENT B1 ;  /* 0x0000000000017941 */ /* 0x000fea0003800200 */
.L_x_13022:
        /* <DEDUP_REMOVED lines=25> */
.L_x_13029:
        /* <DEDUP_REMOVED lines=13> */
.L_x_13031:
[----:B------:R-:W-:Y:S05]  /*54e0*/  BSYNC.RECONVERGENT B2 ;  /* 0x0000000000027941 */ /* 0x000fea0003800200 */
.L_x_13030:
        /* <DEDUP_REMOVED lines=42> */
.L_x_13028:
[----:B------:R-:W-:Y:S05]  /*5790*/  BSYNC.RECONVERGENT B1 ;  /* 0x0000000000017941 */ /* 0x000fea0003800200 */
.L_x_13027:
        /* <DEDUP_REMOVED lines=20> */
.L_x_13034:
        /* <DEDUP_REMOVED lines=13> */
.L_x_13036:
[----:B------:R-:W-:Y:S05]  /*59b0*/  BSYNC.RECONVERGENT B2 ;  /* 0x0000000000027941 */ /* 0x000fea0003800200 */
.L_x_13035:
        /* <DEDUP_REMOVED lines=42> */
.L_x_13033:
[----:B------:R-:W-:Y:S05]  /*5c60*/  BSYNC.RECONVERGENT B1 ;  /* 0x0000000000017941 */ /* 0x000fea0003800200 */
.L_x_13032:
        /* <DEDUP_REMOVED lines=25> */
.L_x_13039:
        /* <DEDUP_REMOVED lines=13> */
.L_x_13041:
[----:B------:R-:W-:Y:S05]  /*5ed0*/  BSYNC.RECONVERGENT B2 ;  /* 0x0000000000027941 */ /* 0x000fea0003800200 */
.L_x_13040:
        /* <DEDUP_REMOVED lines=42> */
.L_x_13038:
[----:B------:R-:W-:Y:S05]  /*6180*/  BSYNC.RECONVERGENT B1 ;  /* 0x0000000000017941 */ /* 0x000fea0003800200 */
.L_x_13037:
        /* <DEDUP_REMOVED lines=20> */
.L_x_13044:
        /* <DEDUP_REMOVED lines=13> */
.L_x_13046:
[----:B------:R-:W-:Y:S05]  /*63a0*/  BSYNC.RECONVERGENT B2 ;  /* 0x0000000000027941 */ /* 0x000fea0003800200 */
.L_x_13045:
        /* <DEDUP_REMOVED lines=42> */
.L_x_13043:
[----:B------:R-:W-:Y:S05]  /*6650*/  BSYNC.RECONVERGENT B1 ;  /* 0x0000000000017941 */ /* 0x000fea0003800200 */
.L_x_13042:
        /* <DEDUP_REMOVED lines=25> */
.L_x_13049:
        /* <DEDUP_REMOVED lines=13> */
.L_x_13051:
[----:B------:R-:W-:Y:S05]  /*68c0*/  BSYNC.RECONVERGENT B2 ;  /* 0x0000000000027941 */ /* 0x000fea0003800200 */
.L_x_13050:
        /* <DEDUP_REMOVED lines=43> */
.L_x_13048:
[----:B------:R-:W-:Y:S05]  /*6b80*/  BSYNC.RECONVERGENT B1 ;  /* 0x0000000000017941 */ /* 0x000fea0003800200 */
.L_x_13047:
        /* <DEDUP_REMOVED lines=20> */
.L_x_13054:
        /* <DEDUP_REMOVED lines=13> */
.L_x_13056:
[----:B------:R-:W-:Y:S05]  /*6da0*/  BSYNC.RECONVERGENT B2 ;  /* 0x0000000000027941 */ /* 0x000fea0003800200 */
.L_x_13055:
        /* <DEDUP_REMOVED lines=43> */
.L_x_13053:
[----:B------:R-:W-:Y:S05]  /*7060*/  BSYNC.RECONVERGENT B1 ;  /* 0x0000000000017941 */ /* 0x000fea0003800200 */
.L_x_13052:
[----:B------:R-:W-:Y:S01]  /*7070*/  I2FP.F32.U32 R18, R17 ;  /* 0x0000001100127245 */ /* 0x000fe20000201000 */
[----:B------:R-:W-:Y:S01]  /*7080*/  HADD2.F32 R17, -RZ, R30.H1_H1 ;  /* 0x3000001eff117230 */ /* 0x000fe20000004100 */
[----:B------:R-:W-:Y:S01]  /*7090*/  BSSY.RECONVERGENT B1, `(.L_x_13057) ;  /* 0x0000051000017945 */ /* 0x000fe20003800200 */
[----:B------:R-:W-:Y:S02]  /*70a0*/  @P1 HADD2.F32 R111, -RZ, R26.H1_H1 ;  /* 0x3000001aff6f1230 */ /* 0x000fe40000004100 */
        /* <DEDUP_REMOVED lines=22> */
.L_x_13059:
        /* <DEDUP_REMOVED lines=13> */
.L_x_13061:
[----:B------:R-:W-:Y:S05]  /*72e0*/  BSYNC.RECONVERGENT B2 ;  /* 0x0000000000027941 */ /* 0x000fea0003800200 */
.L_x_13060:
        /* <DEDUP_REMOVED lines=43> */
.L_x_13058:
[----:B------:R-:W-:Y:S05]  /*75a0*/  BSYNC.RECONVERGENT B1 ;  /* 0x0000000000017941 */ /* 0x000fea0003800200 */
.L_x_13057:
        /* <DEDUP_REMOVED lines=20> */
.L_x_13064:
        /* <DEDUP_REMOVED lines=13> */
.L_x_13066:
[----:B------:R-:W-:Y:S05]  /*77c0*/  BSYNC.RECONVERGENT B2 ;  /* 0x0000000000027941 */ /* 0x000fea0003800200 */
.L_x_13065:
        /* <DEDUP_REMOVED lines=43> */
.L_x_13063:
[----:B------:R-:W-:Y:S05]  /*7a80*/  BSYNC.RECONVERGENT B1 ;  /* 0x0000000000017941 */ /* 0x000fea0003800200 */
.L_x_13062:
        /* <DEDUP_REMOVED lines=13> */
[----:B------:R-:W-:Y:S01]  /*7b60*/  @!P1 MOV R100, R17 ;  /* 0x0000001100649202 */ /* 0x000fe20000000f00 */
[----:B------:R-:W-:Y:S01]  /*7b70*/  IMAD.MOV.U32 R102, RZ, RZ, R22 ;  /* 0x000000ffff667224 */ /* 0x000fe200078e0016 */
        /* <DEDUP_REMOVED lines=11> */
.L_x_13069:
        /* <DEDUP_REMOVED lines=13> */
.L_x_13071:
[----:B------:R-:W-:Y:S05]  /*7d00*/  BSYNC.RECONVERGENT B2 ;  /* 0x0000000000027941 */ /* 0x000fea0003800200 */
.L_x_13070:
        /* <DEDUP_REMOVED lines=43> */
.L_x_13068:
[----:B------:R-:W-:Y:S05]  /*7fc0*/  BSYNC.RECONVERGENT B1 ;  /* 0x0000000000017941 */ /* 0x000fea0003800200 */
.L_x_13067:
        /* <DEDUP_REMOVED lines=20> */
.L_x_13074:
        /* <DEDUP_REMOVED lines=15> */
.L_x_13076:
[----:B------:R-:W-:Y:S05]  /*8200*/  BSYNC.RECONVERGENT B2 ;  /* 0x0000000000027941 */ /* 0x000fea0003800200 */
.L_x_13075:
        /* <DEDUP_REMOVED lines=43> */
.L_x_13073:
[----:B------:R-:W-:Y:S05]  /*84c0*/  BSYNC.RECONVERGENT B1 ;  /* 0x0000000000017941 */ /* 0x000fea0003800200 */
.L_x_13072:
        /* <DEDUP_REMOVED lines=13> */
[--C-:B------:R-:W-:Y:S01]  /*85a0*/  @!P1 IMAD.MOV.U32 R102, RZ, RZ, R18.reuse ;  /* 0x000000ffff669224 */ /* 0x100fe200078e0012 */
[----:B------:R-:W-:-:S04]  /*85b0*/  PRMT R18, R99, 0x7610, R18 ;  /* 0x0000761063127816 */ /* 0x000fc80000000012 */
[----:B------:R-:W-:-:S04]  /*85c0*/  F2FP.F16.F32.PACK_AB R99, RZ, R102 ;  /* 0x00000066ff63723e */ /* 0x000fc800000000ff */
[----:B------:R-:W-:-:S07]  /*85d0*/  PRMT R99, R110, 0x5410, R99 ;  /* 0x000054106e637816 */ /* 0x000fce0000000063 */
.L_x_12996:
        /* <DEDUP_REMOVED lines=50> */
.L_x_13077:
        /* <DEDUP_REMOVED lines=20> */
.L_x_13081:
        /* <DEDUP_REMOVED lines=13> */
.L_x_13083:
[----:B------:R-:W-:Y:S05]  /*8b10*/  BSYNC.RECONVERGENT B2 ;  /* 0x0000000000027941 */ /* 0x000fea0003800200 */
.L_x_13082:
        /* <DEDUP_REMOVED lines=42> */
.L_x_13080:
[----:B------:R-:W-:Y:S05]  /*8dc0*/  BSYNC.RECONVERGENT B1 ;  /* 0x0000000000017941 */ /* 0x000fea0003800200 */
.L_x_13079:
[----:B------:R-:W-:Y:S01]  /*8dd0*/  I2FP.F32.U32 R12, R11 ;  /* 0x0000000b000c7245 */ /* 0x000fe20000201000 */
[----:B-----5:R-:W-:Y:S01]  /*8de0*/  HADD2.F32 R11, -RZ, R96.H0_H0 ;  /* 0x20000060ff0b7230 */ /* 0x020fe20000004100 */
        /* <DEDUP_REMOVED lines=9> */
[----:B-1----:R-:W-:Y:S01]  /*8e80*/  P2R R117, PR, RZ, 0x10 ;  /* 0x00000010ff757803 */ /* 0x002fe20000000000 */
        /* <DEDUP_REMOVED lines=9> */
.L_x_13086:
        /* <DEDUP_REMOVED lines=13> */
.L_x_13088:
[----:B------:R-:W-:Y:S05]  /*8ff0*/  BSYNC.RECONVERGENT B2 ;  /* 0x0000000000027941 */ /* 0x000fea0003800200 */
.L_x_13087:
        /* <DEDUP_REMOVED lines=43> */
.L_x_13085:
[----:B------:R-:W-:Y:S05]  /*92b0*/  BSYNC.RECONVERGENT B1 ;  /* 0x0000000000017941 */ /* 0x000fea0003800200 */
.L_x_13084:
        /* <DEDUP_REMOVED lines=25> */
.L_x_13091:
        /* <DEDUP_REMOVED lines=13> */
.L_x_13093:
[----:B------:R-:W-:Y:S05]  /*9520*/  BSYNC.RECONVERGENT B2 ;  /* 0x0000000000027941 */ /* 0x000fea0003800200 */
.L_x_13092:
        /* <DEDUP_REMOVED lines=43> */
.L_x_13090:
[----:B------:R-:W-:Y:S05]  /*97e0*/  BSYNC.RECONVERGENT B1 ;  /* 0x0000000000017941 */ /* 0x000fea0003800200 */
.L_x_13089:
        /* <DEDUP_REMOVED lines=21> */
.L_x_13096:
        /* <DEDUP_REMOVED lines=13> */
.L_x_13098:
[----:B------:R-:W-:Y:S05]  /*9a10*/  BSYNC.RECONVERGENT B2 ;  /* 0x0000000000027941 */ /* 0x000fea0003800200 */
.L_x_13097:
        /* <DEDUP_REMOVED lines=43> */
.L_x_13095:
[----:B------:R-:W-:Y:S05]  /*9cd0*/  BSYNC.RECONVERGENT B1 ;  /* 0x0000000000017941 */ /* 0x000fea0003800200 */
.L_x_13094:
        /* <DEDUP_REMOVED lines=25> */
.L_x_13101:
        /* <DEDUP_REMOVED lines=13> */
.L_x_13103:
[----:B------:R-:W-:Y:S05]  /*9f40*/  BSYNC.RECONVERGENT B2 ;  /* 0x0000000000027941 */ /* 0x000fea0003800200 */
.L_x_13102:
        /* <DEDUP_REMOVED lines=43> */
.L_x_13100:
[----:B------:R-:W-:Y:S05]  /*a200*/  BSYNC.RECONVERGENT B1 ;  /* 0x0000000000017941 */ /* 0x000fea0003800200 */
.L_x_13099:
        /* <DEDUP_REMOVED lines=21> */
.L_x_13106:
        /* <DEDUP_REMOVED lines=13> */
.L_x_13108:
[----:B------:R-:W-:Y:S05]  /*a430*/  BSYNC.RECONVERGENT B2 ;  /* 0x0000000000027941 */ /* 0x000fea0003800200 */
.L_x_13107:
        /* <DEDUP_REMOVED lines=43> */
.L_x_13105:
[----:B------:R-:W-:Y:S05]  /*a6f0*/  BSYNC.RECONVERGENT B1 ;  /* 0x0000000000017941 */ /* 0x000fea0003800200 */
.L_x_13104:
        /* <DEDUP_REMOVED lines=25> */
.L_x_13111:
        /* <DEDUP_REMOVED lines=13> */
.L_x_13113:
[----:B------:R-:W-:Y:S05]  /*a960*/  BSYNC.RECONVERGENT B2 ;  /* 0x0000000000027941 */ /* 0x000fea0003800200 */
.L_x_13112:
        /* <DEDUP_REMOVED lines=43> */
.L_x_13110:
[----:B------:R-:W-:Y:S05]  /*ac20*/  BSYNC.RECONVERGENT B1 ;  /* 0x0000000000017941 */ /* 0x000fea0003800200 */
.L_x_13109:
        /* <DEDUP_REMOVED lines=21> */
.L_x_13116:
        /* <DEDUP_REMOVED lines=13> */
.L_x_13118:
[----:B------:R-:W-:Y:S05]  /*ae50*/  BSYNC.RECONVERGENT B2 ;  /* 0x0000000000027941 */ /* 0x000fea0003800200 */
.L_x_13117:
        /* <DEDUP_REMOVED lines=43> */
.L_x_13115:
[----:B------:R-:W-:Y:S05]  /*b110*/  BSYNC.RECONVERGENT B1 ;  /* 0x0000000000017941 */ /* 0x000fea0003800200 */
.L_x_13114:
        /* <DEDUP_REMOVED lines=25> */
.L_x_13121:
        /* <DEDUP_REMOVED lines=13> */
.L_x_13123:
[----:B------:R-:W-:Y:S05]  /*b380*/  BSYNC.RECONVERGENT B2 ;  /* 0x0000000000027941 */ /* 0x000fea0003800200 */
.L_x_13122:
        /* <DEDUP_REMOVED lines=43> */
.L_x_13120:
[----:B------:R-:W-:Y:S05]  /*b640*/  BSYNC.RECONVERGENT B1 ;  /* 0x0000000000017941 */ /* 0x000fea0003800200 */
.L_x_13119:
        /* <DEDUP_REMOVED lines=20> */
.L_x_13126:
        /* <DEDUP_REMOVED lines=13> */
.L_x_13128:
[----:B------:R-:W-:Y:S05]  /*b860*/  BSYNC.RECONVERGENT B2 ;  /* 0x0000000000027941 */ /* 0x000fea0003800200 */
.L_x_13127:
        /* <DEDUP_REMOVED lines=43> */
.L_x_13125:
[----:B------:R-:W-:Y:S05]  /*bb20*/  BSYNC.RECONVERGENT B1 ;  /* 0x0000000000017941 */ /* 0x000fea0003800200 */
.L_x_13124:
        /* <DEDUP_REMOVED lines=26> */
.L_x_13131:
        /* <DEDUP_REMOVED lines=13> */
.L_x_13133:
[----:B------:R-:W-:Y:S05]  /*bda0*/  BSYNC.RECONVERGENT B2 ;  /* 0x0000000000027941 */ /* 0x000fea0003800200 */
.L_x_13132:
        /* <DEDUP_REMOVED lines=43> */
.L_x_13130:
[----:B------:R-:W-:Y:S05]  /*c060*/  BSYNC.RECONVERGENT B1 ;  /* 0x0000000000017941 */ /* 0x000fea0003800200 */
.L_x_13129:
        /* <DEDUP_REMOVED lines=20> */
.L_x_13136:
        /* <DEDUP_REMOVED lines=13> */
.L_x_13138:
[----:B------:R-:W-:Y:S05]  /*c280*/  BSYNC.RECONVERGENT B2 ;  /* 0x0000000000027941 */ /* 0x000fea0003800200 */
.L_x_13137:
        /* <DEDUP_REMOVED lines=43> */
.L_x_13135:
[----:B------:R-:W-:Y:S05]  /*c540*/  BSYNC.RECONVERGENT B1 ;  /* 0x0000000000017941 */ /* 0x000fea0003800200 */
.L_x_13134:
        /* <DEDUP_REMOVED lines=25> */
.L_x_13141:
        /* <DEDUP_REMOVED lines=13> */
.L_x_13143:
[----:B------:R-:W-:Y:S05]  /*c7b0*/  BSYNC.RECONVERGENT B2 ;  /* 0x0000000000027941 */ /* 0x000fea0003800200 */
.L_x_13142:
        /* <DEDUP_REMOVED lines=43> */
.L_x_13140:
[----:B------:R-:W-:Y:S05]  /*ca70*/  BSYNC.RECONVERGENT B1 ;  /* 0x0000000000017941 */ /* 0x000fea0003800200 */
.L_x_13139:
        /* <DEDUP_REMOVED lines=20> */
.L_x_13146:
        /* <DEDUP_REMOVED lines=13> */
.L_x_13148:
[----:B------:R-:W-:Y:S05]  /*cc90*/  BSYNC.RECONVERGENT B2 ;  /* 0x0000000000027941 */ /* 0x000fea0003800200 */
.L_x_13147:
        /* <DEDUP_REMOVED lines=43> */
.L_x_13145:
[----:B------:R-:W-:Y:S05]  /*cf50*/  BSYNC.RECONVERGENT B1 ;  /* 0x0000000000017941 */ /* 0x000fea0003800200 */
.L_x_13144:
        /* <DEDUP_REMOVED lines=26> */
.L_x_13151:
        /* <DEDUP_REMOVED lines=13> */
.L_x_13153:
[----:B------:R-:W-:Y:S05]  /*d1d0*/  BSYNC.RECONVERGENT B2 ;  /* 0x0000000000027941 */ /* 0x000fea0003800200 */
.L_x_13152:
        /* <DEDUP_REMOVED lines=43> */
.L_x_13150:
[----:B------:R-:W-:Y:S05]  /*d490*/  BSYNC.RECONVERGENT B1 ;  /* 0x0000000000017941 */ /* 0x000fea0003800200 */
.L_x_13149:
        /* <DEDUP_REMOVED lines=20> */
.L_x_13156:
        /* <DEDUP_REMOVED lines=15> */
.L_x_13158:
[----:B------:R-:W-:Y:S05]  /*d6d0*/  BSYNC.RECONVERGENT B2 ;  /* 0x0000000000027941 */ /* 0x000fea0003800200 */
.L_x_13157:
        /* <DEDUP_REMOVED lines=43> */
.L_x_13155:
[----:B------:R-:W-:Y:S05]  /*d990*/  BSYNC.RECONVERGENT B1 ;  /* 0x0000000000017941 */ /* 0x000fea0003800200 */
.L_x_13154:
        /* <DEDUP_REMOVED lines=18> */
.L_x_13078:
        /* <DEDUP_REMOVED lines=16> */
.L_x_13162:
        /* <DEDUP_REMOVED lines=13> */
.L_x_13164:
[----:B------:R-:W-:Y:S05]  /*dc90*/  BSYNC.RECONVERGENT B2 ;  /* 0x0000000000027941 */ /* 0x000fea0003800200 */
.L_x_13163:
        /* <DEDUP_REMOVED lines=41> */
[----:B------:R-:W-:-:S07]  /*df30*/  IMAD.MOV.U32 R106, RZ, RZ, R112 ;  /* 0x000000ffff6a7224 */ /* 0x000fce00078e0070 */
.L_x_13161:
[----:B------:R-:W-:Y:S05]  /*df40*/  BSYNC.RECONVERGENT B1 ;  /* 0x0000000000017941 */ /* 0x000fea0003800200 */
.L_x_13160:
        /* <DEDUP_REMOVED lines=24> */
.L_x_13167:
        /* <DEDUP_REMOVED lines=13> */
.L_x_13169:
[----:B------:R-:W-:Y:S05]  /*e1a0*/  BSYNC.RECONVERGENT B2 ;  /* 0x0000000000027941 */ /* 0x000fea0003800200 */
.L_x_13168:
        /* <DEDUP_REMOVED lines=43> */
.L_x_13166:
[----:B------:R-:W-:Y:S05]  /*e460*/  BSYNC.RECONVERGENT B1 ;  /* 0x0000000000017941 */ /* 0x000fea0003800200 */
.L_x_13165:
[----:B------:R-:W-:Y:S01]  /*e470*/  I2FP.F32.U32 R112, R107 ;  /* 0x0000006b00707245 */ /* 0x000fe20000201000 */
[----:B------:R-:W-:Y:S01]  /*e480*/  HADD2.F32 R107, -RZ, R96.H1_H1 ;  /* 0x30000060ff6b7230 */ /* 0x000fe20000004100 */
[----:B------:R-:W-:Y:S01]  /*e490*/  ISETP.NE.AND P3, PT, R115, 0x1, PT ;  /* 0x000000017300780c */ /* 0x000fe20003f65270 */
[----:B------:R-:W-:Y:S01]  /*e4a0*/  @P1 HADD2.F32 R113, -RZ, R24.H1_H1 ;  /* 0x30000018ff711230 */ /* 0x000fe20000004100 */
[----:B------:R-:W-:Y:S01]  /*e4b0*/  BSSY.RECONVERGENT B1, `(.L_x_13170) ;  /* 0x000004d000017945 */ /* 0x000fe20003800200 */
[----:B------:R-:W-:Y:S01]  /*e4c0*/  FFMA.FTZ R112, R112, R105, 1.1641532182693481445e-10 ;  /* 0x2f00000070707423 */ /* 0x000fe20000010069 */
[----:B------:R-:W-:Y:S01]  /*e4d0*/  FMUL.FTZ R107, R107, R104 ;  /* 0x000000686b6b7220 */ /* 0x000fe20000410000 */
[----:B------:R-:W-:-:S03]  /*e4e0*/  MOV R96, R22 ;  /* 0x0000001600607202 */ /* 0x000fc60000000f00 */
[----:B------:R-:W-:-:S04]  /*e4f0*/  FSETP.GTU.FTZ.AND P2, PT, R112, R103, PT ;  /* 0x000000677000720b */ /* 0x000fc80003f5c000 */
[----:B------:R-:W-:Y:S02]  /*e500*/  FSEL R112, R107, RZ, !P2 ;  /* 0x000000ff6b707208 */ /* 0x000fe40005000000 */
        /* <DEDUP_REMOVED lines=14> */
.L_x_13172:
        /* <DEDUP_REMOVED lines=13> */
.L_x_13174:
[----:B------:R-:W-:Y:S05]  /*e6c0*/  BSYNC.RECONVERGENT B2 ;  /* 0x0000000000027941 */ /* 0x000fea0003800200 */
.L_x_13173:
        /* <DEDUP_REMOVED lines=43> */
.L_x_13171:
[----:B------:R-:W-:Y:S05]  /*e980*/  BSYNC.RECONVERGENT B1 ;  /* 0x0000000000017941 */ /* 0x000fea0003800200 */
.L_x_13170:
        /* <DEDUP_REMOVED lines=24> */
.L_x_13177:
        /* <DEDUP_REMOVED lines=13> */
.L_x_13179:
[----:B------:R-:W-:Y:S05]  /*ebe0*/  BSYNC.RECONVERGENT B2 ;  /* 0x0000000000027941 */ /* 0x000fea0003800200 */
.L_x_13178:
        /* <DEDUP_REMOVED lines=43> */
.L_x_13176:
[----:B------:R-:W-:Y:S05]  /*eea0*/  BSYNC.RECONVERGENT B1 ;  /* 0x0000000000017941 */ /* 0x000fea0003800200 */
.L_x_13175:
        /* <DEDUP_REMOVED lines=24> */
.L_x_13182:
        /* <DEDUP_REMOVED lines=13> */
.L_x_13184:
[----:B------:R-:W-:Y:S05]  /*f100*/  BSYNC.RECONVERGENT B2 ;  /* 0x0000000000027941 */ /* 0x000fea0003800200 */
.L_x_13183:
        /* <DEDUP_REMOVED lines=43> */
.L_x_13181:
[----:B------:R-:W-:Y:S05]  /*f3c0*/  BSYNC.RECONVERGENT B1 ;  /* 0x0000000000017941 */ /* 0x000fea0003800200 */
.L_x_13180:
        /* <DEDUP_REMOVED lines=23> */
.L_x_13187:
        /* <DEDUP_REMOVED lines=13> */
.L_x_13189:
[----:B------:R-:W-:Y:S05]  /*f610*/  BSYNC.RECONVERGENT B2 ;  /* 0x0000000000027941 */ /* 0x000fea0003800200 */
.L_x_13188:
        /* <DEDUP_REMOVED lines=43> */
.L_x_13186:
[----:B------:R-:W-:Y:S05]  /*f8d0*/  BSYNC.RECONVERGENT B1 ;  /* 0x0000000000017941 */ /* 0x000fea0003800200 */
.L_x_13185:
        /* <DEDUP_REMOVED lines=23> */
.L_x_13192:
        /* <DEDUP_REMOVED lines=13> */
.L_x_13194:
[----:B------:R-:W-:Y:S05]  /*fb20*/  BSYNC.RECONVERGENT B2 ;  /* 0x0000000000027941 */ /* 0x000fea0003800200 */
.L_x_13193:
        /* <DEDUP_REMOVED lines=43> */
.L_x_13191:
[----:B------:R-:W-:Y:S05]  /*fde0*/  BSYNC.RECONVERGENT B1 ;  /* 0x0000000000017941 */ /* 0x000fea0003800200 */
.L_x_13190:
        /* <DEDUP_REMOVED lines=23> */
.L_x_13197:
        /* <DEDUP_REMOVED lines=13> */
.L_x_13199:
[----:B------:R-:W-:Y:S05]  /*10030*/  BSYNC.RECONVERGENT B2 ;  /* 0x0000000000027941 */ /* 0x000fea0003800200 */
.L_x_13198:
        /* <DEDUP_REMOVED lines=43> */
.L_x_13196:
[----:B------:R-:W-:Y:S05]  /*102f0*/  BSYNC.RECONVERGENT B1 ;  /* 0x0000000000017941 */ /* 0x000fea0003800200 */
.L_x_13195:
        /* <DEDUP_REMOVED lines=14> */
.L_x_13159:
        /* <DEDUP_REMOVED lines=47> */
.L_x_13200:
        /* <DEDUP_REMOVED lines=20> */
.L_x_13204:
        /* <DEDUP_REMOVED lines=13> */
.L_x_13206:
[----:B------:R-:W-:Y:S05]  /*108e0*/  BSYNC.RECONVERGENT B2 ;  /* 0x0000000000027941 */ /* 0x000fea0003800200 */
.L_x_13205:
        /* <DEDUP_REMOVED lines=42> */
.L_x_13203:
[----:B------:R-:W-:Y:S05]  /*10b90*/  BSYNC.RECONVERGENT B1 ;  /* 0x0000000000017941 */ /* 0x000fea0003800200 */
.L_x_13202:
        /* <DEDUP_REMOVED lines=21> */
.L_x_13209:
        /* <DEDUP_REMOVED lines=13> */
.L_x_13211:
[----:B------:R-:W-:Y:S05]  /*10dc0*/  BSYNC.RECONVERGENT B2 ;  /* 0x0000000000027941 */ /* 0x000fea0003800200 */
.L_x_13210:
        /* <DEDUP_REMOVED lines=43> */
.L_x_13208:
[----:B------:R-:W-:Y:S05]  /*11080*/  BSYNC.RECONVERGENT B1 ;  /* 0x0000000000017941 */ /* 0x000fea0003800200 */
.L_x_13207:
        /* <DEDUP_REMOVED lines=9> */
[----:B------:R-:W-:-:S03]  /*11120*/  MOV R13, R22 ;  /* 0x00000016000d7202 */ /* 0x000fc60000000f00 */
[----:B------:R-:W-:-:S04]  /*11130*/  FADD.FTZ R11, R11, R12 ;  /* 0x0000000c0b0b7221 */ /* 0x000fc80000010000 */
        /* <DEDUP_REMOVED lines=14> */
.L_x_13214:
        /* <DEDUP_REMOVED lines=13> */
.L_x_13216:
[----:B------:R-:W-:Y:S05]  /*112f0*/  BSYNC.RECONVERGENT B2 ;  /* 0x0000000000027941 */ /* 0x000fea0003800200 */
.L_x_13215:
        /* <DEDUP_REMOVED lines=43> */
.L_x_13213:
[----:B------:R-:W-:Y:S05]  /*115b0*/  BSYNC.RECONVERGENT B1 ;  /* 0x0000000000017941 */ /* 0x000fea0003800200 */
.L_x_13212:
        /* <DEDUP_REMOVED lines=21> */
.L_x_13219:
        /* <DEDUP_REMOVED lines=13> */
.L_x_13221:
[----:B------:R-:W-:Y:S05]  /*117e0*/  BSYNC.RECONVERGENT B2 ;  /* 0x0000000000027941 */ /* 0x000fea0003800200 */
.L_x_13220:
        /* <DEDUP_REMOVED lines=43> */
.L_x_13218:
[----:B------:R-:W-:Y:S05]  /*11aa0*/  BSYNC.RECONVERGENT B1 ;  /* 0x0000000000017941 */ /* 0x000fea0003800200 */
.L_x_13217:
        /* <DEDUP_REMOVED lines=25> */
.L_x_13224:
        /* <DEDUP_REMOVED lines=13> */
.L_x_13226:
[----:B------:R-:W-:Y:S05]  /*11d10*/  BSYNC.RECONVERGENT B2 ;  /* 0x0000000000027941 */ /* 0x000fea0003800200 */
.L_x_13225:
        /* <DEDUP_REMOVED lines=43> */
.L_x_13223:
[----:B------:R-:W-:Y:S05]  /*11fd0*/  BSYNC.RECONVERGENT B1 ;  /* 0x0000000000017941 */ /* 0x000fea0003800200 */
.L_x_13222:
        /* <DEDUP_REMOVED lines=21> */
.L_x_13229:
        /* <DEDUP_REMOVED lines=13> */
.L_x_13231:
[----:B------:R-:W-:Y:S05]  /*12200*/  BSYNC.RECONVERGENT B2 ;  /* 0x0000000000027941 */ /* 0x000fea0003800200 */
.L_x_13230:
        /* <DEDUP_REMOVED lines=43> */
.L_x_13228:
[----:B------:R-:W-:Y:S05]  /*124c0*/  BSYNC.RECONVERGENT B1 ;  /* 0x0000000000017941 */ /* 0x000fea0003800200 */
.L_x_13227:
        /* <DEDUP_REMOVED lines=25> */
.L_x_13234:
        /* <DEDUP_REMOVED lines=13> */
.L_x_13236:
[----:B------:R-:W-:Y:S05]  /*12730*/  BSYNC.RECONVERGENT B2 ;  /* 0x0000000000027941 */ /* 0x000fea0003800200 */
.L_x_13235:
        /* <DEDUP_REMOVED lines=43> */
.L_x_13233:
[----:B------:R-:W-:Y:S05]  /*129f0*/  BSYNC.RECONVERGENT B1 ;  /* 0x0000000000017941 */ /* 0x000fea0003800200 */
.L_x_13232:
        /* <DEDUP_REMOVED lines=21> */
.L_x_13239:
        /* <DEDUP_REMOVED lines=13> */
.L_x_13241:
[----:B------:R-:W-:Y:S05]  /*12c20*/  BSYNC.RECONVERGENT B2 ;  /* 0x0000000000027941 */ /* 0x000fea0003800200 */
.L_x_13240:
        /* <DEDUP_REMOVED lines=43> */
.L_x_13238:
[----:B------:R-:W-:Y:S05]  /*12ee0*/  BSYNC.RECONVERGENT B1 ;  /* 0x0000000000017941 */ /* 0x000fea0003800200 */
.L_x_13237:
        /* <DEDUP_REMOVED lines=25> */
.L_x_13244:
        /* <DEDUP_REMOVED lines=13> */
.L_x_13246:
[----:B------:R-:W-:Y:S05]  /*13150*/  BSYNC.RECONVERGENT B2 ;  /* 0x0000000000027941 */ /* 0x000fea0003800200 */
.L_x_13245:
        /* <DEDUP_REMOVED lines=43> */
.L_x_13243:
[----:B------:R-:W-:Y:S05]  /*13410*/  BSYNC.RECONVERGENT B1 ;  /* 0x0000000000017941 */ /* 0x000fea0003800200 */
.L_x_13242:
        /* <DEDUP_REMOVED lines=20> */
.L_x_13249:
        /* <DEDUP_REMOVED lines=13> */
.L_x_13251:
[----:B------:R-:W-:Y:S05]  /*13630*/  BSYNC.RECONVERGENT B2 ;  /* 0x0000000000027941 */ /* 0x000fea0003800200 */
.L_x_13250:
        /* <DEDUP_REMOVED lines=43> */
.L_x_13248:
[----:B------:R-:W-:Y:S05]  /*138f0*/  BSYNC.RECONVERGENT B1 ;  /* 0x0000000000017941 */ /* 0x000fea0003800200 */
.L_x_13247:
        /* <DEDUP_REMOVED lines=26> */
.L_x_13254:
        /* <DEDUP_REMOVED lines=13> */
.L_x_13256:
[----:B------:R-:W-:Y:S05]  /*13b70*/  BSYNC.RECONVERGENT B2 ;  /* 0x0000000000027941 */ /* 0x000fea0003800200 */
.L_x_13255:
        /* <DEDUP_REMOVED lines=43> */
.L_x_13253:
[----:B------:R-:W-:Y:S05]  /*13e30*/  BSYNC.RECONVERGENT B1 ;  /* 0x0000000000017941 */ /* 0x000fea0003800200 */
.L_x_13252:
        /* <DEDUP_REMOVED lines=20> */
.L_x_13259:
        /* <DEDUP_REMOVED lines=13> */
.L_x_13261:
[----:B------:R-:W-:Y:S05]  /*14050*/  BSYNC.RECONVERGENT B2 ;  /* 0x0000000000027941 */ /* 0x000fea0003800200 */
.L_x_13260:
        /* <DEDUP_REMOVED lines=43> */
.L_x_13258:
[----:B------:R-:W-:Y:S05]  /*14310*/  BSYNC.RECONVERGENT B1 ;  /* 0x0000000000017941 */ /* 0x000fea0003800200 */
.L_x_13257:
        /* <DEDUP_REMOVED lines=25> */
.L_x_13264:
        /* <DEDUP_REMOVED lines=13> */
.L_x_13266:
[----:B------:R-:W-:Y:S05]  /*14580*/  BSYNC.RECONVERGENT B2 ;  /* 0x0000000000027941 */ /* 0x000fea0003800200 */
.L_x_13265:
        /* <DEDUP_REMOVED lines=43> */
.L_x_13263:
[----:B------:R-:W-:Y:S05]  /*14840*/  BSYNC.RECONVERGENT B1 ;  /* 0x0000000000017941 */ /* 0x000fea0003800200 */
.L_x_13262:
        /* <DEDUP_REMOVED lines=20> */
.L_x_13269:
        /* <DEDUP_REMOVED lines=13> */
.L_x_13271:
[----:B------:R-:W-:Y:S05]  /*14a60*/  BSYNC.RECONVERGENT B2 ;  /* 0x0000000000027941 */ /* 0x000fea0003800200 */
.L_x_13270:
        /* <DEDUP_REMOVED lines=43> */
.L_x_13268:
[----:B------:R-:W-:Y:S05]  /*14d20*/  BSYNC.RECONVERGENT B1 ;  /* 0x0000000000017941 */ /* 0x000fea0003800200 */
.L_x_13267:
        /* <DEDUP_REMOVED lines=26> */
.L_x_13274:
        /* <DEDUP_REMOVED lines=13> */
.L_x_13276:
[----:B------:R-:W-:Y:S05]  /*14fa0*/  BSYNC.RECONVERGENT B2 ;  /* 0x0000000000027941 */ /* 0x000fea0003800200 */
.L_x_13275:
        /* <DEDUP_REMOVED lines=43> */
.L_x_13273:
[----:B------:R-:W-:Y:S05]  /*15260*/  BSYNC.RECONVERGENT B1 ;  /* 0x0000000000017941 */ /* 0x000fea0003800200 */
.L_x_13272:
        /* <DEDUP_REMOVED lines=20> */
.L_x_13279:
        /* <DEDUP_REMOVED lines=15> */
.L_x_13281:
[----:B------:R-:W-:Y:S05]  /*154a0*/  BSYNC.RECONVERGENT B2 ;  /* 0x0000000000027941 */ /* 0x000fea0003800200 */
.L_x_13280:
        /* <DEDUP_REMOVED lines=43> */
.L_x_13278:
[----:B------:R-:W-:Y:S05]  /*15760*/  BSYNC.RECONVERGENT B1 ;  /* 0x0000000000017941 */ /* 0x000fea0003800200 */
.L_x_13277:
        /* <DEDUP_REMOVED lines=9> */
[----:B------:R-:W-:Y:S01]  /*15800*/  @P1 FADD.FTZ R132, R98, R97 ;  /* 0x0000006162841221 */ /* 0x000fe20000010000 */
[----:B------:R-:W-:Y:S02]  /*15810*/  @!P1 MOV R132, R97 ;  /* 0x0000006100849202 */ /* 0x000fe40000000f00 */
[----:B------:R-:W-:Y:S02]  /*15820*/  PRMT R97, R18, 0x5410, R141 ;  /* 0x0000541012617816 */ /* 0x000fe4000000008d */
[----:B------:R-:W-:Y:S02]  /*15830*/  F2FP.F16.F32.PACK_AB R99, RZ, R132 ;  /* 0x00000084ff63723e */ /* 0x000fe400000000ff */
[----:B------:R-:W-:Y:S02]  /*15840*/  PRMT R18, R96, 0x7610, R18 ;  /* 0x0000761060127816 */ /* 0x000fe40000000012 */
[----:B------:R-:W-:Y:S02]  /*15850*/  PRMT R98, R142, 0x5410, R143 ;  /* 0x000054108e627816 */ /* 0x000fe4000000008f */
[----:B------:R-:W-:-:S02]  /*15860*/  PRMT R96, R133, 0x5410, R138 ;  /* 0x0000541085607816 */ /* 0x000fc4000000008a */
[----:B------:R-:W-:Y:S01]  /*15870*/  PRMT R99, R140, 0x5410, R99 ;  /* 0x000054108c637816 */ /* 0x000fe20000000063 */
[----:B------:R-:W-:Y:S06]  /*15880*/  BRA `(.L_x_13282) ;  /* 0x0000002800487947 */ /* 0x000fec0003800000 */
.L_x_13201:
        /* <DEDUP_REMOVED lines=16> */
.L_x_13285:
        /* <DEDUP_REMOVED lines=13> */
.L_x_13287:
[----:B------:R-:W-:Y:S05]  /*15a60*/  BSYNC.RECONVERGENT B2 ;  /* 0x0000000000027941 */ /* 0x000fea0003800200 */
.L_x_13286:
[----:B------:R-:W-:Y:S01]  /*15a70*/  IMAD.WIDE.U32 R122, R0, -0x326172a9, RZ ;  /* 0xcd9e8d57007a7825 */ /* 0x000fe200078e00ff */
[----:B------:R-:W-:Y:S02]  /*15a80*/  LOP3.LUT R126, R6, UR7, R129, 0x96, !PT ;  /* 0x00000007067e7c12 */ /* 0x000fe4000f8e9681 */
[----:B------:R-:W-:Y:S02]  /*15a90*/  MOV R119, R120 ;  /* 0x0000007800777202 */ /* 0x000fe40000000f00 */
        /* <DEDUP_REMOVED lines=39> */
.L_x_13284:
[----:B------:R-:W-:Y:S05]  /*15d10*/  BSYNC.RECONVERGENT B1 ;  /* 0x0000000000017941 */ /* 0x000fea0003800200 */
.L_x_13283:
        /* <DEDUP_REMOVED lines=12> */
[----:B------:R-:W-:Y:S01]  /*15de0*/  @P1 FADD.FTZ R119, R120, R119 ;  /* 0x0000007778771221 */ /* 0x000fe20000010000 */
[----:B--2---:R-:W-:-:S04]  /*15df0*/  P2R R134, PR, RZ, 0x4 ;  /* 0x00000004ff867803 */ /* 0x004fc80000000000 */
        /* <DEDUP_REMOVED lines=10> */
.L_x_13290:
        /* <DEDUP_REMOVED lines=13> */
.L_x_13292:
[----:B------:R-:W-:Y:S05]  /*15f70*/  BSYNC.RECONVERGENT B2 ;  /* 0x0000000000027941 */ /* 0x000fea0003800200 */
.L_x_13291:
        /* <DEDUP_REMOVED lines=43> */
.L_x_13289:
[----:B------:R-:W-:Y:S05]  /*16230*/  BSYNC.RECONVERGENT B1 ;  /* 0x0000000000017941 */ /* 0x000fea0003800200 */
.L_x_13288:
        /* <DEDUP_REMOVED lines=24> */
.L_x_13295:
        /* <DEDUP_REMOVED lines=13> */
.L_x_13297:
[----:B------:R-:W-:Y:S05]  /*16490*/  BSYNC.RECONVERGENT B2 ;  /* 0x0000000000027941 */ /* 0x000fea0003800200 */
.L_x_13296:
        /* <DEDUP_REMOVED lines=43> */
.L_x_13294:
[----:B------:R-:W-:Y:S05]  /*16750*/  BSYNC.RECONVERGENT B1 ;  /* 0x0000000000017941 */ /* 0x000fea0003800200 */
.L_x_13293:
        /* <DEDUP_REMOVED lines=24> */
.L_x_13300:
        /* <DEDUP_REMOVED lines=13> */
.L_x_13302:
[----:B------:R-:W-:Y:S05]  /*169b0*/  BSYNC.RECONVERGENT B2 ;  /* 0x0000000000027941 */ /* 0x000fea0003800200 */
.L_x_13301:
        /* <DEDUP_REMOVED lines=43> */
.L_x_13299:
[----:B------:R-:W-:Y:S05]  /*16c70*/  BSYNC.RECONVERGENT B1 ;  /* 0x0000000000017941 */ /* 0x000fea0003800200 */
.L_x_13298:
        /* <DEDUP_REMOVED lines=24> */
.L_x_13305:
        /* <DEDUP_REMOVED lines=13> */
.L_x_13307:
[----:B------:R-:W-:Y:S05]  /*16ed0*/  BSYNC.RECONVERGENT B2 ;  /* 0x0000000000027941 */ /* 0x000fea0003800200 */
.L_x_13306:
        /* <DEDUP_REMOVED lines=43> */
.L_x_13304:
[----:B------:R-:W-:Y:S05]  /*17190*/  BSYNC.RECONVERGENT B1 ;  /* 0x0000000000017941 */ /* 0x000fea0003800200 */
.L_x_13303:
        /* <DEDUP_REMOVED lines=23> */
.L_x_13310:
        /* <DEDUP_REMOVED lines=13> */
.L_x_13312:
[----:B------:R-:W-:Y:S05]  /*173e0*/  BSYNC.RECONVERGENT B2 ;  /* 0x0000000000027941 */ /* 0x000fea0003800200 */
.L_x_13311:
        /* <DEDUP_REMOVED lines=43> */
.L_x_13309:
[----:B------:R-:W-:Y:S05]  /*176a0*/  BSYNC.RECONVERGENT B1 ;  /* 0x0000000000017941 */ /* 0x000fea0003800200 */
.L_x_13308:
        /* <DEDUP_REMOVED lines=23> */
.L_x_13315:
        /* <DEDUP_REMOVED lines=13> */
.L_x_13317:
[----:B------:R-:W-:Y:S05]  /*178f0*/  BSYNC.RECONVERGENT B2 ;  /* 0x0000000000027941 */ /* 0x000fea0003800200 */
.L_x_13316:
        /* <DEDUP_REMOVED lines=43> */
.L_x_13314:
[----:B------:R-:W-:Y:S05]  /*17bb0*/  BSYNC.RECONVERGENT B1 ;  /* 0x0000000000017941 */ /* 0x000fea0003800200 */
.L_x_13313:
        /* <DEDUP_REMOVED lines=23> */
.L_x_13320:
        /* <DEDUP_REMOVED lines=13> */
.L_x_13322:
[----:B------:R-:W-:Y:S05]  /*17e00*/  BSYNC.RECONVERGENT B2 ;  /* 0x0000000000027941 */ /* 0x000fea0003800200 */
.L_x_13321:
        /* <DEDUP_REMOVED lines=43> */
.L_x_13319:
[----:B------:R-:W-:Y:S05]  /*180c0*/  BSYNC.RECONVERGENT B1 ;  /* 0x0000000000017941 */ /* 0x000fea0003800200 */
.L_x_13318:
        /* <DEDUP_REMOVED lines=14> */
.L_x_13282:
[----:B------:R-:W-:Y:S01]  /*181b0*/  SEL R142, RZ, 0x1000000, !P5 ;  /* 0x01000000ff8e7807 */ /* 0x000fe20006800000 */
[----:B------:R-:W0:Y:S01]  /*181c0*/  @P1 LDC.64 R126, c[0x0][0x3a0] ;  /* 0x0000e800ff7e1b82 */ /* 0x000e220000000a00 */
[----:B------:R-:W-:Y:S02]  /*181d0*/  SEL R141, RZ, 0x10000, !P4 ;  /* 0x00010000ff8d7807 */ /* 0x000fe40006000000 */
[----:B------:R-:W-:Y:S02]  /*181e0*/  SEL R140, RZ, 0x100, !P3 ;  /* 0x00000100ff8c7807 */ /* 0x000fe40005800000 */
[----:B------:R-:W-:Y:S02]  /*181f0*/  ISETP.NE.AND P5, PT, R135, RZ, PT ;  /* 0x000000ff8700720c */ /* 0x000fe40003fa5270 */
[----:B------:R-:W-:Y:S02]  /*18200*/  ISETP.NE.AND P4, PT, R137, RZ, PT ;  /* 0x000000ff8900720c */ /* 0x000fe40003f85270 */
[----:B------:R-:W-:-:S02]  /*18210*/  ISETP.NE.AND P3, PT, R139, RZ, PT ;  /* 0x000000ff8b00720c */ /* 0x000fc40003f65270 */
[----:B------:R-:W-:Y:S02]  /*18220*/  SEL R138, RZ, 0x10000, !P4 ;  /* 0x00010000ff8a7807 */ /* 0x000fe40006000000 */
[----:B------:R-:W-:Y:S02]  /*18230*/  SEL R133, RZ, 0x1000000, !P3 ;  /* 0x01000000ff857807 */ /* 0x000fe40005800000 */
[----:B------:R-:W-:Y:S02]  /*18240*/  SEL R137, RZ, 0x100, !P5 ;  /* 0x00000100ff897807 */ /* 0x000fe40006800000 */
[----:B------:R-:W-:Y:S02]  /*18250*/  ISETP.NE.AND P6, PT, R134, RZ, PT ;  /* 0x000000ff8600720c */ /* 0x000fe40003fc5270 */
[----:B------:R-:W-:Y:S01]  /*18260*/  LOP3.LUT R140, R140, R142, R141, 0xfe, !PT ;  /* 0x0000008e8c8c7212 */ /* 0x000fe200078efe8d */
[----:B------:R-:W-:Y:S01]  /*18270*/  IMAD.WIDE.U32 R142, R117, 0x10, R110 ;  /* 0x00000010758e7825 */ /* 0x000fe200078e006e */
[----:B------:R-:W-:Y:S01]  /*18280*/  LOP3.LUT R137, R137, R133, R138, 0xfe, !PT ;  /* 0x0000008589897212 */ /* 0x000fe200078efe8a */
[----:B------:R-:W1:Y:S01]  /*18290*/  @P0 LDC.64 R134, c[0x0][0x398] ;  /* 0x0000e600ff860b82 */ /* 0x000e620000000a00 */
[----:B------:R-:W-:Y:S01]  /*182a0*/  SEL R139, RZ, 0x1, !P2 ;  /* 0x00000001ff8b7807 */ /* 0x000fe20005000000 */
[----:B------:R-:W-:Y:S01]  /*182b0*/  VIADD R133, R7, 0x60 ;  /* 0x0000006007857836 */ /* 0x000fe20000000000 */
[----:B------:R-:W-:Y:S01]  /*182c0*/  SEL R138, RZ, 0x1, !P6 ;  /* 0x00000001ff8a7807 */ /* 0x000fe20007000000 */
[----:B------:R2:W-:Y:S01]  /*182d0*/  STG.E.128 desc[UR8][R142.64], R96 ;  /* 0x000000608e007986 */ /* 0x0005e2000c101d08 */
[----:B------:R-:W-:Y:S01]  /*182e0*/  LOP3.LUT R139, R140, R139, RZ, 0xfc, !PT ;  /* 0x0000008b8c8b7212 */ /* 0x000fe200078efcff */
[----:B------:R-:W-:Y:S01]  /*182f0*/  IMAD.WIDE.U32 R140, R117, 0x8, R108 ;  /* 0x00000008758c7825 */ /* 0x000fe200078e006c */
[----:B------:R-:W-:-:S03]  /*18300*/  LOP3.LUT R138, R137, R138, RZ, 0xfc, !PT ;  /* 0x0000008a898a7212 */ /* 0x000fc600078efcff */
[C---:B------:R-:W-:Y:S02]  /*18310*/  IMAD.WIDE.U32 R124, R133.reuse, 0x10, R124 ;  /* 0x00000010857c7825 */ /* 0x040fe400078e007c */
[----:B------:R2:W-:Y:S02]  /*18320*/  STG.E.64 desc[UR8][R140.64], R138 ;  /* 0x0000008a8c007986 */ /* 0x0005e4000c101b08 */
        /* <DEDUP_REMOVED lines=23> */
.L_x_13323:
[----:B------:R1:W5:Y:S04]  /*184a0*/  @P0 LDG.E.128 R28, desc[UR8][R134.64] ;  /* 0x00000008861c0981 */ /* 0x000368000c1e1d00 */
[----:B------:R1:W5:Y:S04]  /*184b0*/  @P1 LDG.E.128 R24, desc[UR8][R126.64] ;  /* 0x000000087e181981 */ /* 0x000368000c1e1d00 */
[----:B0-----:R1:W5:Y:S01]  /*184c0*/  LDG.E.128 R96, desc[UR8][R124.64] ;  /* 0x000000087c607981 */ /* 0x001362000c1e1d00 */
[----:B------:R-:W-:Y:S05]  /*184d0*/  @!P0 BRA `(.L_x_13324) ;  /* 0x0000005000608947 */ /* 0x000fea0003800000 */
[----:B------:R-:W-:Y:S01]  /*184e0*/  ISETP.NE.AND P2, PT, R122, 0x1, PT ;  /* 0x000000017a00780c */ /* 0x000fe20003f45270 */
[----:B------:R-:W-:Y:S01]  /*184f0*/  BSSY.RECONVERGENT B1, `(.L_x_13325) ;  /* 0x0000047000017945 */ /* 0x000fe20003800200 */
[----:B------:R-:W-:Y:S02]  /*18500*/  HFMA2 R14, -RZ, RZ, 0, 1.1920928955078125e-07 ;  /* 0x00000002ff0e7431 */ /* 0x000fe400000001ff */
[----:B------:R-:W-:Y:S02]  /*18510*/  IMAD.MOV.U32 R11, RZ, RZ, R22 ;  /* 0x000000ffff0b7224 */ /* 0x000fe400078e0016 */
[----:B-1----:R-:W-:-:S07]  /*18520*/  IMAD.MOV.U32 R134, RZ, RZ, R136 ;  /* 0x000000ffff867224 */ /* 0x002fce00078e0088 */
        /* <DEDUP_REMOVED lines=11> */
.L_x_13327:
        /* <DEDUP_REMOVED lines=13> */
.L_x_13329:
[----:B------:R-:W-:Y:S05]  /*186b0*/  BSYNC.RECONVERGENT B2 ;  /* 0x0000000000027941 */ /* 0x000fea0003800200 */
.L_x_13328:
        /* <DEDUP_REMOVED lines=42> */
.L_x_13326:
[----:B------:R-:W-:Y:S05]  /*18960*/  BSYNC.RECONVERGENT B1 ;  /* 0x0000000000017941 */ /* 0x000fea0003800200 */
.L_x_13325:
        /* <DEDUP_REMOVED lines=21> */
.L_x_13332:
        /* <DEDUP_REMOVED lines=13> */
.L_x_13334:
[----:B------:R-:W-:Y:S05]  /*18b90*/  BSYNC.RECONVERGENT B2 ;  /* 0x0000000000027941 */ /* 0x000fea0003800200 */
.L_x_13333:
        /* <DEDUP_REMOVED lines=43> */
.L_x_13331:
[----:B------:R-:W-:Y:S05]  /*18e50*/  BSYNC.RECONVERGENT B1 ;  /* 0x0000000000017941 */ /* 0x000fea0003800200 */
.L_x_13330:
        /* <DEDUP_REMOVED lines=25> */
.L_x_13337:
        /* <DEDUP_REMOVED lines=13> */
.L_x_13339:
[----:B------:R-:W-:Y:S05]  /*190c0*/  BSYNC.RECONVERGENT B2 ;  /* 0x0000000000027941 */ /* 0x000fea0003800200 */
.L_x_13338:
        /* <DEDUP_REMOVED lines=43> */
.L_x_13336:
[----:B------:R-:W-:Y:S05]  /*19380*/  BSYNC.RECONVERGENT B1 ;  /* 0x0000000000017941 */ /* 0x000fea0003800200 */
.L_x_13335:
        /* <DEDUP_REMOVED lines=21> */
.L_x_13342:
        /* <DEDUP_REMOVED lines=13> */
.L_x_13344:
[----:B------:R-:W-:Y:S05]  /*195b0*/  BSYNC.RECONVERGENT B2 ;  /* 0x0000000000027941 */ /* 0x000fea0003800200 */
.L_x_13343:
        /* <DEDUP_REMOVED lines=43> */
.L_x_13341:
[----:B------:R-:W-:Y:S05]  /*19870*/  BSYNC.RECONVERGENT B1 ;  /* 0x0000000000017941 */ /* 0x000fea0003800200 */
.L_x_13340:
        /* <DEDUP_REMOVED lines=11> */
[----:B------:R-:W-:Y:S01]  /*19930*/  FADD.FTZ R18, R18, R13 ;  /* 0x0000000d12127221 */ /* 0x000fe20000010000 */
[----:B------:R-:W-:-:S03]  /*19940*/  IMAD.MOV.U32 R13, RZ, RZ, R22 ;  /* 0x000000ffff0d7224 */ /* 0x000fc600078e0016 */
        /* <DEDUP_REMOVED lines=12> */
.L_x_13347:
        /* <DEDUP_REMOVED lines=13> */
.L_x_13349:
[----:B------:R-:W-:Y:S05]  /*19ae0*/  BSYNC.RECONVERGENT B2 ;  /* 0x0000000000027941 */ /* 0x000fea0003800200 */
.L_x_13348:
        /* <DEDUP_REMOVED lines=43> */
.L_x_13346:
[----:B------:R-:W-:Y:S05]  /*19da0*/  BSYNC.RECONVERGENT B1 ;  /* 0x0000000000017941 */ /* 0x000fea0003800200 */
.L_x_13345:
        /* <DEDUP_REMOVED lines=21> */
.L_x_13352:
        /* <DEDUP_REMOVED lines=13> */
.L_x_13354:
[----:B------:R-:W-:Y:S05]  /*19fd0*/  BSYNC.RECONVERGENT B2 ;  /* 0x0000000000027941 */ /* 0x000fea0003800200 */
.L_x_13353:
        /* <DEDUP_REMOVED lines=43> */
.L_x_13351:
[----:B------:R-:W-:Y:S05]  /*1a290*/  BSYNC.RECONVERGENT B1 ;  /* 0x0000000000017941 */ /* 0x000fea0003800200 */
.L_x_13350:
        /* <DEDUP_REMOVED lines=10> */
[----:B------:R-:W-:-:S03]  /*1a340*/  MOV R15, R22 ;  /* 0x00000016000f7202 */ /* 0x000fc60000000f00 */
        /* <DEDUP_REMOVED lines=14> */
.L_x_13357:
        /* <DEDUP_REMOVED lines=13> */
.L_x_13359:
[----:B------:R-:W-:Y:S05]  /*1a500*/  BSYNC.RECONVERGENT B2 ;  /* 0x0000000000027941 */ /* 0x000fea0003800200 */
.L_x_13358:
        /* <DEDUP_REMOVED lines=43> */
.L_x_13356:
[----:B------:R-:W-:Y:S05]  /*1a7c0*/  BSYNC.RECONVERGENT B1 ;  /* 0x0000000000017941 */ /* 0x000fea0003800200 */
.L_x_13355:
        /* <DEDUP_REMOVED lines=21> */
.L_x_13362:
        /* <DEDUP_REMOVED lines=13> */
.L_x_13364:
[----:B------:R-:W-:Y:S05]  /*1a9f0*/  BSYNC.RECONVERGENT B2 ;  /* 0x0000000000027941 */ /* 0x000fea0003800200 */
.L_x_13363:
        /* <DEDUP_REMOVED lines=43> */
.L_x_13361:
[----:B------:R-:W-:Y:S05]  /*1acb0*/  BSYNC.RECONVERGENT B1 ;  /* 0x0000000000017941 */ /* 0x000fea0003800200 */
.L_x_13360:
        /* <DEDUP_REMOVED lines=25> */
.L_x_13367:
        /* <DEDUP_REMOVED lines=13> */
.L_x_13369:
[----:B------:R-:W-:Y:S05]  /*1af20*/  BSYNC.RECONVERGENT B2 ;  /* 0x0000000000027941 */ /* 0x000fea0003800200 */
.L_x_13368:
        /* <DEDUP_REMOVED lines=43> */
.L_x_13366:
[----:B------:R-:W-:Y:S05]  /*1b1e0*/  BSYNC.RECONVERGENT B1 ;  /* 0x0000000000017941 */ /* 0x000fea0003800200 */
.L_x_13365:
        /* <DEDUP_REMOVED lines=20> */
.L_x_13372:
        /* <DEDUP_REMOVED lines=13> */
.L_x_13374:
[----:B------:R-:W-:Y:S05]  /*1b400*/  BSYNC.RECONVERGENT B2 ;  /* 0x0000000000027941 */ /* 0x000fea0003800200 */
.L_x_13373:
        /* <DEDUP_REMOVED lines=43> */
.L_x_13371:
[----:B------:R-:W-:Y:S05]  /*1b6c0*/  BSYNC.RECONVERGENT B1 ;  /* 0x0000000000017941 */ /* 0x000fea0003800200 */
.L_x_13370:
        /* <DEDUP_REMOVED lines=26> */
.L_x_13377:
        /* <DEDUP_REMOVED lines=13> */
.L_x_13379:
[----:B------:R-:W-:Y:S05]  /*1b940*/  BSYNC.RECONVERGENT B2 ;  /* 0x0000000000027941 */ /* 0x000fea0003800200 */
.L_x_13378:
        /* <DEDUP_REMOVED lines=43> */
.L_x_13376:
[----:B------:R-:W-:Y:S05]  /*1bc00*/  BSYNC.RECONVERGENT B1 ;  /* 0x0000000000017941 */ /* 0x000fea0003800200 */
.L_x_13375:
        /* <DEDUP_REMOVED lines=20> */
.L_x_13382:
        /* <DEDUP_REMOVED lines=13> */
.L_x_13384:
[----:B------:R-:W-:Y:S05]  /*1be20*/  BSYNC.RECONVERGENT B2 ;  /* 0x0000000000027941 */ /* 0x000fea0003800200 */
.L_x_13383:
        /* <DEDUP_REMOVED lines=43> */
.L_x_13381:
[----:B------:R-:W-:Y:S05]  /*1c0e0*/  BSYNC.RECONVERGENT B1 ;  /* 0x0000000000017941 */ /* 0x000fea0003800200 */
.L_x_13380:
        /* <DEDUP_REMOVED lines=25> */
.L_x_13387:
        /* <DEDUP_REMOVED lines=13> */
.L_x_13389:
[----:B------:R-:W-:Y:S05]  /*1c350*/  BSYNC.RECONVERGENT B2 ;  /* 0x0000000000027941 */ /* 0x000fea0003800200 */
.L_x_13388:
        /* <DEDUP_REMOVED lines=43> */
.L_x_13386:
[----:B------:R-:W-:Y:S05]  /*1c610*/  BSYNC.RECONVERGENT B1 ;  /* 0x0000000000017941 */ /* 0x000fea0003800200 */
.L_x_13385:
        /* <DEDUP_REMOVED lines=20> */
.L_x_13392:
        /* <DEDUP_REMOVED lines=13> */
.L_x_13394:
[----:B------:R-:W-:Y:S05]  /*1c830*/  BSYNC.RECONVERGENT B2 ;  /* 0x0000000000027941 */ /* 0x000fea0003800200 */
.L_x_13393:
        /* <DEDUP_REMOVED lines=43> */
.L_x_13391:
[----:B------:R-:W-:Y:S05]  /*1caf0*/  BSYNC.RECONVERGENT B1 ;  /* 0x0000000000017941 */ /* 0x000fea0003800200 */
.L_x_13390:
        /* <DEDUP_REMOVED lines=13> */
[----:B------:R-:W-:Y:S01]  /*1cbd0*/  @P1 FADD.FTZ R146, R146, R17 ;  /* 0x0000001192921221 */ /* 0x000fe20000010000 */
[----:B------:R-:W-:-:S02]  /*1cbe0*/  @!P1 MOV R146, R17 ;  /* 0x0000001100929202 */ /* 0x000fc40000000f00 */
        /* <DEDUP_REMOVED lines=11> */
.L_x_13397:
        /* <DEDUP_REMOVED lines=13> */
.L_x_13399:
[----:B------:R-:W-:Y:S05]  /*1cd70*/  BSYNC.RECONVERGENT B2 ;  /* 0x0000000000027941 */ /* 0x000fea0003800200 */
.L_x_13398:
        /* <DEDUP_REMOVED lines=43> */
.L_x_13396:
[----:B------:R-:W-:Y:S05]  /*1d030*/  BSYNC.RECONVERGENT B1 ;  /* 0x0000000000017941 */ /* 0x000fea0003800200 */
.L_x_13395:
        /* <DEDUP_REMOVED lines=20> */
.L_x_13402:
        /* <DEDUP_REMOVED lines=15> */
.L_x_13404:
[----:B------:R-:W-:Y:S05]  /*1d270*/  BSYNC.RECONVERGENT B2 ;  /* 0x0000000000027941 */ /* 0x000fea0003800200 */
.L_x_13403:
        /* <DEDUP_REMOVED lines=43> */
.L_x_13401:
[----:B------:R-:W-:Y:S05]  /*1d530*/  BSYNC.RECONVERGENT B1 ;  /* 0x0000000000017941 */ /* 0x000fea0003800200 */
.L_x_13400:
        /* <DEDUP_REMOVED lines=18> */
.L_x_13324:
[----:B------:R-:W-:Y:S01]  /*1d660*/  ISETP.NE.AND P2, PT, R122, 0x1, PT ;  /* 0x000000017a00780c */ /* 0x000fe20003f45270 */
[----:B------:R-:W-:Y:S01]  /*1d670*/  BSSY.RECONVERGENT B1, `(.L_x_13406) ;  /* 0x0000047000017945 */ /* 0x000fe20003800200 */
[----:B-1----:R-:W-:Y:S01]  /*1d680*/  MOV R126, 0x2 ;  /* 0x00000002007e7802 */ /* 0x002fe20000000f00 */
        /* <DEDUP_REMOVED lines=13> */
.L_x_13408:
        /* <DEDUP_REMOVED lines=13> */
.L_x_13410:
[----:B------:R-:W-:Y:S05]  /*1d830*/  BSYNC.RECONVERGENT B2 ;  /* 0x0000000000027941 */ /* 0x000fea0003800200 */
.L_x_13409:
        /* <DEDUP_REMOVED lines=42> */
.L_x_13407:
[----:B------:R-:W-:Y:S05]  /*1dae0*/  BSYNC.RECONVERGENT B1 ;  /* 0x0000000000017941 */ /* 0x000fea0003800200 */
.L_x_13406:
        /* <DEDUP_REMOVED lines=24> */
.L_x_13413:
        /* <DEDUP_REMOVED lines=13> */
.L_x_13415:
[----:B------:R-:W-:Y:S05]  /*1dd40*/  BSYNC.RECONVERGENT B2 ;  /* 0x0000000000027941 */ /* 0x000fea0003800200 */
.L_x_13414:
        /* <DEDUP_REMOVED lines=43> */
.L_x_13412:
[----:B------:R-:W-:Y:S05]  /*1e000*/  BSYNC.RECONVERGENT B1 ;  /* 0x0000000000017941 */ /* 0x000fea0003800200 */
.L_x_13411:
        /* <DEDUP_REMOVED lines=24> */
.L_x_13418:
        /* <DEDUP_REMOVED lines=13> */
.L_x_13420:
[----:B------:R-:W-:Y:S05]  /*1e260*/  BSYNC.RECONVERGENT B2 ;  /* 0x0000000000027941 */ /* 0x000fea0003800200 */
.L_x_13419:
        /* <DEDUP_REMOVED lines=43> */
.L_x_13417:
[----:B------:R-:W-:Y:S05]  /*1e520*/  BSYNC.RECONVERGENT B1 ;  /* 0x0000000000017941 */ /* 0x000fea0003800200 */
.L_x_13416:
        /* <DEDUP_REMOVED lines=24> */
.L_x_13423:
        /* <DEDUP_REMOVED lines=13> */
.L_x_13425:
[----:B------:R-:W-:Y:S05]  /*1e780*/  BSYNC.RECONVERGENT B2 ;  /* 0x0000000000027941 */ /* 0x000fea0003800200 */
.L_x_13424:
        /* <DEDUP_REMOVED lines=41> */
[----:B------:R-:W-:Y:S01]  /*1ea20*/  IMAD.MOV.U32 R124, RZ, RZ, RZ ;  /* 0x000000ffff7c7224 */ /* 0x000fe200078e00ff */
[----:B------:R-:W-:-:S07]  /*1ea30*/  MOV R134, R122 ;  /* 0x0000007a00867202 */ /* 0x000fce0000000f00 */
.L_x_13422:
[----:B------:R-:W-:Y:S05]  /*1ea40*/  BSYNC.RECONVERGENT B1 ;  /* 0x0000000000017941 */ /* 0x000fea0003800200 */
.L_x_13421:
        /* <DEDUP_REMOVED lines=24> */
.L_x_13428:
        /* <DEDUP_REMOVED lines=13> */
.L_x_13430:
[----:B------:R-:W-:Y:S05]  /*1eca0*/  BSYNC.RECONVERGENT B2 ;  /* 0x0000000000027941 */ /* 0x000fea0003800200 */
.L_x_13429:
        /* <DEDUP_REMOVED lines=43> */
.L_x_13427:
[----:B------:R-:W-:Y:S05]  /*1ef60*/  BSYNC.RECONVERGENT B1 ;  /* 0x0000000000017941 */ /* 0x000fea0003800200 */
.L_x_13426:
        /* <DEDUP_REMOVED lines=23> */
.L_x_13433:
        /* <DEDUP_REMOVED lines=13> */
.L_x_13435:
[----:B------:R-:W-:Y:S05]  /*1f1b0*/  BSYNC.RECONVERGENT B2 ;  /* 0x0000000000027941 */ /* 0x000fea0003800200 */
.L_x_13434:
        /* <DEDUP_REMOVED lines=43> */
.L_x_13432:
[----:B------:R-:W-:Y:S05]  /*1f470*/  BSYNC.RECONVERGENT B1 ;  /* 0x0000000000017941 */ /* 0x000fea0003800200 */
.L_x_13431:
        /* <DEDUP_REMOVED lines=23> */
.L_x_13438:
        /* <DEDUP_REMOVED lines=13> */
.L_x_13440:
[----:B------:R-:W-:Y:S05]  /*1f6c0*/  BSYNC.RECONVERGENT B2 ;  /* 0x0000000000027941 */ /* 0x000fea0003800200 */
.L_x_13439:
        /* <DEDUP_REMOVED lines=43> */
.L_x_13437:
[----:B------:R-:W-:Y:S05]  /*1f980*/  BSYNC.RECONVERGENT B1 ;  /* 0x0000000000017941 */ /* 0x000fea0003800200 */
.L_x_13436:
        /* <DEDUP_REMOVED lines=23> */
.L_x_13443:
        /* <DEDUP_REMOVED lines=13> */
.L_x_13445:
[----:B------:R-:W-:Y:S05]  /*1fbd0*/  BSYNC.RECONVERGENT B2 ;  /* 0x0000000000027941 */ /* 0x000fea0003800200 */
.L_x_13444:
        /* <DEDUP_REMOVED lines=43> */
.L_x_13442:
[----:B------:R-:W-:Y:S05]  /*1fe90*/  BSYNC.RECONVERGENT B1 ;  /* 0x0000000000017941 */ /* 0x000fea0003800200 */
.L_x_13441:
        /* <DEDUP_REMOVED lines=14> */
.L_x_13405:
        /* <DEDUP_REMOVED lines=74> */
.L_x_13446:
        /* <DEDUP_REMOVED lines=88> */
.L_x_13460:
        /* <DEDUP_REMOVED lines=32> */
[----:B-1----:R-:W-:-:S04]  /*20ba0*/  IMAD.WIDE.U32 R8, R7, 0x10, R96 ;  /* 0x0000001007087825 */ /* 0x002fc800078e0060 */
[----:B------:R-:W-:Y:S01]  /*20bb0*/  FFMA.FTZ R21, R21, R88, R56 ;  /* 0x0000005815157223 */ /* 0x000fe20000010038 */
[----:B------:R-:W-:Y:S01]  /*20bc0*/  FFMA.FTZ R23, R23, R90, R58 ;  /* 0x0000005a17177223 */ /* 0x000fe2000001003a */
[----:B------:R-:W-:Y:S01]  /*20bd0*/  FFMA.FTZ R7, R112, R91, R59 ;  /* 0x0000005b70077223 */ /* 0x000fe2000001003b */
[----:B------:R-:W-:Y:S01]  /*20be0*/  FFMA.FTZ R164, R164, R89, R57 ;  /* 0x00000059a4a47223 */ /* 0x000fe20000010039 */
[----:B------:R-:W-:Y:S01]  /*20bf0*/  FMUL.FTZ R108, R19, R108 ;  /* 0x0000006c136c7220 */ /* 0x000fe20000410000 */
[----:B------:R-:W-:Y:S01]  /*20c00*/  IMAD.WIDE.U32 R112, R101, 0x10, R96 ;  /* 0x0000001065707825 */ /* 0x000fe200078e0060 */
[----:B------:R0:W-:Y:S03]  /*20c10*/  @!P1 STG.E desc[UR8][R98.64], R105 ;  /* 0x0000006962009986 */ /* 0x0001e6000c101908 */
[----:B------:R-:W-:Y:S01]  /*20c20*/  FMUL.FTZ R101, R19, R158 ;  /* 0x0000009e13657220 */ /* 0x000fe20000410000 */
[----:B------:R-:W-:Y:S01]  /*20c30*/  FADD.FTZ R154, -R109, R132 ;  /* 0x000000846d9a7221 */ /* 0x000fe20000010100 */
[----:B------:R-:W-:-:S04]  /*20c40*/  IMAD.WIDE.U32 R114, R117, 0x10, R96 ;  /* 0x0000001075727825 */ /* 0x000fc800078e0060 */
[----:B------:R-:W-:Y:S01]  /*20c50*/  FMUL.FTZ R156, R19, R156 ;  /* 0x0000009c139c7220 */ /* 0x000fe20000410000 */
[C---:B------:R-:W-:Y:S01]  /*20c60*/  FADD.FTZ R106, -R109.reuse, R106 ;  /* 0x0000006a6d6a7221 */ /* 0x040fe20000010100 */
[----:B------:R-:W-:Y:S01]  /*20c70*/  FADD.FTZ R100, -R109, R119 ;  /* 0x000000776d647221 */ /* 0x000fe20000010100 */
[----:B------:R-:W-:-:S04]  /*20c80*/  IMAD.WIDE.U32 R116, R133, 0x10, R96 ;  /* 0x0000001085747825 */ /* 0x000fc800078e0060 */
[----:B------:R-:W-:Y:S01]  /*20c90*/  FMUL.FTZ R97, R19, R150 ;  /* 0x0000009613617220 */ /* 0x000fe20000410000 */
[C---:B------:R-:W-:Y:S01]  /*20ca0*/  FADD.FTZ R118, -R109.reuse, R121 ;  /* 0x000000796d767221 */ /* 0x040fe20000010100 */
[C---:B------:R-:W-:Y:S01]  /*20cb0*/  FADD.FTZ R140, -R109.reuse, R129 ;  /* 0x000000816d8c7221 */ /* 0x040fe20000010100 */
[----:B------:R-:W-:Y:S01]  /*20cc0*/  FADD.FTZ R128, -R109, R128 ;  /* 0x000000806d807221 */ /* 0x000fe20000010100 */
[----:B0-----:R-:W-:Y:S01]  /*20cd0*/  F2FP.F16.F32.PACK_AB R99, R7, R23 ;  /* 0x000000170763723e */ /* 0x001fe200000000ff */
[C---:B------:R-:W-:Y:S01]  /*20ce0*/  FADD.FTZ R148, -R109.reuse, R131 ;  /* 0x000000836d947221 */ /* 0x040fe20000010100 */
[----:B------:R-:W-:Y:S01]  /*20cf0*/  F2FP.F16.F32.PACK_AB R98, R164, R21 ;  /* 0x00000015a462723e */ /* 0x000fe200000000ff */
        /* <DEDUP_REMOVED lines=12> */
[----:B------:R-:W-:Y:S01]  /*20dc0*/  FMUL.FTZ R144, R19, R144 ;  /* 0x0000009013907220 */ /* 0x000fe20000410000 */
[----:B------:R-:W-:Y:S01]  /*20dd0*/  FFMA.FTZ R96, R108, R93, R61 ;  /* 0x0000005d6c607223 */ /* 0x000fe2000001003d */
[----:B------:R-:W-:Y:S01]  /*20de0*/  FFMA.FTZ R103, R101, R82, R50 ;  /* 0x0000005265677223 */ /* 0x000fe20000010032 */
        /* <DEDUP_REMOVED lines=8> */
[----:B------:R-:W-:Y:S01]  /*20e70*/  FMUL.FTZ R118, R19, R118 ;  /* 0x0000007613767220 */ /* 0x000fe20000410000 */
[----:B------:R-:W-:Y:S01]  /*20e80*/  F2FP.F16.F32.PACK_AB R102, R101, R102 ;  /* 0x000000666566723e */ /* 0x000fe200000000ff */
[C---:B------:R-:W-:Y:S01]  /*20e90*/  FMUL.FTZ R105, R19.reuse, R128 ;  /* 0x0000008013697220 */ /* 0x040fe20000410000 */
[----:B------:R-:W-:Y:S01]  /*20ea0*/  F2FP.F16.F32.PACK_AB R97, R124, R21 ;  /* 0x000000157c61723e */ /* 0x000fe200000000ff */
[C---:B------:R-:W-:Y:S01]  /*20eb0*/  FMUL.FTZ R148, R19.reuse, R148 ;  /* 0x0000009413947220 */ /* 0x040fe20000410000 */
[----:B------:R-:W-:Y:S01]  /*20ec0*/  F2FP.F16.F32.PACK_AB R96, R96, R7 ;  /* 0x000000076060723e */ /* 0x000fe200000000ff */
[----:B------:R-:W-:Y:S01]  /*20ed0*/  FFMA.FTZ R104, R118, R77, R45 ;  /* 0x0000004d76687223 */ /* 0x000fe2000001002d */
[----:B------:R-:W-:Y:S01]  /*20ee0*/  F2FP.F16.F32.PACK_AB R101, R144, R23 ;  /* 0x000000179065723e */ /* 0x000fe200000000ff */
[C---:B------:R-:W-:Y:S01]  /*20ef0*/  FMUL.FTZ R7, R19.reuse, R106 ;  /* 0x0000006a13077220 */ /* 0x040fe20000410000 */
        /* <DEDUP_REMOVED lines=16> */
[----:B------:R-:W-:Y:S01]  /*21000*/  F2FP.F16.F32.PACK_AB R100, R10, R7 ;  /* 0x000000070a64723e */ /* 0x000fe200000000ff */
[C---:B------:R-:W-:Y:S01]  /*21010*/  FMUL.FTZ R7, R19.reuse, R120 ;  /* 0x0000007813077220 */ /* 0x040fe20000410000 */
[----:B------:R-:W-:Y:S01]  /*21020*/  F2FP.F16.F32.PACK_AB R105, R140, R23 ;  /* 0x000000178c69723e */ /* 0x000fe200000000ff */
[C---:B------:R-:W-:Y:S01]  /*21030*/  FMUL.FTZ R126, R19.reuse, R126 ;  /* 0x0000007e137e7220 */ /* 0x040fe20000410000 */
[----:B------:R-:W-:Y:S01]  /*21040*/  F2FP.F16.F32.PACK_AB R104, R104, R21 ;  /* 0x000000156868723e */ /* 0x000fe200000000ff */
        /* <DEDUP_REMOVED lines=18> */
[----:B------:R-:W-:-:S02]  /*21170*/  F2FP.F16.F32.PACK_AB R103, R162, R103 ;  /* 0x00000067a267723e */ /* 0x000fc400000000ff */
[----:B------:R-:W-:Y:S01]  /*21180*/  F2FP.F16.F32.PACK_AB R107, R154, R107 ;  /* 0x0000006b9a6b723e */ /* 0x000fe200000000ff */
[----:B-1----:R-:W-:Y:S01]  /*21190*/  IMAD R3, R118, 0x4, R3 ;  /* 0x0000000476037824 */ /* 0x002fe200078e0203 */
[----:B------:R-:W-:Y:S01]  /*211a0*/  F2FP.F16.F32.PACK_AB R111, R160, R111 ;  /* 0x0000006fa06f723e */ /* 0x000fe200000000ff */
[----:B------:R0:W-:Y:S01]  /*211b0*/  @!P1 STG.E desc[UR8][R120.64], R19 ;  /* 0x0000001378009986 */ /* 0x0001e2000c101908 */
[----:B------:R-:W-:Y:S02]  /*211c0*/  F2FP.F16.F32.PACK_AB R110, R110, R23 ;  /* 0x000000176e6e723e */ /* 0x000fe400000000ff */
[----:B------:R-:W-:Y:S01]  /*211d0*/  F2FP.F16.F32.PACK_AB R109, R130, R21 ;  /* 0x00000015826d723e */ /* 0x000fe200000000ff */
[----:B------:R0:W-:Y:S01]  /*211e0*/  STG.E.128 desc[UR8][R8.64], R96 ;  /* 0x0000006008007986 */ /* 0x0001e2000c101d08 */
[----:B------:R-:W-:Y:S02]  /*211f0*/  F2FP.F16.F32.PACK_AB R108, R126, R7 ;  /* 0x000000077e6c723e */ /* 0x000fe400000000ff */
[----:B------:R-:W-:Y:S01]  /*21200*/  ISETP.GE.AND P1, PT, R3, R119, PT ;  /* 0x000000770300720c */ /* 0x000fe20003f26270 */
[----:B------:R0:W-:Y:S04]  /*21210*/  STG.E.128 desc[UR8][R112.64], R100 ;  /* 0x0000006470007986 */ /* 0x0001e8000c101d08 */
[----:B------:R0:W-:Y:S04]  /*21220*/  STG.E.128 desc[UR8][R114.64], R104 ;  /* 0x0000006872007986 */ /* 0x0001e8000c101d08 */
[----:B------:R0:W-:Y:S04]  /*21230*/  STG.E.128 desc[UR8][R116.64], R108 ;  /* 0x0000006c74007986 */ /* 0x0001e8000c101d08 */
[----:B------:R-:W-:Y:S05]  /*21240*/  @!P1 BRA `(.L_x_13448) ;  /* 0xfffffdf800209947 */ /* 0x000fea000383ffff */
[----:B------:R-:W-:Y:S05]  /*21250*/  BSYNC B0 ;  /* 0x0000000000007941 */ /* 0x000fea0003800000 */
.L_x_12954:
[----:B------:R-:W-:Y:S05]  /*21260*/  EXIT ;  /* 0x000000000000794d */ /* 0x000fea0003800000 */
.L_x_13447:
        /* <DEDUP_REMOVED lines=8> */
.L_x_13450:
[----:B------:R-:W-:Y:S05]  /*212f0*/  BSYNC B1 ;  /* 0x0000000000017941 */ /* 0x000fea0003800000 */
.L_x_13449:
        /* <DEDUP_REMOVED lines=9> */
.L_x_13451:
[----:B------:R-:W-:Y:S02]  /*21390*/  IMAD.MOV.U32 R126, RZ, RZ, 0x4 ;  /* 0x00000004ff7e7424 */ /* 0x000fe400078e00ff */
[----:B------:R-:W-:-:S04]  /*213a0*/  IMAD.MOV.U32 R97, RZ, RZ, R111 ;  /* 0x000000ffff617224 */ /* 0x000fc800078e006f */
[----:B------:R-:W-:-:S05]  /*213b0*/  FADD.FTZ R99, R98, R97 ;  /* 0x0000006162637221 */ /* 0x000fca0000010000 */
[----:B------:R-:W-:-:S07]  /*213c0*/  MOV R125, R99 ;  /* 0x00000063007d7202 */ /* 0x000fce0000000f00 */
[----:B------:R-:W-:Y:S05]  /*213d0*/  WARPSYNC.COLLECTIVE R110, `(.L_x_13452) ;  /* 0x000000006e087348 */ /* 0x000fea0003c00000 */
[----:B------:R0:W1:Y:S02]  /*213e0*/  SHFL.BFLY P2, R111, R125, R126, R127 ;  /* 0x0c00007e7d6f7389 */ /* 0x000064000004007f */
[----:B01----:R-:W-:Y:S05]  /*213f0*/  ENDCOLLECTIVE ;  /* 0x000000000000791b */ /* 0x003fea0003800000 */
.L_x_13452:
[----:B------:R-:W-:Y:S01]  /*21400*/  HFMA2 R126, -RZ, RZ, 0, 4.76837158203125e-07 ;  /* 0x00000008ff7e7431 */ /* 0x000fe200000001ff */
[----:B------:R-:W-:-:S05]  /*21410*/  MOV R96, R111 ;  /* 0x0000006f00607202 */ /* 0x000fca0000000f00 */
[----:B------:R-:W-:-:S04]  /*21420*/  FADD.FTZ R104, R99, R96 ;  /* 0x0000006063687221 */ /* 0x000fc80000010000 */
[----:B------:R-:W-:-:S07]  /*21430*/  IMAD.MOV.U32 R125, RZ, RZ, R104 ;  /* 0x000000ffff7d7224 */ /* 0x000fce00078e0068 */
[----:B------:R-:W-:Y:S05]  /*21440*/  WARPSYNC.COLLECTIVE R110, `(.L_x_13453) ;  /* 0x000000006e087348 */ /* 0x000fea0003c00000 */
[----:B------:R0:W1:Y:S02]  /*21450*/  SHFL.BFLY P2, R111, R125, R126, R127 ;  /* 0x0c00007e7d6f7389 */ /* 0x000064000004007f */
[----:B01----:R-:W-:Y:S05]  /*21460*/  ENDCOLLECTIVE ;  /* 0x000000000000791b */ /* 0x003fea0003800000 */
.L_x_13453:
        /* <DEDUP_REMOVED lines=8> */
.L_x_13454:
        /* <DEDUP_REMOVED lines=72> */
.L_x_13455:
[----:B------:R-:W-:Y:S02]  /*21970*/  IMAD.MOV.U32 R126, RZ, RZ, 0x2 ;  /* 0x00000002ff7e7424 */ /* 0x000fe400078e00ff */
[----:B------:R-:W-:-:S04]  /*21980*/  IMAD.MOV.U32 R99, RZ, RZ, R111 ;  /* 0x000000ffff637224 */ /* 0x000fc800078e006f */
[----:B------:R-:W-:-:S05]  /*21990*/  FADD.FTZ R99, R96, R99 ;  /* 0x0000006360637221 */ /* 0x000fca0000010000 */
[----:B------:R-:W-:-:S07]  /*219a0*/  MOV R125, R99 ;  /* 0x00000063007d7202 */ /* 0x000fce0000000f00 */
[----:B------:R-:W-:Y:S05]  /*219b0*/  WARPSYNC.COLLECTIVE R110, `(.L_x_13456) ;  /* 0x000000006e087348 */ /* 0x000fea0003c00000 */
[----:B------:R0:W1:Y:S02]  /*219c0*/  SHFL.BFLY P2, R111, R125, R126, R127 ;  /* 0x0c00007e7d6f7389 */ /* 0x000064000004007f */
[----:B01----:R-:W-:Y:S05]  /*219d0*/  ENDCOLLECTIVE ;  /* 0x000000000000791b */ /* 0x003fea0003800000 */
.L_x_13456:
[----:B------:R-:W-:Y:S01]  /*219e0*/  HFMA2 R126, -RZ, RZ, 0, 2.384185791015625e-07 ;  /* 0x00000004ff7e7431 */ /* 0x000fe200000001ff */
[----:B------:R-:W-:-:S05]  /*219f0*/  MOV R98, R111 ;  /* 0x0000006f00627202 */ /* 0x000fca0000000f00 */
[----:B------:R-:W-:-:S04]  /*21a00*/  FADD.FTZ R98, R99, R98 ;  /* 0x0000006263627221 */ /* 0x000fc80000010000 */
[----:B------:R-:W-:-:S07]  /*21a10*/  IMAD.MOV.U32 R125, RZ, RZ, R98 ;  /* 0x000000ffff7d7224 */ /* 0x000fce00078e0062 */
[----:B------:R-:W-:Y:S05]  /*21a20*/  WARPSYNC.COLLECTIVE R110, `(.L_x_13457) ;  /* 0x000000006e087348 */ /* 0x000fea0003c00000 */
[----:B------:R0:W1:Y:S02]  /*21a30*/  SHFL.BFLY P2, R111, R125, R126, R127 ;  /* 0x0c00007e7d6f7389 */ /* 0x000064000004007f */
[----:B01----:R-:W-:Y:S05]  /*21a40*/  ENDCOLLECTIVE ;  /* 0x000000000000791b */ /* 0x003fea0003800000 */
.L_x_13457:
[----:B------:R-:W-:Y:S02]  /*21a50*/  IMAD.MOV.U32 R126, RZ, RZ, 0x8 ;  /* 0x00000008ff7e7424 */ /* 0x000fe400078e00ff */
[----:B------:R-:W-:-:S04]  /*21a60*/  IMAD.MOV.U32 R109, RZ, RZ, R111 ;  /* 0x000000ffff6d7224 */ /* 0x000fc800078e006f */
[----:B------:R-:W-:-:S05]  /*21a70*/  FADD.FTZ R109, R98, R109 ;  /* 0x0000006d626d7221 */ /* 0x000fca0000010000 */
[----:B------:R-:W-:-:S07]  /*21a80*/  MOV R125, R109 ;  /* 0x0000006d007d7202 */ /* 0x000fce0000000f00 */
[----:B------:R-:W-:Y:S05]  /*21a90*/  WARPSYNC.COLLECTIVE R110, `(.L_x_13458) ;  /* 0x000000006e087348 */ /* 0x000fea0003c00000 */
[----:B------:R0:W1:Y:S02]  /*21aa0*/  SHFL.BFLY P2, R111, R125, R126, R127 ;  /* 0x0c00007e7d6f7389 */ /* 0x000064000004007f */
[----:B01----:R-:W-:Y:S05]  /*21ab0*/  ENDCOLLECTIVE ;  /* 0x000000000000791b */ /* 0x003fea0003800000 */
.L_x_13458:
[----:B------:R-:W-:Y:S01]  /*21ac0*/  HFMA2 R126, -RZ, RZ, 0, 9.5367431640625e-07 ;  /* 0x00000010ff7e7431 */ /* 0x000fe200000001ff */
[----:B------:R-:W-:-:S05]  /*21ad0*/  MOV R104, R111 ;  /* 0x0000006f00687202 */ /* 0x000fca0000000f00 */
[----:B------:R-:W-:-:S04]  /*21ae0*/  FADD.FTZ R104, R109, R104 ;  /* 0x000000686d687221 */ /* 0x000fc80000010000 */
[----:B------:R-:W-:-:S07]  /*21af0*/  IMAD.MOV.U32 R125, RZ, RZ, R104 ;  /* 0x000000ffff7d7224 */ /* 0x000fce00078e0068 */
[----:B------:R-:W-:Y:S05]  /*21b00*/  WARPSYNC.COLLECTIVE R110, `(.L_x_13459) ;  /* 0x000000006e087348 */ /* 0x000fea0003c00000 */
[----:B------:R0:W1:Y:S02]  /*21b10*/  SHFL.BFLY P2, R111, R125, R126, R127 ;  /* 0x0c00007e7d6f7389 */ /* 0x000064000004007f */
[----:B01----:R-:W-:Y:S05]  /*21b20*/  ENDCOLLECTIVE ;  /* 0x000000000000791b */ /* 0x003fea0003800000 */
.L_x_13459:
[----:B------:R-:W-:Y:S05]  /*21b30*/  BRA `(.L_x_13460) ;  /* 0xffffffec00987947 */ /* 0x000fea000383ffff */
.L_x_13461:
        /* <DEDUP_REMOVED lines=12> */
.L_x_22717:


//--------------------- .text._ZN10layer_norm31ln_parallel_residual_fwd_kernelINS_13Kernel_traitsI6__halfS2_fS2_fjLj1024ELj1ELj4ELj1ELj16ENS_18Kernel_traits_baseILj1024ES2_S2_fS2_fjLj128EEEEELb0ELb0ELb0EEEvNS_9FwdParamsE --------------------------
	.section	.text._ZN10layer_norm31ln_parallel_residual_fwd_kernelINS_13Kernel_traitsI6__halfS2_fS2_fjLj1024ELj1ELj4ELj1ELj16ENS_18Kernel_traits_baseILj1024ES2_S2_fS2_fjLj128EEEEELb0ELb0ELb0EEEvNS_9FwdParamsE,"ax",@progbits
	.align	128
        .global         _ZN10layer_norm31ln_parallel_residual_fwd_kernelINS_13Kernel_traitsI6__halfS2_fS2_fjLj1024ELj1ELj4ELj1ELj16ENS_18Kernel_traits_baseILj1024ES2_S2_fS2_fjLj128EEEEELb0ELb0ELb0EEEvNS_9FwdParamsE
        .type           _ZN10layer_norm31ln_parallel_residual_fwd_kernelINS_13Kernel_traitsI6__halfS2_fS2_fjLj1024ELj1ELj4ELj1ELj16ENS_18Kernel_traits_baseILj1024ES2_S2_fS2_fjLj128EEEEELb0ELb0ELb0EEEvNS_9FwdParamsE,@function
        .size           _ZN10layer_norm31ln_parallel_residual_fwd_kernelINS_13Kernel_traitsI6__halfS2_fS2_fjLj1024ELj1ELj4ELj1ELj16ENS_18Kernel_traits_baseILj1024ES2_S2_fS2_fjLj128EEEEELb0ELb0ELb0EEEvNS_9FwdParamsE,(.L_x_22718 - _ZN10layer_norm31ln_parallel_residual_fwd_kernelINS_13Kernel_traitsI6__halfS2_fS2_fjLj1024ELj1ELj4ELj1ELj16ENS_18Kernel_traits_baseILj1024ES2_S2_fS2_fjLj128EEEEELb0ELb0ELb0EEEvNS_9FwdParamsE)
        .other          _ZN10layer_norm31ln_parallel_residual_fwd_kernelINS_13Kernel_traitsI6__halfS2_fS2_fjLj1024ELj1ELj4ELj1ELj16ENS_18Kernel_traits_baseILj1024ES2_S2_fS2_fjLj128EEEEELb0ELb0ELb0EEEvNS_9FwdParamsE,@"STO_CUDA_ENTRY STV_DEFAULT"
_ZN10layer_norm31ln_parallel_residual_fwd_kernelINS_13Kernel_traitsI6__halfS2_fS2_fjLj1024ELj1ELj4ELj1ELj16ENS_18Kernel_traits_baseILj1024ES2_S2_fS2_fjLj128EEEEELb0ELb0ELb0EEEvNS_9FwdParamsE:
.text._ZN10layer_norm31ln_parallel_residual_fwd_kernelINS_13Kernel_traitsI6__halfS2_fS2_fjLj1024ELj1ELj4ELj1ELj16ENS_18Kernel_traits_baseILj1024ES2_S2_fS2_fjLj128EEEEELb0ELb0ELb0EEEvNS_9FwdParamsE:
        /* <DEDUP_REMOVED lines=87> */
.L_x_13464:
        /* <DEDUP_REMOVED lines=62> */
.L_x_13463:
        /* <DEDUP_REMOVED lines=61> */
.L_x_13466:
        /* <DEDUP_REMOVED lines=30> */
[----:B------:R-:W5:Y:S04]  /*0f00*/  @P0 LDG.E.128 R112, desc[UR6][R20.64] ;  /* 0x0000000614700981 */ /* 0x000f68000c1e1d00 */
[----:B------:R-:W5:Y:S01]  /*0f10*/  @P2 LDG.E.128 R44, desc[UR6][R80.64] ;  /* 0x00000006502c2981 */ /* 0x000f62000c1e1d00 */
[----:B------:R-:W3:Y:S01]  /*0f20*/  @P3 LDC.64 R84, c[0x0][0x438] ;  /* 0x00010e00ff543b82 */ /* 0x000ee20000000a00 */
[C---:B0-----:R-:W-:Y:S01]  /*0f30*/  @P2 IMAD.WIDE.U32 R78, R0.reuse, 0x10, R78 ;  /* 0x00000010004e2825 */ /* 0x041fe200078e004e */
[----:B------:R-:W-:-:S03]  /*0f40*/  @P2 IADD3 R0, PT, PT, R0, 0x20, RZ ;  /* 0x0000002000002810 */ /* 0x000fc60007ffe0ff */
[----:B------:R-:W-:Y:S01]  /*0f50*/  HFMA2 R22, -RZ, RZ, 0, 0 ;  /* 0x00000000ff167431 */ /* 0x000fe200000001ff */
[----:B------:R-:W5:Y:S01]  /*0f60*/  @P0 LD.E.128 R32, desc[UR6][R24.64] ;  /* 0x0000000618200980 */ /* 0x000f62000c101d00 */
[----:B-1----:R-:W-:-:S03]  /*0f70*/  @P3 IMAD.WIDE.U32 R64, R0, 0x10, R82 ;  /* 0x0000001000403825 */ /* 0x002fc600078e0052 */
[----:B------:R-:W5:Y:S04]  /*0f80*/  @P2 LD.E.128 R40, desc[UR6][R78.64] ;  /* 0x000000064e282980 */ /* 0x000f68000c101d00 */
[----:B------:R-:W5:Y:S01]  /*0f90*/  @P3 LDG.E.128 R16, desc[UR6][R64.64] ;  /* 0x0000000640103981 */ /* 0x000f62000c1e1d00 */
[----:B--2---:R-:W-:-:S03]  /*0fa0*/  @P3 IMAD.WIDE.U32 R68, R0, 0x10, R86 ;  /* 0x0000001000443825 */ /* 0x004fc600078e0056 */
[----:B------:R0:W5:Y:S04]  /*0fb0*/  @P0 LDG.E.128 R60, desc[UR6][R28.64] ;  /* 0x000000061c3c0981 */ /* 0x000168000c1e1d00 */
[----:B------:R1:W5:Y:S01]  /*0fc0*/  @P3 LDG.E.128 R12, desc[UR6][R68.64] ;  /* 0x00000006440c3981 */ /* 0x000362000c1e1d00 */
[----:B---3--:R-:W-:-:S05]  /*0fd0*/  @P3 IMAD.WIDE.U32 R66, R0, 0x10, R84 ;  /* 0x0000001000423825 */ /* 0x008fca00078e0054 */
[----:B------:R1:W5:Y:S01]  /*0fe0*/  @P3 LD.E.128 R8, desc[UR6][R66.64] ;  /* 0x0000000642083980 */ /* 0x000362000c101d00 */
[----:B0-----:R-:W-:Y:S02]  /*0ff0*/  CS2R R28, SRZ ;  /* 0x00000000001c7805 */ /* 0x001fe4000001ff00 */
[----:B------:R-:W-:Y:S02]  /*1000*/  MOV R26, RZ ;  /* 0x000000ff001a7202 */ /* 0x000fe40000000f00 */
[----:B------:R-:W-:Y:S02]  /*1010*/  CS2R R24, SRZ ;  /* 0x0000000000187805 */ /* 0x000fe4000001ff00 */
[----:B------:R-:W-:Y:S02]  /*1020*/  CS2R R20, SRZ ;  /* 0x0000000000147805 */ /* 0x000fe4000001ff00 */
[----:B------:R-:W-:Y:S02]  /*1030*/  @P0 MOV R23, RZ ;  /* 0x000000ff00170202 */ /* 0x000fe40000000f00 */
[----:B------:R-:W-:-:S02]  /*1040*/  @P3 CS2R R6, SRZ ;  /* 0x0000000000063805 */ /* 0x000fc4000001ff00 */
[----:B------:R-:W-:Y:S02]  /*1050*/  @P3 CS2R R4, SRZ ;  /* 0x0000000000043805 */ /* 0x000fe4000001ff00 */
[----:B------:R-:W-:Y:S02]  /*1060*/  @P1 MOV R27, RZ ;  /* 0x000000ff001b1202 */ /* 0x000fe40000000f00 */
[----:B-1----:R-:W-:-:S07]  /*1070*/  @P2 MOV R31, RZ ;  /* 0x000000ff001f2202 */ /* 0x002fce0000000f00 */
.L_x_13465:
[----:B------:R-:W-:Y:S05]  /*1080*/  BSYNC.RECONVERGENT B0 ;  /* 0x0000000000007941 */ /* 0x000fea0003800200 */
.L_x_13462:
        /* <DEDUP_REMOVED lines=8> */
.L_x_13500:
        /* <DEDUP_REMOVED lines=36> */
.L_x_13470:
[--C-:B-----5:R-:W-:Y:S02]  /*1350*/  HADD2.F32 R93, -RZ, R88.reuse.H0_H0 ;  /* 0x20000058ff5d7230 */ /* 0x120fe40000004100 */
[----:B------:R-:W-:Y:S02]  /*1360*/  HADD2.F32 R88, -RZ, R88.H1_H1 ;  /* 0x30000058ff587230 */ /* 0x000fe40000004100 */
[--C-:B------:R-:W-:Y:S02]  /*1370*/  HADD2.F32 R95, -RZ, R89.reuse.H0_H0 ;  /* 0x20000059ff5f7230 */ /* 0x100fe40000004100 */
[----:B------:R-:W-:Y:S01]  /*1380*/  FADD.FTZ R92, R100, R93 ;  /* 0x0000005d645c7221 */ /* 0x000fe20000010000 */
[----:B------:R-:W-:Y:S02]  /*1390*/  HADD2.F32 R0, -RZ, R89.H1_H1 ;  /* 0x30000059ff007230 */ /* 0x000fe40000004100 */
[----:B------:R-:W-:Y:S01]  /*13a0*/  FADD.FTZ R93, R101, R88 ;  /* 0x00000058655d7221 */ /* 0x000fe20000010000 */
[----:B------:R-:W-:-:S02]  /*13b0*/  HADD2.F32 R89, -RZ, R90.H0_H0 ;  /* 0x2000005aff597230 */ /* 0x000fc40000004100 */
[----:B------:R-:W-:Y:S01]  /*13c0*/  FADD.FTZ R94, R102, R95 ;  /* 0x0000005f665e7221 */ /* 0x000fe20000010000 */
[----:B------:R-:W-:Y:S02]  /*13d0*/  HADD2.F32 R90, -RZ, R90.H1_H1 ;  /* 0x3000005aff5a7230 */ /* 0x000fe40000004100 */
[----:B------:R-:W-:Y:S01]  /*13e0*/  FADD.FTZ R95, R103, R0 ;  /* 0x00000000675f7221 */ /* 0x000fe20000010000 */
[--C-:B------:R-:W-:Y:S02]  /*13f0*/  HADD2.F32 R105, -RZ, R91.reuse.H0_H0 ;  /* 0x2000005bff697230 */ /* 0x100fe40000004100 */
[----:B------:R-:W-:Y:S01]  /*1400*/  FADD.FTZ R88, R96, R89 ;  /* 0x0000005960587221 */ /* 0x000fe20000010000 */
[----:B------:R-:W-:Y:S02]  /*1410*/  HADD2.F32 R104, -RZ, R91.H1_H1 ;  /* 0x3000005bff687230 */ /* 0x000fe40000004100 */
[----:B------:R-:W-:Y:S01]  /*1420*/  FADD.FTZ R89, R97, R90 ;  /* 0x0000005a61597221 */ /* 0x000fe20000010000 */
[----:B------:R-:W-:-:S02]  /*1430*/  FADD.FTZ R90, R98, R105 ;  /* 0x00000069625a7221 */ /* 0x000fc40000010000 */
[----:B------:R-:W-:Y:S01]  /*1440*/  FADD.FTZ R91, R99, R104 ;  /* 0x00000068635b7221 */ /* 0x000fe20000010000 */
[----:B------:R-:W-:Y:S06]  /*1450*/  BRA `(.L_x_13471) ;  /* 0x0000000000f07947 */ /* 0x000fec0003800000 */
.L_x_13469:
        /* <DEDUP_REMOVED lines=13> */
[--C-:B------:R-:W-:Y:S02]  /*1530*/  HADD2.F32 R111, -RZ, R91.reuse.H0_H0 ;  /* 0x2000005bff6f7230 */ /* 0x100fe40000004100 */
[----:B------:R-:W-:Y:S02]  /*1540*/  HADD2.F32 R106, -RZ, R91.H1_H1 ;  /* 0x3000005bff6a7230 */ /* 0x000fe40000004100 */
[--C-:B------:R-:W-:Y:S02]  /*1550*/  HADD2.F32 R94, -RZ, R117.reuse.H0_H0 ;  /* 0x20000075ff5e7230 */ /* 0x100fe40000004100 */
[----:B------:R-:W-:-:S02]  /*1560*/  HADD2.F32 R95, -RZ, R117.H1_H1 ;  /* 0x30000075ff5f7230 */ /* 0x000fc40000004100 */
[--C-:B------:R-:W-:Y:S02]  /*1570*/  HADD2.F32 R88, -RZ, R118.reuse.H0_H0 ;  /* 0x20000076ff587230 */ /* 0x100fe40000004100 */
        /* <DEDUP_REMOVED lines=10> */
.L_x_13472:
[--C-:B-----5:R-:W-:Y:S02]  /*1620*/  HADD2.F32 R0, -RZ, R88.reuse.H0_H0 ;  /* 0x20000058ff007230 */ /* 0x120fe40000004100 */
[----:B------:R-:W-:Y:S02]  /*1630*/  HADD2.F32 R88, -RZ, R88.H1_H1 ;  /* 0x30000058ff587230 */ /* 0x000fe40000004100 */
[--C-:B------:R-:W-:Y:S02]  /*1640*/  HADD2.F32 R93, -RZ, R116.reuse.H1_H1 ;  /* 0x30000074ff5d7230 */ /* 0x100fe40000004100 */
[--C-:B------:R-:W-:Y:S02]  /*1650*/  HADD2.F32 R92, -RZ, R89.reuse.H0_H0 ;  /* 0x20000059ff5c7230 */ /* 0x100fe40000004100 */
[----:B------:R-:W-:Y:S02]  /*1660*/  HADD2.F32 R94, -RZ, R89.H1_H1 ;  /* 0x30000059ff5e7230 */ /* 0x000fe40000004100 */
[----:B------:R-:W-:Y:S01]  /*1670*/  FADD.FTZ R88, R88, R93 ;  /* 0x0000005d58587221 */ /* 0x000fe20000010000 */
[----:B------:R-:W-:-:S02]  /*1680*/  HADD2.F32 R89, -RZ, R116.H0_H0 ;  /* 0x20000074ff597230 */ /* 0x000fc40000004100 */
[--C-:B------:R-:W-:Y:S02]  /*1690*/  HADD2.F32 R106, -RZ, R91.reuse.H0_H0 ;  /* 0x2000005bff6a7230 */ /* 0x100fe40000004100 */
[----:B------:R-:W-:Y:S02]  /*16a0*/  HADD2.F32 R110, -RZ, R91.H1_H1 ;  /* 0x3000005bff6e7230 */ /* 0x000fe40000004100 */
[----:B------:R-:W-:Y:S01]  /*16b0*/  FADD.FTZ R89, R0, R89 ;  /* 0x0000005900597221 */ /* 0x000fe20000010000 */
[--C-:B------:R-:W-:Y:S02]  /*16c0*/  HADD2.F32 R104, -RZ, R90.reuse.H0_H0 ;  /* 0x2000005aff687230 */ /* 0x100fe40000004100 */
[--C-:B------:R-:W-:Y:S02]  /*16d0*/  HADD2.F32 R91, -RZ, R117.reuse.H1_H1 ;  /* 0x30000075ff5b7230 */ /* 0x100fe40000004100 */
[----:B------:R-:W-:Y:S02]  /*16e0*/  HADD2.F32 R90, -RZ, R90.H1_H1 ;  /* 0x3000005aff5a7230 */ /* 0x000fe40000004100 */
[----:B------:R-:W-:-:S02]  /*16f0*/  HADD2.F32 R95, -RZ, R117.H0_H0 ;  /* 0x20000075ff5f7230 */ /* 0x000fc40000004100 */
[----:B------:R-:W-:Y:S01]  /*1700*/  FADD.FTZ R0, R94, R91 ;  /* 0x0000005b5e007221 */ /* 0x000fe20000010000 */
[--C-:B------:R-:W-:Y:S02]  /*1710*/  HADD2.F32 R93, -RZ, R118.reuse.H0_H0 ;  /* 0x20000076ff5d7230 */ /* 0x100fe40000004100 */
[----:B------:R-:W-:Y:S02]  /*1720*/  HADD2.F32 R105, -RZ, R118.H1_H1 ;  /* 0x30000076ff697230 */ /* 0x000fe40000004100 */
[----:B------:R-:W-:Y:S01]  /*1730*/  FADD.FTZ R95, R92, R95 ;  /* 0x0000005f5c5f7221 */ /* 0x000fe20000010000 */
[--C-:B------:R-:W-:Y:S02]  /*1740*/  HADD2.F32 R107, -RZ, R119.reuse.H0_H0 ;  /* 0x20000077ff6b7230 */ /* 0x100fe40000004100 */
[----:B------:R-:W-:Y:S01]  /*1750*/  FADD.FTZ R91, R104, R93 ;  /* 0x0000005d685b7221 */ /* 0x000fe20000010000 */
[----:B------:R-:W-:Y:S02]  /*1760*/  HADD2.F32 R111, -RZ, R119.H1_H1 ;  /* 0x30000077ff6f7230 */ /* 0x000fe40000004100 */
        /* <DEDUP_REMOVED lines=11> */
.L_x_13471:
[----:B------:R-:W0:Y:S01]  /*1820*/  LDC.64 R104, c[0x0][0x3a8] ;  /* 0x0000ea00ff687b82 */ /* 0x000e220000000a00 */
[C---:B------:R-:W-:Y:S01]  /*1830*/  IADD3 R0, PT, PT, R109.reuse, 0x20, RZ ;  /* 0x000000206d007810 */ /* 0x040fe20007ffe0ff */
[----:B0-----:R-:W-:-:S05]  /*1840*/  IMAD.WIDE.U32 R104, R109, 0x20, R104 ;  /* 0x000000206d687825 */ /* 0x001fca00078e0068 */
[----:B------:R0:W-:Y:S04]  /*1850*/  STG.E.128 desc[UR6][R104.64], R92 ;  /* 0x0000005c68007986 */ /* 0x0001e8000c101d06 */
[----:B------:R0:W-:Y:S02]  /*1860*/  STG.E.128 desc[UR6][R104.64+0x10], R88 ;  /* 0x0000105868007986 */ /* 0x0001e4000c101d06 */
.L_x_13468:
[----:B------:R-:W-:Y:S05]  /*1870*/  BSYNC.RECONVERGENT B0 ;  /* 0x0000000000007941 */ /* 0x000fea0003800200 */
.L_x_13467:
        /* <DEDUP_REMOVED lines=20> */
[--C-:B0----5:R-:W-:Y:S02]  /*19c0*/  HADD2.F32 R87, -RZ, R82.reuse.H0_H0 ;  /* 0x20000052ff577230 */ /* 0x121fe40000004100 */
[----:B------:R-:W-:Y:S02]  /*19d0*/  HADD2.F32 R104, -RZ, R82.H1_H1 ;  /* 0x30000052ff687230 */ /* 0x000fe40000004100 */
[--C-:B------:R-:W-:Y:S02]  /*19e0*/  HADD2.F32 R85, -RZ, R81.reuse.H0_H0 ;  /* 0x20000051ff557230 */ /* 0x100fe40000004100 */
[----:B------:R-:W-:Y:S02]  /*19f0*/  HADD2.F32 R86, -RZ, R81.H1_H1 ;  /* 0x30000051ff567230 */ /* 0x000fe40000004100 */
[----:B------:R-:W-:Y:S02]  /*1a00*/  HADD2.F32 R82, -RZ, R117.H0_H0 ;  /* 0x20000075ff527230 */ /* 0x000fe40000004100 */
[----:B------:R-:W-:-:S02]  /*1a10*/  HADD2.F32 R84, -RZ, R80.H0_H0 ;  /* 0x20000050ff547230 */ /* 0x000fc40000004100 */
[----:B------:R-:W-:Y:S02]  /*1a20*/  HADD2.F32 R81, -RZ, R116.H0_H0 ;  /* 0x20000074ff517230 */ /* 0x000fe40000004100 */
[--C-:B------:R-:W-:Y:S02]  /*1a30*/  HADD2.F32 R106, -RZ, R83.reuse.H0_H0 ;  /* 0x20000053ff6a7230 */ /* 0x100fe40000004100 */
[----:B------:R-:W-:Y:S02]  /*1a40*/  HADD2.F32 R110, -RZ, R83.H1_H1 ;  /* 0x30000053ff6e7230 */ /* 0x000fe40000004100 */
[----:B------:R-:W-:Y:S01]  /*1a50*/  FADD.FTZ R83, R82, R85 ;  /* 0x0000005552537221 */ /* 0x000fe20000010000 */
[----:B------:R-:W-:Y:S02]  /*1a60*/  HADD2.F32 R80, -RZ, R80.H1_H1 ;  /* 0x30000050ff507230 */ /* 0x000fe40000004100 */
[----:B------:R-:W-:Y:S01]  /*1a70*/  FADD.FTZ R81, R81, R84 ;  /* 0x0000005451517221 */ /* 0x000fe20000010000 */
[----:B------:R-:W-:-:S02]  /*1a80*/  HADD2.F32 R105, -RZ, R116.H1_H1 ;  /* 0x30000074ff697230 */ /* 0x000fc40000004100 */
[----:B------:R-:W-:Y:S02]  /*1a90*/  HADD2.F32 R85, -RZ, R117.H1_H1 ;  /* 0x30000075ff557230 */ /* 0x000fe40000004100 */
[--C-:B------:R-:W-:Y:S02]  /*1aa0*/  HADD2.F32 R107, -RZ, R118.reuse.H1_H1 ;  /* 0x30000076ff6b7230 */ /* 0x100fe40000004100 */
[----:B------:R-:W-:Y:S01]  /*1ab0*/  FADD.FTZ R80, R105, R80 ;  /* 0x0000005069507221 */ /* 0x000fe20000010000 */
[----:B------:R-:W-:Y:S02]  /*1ac0*/  HADD2.F32 R84, -RZ, R118.H0_H0 ;  /* 0x20000076ff547230 */ /* 0x000fe40000004100 */
[----:B------:R-:W-:Y:S01]  /*1ad0*/  FADD.FTZ R82, R85, R86 ;  /* 0x0000005655527221 */ /* 0x000fe20000010000 */
[--C-:B------:R-:W-:Y:S02]  /*1ae0*/  HADD2.F32 R111, -RZ, R119.reuse.H0_H0 ;  /* 0x20000077ff6f7230 */ /* 0x100fe40000004100 */
[----:B------:R-:W-:Y:S01]  /*1af0*/  FADD.FTZ R104, R107, R104 ;  /* 0x000000686b687221 */ /* 0x000fe20000010000 */
[----:B------:R-:W-:-:S02]  /*1b00*/  HADD2.F32 R121, -RZ, R119.H1_H1 ;  /* 0x30000077ff797230 */ /* 0x000fc40000004100 */
        /* <DEDUP_REMOVED lines=12> */
.L_x_13476:
[--C-:B0----5:R-:W-:Y:S02]  /*1bd0*/  HADD2.F32 R86, -RZ, R81.reuse.H0_H0 ;  /* 0x20000051ff567230 */ /* 0x121fe40000004100 */
[----:B------:R-:W-:Y:S02]  /*1be0*/  HADD2.F32 R104, -RZ, R81.H1_H1 ;  /* 0x30000051ff687230 */ /* 0x000fe40000004100 */
[----:B------:R-:W-:Y:S02]  /*1bf0*/  HADD2.F32 R84, -RZ, R80.H0_H0 ;  /* 0x20000050ff547230 */ /* 0x000fe40000004100 */
[----:B------:R-:W-:Y:S02]  /*1c00*/  HADD2.F32 R81, -RZ, R116.H0_H0 ;  /* 0x20000074ff517230 */ /* 0x000fe40000004100 */
[----:B------:R-:W-:Y:S02]  /*1c10*/  HADD2.F32 R80, -RZ, R80.H1_H1 ;  /* 0x30000050ff507230 */ /* 0x000fe40000004100 */
[----:B------:R-:W-:-:S02]  /*1c20*/  HADD2.F32 R85, -RZ, R116.H1_H1 ;  /* 0x30000074ff557230 */ /* 0x000fc40000004100 */
[----:B------:R-:W-:Y:S01]  /*1c30*/  FADD.FTZ R84, R81, R84 ;  /* 0x0000005451547221 */ /* 0x000fe20000010000 */
[----:B------:R-:W-:Y:S02]  /*1c40*/  HADD2.F32 R87, -RZ, R117.H0_H0 ;  /* 0x20000075ff577230 */ /* 0x000fe40000004100 */
[--C-:B------:R-:W-:Y:S02]  /*1c50*/  HADD2.F32 R105, -RZ, R82.reuse.H0_H0 ;  /* 0x20000052ff697230 */ /* 0x100fe40000004100 */
[----:B------:R-:W-:Y:S01]  /*1c60*/  FADD.FTZ R85, R85, R80 ;  /* 0x0000005055557221 */ /* 0x000fe20000010000 */
[----:B------:R-:W-:Y:S02]  /*1c70*/  HADD2.F32 R82, -RZ, R82.H1_H1 ;  /* 0x30000052ff527230 */ /* 0x000fe40000004100 */
[----:B------:R-:W-:Y:S01]  /*1c80*/  FADD.FTZ R86, R87, R86 ;  /* 0x0000005657567221 */ /* 0x000fe20000010000 */
[--C-:B------:R-:W-:Y:S02]  /*1c90*/  HADD2.F32 R106, -RZ, R83.reuse.H0_H0 ;  /* 0x20000053ff6a7230 */ /* 0x100fe40000004100 */
[----:B------:R-:W-:-:S02]  /*1ca0*/  HADD2.F32 R107, -RZ, R83.H1_H1 ;  /* 0x30000053ff6b7230 */ /* 0x000fc40000004100 */
[--C-:B------:R-:W-:Y:S02]  /*1cb0*/  HADD2.F32 R81, -RZ, R118.reuse.H1_H1 ;  /* 0x30000076ff517230 */ /* 0x100fe40000004100 */
[----:B------:R-:W-:Y:S02]  /*1cc0*/  HADD2.F32 R83, -RZ, R119.H0_H0 ;  /* 0x20000077ff537230 */ /* 0x000fe40000004100 */
[----:B------:R-:W-:Y:S02]  /*1cd0*/  HADD2.F32 R87, -RZ, R117.H1_H1 ;  /* 0x30000075ff577230 */ /* 0x000fe40000004100 */
[----:B------:R-:W-:Y:S01]  /*1ce0*/  FADD.FTZ R81, R81, R82 ;  /* 0x0000005251517221 */ /* 0x000fe20000010000 */
[----:B------:R-:W-:Y:S02]  /*1cf0*/  HADD2.F32 R80, -RZ, R118.H0_H0 ;  /* 0x20000076ff507230 */ /* 0x000fe40000004100 */
[----:B------:R-:W-:Y:S01]  /*1d00*/  FADD.FTZ R82, R83, R106 ;  /* 0x0000006a53527221 */ /* 0x000fe20000010000 */
[----:B------:R-:W-:-:S02]  /*1d10*/  HADD2.F32 R110, -RZ, R119.H1_H1 ;  /* 0x30000077ff6e7230 */ /* 0x000fc40000004100 */
[----:B------:R-:W-:Y:S01]  /*1d20*/  FADD.FTZ R87, R87, R104 ;  /* 0x0000006857577221 */ /* 0x000fe20000010000 */
[----:B------:R-:W-:Y:S02]  /*1d30*/  FADD.FTZ R80, R80, R105 ;  /* 0x0000006950507221 */ /* 0x000fe40000010000 */
[----:B------:R-:W-:Y:S01]  /*1d40*/  FADD.FTZ R83, R110, R107 ;  /* 0x0000006b6e537221 */ /* 0x000fe20000010000 */
[----:B------:R-:W-:Y:S06]  /*1d50*/  BRA `(.L_x_13477) ;  /* 0x0000000000687947 */ /* 0x000fec0003800000 */
.L_x_13475:
[----:B------:R-:W-:Y:S05]  /*1d60*/  @!P1 BRA `(.L_x_13478) ;  /* 0x0000000000449947 */ /* 0x000fea0003800000 */
[--C-:B0----5:R-:W-:Y:S02]  /*1d70*/  HADD2.F32 R85, -RZ, R80.reuse.H0_H0 ;  /* 0x20000050ff557230 */ /* 0x121fe40000004100 */
        /* <DEDUP_REMOVED lines=16> */
.L_x_13478:
        /* <DEDUP_REMOVED lines=8> */
.L_x_13477:
[----:B------:R-:W0:Y:S02]  /*1f00*/  LDC.64 R104, c[0x0][0x3a8] ;  /* 0x0000ea00ff687b82 */ /* 0x000e240000000a00 */
[C---:B0-----:R-:W-:Y:S01]  /*1f10*/  IMAD.WIDE.U32 R104, R0.reuse, 0x20, R104 ;  /* 0x0000002000687825 */ /* 0x041fe200078e0068 */
[----:B------:R-:W-:-:S04]  /*1f20*/  IADD3 R0, PT, PT, R0, 0x20, RZ ;  /* 0x0000002000007810 */ /* 0x000fc80007ffe0ff */
[----:B------:R0:W-:Y:S04]  /*1f30*/  STG.E.128 desc[UR6][R104.64], R84 ;  /* 0x0000005468007986 */ /* 0x0001e8000c101d06 */
[----:B------:R0:W-:Y:S02]  /*1f40*/  STG.E.128 desc[UR6][R104.64+0x10], R80 ;  /* 0x0000105068007986 */ /* 0x0001e4000c101d06 */
.L_x_13474:
[----:B------:R-:W-:Y:S05]  /*1f50*/  BSYNC.RECONVERGENT B0 ;  /* 0x0000000000007941 */ /* 0x000fea0003800200 */
.L_x_13473:
        /* <DEDUP_REMOVED lines=10> */
[----:B-1----:R-:W-:-:S04]  /*2000*/  IMAD.WIDE.U32 R72, R0, 0x10, R72 ;  /* 0x0000001000487825 */ /* 0x002fc800078e0048 */
[C---:B--2---:R-:W-:Y:S02]  /*2010*/  @P0 IMAD.WIDE.U32 R76, R0.reuse, 0x10, R74 ;  /* 0x00000010004c0825 */ /* 0x044fe400078e004a */
[----:B------:R-:W5:Y:S04]  /*2020*/  LDG.E.128 R72, desc[UR6][R72.64] ;  /* 0x0000000648487981 */ /* 0x000f68000c1e1d00 */
[----:B------:R1:W5:Y:S01]  /*2030*/  @P0 LDG.E.128 R116, desc[UR6][R76.64] ;  /* 0x000000064c740981 */ /* 0x000362000c1e1d00 */
[----:B---3--:R-:W-:-:S05]  /*2040*/  @P2 IMAD.WIDE.U32 R78, R0, 0x20, R78 ;  /* 0x00000020004e2825 */ /* 0x008fca00078e004e */
[----:B------:R1:W5:Y:S04]  /*2050*/  @P2 LDG.E.128 R100, desc[UR6][R78.64] ;  /* 0x000000064e642981 */ /* 0x000368000c1e1d00 */
[----:B------:R1:W5:Y:S01]  /*2060*/  @P2 LDG.E.128 R96, desc[UR6][R78.64+0x10] ;  /* 0x000010064e602981 */ /* 0x000362000c1e1d00 */
[----:B------:R-:W-:Y:S05]  /*2070*/  @!P0 BRA `(.L_x_13481) ;  /* 0x0000000000ec8947 */ /* 0x000fea0003800000 */
[----:B------:R-:W-:Y:S05]  /*2080*/  @!P2 BRA `(.L_x_13482) ;  /* 0x000000000084a947 */ /* 0x000fea0003800000 */
[--C-:B-1---5:R-:W-:Y:S02]  /*2090*/  HADD2.F32 R79, -RZ, R74.reuse.H0_H0 ;  /* 0x2000004aff4f7230 */ /* 0x122fe40000004100 */
[----:B0-----:R-:W-:Y:S02]  /*20a0*/  HADD2.F32 R104, -RZ, R74.H1_H1 ;  /* 0x3000004aff687230 */ /* 0x001fe40000004100 */
        /* <DEDUP_REMOVED lines=31> */
.L_x_13482:
[--C-:B-1---5:R-:W-:Y:S02]  /*22a0*/  HADD2.F32 R78, -RZ, R73.reuse.H0_H0 ;  /* 0x20000049ff4e7230 */ /* 0x122fe40000004100 */
[----:B0-----:R-:W-:Y:S02]  /*22b0*/  HADD2.F32 R104, -RZ, R73.H1_H1 ;  /* 0x30000049ff687230 */ /* 0x001fe40000004100 */
        /* <DEDUP_REMOVED lines=23> */
.L_x_13481:
[----:B------:R-:W-:Y:S05]  /*2430*/  @!P2 BRA `(.L_x_13484) ;  /* 0x000000000044a947 */ /* 0x000fea0003800000 */
[--C-:B-1---5:R-:W-:Y:S02]  /*2440*/  HADD2.F32 R77, -RZ, R72.reuse.H0_H0 ;  /* 0x20000048ff4d7230 */ /* 0x122fe40000004100 */
[----:B------:R-:W-:Y:S02]  /*2450*/  HADD2.F32 R72, -RZ, R72.H1_H1 ;  /* 0x30000048ff487230 */ /* 0x000fe40000004100 */
[--C-:B------:R-:W-:Y:S02]  /*2460*/  HADD2.F32 R79, -RZ, R73.reuse.H0_H0 ;  /* 0x20000049ff4f7230 */ /* 0x100fe40000004100 */
[----:B------:R-:W-:Y:S01]  /*2470*/  FADD.FTZ R76, R100, R77 ;  /* 0x0000004d644c7221 */ /* 0x000fe20000010000 */
[----:B0-----:R-:W-:Y:S02]  /*2480*/  HADD2.F32 R104, -RZ, R73.H1_H1 ;  /* 0x30000049ff687230 */ /* 0x001fe40000004100 */
        /* <DEDUP_REMOVED lines=12> */
.L_x_13484:
[--C-:B-1---5:R-:W-:Y:S02]  /*2550*/  HADD2.F32 R76, -RZ, R72.reuse.H0_H0 ;  /* 0x20000048ff4c7230 */ /* 0x122fe40000004100 */
[----:B------:R-:W-:Y:S02]  /*2560*/  HADD2.F32 R77, -RZ, R72.H1_H1 ;  /* 0x30000048ff4d7230 */ /* 0x000fe40000004100 */
[--C-:B------:R-:W-:Y:S02]  /*2570*/  HADD2.F32 R78, -RZ, R73.reuse.H0_H0 ;  /* 0x20000049ff4e7230 */ /* 0x100fe40000004100 */
[----:B------:R-:W-:Y:S02]  /*2580*/  HADD2.F32 R79, -RZ, R73.H1_H1 ;  /* 0x30000049ff4f7230 */ /* 0x000fe40000004100 */
[--C-:B------:R-:W-:Y:S02]  /*2590*/  HADD2.F32 R72, -RZ, R74.reuse.H0_H0 ;  /* 0x2000004aff487230 */ /* 0x100fe40000004100 */
[----:B------:R-:W-:-:S02]  /*25a0*/  HADD2.F32 R73, -RZ, R74.H1_H1 ;  /* 0x3000004aff497230 */ /* 0x000fc40000004100 */
[--C-:B------:R-:W-:Y:S02]  /*25b0*/  HADD2.F32 R74, -RZ, R75.reuse.H0_H0 ;  /* 0x2000004bff4a7230 */ /* 0x100fe40000004100 */
[----:B------:R-:W-:-:S07]  /*25c0*/  HADD2.F32 R75, -RZ, R75.H1_H1 ;  /* 0x3000004bff4b7230 */ /* 0x000fce0000004100 */
.L_x_13483:
[----:B0-----:R-:W0:Y:S02]  /*25d0*/  LDC.64 R104, c[0x0][0x3a8] ;  /* 0x0000ea00ff687b82 */ /* 0x001e240000000a00 */
[C---:B0-----:R-:W-:Y:S01]  /*25e0*/  IMAD.WIDE.U32 R104, R0.reuse, 0x20, R104 ;  /* 0x0000002000687825 */ /* 0x041fe200078e0068 */
[----:B------:R-:W-:-:S04]  /*25f0*/  IADD3 R0, PT, PT, R0, 0x20, RZ ;  /* 0x0000002000007810 */ /* 0x000fc80007ffe0ff */
[----:B------:R1:W-:Y:S04]  /*2600*/  STG.E.128 desc[UR6][R104.64], R76 ;  /* 0x0000004c68007986 */ /* 0x0003e8000c101d06 */
[----:B------:R1:W-:Y:S02]  /*2610*/  STG.E.128 desc[UR6][R104.64+0x10], R72 ;  /* 0x0000104868007986 */ /* 0x0003e4000c101d06 */
.L_x_13480:
[----:B------:R-:W-:Y:S05]  /*2620*/  BSYNC.RECONVERGENT B0 ;  /* 0x0000000000007941 */ /* 0x000fea0003800200 */
.L_x_13479:
        /* <DEDUP_REMOVED lines=19> */
[--C-:B--2--5:R-:W-:Y:S02]  /*2760*/  HADD2.F32 R71, -RZ, R66.reuse.H0_H0 ;  /* 0x20000042ff477230 */ /* 0x124fe40000004100 */
[----:B01----:R-:W-:Y:S02]  /*2770*/  HADD2.F32 R104, -RZ, R66.H1_H1 ;  /* 0x30000042ff687230 */ /* 0x003fe40000004100 */
        /* <DEDUP_REMOVED lines=31> */
.L_x_13488:
[--C-:B--2--5:R-:W-:Y:S02]  /*2970*/  HADD2.F32 R70, -RZ, R65.reuse.H0_H0 ;  /* 0x20000041ff467230 */ /* 0x124fe40000004100 */
[----:B01----:R-:W-:Y:S02]  /*2980*/  HADD2.F32 R104, -RZ, R65.H1_H1 ;  /* 0x30000041ff687230 */ /* 0x003fe40000004100 */
        /* <DEDUP_REMOVED lines=23> */
.L_x_13487:
[----:B------:R-:W-:Y:S05]  /*2b00*/  @!P3 BRA `(.L_x_13490) ;  /* 0x000000000044b947 */ /* 0x000fea0003800000 */
[--C-:B--2--5:R-:W-:Y:S02]  /*2b10*/  HADD2.F32 R69, -RZ, R64.reuse.H0_H0 ;  /* 0x20000040ff457230 */ /* 0x124fe40000004100 */
[----:B------:R-:W-:Y:S02]  /*2b20*/  HADD2.F32 R64, -RZ, R64.H1_H1 ;  /* 0x30000040ff407230 */ /* 0x000fe40000004100 */
[--C-:B------:R-:W-:Y:S02]  /*2b30*/  HADD2.F32 R71, -RZ, R65.reuse.H0_H0 ;  /* 0x20000041ff477230 */ /* 0x100fe40000004100 */
[----:B------:R-:W-:Y:S01]  /*2b40*/  FADD.FTZ R68, R100, R69 ;  /* 0x0000004564447221 */ /* 0x000fe20000010000 */
[----:B01----:R-:W-:Y:S02]  /*2b50*/  HADD2.F32 R104, -RZ, R65.H1_H1 ;  /* 0x30000041ff687230 */ /* 0x003fe40000004100 */
        /* <DEDUP_REMOVED lines=12> */
.L_x_13490:
[--C-:B--2--5:R-:W-:Y:S02]  /*2c20*/  HADD2.F32 R68, -RZ, R64.reuse.H0_H0 ;  /* 0x20000040ff447230 */ /* 0x124fe40000004100 */
[----:B------:R-:W-:Y:S02]  /*2c30*/  HADD2.F32 R69, -RZ, R64.H1_H1 ;  /* 0x30000040ff457230 */ /* 0x000fe40000004100 */
[--C-:B------:R-:W-:Y:S02]  /*2c40*/  HADD2.F32 R70, -RZ, R65.reuse.H0_H0 ;  /* 0x20000041ff467230 */ /* 0x100fe40000004100 */
[----:B------:R-:W-:Y:S02]  /*2c50*/  HADD2.F32 R71, -RZ, R65.H1_H1 ;  /* 0x30000041ff477230 */ /* 0x000fe40000004100 */
[--C-:B------:R-:W-:Y:S02]  /*2c60*/  HADD2.F32 R64, -RZ, R66.reuse.H0_H0 ;  /* 0x20000042ff407230 */ /* 0x100fe40000004100 */
[----:B------:R-:W-:-:S02]  /*2c70*/  HADD2.F32 R65, -RZ, R66.H1_H1 ;  /* 0x30000042ff417230 */ /* 0x000fc40000004100 */
[--C-:B------:R-:W-:Y:S02]  /*2c80*/  HADD2.F32 R66, -RZ, R67.reuse.H0_H0 ;  /* 0x20000043ff427230 */ /* 0x100fe40000004100 */
[----:B------:R-:W-:-:S07]  /*2c90*/  HADD2.F32 R67, -RZ, R67.H1_H1 ;  /* 0x30000043ff437230 */ /* 0x000fce0000004100 */
.L_x_13489:
[----:B01----:R-:W0:Y:S02]  /*2ca0*/  LDC.64 R104, c[0x0][0x3a8] ;  /* 0x0000ea00ff687b82 */ /* 0x003e240000000a00 */
[----:B0-----:R-:W-:-:S05]  /*2cb0*/  IMAD.WIDE.U32 R104, R0, 0x20, R104 ;  /* 0x0000002000687825 */ /* 0x001fca00078e0068 */
[----:B------:R2:W-:Y:S04]  /*2cc0*/  STG.E.128 desc[UR6][R104.64], R68 ;  /* 0x0000004468007986 */ /* 0x0005e8000c101d06 */
[----:B------:R2:W-:Y:S02]  /*2cd0*/  STG.E.128 desc[UR6][R104.64+0x10], R64 ;  /* 0x0000104068007986 */ /* 0x0005e4000c101d06 */
.L_x_13486:
[----:B------:R-:W-:Y:S05]  /*2ce0*/  BSYNC.RECONVERGENT B0 ;  /* 0x0000000000007941 */ /* 0x000fea0003800200 */
.L_x_13485:
        /* <DEDUP_REMOVED lines=128> */
.L_x_13512:
[----:B------:R-:W-:Y:S01]  /*34f0*/  LOP3.LUT P4, RZ, R122, 0x1f, RZ, 0xc0, !PT ;  /* 0x0000001f7aff7812 */ /* 0x000fe2000788c0ff */
[----:B------:R-:W-:Y:S01]  /*3500*/  FMUL.FTZ R0, R104, R104 ;  /* 0x0000006868007220 */ /* 0x000fe20000410000 */
[----:B------:R-:W-:Y:S01]  /*3510*/  ISETP.NE.AND P3, PT, RZ, UR5, PT ;  /* 0x00000005ff007c0c */ /* 0x000fe2000bf65270 */
[----:B01----:R-:W-:Y:S01]  /*3520*/  FADD.FTZ R110, R110, R121 ;  /* 0x000000796e6e7221 */ /* 0x003fe20000010000 */
[----:B------:R-:W-:Y:S02]  /*3530*/  BSSY.RECONVERGENT B0, `(.L_x_13492) ;  /* 0x000005c000007945 */ /* 0x000fe40003800200 */
[----:B------:R-:W-:Y:S01]  /*3540*/  FSEL R0, R0, RZ, P3 ;  /* 0x000000ff00007208 */ /* 0x000fe20001800000 */
[----:B------:R-:W-:Y:S01]  /*3550*/  FFMA.FTZ R105, R110, R105, UR12 ;  /* 0x0000000c6e697e23 */ /* 0x000fe20008010069 */
[----:B------:R-:W-:-:S03]  /*3560*/  FSEL R110, R104, RZ, !P3 ;  /* 0x000000ff686e7208 */ /* 0x000fc60005800000 */
[----:B------:R-:W-:Y:S02]  /*3570*/  FADD.FTZ R0, R105, R0 ;  /* 0x0000000069007221 */ /* 0x000fe40000010000 */
[----:B------:R-:W0:Y:S04]  /*3580*/  @!P4 LDC.64 R106, c[0x0][0x3c0] ;  /* 0x0000f000ff6acb82 */ /* 0x000e280000000a00 */
        /* <DEDUP_REMOVED lines=25> */
[C---:B------:R-:W-:Y:S01]  /*3720*/  FMUL.FTZ R105, R0.reuse, R105 ;  /* 0x0000006900697220 */ /* 0x040fe20000410000 */
        /* <DEDUP_REMOVED lines=8> */
[--C-:B------:R-:W-:Y:S01]  /*37b0*/  FADD.FTZ R105, R94, -R110.reuse ;  /* 0x8000006e5e697221 */ /* 0x100fe20000010000 */
[----:B------:R-:W-:Y:S02]  /*37c0*/  HADD2.F32 R120, -RZ, R63.H1_H1 ;  /* 0x3000003fff787230 */ /* 0x000fe40000004100 */
[----:B------:R-:W-:Y:S01]  /*37d0*/  FADD.FTZ R121, R93, -R110 ;  /* 0x8000006e5d797221 */ /* 0x000fe20000010000 */
[----:B------:R-:W-:Y:S01]  /*37e0*/  FFMA.FTZ R137, R125, R126, R128 ;  /* 0x0000007e7d897223 */ /* 0x000fe20000010080 */
[----:B------:R-:W-:Y:S02]  /*37f0*/  HADD2.F32 R130, -RZ, R23.H1_H1 ;  /* 0x30000017ff827230 */ /* 0x000fe40000004100 */
[C---:B------:R-:W-:Y:S01]  /*3800*/  FMUL.FTZ R105, R0.reuse, R105 ;  /* 0x0000006900697220 */ /* 0x040fe20000410000 */
[----:B------:R-:W-:Y:S02]  /*3810*/  HADD2.F32 R124, -RZ, R113.H0_H0 ;  /* 0x20000071ff7c7230 */ /* 0x000fe40000004100 */
[----:B------:R-:W-:Y:S01]  /*3820*/  FMUL.FTZ R121, R0, R121 ;  /* 0x0000007900797220 */ /* 0x000fe20000410000 */
        /* <DEDUP_REMOVED lines=10> */
[----:B------:R-:W-:Y:S01]  /*38d0*/  HADD2.F32 R130, -RZ, R113.H1_H1 ;  /* 0x30000071ff827230 */ /* 0x000fe20000004100 */
[----:B------:R-:W-:Y:S01]  /*38e0*/  F2FP.F16.F32.PACK_AB R106, R137, R106 ;  /* 0x0000006a896a723e */ /* 0x000fe200000000ff */
[----:B------:R-:W-:-:S02]  /*38f0*/  HADD2.F32 R132, -RZ, R33.H1_H1 ;  /* 0x30000021ff847230 */ /* 0x000fc40000004100 */
[----:B------:R-:W-:Y:S01]  /*3900*/  FFMA.FTZ R135, R105, R128, R111 ;  /* 0x0000008069877223 */ /* 0x000fe2000001006f */
[----:B------:R-:W-:Y:S01]  /*3910*/  FADD.FTZ R105, R92, -R110 ;  /* 0x8000006e5c697221 */ /* 0x000fe20000010000 */
[----:B------:R-:W1:Y:S01]  /*3920*/  LDC.64 R124, c[0x0][0x430] ;  /* 0x00010c00ff7c7b82 */ /* 0x000e620000000a00 */
[----:B------:R-:W-:Y:S02]  /*3930*/  HADD2.F32 R142, -RZ, R61.H1_H1 ;  /* 0x3000003dff8e7230 */ /* 0x000fe40000004100 */
[----:B------:R-:W-:Y:S01]  /*3940*/  FFMA.FTZ R140, R129, R130, R132 ;  /* 0x00000082818c7223 */ /* 0x000fe20000010084 */
[----:B------:R-:W-:Y:S02]  /*3950*/  HADD2.F32 R144, -RZ, R21.H1_H1 ;  /* 0x30000015ff907230 */ /* 0x000fe40000004100 */
[----:B------:R-:W-:Y:S01]  /*3960*/  FMUL.FTZ R105, R0, R105 ;  /* 0x0000006900697220 */ /* 0x000fe20000410000 */
        /* <DEDUP_REMOVED lines=8> */
[----:B------:R-:W-:Y:S02]  /*39f0*/  HADD2.F32 R132, -RZ, R60.H0_H0 ;  /* 0x2000003cff847230 */ /* 0x000fe40000004100 */
[----:B------:R-:W-:Y:S02]  /*3a00*/  HADD2.F32 R111, -RZ, R20.H0_H0 ;  /* 0x20000014ff6f7230 */ /* 0x000fe40000004100 */
        /* <DEDUP_REMOVED lines=9> */
[C---:B-1----:R-:W-:Y:S01]  /*3aa0*/  IMAD.WIDE.U32 R124, R109.reuse, 0x10, R124 ;  /* 0x000000106d7c7825 */ /* 0x042fe200078e007c */
[----:B------:R-:W-:Y:S01]  /*3ab0*/  IADD3 R109, PT, PT, R109, 0x20, RZ ;  /* 0x000000206d6d7810 */ /* 0x000fe20007ffe0ff */
[----:B------:R1:W-:Y:S01]  /*3ac0*/  STG.E.128 desc[UR6][R126.64], R104 ;  /* 0x000000687e007986 */ /* 0x0003e2000c101d06 */
[----:B------:R-:W-:-:S05]  /*3ad0*/  F2FP.F16.F32.PACK_AB R120, R138, R111 ;  /* 0x0000006f8a78723e */ /* 0x000fca00000000ff */
[----:B------:R1:W-:Y:S02]  /*3ae0*/  STG.E.128 desc[UR6][R124.64], R120 ;  /* 0x000000787c007986 */ /* 0x0003e4000c101d06 */
.L_x_13493:
[----:B------:R-:W-:Y:S05]  /*3af0*/  BSYNC.RECONVERGENT B0 ;  /* 0x0000000000007941 */ /* 0x000fea0003800200 */
.L_x_13492:
        /* <DEDUP_REMOVED lines=82> */
.L_x_13495:
[----:B------:R-:W-:Y:S05]  /*4020*/  BSYNC.RECONVERGENT B0 ;  /* 0x0000000000007941 */ /* 0x000fea0003800200 */
.L_x_13494:
[----:B------:R-:W-:Y:S04]  /*4030*/  BSSY.RECONVERGENT B0, `(.L_x_13496) ;  /* 0x0000051000007945 */ /* 0x000fe80003800200 */
        /* <DEDUP_REMOVED lines=80> */
.L_x_13497:
[----:B------:R-:W-:Y:S05]  /*4540*/  BSYNC.RECONVERGENT B0 ;  /* 0x0000000000007941 */ /* 0x000fea0003800200 */
.L_x_13496:
[----:B------:R-:W-:Y:S04]  /*4550*/  BSSY.RECONVERGENT B0, `(.L_x_13498) ;  /* 0x0000050000007945 */ /* 0x000fe80003800200 */
[----:B------:R-:W-:Y:S05]  /*4560*/  @!P2 BRA `(.L_x_13499) ;  /* 0x000000040038a947 */ /* 0x000fea0003800000 */
[--C-:B-123--:R-:W-:Y:S01]  /*4570*/  FADD.FTZ R105, R68, -R110.reuse ;  /* 0x8000006e44697221 */ /* 0x10efe20000010000 */
[--C-:B------:R-:W-:Y:S01]  /*4580*/  FADD.FTZ R111, R70, -R110.reuse ;  /* 0x8000006e466f7221 */ /* 0x100fe20000010000 */
[--C-:B0-----:R-:W-:Y:S01]  /*4590*/  FADD.FTZ R121, R71, -R110.reuse ;  /* 0x8000006e47797221 */ /* 0x101fe20000010000 */
        /* <DEDUP_REMOVED lines=32> */
[----:B------:R-:W-:Y:S02]  /*47a0*/  HADD2.F32 R135, -RZ, R18.H0_H0 ;  /* 0x20000012ff877230 */ /* 0x000fe40000004100 */
[----:B------:R-:W-:-:S02]  /*47b0*/  HADD2.F32 R137, -RZ, R10.H0_H0 ;  /* 0x2000000aff897230 */ /* 0x000fc40000004100 */
[----:B------:R-:W-:Y:S01]  /*47c0*/  FFMA.FTZ R129, R126, R127, R129 ;  /* 0x0000007f7e817223 */ /* 0x000fe20000010081 */
[----:B------:R-:W-:Y:S02]  /*47d0*/  HADD2.F32 R139, -RZ, R14.H0_H0 ;  /* 0x2000000eff8b7230 */ /* 0x000fe40000004100 */
[----:B------:R-:W-:Y:S02]  /*47e0*/  HADD2.F32 R128, -RZ, R6.H0_H0 ;  /* 0x20000006ff807230 */ /* 0x000fe40000004100 */
[C---:B------:R-:W-:Y:S01]  /*47f0*/  FFMA.FTZ R135, R132.reuse, R135, R137 ;  /* 0x0000008784877223 */ /* 0x040fe20000010089 */
[----:B------:R-:W-:Y:S02]  /*4800*/  HADD2.F32 R134, -RZ, R18.H1_H1 ;  /* 0x30000012ff867230 */ /* 0x000fe40000004100 */
[----:B------:R-:W-:Y:S02]  /*4810*/  HADD2.F32 R136, -RZ, R10.H1_H1 ;  /* 0x3000000aff887230 */ /* 0x000fe40000004100 */
[----:B------:R-:W-:Y:S01]  /*4820*/  FFMA.FTZ R128, R132, R139, R128 ;  /* 0x0000008b84807223 */ /* 0x000fe20000010080 */
[----:B------:R-:W-:-:S02]  /*4830*/  HADD2.F32 R127, -RZ, R17.H1_H1 ;  /* 0x30000011ff7f7230 */ /* 0x000fc40000004100 */
[----:B------:R-:W-:Y:S02]  /*4840*/  HADD2.F32 R131, -RZ, R9.H1_H1 ;  /* 0x30000009ff837230 */ /* 0x000fe40000004100 */
[----:B------:R-:W-:Y:S01]  /*4850*/  FFMA.FTZ R134, R121, R134, R136 ;  /* 0x0000008679867223 */ /* 0x000fe20000010088 */
[----:B------:R-:W-:Y:S02]  /*4860*/  HADD2.F32 R133, -RZ, R13.H1_H1 ;  /* 0x3000000dff857230 */ /* 0x000fe40000004100 */
[----:B------:R-:W-:Y:S02]  /*4870*/  HADD2.F32 R126, -RZ, R5.H1_H1 ;  /* 0x30000005ff7e7230 */ /* 0x000fe40000004100 */
[----:B------:R-:W-:Y:S01]  /*4880*/  FFMA.FTZ R124, R130, R127, R131 ;  /* 0x0000007f827c7223 */ /* 0x000fe20000010083 */
[----:B------:R-:W-:Y:S02]  /*4890*/  HADD2.F32 R132, -RZ, R19.H0_H0 ;  /* 0x20000013ff847230 */ /* 0x000fe40000004100 */
[----:B------:R-:W-:-:S02]  /*48a0*/  HADD2.F32 R136, -RZ, R11.H0_H0 ;  /* 0x2000000bff887230 */ /* 0x000fc40000004100 */
[----:B------:R-:W-:Y:S01]  /*48b0*/  FFMA.FTZ R133, R130, R133, R126 ;  /* 0x0000008582857223 */ /* 0x000fe2000001007e */
[----:B------:R-:W-:Y:S02]  /*48c0*/  HADD2.F32 R137, -RZ, R19.H1_H1 ;  /* 0x30000013ff897230 */ /* 0x000fe40000004100 */
[----:B------:R-:W-:Y:S02]  /*48d0*/  HADD2.F32 R139, -RZ, R11.H1_H1 ;  /* 0x3000000bff8b7230 */ /* 0x000fe40000004100 */
[----:B------:R-:W-:Y:S01]  /*48e0*/  FFMA.FTZ R132, R111, R132, R136 ;  /* 0x000000846f847223 */ /* 0x000fe20000010088 */
[----:B------:R-:W-:Y:S01]  /*48f0*/  HADD2.F32 R126, -RZ, R14.H1_H1 ;  /* 0x3000000eff7e7230 */ /* 0x000fe20000004100 */
[----:B------:R-:W-:Y:S01]  /*4900*/  F2FP.F16.F32.PACK_AB R133, R133, R122 ;  /* 0x0000007a8585723e */ /* 0x000fe200000000ff */
        /* <DEDUP_REMOVED lines=20> */
.L_x_13499:
[----:B------:R-:W-:Y:S05]  /*4a50*/  BSYNC.RECONVERGENT B0 ;  /* 0x0000000000007941 */ /* 0x000fea0003800200 */
.L_x_13498:
[----:B01234-:R-:W0:Y:S02]  /*4a60*/  LDC.64 R104, c[0x0][0x380] ;  /* 0x0000e000ff687b82 */ /* 0x01fe240000000a00 */
[----:B0-----:R-:W-:-:S04]  /*4a70*/  LEA R108, R104, R108, 0x2 ;  /* 0x0000006c686c7211 */ /* 0x001fc800078e10ff */
[----:B------:R-:W-:-:S13]  /*4a80*/  ISETP.GE.AND P1, PT, R108, R105, PT ;  /* 0x000000696c00720c */ /* 0x000fda0003f26270 */
[----:B------:R-:W-:Y:S05]  /*4a90*/  @!P1 BRA `(.L_x_13500) ;  /* 0xffffffc4009c9947 */ /* 0x000fea000383ffff */
[----:B------:R-:W-:Y:S05]  /*4aa0*/  EXIT ;  /* 0x000000000000794d */ /* 0x000fea0003800000 */
.L_x_13491:
        /* <DEDUP_REMOVED lines=8> */
.L_x_13502:
[----:B------:R-:W-:Y:S05]  /*4b30*/  BSYNC B0 ;  /* 0x0000000000007941 */ /* 0x000fea0003800000 */
.L_x_13501:
        /* <DEDUP_REMOVED lines=9> */
.L_x_13503:
[----:B------:R-:W-:Y:S01]  /*4bd0*/  HFMA2 R125, -RZ, RZ, 0, 2.384185791015625e-07 ;  /* 0x00000004ff7d7431 */ /* 0x000fe200000001ff */
[----:B------:R-:W-:-:S05]  /*4be0*/  MOV R105, R121 ;  /* 0x0000007900697202 */ /* 0x000fca0000000f00 */
[----:B------:R-:W-:-:S05]  /*4bf0*/  FADD.FTZ R110, R106, R105 ;  /* 0x000000696a6e7221 */ /* 0x000fca0000010000 */
[----:B------:R-:W-:-:S07]  /*4c00*/  MOV R124, R110 ;  /* 0x0000006e007c7202 */ /* 0x000fce0000000f00 */
[----:B------:R-:W-:Y:S05]  /*4c10*/  WARPSYNC.COLLECTIVE R123, `(.L_x_13504) ;  /* 0x000000007b087348 */ /* 0x000fea0003c00000 */
[----:B------:R0:W1:Y:S02]  /*4c20*/  SHFL.BFLY P6, R121, R124, R125, R126 ;  /* 0x0c00007d7c797389 */ /* 0x00006400000c007e */
[----:B01----:R-:W-:Y:S05]  /*4c30*/  ENDCOLLECTIVE ;  /* 0x000000000000791b */ /* 0x003fea0003800000 */
.L_x_13504:
        /* <DEDUP_REMOVED lines=8> */
.L_x_13505:
[----:B------:R-:W-:Y:S01]  /*4cc0*/  HFMA2 R125, -RZ, RZ, 0, 9.5367431640625e-07 ;  /* 0x00000010ff7d7431 */ /* 0x000fe200000001ff */
[----:B------:R-:W-:-:S05]  /*4cd0*/  MOV R0, R121 ;  /* 0x0000007900007202 */ /* 0x000fca0000000f00 */
[----:B------:R-:W-:-:S05]  /*4ce0*/  FADD.FTZ R120, R111, R0 ;  /* 0x000000006f787221 */ /* 0x000fca0000010000 */
[----:B------:R-:W-:-:S07]  /*4cf0*/  MOV R124, R120 ;  /* 0x00000078007c7202 */ /* 0x000fce0000000f00 */
[----:B------:R-:W-:Y:S05]  /*4d00*/  WARPSYNC.COLLECTIVE R123, `(.L_x_13506) ;  /* 0x000000007b087348 */ /* 0x000fea0003c00000 */
[----:B------:R0:W1:Y:S02]  /*4d10*/  SHFL.BFLY P6, R121, R124, R125, R126 ;  /* 0x0c00007d7c797389 */ /* 0x00006400000c007e */
[----:B01----:R-:W-:Y:S05]  /*4d20*/  ENDCOLLECTIVE ;  /* 0x000000000000791b */ /* 0x003fea0003800000 */
.L_x_13506:
        /* <DEDUP_REMOVED lines=72> */
.L_x_13507:
[----:B------:R-:W-:Y:S01]  /*51b0*/  HFMA2 R125, -RZ, RZ, 0, 1.1920928955078125e-07 ;  /* 0x00000002ff7d7431 */ /* 0x000fe200000001ff */
[----:B------:R-:W-:-:S05]  /*51c0*/  MOV R107, R121 ;  /* 0x00000079006b7202 */ /* 0x000fca0000000f00 */
[----:B------:R-:W-:-:S05]  /*51d0*/  FADD.FTZ R107, R0, R107 ;  /* 0x0000006b006b7221 */ /* 0x000fca0000010000 */
[----:B------:R-:W-:-:S07]  /*51e0*/  MOV R124, R107 ;  /* 0x0000006b007c7202 */ /* 0x000fce0000000f00 */
[----:B------:R-:W-:Y:S05]  /*51f0*/  WARPSYNC.COLLECTIVE R123, `(.L_x_13508) ;  /* 0x000000007b087348 */ /* 0x000fea0003c00000 */
[----:B------:R0:W1:Y:S02]  /*5200*/  SHFL.BFLY P6, R121, R124, R125, R126 ;  /* 0x0c00007d7c797389 */ /* 0x00006400000c007e */
[----:B01----:R-:W-:Y:S05]  /*5210*/  ENDCOLLECTIVE ;  /* 0x000000000000791b */ /* 0x003fea0003800000 */
.L_x_13508:
[----:B------:R-:W-:Y:S01]  /*5220*/  HFMA2 R125, -RZ, RZ, 0, 2.384185791015625e-07 ;  /* 0x00000004ff7d7431 */ /* 0x000fe200000001ff */
[----:B------:R-:W-:-:S05]  /*5230*/  MOV R106, R121 ;  /* 0x00000079006a7202 */ /* 0x000fca0000000f00 */
[----:B------:R-:W-:-:S05]  /*5240*/  FADD.FTZ R106, R107, R106 ;  /* 0x0000006a6b6a7221 */ /* 0x000fca0000010000 */
[----:B------:R-:W-:-:S07]  /*5250*/  MOV R124, R106 ;  /* 0x0000006a007c7202 */ /* 0x000fce0000000f00 */
[----:B------:R-:W-:Y:S05]  /*5260*/  WARPSYNC.COLLECTIVE R123, `(.L_x_13509) ;  /* 0x000000007b087348 */ /* 0x000fea0003c00000 */
[----:B------:R0:W1:Y:S02]  /*5270*/  SHFL.BFLY P6, R121, R124, R125, R126 ;  /* 0x0c00007d7c797389 */ /* 0x00006400000c007e */
[----:B01----:R-:W-:Y:S05]  /*5280*/  ENDCOLLECTIVE ;  /* 0x000000000000791b */ /* 0x003fea0003800000 */
.L_x_13509:
[----:B------:R-:W-:Y:S01]  /*5290*/  HFMA2 R125, -RZ, RZ, 0, 4.76837158203125e-07 ;  /* 0x00000008ff7d7431 */ /* 0x000fe200000001ff */
[----:B------:R-:W-:-:S05]  /*52a0*/  MOV R111, R121 ;  /* 0x00000079006f7202 */ /* 0x000fca0000000f00 */
[----:B------:R-:W-:-:S05]  /*52b0*/  FADD.FTZ R111, R106, R111 ;  /* 0x0000006f6a6f7221 */ /* 0x000fca0000010000 */
[----:B------:R-:W-:-:S07]  /*52c0*/  MOV R124, R111 ;  /* 0x0000006f007c7202 */ /* 0x000fce0000000f00 */
[----:B------:R-:W-:Y:S05]  /*52d0*/  WARPSYNC.COLLECTIVE R123, `(.L_x_13510) ;  /* 0x000000007b087348 */ /* 0x000fea0003c00000 */
[----:B------:R0:W1:Y:S02]  /*52e0*/  SHFL.BFLY P6, R121, R124, R125, R126 ;  /* 0x0c00007d7c797389 */ /* 0x00006400000c007e */
[----:B01----:R-:W-:Y:S05]  /*52f0*/  ENDCOLLECTIVE ;  /* 0x000000000000791b */ /* 0x003fea0003800000 */
.L_x_13510:
[----:B------:R-:W-:Y:S01]  /*5300*/  HFMA2 R125, -RZ, RZ, 0, 9.5367431640625e-07 ;  /* 0x00000010ff7d7431 */ /* 0x000fe200000001ff */
[----:B------:R-:W-:-:S05]  /*5310*/  MOV R110, R121 ;  /* 0x00000079006e7202 */ /* 0x000fca0000000f00 */
[----:B------:R-:W-:-:S05]  /*5320*/  FADD.FTZ R110, R111, R110 ;  /* 0x0000006e6f6e7221 */ /* 0x000fca0000010000 */
[----:B------:R-:W-:-:S07]  /*5330*/  MOV R124, R110 ;  /* 0x0000006e007c7202 */ /* 0x000fce0000000f00 */
[----:B------:R-:W-:Y:S05]  /*5340*/  WARPSYNC.COLLECTIVE R123, `(.L_x_13511) ;  /* 0x000000007b087348 */ /* 0x000fea0003c00000 */
[----:B------:R0:W1:Y:S02]  /*5350*/  SHFL.BFLY P6, R121, R124, R125, R126 ;  /* 0x0c00007d7c797389 */ /* 0x00006400000c007e */
[----:B01----:R-:W-:Y:S05]  /*5360*/  ENDCOLLECTIVE ;  /* 0x000000000000791b */ /* 0x003fea0003800000 */
.L_x_13511:
[----:B------:R-:W-:Y:S05]  /*5370*/  BRA `(.L_x_13512) ;  /* 0xffffffe0005c7947 */ /* 0x000fea000383ffff */
.L_x_13513:
        /* <DEDUP_REMOVED lines=16> */
.L_x_22718:


//--------------------- .text._ZN10layer_norm31ln_parallel_residual_fwd_kernelINS_13Kernel_traitsI6__halfS2_fS2_fjLj1024ELj1ELj4ELj1ELj16ENS_18Kernel_traits_baseILj1024ES2_S2_fS2_fjLj128EEEEELb0ELb0ELb1EEEvNS_9FwdParamsE --------------------------
	.section	.text._ZN10layer_norm31ln_parallel_residual_fwd_kernelINS_13Kernel_traitsI6__halfS2_fS2_fjLj1024ELj1ELj4ELj1ELj16ENS_18Kernel_traits_baseILj1024ES2_S2_fS2_fjLj128EEEEELb0ELb0ELb1EEEvNS_9FwdParamsE,"ax",@progbits
	.align	128
        .global         _ZN10layer_norm31ln_parallel_residual_fwd_kernelINS_13Kernel_traitsI6__halfS2_fS2_fjLj1024ELj1ELj4ELj1ELj16ENS_18Kernel_traits_baseILj1024ES2_S2_fS2_fjLj128EEEEELb0ELb0ELb1EEEvNS_9FwdParamsE
        .type           _ZN10layer_norm31ln_parallel_residual_fwd_kernelINS_13Kernel_traitsI6__halfS2_fS2_fjLj1024ELj1ELj4ELj1ELj16ENS_18Kernel_traits_baseILj1024ES2_S2_fS2_fjLj128EEEEELb0ELb0ELb1EEEvNS_9FwdParamsE,@function
        .size           _ZN10layer_norm31ln_parallel_residual_fwd_kernelINS_13Kernel_traitsI6__halfS2_fS2_fjLj1024ELj1ELj4ELj1ELj16ENS_18Kernel_traits_baseILj1024ES2_S2_fS2_fjLj128EEEEELb0ELb0ELb1EEEvNS_9FwdParamsE,(.L_x_22719 - _ZN10layer_norm31ln_parallel_residual_fwd_kernelINS_13Kernel_traitsI6__halfS2_fS2_fjLj1024ELj1ELj4ELj1ELj16ENS_18Kernel_traits_baseILj1024ES2_S2_fS2_fjLj128EEEEELb0ELb0ELb1EEEvNS_9FwdParamsE)
        .other          _ZN10layer_norm31ln_parallel_residual_fwd_kernelINS_13Kernel_traitsI6__halfS2_fS2_fjLj1024ELj1ELj4ELj1ELj16ENS_18Kernel_traits_baseILj1024ES2_S2_fS2_fjLj128EEEEELb0ELb0ELb1EEEvNS_9FwdParamsE,@"STO_CUDA_ENTRY STV_DEFAULT"
_ZN10layer_norm31ln_parallel_residual_fwd_kernelINS_13Kernel_traitsI6__halfS2_fS2_fjLj1024ELj1ELj4ELj1ELj16ENS_18Kernel_traits_baseILj1024ES2_S2_fS2_fjLj128EEEEELb0ELb0ELb1EEEvNS_9FwdParamsE:
.text._ZN10layer_norm31ln_parallel_residual_fwd_kernelINS_13Kernel_traitsI6__halfS2_fS2_fjLj1024ELj1ELj4ELj1ELj16ENS_18Kernel_traits_baseILj1024ES2_S2_fS2_fjLj128EEEEELb0ELb0ELb1EEEvNS_9FwdParamsE:
        /* <DEDUP_REMOVED lines=45> */
.L_x_13515:
        /* <DEDUP_REMOVED lines=27> */
.L_x_13514:
        /* <DEDUP_REMOVED lines=29> */
.L_x_13517:
        /* <DEDUP_REMOVED lines=26> */
.L_x_13516:
        /* <DEDUP_REMOVED lines=8> */
[----:B-1----:R-:W-:-:S04]  /*0870*/  UISETP.NE.U32.AND UP0, UPT, UR4, URZ, UPT ;  /* 0x000000ff0400728c */ /* 0x002fc8000bf05070 */
[----:B------:R-:W-:Y:S01]  /*0880*/  UISETP.NE.AND.EX UP0, UPT, UR5, URZ, UPT, UP0 ;  /* 0x000000ff0500728c */ /* 0x000fe2000bf05300 */
[----:B------:R-:W1:Y:S05]  /*0890*/  LDCU.64 UR4, c[0x0][0x3a0] ;  /* 0x00007400ff0477ac */ /* 0x000e6a0008000a00 */
[----:B0-234-:R-:W-:-:S13]  /*08a0*/  PLOP3.LUT P1, PT, PT, PT, UP0, 0x80, 0x8 ;  /* 0x000000000008781c */ /* 0x01dfda0003f2f008 */
.L_x_13535:
[----:B-1----:R-:W-:Y:S01]  /*08b0*/  ISETP.NE.U32.AND P0, PT, RZ, UR4, PT ;  /* 0x00000004ff007c0c */ /* 0x002fe2000bf05070 */
        /* <DEDUP_REMOVED lines=30> */
.L_x_13519:
[----:B-----5:R-:W-:Y:S02]  /*0aa0*/  HADD2.F32 R77, -RZ, R124.H0_H0 ;  /* 0x2000007cff4d7230 */ /* 0x020fe40000004100 */
[----:B------:R-:W-:Y:S02]  /*0ab0*/  HADD2.F32 R81, -RZ, R126.H0_H0 ;  /* 0x2000007eff517230 */ /* 0x000fe40000004100 */
[----:B------:R-:W-:Y:S02]  /*0ac0*/  HADD2.F32 R124, -RZ, R124.H1_H1 ;  /* 0x3000007cff7c7230 */ /* 0x000fe40000004100 */
[----:B------:R-:W-:Y:S01]  /*0ad0*/  FADD.FTZ R128, R68, R77 ;  /* 0x0000004d44807221 */ /* 0x000fe20000010000 */
[----:B------:R-:W-:Y:S02]  /*0ae0*/  HADD2.F32 R126, -RZ, R126.H1_H1 ;  /* 0x3000007eff7e7230 */ /* 0x000fe40000004100 */
[--C-:B------:R-:W-:Y:S02]  /*0af0*/  HADD2.F32 R79, -RZ, R125.reuse.H0_H0 ;  /* 0x2000007dff4f7230 */ /* 0x100fe40000004100 */
[----:B------:R-:W-:Y:S01]  /*0b00*/  FADD.FTZ R129, R69, R124 ;  /* 0x0000007c45817221 */ /* 0x000fe20000010000 */
[----:B------:R-:W-:-:S02]  /*0b10*/  HADD2.F32 R0, -RZ, R125.H1_H1 ;  /* 0x3000007dff007230 */ /* 0x000fc40000004100 */
        /* <DEDUP_REMOVED lines=8> */
[----:B------:R-:W-:Y:S06]  /*0ba0*/  BRA `(.L_x_13520) ;  /* 0x0000000000f07947 */ /* 0x000fec0003800000 */
.L_x_13518:
[----:B------:R-:W-:-:S04]  /*0bb0*/  UISETP.NE.U32.AND UP0, UPT, UR4, URZ, UPT ;  /* 0x000000ff0400728c */ /* 0x000fc8000bf05070 */
[----:B------:R-:W-:-:S09]  /*0bc0*/  UISETP.NE.AND.EX UP0, UPT, UR5, URZ, UPT, UP0 ;  /* 0x000000ff0500728c */ /* 0x000fd2000bf05300 */
[----:B------:R-:W-:Y:S05]  /*0bd0*/  BRA.U UP0, `(.L_x_13521) ;  /* 0x0000000100647547 */ /* 0x000fea000b800000 */
[--C-:B-----5:R-:W-:Y:S02]  /*0be0*/  HADD2.F32 R77, -RZ, R124.reuse.H0_H0 ;  /* 0x2000007cff4d7230 */ /* 0x120fe40000004100 */
[----:B------:R-:W-:Y:S02]  /*0bf0*/  HADD2.F32 R124, -RZ, R124.H1_H1 ;  /* 0x3000007cff7c7230 */ /* 0x000fe40000004100 */
[----:B------:R-:W-:Y:S02]  /*0c00*/  HADD2.F32 R129, -RZ, R64.H1_H1 ;  /* 0x30000040ff817230 */ /* 0x000fe40000004100 */
        /* <DEDUP_REMOVED lines=8> */
[--C-:B------:R-:W-:Y:S02]  /*0c90*/  HADD2.F32 R130, -RZ, R65.reuse.H0_H0 ;  /* 0x20000041ff827230 */ /* 0x100fe40000004100 */
        /* <DEDUP_REMOVED lines=10> */
[----:B------:R-:W-:Y:S02]  /*0d40*/  FADD.FTZ R126, R83, R126 ;  /* 0x0000007e537e7221 */ /* 0x000fe40000010000 */
[----:B------:R-:W-:Y:S01]  /*0d50*/  FADD.FTZ R127, R78, R127 ;  /* 0x0000007f4e7f7221 */ /* 0x000fe20000010000 */
[----:B------:R-:W-:Y:S06]  /*0d60*/  BRA `(.L_x_13520) ;  /* 0x0000000000807947 */ /* 0x000fec0003800000 */
.L_x_13521:
[--C-:B-----5:R-:W-:Y:S02]  /*0d70*/  HADD2.F32 R0, -RZ, R124.reuse.H0_H0 ;  /* 0x2000007cff007230 */ /* 0x120fe40000004100 */
[----:B------:R-:W-:Y:S02]  /*0d80*/  HADD2.F32 R124, -RZ, R124.H1_H1 ;  /* 0x3000007cff7c7230 */ /* 0x000fe40000004100 */
[----:B------:R-:W-:Y:S02]  /*0d90*/  HADD2.F32 R76, -RZ, R125.H0_H0 ;  /* 0x2000007dff4c7230 */ /* 0x000fe40000004100 */
[--C-:B------:R-:W-:Y:S02]  /*0da0*/  HADD2.F32 R77, -RZ, R64.reuse.H0_H0 ;  /* 0x20000040ff4d7230 */ /* 0x100fe40000004100 */
        /* <DEDUP_REMOVED lines=16> */
[----:B------:R-:W-:Y:S02]  /*0eb0*/  HADD2.F32 R79, -RZ, R66.H0_H0 ;  /* 0x20000042ff4f7230 */ /* 0x000fe40000004100 */
[----:B------:R-:W-:-:S02]  /*0ec0*/  HADD2.F32 R85, -RZ, R67.H0_H0 ;  /* 0x20000043ff557230 */ /* 0x000fc40000004100 */
        /* <DEDUP_REMOVED lines=8> */
[----:B------:R-:W-:Y:S02]  /*0f50*/  FADD.FTZ R126, R74, R85 ;  /* 0x000000554a7e7221 */ /* 0x000fe40000010000 */
[----:B------:R-:W-:-:S07]  /*0f60*/  FADD.FTZ R127, R75, R76 ;  /* 0x0000004c4b7f7221 */ /* 0x000fce0000010000 */
.L_x_13520:
        /* <DEDUP_REMOVED lines=19> */
[--C-:B-----5:R-:W-:Y:S02]  /*10a0*/  HADD2.F32 R0, -RZ, R116.reuse.H0_H0 ;  /* 0x20000074ff007230 */ /* 0x120fe40000004100 */
[----:B------:R-:W-:Y:S02]  /*10b0*/  HADD2.F32 R116, -RZ, R116.H1_H1 ;  /* 0x30000074ff747230 */ /* 0x000fe40000004100 */
[--C-:B0-----:R-:W-:Y:S02]  /*10c0*/  HADD2.F32 R79, -RZ, R64.reuse.H1_H1 ;  /* 0x30000040ff4f7230 */ /* 0x101fe40000004100 */
[----:B------:R-:W-:Y:S02]  /*10d0*/  HADD2.F32 R76, -RZ, R117.H0_H0 ;  /* 0x20000075ff4c7230 */ /* 0x000fe40000004100 */
[----:B------:R-:W-:Y:S02]  /*10e0*/  HADD2.F32 R77, -RZ, R64.H0_H0 ;  /* 0x20000040ff4d7230 */ /* 0x000fe40000004100 */
[----:B------:R-:W-:Y:S01]  /*10f0*/  FADD.FTZ R116, R79, R116 ;  /* 0x000000744f747221 */ /* 0x000fe20000010000 */
[----:B------:R-:W-:-:S02]  /*1100*/  HADD2.F32 R81, -RZ, R65.H0_H0 ;  /* 0x20000041ff517230 */ /* 0x000fc40000004100 */
[--C-:B------:R-:W-:Y:S02]  /*1110*/  HADD2.F32 R78, -RZ, R118.reuse.H0_H0 ;  /* 0x20000076ff4e7230 */ /* 0x100fe40000004100 */
[----:B------:R-:W-:Y:S01]  /*1120*/  FADD.FTZ R77, R77, R0 ;  /* 0x000000004d4d7221 */ /* 0x000fe20000010000 */
[----:B------:R-:W-:Y:S02]  /*1130*/  HADD2.F32 R118, -RZ, R118.H1_H1 ;  /* 0x30000076ff767230 */ /* 0x000fe40000004100 */
[----:B------:R-:W-:Y:S01]  /*1140*/  FADD.FTZ R79, R81, R76 ;  /* 0x0000004c514f7221 */ /* 0x000fe20000010000 */
[----:B------:R-:W-:Y:S02]  /*1150*/  HADD2.F32 R80, -RZ, R119.H0_H0 ;  /* 0x20000077ff507230 */ /* 0x000fe40000004100 */
[----:B------:R-:W-:Y:S01]  /*1160*/  FADD.FTZ R121, R69, R116 ;  /* 0x0000007445797221 */ /* 0x000fe20000010000 */
[----:B------:R-:W-:Y:S02]  /*1170*/  HADD2.F32 R83, -RZ, R66.H1_H1 ;  /* 0x30000042ff537230 */ /* 0x000fe40000004100 */
[----:B------:R-:W-:Y:S01]  /*1180*/  FADD.FTZ R120, R68, R77 ;  /* 0x0000004d44787221 */ /* 0x000fe20000010000 */
[----:B------:R-:W-:-:S02]  /*1190*/  HADD2.F32 R117, -RZ, R117.H1_H1 ;  /* 0x30000075ff757230 */ /* 0x000fc40000004100 */
[----:B------:R-:W-:Y:S01]  /*11a0*/  FADD.FTZ R122, R70, R79 ;  /* 0x0000004f467a7221 */ /* 0x000fe20000010000 */
[----:B------:R-:W-:Y:S02]  /*11b0*/  HADD2.F32 R119, -RZ, R119.H1_H1 ;  /* 0x30000077ff777230 */ /* 0x000fe40000004100 */
[----:B------:R-:W-:Y:S01]  /*11c0*/  FADD.FTZ R118, R83, R118 ;  /* 0x0000007653767221 */ /* 0x000fe20000010000 */
[----:B------:R-:W-:Y:S02]  /*11d0*/  HADD2.F32 R0, -RZ, R65.H1_H1 ;  /* 0x30000041ff007230 */ /* 0x000fe40000004100 */
[----:B------:R-:W-:Y:S02]  /*11e0*/  HADD2.F32 R81, -RZ, R66.H0_H0 ;  /* 0x20000042ff517230 */ /* 0x000fe40000004100 */
        /* <DEDUP_REMOVED lines=12> */
.L_x_13523:
[----:B-----5:R-:W-:Y:S02]  /*12b0*/  HADD2.F32 R122, -RZ, R117.H0_H0 ;  /* 0x20000075ff7a7230 */ /* 0x020fe40000004100 */
[----:B0-----:R-:W-:Y:S02]  /*12c0*/  HADD2.F32 R79, -RZ, R65.H0_H0 ;  /* 0x20000041ff4f7230 */ /* 0x001fe40000004100 */
[----:B------:R-:W-:Y:S02]  /*12d0*/  HADD2.F32 R120, -RZ, R116.H0_H0 ;  /* 0x20000074ff787230 */ /* 0x000fe40000004100 */
[----:B------:R-:W-:Y:S02]  /*12e0*/  HADD2.F32 R77, -RZ, R64.H0_H0 ;  /* 0x20000040ff4d7230 */ /* 0x000fe40000004100 */
[----:B------:R-:W-:Y:S01]  /*12f0*/  FADD.FTZ R122, R79, R122 ;  /* 0x0000007a4f7a7221 */ /* 0x000fe20000010000 */
[----:B------:R-:W-:Y:S02]  /*1300*/  HADD2.F32 R117, -RZ, R117.H1_H1 ;  /* 0x30000075ff757230 */ /* 0x000fe40000004100 */
[----:B------:R-:W-:-:S02]  /*1310*/  HADD2.F32 R76, -RZ, R118.H0_H0 ;  /* 0x20000076ff4c7230 */ /* 0x000fc40000004100 */
[----:B------:R-:W-:Y:S01]  /*1320*/  FADD.FTZ R120, R77, R120 ;  /* 0x000000784d787221 */ /* 0x000fe20000010000 */
[----:B------:R-:W-:Y:S02]  /*1330*/  HADD2.F32 R0, -RZ, R65.H1_H1 ;  /* 0x30000041ff007230 */ /* 0x000fe40000004100 */
[----:B------:R-:W-:Y:S02]  /*1340*/  HADD2.F32 R116, -RZ, R116.H1_H1 ;  /* 0x30000074ff747230 */ /* 0x000fe40000004100 */
[----:B------:R-:W-:Y:S02]  /*1350*/  HADD2.F32 R118, -RZ, R118.H1_H1 ;  /* 0x30000076ff767230 */ /* 0x000fe40000004100 */
[----:B------:R-:W-:Y:S01]  /*1360*/  FADD.FTZ R123, R0, R117 ;  /* 0x00000075007b7221 */ /* 0x000fe20000010000 */
[----:B------:R-:W-:Y:S02]  /*1370*/  HADD2.F32 R121, -RZ, R64.H1_H1 ;  /* 0x30000040ff797230 */ /* 0x000fe40000004100 */
[----:B------:R-:W-:-:S02]  /*1380*/  HADD2.F32 R78, -RZ, R119.H0_H0 ;  /* 0x20000077ff4e7230 */ /* 0x000fc40000004100 */
[--C-:B------:R-:W-:Y:S02]  /*1390*/  HADD2.F32 R79, -RZ, R66.reuse.H1_H1 ;  /* 0x30000042ff4f7230 */ /* 0x100fe40000004100 */
[----:B------:R-:W-:Y:S01]  /*13a0*/  FADD.FTZ R121, R121, R116 ;  /* 0x0000007479797221 */ /* 0x000fe20000010000 */
[----:B------:R-:W-:Y:S02]  /*13b0*/  HADD2.F32 R119, -RZ, R119.H1_H1 ;  /* 0x30000077ff777230 */ /* 0x000fe40000004100 */
[----:B------:R-:W-:Y:S02]  /*13c0*/  HADD2.F32 R77, -RZ, R66.H0_H0 ;  /* 0x20000042ff4d7230 */ /* 0x000fe40000004100 */
[----:B------:R-:W-:Y:S01]  /*13d0*/  FADD.FTZ R117, R79, R118 ;  /* 0x000000764f757221 */ /* 0x000fe20000010000 */
[--C-:B------:R-:W-:Y:S02]  /*13e0*/  HADD2.F32 R81, -RZ, R67.reuse.H0_H0 ;  /* 0x20000043ff517230 */ /* 0x100fe40000004100 */
[----:B------:R-:W-:-:S02]  /*13f0*/  HADD2.F32 R80, -RZ, R67.H1_H1 ;  /* 0x30000043ff507230 */ /* 0x000fc40000004100 */
[----:B------:R-:W-:Y:S01]  /*1400*/  FADD.FTZ R116, R77, R76 ;  /* 0x0000004c4d747221 */ /* 0x000fe20000010000 */
[----:B------:R-:W-:Y:S02]  /*1410*/  FADD.FTZ R118, R81, R78 ;  /* 0x0000004e51767221 */ /* 0x000fe40000010000 */
[----:B------:R-:W-:Y:S01]  /*1420*/  FADD.FTZ R119, R80, R119 ;  /* 0x0000007750777221 */ /* 0x000fe20000010000 */
[----:B------:R-:W-:Y:S06]  /*1430*/  BRA `(.L_x_13524) ;  /* 0x0000000000687947 */ /* 0x000fec0003800000 */
.L_x_13522:
[----:B------:R-:W-:Y:S05]  /*1440*/  @!P0 BRA `(.L_x_13525) ;  /* 0x0000000000448947 */ /* 0x000fea0003800000 */
[----:B0----5:R-:W-:Y:S02]  /*1450*/  HADD2.F32 R77, -RZ, R116.H0_H0 ;  /* 0x20000074ff4d7230 */ /* 0x021fe40000004100 */
        /* <DEDUP_REMOVED lines=16> */
.L_x_13525:
        /* <DEDUP_REMOVED lines=8> */
.L_x_13524:
[----:B0-----:R-:W0:Y:S01]  /*15e0*/  @P1 LDC.64 R78, c[0x0][0x398] ;  /* 0x0000e600ff4e1b82 */ /* 0x001e220000000a00 */
        /* <DEDUP_REMOVED lines=14> */
[--C-:B-----5:R-:W-:Y:S02]  /*16d0*/  HADD2.F32 R0, -RZ, R88.reuse.H0_H0 ;  /* 0x20000058ff007230 */ /* 0x120fe40000004100 */
[----:B------:R-:W-:Y:S02]  /*16e0*/  HADD2.F32 R88, -RZ, R88.H1_H1 ;  /* 0x30000058ff587230 */ /* 0x000fe40000004100 */
[--C-:B-1----:R-:W-:Y:S02]  /*16f0*/  HADD2.F32 R79, -RZ, R64.reuse.H1_H1 ;  /* 0x30000040ff4f7230 */ /* 0x102fe40000004100 */
        /* <DEDUP_REMOVED lines=30> */
.L_x_13527:
[----:B-----5:R-:W-:Y:S02]  /*18e0*/  HADD2.F32 R114, -RZ, R89.H0_H0 ;  /* 0x20000059ff727230 */ /* 0x020fe40000004100 */
[----:B-1----:R-:W-:Y:S02]  /*18f0*/  HADD2.F32 R79, -RZ, R65.H0_H0 ;  /* 0x20000041ff4f7230 */ /* 0x002fe40000004100 */
        /* <DEDUP_REMOVED lines=23> */
.L_x_13526:
[----:B------:R-:W-:Y:S05]  /*1a70*/  @!P0 BRA `(.L_x_13529) ;  /* 0x0000000000448947 */ /* 0x000fea0003800000 */
[----:B-1---5:R-:W-:Y:S02]  /*1a80*/  HADD2.F32 R77, -RZ, R88.H0_H0 ;  /* 0x20000058ff4d7230 */ /* 0x022fe40000004100 */
        /* <DEDUP_REMOVED lines=16> */
.L_x_13529:
        /* <DEDUP_REMOVED lines=8> */
.L_x_13528:
[----:B------:R-:W0:Y:S01]  /*1c10*/  @P1 LDC.64 R82, c[0x0][0x398] ;  /* 0x0000e600ff521b82 */ /* 0x000e220000000a00 */
[----:B------:R-:W-:Y:S01]  /*1c20*/  IADD3 R147, PT, PT, R109, 0x60, RZ ;  /* 0x000000606d937810 */ /* 0x000fe20007ffe0ff */
[----:B-1----:R-:W-:-:S04]  /*1c30*/  IMAD.WIDE.U32 R80, R97, 0x20, R84 ;  /* 0x0000002061507825 */ /* 0x002fc800078e0054 */
        /* <DEDUP_REMOVED lines=13> */
[--C-:B------:R-:W-:Y:S02]  /*1d10*/  HADD2.F32 R2, -RZ, R77.reuse.H0_H0 ;  /* 0x2000004dff027230 */ /* 0x100fe40000004100 */
[----:B-1----:R-:W-:Y:S02]  /*1d20*/  HADD2.F32 R80, -RZ, R77.H1_H1 ;  /* 0x3000004dff507230 */ /* 0x002fe40000004100 */
[----:B------:R-:W-:Y:S02]  /*1d30*/  HADD2.F32 R76, -RZ, R76.H1_H1 ;  /* 0x3000004cff4c7230 */ /* 0x000fe40000004100 */
[----:B------:R-:W-:Y:S02]  /*1d40*/  HADD2.F32 R77, -RZ, R64.H1_H1 ;  /* 0x30000040ff4d7230 */ /* 0x000fe40000004100 */
[----:B------:R-:W-:-:S02]  /*1d50*/  HADD2.F32 R87, -RZ, R65.H0_H0 ;  /* 0x20000041ff577230 */ /* 0x000fc40000004100 */
[----:B------:R-:W-:Y:S02]  /*1d60*/  HADD2.F32 R3, -RZ, R64.H0_H0 ;  /* 0x20000040ff037230 */ /* 0x000fe40000004100 */
[----:B------:R-:W-:Y:S01]  /*1d70*/  FADD.FTZ R76, R77, R76 ;  /* 0x0000004c4d4c7221 */ /* 0x000fe20000010000 */
[--C-:B------:R-:W-:Y:S02]  /*1d80*/  HADD2.F32 R82, -RZ, R79.reuse.H0_H0 ;  /* 0x2000004fff527230 */ /* 0x100fe40000004100 */
[----:B------:R-:W-:Y:S01]  /*1d90*/  FADD.FTZ R77, R87, R2 ;  /* 0x00000002574d7221 */ /* 0x000fe20000010000 */
[----:B------:R-:W-:Y:S02]  /*1da0*/  HADD2.F32 R83, -RZ, R79.H1_H1 ;  /* 0x3000004fff537230 */ /* 0x000fe40000004100 */
[----:B------:R-:W-:Y:S01]  /*1db0*/  FADD.FTZ R3, R3, R0 ;  /* 0x0000000003037221 */ /* 0x000fe20000010000 */
[----:B------:R-:W-:Y:S02]  /*1dc0*/  HADD2.F32 R81, -RZ, R78.H0_H0 ;  /* 0x2000004eff517230 */ /* 0x000fe40000004100 */
[----:B------:R-:W-:-:S02]  /*1dd0*/  HADD2.F32 R79, -RZ, R65.H1_H1 ;  /* 0x30000041ff4f7230 */ /* 0x000fc40000004100 */
[----:B------:R-:W-:Y:S02]  /*1de0*/  HADD2.F32 R78, -RZ, R78.H1_H1 ;  /* 0x3000004eff4e7230 */ /* 0x000fe40000004100 */
        /* <DEDUP_REMOVED lines=18> */
.L_x_13531:
[--C-:B-1---5:R-:W-:Y:S02]  /*1f10*/  HADD2.F32 R82, -RZ, R77.reuse.H0_H0 ;  /* 0x2000004dff527230 */ /* 0x122fe40000004100 */
[----:B------:R-:W-:Y:S02]  /*1f20*/  HADD2.F32 R83, -RZ, R77.H1_H1 ;  /* 0x3000004dff537230 */ /* 0x000fe40000004100 */
[----:B------:R-:W-:Y:S02]  /*1f30*/  HADD2.F32 R77, -RZ, R65.H0_H0 ;  /* 0x20000041ff4d7230 */ /* 0x000fe40000004100 */
[----:B------:R-:W-:Y:S02]  /*1f40*/  HADD2.F32 R80, -RZ, R76.H0_H0 ;  /* 0x2000004cff507230 */ /* 0x000fe40000004100 */
[----:B------:R-:W-:Y:S02]  /*1f50*/  HADD2.F32 R3, -RZ, R64.H0_H0 ;  /* 0x20000040ff037230 */ /* 0x000fe40000004100 */
[----:B------:R-:W-:Y:S01]  /*1f60*/  FADD.FTZ R82, R77, R82 ;  /* 0x000000524d527221 */ /* 0x000fe20000010000 */
[----:B------:R-:W-:-:S02]  /*1f70*/  HADD2.F32 R2, -RZ, R78.H0_H0 ;  /* 0x2000004eff027230 */ /* 0x000fc40000004100 */
[----:B------:R-:W-:Y:S02]  /*1f80*/  HADD2.F32 R78, -RZ, R78.H1_H1 ;  /* 0x3000004eff4e7230 */ /* 0x000fe40000004100 */
[----:B------:R-:W-:Y:S01]  /*1f90*/  FADD.FTZ R80, R3, R80 ;  /* 0x0000005003507221 */ /* 0x000fe20000010000 */
[--C-:B------:R-:W-:Y:S02]  /*1fa0*/  HADD2.F32 R86, -RZ, R79.reuse.H0_H0 ;  /* 0x2000004fff567230 */ /* 0x100fe40000004100 */
[----:B------:R-:W-:Y:S02]  /*1fb0*/  HADD2.F32 R87, -RZ, R79.H1_H1 ;  /* 0x3000004fff577230 */ /* 0x000fe40000004100 */
[----:B------:R-:W-:Y:S02]  /*1fc0*/  HADD2.F32 R77, -RZ, R66.H1_H1 ;  /* 0x30000042ff4d7230 */ /* 0x000fe40000004100 */
[----:B------:R-:W-:Y:S02]  /*1fd0*/  HADD2.F32 R76, -RZ, R76.H1_H1 ;  /* 0x3000004cff4c7230 */ /* 0x000fe40000004100 */
[----:B------:R-:W-:-:S02]  /*1fe0*/  HADD2.F32 R81, -RZ, R64.H1_H1 ;  /* 0x30000040ff517230 */ /* 0x000fc40000004100 */
[----:B------:R-:W-:Y:S01]  /*1ff0*/  FADD.FTZ R77, R77, R78 ;  /* 0x0000004e4d4d7221 */ /* 0x000fe20000010000 */
[----:B------:R-:W-:Y:S02]  /*2000*/  HADD2.F32 R79, -RZ, R67.H0_H0 ;  /* 0x20000043ff4f7230 */ /* 0x000fe40000004100 */
[----:B------:R-:W-:Y:S02]  /*2010*/  HADD2.F32 R0, -RZ, R65.H1_H1 ;  /* 0x30000041ff007230 */ /* 0x000fe40000004100 */
[----:B------:R-:W-:Y:S01]  /*2020*/  FADD.FTZ R81, R81, R76 ;  /* 0x0000004c51517221 */ /* 0x000fe20000010000 */
[----:B------:R-:W-:Y:S02]  /*2030*/  HADD2.F32 R3, -RZ, R66.H0_H0 ;  /* 0x20000042ff037230 */ /* 0x000fe40000004100 */
[----:B------:R-:W-:Y:S01]  /*2040*/  FADD.FTZ R78, R79, R86 ;  /* 0x000000564f4e7221 */ /* 0x000fe20000010000 */
[----:B------:R-:W-:Y:S02]  /*2050*/  HADD2.F32 R92, -RZ, R67.H1_H1 ;  /* 0x30000043ff5c7230 */ /* 0x000fe40000004100 */
[----:B------:R-:W-:Y:S01]  /*2060*/  FADD.FTZ R83, R0, R83 ;  /* 0x0000005300537221 */ /* 0x000fe20000010000 */
[----:B------:R-:W-:-:S02]  /*2070*/  FADD.FTZ R76, R3, R2 ;  /* 0x00000002034c7221 */ /* 0x000fc40000010000 */
[----:B------:R-:W-:Y:S01]  /*2080*/  FADD.FTZ R79, R92, R87 ;  /* 0x000000575c4f7221 */ /* 0x000fe20000010000 */
[----:B------:R-:W-:Y:S06]  /*2090*/  BRA `(.L_x_13532) ;  /* 0x0000000000687947 */ /* 0x000fec0003800000 */
.L_x_13530:
[----:B------:R-:W-:Y:S05]  /*20a0*/  @!P0 BRA `(.L_x_13533) ;  /* 0x0000000000448947 */ /* 0x000fea0003800000 */
[--C-:B-----5:R-:W-:Y:S02]  /*20b0*/  HADD2.F32 R3, -RZ, R76.reuse.H0_H0 ;  /* 0x2000004cff037230 */ /* 0x120fe40000004100 */
[----:B------:R-:W-:Y:S02]  /*20c0*/  HADD2.F32 R76, -RZ, R76.H1_H1 ;  /* 0x3000004cff4c7230 */ /* 0x000fe40000004100 */
[--C-:B-1----:R-:W-:Y:S02]  /*20d0*/  HADD2.F32 R83, -RZ, R77.reuse.H0_H0 ;  /* 0x2000004dff537230 */ /* 0x102fe40000004100 */
        /* <DEDUP_REMOVED lines=14> */
.L_x_13533:
        /* <DEDUP_REMOVED lines=8> */
.L_x_13532:
        /* <DEDUP_REMOVED lines=124> */
.L_x_13547:
[----:B------:R-:W-:Y:S01]  /*2a00*/  FMUL.FTZ R0, R87, R87 ;  /* 0x0000005757007220 */ /* 0x000fe20000410000 */
[----:B------:R-:W-:Y:S01]  /*2a10*/  ISETP.NE.AND P2, PT, RZ, UR9, PT ;  /* 0x00000009ff007c0c */ /* 0x000fe2000bf45270 */
[----:B-1----:R-:W-:Y:S01]  /*2a20*/  FADD.FTZ R93, R86, R93 ;  /* 0x0000005d565d7221 */ /* 0x002fe20000010000 */
[----:B------:R-:W-:Y:S02]  /*2a30*/  HADD2.F32 R84, -RZ, R104.H0_H0 ;  /* 0x20000068ff547230 */ /* 0x000fe40000004100 */
[----:B------:R-:W-:Y:S01]  /*2a40*/  FSEL R3, R0, RZ, P2 ;  /* 0x000000ff00037208 */ /* 0x000fe20001000000 */
[----:B------:R-:W-:Y:S01]  /*2a50*/  FFMA.FTZ R2, R93, R2, UR10 ;  /* 0x0000000a5d027e23 */ /* 0x000fe20008010002 */
[----:B------:R-:W-:Y:S01]  /*2a60*/  FSEL R92, R87, RZ, !P2 ;  /* 0x000000ff575c7208 */ /* 0x000fe20005000000 */
[----:B0-----:R-:W-:Y:S02]  /*2a70*/  HADD2.F32 R86, -RZ, R44.H0_H0 ;  /* 0x2000002cff567230 */ /* 0x001fe40000004100 */
[----:B------:R-:W-:Y:S01]  /*2a80*/  FADD.FTZ R2, R2, R3 ;  /* 0x0000000302027221 */ /* 0x000fe20000010000 */
[----:B------:R-:W-:-:S02]  /*2a90*/  HADD2.F32 R85, -RZ, R16.H1_H1 ;  /* 0x30000010ff557230 */ /* 0x000fc40000004100 */
[C---:B------:R-:W-:Y:S01]  /*2aa0*/  FADD.FTZ R0, -R92.reuse, R128 ;  /* 0x000000805c007221 */ /* 0x040fe20000010100 */
[C---:B------:R-:W-:Y:S01]  /*2ab0*/  FADD.FTZ R134, -R92.reuse, R129 ;  /* 0x000000815c867221 */ /* 0x040fe20000010100 */
[----:B------:R0:W1:Y:S01]  /*2ac0*/  MUFU.RSQ R149, R2 ;  /* 0x0000000200957308 */ /* 0x0000620000001400 */
[C---:B------:R-:W-:Y:S01]  /*2ad0*/  FADD.FTZ R136, -R92.reuse, R130 ;  /* 0x000000825c887221 */ /* 0x040fe20000010100 */
[C---:B------:R-:W-:Y:S01]  /*2ae0*/  FADD.FTZ R132, -R92.reuse, R126 ;  /* 0x0000007e5c847221 */ /* 0x040fe20000010100 */
[C---:B------:R-:W-:Y:S01]  /*2af0*/  FADD.FTZ R126, -R92.reuse, R116 ;  /* 0x000000745c7e7221 */ /* 0x040fe20000010100 */
[C---:B------:R-:W-:Y:S01]  /*2b00*/  FADD.FTZ R116, -R92.reuse, R88 ;  /* 0x000000585c747221 */ /* 0x040fe20000010100 */
[--C-:B------:R-:W-:Y:S02]  /*2b10*/  HADD2.F32 R146, -RZ, R60.reuse.H1_H1 ;  /* 0x3000003cff927230 */ /* 0x100fe40000004100 */
[----:B------:R-:W-:Y:S01]  /*2b20*/  FADD.FTZ R138, -R92, R131 ;  /* 0x000000835c8a7221 */ /* 0x000fe20000010100 */
[----:B------:R-:W-:-:S02]  /*2b30*/  HADD2.F32 R88, -RZ, R60.H0_H0 ;  /* 0x2000003cff587230 */ /* 0x000fc40000004100 */
[C---:B------:R-:W-:Y:S01]  /*2b40*/  FADD.FTZ R140, -R92.reuse, R124 ;  /* 0x0000007c5c8c7221 */ /* 0x040fe20000010100 */
[--C-:B------:R-:W-:Y:S02]  /*2b50*/  HADD2.F32 R93, -RZ, R45.reuse.H0_H0 ;  /* 0x2000002dff5d7230 */ /* 0x100fe40000004100 */
[C---:B0-----:R-:W-:Y:S01]  /*2b60*/  FADD.FTZ R2, -R92.reuse, R89 ;  /* 0x000000595c027221 */ /* 0x041fe20000010100 */
[----:B------:R-:W-:Y:S02]  /*2b70*/  HADD2.F32 R89, -RZ, R104.H1_H1 ;  /* 0x30000068ff597230 */ /* 0x000fe40000004100 */
[C---:B------:R-:W-:Y:S01]  /*2b80*/  FADD.FTZ R98, -R92.reuse, R125 ;  /* 0x0000007d5c627221 */ /* 0x040fe20000010100 */
[----:B------:R-:W-:Y:S02]  /*2b90*/  HADD2.F32 R3, -RZ, R44.H1_H1 ;  /* 0x3000002cff037230 */ /* 0x000fe40000004100 */
[----:B------:R-:W-:Y:S01]  /*2ba0*/  FADD.FTZ R128, -R92, R122 ;  /* 0x0000007a5c807221 */ /* 0x000fe20000010100 */
[----:B------:R-:W-:-:S02]  /*2bb0*/  HADD2.F32 R99, -RZ, R45.H1_H1 ;  /* 0x3000002dff637230 */ /* 0x000fc40000004100 */
[C---:B------:R-:W-:Y:S01]  /*2bc0*/  FADD.FTZ R122, -R92.reuse, R112 ;  /* 0x000000705c7a7221 */ /* 0x040fe20000010100 */
[C---:B-1----:R-:W-:Y:S01]  /*2bd0*/  FMUL.FTZ R157, R149.reuse, R0 ;  /* 0x00000000959d7220 */ /* 0x042fe20000410000 */
[----:B------:R-:W-:Y:S01]  /*2be0*/  FADD.FTZ R0, -R92, R91 ;  /* 0x0000005b5c007221 */ /* 0x000fe20000010100 */
[----:B------:R-:W-:Y:S02]  /*2bf0*/  HADD2.F32 R91, -RZ, R105.H0_H0 ;  /* 0x20000069ff5b7230 */ /* 0x000fe40000004100 */
[----:B------:R-:W-:Y:S01]  /*2c00*/  FMUL.FTZ R134, R149, R134 ;  /* 0x0000008695867220 */ /* 0x000fe20000410000 */
[----:B------:R-:W-:Y:S01]  /*2c10*/  FFMA.FTZ R84, R157, R84, R86 ;  /* 0x000000549d547223 */ /* 0x000fe20000010056 */
[----:B------:R-:W-:Y:S02]  /*2c20*/  HADD2.F32 R86, -RZ, R16.H0_H0 ;  /* 0x20000010ff567230 */ /* 0x000fe40000004100 */
[----:B------:R-:W-:Y:S01]  /*2c30*/  FMUL.FTZ R136, R149, R136 ;  /* 0x0000008895887220 */ /* 0x000fe20000410000 */
[----:B------:R-:W-:Y:S01]  /*2c40*/  FFMA.FTZ R146, R134, R85, R146 ;  /* 0x0000005586927223 */ /* 0x000fe20000010092 */
[----:B------:R-:W-:-:S02]  /*2c50*/  HADD2.F32 R159, -RZ, R17.H1_H1 ;  /* 0x30000011ff9f7230 */ /* 0x000fc40000004100 */
[----:B------:R-:W-:Y:S01]  /*2c60*/  FFMA.FTZ R89, R134, R89, R3 ;  /* 0x0000005986597223 */ /* 0x000fe20000010003 */
[----:B------:R-:W-:Y:S01]  /*2c70*/  FFMA.FTZ R157, R157, R86, R88 ;  /* 0x000000569d9d7223 */ /* 0x000fe20000010058 */
[----:B------:R-:W-:Y:S01]  /*2c80*/  FFMA.FTZ R85, R136, R91, R93 ;  /* 0x0000005b88557223 */ /* 0x000fe2000001005d */
[----:B------:R-:W-:Y:S02]  /*2c90*/  HADD2.F32 R93, -RZ, R105.H1_H1 ;  /* 0x30000069ff5d7230 */ /* 0x000fe40000004100 */
[C---:B------:R-:W-:Y:S01]  /*2ca0*/  FMUL.FTZ R138, R149.reuse, R138 ;  /* 0x0000008a958a7220 */ /* 0x040fe20000410000 */
[----:B------:R-:W-:Y:S02]  /*2cb0*/  HADD2.F32 R86, -RZ, R61.H1_H1 ;  /* 0x3000003dff567230 */ /* 0x000fe40000004100 */
[----:B------:R-:W-:Y:S01]  /*2cc0*/  FMUL.FTZ R140, R149, R140 ;  /* 0x0000008c958c7220 */ /* 0x000fe20000410000 */
[----:B------:R-:W-:Y:S02]  /*2cd0*/  HADD2.F32 R103, -RZ, R106.H0_H0 ;  /* 0x2000006aff677230 */ /* 0x000fe40000004100 */
[----:B------:R-:W-:Y:S01]  /*2ce0*/  FADD.FTZ R112, -R92, R90 ;  /* 0x0000005a5c707221 */ /* 0x000fe20000010100 */
[----:B------:R-:W-:-:S02]  /*2cf0*/  HADD2.F32 R111, -RZ, R46.H0_H0 ;  /* 0x2000002eff6f7230 */ /* 0x000fc40000004100 */
[C---:B------:R-:W-:Y:S01]  /*2d00*/  FFMA.FTZ R88, R138.reuse, R93, R99 ;  /* 0x0000005d8a587223 */ /* 0x040fe20000010063 */
[----:B------:R-:W-:Y:S02]  /*2d10*/  HADD2.F32 R3, -RZ, R17.H0_H0 ;  /* 0x20000011ff037230 */ /* 0x000fe40000004100 */
[----:B------:R-:W-:Y:S01]  /*2d20*/  FFMA.FTZ R159, R138, R159, R86 ;  /* 0x0000009f8a9f7223 */ /* 0x000fe20000010056 */
[----:B------:R-:W-:Y:S02]  /*2d30*/  HADD2.F32 R91, -RZ, R61.H0_H0 ;  /* 0x2000003dff5b7230 */ /* 0x000fe40000004100 */
[----:B------:R-:W-:Y:S01]  /*2d40*/  FFMA.FTZ R86, R140, R103, R111 ;  /* 0x000000678c567223 */ /* 0x000fe2000001006f */
[----:B------:R-:W-:Y:S02]  /*2d50*/  HADD2.F32 R133, -RZ, R106.H1_H1 ;  /* 0x3000006aff857230 */ /* 0x000fe40000004100 */
[----:B------:R-:W-:Y:S01]  /*2d60*/  FMUL.FTZ R98, R149, R98 ;  /* 0x0000006295627220 */ /* 0x000fe20000410000 */
[----:B------:R-:W-:-:S02]  /*2d70*/  HADD2.F32 R93, -RZ, R46.H1_H1 ;  /* 0x3000002eff5d7230 */ /* 0x000fc40000004100 */
[----:B------:R-:W-:Y:S01]  /*2d80*/  FFMA.FTZ R148, R136, R3, R91 ;  /* 0x0000000388947223 */ /* 0x000fe2000001005b */
[----:B------:R-:W-:Y:S02]  /*2d90*/  HADD2.F32 R161, -RZ, R18.H1_H1 ;  /* 0x30000012ffa17230 */ /* 0x000fe40000004100 */
[----:B------:R-:W-:Y:S01]  /*2da0*/  FMUL.FTZ R132, R149, R132 ;  /* 0x0000008495847220 */ /* 0x000fe20000410000 */
[----:B------:R-:W-:Y:S02]  /*2db0*/  HADD2.F32 R90, -RZ, R62.H1_H1 ;  /* 0x3000003eff5a7230 */ /* 0x000fe40000004100 */
[C---:B------:R-:W-:Y:S01]  /*2dc0*/  FADD.FTZ R94, -R92.reuse, R127 ;  /* 0x0000007f5c5e7221 */ /* 0x040fe20000010100 */
        /* <DEDUP_REMOVED lines=15> */
[----:B------:R-:W-:Y:S01]  /*2ec0*/  FADD.FTZ R96, -R92, R121 ;  /* 0x000000795c607221 */ /* 0x000fe20000010100 */
[----:B------:R-:W-:Y:S02]  /*2ed0*/  HADD2.F32 R3, -RZ, R19.H0_H0 ;  /* 0x20000013ff037230 */ /* 0x000fe40000004100 */
[----:B------:R-:W-:Y:S01]  /*2ee0*/  FFMA.FTZ R99, R94, R99, R93 ;  /* 0x000000635e637223 */ /* 0x000fe2000001005d */
[----:B------:R-:W-:-:S02]  /*2ef0*/  HADD2.F32 R91, -RZ, R63.H0_H0 ;  /* 0x2000003fff5b7230 */ /* 0x000fc40000004100 */
[----:B------:R-:W-:Y:S01]  /*2f00*/  FFMA.FTZ R163, R94, R163, R90 ;  /* 0x000000a35ea37223 */ /* 0x000fe2000001005a */
[----:B------:R-:W-:Y:S02]  /*2f10*/  HADD2.F32 R103, -RZ, R4.H0_H0 ;  /* 0x20000004ff677230 */ /* 0x000fe40000004100 */
[----:B------:R-:W-:Y:S01]  /*2f20*/  FMUL.FTZ R96, R149, R96 ;  /* 0x0000006095607220 */ /* 0x000fe20000410000 */
[----:B------:R-:W-:Y:S02]  /*2f30*/  HADD2.F32 R111, -RZ, R40.H0_H0 ;  /* 0x20000028ff6f7230 */ /* 0x000fe40000004100 */
[----:B------:R-:W-:Y:S01]  /*2f40*/  FFMA.FTZ R152, R132, R3, R91 ;  /* 0x0000000384987223 */ /* 0x000fe2000001005b */
[----:B------:R-:W-:Y:S02]  /*2f50*/  HADD2.F32 R139, -RZ, R20.H0_H0 ;  /* 0x20000014ff8b7230 */ /* 0x000fe40000004100 */
[----:B------:R-:W-:Y:S01]  /*2f60*/  FADD.FTZ R124, -R92, R118 ;  /* 0x000000765c7c7221 */ /* 0x000fe20000010100 */
[----:B------:R-:W-:-:S02]  /*2f70*/  HADD2.F32 R3, -RZ, R56.H0_H0 ;  /* 0x20000038ff037230 */ /* 0x000fc40000004100 */
[----:B------:R-:W-:Y:S01]  /*2f80*/  FFMA.FTZ R94, R130, R103, R111 ;  /* 0x00000067825e7223 */ /* 0x000fe2000001006f */
[----:B------:R-:W-:Y:S02]  /*2f90*/  HADD2.F32 R103, -RZ, R4.H1_H1 ;  /* 0x30000004ff677230 */ /* 0x000fe40000004100 */
[C---:B------:R-:W-:Y:S01]  /*2fa0*/  FADD.FTZ R102, -R92.reuse, R123 ;  /* 0x0000007b5c667221 */ /* 0x040fe20000010100 */
[----:B------:R-:W-:Y:S02]  /*2fb0*/  HADD2.F32 R91, -RZ, R40.H1_H1 ;  /* 0x30000028ff5b7230 */ /* 0x000fe40000004100 */
[----:B------:R-:W-:Y:S01]  /*2fc0*/  FADD.FTZ R118, -R92, R113 ;  /* 0x000000715c767221 */ /* 0x000fe20000010100 */
[----:B------:R-:W-:Y:S02]  /*2fd0*/  HADD2.F32 R93, -RZ, R20.H1_H1 ;  /* 0x30000014ff5d7230 */ /* 0x000fe40000004100 */
[----:B------:R-:W-:Y:S01]  /*2fe0*/  FMUL.FTZ R128, R149, R128 ;  /* 0x0000008095807220 */ /* 0x000fe20000410000 */
[----:B------:R-:W-:-:S02]  /*2ff0*/  HADD2.F32 R136, -RZ, R56.H1_H1 ;  /* 0x30000038ff887230 */ /* 0x000fc40000004100 */
[----:B------:R-:W-:Y:S01]  /*3000*/  FFMA.FTZ R139, R130, R139, R3 ;  /* 0x0000008b828b7223 */ /* 0x000fe20000010003 */
[----:B------:R-:W-:Y:S02]  /*3010*/  HADD2.F32 R111, -RZ, R5.H0_H0 ;  /* 0x20000005ff6f7230 */ /* 0x000fe40000004100 */
[C---:B------:R-:W-:Y:S01]  /*3020*/  FFMA.FTZ R103, R96.reuse, R103, R91 ;  /* 0x0000006760677223 */ /* 0x040fe2000001005b */
[----:B------:R-:W-:Y:S02]  /*3030*/  HADD2.F32 R113, -RZ, R41.H0_H0 ;  /* 0x20000029ff717230 */ /* 0x000fe40000004100 */
[----:B------:R-:W-:Y:S01]  /*3040*/  FFMA.FTZ R136, R96, R93, R136 ;  /* 0x0000005d60887223 */ /* 0x000fe20000010088 */
[----:B------:R-:W-:Y:S02]  /*3050*/  HADD2.F32 R141, -RZ, R21.H0_H0 ;  /* 0x20000015ff8d7230 */ /* 0x000fe40000004100 */
[----:B------:R-:W-:Y:S01]  /*3060*/  FMUL.FTZ R102, R149, R102 ;  /* 0x0000006695667220 */ /* 0x000fe20000410000 */
[----:B------:R-:W-:-:S02]  /*3070*/  HADD2.F32 R3, -RZ, R57.H0_H0 ;  /* 0x20000039ff037230 */ /* 0x000fc40000004100 */
[----:B------:R-:W-:Y:S01]  /*3080*/  FADD.FTZ R108, -R92, R117 ;  /* 0x000000755c6c7221 */ /* 0x000fe20000010100 */
[----:B------:R-:W-:Y:S02]  /*3090*/  HADD2.F32 R151, -RZ, R5.H1_H1 ;  /* 0x30000005ff977230 */ /* 0x000fe40000004100 */
[C---:B------:R-:W-:Y:S01]  /*30a0*/  FFMA.FTZ R96, R128.reuse, R111, R113 ;  /* 0x0000006f80607223 */ /* 0x040fe20000010071 */
[----:B------:R-:W-:Y:S02]  /*30b0*/  HADD2.F32 R91, -RZ, R41.H1_H1 ;  /* 0x30000029ff5b7230 */ /* 0x000fe40000004100 */
[----:B------:R-:W-:Y:S01]  /*30c0*/  FMUL.FTZ R126, R149, R126 ;  /* 0x0000007e957e7220 */ /* 0x000fe20000410000 */
[----:B------:R-:W-:Y:S02]  /*30d0*/  HADD2.F32 R93, -RZ, R21.H1_H1 ;  /* 0x30000015ff5d7230 */ /* 0x000fe40000004100 */
[----:B------:R-:W-:Y:S01]  /*30e0*/  FFMA.FTZ R141, R128, R141, R3 ;  /* 0x0000008d808d7223 */ /* 0x000fe20000010003 */
[----:B------:R-:W-:-:S02]  /*30f0*/  HADD2.F32 R138, -RZ, R57.H1_H1 ;  /* 0x30000039ff8a7230 */ /* 0x000fc40000004100 */
[C---:B------:R-:W-:Y:S01]  /*3100*/  FFMA.FTZ R151, R102.reuse, R151, R91 ;  /* 0x0000009766977223 */ /* 0x040fe2000001005b */
[----:B------:R-:W-:Y:S02]  /*3110*/  HADD2.F32 R111, -RZ, R6.H0_H0 ;  /* 0x20000006ff6f7230 */ /* 0x000fe40000004100 */
[----:B------:R-:W-:Y:S01]  /*3120*/  FMUL.FTZ R108, R149, R108 ;  /* 0x0000006c956c7220 */ /* 0x000fe20000410000 */
[----:B------:R-:W-:Y:S02]  /*3130*/  HADD2.F32 R113, -RZ, R42.H0_H0 ;  /* 0x2000002aff717230 */ /* 0x000fe40000004100 */
[----:B------:R-:W-:Y:S01]  /*3140*/  FFMA.FTZ R138, R102, R93, R138 ;  /* 0x0000005d668a7223 */ /* 0x000fe2000001008a */
[----:B------:R-:W-:Y:S02]  /*3150*/  HADD2.F32 R143, -RZ, R22.H0_H0 ;  /* 0x20000016ff8f7230 */ /* 0x000fe40000004100 */
[----:B------:R-:W-:Y:S01]  /*3160*/  FADD.FTZ R120, -R92, R119 ;  /* 0x000000775c787221 */ /* 0x000fe20000010100 */
[----:B------:R-:W-:-:S02]  /*3170*/  HADD2.F32 R3, -RZ, R58.H0_H0 ;  /* 0x2000003aff037230 */ /* 0x000fc40000004100 */
[C---:B------:R-:W-:Y:S01]  /*3180*/  FFMA.FTZ R102, R126.reuse, R111, R113 ;  /* 0x0000006f7e667223 */ /* 0x040fe20000010071 */
[----:B------:R-:W-:Y:S02]  /*3190*/  HADD2.F32 R153, -RZ, R6.H1_H1 ;  /* 0x30000006ff997230 */ /* 0x000fe40000004100 */
[C---:B------:R-:W-:Y:S01]  /*31a0*/  FMUL.FTZ R124, R149.reuse, R124 ;  /* 0x0000007c957c7220 */ /* 0x040fe20000410000 */
[----:B------:R-:W-:Y:S02]  /*31b0*/  HADD2.F32 R91, -RZ, R42.H1_H1 ;  /* 0x3000002aff5b7230 */ /* 0x000fe40000004100 */
[----:B------:R-:W-:Y:S01]  /*31c0*/  FFMA.FTZ R143, R126, R143, R3 ;  /* 0x0000008f7e8f7223 */ /* 0x000fe20000010003 */
[----:B------:R-:W-:Y:S02]  /*31d0*/  HADD2.F32 R93, -RZ, R22.H1_H1 ;  /* 0x30000016ff5d7230 */ /* 0x000fe40000004100 */
[----:B------:R-:W-:Y:S01]  /*31e0*/  FMUL.FTZ R120, R149, R120 ;  /* 0x0000007895787220 */ /* 0x000fe20000410000 */
        /* <DEDUP_REMOVED lines=16> */
[----:B------:R-:W-:-:S02]  /*32f0*/  HADD2.F32 R90, -RZ, R59.H1_H1 ;  /* 0x3000003bff5a7230 */ /* 0x000fc40000004100 */
[C---:B------:R-:W-:Y:S01]  /*3300*/  FFMA.FTZ R155, R120.reuse, R155, R93 ;  /* 0x0000009b789b7223 */ /* 0x040fe2000001005d */
        /* <DEDUP_REMOVED lines=23> */
[----:B------:R-:W-:Y:S01]  /*3480*/  FFMA.FTZ R118, R111, R118, R90 ;  /* 0x000000766f767223 */ /* 0x000fe2000001005a */
[----:B------:R-:W-:Y:S02]  /*3490*/  HADD2.F32 R130, -RZ, R9.H0_H0 ;  /* 0x20000009ff827230 */ /* 0x000fe40000004100 */
[----:B------:R-:W-:Y:S01]  /*34a0*/  FADD.FTZ R80, -R92, R80 ;  /* 0x000000505c507221 */ /* 0x000fe20000010100 */
[----:B------:R-:W-:Y:S02]  /*34b0*/  HADD2.F32 R120, -RZ, R37.H0_H0 ;  /* 0x20000025ff787230 */ /* 0x000fe40000004100 */
[----:B------:R-:W-:Y:S01]  /*34c0*/  FFMA.FTZ R90, R116, R91, R93 ;  /* 0x0000005b745a7223 */ /* 0x000fe2000001005d */
[----:B------:R-:W-:Y:S02]  /*34d0*/  HADD2.F32 R131, -RZ, R9.H1_H1 ;  /* 0x30000009ff837230 */ /* 0x000fe40000004100 */
[----:B------:R-:W-:Y:S01]  /*34e0*/  FMUL.FTZ R80, R149, R80 ;  /* 0x0000005095507220 */ /* 0x000fe20000410000 */
[----:B------:R-:W-:-:S02]  /*34f0*/  HADD2.F32 R3, -RZ, R37.H1_H1 ;  /* 0x30000025ff037230 */ /* 0x000fc40000004100 */
[----:B------:R-:W-:Y:S01]  /*3500*/  FFMA.FTZ R130, R111, R130, R120 ;  /* 0x000000826f827223 */ /* 0x000fe20000010078 */
[----:B------:R-:W-:Y:S02]  /*3510*/  HADD2.F32 R135, -RZ, R10.H1_H1 ;  /* 0x3000000aff877230 */ /* 0x000fe40000004100 */
[----:B------:R-:W-:Y:S01]  /*3520*/  FADD.FTZ R82, -R92, R82 ;  /* 0x000000525c527221 */ /* 0x000fe20000010100 */
[----:B------:R-:W-:Y:S02]  /*3530*/  HADD2.F32 R91, -RZ, R38.H1_H1 ;  /* 0x30000026ff5b7230 */ /* 0x000fe40000004100 */
[----:B------:R-:W-:Y:S01]  /*3540*/  FFMA.FTZ R131, R110, R131, R3 ;  /* 0x000000836e837223 */ /* 0x000fe20000010003 */
[----:B------:R-:W-:Y:S02]  /*3550*/  HADD2.F32 R93, -RZ, R26.H1_H1 ;  /* 0x3000001aff5d7230 */ /* 0x000fe40000004100 */
[----:B------:R-:W-:Y:S01]  /*3560*/  FMUL.FTZ R82, R149, R82 ;  /* 0x0000005295527220 */ /* 0x000fe20000410000 */
[----:B------:R-:W-:-:S02]  /*3570*/  HADD2.F32 R122, -RZ, R54.H1_H1 ;  /* 0x30000036ff7a7230 */ /* 0x000fc40000004100 */
[----:B------:R-:W-:Y:S01]  /*3580*/  FFMA.FTZ R135, R2, R135, R91 ;  /* 0x0000008702877223 */ /* 0x000fe2000001005b */
[----:B------:R-:W-:Y:S02]  /*3590*/  HADD2.F32 R121, -RZ, R26.H0_H0 ;  /* 0x2000001aff797230 */ /* 0x000fe40000004100 */
[----:B------:R-:W-:Y:S01]  /*35a0*/  FADD.FTZ R132, -R92, R79 ;  /* 0x0000004f5c847221 */ /* 0x000fe20000010100 */
[----:B------:R-:W-:Y:S02]  /*35b0*/  HADD2.F32 R3, -RZ, R54.H0_H0 ;  /* 0x20000036ff037230 */ /* 0x000fe40000004100 */
[----:B------:R-:W-:Y:S01]  /*35c0*/  FFMA.FTZ R122, R2, R93, R122 ;  /* 0x0000005d027a7223 */ /* 0x000fe2000001007a */
[----:B------:R-:W-:Y:S01]  /*35d0*/  HADD2.F32 R111, -RZ, R11.H0_H0 ;  /* 0x2000000bff6f7230 */ /* 0x000fe20000004100 */
[----:B------:R-:W-:Y:S01]  /*35e0*/  F2FP.F16.F32.PACK_AB R85, R88, R85 ;  /* 0x000000555855723e */ /* 0x000fe200000000ff */
[----:B------:R-:W-:Y:S02]  /*35f0*/  HADD2.F32 R115, -RZ, R39.H0_H0 ;  /* 0x20000027ff737230 */ /* 0x000fe40000004100 */
[----:B------:R-:W-:Y:S01]  /*3600*/  FFMA.FTZ R121, R116, R121, R3 ;  /* 0x0000007974797223 */ /* 0x000fe20000010003 */
[----:B------:R-:W-:Y:S01]  /*3610*/  HADD2.F32 R129, -RZ, R27.H1_H1 ;  /* 0x3000001bff817230 */ /* 0x000fe20000004100 */
[----:B------:R-:W-:Y:S01]  /*3620*/  F2FP.F16.F32.PACK_AB R84, R89, R84 ;  /* 0x000000545954723e */ /* 0x000fe200000000ff */
[----:B------:R-:W-:-:S02]  /*3630*/  HADD2.F32 R2, -RZ, R55.H1_H1 ;  /* 0x30000037ff027230 */ /* 0x000fc40000004100 */
[----:B------:R-:W-:Y:S01]  /*3640*/  FFMA.FTZ R91, R112, R111, R115 ;  /* 0x0000006f705b7223 */ /* 0x000fe20000010073 */
[----:B------:R-:W-:Y:S01]  /*3650*/  HADD2.F32 R3, -RZ, R27.H0_H0 ;  /* 0x2000001bff037230 */ /* 0x000fe20000004100 */
[----:B------:R-:W-:Y:S01]  /*3660*/  F2FP.F16.F32.PACK_AB R86, R133, R86 ;  /* 0x000000568556723e */ /* 0x000fe200000000ff */
        /* <DEDUP_REMOVED lines=10> */
[--C-:B------:R-:W-:Y:S02]  /*3710*/  HADD2.F32 R115, -RZ, R12.reuse.H1_H1 ;  /* 0x3000000cff737230 */ /* 0x100fe40000004100 */
[----:B------:R-:W-:Y:S01]  /*3720*/  FADD.FTZ R112, -R92, R83 ;  /* 0x000000535c707221 */ /* 0x000fe20000010100 */
[----:B------:R-:W-:Y:S01]  /*3730*/  HADD2.F32 R120, -RZ, R53.H1_H1 ;  /* 0x30000035ff787230 */ /* 0x000fe20000004100 */
[----:B------:R-:W-:Y:S01]  /*3740*/  F2FP.F16.F32.PACK_AB R90, R135, R90 ;  /* 0x0000005a875a723e */ /* 0x000fe200000000ff */
[----:B------:R-:W-:Y:S02]  /*3750*/  HADD2.F32 R117, -RZ, R12.H0_H0 ;  /* 0x2000000cff757230 */ /* 0x000fe40000004100 */
[----:B------:R-:W-:Y:S01]  /*3760*/  FFMA.FTZ R115, R2, R115, R3 ;  /* 0x0000007302737223 */ /* 0x000fe20000010003 */
[----:B------:R-:W-:-:S02]  /*3770*/  HADD2.F32 R123, -RZ, R32.H0_H0 ;  /* 0x20000020ff7b7230 */ /* 0x000fc40000004100 */
[----:B------:R-:W-:Y:S01]  /*3780*/  FFMA.FTZ R119, R110, R119, R120 ;  /* 0x000000776e777223 */ /* 0x000fe20000010078 */
[----:B------:R-:W-:Y:S01]  /*3790*/  HADD2.F32 R125, -RZ, R28.H0_H0 ;  /* 0x2000001cff7d7230 */ /* 0x000fe20000004100 */
[----:B------:R-:W-:Y:S01]  /*37a0*/  F2FP.F16.F32.PACK_AB R91, R134, R91 ;  /* 0x0000005b865b723e */ /* 0x000fe200000000ff */
[----:B------:R-:W-:Y:S02]  /*37b0*/  HADD2.F32 R116, -RZ, R48.H0_H0 ;  /* 0x20000030ff747230 */ /* 0x000fe40000004100 */
[C---:B------:R-:W-:Y:S01]  /*37c0*/  FFMA.FTZ R110, R80.reuse, R117, R123 ;  /* 0x00000075506e7223 */ /* 0x040fe2000001007b */
[----:B------:R-:W-:Y:S02]  /*37d0*/  HADD2.F32 R81, -RZ, R13.H0_H0 ;  /* 0x2000000dff517230 */ /* 0x000fe40000004100 */
[----:B------:R-:W-:Y:S01]  /*37e0*/  FMUL.FTZ R117, R149, R112 ;  /* 0x0000007095757220 */ /* 0x000fe20000410000 */
[----:B------:R-:W-:Y:S02]  /*37f0*/  HADD2.F32 R93, -RZ, R33.H0_H0 ;  /* 0x20000021ff5d7230 */ /* 0x000fe40000004100 */
[----:B------:R-:W-:Y:S01]  /*3800*/  FFMA.FTZ R0, R80, R125, R116 ;  /* 0x0000007d50007223 */ /* 0x000fe20000010074 */
[----:B------:R-:W-:-:S02]  /*3810*/  HADD2.F32 R3, -RZ, R29.H0_H0 ;  /* 0x2000001dff037230 */ /* 0x000fc40000004100 */
[----:B------:R-:W-:Y:S02]  /*3820*/  HADD2.F32 R83, -RZ, R49.H0_H0 ;  /* 0x20000031ff537230 */ /* 0x000fe40000004100 */
[C---:B------:R-:W-:Y:S01]  /*3830*/  FFMA.FTZ R120, R82.reuse, R81, R93 ;  /* 0x0000005152787223 */ /* 0x040fe2000001005d */
[----:B------:R-:W-:Y:S02]  /*3840*/  HADD2.F32 R111, -RZ, R28.H1_H1 ;  /* 0x3000001cff6f7230 */ /* 0x000fe40000004100 */
[----:B------:R-:W-:Y:S02]  /*3850*/  HADD2.F32 R80, -RZ, R48.H1_H1 ;  /* 0x30000030ff507230 */ /* 0x000fe40000004100 */
[----:B------:R-:W-:Y:S01]  /*3860*/  FFMA.FTZ R112, R82, R3, R83 ;  /* 0x0000000352707223 */ /* 0x000fe20000010053 */
[----:B------:R-:W-:Y:S01]  /*3870*/  FADD.FTZ R82, -R92, R76 ;  /* 0x0000004c5c527221 */ /* 0x000fe20000010100 */
[----:B------:R-:W-:Y:S02]  /*3880*/  HADD2.F32 R116, -RZ, R33.H1_H1 ;  /* 0x30000021ff747230 */ /* 0x000fe40000004100 */
[----:B------:R-:W-:Y:S01]  /*3890*/  FFMA.FTZ R111, R2, R111, R80 ;  /* 0x0000006f026f7223 */ /* 0x000fe20000010050 */
[----:B------:R-:W-:Y:S01]  /*38a0*/  HADD2.F32 R2, -RZ, R13.H1_H1 ;  /* 0x3000000dff027230 */ /* 0x000fe20000004100 */
[----:B------:R-:W0:Y:S01]  /*38b0*/  @!P0 LDC.64 R80, c[0x0][0x3c0] ;  /* 0x0000f000ff508b82 */ /* 0x000e220000000a00 */
[----:B------:R-:W-:-:S02]  /*38c0*/  HADD2.F32 R3, -RZ, R14.H0_H0 ;  /* 0x2000000eff037230 */ /* 0x000fc40000004100 */
[----:B------:R-:W-:Y:S01]  /*38d0*/  FMUL.FTZ R82, R149, R82 ;  /* 0x0000005295527220 */ /* 0x000fe20000410000 */
[----:B------:R-:W-:Y:S02]  /*38e0*/  HADD2.F32 R83, -RZ, R34.H0_H0 ;  /* 0x20000022ff537230 */ /* 0x000fe40000004100 */
[----:B------:R-:W-:Y:S01]  /*38f0*/  FFMA.FTZ R123, R117, R2, R116 ;  /* 0x00000002757b7223 */ /* 0x000fe20000010074 */
[----:B------:R-:W-:Y:S02]  /*3900*/  HADD2.F32 R2, -RZ, R29.H1_H1 ;  /* 0x3000001dff027230 */ /* 0x000fe40000004100 */
[----:B------:R-:W-:Y:S02]  /*3910*/  HADD2.F32 R76, -RZ, R49.H1_H1 ;  /* 0x30000031ff4c7230 */ /* 0x000fe40000004100 */
[----:B------:R-:W-:Y:S01]  /*3920*/  FFMA.FTZ R124, R82, R3, R83 ;  /* 0x00000003527c7223 */ /* 0x000fe20000010053 */
[----:B------:R-:W-:Y:S02]  /*3930*/  HADD2.F32 R83, -RZ, R30.H0_H0 ;  /* 0x2000001eff537230 */ /* 0x000fe40000004100 */
[----:B------:R-:W-:-:S02]  /*3940*/  HADD2.F32 R93, -RZ, R50.H0_H0 ;  /* 0x20000032ff5d7230 */ /* 0x000fc40000004100 */
[----:B------:R-:W-:Y:S01]  /*3950*/  FFMA.FTZ R117, R117, R2, R76 ;  /* 0x0000000275757223 */ /* 0x000fe2000001004c */
[----:B------:R-:W-:Y:S01]  /*3960*/  FADD.FTZ R76, -R92, R77 ;  /* 0x0000004d5c4c7221 */ /* 0x000fe20000010100 */
[----:B------:R-:W1:Y:S01]  /*3970*/  @!P0 LDC.64 R2, c[0x0][0x3c8] ;  /* 0x0000f200ff028b82 */ /* 0x000e620000000a00 */
[----:B------:R-:W-:Y:S02]  /*3980*/  HADD2.F32 R137, -RZ, R14.H1_H1 ;  /* 0x3000000eff897230 */ /* 0x000fe40000004100 */
[----:B------:R-:W-:Y:S01]  /*3990*/  FFMA.FTZ R116, R82, R83, R93 ;  /* 0x0000005352747223 */ /* 0x000fe2000001005d */
[----:B------:R-:W-:Y:S01]  /*39a0*/  FADD.FTZ R82, -R92, R78 ;  /* 0x0000004e5c527221 */ /* 0x000fe20000010100 */
[----:B------:R-:W-:Y:S02]  /*39b0*/  HADD2.F32 R77, -RZ, R34.H1_H1 ;  /* 0x30000022ff4d7230 */ /* 0x000fe40000004100 */
[----:B------:R-:W-:Y:S01]  /*39c0*/  FMUL.FTZ R76, R149, R76 ;  /* 0x0000004c954c7220 */ /* 0x000fe20000410000 */
[----:B------:R-:W-:-:S02]  /*39d0*/  HADD2.F32 R125, -RZ, R30.H1_H1 ;  /* 0x3000001eff7d7230 */ /* 0x000fc40000004100 */
[----:B------:R-:W-:Y:S01]  /*39e0*/  FMUL.FTZ R82, R149, R82 ;  /* 0x0000005295527220 */ /* 0x000fe20000410000 */
[----:B------:R-:W2:Y:S01]  /*39f0*/  LDC.64 R92, c[0x0][0x428] ;  /* 0x00010a00ff5c7b82 */ /* 0x000ea20000000a00 */
[----:B------:R-:W-:Y:S02]  /*3a00*/  HADD2.F32 R78, -RZ, R50.H1_H1 ;  /* 0x30000032ff4e7230 */ /* 0x000fe40000004100 */
[----:B------:R-:W-:Y:S01]  /*3a10*/  FFMA.FTZ R137, R76, R137, R77 ;  /* 0x000000894c897223 */ /* 0x000fe2000001004d */
[----:B0-----:R-:W-:Y:S01]  /*3a20*/  @!P0 IMAD.WIDE R80, R101, 0x4, R80 ;  /* 0x0000000465508825 */ /* 0x001fe200078e0250 */
[----:B------:R-:W-:-:S03]  /*3a30*/  F2FP.F16.F32.PACK_AB R83, R155, R108 ;  /* 0x0000006c9b53723e */ /* 0x000fc600000000ff */
[----:B------:R-:W-:Y:S01]  /*3a40*/  FFMA.FTZ R125, R76, R125, R78 ;  /* 0x0000007d4c7d7223 */ /* 0x000fe2000001004e */
[----:B------:R-:W-:Y:S01]  /*3a50*/  FMUL.FTZ R76, R149, R132 ;  /* 0x00000084954c7220 */ /* 0x000fe20000410000 */
[----:B------:R0:W-:Y:S01]  /*3a60*/  @!P0 STG.E desc[UR6][R80.64], R87 ;  /* 0x0000005750008986 */ /* 0x0001e2000c101906 */
[----:B------:R-:W-:Y:S01]  /*3a70*/  HADD2.F32 R77, -RZ, R15.H0_H0 ;  /* 0x2000000fff4d7230 */ /* 0x000fe20000004100 */
[----:B------:R-:W-:Y:S01]  /*3a80*/  F2FP.F16.F32.PACK_AB R78, R161, R150 ;  /* 0x00000096a14e723e */ /* 0x000fe200000000ff */
[----:B------:R-:W-:Y:S01]  /*3a90*/  HADD2.F32 R79, -RZ, R35.H0_H0 ;  /* 0x20000023ff4f7230 */ /* 0x000fe20000004100 */
[----:B------:R-:W-:Y:S01]  /*3aa0*/  F2FP.F16.F32.PACK_AB R117, R117, R112 ;  /* 0x000000707575723e */ /* 0x000fe200000000ff */
[----:B------:R-:W-:Y:S02]  /*3ab0*/  HADD2.F32 R132, -RZ, R51.H0_H0 ;  /* 0x20000033ff847230 */ /* 0x000fe40000004100 */
[----:B------:R-:W-:Y:S02]  /*3ac0*/  HADD2.F32 R133, -RZ, R31.H1_H1 ;  /* 0x3000001fff857230 */ /* 0x000fe40000004100 */
[----:B------:R-:W-:Y:S01]  /*3ad0*/  FFMA.FTZ R144, R82, R77, R79 ;  /* 0x0000004d52907223 */ /* 0x000fe2000001004f */
[----:B-1----:R-:W-:Y:S01]  /*3ae0*/  @!P0 IMAD.WIDE R2, R101, 0x4, R2 ;  /* 0x0000000465028825 */ /* 0x002fe200078e0202 */
[----:B------:R-:W-:-:S02]  /*3af0*/  F2FP.F16.F32.PACK_AB R79, R163, R152 ;  /* 0x00000098a34f723e */ /* 0x000fc400000000ff */
[----:B0-----:R-:W-:Y:S01]  /*3b00*/  F2FP.F16.F32.PACK_AB R87, R99, R98 ;  /* 0x000000626357723e */ /* 0x001fe200000000ff */
[----:B------:R-:W-:Y:S01]  /*3b10*/  HADD2.F32 R81, -RZ, R31.H0_H0 ;  /* 0x2000001fff517230 */ /* 0x000fe20000004100 */
[----:B------:R-:W0:Y:S01]  /*3b20*/  LDC.64 R98, c[0x0][0x430] ;  /* 0x00010c00ff627b82 */ /* 0x000e220000000a00 */
[----:B------:R1:W-:Y:S01]  /*3b30*/  @!P0 STG.E desc[UR6][R2.64], R149 ;  /* 0x0000009502008986 */ /* 0x0003e2000c101906 */
[----:B--2---:R-:W-:Y:S01]  /*3b40*/  IMAD.WIDE.U32 R88, R109, 0x10, R92 ;  /* 0x000000106d587825 */ /* 0x004fe200078e005c */
[----:B------:R-:W-:-:S03]  /*3b50*/  F2FP.F16.F32.PACK_AB R77, R159, R148 ;  /* 0x000000949f4d723e */ /* 0x000fc600000000ff */
[----:B------:R-:W-:Y:S01]  /*3b60*/  FFMA.FTZ R132, R82, R81, R132 ;  /* 0x0000005152847223 */ /* 0x000fe20000010084 */
[----:B------:R-:W-:Y:S01]  /*3b70*/  F2FP.F16.F32.PACK_AB R82, R153, R102 ;  /* 0x000000669952723e */ /* 0x000fe200000000ff */
[----:B------:R2:W-:Y:S01]  /*3b80*/  STG.E.128 desc[UR6][R88.64], R84 ;  /* 0x0000005458007986 */ /* 0x0005e2000c101d06 */
[----:B------:R-:W-:Y:S01]  /*3b90*/  F2FP.F16.F32.PACK_AB R80, R103, R94 ;  /* 0x0000005e6750723e */ /* 0x000fe200000000ff */
[----:B------:R-:W-:Y:S01]  /*3ba0*/  IMAD.WIDE.U32 R102, R95, 0x10, R92 ;  /* 0x000000105f667825 */ /* 0x000fe200078e005c */
[----:B------:R-:W-:-:S03]  /*3bb0*/  F2FP.F16.F32.PACK_AB R81, R151, R96 ;  /* 0x000000609751723e */ /* 0x000fc600000000ff */
[----:B-1----:R-:W-:Y:S02]  /*3bc0*/  HADD2.F32 R149, -RZ, R15.H1_H1 ;  /* 0x3000000fff957230 */ /* 0x002fe40000004100 */
[----:B------:R-:W-:Y:S02]  /*3bd0*/  HADD2.F32 R3, -RZ, R35.H1_H1 ;  /* 0x30000023ff037230 */ /* 0x000fe40000004100 */
[----:B------:R-:W-:-:S03]  /*3be0*/  HADD2.F32 R2, -RZ, R51.H1_H1 ;  /* 0x30000033ff027230 */ /* 0x000fc60000004100 */
[C---:B------:R-:W-:Y:S02]  /*3bf0*/  FFMA.FTZ R149, R76.reuse, R149, R3 ;  /* 0x000000954c957223 */ /* 0x040fe40000010003 */
[----:B------:R-:W-:Y:S01]  /*3c00*/  FFMA.FTZ R133, R76, R133, R2 ;  /* 0x000000854c857223 */ /* 0x000fe20000010002 */
[----:B------:R-:W-:Y:S01]  /*3c10*/  F2FP.F16.F32.PACK_AB R76, R146, R157 ;  /* 0x0000009d924c723e */ /* 0x000fe200000000ff */
[--C-:B0-----:R-:W-:Y:S01]  /*3c20*/  IMAD.WIDE.U32 R108, R109, 0x10, R98.reuse ;  /* 0x000000106d6c7825 */ /* 0x101fe200078e0062 */
[----:B--2---:R-:W-:Y:S02]  /*3c30*/  F2FP.F16.F32.PACK_AB R88, R127, R126 ;  /* 0x0000007e7f58723e */ /* 0x004fe400000000ff */
[----:B------:R-:W0:Y:S01]  /*3c40*/  LDC.64 R126, c[0x0][0x380] ;  /* 0x0000e000ff7e7b82 */ /* 0x000e220000000a00 */
[----:B------:R-:W-:Y:S01]  /*3c50*/  IMAD.WIDE.U32 R94, R95, 0x10, R98 ;  /* 0x000000105f5e7825 */ /* 0x000fe200078e0062 */
[----:B------:R-:W-:Y:S01]  /*3c60*/  F2FP.F16.F32.PACK_AB R87, R145, R142 ;  /* 0x0000008e9157723e */ /* 0x000fe200000000ff */
[----:B------:R1:W-:Y:S01]  /*3c70*/  STG.E.128 desc[UR6][R108.64], R76 ;  /* 0x0000004c6c007986 */ /* 0x0003e2000c101d06 */
[----:B------:R-:W-:Y:S01]  /*3c80*/  F2FP.F16.F32.PACK_AB R86, R140, R143 ;  /* 0x0000008f8c56723e */ /* 0x000fe200000000ff */
[C---:B------:R-:W-:Y:S01]  /*3c90*/  IMAD.WIDE.U32 R2, R97.reuse, 0x10, R92 ;  /* 0x0000001061027825 */ /* 0x040fe200078e005c */
[----:B------:R-:W-:Y:S01]  /*3ca0*/  F2FP.F16.F32.PACK_AB R85, R138, R141 ;  /* 0x0000008d8a55723e */ /* 0x000fe200000000ff */
[----:B------:R2:W-:Y:S01]  /*3cb0*/  STG.E.128 desc[UR6][R102.64], R80 ;  /* 0x0000005066007986 */ /* 0x0005e2000c101d06 */
[----:B------:R-:W-:Y:S01]  /*3cc0*/  F2FP.F16.F32.PACK_AB R84, R136, R139 ;  /* 0x0000008b8854723e */ /* 0x000fe200000000ff */
[----:B------:R-:W-:Y:S01]  /*3cd0*/  IMAD.WIDE.U32 R96, R97, 0x10, R98 ;  /* 0x0000001061607825 */ /* 0x000fe200078e0062 */
[----:B------:R-:W-:-:S03]  /*3ce0*/  F2FP.F16.F32.PACK_AB R89, R131, R130 ;  /* 0x000000828359723e */ /* 0x000fc600000000ff */
[C---:B------:R-:W-:Y:S01]  /*3cf0*/  IMAD.WIDE.U32 R92, R147.reuse, 0x10, R92 ;  /* 0x00000010935c7825 */ /* 0x040fe200078e005c */
[----:B------:R3:W-:Y:S03]  /*3d00*/  STG.E.128 desc[UR6][R94.64], R84 ;  /* 0x000000545e007986 */ /* 0x0007e6000c101d06 */
[----:B------:R-:W-:Y:S01]  /*3d10*/  IMAD.WIDE.U32 R98, R147, 0x10, R98 ;  /* 0x0000001093627825 */ /* 0x000fe200078e0062 */
[----:B------:R3:W-:Y:S01]  /*3d20*/  STG.E.128 desc[UR6][R2.64], R88 ;  /* 0x0000005802007986 */ /* 0x0007e2000c101d06 */
[----:B-1----:R-:W-:Y:S02]  /*3d30*/  F2FP.F16.F32.PACK_AB R79, R129, R128 ;  /* 0x00000080814f723e */ /* 0x002fe400000000ff */
[----:B------:R-:W-:Y:S02]  /*3d40*/  F2FP.F16.F32.PACK_AB R78, R122, R121 ;  /* 0x000000797a4e723e */ /* 0x000fe400000000ff */
[----:B------:R-:W-:-:S02]  /*3d50*/  F2FP.F16.F32.PACK_AB R77, R119, R118 ;  /* 0x00000076774d723e */ /* 0x000fc400000000ff */
[----:B------:R-:W-:Y:S02]  /*3d60*/  F2FP.F16.F32.PACK_AB R76, R114, R113 ;  /* 0x00000071724c723e */ /* 0x000fe400000000ff */
[----:B--2---:R-:W-:Y:S02]  /*3d70*/  F2FP.F16.F32.PACK_AB R83, R149, R144 ;  /* 0x000000909553723e */ /* 0x004fe400000000ff */
[----:B------:R-:W-:Y:S01]  /*3d80*/  F2FP.F16.F32.PACK_AB R82, R137, R124 ;  /* 0x0000007c8952723e */ /* 0x000fe200000000ff */
[----:B------:R3:W-:Y:S01]  /*3d90*/  STG.E.128 desc[UR6][R96.64], R76 ;  /* 0x0000004c60007986 */ /* 0x0007e2000c101d06 */
[----:B------:R-:W-:Y:S02]  /*3da0*/  F2FP.F16.F32.PACK_AB R81, R123, R120 ;  /* 0x000000787b51723e */ /* 0x000fe400000000ff */
[----:B------:R-:W-:Y:S02]  /*3db0*/  F2FP.F16.F32.PACK_AB R80, R115, R110 ;  /* 0x0000006e7350723e */ /* 0x000fe400000000ff */
[----:B------:R-:W-:-:S02]  /*3dc0*/  F2FP.F16.F32.PACK_AB R118, R125, R116 ;  /* 0x000000747d76723e */ /* 0x000fc400000000ff */
[----:B------:R-:W-:Y:S01]  /*3dd0*/  F2FP.F16.F32.PACK_AB R119, R133, R132 ;  /* 0x000000848577723e */ /* 0x000fe200000000ff */
[----:B------:R3:W-:Y:S01]  /*3de0*/  STG.E.128 desc[UR6][R92.64], R80 ;  /* 0x000000505c007986 */ /* 0x0007e2000c101d06 */
[----:B------:R-:W-:Y:S02]  /*3df0*/  F2FP.F16.F32.PACK_AB R116, R111, R0 ;  /* 0x000000006f74723e */ /* 0x000fe400000000ff */
[----:B0-----:R-:W-:-:S03]  /*3e00*/  LEA R101, R126, R101, 0x2 ;  /* 0x000000657e657211 */ /* 0x001fc600078e10ff */
[----:B------:R3:W-:Y:S01]  /*3e10*/  STG.E.128 desc[UR6][R98.64], R116 ;  /* 0x0000007462007986 */ /* 0x0007e2000c101d06 */
[----:B------:R-:W-:-:S13]  /*3e20*/  ISETP.GE.AND P0, PT, R101, R127, PT ;  /* 0x0000007f6500720c */ /* 0x000fda0003f06270 */
[----:B------:R-:W-:Y:S05]  /*3e30*/  @!P0 BRA `(.L_x_13535) ;  /* 0xffffffc8009c8947 */ /* 0x000fea000383ffff */
[----:B------:R-:W-:Y:S05]  /*3e40*/  EXIT ;  /* 0x000000000000794d */ /* 0x000fea0003800000 */
.L_x_13534:
        /* <DEDUP_REMOVED lines=8> */
.L_x_13537:
[----:B------:R-:W-:Y:S05]  /*3ed0*/  BSYNC B0 ;  /* 0x0000000000007941 */ /* 0x000fea0003800000 */
.L_x_13536:
        /* <DEDUP_REMOVED lines=9> */
.L_x_13538:
[----:B------:R-:W-:Y:S01]  /*3f70*/  HFMA2 R94, -RZ, RZ, 0, 2.384185791015625e-07 ;  /* 0x00000004ff5e7431 */ /* 0x000fe200000001ff */
[----:B------:R-:W-:-:S05]  /*3f80*/  MOV R2, R93 ;  /* 0x0000005d00027202 */ /* 0x000fca0000000f00 */
[----:B------:R-:W-:-:S05]  /*3f90*/  FADD.FTZ R84, R3, R2 ;  /* 0x0000000203547221 */ /* 0x000fca0000010000 */
[----:B------:R-:W-:-:S07]  /*3fa0*/  MOV R99, R84 ;  /* 0x0000005400637202 */ /* 0x000fce0000000f00 */
[----:B------:R-:W-:Y:S05]  /*3fb0*/  WARPSYNC.COLLECTIVE R92, `(.L_x_13539) ;  /* 0x000000005c087348 */ /* 0x000fea0003c00000 */
[----:B------:R0:W1:Y:S02]  /*3fc0*/  SHFL.BFLY P2, R93, R99, R94, R103 ;  /* 0x0c00005e635d7389 */ /* 0x0000640000040067 */
[----:B01----:R-:W-:Y:S05]  /*3fd0*/  ENDCOLLECTIVE ;  /* 0x000000000000791b */ /* 0x003fea0003800000 */
.L_x_13539:
[----:B------:R-:W-:Y:S01]  /*3fe0*/  HFMA2 R94, -RZ, RZ, 0, 4.76837158203125e-07 ;  /* 0x00000008ff5e7431 */ /* 0x000fe200000001ff */
[----:B------:R-:W-:-:S05]  /*3ff0*/  MOV R85, R93 ;  /* 0x0000005d00557202 */ /* 0x000fca0000000f00 */
[----:B------:R-:W-:-:S05]  /*4000*/  FADD.FTZ R85, R84, R85 ;  /* 0x0000005554557221 */ /* 0x000fca0000010000 */
[----:B------:R-:W-:-:S07]  /*4010*/  MOV R99, R85 ;  /* 0x0000005500637202 */ /* 0x000fce0000000f00 */
[----:B------:R-:W-:Y:S05]  /*4020*/  WARPSYNC.COLLECTIVE R92, `(.L_x_13540) ;  /* 0x000000005c087348 */ /* 0x000fea0003c00000 */
[----:B------:R0:W1:Y:S02]  /*4030*/  SHFL.BFLY P2, R93, R99, R94, R103 ;  /* 0x0c00005e635d7389 */ /* 0x0000640000040067 */
[----:B01----:R-:W-:Y:S05]  /*4040*/  ENDCOLLECTIVE ;  /* 0x000000000000791b */ /* 0x003fea0003800000 */
.L_x_13540:
        /* <DEDUP_REMOVED lines=8> */
.L_x_13541:
        /* <DEDUP_REMOVED lines=72> */
.L_x_13542:
[----:B------:R-:W-:Y:S01]  /*4550*/  HFMA2 R94, -RZ, RZ, 0, 1.1920928955078125e-07 ;  /* 0x00000002ff5e7431 */ /* 0x000fe200000001ff */
[----:B------:R-:W-:-:S05]  /*4560*/  MOV R3, R93 ;  /* 0x0000005d00037202 */ /* 0x000fca0000000f00 */
[----:B------:R-:W-:-:S05]  /*4570*/  FADD.FTZ R3, R0, R3 ;  /* 0x0000000300037221 */ /* 0x000fca0000010000 */
[----:B------:R-:W-:-:S07]  /*4580*/  MOV R99, R3 ;  /* 0x0000000300637202 */ /* 0x000fce0000000f00 */
[----:B------:R-:W-:Y:S05]  /*4590*/  WARPSYNC.COLLECTIVE R92, `(.L_x_13543) ;  /* 0x000000005c087348 */ /* 0x000fea0003c00000 */
[----:B------:R0:W1:Y:S02]  /*45a0*/  SHFL.BFLY P2, R93, R99, R94, R103 ;  /* 0x0c00005e635d7389 */ /* 0x0000640000040067 */
[----:B01----:R-:W-:Y:S05]  /*45b0*/  ENDCOLLECTIVE ;  /* 0x000000000000791b */ /* 0x003fea0003800000 */
.L_x_13543:
[----:B------:R-:W-:Y:S01]  /*45c0*/  HFMA2 R94, -RZ, RZ, 0, 2.384185791015625e-07 ;  /* 0x00000004ff5e7431 */ /* 0x000fe200000001ff */
[----:B------:R-:W-:-:S05]  /*45d0*/  MOV R84, R93 ;  /* 0x0000005d00547202 */ /* 0x000fca0000000f00 */
[----:B------:R-:W-:-:S05]  /*45e0*/  FADD.FTZ R84, R3, R84 ;  /* 0x0000005403547221 */ /* 0x000fca0000010000 */
[----:B------:R-:W-:-:S07]  /*45f0*/  MOV R99, R84 ;  /* 0x0000005400637202 */ /* 0x000fce0000000f00 */
[----:B------:R-:W-:Y:S05]  /*4600*/  WARPSYNC.COLLECTIVE R92, `(.L_x_13544) ;  /* 0x000000005c087348 */ /* 0x000fea0003c00000 */
[----:B------:R0:W1:Y:S02]  /*4610*/  SHFL.BFLY P2, R93, R99, R94, R103 ;  /* 0x0c00005e635d7389 */ /* 0x0000640000040067 */
[----:B01----:R-:W-:Y:S05]  /*4620*/  ENDCOLLECTIVE ;  /* 0x000000000000791b */ /* 0x003fea0003800000 */
.L_x_13544:
[----:B------:R-:W-:Y:S01]  /*4630*/  HFMA2 R94, -RZ, RZ, 0, 4.76837158203125e-07 ;  /* 0x00000008ff5e7431 */ /* 0x000fe200000001ff */
[----:B------:R-:W-:-:S05]  /*4640*/  MOV R85, R93 ;  /* 0x0000005d00557202 */ /* 0x000fca0000000f00 */
[----:B------:R-:W-:-:S05]  /*4650*/  FADD.FTZ R85, R84, R85 ;  /* 0x0000005554557221 */ /* 0x000fca0000010000 */
[----:B------:R-:W-:-:S07]  /*4660*/  MOV R99, R85 ;  /* 0x0000005500637202 */ /* 0x000fce0000000f00 */
[----:B------:R-:W-:Y:S05]  /*4670*/  WARPSYNC.COLLECTIVE R92, `(.L_x_13545) ;  /* 0x000000005c087348 */ /* 0x000fea0003c00000 */
[----:B------:R0:W1:Y:S02]  /*4680*/  SHFL.BFLY P2, R93, R99, R94, R103 ;  /* 0x0c00005e635d7389 */ /* 0x0000640000040067 */
[----:B01----:R-:W-:Y:S05]  /*4690*/  ENDCOLLECTIVE ;  /* 0x000000000000791b */ /* 0x003fea0003800000 */
.L_x_13545:
[----:B------:R-:W-:Y:S01]  /*46a0*/  HFMA2 R94, -RZ, RZ, 0, 9.5367431640625e-07 ;  /* 0x00000010ff5e7431 */ /* 0x000fe200000001ff */
[----:B------:R-:W-:-:S05]  /*46b0*/  MOV R86, R93 ;  /* 0x0000005d00567202 */ /* 0x000fca0000000f00 */
[----:B------:R-:W-:-:S05]  /*46c0*/  FADD.FTZ R86, R85, R86 ;  /* 0x0000005655567221 */ /* 0x000fca0000010000 */
[----:B------:R-:W-:-:S07]  /*46d0*/  MOV R99, R86 ;  /* 0x0000005600637202 */ /* 0x000fce0000000f00 */
[----:B------:R-:W-:Y:S05]  /*46e0*/  WARPSYNC.COLLECTIVE R92, `(.L_x_13546) ;  /* 0x000000005c087348 */ /* 0x000fea0003c00000 */
[----:B------:R0:W1:Y:S02]  /*46f0*/  SHFL.BFLY P2, R93, R99, R94, R103 ;  /* 0x0c00005e635d7389 */ /* 0x0000640000040067 */
[----:B01----:R-:W-:Y:S05]  /*4700*/  ENDCOLLECTIVE ;  /* 0x000000000000791b */ /* 0x003fea0003800000 */
.L_x_13546:
[----:B------:R-:W-:Y:S05]  /*4710*/  BRA `(.L_x_13547) ;  /* 0xffffffe000b87947 */ /* 0x000fea000383ffff */
.L_x_13548:
        /* <DEDUP_REMOVED lines=14> */
.L_x_22719:


//--------------------- .text._ZN10layer_norm31ln_parallel_residual_fwd_kernelINS_13Kernel_traitsI6__halfS2_fS2_fjLj1024ELj1ELj4ELj1ELj16ENS_18Kernel_traits_baseILj1024ES2_S2_fS2_fjLj128EEEEELb0ELb1ELb0EEEvNS_9FwdParamsE --------------------------
	.section	.text._ZN10layer_norm31ln_parallel_residual_fwd_kernelINS_13Kernel_traitsI6__halfS2_fS2_fjLj1024ELj1ELj4ELj1ELj16ENS_18Kernel_traits_baseILj1024ES2_S2_fS2_fjLj128EEEEELb0ELb1ELb0EEEvNS_9FwdParamsE,"ax",@progbits
	.align	128
        .global         _ZN10layer_norm31ln_parallel_residual_fwd_kernelINS_13Kernel_traitsI6__halfS2_fS2_fjLj1024ELj1ELj4ELj1ELj16ENS_18Kernel_traits_baseILj1024ES2_S2_fS2_fjLj128EEEEELb0ELb1ELb0EEEvNS_9FwdParamsE
        .type           _ZN10layer_norm31ln_parallel_residual_fwd_kernelINS_13Kernel_traitsI6__halfS2_fS2_fjLj1024ELj1ELj4ELj1ELj16ENS_18Kernel_traits_baseILj1024ES2_S2_fS2_fjLj128EEEEELb0ELb1ELb0EEEvNS_9FwdParamsE,@function
        .size           _ZN10layer_norm31ln_parallel_residual_fwd_kernelINS_13Kernel_traitsI6__halfS2_fS2_fjLj1024ELj1ELj4ELj1ELj16ENS_18Kernel_traits_baseILj1024ES2_S2_fS2_fjLj128EEEEELb0ELb1ELb0EEEvNS_9FwdParamsE,(.L_x_22720 - _ZN10layer_norm31ln_parallel_residual_fwd_kernelINS_13Kernel_traitsI6__halfS2_fS2_fjLj1024ELj1ELj4ELj1ELj16ENS_18Kernel_traits_baseILj1024ES2_S2_fS2_fjLj128EEEEELb0ELb1ELb0EEEvNS_9FwdParamsE)
        .other          _ZN10layer_norm31ln_parallel_residual_fwd_kernelINS_13Kernel_traitsI6__halfS2_fS2_fjLj1024ELj1ELj4ELj1ELj16ENS_18Kernel_traits_baseILj1024ES2_S2_fS2_fjLj128EEEEELb0ELb1ELb0EEEvNS_9FwdParamsE,@"STO_CUDA_ENTRY STV_DEFAULT"
_ZN10layer_norm31ln_parallel_residual_fwd_kernelINS_13Kernel_traitsI6__halfS2_fS2_fjLj1024ELj1ELj4ELj1ELj16ENS_18Kernel_traits_baseILj1024ES2_S2_fS2_fjLj128EEEEELb0ELb1ELb0EEEvNS_9FwdParamsE:
.text._ZN10layer_norm31ln_parallel_residual_fwd_kernelINS_13Kernel_traitsI6__halfS2_fS2_fjLj1024ELj1ELj4ELj1ELj16ENS_18Kernel_traits_baseILj1024ES2_S2_fS2_fjLj128EEEEELb0ELb1ELb0EEEvNS_9FwdParamsE:
        /* <DEDUP_REMOVED lines=52> */
.L_x_13550:
        /* <DEDUP_REMOVED lines=11> */
[----:B------:R-:W-:-:S03]  /*03f0*/  @P1 IADD3 R39, PT, PT, R39, 0x20, RZ ;  /* 0x0000002027271810 */ /* 0x000fc60007ffe0ff */
[----:B------:R-:W-:Y:S02]  /*0400*/  HFMA2 R26, -RZ, RZ, 0, 0 ;  /* 0x00000000ff1a7431 */ /* 0x000fe400000001ff */
[----:B------:R-:W-:Y:S01]  /*0410*/  HFMA2 R10, -RZ, RZ, 0, 0 ;  /* 0x00000000ff0a7431 */ /* 0x000fe200000001ff */
        /* <DEDUP_REMOVED lines=8> */
[----:B------:R-:W-:Y:S02]  /*04a0*/  CS2R R24, SRZ ;  /* 0x0000000000187805 */ /* 0x000fe4000001ff00 */
[----:B------:R-:W-:Y:S02]  /*04b0*/  MOV R18, RZ ;  /* 0x000000ff00127202 */ /* 0x000fe40000000f00 */
[----:B------:R-:W-:Y:S02]  /*04c0*/  CS2R R16, SRZ ;  /* 0x0000000000107805 */ /* 0x000fe4000001ff00 */
[----:B0-----:R-:W-:Y:S02]  /*04d0*/  CS2R R8, SRZ ;  /* 0x0000000000087805 */ /* 0x001fe4000001ff00 */
[----:B------:R-:W-:Y:S02]  /*04e0*/  @P0 MOV R11, RZ ;  /* 0x000000ff000b0202 */ /* 0x000fe40000000f00 */
[----:B------:R-:W-:-:S02]  /*04f0*/  @P3 CS2R R34, SRZ ;  /* 0x0000000000223805 */ /* 0x000fc4000001ff00 */
[----:B------:R-:W-:Y:S02]  /*0500*/  @P3 CS2R R32, SRZ ;  /* 0x0000000000203805 */ /* 0x000fe4000001ff00 */
[----:B------:R-:W-:Y:S02]  /*0510*/  @P1 MOV R19, RZ ;  /* 0x000000ff00131202 */ /* 0x000fe40000000f00 */
[----:B-1----:R-:W-:-:S07]  /*0520*/  @P2 MOV R27, RZ ;  /* 0x000000ff001b2202 */ /* 0x002fce0000000f00 */
.L_x_13551:
[----:B------:R-:W-:Y:S05]  /*0530*/  BSYNC.RECONVERGENT B0 ;  /* 0x0000000000007941 */ /* 0x000fea0003800200 */
.L_x_13549:
        /* <DEDUP_REMOVED lines=8> */
.L_x_13585:
        /* <DEDUP_REMOVED lines=36> */
.L_x_13555:
        /* <DEDUP_REMOVED lines=17> */
.L_x_13554:
[----:B------:R-:W-:-:S04]  /*0910*/  UISETP.NE.U32.AND UP0, UPT, UR10, URZ, UPT ;  /* 0x000000ff0a00728c */ /* 0x000fc8000bf05070 */
[----:B------:R-:W-:-:S09]  /*0920*/  UISETP.NE.AND.EX UP0, UPT, UR11, URZ, UPT, UP0 ;  /* 0x000000ff0b00728c */ /* 0x000fd2000bf05300 */
[----:B------:R-:W-:Y:S05]  /*0930*/  BRA.U UP0, `(.L_x_13557) ;  /* 0x0000000100647547 */ /* 0x000fea000b800000 */
[----:B-----5:R-:W-:Y:S02]  /*0940*/  HADD2.F32 R49, -RZ, R52.H0_H0 ;  /* 0x20000034ff317230 */ /* 0x020fe40000004100 */
[----:B------:R-:W-:Y:S02]  /*0950*/  HADD2.F32 R48, -RZ, R36.H0_H0 ;  /* 0x20000024ff307230 */ /* 0x000fe40000004100 */
[----:B------:R-:W-:Y:S02]  /*0960*/  HADD2.F32 R52, -RZ, R52.H1_H1 ;  /* 0x30000034ff347230 */ /* 0x000fe40000004100 */
[--C-:B------:R-:W-:Y:S02]  /*0970*/  HADD2.F32 R81, -RZ, R53.reuse.H0_H0 ;  /* 0x20000035ff517230 */ /* 0x100fe40000004100 */
[----:B------:R-:W-:Y:S01]  /*0980*/  FADD.FTZ R48, R49, R48 ;  /* 0x0000003031307221 */ /* 0x000fe20000010000 */
[----:B------:R-:W-:Y:S02]  /*0990*/  HADD2.F32 R49, -RZ, R36.H1_H1 ;  /* 0x30000024ff317230 */ /* 0x000fe40000004100 */
[----:B------:R-:W-:-:S02]  /*09a0*/  HADD2.F32 R80, -RZ, R53.H1_H1 ;  /* 0x30000035ff507230 */ /* 0x000fc40000004100 */
[--C-:B------:R-:W-:Y:S02]  /*09b0*/  HADD2.F32 R83, -RZ, R54.reuse.H0_H0 ;  /* 0x20000036ff537230 */ /* 0x100fe40000004100 */
[----:B------:R-:W-:Y:S01]  /*09c0*/  FADD.FTZ R49, R52, R49 ;  /* 0x0000003134317221 */ /* 0x000fe20000010000 */
        /* <DEDUP_REMOVED lines=16> */
.L_x_13557:
        /* <DEDUP_REMOVED lines=8> */
[----:B------:R-:W-:Y:S02]  /*0b50*/  HADD2.F32 R81, -RZ, R37.H1_H1 ;  /* 0x30000025ff517230 */ /* 0x000fe40000004100 */
[----:B------:R-:W-:Y:S01]  /*0b60*/  FADD.FTZ R52, R52, R51 ;  /* 0x0000003334347221 */ /* 0x000fe20000010000 */
[--C-:B------:R-:W-:Y:S02]  /*0b70*/  HADD2.F32 R80, -RZ, R54.reuse.H0_H0 ;  /* 0x20000036ff507230 */ /* 0x100fe40000004100 */
[----:B------:R-:W-:Y:S01]  /*0b80*/  FADD.FTZ R53, R50, R53 ;  /* 0x0000003532357221 */ /* 0x000fe20000010000 */
[----:B------:R-:W-:Y:S02]  /*0b90*/  HADD2.F32 R82, -RZ, R54.H1_H1 ;  /* 0x30000036ff527230 */ /* 0x000fe40000004100 */
[----:B------:R-:W-:Y:S01]  /*0ba0*/  FADD.FTZ R54, R48, R81 ;  /* 0x0000005130367221 */ /* 0x000fe20000010000 */
[----:B------:R-:W-:-:S02]  /*0bb0*/  HADD2.F32 R51, -RZ, R38.H0_H0 ;  /* 0x20000026ff337230 */ /* 0x000fc40000004100 */
[--C-:B------:R-:W-:Y:S02]  /*0bc0*/  HADD2.F32 R83, -RZ, R55.reuse.H0_H0 ;  /* 0x20000037ff537230 */ /* 0x100fe40000004100 */
[----:B------:R-:W-:Y:S02]  /*0bd0*/  HADD2.F32 R85, -RZ, R55.H1_H1 ;  /* 0x30000037ff557230 */ /* 0x000fe40000004100 */
[----:B------:R-:W-:Y:S01]  /*0be0*/  FADD.FTZ R55, R80, R51 ;  /* 0x0000003350377221 */ /* 0x000fe20000010000 */
[----:B------:R-:W-:Y:S02]  /*0bf0*/  HADD2.F32 R81, -RZ, R38.H1_H1 ;  /* 0x30000026ff517230 */ /* 0x000fe40000004100 */
[----:B------:R-:W-:Y:S01]  /*0c00*/  FADD.FTZ R51, R43, R54 ;  /* 0x000000362b337221 */ /* 0x000fe20000010000 */
[--C-:B------:R-:W-:Y:S02]  /*0c10*/  HADD2.F32 R48, -RZ, R39.reuse.H0_H0 ;  /* 0x20000027ff307230 */ /* 0x100fe40000004100 */
        /* <DEDUP_REMOVED lines=11> */
.L_x_13556:
[----:B------:R-:W0:Y:S01]  /*0cd0*/  LDC.64 R82, c[0x0][0x3a8] ;  /* 0x0000ea00ff527b82 */ /* 0x000e220000000a00 */
[C---:B------:R-:W-:Y:S01]  /*0ce0*/  IADD3 R80, PT, PT, R2.reuse, 0x20, RZ ;  /* 0x0000002002507810 */ /* 0x040fe20007ffe0ff */
[----:B0-----:R-:W-:-:S05]  /*0cf0*/  IMAD.WIDE.U32 R82, R2, 0x20, R82 ;  /* 0x0000002002527825 */ /* 0x001fca00078e0052 */
[----:B------:R0:W-:Y:S04]  /*0d00*/  STG.E.128 desc[UR6][R82.64], R48 ;  /* 0x0000003052007986 */ /* 0x0001e8000c101d06 */
[----:B------:R0:W-:Y:S02]  /*0d10*/  STG.E.128 desc[UR6][R82.64+0x10], R52 ;  /* 0x0000103452007986 */ /* 0x0001e4000c101d06 */
.L_x_13553:
[----:B------:R-:W-:Y:S05]  /*0d20*/  BSYNC.RECONVERGENT B0 ;  /* 0x0000000000007941 */ /* 0x000fea0003800200 */
.L_x_13552:
[----:B------:R-:W-:Y:S01]  /*0d30*/  ISETP.GE.U32.AND P0, PT, R3, 0x40, PT ;  /* 0x000000400300780c */ /* 0x000fe20003f06070 */
[----:B------:R-:W-:Y:S03]  /*0d40*/  BSSY.RECONVERGENT B0, `(.L_x_13558) ;  /* 0x000006c000007945 */ /* 0x000fe60003800200 */
[----:B------:R-:W-:-:S09]  /*0d50*/  P2R R81, PR, RZ, 0x1 ;  /* 0x00000001ff517803 */ /* 0x000fd20000000000 */
        /* <DEDUP_REMOVED lines=17> */
[--C-:B-1---5:R-:W-:Y:S02]  /*0e70*/  HADD2.F32 R57, -RZ, R60.reuse.H0_H0 ;  /* 0x2000003cff397230 */ /* 0x122fe40000004100 */
[----:B------:R-:W-:Y:S02]  /*0e80*/  HADD2.F32 R58, -RZ, R60.H1_H1 ;  /* 0x3000003cff3a7230 */ /* 0x000fe40000004100 */
[----:B------:R-:W-:Y:S02]  /*0e90*/  HADD2.F32 R59, -RZ, R61.H0_H0 ;  /* 0x2000003dff3b7230 */ /* 0x000fe40000004100 */
[----:B------:R-:W-:Y:S02]  /*0ea0*/  HADD2.F32 R60, -RZ, R37.H0_H0 ;  /* 0x20000025ff3c7230 */ /* 0x000fe40000004100 */
[----:B------:R-:W-:Y:S02]  /*0eb0*/  HADD2.F32 R56, -RZ, R36.H0_H0 ;  /* 0x20000024ff387230 */ /* 0x000fe40000004100 */
[----:B------:R-:W-:-:S02]  /*0ec0*/  HADD2.F32 R61, -RZ, R61.H1_H1 ;  /* 0x3000003dff3d7230 */ /* 0x000fc40000004100 */
[----:B------:R-:W-:Y:S01]  /*0ed0*/  FADD.FTZ R59, R60, R59 ;  /* 0x0000003b3c3b7221 */ /* 0x000fe20000010000 */
[----:B------:R-:W-:Y:S02]  /*0ee0*/  HADD2.F32 R60, -RZ, R37.H1_H1 ;  /* 0x30000025ff3c7230 */ /* 0x000fe40000004100 */
[----:B------:R-:W-:Y:S01]  /*0ef0*/  FADD.FTZ R57, R56, R57 ;  /* 0x0000003938397221 */ /* 0x000fe20000010000 */
[----:B------:R-:W-:Y:S02]  /*0f00*/  HADD2.F32 R81, -RZ, R36.H1_H1 ;  /* 0x30000024ff517230 */ /* 0x000fe40000004100 */
[----:B------:R-:W-:Y:S02]  /*0f10*/  HADD2.F32 R56, -RZ, R62.H0_H0 ;  /* 0x2000003eff387230 */ /* 0x000fe40000004100 */
[----:B------:R-:W-:Y:S01]  /*0f20*/  FADD.FTZ R60, R60, R61 ;  /* 0x0000003d3c3c7221 */ /* 0x000fe20000010000 */
[----:B0-----:R-:W-:Y:S02]  /*0f30*/  HADD2.F32 R83, -RZ, R38.H0_H0 ;  /* 0x20000026ff537230 */ /* 0x001fe40000004100 */
[----:B------:R-:W-:Y:S01]  /*0f40*/  FADD.FTZ R58, R81, R58 ;  /* 0x0000003a513a7221 */ /* 0x000fe20000010000 */
[----:B------:R-:W-:-:S02]  /*0f50*/  HADD2.F32 R81, -RZ, R63.H0_H0 ;  /* 0x2000003fff517230 */ /* 0x000fc40000004100 */
[----:B------:R-:W-:Y:S02]  /*0f60*/  HADD2.F32 R62, -RZ, R62.H1_H1 ;  /* 0x3000003eff3e7230 */ /* 0x000fe40000004100 */
[----:B------:R-:W-:Y:S01]  /*0f70*/  FADD.FTZ R61, R83, R56 ;  /* 0x00000038533d7221 */ /* 0x000fe20000010000 */
[----:B------:R-:W-:Y:S02]  /*0f80*/  HADD2.F32 R56, -RZ, R39.H0_H0 ;  /* 0x20000027ff387230 */ /* 0x000fe40000004100 */
[----:B------:R-:W-:Y:S02]  /*0f90*/  HADD2.F32 R83, -RZ, R38.H1_H1 ;  /* 0x30000026ff537230 */ /* 0x000fe40000004100 */
[----:B------:R-:W-:Y:S02]  /*0fa0*/  HADD2.F32 R63, -RZ, R63.H1_H1 ;  /* 0x3000003fff3f7230 */ /* 0x000fe40000004100 */
        /* <DEDUP_REMOVED lines=13> */
.L_x_13561:
[----:B-1---5:R-:W-:Y:S02]  /*1080*/  HADD2.F32 R56, -RZ, R60.H0_H0 ;  /* 0x2000003cff387230 */ /* 0x022fe40000004100 */
[----:B------:R-:W-:Y:S02]  /*1090*/  HADD2.F32 R57, -RZ, R36.H0_H0 ;  /* 0x20000024ff397230 */ /* 0x000fe40000004100 */
[----:B------:R-:W-:Y:S02]  /*10a0*/  HADD2.F32 R60, -RZ, R60.H1_H1 ;  /* 0x3000003cff3c7230 */ /* 0x000fe40000004100 */
[----:B------:R-:W-:Y:S02]  /*10b0*/  HADD2.F32 R59, -RZ, R36.H1_H1 ;  /* 0x30000024ff3b7230 */ /* 0x000fe40000004100 */
[----:B------:R-:W-:Y:S01]  /*10c0*/  FADD.FTZ R56, R57, R56 ;  /* 0x0000003839387221 */ /* 0x000fe20000010000 */
[----:B------:R-:W-:Y:S02]  /*10d0*/  HADD2.F32 R58, -RZ, R61.H0_H0 ;  /* 0x2000003dff3a7230 */ /* 0x000fe40000004100 */
[----:B------:R-:W-:-:S02]  /*10e0*/  HADD2.F32 R81, -RZ, R37.H0_H0 ;  /* 0x20000025ff517230 */ /* 0x000fc40000004100 */
[----:B------:R-:W-:Y:S01]  /*10f0*/  FADD.FTZ R57, R59, R60 ;  /* 0x0000003c3b397221 */ /* 0x000fe20000010000 */
[----:B------:R-:W-:Y:S02]  /*1100*/  HADD2.F32 R59, -RZ, R61.H1_H1 ;  /* 0x3000003dff3b7230 */ /* 0x000fe40000004100 */
[----:B------:R-:W-:Y:S02]  /*1110*/  HADD2.F32 R60, -RZ, R37.H1_H1 ;  /* 0x30000025ff3c7230 */ /* 0x000fe40000004100 */
[----:B------:R-:W-:Y:S01]  /*1120*/  FADD.FTZ R58, R81, R58 ;  /* 0x0000003a513a7221 */ /* 0x000fe20000010000 */
[----:B------:R-:W-:Y:S02]  /*1130*/  HADD2.F32 R61, -RZ, R62.H0_H0 ;  /* 0x2000003eff3d7230 */ /* 0x000fe40000004100 */
[----:B0-----:R-:W-:Y:S02]  /*1140*/  HADD2.F32 R82, -RZ, R38.H0_H0 ;  /* 0x20000026ff527230 */ /* 0x001fe40000004100 */
[----:B------:R-:W-:Y:S01]  /*1150*/  FADD.FTZ R59, R60, R59 ;  /* 0x0000003b3c3b7221 */ /* 0x000fe20000010000 */
[----:B------:R-:W-:-:S02]  /*1160*/  HADD2.F32 R62, -RZ, R62.H1_H1 ;  /* 0x3000003eff3e7230 */ /* 0x000fc40000004100 */
[--C-:B------:R-:W-:Y:S02]  /*1170*/  HADD2.F32 R81, -RZ, R63.reuse.H0_H0 ;  /* 0x2000003fff517230 */ /* 0x100fe40000004100 */
[----:B------:R-:W-:Y:S01]  /*1180*/  FADD.FTZ R60, R82, R61 ;  /* 0x0000003d523c7221 */ /* 0x000fe20000010000 */
[----:B------:R-:W-:Y:S02]  /*1190*/  HADD2.F32 R61, -RZ, R38.H1_H1 ;  /* 0x30000026ff3d7230 */ /* 0x000fe40000004100 */
[----:B------:R-:W-:Y:S02]  /*11a0*/  HADD2.F32 R63, -RZ, R63.H1_H1 ;  /* 0x3000003fff3f7230 */ /* 0x000fe40000004100 */
[--C-:B------:R-:W-:Y:S02]  /*11b0*/  HADD2.F32 R82, -RZ, R39.reuse.H0_H0 ;  /* 0x20000027ff527230 */ /* 0x100fe40000004100 */
[----:B------:R-:W-:Y:S01]  /*11c0*/  FADD.FTZ R61, R61, R62 ;  /* 0x0000003e3d3d7221 */ /* 0x000fe20000010000 */
[----:B------:R-:W-:-:S02]  /*11d0*/  HADD2.F32 R86, -RZ, R39.H1_H1 ;  /* 0x30000027ff567230 */ /* 0x000fc40000004100 */
[----:B------:R-:W-:-:S03]  /*11e0*/  FADD.FTZ R62, R82, R81 ;  /* 0x00000051523e7221 */ /* 0x000fc60000010000 */
[----:B------:R-:W-:Y:S01]  /*11f0*/  FADD.FTZ R63, R86, R63 ;  /* 0x0000003f563f7221 */ /* 0x000fe20000010000 */
[----:B------:R-:W-:Y:S06]  /*1200*/  BRA `(.L_x_13562) ;  /* 0x0000000000687947 */ /* 0x000fec0003800000 */
.L_x_13560:
        /* <DEDUP_REMOVED lines=18> */
.L_x_13563:
        /* <DEDUP_REMOVED lines=8> */
.L_x_13562:
[----:B0-----:R-:W0:Y:S02]  /*13b0*/  LDC.64 R82, c[0x0][0x3a8] ;  /* 0x0000ea00ff527b82 */ /* 0x001e240000000a00 */
[C---:B0-----:R-:W-:Y:S01]  /*13c0*/  IMAD.WIDE.U32 R82, R80.reuse, 0x20, R82 ;  /* 0x0000002050527825 */ /* 0x041fe200078e0052 */
[----:B------:R-:W-:-:S04]  /*13d0*/  IADD3 R80, PT, PT, R80, 0x20, RZ ;  /* 0x0000002050507810 */ /* 0x000fc80007ffe0ff */
[----:B------:R1:W-:Y:S04]  /*13e0*/  STG.E.128 desc[UR6][R82.64], R56 ;  /* 0x0000003852007986 */ /* 0x0003e8000c101d06 */
[----:B------:R1:W-:Y:S02]  /*13f0*/  STG.E.128 desc[UR6][R82.64+0x10], R60 ;  /* 0x0000103c52007986 */ /* 0x0003e4000c101d06 */
.L_x_13559:
[----:B------:R-:W-:Y:S05]  /*1400*/  BSYNC.RECONVERGENT B0 ;  /* 0x0000000000007941 */ /* 0x000fea0003800200 */
.L_x_13558:
[----:B------:R-:W-:Y:S01]  /*1410*/  ISETP.GE.U32.AND P0, PT, R3, 0x60, PT ;  /* 0x000000600300780c */ /* 0x000fe20003f06070 */
[----:B------:R-:W-:Y:S03]  /*1420*/  BSSY.RECONVERGENT B0, `(.L_x_13564) ;  /* 0x000006c000007945 */ /* 0x000fe60003800200 */
[----:B------:R-:W-:-:S09]  /*1430*/  P2R R81, PR, RZ, 0x1 ;  /* 0x00000001ff517803 */ /* 0x000fd20000000000 */
[----:B------:R-:W-:Y:S05]  /*1440*/  @!P0 BRA `(.L_x_13565) ;  /* 0x0000000400a48947 */ /* 0x000fea0003800000 */
        /* <DEDUP_REMOVED lines=15> */
[----:B------:R-:W-:Y:S05]  /*1540*/  @!P1 BRA `(.L_x_13567) ;  /* 0x0000000000849947 */ /* 0x000fea0003800000 */
[--C-:B--2--5:R-:W-:Y:S02]  /*1550*/  HADD2.F32 R65, -RZ, R68.reuse.H0_H0 ;  /* 0x20000044ff417230 */ /* 0x124fe40000004100 */
        /* <DEDUP_REMOVED lines=11> */
[----:B------:R-:W-:Y:S02]  /*1610*/  HADD2.F32 R83, -RZ, R38.H0_H0 ;  /* 0x20000026ff537230 */ /* 0x000fe40000004100 */
        /* <DEDUP_REMOVED lines=20> */
.L_x_13567:
[----:B--2--5:R-:W-:Y:S02]  /*1760*/  HADD2.F32 R64, -RZ, R68.H0_H0 ;  /* 0x20000044ff407230 */ /* 0x024fe40000004100 */
        /* <DEDUP_REMOVED lines=11> */
[----:B------:R-:W-:Y:S02]  /*1820*/  HADD2.F32 R82, -RZ, R38.H0_H0 ;  /* 0x20000026ff527230 */ /* 0x000fe40000004100 */
        /* <DEDUP_REMOVED lines=12> */
.L_x_13566:
[----:B------:R-:W-:Y:S05]  /*18f0*/  @!P1 BRA `(.L_x_13569) ;  /* 0x0000000000449947 */ /* 0x000fea0003800000 */
[--C-:B--2--5:R-:W-:Y:S02]  /*1900*/  HADD2.F32 R65, -RZ, R68.reuse.H0_H0 ;  /* 0x20000044ff417230 */ /* 0x124fe40000004100 */
        /* <DEDUP_REMOVED lines=16> */
.L_x_13569:
        /* <DEDUP_REMOVED lines=8> */
.L_x_13568:
[----:B------:R-:W0:Y:S02]  /*1a90*/  LDC.64 R82, c[0x0][0x3a8] ;  /* 0x0000ea00ff527b82 */ /* 0x000e240000000a00 */
[C---:B0-----:R-:W-:Y:S01]  /*1aa0*/  IMAD.WIDE.U32 R82, R80.reuse, 0x20, R82 ;  /* 0x0000002050527825 */ /* 0x041fe200078e0052 */
[----:B------:R-:W-:-:S04]  /*1ab0*/  IADD3 R80, PT, PT, R80, 0x20, RZ ;  /* 0x0000002050507810 */ /* 0x000fc80007ffe0ff */
[----:B------:R2:W-:Y:S04]  /*1ac0*/  STG.E.128 desc[UR6][R82.64], R64 ;  /* 0x0000004052007986 */ /* 0x0005e8000c101d06 */
[----:B------:R2:W-:Y:S02]  /*1ad0*/  STG.E.128 desc[UR6][R82.64+0x10], R68 ;  /* 0x0000104452007986 */ /* 0x0005e4000c101d06 */
.L_x_13565:
[----:B------:R-:W-:Y:S05]  /*1ae0*/  BSYNC.RECONVERGENT B0 ;  /* 0x0000000000007941 */ /* 0x000fea0003800200 */
.L_x_13564:
[----:B------:R-:W-:Y:S01]  /*1af0*/  ISETP.GE.U32.AND P1, PT, R3, 0x80, PT ;  /* 0x000000800300780c */ /* 0x000fe20003f26070 */
[----:B------:R-:W-:-:S12]  /*1b00*/  BSSY.RECONVERGENT B0, `(.L_x_13570) ;  /* 0x000006a000007945 */ /* 0x000fd80003800200 */
[----:B------:R-:W-:Y:S05]  /*1b10*/  @!P1 BRA `(.L_x_13571) ;  /* 0x0000000400a09947 */ /* 0x000fea0003800000 */
[----:B------:R-:W-:Y:S01]  /*1b20*/  ISETP.NE.U32.AND P0, PT, RZ, UR8, PT ;  /* 0x00000008ff007c0c */ /* 0x000fe2000bf05070 */
[----:B------:R-:W3:Y:S01]  /*1b30*/  LDC.64 R76, c[0x0][0x390] ;  /* 0x0000e400ff4c7b82 */ /* 0x000ee20000000a00 */
[----:B------:R-:W-:Y:S02]  /*1b40*/  ISETP.NE.U32.AND P2, PT, RZ, UR10, PT ;  /* 0x0000000aff007c0c */ /* 0x000fe4000bf45070 */
[----:B------:R-:W-:Y:S02]  /*1b50*/  ISETP.NE.AND.EX P0, PT, RZ, UR9, PT, P0 ;  /* 0x00000009ff007c0c */ /* 0x000fe4000bf05300 */
[----:B------:R-:W-:-:S11]  /*1b60*/  ISETP.NE.AND.EX P2, PT, RZ, UR11, PT, P2 ;  /* 0x0000000bff007c0c */ /* 0x000fd6000bf45320 */
[----:B------:R-:W4:Y:S08]  /*1b70*/  @P0 LDC.64 R72, c[0x0][0x398] ;  /* 0x0000e600ff480b82 */ /* 0x000f300000000a00 */
[----:B------:R-:W0:Y:S01]  /*1b80*/  @P2 LDC.64 R74, c[0x0][0x3a0] ;  /* 0x0000e800ff4a2b82 */ /* 0x000e220000000a00 */
[----:B---3--:R-:W-:-:S06]  /*1b90*/  IMAD.WIDE.U32 R76, R80, 0x10, R76 ;  /* 0x00000010504c7825 */ /* 0x008fcc00078e004c */
[----:B------:R-:W5:Y:S01]  /*1ba0*/  LDG.E.128 R76, desc[UR6][R76.64] ;  /* 0x000000064c4c7981 */ /* 0x000f62000c1e1d00 */
[----:B----4-:R-:W-:-:S05]  /*1bb0*/  @P0 IMAD.WIDE.U32 R72, R80, 0x10, R72 ;  /* 0x0000001050480825 */ /* 0x010fca00078e0048 */
[----:B------:R3:W5:Y:S01]  /*1bc0*/  @P0 LDG.E.128 R36, desc[UR6][R72.64] ;  /* 0x0000000648240981 */ /* 0x000762000c1e1d00 */
[----:B0-----:R-:W-:-:S05]  /*1bd0*/  @P2 IMAD.WIDE.U32 R74, R80, 0x20, R74 ;  /* 0x00000020504a2825 */ /* 0x001fca00078e004a */
[----:B------:R3:W5:Y:S04]  /*1be0*/  @P2 LDG.E.128 R40, desc[UR6][R74.64] ;  /* 0x000000064a282981 */ /* 0x000768000c1e1d00 */
[----:B------:R3:W5:Y:S01]  /*1bf0*/  @P2 LDG.E.128 R44, desc[UR6][R74.64+0x10] ;  /* 0x000010064a2c2981 */ /* 0x000762000c1e1d00 */
[----:B------:R-:W-:Y:S05]  /*1c00*/  @!P0 BRA `(.L_x_13572) ;  /* 0x0000000000ec8947 */ /* 0x000fea0003800000 */
[----:B------:R-:W-:Y:S05]  /*1c10*/  @!P2 BRA `(.L_x_13573) ;  /* 0x000000000084a947 */ /* 0x000fea0003800000 */
[--C-:B---3-5:R-:W-:Y:S02]  /*1c20*/  HADD2.F32 R73, -RZ, R76.reuse.H0_H0 ;  /* 0x2000004cff497230 */ /* 0x128fe40000004100 */
        /* <DEDUP_REMOVED lines=11> */
[----:B-12---:R-:W-:Y:S02]  /*1ce0*/  HADD2.F32 R83, -RZ, R38.H0_H0 ;  /* 0x20000026ff537230 */ /* 0x006fe40000004100 */
        /* <DEDUP_REMOVED lines=20> */
.L_x_13573:
[----:B---3-5:R-:W-:Y:S02]  /*1e30*/  HADD2.F32 R72, -RZ, R76.H0_H0 ;  /* 0x2000004cff487230 */ /* 0x028fe40000004100 */
        /* <DEDUP_REMOVED lines=11> */
[----:B-12---:R-:W-:Y:S02]  /*1ef0*/  HADD2.F32 R82, -RZ, R38.H0_H0 ;  /* 0x20000026ff527230 */ /* 0x006fe40000004100 */
        /* <DEDUP_REMOVED lines=12> */
.L_x_13572:
[----:B------:R-:W-:Y:S05]  /*1fc0*/  @!P2 BRA `(.L_x_13575) ;  /* 0x000000000044a947 */ /* 0x000fea0003800000 */
[--C-:B---3-5:R-:W-:Y:S02]  /*1fd0*/  HADD2.F32 R73, -RZ, R76.reuse.H0_H0 ;  /* 0x2000004cff497230 */ /* 0x128fe40000004100 */
[----:B------:R-:W-:Y:S02]  /*1fe0*/  HADD2.F32 R76, -RZ, R76.H1_H1 ;  /* 0x3000004cff4c7230 */ /* 0x000fe40000004100 */
[--C-:B------:R-:W-:Y:S02]  /*1ff0*/  HADD2.F32 R75, -RZ, R77.reuse.H0_H0 ;  /* 0x2000004dff4b7230 */ /* 0x100fe40000004100 */
[----:B------:R-:W-:Y:S01]  /*2000*/  FADD.FTZ R72, R40, R73 ;  /* 0x0000004928487221 */ /* 0x000fe20000010000 */
[----:B-12---:R-:W-:Y:S02]  /*2010*/  HADD2.F32 R82, -RZ, R77.H1_H1 ;  /* 0x3000004dff527230 */ /* 0x006fe40000004100 */
        /* <DEDUP_REMOVED lines=12> */
.L_x_13575:
[--C-:B---3-5:R-:W-:Y:S02]  /*20e0*/  HADD2.F32 R72, -RZ, R76.reuse.H0_H0 ;  /* 0x2000004cff487230 */ /* 0x128fe40000004100 */
[----:B------:R-:W-:Y:S02]  /*20f0*/  HADD2.F32 R73, -RZ, R76.H1_H1 ;  /* 0x3000004cff497230 */ /* 0x000fe40000004100 */
[--C-:B------:R-:W-:Y:S02]  /*2100*/  HADD2.F32 R74, -RZ, R77.reuse.H0_H0 ;  /* 0x2000004dff4a7230 */ /* 0x100fe40000004100 */
[----:B------:R-:W-:Y:S02]  /*2110*/  HADD2.F32 R75, -RZ, R77.H1_H1 ;  /* 0x3000004dff4b7230 */ /* 0x000fe40000004100 */
[--C-:B------:R-:W-:Y:S02]  /*2120*/  HADD2.F32 R76, -RZ, R78.reuse.H0_H0 ;  /* 0x2000004eff4c7230 */ /* 0x100fe40000004100 */
[----:B------:R-:W-:-:S02]  /*2130*/  HADD2.F32 R77, -RZ, R78.H1_H1 ;  /* 0x3000004eff4d7230 */ /* 0x000fc40000004100 */
[--C-:B------:R-:W-:Y:S02]  /*2140*/  HADD2.F32 R78, -RZ, R79.reuse.H0_H0 ;  /* 0x2000004fff4e7230 */ /* 0x100fe40000004100 */
[----:B------:R-:W-:-:S07]  /*2150*/  HADD2.F32 R79, -RZ, R79.H1_H1 ;  /* 0x3000004fff4f7230 */ /* 0x000fce0000004100 */
.L_x_13574:
[----:B-12---:R-:W0:Y:S02]  /*2160*/  LDC.64 R82, c[0x0][0x3a8] ;  /* 0x0000ea00ff527b82 */ /* 0x006e240000000a00 */
[----:B0-----:R-:W-:-:S05]  /*2170*/  IMAD.WIDE.U32 R80, R80, 0x20, R82 ;  /* 0x0000002050507825 */ /* 0x001fca00078e0052 */
[----:B------:R3:W-:Y:S04]  /*2180*/  STG.E.128 desc[UR6][R80.64], R72 ;  /* 0x0000004850007986 */ /* 0x0007e8000c101d06 */
[----:B------:R3:W-:Y:S02]  /*2190*/  STG.E.128 desc[UR6][R80.64+0x10], R76 ;  /* 0x0000104c50007986 */ /* 0x0007e4000c101d06 */
.L_x_13571:
[----:B------:R-:W-:Y:S05]  /*21a0*/  BSYNC.RECONVERGENT B0 ;  /* 0x0000000000007941 */ /* 0x000fea0003800200 */
.L_x_13570:
[----:B---3--:R-:W-:Y:S01]  /*21b0*/  FADD.FTZ R80, RZ, R48 ;  /* 0x00000030ff507221 */ /* 0x008fe20000010000 */
        /* <DEDUP_REMOVED lines=15> */
[----:B012---:R-:W-:-:S04]  /*22b0*/  FADD.FTZ R83, R57, R80 ;  /* 0x0000005039537221 */ /* 0x007fc80000010000 */
        /* <DEDUP_REMOVED lines=109> */
.L_x_13597:
        /* <DEDUP_REMOVED lines=30> */
[----:B0-----:R-:W-:Y:S02]  /*2b70*/  HADD2.F32 R90, -RZ, R6.H1_H1 ;  /* 0x30000006ff5a7230 */ /* 0x001fe40000004100 */
[----:B------:R-:W-:-:S02]  /*2b80*/  HADD2.F32 R92, -RZ, R10.H1_H1 ;  /* 0x3000000aff5c7230 */ /* 0x000fc40000004100 */
        /* <DEDUP_REMOVED lines=32> */
.L_x_13578:
[----:B------:R-:W-:Y:S05]  /*2d90*/  BSYNC.RECONVERGENT B0 ;  /* 0x0000000000007941 */ /* 0x000fea0003800200 */
.L_x_13577:
        /* <DEDUP_REMOVED lines=51> */
.L_x_13580:
[----:B------:R-:W-:Y:S05]  /*30d0*/  BSYNC.RECONVERGENT B0 ;  /* 0x0000000000007941 */ /* 0x000fea0003800200 */
.L_x_13579:
[----:B------:R-:W-:Y:S01]  /*30e0*/  ISETP.GE.U32.AND P2, PT, R3, 0x60, PT ;  /* 0x000000600300780c */ /* 0x000fe20003f46070 */
[----:B------:R-:W-:-:S12]  /*30f0*/  BSSY.RECONVERGENT B0, `(.L_x_13581) ;  /* 0x0000032000007945 */ /* 0x000fd80003800200 */
        /* <DEDUP_REMOVED lines=49> */
.L_x_13582:
[----:B------:R-:W-:Y:S05]  /*3410*/  BSYNC.RECONVERGENT B0 ;  /* 0x0000000000007941 */ /* 0x000fea0003800200 */
.L_x_13581:
[----:B------:R-:W-:Y:S04]  /*3420*/  BSSY.RECONVERGENT B0, `(.L_x_13583) ;  /* 0x0000031000007945 */ /* 0x000fe80003800200 */
[----:B------:R-:W-:Y:S05]  /*3430*/  @!P1 BRA `(.L_x_13584) ;  /* 0x0000000000bc9947 */ /* 0x000fea0003800000 */
[--C-:B-1234-:R-:W-:Y:S01]  /*3440*/  FADD.FTZ R81, R72, -R85.reuse ;  /* 0x8000005548517221 */ /* 0x11efe20000010000 */
        /* <DEDUP_REMOVED lines=11> */
[----:B0-----:R-:W-:Y:S02]  /*3500*/  HADD2.F32 R90, -RZ, R30.H1_H1 ;  /* 0x3000001eff5a7230 */ /* 0x001fe40000004100 */
[----:B------:R-:W-:Y:S02]  /*3510*/  HADD2.F32 R92, -RZ, R34.H1_H1 ;  /* 0x30000022ff5c7230 */ /* 0x000fe40000004100 */
        /* <DEDUP_REMOVED lines=18> */
[--C-:B------:R-:W-:Y:S01]  /*3640*/  FADD.FTZ R83, R78, -R85.reuse ;  /* 0x800000554e537221 */ /* 0x100fe20000010000 */
[----:B------:R-:W-:Y:S02]  /*3650*/  HADD2.F32 R90, -RZ, R31.H0_H0 ;  /* 0x2000001fff5a7230 */ /* 0x000fe40000004100 */
[----:B------:R-:W-:Y:S01]  /*3660*/  FADD.FTZ R85, R79, -R85 ;  /* 0x800000554f557221 */ /* 0x000fe20000010000 */
[----:B------:R-:W-:Y:S02]  /*3670*/  HADD2.F32 R92, -RZ, R35.H0_H0 ;  /* 0x20000023ff5c7230 */ /* 0x000fe40000004100 */
[C---:B------:R-:W-:Y:S01]  /*3680*/  FMUL.FTZ R83, R86.reuse, R83 ;  /* 0x0000005356537220 */ /* 0x040fe20000410000 */
[----:B------:R-:W-:Y:S01]  /*3690*/  F2FP.F16.F32.PACK_AB R82, R91, R82 ;  /* 0x000000525b52723e */ /* 0x000fe200000000ff */
[----:B------:R-:W-:Y:S01]  /*36a0*/  FMUL.FTZ R85, R86, R85 ;  /* 0x0000005556557220 */ /* 0x000fe20000410000 */
[----:B------:R-:W-:-:S02]  /*36b0*/  HADD2.F32 R86, -RZ, R31.H1_H1 ;  /* 0x3000001fff567230 */ /* 0x000fc40000004100 */
[----:B------:R-:W-:Y:S01]  /*36c0*/  FFMA.FTZ R83, R83, R90, R92 ;  /* 0x0000005a53537223 */ /* 0x000fe2000001005c */
[----:B------:R-:W-:-:S05]  /*36d0*/  HADD2.F32 R90, -RZ, R35.H1_H1 ;  /* 0x30000023ff5a7230 */ /* 0x000fca0000004100 */
[----:B------:R-:W-:-:S05]  /*36e0*/  FFMA.FTZ R86, R85, R86, R90 ;  /* 0x0000005655567223 */ /* 0x000fca000001005a */
[----:B------:R-:W-:Y:S02]  /*36f0*/  F2FP.F16.F32.PACK_AB R83, R86, R83 ;  /* 0x000000535653723e */ /* 0x000fe400000000ff */
[----:B------:R-:W0:Y:S02]  /*3700*/  LDC.64 R86, c[0x0][0x428] ;  /* 0x00010a00ff567b82 */ /* 0x000e240000000a00 */
[----:B0-----:R-:W-:-:S05]  /*3710*/  IMAD.WIDE.U32 R86, R2, 0x10, R86 ;  /* 0x0000001002567825 */ /* 0x001fca00078e0056 */
[----:B------:R0:W-:Y:S02]  /*3720*/  STG.E.128 desc[UR6][R86.64], R80 ;  /* 0x0000005056007986 */ /* 0x0001e4000c101d06 */
.L_x_13584:
[----:B------:R-:W-:Y:S05]  /*3730*/  BSYNC.RECONVERGENT B0 ;  /* 0x0000000000007941 */ /* 0x000fea0003800200 */
.L_x_13583:
[----:B01234-:R-:W0:Y:S02]  /*3740*/  LDC.64 R80, c[0x0][0x380] ;  /* 0x0000e000ff507b82 */ /* 0x01fe240000000a00 */
[----:B0-----:R-:W-:-:S04]  /*3750*/  LEA R0, R80, R0, 0x2 ;  /* 0x0000000050007211 */ /* 0x001fc800078e10ff */
[----:B------:R-:W-:-:S13]  /*3760*/  ISETP.GE.AND P1, PT, R0, R81, PT ;  /* 0x000000510000720c */ /* 0x000fda0003f26270 */
[----:B------:R-:W-:Y:S05]  /*3770*/  @!P1 BRA `(.L_x_13585) ;  /* 0xffffffcc00909947 */ /* 0x000fea000383ffff */
[----:B------:R-:W-:Y:S05]  /*3780*/  EXIT ;  /* 0x000000000000794d */ /* 0x000fea0003800000 */
.L_x_13576:
        /* <DEDUP_REMOVED lines=8> */
.L_x_13587:
[----:B------:R-:W-:Y:S05]  /*3810*/  BSYNC B0 ;  /* 0x0000000000007941 */ /* 0x000fea0003800000 */
.L_x_13586:
        /* <DEDUP_REMOVED lines=10> */
.L_x_13588:
[----:B------:R-:W-:Y:S01]  /*38c0*/  HFMA2 R85, -RZ, RZ, 0, 2.384185791015625e-07 ;  /* 0x00000004ff557431 */ /* 0x000fe200000001ff */
[----:B------:R-:W-:-:S05]  /*38d0*/  MOV R80, R91 ;  /* 0x0000005b00507202 */ /* 0x000fca0000000f00 */
[----:B------:R-:W-:-:S05]  /*38e0*/  FADD.FTZ R88, R87, R80 ;  /* 0x0000005057587221 */ /* 0x000fca0000010000 */
[----:B------:R-:W-:-:S07]  /*38f0*/  MOV R92, R88 ;  /* 0x00000058005c7202 */ /* 0x000fce0000000f00 */
[----:B------:R-:W-:Y:S05]  /*3900*/  WARPSYNC.COLLECTIVE R83, `(.L_x_13589) ;  /* 0x0000000053087348 */ /* 0x000fea0003c00000 */
[----:B------:R0:W1:Y:S02]  /*3910*/  SHFL.BFLY P6, R91, R92, R85, R86 ;  /* 0x0c0000555c5b7389 */ /* 0x00006400000c0056 */
[----:B01----:R-:W-:Y:S05]  /*3920*/  ENDCOLLECTIVE ;  /* 0x000000000000791b */ /* 0x003fea0003800000 */
.L_x_13589:
[----:B------:R-:W-:Y:S01]  /*3930*/  HFMA2 R85, -RZ, RZ, 0, 4.76837158203125e-07 ;  /* 0x00000008ff557431 */ /* 0x000fe200000001ff */
[----:B------:R-:W-:-:S05]  /*3940*/  MOV R89, R91 ;  /* 0x0000005b00597202 */ /* 0x000fca0000000f00 */
[----:B------:R-:W-:-:S05]  /*3950*/  FADD.FTZ R89, R88, R89 ;  /* 0x0000005958597221 */ /* 0x000fca0000010000 */
[----:B------:R-:W-:-:S07]  /*3960*/  MOV R92, R89 ;  /* 0x00000059005c7202 */ /* 0x000fce0000000f00 */
[----:B------:R-:W-:Y:S05]  /*3970*/  WARPSYNC.COLLECTIVE R83, `(.L_x_13590) ;  /* 0x0000000053087348 */ /* 0x000fea0003c00000 */
[----:B------:R0:W1:Y:S02]  /*3980*/  SHFL.BFLY P6, R91, R92, R85, R86 ;  /* 0x0c0000555c5b7389 */ /* 0x00006400000c0056 */
[----:B01----:R-:W-:Y:S05]  /*3990*/  ENDCOLLECTIVE ;  /* 0x000000000000791b */ /* 0x003fea0003800000 */
.L_x_13590:
[----:B------:R-:W-:Y:S01]  /*39a0*/  HFMA2 R85, -RZ, RZ, 0, 9.5367431640625e-07 ;  /* 0x00000010ff557431 */ /* 0x000fe200000001ff */
[----:B------:R-:W-:-:S05]  /*39b0*/  MOV R80, R91 ;  /* 0x0000005b00507202 */ /* 0x000fca0000000f00 */
[----:B------:R-:W-:-:S05]  /*39c0*/  FADD.FTZ R90, R89, R80 ;  /* 0x00000050595a7221 */ /* 0x000fca0000010000 */
[----:B------:R-:W-:-:S07]  /*39d0*/  MOV R92, R90 ;  /* 0x0000005a005c7202 */ /* 0x000fce0000000f00 */
[----:B------:R-:W-:Y:S05]  /*39e0*/  WARPSYNC.COLLECTIVE R83, `(.L_x_13591) ;  /* 0x0000000053087348 */ /* 0x000fea0003c00000 */
[----:B------:R0:W1:Y:S02]  /*39f0*/  SHFL.BFLY P6, R91, R92, R85, R86 ;  /* 0x0c0000555c5b7389 */ /* 0x00006400000c0056 */
[----:B01----:R-:W-:Y:S05]  /*3a00*/  ENDCOLLECTIVE ;  /* 0x000000000000791b */ /* 0x003fea0003800000 */
.L_x_13591:
        /* <DEDUP_REMOVED lines=74> */
.L_x_13592:
[----:B------:R-:W-:Y:S01]  /*3eb0*/  HFMA2 R85, -RZ, RZ, 0, 1.1920928955078125e-07 ;  /* 0x00000002ff557431 */ /* 0x000fe200000001ff */
[----:B------:R-:W-:-:S05]  /*3ec0*/  MOV R87, R91 ;  /* 0x0000005b00577202 */ /* 0x000fca0000000f00 */
[----:B------:R-:W-:-:S05]  /*3ed0*/  FADD.FTZ R87, R80, R87 ;  /* 0x0000005750577221 */ /* 0x000fca0000010000 */
[----:B------:R-:W-:-:S07]  /*3ee0*/  MOV R92, R87 ;  /* 0x00000057005c7202 */ /* 0x000fce0000000f00 */
[----:B------:R-:W-:Y:S05]  /*3ef0*/  WARPSYNC.COLLECTIVE R83, `(.L_x_13593) ;  /* 0x0000000053087348 */ /* 0x000fea0003c00000 */
[----:B------:R0:W1:Y:S02]  /*3f00*/  SHFL.BFLY P6, R91, R92, R85, R86 ;  /* 0x0c0000555c5b7389 */ /* 0x00006400000c0056 */
[----:B01----:R-:W-:Y:S05]  /*3f10*/  ENDCOLLECTIVE ;  /* 0x000000000000791b */ /* 0x003fea0003800000 */
.L_x_13593:
[----:B------:R-:W-:Y:S01]  /*3f20*/  HFMA2 R85, -RZ, RZ, 0, 2.384185791015625e-07 ;  /* 0x00000004ff557431 */ /* 0x000fe200000001ff */
[----:B------:R-:W-:-:S05]  /*3f30*/  MOV R88, R91 ;  /* 0x0000005b00587202 */ /* 0x000fca0000000f00 */
[----:B------:R-:W-:-:S05]  /*3f40*/  FADD.FTZ R88, R87, R88 ;  /* 0x0000005857587221 */ /* 0x000fca0000010000 */
[----:B------:R-:W-:-:S07]  /*3f50*/  MOV R92, R88 ;  /* 0x00000058005c7202 */ /* 0x000fce0000000f00 */
[----:B------:R-:W-:Y:S05]  /*3f60*/  WARPSYNC.COLLECTIVE R83, `(.L_x_13594) ;  /* 0x0000000053087348 */ /* 0x000fea0003c00000 */
[----:B------:R0:W1:Y:S02]  /*3f70*/  SHFL.BFLY P6, R91, R92, R85, R86 ;  /* 0x0c0000555c5b7389 */ /* 0x00006400000c0056 */
[----:B01----:R-:W-:Y:S05]  /*3f80*/  ENDCOLLECTIVE ;  /* 0x000000000000791b */ /* 0x003fea0003800000 */
.L_x_13594:
[----:B------:R-:W-:Y:S01]  /*3f90*/  HFMA2 R85, -RZ, RZ, 0, 4.76837158203125e-07 ;  /* 0x00000008ff557431 */ /* 0x000fe200000001ff */
[----:B------:R-:W-:-:S05]  /*3fa0*/  MOV R89, R91 ;  /* 0x0000005b00597202 */ /* 0x000fca0000000f00 */
[----:B------:R-:W-:-:S05]  /*3fb0*/  FADD.FTZ R89, R88, R89 ;  /* 0x0000005958597221 */ /* 0x000fca0000010000 */
[----:B------:R-:W-:-:S07]  /*3fc0*/  MOV R92, R89 ;  /* 0x00000059005c7202 */ /* 0x000fce0000000f00 */
[----:B------:R-:W-:Y:S05]  /*3fd0*/  WARPSYNC.COLLECTIVE R83, `(.L_x_13595) ;  /* 0x0000000053087348 */ /* 0x000fea0003c00000 */
[----:B------:R0:W1:Y:S02]  /*3fe0*/  SHFL.BFLY P6, R91, R92, R85, R86 ;  /* 0x0c0000555c5b7389 */ /* 0x00006400000c0056 */
[----:B01----:R-:W-:Y:S05]  /*3ff0*/  ENDCOLLECTIVE ;  /* 0x000000000000791b */ /* 0x003fea0003800000 */
.L_x_13595:
[----:B------:R-:W-:Y:S01]  /*4000*/  HFMA2 R85, -RZ, RZ, 0, 9.5367431640625e-07 ;  /* 0x00000010ff557431 */ /* 0x000fe200000001ff */
[----:B------:R-:W-:-:S05]  /*4010*/  MOV R90, R91 ;  /* 0x0000005b005a7202 */ /* 0x000fca0000000f00 */
[----:B------:R-:W-:-:S05]  /*4020*/  FADD.FTZ R90, R89, R90 ;  /* 0x0000005a595a7221 */ /* 0x000fca0000010000 */
[----:B------:R-:W-:-:S07]  /*4030*/  MOV R92, R90 ;  /* 0x0000005a005c7202 */ /* 0x000fce0000000f00 */
[----:B------:R-:W-:Y:S05]  /*4040*/  WARPSYNC.COLLECTIVE R83, `(.L_x_13596) ;  /* 0x0000000053087348 */ /* 0x000fea0003c00000 */
[----:B------:R0:W1:Y:S02]  /*4050*/  SHFL.BFLY P6, R91, R92, R85, R86 ;  /* 0x0c0000555c5b7389 */ /* 0x00006400000c0056 */
[----:B01----:R-:W-:Y:S05]  /*4060*/  ENDCOLLECTIVE ;  /* 0x000000000000791b */ /* 0x003fea0003800000 */
.L_x_13596:
[----:B------:R-:W-:Y:S05]  /*4070*/  BRA `(.L_x_13597) ;  /* 0xffffffe800447947 */ /* 0x000fea000383ffff */
.L_x_13598:
        /* <DEDUP_REMOVED lines=16> */
.L_x_22720:


//--------------------- .text._ZN10layer_norm31ln_parallel_residual_fwd_kernelINS_13Kernel_traitsI6__halfS2_fS2_fjLj1024ELj1ELj4ELj1ELj16ENS_18Kernel_traits_baseILj1024ES2_S2_fS2_fjLj128EEEEELb0ELb1ELb1EEEvNS_9FwdParamsE --------------------------
	.section	.text._ZN10layer_norm31ln_parallel_residual_fwd_kernelINS_13Kernel_traitsI6__halfS2_fS2_fjLj1024ELj1ELj4ELj1ELj16ENS_18Kernel_traits_baseILj1024ES2_S2_fS2_fjLj128EEEEELb0ELb1ELb1EEEvNS_9FwdParamsE,"ax",@progbits
	.align	128
        .global         _ZN10layer_norm31ln_parallel_residual_fwd_kernelINS_13Kernel_traitsI6__halfS2_fS2_fjLj1024ELj1ELj4ELj1ELj16ENS_18Kernel_traits_baseILj1024ES2_S2_fS2_fjLj128EEEEELb0ELb1ELb1EEEvNS_9FwdParamsE
        .type           _ZN10layer_norm31ln_parallel_residual_fwd_kernelINS_13Kernel_traitsI6__halfS2_fS2_fjLj1024ELj1ELj4ELj1ELj16ENS_18Kernel_traits_baseILj1024ES2_S2_fS2_fjLj128EEEEELb0ELb1ELb1EEEvNS_9FwdParamsE,@function
        .size           _ZN10layer_norm31ln_parallel_residual_fwd_kernelINS_13Kernel_traitsI6__halfS2_fS2_fjLj1024ELj1ELj4ELj1ELj16ENS_18Kernel_traits_baseILj1024ES2_S2_fS2_fjLj128EEEEELb0ELb1ELb1EEEvNS_9FwdParamsE,(.L_x_22721 - _ZN10layer_norm31ln_parallel_residual_fwd_kernelINS_13Kernel_traitsI6__halfS2_fS2_fjLj1024ELj1ELj4ELj1ELj16ENS_18Kernel_traits_baseILj1024ES2_S2_fS2_fjLj128EEEEELb0ELb1ELb1EEEvNS_9FwdParamsE)
        .other          _ZN10layer_norm31ln_parallel_residual_fwd_kernelINS_13Kernel_traitsI6__halfS2_fS2_fjLj1024ELj1ELj4ELj1ELj16ENS_18Kernel_traits_baseILj1024ES2_S2_fS2_fjLj128EEEEELb0ELb1ELb1EEEvNS_9FwdParamsE,@"STO_CUDA_ENTRY STV_DEFAULT"
_ZN10layer_norm31ln_parallel_residual_fwd_kernelINS_13Kernel_traitsI6__halfS2_fS2_fjLj1024ELj1ELj4ELj1ELj16ENS_18Kernel_traits_baseILj1024ES2_S2_fS2_fjLj128EEEEELb0ELb1ELb1EEEvNS_9FwdParamsE:
.text._ZN10layer_norm31ln_parallel_residual_fwd_kernelINS_13Kernel_traitsI6__halfS2_fS2_fjLj1024ELj1ELj4ELj1ELj16ENS_18Kernel_traits_baseILj1024ES2_S2_fS2_fjLj128EEEEELb0ELb1ELb1EEEvNS_9FwdParamsE:
[----:B------:R-:W0:Y:S01]  /*0000*/  LDC R1, c[0x0][0x37c] ;  /* 0x0000df00ff017b82 */ /* 0x000e220000000800 */
[----:B------:R-:W1:Y:S01]  /*0010*/  S2R R6, SR_TID.X ;  /* 0x0000000000067919 */ /* 0x000e620000002100 */
[----:B------:R-:W2:Y:S06]  /*0020*/  LDCU.64 UR4, c[0x0][0x438] ;  /* 0x00008700ff0477ac */ /* 0x000eac0008000a00 */
[----:B------:R-:W3:Y:S01]  /*0030*/  LDC.64 R2, c[0x0][0x3d0] ;  /* 0x0000f400ff027b82 */ /* 0x000ee20000000a00 */
[----:B0-----:R-:W-:Y:S01]  /*0040*/  IADD3 R1, PT, PT, R1, -0x8, RZ ;  /* 0xfffffff801017810 */ /* 0x001fe20007ffe0ff */
[----:B------:R-:W0:Y:S01]  /*0050*/  LDCU.64 UR6, c[0x0][0x358] ;  /* 0x00006b00ff0677ac */ /* 0x000e220008000a00 */
[----:B--2---:R-:W-:-:S04]  /*0060*/  ISETP.NE.U32.AND P1, PT, RZ, UR4, PT ;  /* 0x00000004ff007c0c */ /* 0x004fc8000bf25070 */
[----:B------:R-:W-:Y:S02]  /*0070*/  ISETP.NE.AND.EX P1, PT, RZ, UR5, PT, P1 ;  /* 0x00000005ff007c0c */ /* 0x000fe4000bf25310 */
[----:B-1----:R-:W-:Y:S01]  /*0080*/  LOP3.LUT R0, R6, 0x1f, RZ, 0xc0, !PT ;  /* 0x0000001f06007812 */ /* 0x002fe200078ec0ff */
[----:B------:R-:W1:Y:S01]  /*0090*/  S2UR UR4, SR_CTAID.X ;  /* 0x00000000000479c3 */ /* 0x000e620000002500 */
[----:B------:R-:W2:Y:S03]  /*00a0*/  LDCU UR5, c[0x0][0x384] ;  /* 0x00007080ff0577ac */ /* 0x000ea60008000800 */
[----:B---3--:R-:W-:-:S06]  /*00b0*/  IMAD.WIDE.U32 R2, R0, 0x10, R2 ;  /* 0x0000001000027825 */ /* 0x008fcc00078e0002 */
[----:B------:R-:W3:Y:S01]  /*00c0*/  @P1 LDC.64 R4, c[0x0][0x438] ;  /* 0x00010e00ff041b82 */ /* 0x000ee20000000a00 */
[----:B0-----:R-:W4:Y:S04]  /*00d0*/  LDG.E.128 R20, desc[UR6][R2.64] ;  /* 0x0000000602147981 */ /* 0x001f28000c1e1d00 */
[----:B------:R-:W4:Y:S04]  /*00e0*/  LDG.E.128 R16, desc[UR6][R2.64+0x200] ;  /* 0x0002000602107981 */ /* 0x000f28000c1e1d00 */
[----:B------:R-:W4:Y:S04]  /*00f0*/  LDG.E.128 R12, desc[UR6][R2.64+0x400] ;  /* 0x00040006020c7981 */ /* 0x000f28000c1e1d00 */
[----:B------:R0:W5:Y:S01]  /*0100*/  LDG.E.128 R8, desc[UR6][R2.64+0x600] ;  /* 0x0006000602087981 */ /* 0x000162000c1e1d00 */
[----:B---3--:R-:W-:-:S05]  /*0110*/  @P1 IMAD.WIDE.U32 R4, R0, 0x10, R4 ;  /* 0x0000001000041825 */ /* 0x008fca00078e0004 */
[----:B------:R0:W5:Y:S04]  /*0120*/  @P1 LDG.E.128 R60, desc[UR6][R4.64] ;  /* 0x00000006043c1981 */ /* 0x000168000c1e1d00 */
[----:B------:R0:W5:Y:S04]  /*0130*/  @P1 LDG.E.128 R56, desc[UR6][R4.64+0x200] ;  /* 0x0002000604381981 */ /* 0x000168000c1e1d00 */
[----:B------:R0:W5:Y:S04]  /*0140*/  @P1 LDG.E.128 R52, desc[UR6][R4.64+0x400] ;  /* 0x0004000604341981 */ /* 0x000168000c1e1d00 */
[----:B------:R0:W5:Y:S01]  /*0150*/  @P1 LDG.E.128 R48, desc[UR6][R4.64+0x600] ;  /* 0x0006000604301981 */ /* 0x000162000c1e1d00 */
[----:B-1----:R-:W-:Y:S01]  /*0160*/  USHF.L.U32 UR4, UR4, 0x2, URZ ;  /* 0x0000000204047899 */ /* 0x002fe200080006ff */
[----:B------:R-:W-:-:S05]  /*0170*/  SHF.R.U32.HI R6, RZ, 0x5, R6 ;  /* 0x00000005ff067819 */ /* 0x000fca0000011606 */
[----:B------:R-:W-:-:S04]  /*0180*/  LOP3.LUT R6, R6, UR4, RZ, 0xfc, !PT ;  /* 0x0000000406067c12 */ /* 0x000fc8000f8efcff */
[----:B--2---:R-:W-:Y:S02]  /*0190*/  ISETP.GE.AND P0, PT, R6, UR5, PT ;  /* 0x0000000506007c0c */ /* 0x004fe4000bf06270 */
[-C--:B----4-:R-:W-:Y:S02]  /*01a0*/  @P1 MOV R0, R20.reuse ;  /* 0x0000001400001202 */ /* 0x090fe40000000f00 */
[----:B------:R-:W-:Y:S02]  /*01b0*/  @!P1 MOV R0, R20 ;  /* 0x0000001400009202 */ /* 0x000fe40000000f00 */
[----:B------:R-:W-:Y:S02]  /*01c0*/  @P1 MOV R93, R21 ;  /* 0x00000015005d1202 */ /* 0x000fe40000000f00 */
[----:B------:R-:W-:Y:S01]  /*01d0*/  @P1 MOV R92, R22 ;  /* 0x00000016005c1202 */ /* 0x000fe20000000f00 */
[----:B------:R0:W-:Y:S01]  /*01e0*/  STL [R1], R0 ;  /* 0x0000000001007387 */ /* 0x0001e20000100800 */
[----:B------:R-:W-:-:S02]  /*01f0*/  @P1 MOV R91, R23 ;  /* 0x00000017005b1202 */ /* 0x000fc40000000f00 */
[----:B------:R-:W-:Y:S02]  /*0200*/  @P1 MOV R90, R16 ;  /* 0x00000010005a1202 */ /* 0x000fe40000000f00 */
[----:B------:R-:W-:Y:S02]  /*0210*/  @P1 MOV R89, R17 ;  /* 0x0000001100591202 */ /* 0x000fe40000000f00 */
[----:B------:R-:W-:Y:S02]  /*0220*/  @!P1 MOV R93, R21 ;  /* 0x00000015005d9202 */ /* 0x000fe40000000f00 */
[----:B------:R-:W-:Y:S02]  /*0230*/  @!P1 MOV R92, R22 ;  /* 0x00000016005c9202 */ /* 0x000fe40000000f00 */
[----:B------:R-:W-:Y:S02]  /*0240*/  @!P1 MOV R91, R23 ;  /* 0x00000017005b9202 */ /* 0x000fe40000000f00 */
[----:B------:R-:W-:-:S02]  /*0250*/  @!P1 MOV R90, R16 ;  /* 0x00000010005a9202 */ /* 0x000fc40000000f00 */
[----:B------:R-:W-:Y:S02]  /*0260*/  @!P1 MOV R89, R17 ;  /* 0x0000001100599202 */ /* 0x000fe40000000f00 */
[----:B------:R-:W-:Y:S02]  /*0270*/  @P1 MOV R88, R18 ;  /* 0x0000001200581202 */ /* 0x000fe40000000f00 */
[----:B------:R-:W-:Y:S02]  /*0280*/  @P1 MOV R87, R19 ;  /* 0x0000001300571202 */ /* 0x000fe40000000f00 */
[----:B------:R-:W-:Y:S01]  /*0290*/  @P1 MOV R86, R12 ;  /* 0x0000000c00561202 */ /* 0x000fe20000000f00 */
[----:B0-----:R-:W-:Y:S06]  /*02a0*/  @P0 EXIT ;  /* 0x000000000000094d */ /* 0x001fec0003800000 */
[----:B------:R-:W0:Y:S01]  /*02b0*/  LDCU.64 UR4, c[0x0][0x398] ;  /* 0x00007300ff0477ac */ /* 0x000e220008000a00 */
[----:B------:R-:W-:Y:S02]  /*02c0*/  @P1 MOV R85, R13 ;  /* 0x0000000d00551202 */ /* 0x000fe40000000f00 */
[----:B-----5:R-:W-:Y:S02]  /*02d0*/  @!P1 CS2R R62, SRZ ;  /* 0x00000000003e9805 */ /* 0x020fe4000001ff00 */
[----:B------:R-:W-:Y:S02]  /*02e0*/  @P1 MOV R84, R14 ;  /* 0x0000000e00541202 */ /* 0x000fe40000000f00 */
[----:B------:R-:W-:Y:S02]  /*02f0*/  @!P1 CS2R R60, SRZ ;  /* 0x00000000003c9805 */ /* 0x000fe4000001ff00 */
[----:B------:R-:W-:Y:S02]  /*0300*/  @P1 MOV R0, R15 ;  /* 0x0000000f00001202 */ /* 0x000fe40000000f00 */
[----:B------:R-:W-:-:S02]  /*0310*/  @!P1 CS2R R58, SRZ ;  /* 0x00000000003a9805 */ /* 0x000fc4000001ff00 */
[----:B------:R-:W-:Y:S02]  /*0320*/  @P1 MOV R2, R8 ;  /* 0x0000000800021202 */ /* 0x000fe40000000f00 */
[----:B------:R-:W-:Y:S02]  /*0330*/  @!P1 CS2R R56, SRZ ;  /* 0x0000000000389805 */ /* 0x000fe4000001ff00 */
[----:B------:R-:W-:Y:S02]  /*0340*/  @P1 MOV R3, R9 ;  /* 0x0000000900031202 */ /* 0x000fe40000000f00 */
[----:B------:R-:W-:Y:S02]  /*0350*/  @!P1 CS2R R54, SRZ ;  /* 0x0000000000369805 */ /* 0x000fe4000001ff00 */
[----:B------:R-:W-:Y:S02]  /*0360*/  @P1 MOV R4, R10 ;  /* 0x0000000a00041202 */ /* 0x000fe40000000f00 */
[----:B------:R-:W-:-:S02]  /*0370*/  @!P1 CS2R R52, SRZ ;  /* 0x0000000000349805 */ /* 0x000fc4000001ff00 */
[----:B------:R-:W-:Y:S02]  /*0380*/  @P1 MOV R5, R11 ;  /* 0x0000000b00051202 */ /* 0x000fe40000000f00 */
[----:B------:R-:W-:Y:S02]  /*0390*/  @!P1 CS2R R50, SRZ ;  /* 0x0000000000329805 */ /* 0x000fe4000001ff00 */
[----:B------:R-:W-:Y:S02]  /*03a0*/  @!P1 MOV R88, R18 ;  /* 0x0000001200589202 */ /* 0x000fe40000000f00 */
[----:B------:R-:W-:Y:S02]  /*03b0*/  @!P1 CS2R R48, SRZ ;  /* 0x0000000000309805 */ /* 0x000fe4000001ff00 */
[----:B------:R-:W-:Y:S01]  /*03c0*/  @!P1 MOV R87, R19 ;  /* 0x0000001300579202 */ /* 0x000fe20000000f00 */
[----:B------:R-:W1:Y:S01]  /*03d0*/  LDCU UR8, c[0x0][0x388] ;  /* 0x00007100ff0877ac */ /* 0x000e620008000800 */
[----:B0-----:R-:W-:-:S02]  /*03e0*/  ISETP.NE.U32.AND P0, PT, RZ, UR4, PT ;  /* 0x00000004ff007c0c */ /* 0x001fc4000bf05070 */
[----:B------:R-:W-:Y:S01]  /*03f0*/  @!P1 MOV R86, R12 ;  /* 0x0000000c00569202 */ /* 0x000fe20000000f00 */
[----:B------:R-:W0:Y:S01]  /*0400*/  LDCU.U8 UR9, c[0x0][0x410] ;  /* 0x00008200ff0977ac */ /* 0x000e220008000000 */
[----:B------:R-:W-:Y:S02]  /*0410*/  @!P1 MOV R85, R13 ;  /* 0x0000000d00559202 */ /* 0x000fe40000000f00 */
[----:B------:R-:W-:Y:S01]  /*0420*/  @!P1 MOV R84, R14 ;  /* 0x0000000e00549202 */ /* 0x000fe20000000f00 */
[----:B------:R-:W2:Y:S01]  /*0430*/  LDCU UR10, c[0x0][0x448] ;  /* 0x00008900ff0a77ac */ /* 0x000ea20008000800 */
[----:B------:R-:W-:Y:S02]  /*0440*/  @!P1 MOV R0, R15 ;  /* 0x0000000f00009202 */ /* 0x000fe40000000f00 */
[----:B------:R-:W-:Y:S01]  /*0450*/  @!P1 MOV R2, R8 ;  /* 0x0000000800029202 */ /* 0x000fe20000000f00 */
[----:B------:R-:W3:Y:S01]  /*0460*/  LDCU.64 UR12, c[0x0][0x398] ;  /* 0x00007300ff0c77ac */ /* 0x000ee20008000a00 */
[----:B------:R-:W-:-:S02]  /*0470*/  @!P1 MOV R3, R9 ;  /* 0x0000000900039202 */ /* 0x000fc40000000f00 */
[----:B------:R-:W-:Y:S02]  /*0480*/  @!P1 MOV R4, R10 ;  /* 0x0000000a00049202 */ /* 0x000fe40000000f00 */
[----:B------:R-:W-:Y:S02]  /*0490*/  @!P1 MOV R5, R11 ;  /* 0x0000000b00059202 */ /* 0x000fe40000000f00 */
[----:B------:R-:W-:Y:S01]  /*04a0*/  ISETP.NE.AND.EX P0, PT, RZ, UR5, PT, P0 ;  /* 0x00000005ff007c0c */ /* 0x000fe2000bf05300 */
[----:B-1----:R-:W4:-:S12]  /*04b0*/  LDCU.64 UR4, c[0x0][0x3a0] ;  /* 0x00007400ff0477ac */ /* 0x002f180008000a00 */
.L_x_13616:
[----:B0-----:R-:W1:Y:S01]  /*04c0*/  S2R R13, SR_TID.X ;  /* 0x00000000000d7919 */ /* 0x001e620000002100 */
[----:B----4-:R-:W-:Y:S01]  /*04d0*/  ISETP.NE.U32.AND P1, PT, RZ, UR4, PT ;  /* 0x00000004ff007c0c */ /* 0x010fe2000bf25070 */
[----:B------:R-:W4:Y:S01]  /*04e0*/  LDC.64 R66, c[0x0][0x390] ;  /* 0x0000e400ff427b82 */ /* 0x000f220000000a00 */
[----:B------:R-:W-:Y:S02]  /*04f0*/  IMAD R7, R6, UR8, RZ ;  /* 0x0000000806077c24 */ /* 0x000fe4000f8e02ff */
[----:B------:R-:W-:-:S03]  /*0500*/  ISETP.NE.AND.EX P1, PT, RZ, UR5, PT, P1 ;  /* 0x00000005ff007c0c */ /* 0x000fc6000bf25310 */
[----:B------:R-:W-:Y:S02]  /*0510*/  SHF.R.S32.HI R12, RZ, 0x1f, R7 ;  /* 0x0000001fff0c7819 */ /* 0x000fe40000011407 */
[----:B------:R-:W0:Y:S02]  /*0520*/  @P0 LDC.64 R8, c[0x0][0x398] ;  /* 0x0000e600ff080b82 */ /* 0x000e240000000a00 */
[----:B------:R-:W-:-:S06]  /*0530*/  LEA.HI R12, R12, R7, RZ, 0x3 ;  /* 0x000000070c0c7211 */ /* 0x000fcc00078f18ff */
[----:B------:R-:W2:Y:S01]  /*0540*/  @P1 LDC.64 R10, c[0x0][0x3a0] ;  /* 0x0000e800ff0a1b82 */ /* 0x000ea20000000a00 */
[----:B-1----:R-:W-:-:S04]  /*0550*/  LOP3.LUT R13, R13, 0x1f, RZ, 0xc0, !PT ;  /* 0x0000001f0d0d7812 */ /* 0x002fc800078ec0ff */
[----:B------:R-:W-:-:S05]  /*0560*/  LEA.HI.SX32 R70, R12, R13, 0x1d ;  /* 0x0000000d0c467211 */ /* 0x000fca00078feaff */
[----:B----4-:R-:W-:-:S04]  /*0570*/  IMAD.WIDE.U32 R28, R70, 0x10, R66 ;  /* 0x00000010461c7825 */ /* 0x010fc800078e0042 */
[C---:B0-----:R-:W-:Y:S02]  /*0580*/  @P0 IMAD.WIDE.U32 R8, R70.reuse, 0x10, R8 ;  /* 0x0000001046080825 */ /* 0x041fe400078e0008 */
[----:B------:R-:W5:Y:S02]  /*0590*/  LDG.E.128 R28, desc[UR6][R28.64] ;  /* 0x000000061c1c7981 */ /* 0x000f64000c1e1d00 */
[----:B--2---:R-:W-:Y:S02]  /*05a0*/  @P1 IMAD.WIDE.U32 R10, R70, 0x20, R10 ;  /* 0x00000020460a1825 */ /* 0x004fe400078e000a */
[----:B------:R0:W5:Y:S04]  /*05b0*/  @P0 LDG.E.128 R44, desc[UR6][R8.64] ;  /* 0x00000006082c0981 */ /* 0x000168000c1e1d00 */
[----:B------:R0:W5:Y:S04]  /*05c0*/  @P1 LDG.E.128 R40, desc[UR6][R10.64] ;  /* 0x000000060a281981 */ /* 0x000168000c1e1d00 */
[----:B------:R0:W5:Y:S01]  /*05d0*/  @P1 LDG.E.128 R36, desc[UR6][R10.64+0x10] ;  /* 0x000010060a241981 */ /* 0x000162000c1e1d00 */
[----:B---3--:R-:W-:-:S04]  /*05e0*/  UISETP.NE.U32.AND UP0, UPT, UR12, URZ, UPT ;  /* 0x000000ff0c00728c */ /* 0x008fc8000bf05070 */
        /* <DEDUP_REMOVED lines=14> */
.L_x_13600:
        /* <DEDUP_REMOVED lines=17> */
.L_x_13599:
        /* <DEDUP_REMOVED lines=28> */
.L_x_13602:
        /* <DEDUP_REMOVED lines=32> */
.L_x_13601:
        /* <DEDUP_REMOVED lines=39> */
[----:B------:R-:W-:-:S02]  /*0e10*/  HADD2.F32 R15, -RZ, R47.H0_H0 ;  /* 0x2000002fff0f7230 */ /* 0x000fc40000004100 */
[----:B------:R-:W-:Y:S02]  /*0e20*/  HADD2.F32 R14, -RZ, R47.H1_H1 ;  /* 0x3000002fff0e7230 */ /* 0x000fe40000004100 */
[----:B------:R-:W-:Y:S01]  /*0e30*/  FADD.FTZ R8, R8, R21 ;  /* 0x0000001508087221 */ /* 0x000fe20000010000 */
[----:B------:R-:W-:Y:S01]  /*0e40*/  FADD.FTZ R21, R37, R22 ;  /* 0x0000001625157221 */ /* 0x000fe20000010000 */
[----:B------:R-:W-:Y:S01]  /*0e50*/  FADD.FTZ R13, R15, R12 ;  /* 0x0000000c0f0d7221 */ /* 0x000fe20000010000 */
[----:B------:R-:W-:Y:S01]  /*0e60*/  FADD.FTZ R10, R14, R23 ;  /* 0x000000170e0a7221 */ /* 0x000fe20000010000 */
[----:B------:R-:W-:Y:S02]  /*0e70*/  FADD.FTZ R27, R43, R8 ;  /* 0x000000082b1b7221 */ /* 0x000fe40000010000 */
[----:B------:R-:W-:Y:S01]  /*0e80*/  FADD.FTZ R22, R38, R13 ;  /* 0x0000000d26167221 */ /* 0x000fe20000010000 */
[----:B------:R-:W-:Y:S01]  /*0e90*/  FADD.FTZ R23, R39, R10 ;  /* 0x0000000a27177221 */ /* 0x000fe20000010000 */
[----:B------:R-:W-:Y:S06]  /*0ea0*/  BRA `(.L_x_13605) ;  /* 0x0000000000cc7947 */ /* 0x000fec0003800000 */
.L_x_13604:
        /* <DEDUP_REMOVED lines=25> */
.L_x_13603:
[----:B------:R-:W-:Y:S05]  /*1040*/  @!P1 BRA `(.L_x_13606) ;  /* 0x0000000000449947 */ /* 0x000fea0003800000 */
[----:B-----5:R-:W-:Y:S02]  /*1050*/  HADD2.F32 R7, -RZ, R20.H0_H0 ;  /* 0x20000014ff077230 */ /* 0x020fe40000004100 */
[----:B0-----:R-:W-:Y:S02]  /*1060*/  HADD2.F32 R11, -RZ, R22.H0_H0 ;  /* 0x20000016ff0b7230 */ /* 0x001fe40000004100 */
        /* <DEDUP_REMOVED lines=15> */
.L_x_13606:
        /* <DEDUP_REMOVED lines=8> */
.L_x_13605:
[----:B0-----:R-:W0:Y:S01]  /*11e0*/  @P1 LDC.64 R12, c[0x0][0x3a0] ;  /* 0x0000e800ff0c1b82 */ /* 0x001e220000000a00 */
        /* <DEDUP_REMOVED lines=14> */
[--C-:B-----5:R-:W-:Y:S02]  /*12d0*/  HADD2.F32 R7, -RZ, R12.reuse.H0_H0 ;  /* 0x2000000cff077230 */ /* 0x120fe40000004100 */
[----:B-1----:R-:W-:Y:S02]  /*12e0*/  HADD2.F32 R12, -RZ, R12.H1_H1 ;  /* 0x3000000cff0c7230 */ /* 0x002fe40000004100 */
[--C-:B------:R-:W-:Y:S02]  /*12f0*/  HADD2.F32 R9, -RZ, R44.reuse.H1_H1 ;  /* 0x3000002cff097230 */ /* 0x100fe40000004100 */
[----:B------:R-:W-:Y:S02]  /*1300*/  HADD2.F32 R8, -RZ, R13.H0_H0 ;  /* 0x2000000dff087230 */ /* 0x000fe40000004100 */
[----:B------:R-:W-:Y:S02]  /*1310*/  HADD2.F32 R11, -RZ, R45.H0_H0 ;  /* 0x2000002dff0b7230 */ /* 0x000fe40000004100 */
[----:B------:R-:W-:Y:S01]  /*1320*/  FADD.FTZ R12, R9, R12 ;  /* 0x0000000c090c7221 */ /* 0x000fe20000010000 */
[----:B------:R-:W-:-:S02]  /*1330*/  HADD2.F32 R18, -RZ, R44.H0_H0 ;  /* 0x2000002cff127230 */ /* 0x000fc40000004100 */
[--C-:B------:R-:W-:Y:S02]  /*1340*/  HADD2.F32 R10, -RZ, R14.reuse.H0_H0 ;  /* 0x2000000eff0a7230 */ /* 0x100fe40000004100 */
[----:B------:R-:W-:Y:S01]  /*1350*/  FADD.FTZ R9, R11, R8 ;  /* 0x000000080b097221 */ /* 0x000fe20000010000 */
[--C-:B------:R-:W-:Y:S02]  /*1360*/  HADD2.F32 R16, -RZ, R15.reuse.H0_H0 ;  /* 0x2000000fff107230 */ /* 0x100fe40000004100 */
[----:B------:R-:W-:Y:S01]  /*1370*/  FADD.FTZ R7, R18, R7 ;  /* 0x0000000712077221 */ /* 0x000fe20000010000 */
[----:B------:R-:W-:Y:S02]  /*1380*/  HADD2.F32 R17, -RZ, R15.H1_H1 ;  /* 0x3000000fff117230 */ /* 0x000fe40000004100 */
[----:B------:R-:W-:Y:S02]  /*1390*/  HADD2.F32 R14, -RZ, R14.H1_H1 ;  /* 0x3000000eff0e7230 */ /* 0x000fe40000004100 */
[----:B------:R-:W-:-:S02]  /*13a0*/  HADD2.F32 R15, -RZ, R46.H1_H1 ;  /* 0x3000002eff0f7230 */ /* 0x000fc40000004100 */
[----:B------:R-:W-:Y:S02]  /*13b0*/  HADD2.F32 R11, -RZ, R46.H0_H0 ;  /* 0x2000002eff0b7230 */ /* 0x000fe40000004100 */
[----:B------:R-:W-:Y:S02]  /*13c0*/  HADD2.F32 R19, -RZ, R47.H0_H0 ;  /* 0x2000002fff137230 */ /* 0x000fe40000004100 */
        /* <DEDUP_REMOVED lines=17> */
.L_x_13608:
        /* <DEDUP_REMOVED lines=25> */
.L_x_13607:
[----:B------:R-:W-:Y:S05]  /*1670*/  @!P1 BRA `(.L_x_13610) ;  /* 0x0000000000449947 */ /* 0x000fea0003800000 */
[----:B-----5:R-:W-:Y:S02]  /*1680*/  HADD2.F32 R7, -RZ, R12.H0_H0 ;  /* 0x2000000cff077230 */ /* 0x020fe40000004100 */
[----:B-1----:R-:W-:Y:S02]  /*1690*/  HADD2.F32 R11, -RZ, R14.H0_H0 ;  /* 0x2000000eff0b7230 */ /* 0x002fe40000004100 */
        /* <DEDUP_REMOVED lines=15> */
.L_x_13610:
[--C-:B-----5:R-:W-:Y:S02]  /*1790*/  HADD2.F32 R16, -RZ, R12.reuse.H0_H0 ;  /* 0x2000000cff107230 */ /* 0x120fe40000004100 */
[----:B------:R-:W-:Y:S02]  /*17a0*/  HADD2.F32 R17, -RZ, R12.H1_H1 ;  /* 0x3000000cff117230 */ /* 0x000fe40000004100 */
[--C-:B------:R-:W-:Y:S02]  /*17b0*/  HADD2.F32 R18, -RZ, R13.reuse.H0_H0 ;  /* 0x2000000dff127230 */ /* 0x100fe40000004100 */
[----:B------:R-:W-:Y:S02]  /*17c0*/  HADD2.F32 R19, -RZ, R13.H1_H1 ;  /* 0x3000000dff137230 */ /* 0x000fe40000004100 */
[--C-:B-1----:R-:W-:Y:S02]  /*17d0*/  HADD2.F32 R12, -RZ, R14.reuse.H0_H0 ;  /* 0x2000000eff0c7230 */ /* 0x102fe40000004100 */
[----:B------:R-:W-:-:S02]  /*17e0*/  HADD2.F32 R13, -RZ, R14.H1_H1 ;  /* 0x3000000eff0d7230 */ /* 0x000fc40000004100 */
[--C-:B------:R-:W-:Y:S02]  /*17f0*/  HADD2.F32 R14, -RZ, R15.reuse.H0_H0 ;  /* 0x2000000fff0e7230 */ /* 0x100fe40000004100 */
[----:B------:R-:W-:-:S07]  /*1800*/  HADD2.F32 R15, -RZ, R15.H1_H1 ;  /* 0x3000000fff0f7230 */ /* 0x000fce0000004100 */
.L_x_13609:
[----:B------:R-:W0:Y:S01]  /*1810*/  @P0 LDC.64 R10, c[0x0][0x398] ;  /* 0x0000e600ff0a0b82 */ /* 0x000e220000000a00 */
[----:B------:R-:W-:Y:S01]  /*1820*/  IMAD.WIDE.U32 R64, R68, 0x20, R72 ;  /* 0x0000002044407825 */ /* 0x000fe200078e0048 */
[----:B------:R-:W-:-:S04]  /*1830*/  IADD3 R7, PT, PT, R70, 0x60, RZ ;  /* 0x0000006046077810 */ /* 0x000fc80007ffe0ff */
[----:B------:R-:W-:Y:S02]  /*1840*/  STG.E.128 desc[UR6][R64.64], R16 ;  /* 0x0000001040007986 */ /* 0x000fe4000c101d06 */
[----:B------:R-:W1:Y:S02]  /*1850*/  @P1 LDC.64 R8, c[0x0][0x3a0] ;  /* 0x0000e800ff081b82 */ /* 0x000e640000000a00 */
[----:B------:R2:W-:Y:S01]  /*1860*/  STG.E.128 desc[UR6][R64.64+0x10], R12 ;  /* 0x0000100c40007986 */ /* 0x0005e2000c101d06 */
[----:B0-----:R-:W-:-:S04]  /*1870*/  @P0 IMAD.WIDE.U32 R10, R7, 0x10, R10 ;  /* 0x00000010070a0825 */ /* 0x001fc800078e000a */
[C---:B--2---:R-:W-:Y:S01]  /*1880*/  IMAD.WIDE.U32 R64, R7.reuse, 0x10, R66 ;  /* 0x0000001007407825 */ /* 0x044fe200078e0042 */
[----:B------:R0:W5:Y:S03]  /*1890*/  @P0 LDG.E.128 R44, desc[UR6][R10.64] ;  /* 0x000000060a2c0981 */ /* 0x000166000c1e1d00 */
[----:B-1----:R-:W-:Y:S02]  /*18a0*/  @P1 IMAD.WIDE.U32 R8, R7, 0x20, R8 ;  /* 0x0000002007081825 */ /* 0x002fe400078e0008 */
[----:B------:R-:W5:Y:S04]  /*18b0*/  LDG.E.128 R64, desc[UR6][R64.64] ;  /* 0x0000000640407981 */ /* 0x000f68000c1e1d00 */
[----:B------:R0:W5:Y:S04]  /*18c0*/  @P1 LDG.E.128 R40, desc[UR6][R8.64] ;  /* 0x0000000608281981 */ /* 0x000168000c1e1d00 */
[----:B------:R0:W5:Y:S01]  /*18d0*/  @P1 LDG.E.128 R36, desc[UR6][R8.64+0x10] ;  /* 0x0000100608241981 */ /* 0x000162000c1e1d00 */
[----:B------:R-:W-:Y:S05]  /*18e0*/  @!P0 BRA `(.L_x_13611) ;  /* 0x0000000000ec8947 */ /* 0x000fea0003800000 */
[----:B------:R-:W-:Y:S05]  /*18f0*/  @!P1 BRA `(.L_x_13612) ;  /* 0x0000000000849947 */ /* 0x000fea0003800000 */
[----:B0----5:R-:W-:Y:S02]  /*1900*/  HADD2.F32 R9, -RZ, R64.H0_H0 ;  /* 0x20000040ff097230 */ /* 0x021fe40000004100 */
        /* <DEDUP_REMOVED lines=14> */
[----:B------:R-:W-:Y:S02]  /*19f0*/  HADD2.F32 R71, -RZ, R46.H1_H1 ;  /* 0x3000002eff477230 */ /* 0x000fe40000004100 */
[----:B------:R-:W-:Y:S02]  /*1a00*/  HADD2.F32 R74, -RZ, R47.H1_H1 ;  /* 0x3000002fff4a7230 */ /* 0x000fe40000004100 */
[----:B------:R-:W-:Y:S01]  /*1a10*/  FADD.FTZ R65, R8, R65 ;  /* 0x0000004108417221 */ /* 0x000fe20000010000 */
[--C-:B------:R-:W-:Y:S02]  /*1a20*/  HADD2.F32 R8, -RZ, R67.reuse.H0_H0 ;  /* 0x20000043ff087230 */ /* 0x100fe40000004100 */
[----:B------:R-:W-:Y:S01]  /*1a30*/  FADD.FTZ R66, R71, R66 ;  /* 0x0000004247427221 */ /* 0x000fe20000010000 */
[----:B------:R-:W-:Y:S02]  /*1a40*/  HADD2.F32 R71, -RZ, R67.H1_H1 ;  /* 0x30000043ff477230 */ /* 0x000fe40000004100 */
[----:B------:R-:W-:-:S03]  /*1a50*/  HADD2.F32 R67, -RZ, R47.H0_H0 ;  /* 0x2000002fff437230 */ /* 0x000fc60000004100 */
[----:B------:R-:W-:Y:S02]  /*1a60*/  FADD.FTZ R74, R74, R71 ;  /* 0x000000474a4a7221 */ /* 0x000fe40000010000 */
        /* <DEDUP_REMOVED lines=10> */
.L_x_13612:
[----:B0----5:R-:W-:Y:S02]  /*1b10*/  HADD2.F32 R8, -RZ, R64.H0_H0 ;  /* 0x20000040ff087230 */ /* 0x021fe40000004100 */
        /* <DEDUP_REMOVED lines=9> */
[----:B------:R-:W-:Y:S02]  /*1bb0*/  HADD2.F32 R71, -RZ, R46.H1_H1 ;  /* 0x3000002eff477230 */ /* 0x000fe40000004100 */
[----:B------:R-:W-:Y:S01]  /*1bc0*/  FADD.FTZ R9, R9, R64 ;  /* 0x0000004009097221 */ /* 0x000fe20000010000 */
[----:B------:R-:W-:Y:S02]  /*1bd0*/  HADD2.F32 R64, -RZ, R66.H0_H0 ;  /* 0x20000042ff407230 */ /* 0x000fe40000004100 */
[----:B------:R-:W-:Y:S01]  /*1be0*/  FADD.FTZ R11, R74, R65 ;  /* 0x000000414a0b7221 */ /* 0x000fe20000010000 */
[----:B------:R-:W-:-:S02]  /*1bf0*/  HADD2.F32 R65, -RZ, R46.H0_H0 ;  /* 0x2000002eff417230 */ /* 0x000fc40000004100 */
[----:B------:R-:W-:Y:S02]  /*1c00*/  HADD2.F32 R66, -RZ, R66.H1_H1 ;  /* 0x30000042ff427230 */ /* 0x000fe40000004100 */
[----:B------:R-:W-:Y:S02]  /*1c10*/  HADD2.F32 R74, -RZ, R47.H1_H1 ;  /* 0x3000002fff4a7230 */ /* 0x000fe40000004100 */
[----:B------:R-:W-:Y:S01]  /*1c20*/  FADD.FTZ R64, R65, R64 ;  /* 0x0000004041407221 */ /* 0x000fe20000010000 */
[----:B------:R-:W-:Y:S01]  /*1c30*/  FADD.FTZ R65, R71, R66 ;  /* 0x0000004247417221 */ /* 0x000fe20000010000 */
[--C-:B------:R-:W-:Y:S02]  /*1c40*/  HADD2.F32 R66, -RZ, R67.reuse.H0_H0 ;  /* 0x20000043ff427230 */ /* 0x100fe40000004100 */
[----:B------:R-:W-:Y:S02]  /*1c50*/  HADD2.F32 R71, -RZ, R67.H1_H1 ;  /* 0x30000043ff477230 */ /* 0x000fe40000004100 */
[----:B------:R-:W-:-:S05]  /*1c60*/  HADD2.F32 R67, -RZ, R47.H0_H0 ;  /* 0x2000002fff437230 */ /* 0x000fca0000004100 */
[----:B------:R-:W-:Y:S01]  /*1c70*/  FADD.FTZ R66, R67, R66 ;  /* 0x0000004243427221 */ /* 0x000fe20000010000 */
[----:B------:R-:W-:Y:S01]  /*1c80*/  FADD.FTZ R67, R74, R71 ;  /* 0x000000474a437221 */ /* 0x000fe20000010000 */
[----:B------:R-:W-:Y:S06]  /*1c90*/  BRA `(.L_x_13613) ;  /* 0x0000000000687947 */ /* 0x000fec0003800000 */
.L_x_13611:
        /* <DEDUP_REMOVED lines=18> */
.L_x_13614:
        /* <DEDUP_REMOVED lines=8> */
.L_x_13613:
[----:B------:R-:W-:Y:S01]  /*1e40*/  FADD.FTZ R74, RZ, R32 ;  /* 0x00000020ff4a7221 */ /* 0x000fe20000010000 */
        /* <DEDUP_REMOVED lines=10> */
[----:B------:R-:W-:Y:S01]  /*1ef0*/  FADD.FTZ R71, R74, R31 ;  /* 0x0000001f4a477221 */ /* 0x000fe20000010000 */
[----:B0-----:R-:W0:Y:S03]  /*1f00*/  S2R R73, SR_TID.X ;  /* 0x0000000000497919 */ /* 0x001e260000002100 */
        /* <DEDUP_REMOVED lines=111> */
.L_x_13628:
[----:B------:R-:W2:Y:S01]  /*2600*/  LDL R76, [R1] ;  /* 0x00000000014c7983 */ /* 0x000ea20000100800 */
[----:B-1----:R-:W-:Y:S01]  /*2610*/  FADD.FTZ R71, R81, R71 ;  /* 0x0000004751477221 */ /* 0x002fe20000010000 */
[----:B------:R-:W-:Y:S01]  /*2620*/  FMUL.FTZ R74, R75, R75 ;  /* 0x0000004b4b4a7220 */ /* 0x000fe20000410000 */
[----:B------:R-:W-:Y:S01]  /*2630*/  ISETP.NE.AND P2, PT, RZ, UR9, PT ;  /* 0x00000009ff007c0c */ /* 0x000fe2000bf45270 */
[----:B------:R-:W-:Y:S02]  /*2640*/  HADD2.F32 R77, -RZ, R60.H0_H0 ;  /* 0x2000003cff4d7230 */ /* 0x000fe40000004100 */
[----:B------:R-:W-:Y:S01]  /*2650*/  FFMA.FTZ R71, R71, R72, UR10 ;  /* 0x0000000a47477e23 */ /* 0x000fe20008010048 */
[----:B------:R-:W-:Y:S01]  /*2660*/  HADD2.F32 R79, -RZ, R0.H1_H1 ;  /* 0x30000000ff4f7230 */ /* 0x000fe20000004100 */
[----:B------:R-:W1:Y:S01]  /*2670*/  @!P1 LDC.64 R72, c[0x0][0x3c0] ;  /* 0x0000f000ff489b82 */ /* 0x000e620000000a00 */
[----:B------:R-:W-:Y:S01]  /*2680*/  FSEL R74, R74, RZ, P2 ;  /* 0x000000ff4a4a7208 */ /* 0x000fe20001000000 */
[----:B0-----:R-:W-:-:S04]  /*2690*/  HADD2.F32 R81, -RZ, R4.H1_H1 ;  /* 0x30000004ff517230 */ /* 0x001fc80000004100 */
[----:B------:R-:W-:Y:S01]  /*26a0*/  FADD.FTZ R71, R71, R74 ;  /* 0x0000004a47477221 */ /* 0x000fe20000010000 */
[----:B------:R-:W-:-:S05]  /*26b0*/  HADD2.F32 R74, -RZ, R61.H1_H1 ;  /* 0x3000003dff4a7230 */ /* 0x000fca0000004100 */
[----:B------:R-:W0:Y:S01]  /*26c0*/  MUFU.RSQ R71, R71 ;  /* 0x0000004700477308 */ /* 0x000e220000001400 */
[----:B-1----:R-:W-:-:S05]  /*26d0*/  @!P1 IMAD.WIDE R72, R6, 0x4, R72 ;  /* 0x0000000406489825 */ /* 0x002fca00078e0248 */
[----:B------:R1:W-:Y:S02]  /*26e0*/  @!P1 STG.E desc[UR6][R72.64], R75 ;  /* 0x0000004b48009986 */ /* 0x0003e4000c101906 */
[----:B-1----:R-:W-:Y:S01]  /*26f0*/  FSEL R72, R75, RZ, !P2 ;  /* 0x000000ff4b487208 */ /* 0x002fe20005000000 */
[----:B------:R-:W-:Y:S02]  /*2700*/  HADD2.F32 R73, -RZ, R61.H0_H0 ;  /* 0x2000003dff497230 */ /* 0x000fe40000004100 */
[----:B------:R-:W-:Y:S02]  /*2710*/  HADD2.F32 R75, -RZ, R84.H1_H1 ;  /* 0x30000054ff4b7230 */ /* 0x000fe40000004100 */
[C---:B------:R-:W-:Y:S01]  /*2720*/  FADD.FTZ R32, -R72.reuse, R32 ;  /* 0x0000002048207221 */ /* 0x040fe20000010100 */
[C---:B------:R-:W-:Y:S01]  /*2730*/  FADD.FTZ R34, -R72.reuse, R34 ;  /* 0x0000002248227221 */ /* 0x040fe20000010100 */
[C---:B------:R-:W-:Y:S01]  /*2740*/  FADD.FTZ R28, -R72.reuse, R28 ;  /* 0x0000001c481c7221 */ /* 0x040fe20000010100 */
[C---:B------:R-:W-:Y:S01]  /*2750*/  FADD.FTZ R30, -R72.reuse, R30 ;  /* 0x0000001e481e7221 */ /* 0x040fe20000010100 */
[C---:B0-----:R-:W-:Y:S01]  /*2760*/  FMUL.FTZ R32, R71.reuse, R32 ;  /* 0x0000002047207220 */ /* 0x041fe20000410000 */
[C---:B------:R-:W-:Y:S01]  /*2770*/  FADD.FTZ R24, -R72.reuse, R24 ;  /* 0x0000001848187221 */ /* 0x040fe20000010100 */
[C---:B------:R-:W-:Y:S01]  /*2780*/  FMUL.FTZ R28, R71.reuse, R28 ;  /* 0x0000001c471c7220 */ /* 0x040fe20000410000 */
[C---:B------:R-:W-:Y:S01]  /*2790*/  FMUL.FTZ R30, R71.reuse, R30 ;  /* 0x0000001e471e7220 */ /* 0x040fe20000410000 */
[C---:B------:R-:W-:Y:S01]  /*27a0*/  FADD.FTZ R26, -R72.reuse, R26 ;  /* 0x0000001a481a7221 */ /* 0x040fe20000010100 */
[C---:B------:R-:W-:Y:S01]  /*27b0*/  FMUL.FTZ R24, R71.reuse, R24 ;  /* 0x0000001847187220 */ /* 0x040fe20000410000 */
[C---:B------:R-:W-:Y:S01]  /*27c0*/  FADD.FTZ R20, -R72.reuse, R20 ;  /* 0x0000001448147221 */ /* 0x040fe20000010100 */
[C---:B------:R-:W-:Y:S01]  /*27d0*/  FADD.FTZ R22, -R72.reuse, R22 ;  /* 0x0000001648167221 */ /* 0x040fe20000010100 */
[C---:B------:R-:W-:Y:S01]  /*27e0*/  FMUL.FTZ R26, R71.reuse, R26 ;  /* 0x0000001a471a7220 */ /* 0x040fe20000410000 */
        /* <DEDUP_REMOVED lines=14> */
[----:B------:R-:W-:Y:S01]  /*28d0*/  FADD.FTZ R66, -R72, R66 ;  /* 0x0000004248427221 */ /* 0x000fe20000010100 */
[----:B------:R-:W-:-:S02]  /*28e0*/  FMUL.FTZ R10, R71, R10 ;  /* 0x0000000a470a7220 */ /* 0x000fc40000410000 */
[C---:B------:R-:W-:Y:S01]  /*28f0*/  FMUL.FTZ R64, R71.reuse, R64 ;  /* 0x0000004047407220 */ /* 0x040fe20000410000 */
[----:B------:R-:W-:Y:S01]  /*2900*/  FMUL.FTZ R66, R71, R66 ;  /* 0x0000004247427220 */ /* 0x000fe20000410000 */
[----:B--2---:R-:W-:-:S05]  /*2910*/  HADD2.F32 R83, -RZ, R76.H0_H0 ;  /* 0x2000004cff537230 */ /* 0x004fca0000004100 */
[----:B------:R-:W-:Y:S01]  /*2920*/  FFMA.FTZ R83, R32, R83, R77 ;  /* 0x0000005320537223 */ /* 0x000fe2000001004d */
[----:B------:R-:W-:Y:S01]  /*2930*/  FADD.FTZ R32, -R72, R33 ;  /* 0x0000002148207221 */ /* 0x000fe20000010100 */
[----:B------:R-:W-:Y:S02]  /*2940*/  HADD2.F32 R33, -RZ, R76.H1_H1 ;  /* 0x3000004cff217230 */ /* 0x000fe40000004100 */
[----:B------:R-:W-:Y:S02]  /*2950*/  HADD2.F32 R77, -RZ, R60.H1_H1 ;  /* 0x3000003cff4d7230 */ /* 0x000fe40000004100 */
[----:B------:R-:W-:-:S04]  /*2960*/  FMUL.FTZ R32, R71, R32 ;  /* 0x0000002047207220 */ /* 0x000fc80000410000 */
[----:B------:R-:W-:Y:S01]  /*2970*/  FFMA.FTZ R82, R32, R33, R77 ;  /* 0x0000002120527223 */ /* 0x000fe2000001004d */
[--C-:B------:R-:W-:Y:S02]  /*2980*/  HADD2.F32 R33, -RZ, R93.reuse.H0_H0 ;  /* 0x2000005dff217230 */ /* 0x100fe40000004100 */
[C---:B------:R-:W-:Y:S01]  /*2990*/  FMUL.FTZ R32, R71.reuse, R34 ;  /* 0x0000002247207220 */ /* 0x040fe20000410000 */
[----:B------:R-:W-:Y:S01]  /*29a0*/  FADD.FTZ R34, -R72, R35 ;  /* 0x0000002348227221 */ /* 0x000fe20000010100 */
[----:B------:R-:W-:Y:S02]  /*29b0*/  HADD2.F32 R35, -RZ, R92.H0_H0 ;  /* 0x2000005cff237230 */ /* 0x000fe40000004100 */
[----:B------:R-:W-:Y:S01]  /*29c0*/  FFMA.FTZ R32, R32, R33, R73 ;  /* 0x0000002120207223 */ /* 0x000fe20000010049 */
[----:B------:R-:W-:Y:S01]  /*29d0*/  FMUL.FTZ R33, R71, R34 ;  /* 0x0000002247217220 */ /* 0x000fe20000410000 */
[----:B------:R-:W-:Y:S02]  /*29e0*/  HADD2.F32 R34, -RZ, R93.H1_H1 ;  /* 0x3000005dff227230 */ /* 0x000fe40000004100 */
[----:B------:R-:W-:-:S02]  /*29f0*/  HADD2.F32 R73, -RZ, R62.H0_H0 ;  /* 0x2000003eff497230 */ /* 0x000fc40000004100 */
[----:B------:R-:W-:Y:S02]  /*2a00*/  HADD2.F32 R77, -RZ, R3.H1_H1 ;  /* 0x30000003ff4d7230 */ /* 0x000fe40000004100 */
[----:B------:R-:W-:Y:S01]  /*2a10*/  FFMA.FTZ R33, R33, R34, R74 ;  /* 0x0000002221217223 */ /* 0x000fe2000001004a */
[----:B------:R-:W-:Y:S01]  /*2a20*/  FADD.FTZ R34, -R72, R29 ;  /* 0x0000001d48227221 */ /* 0x000fe20000010100 */
[----:B------:R-:W-:Y:S02]  /*2a30*/  HADD2.F32 R74, -RZ, R62.H1_H1 ;  /* 0x3000003eff4a7230 */ /* 0x000fe40000004100 */
[----:B------:R-:W-:Y:S01]  /*2a40*/  FFMA.FTZ R28, R28, R35, R73 ;  /* 0x000000231c1c7223 */ /* 0x000fe20000010049 */
[----:B------:R-:W-:Y:S02]  /*2a50*/  HADD2.F32 R35, -RZ, R91.H0_H0 ;  /* 0x2000005bff237230 */ /* 0x000fe40000004100 */
[----:B------:R-:W-:Y:S01]  /*2a60*/  FMUL.FTZ R29, R71, R34 ;  /* 0x00000022471d7220 */ /* 0x000fe20000410000 */
[----:B------:R-:W-:Y:S01]  /*2a70*/  HADD2.F32 R34, -RZ, R92.H1_H1 ;  /* 0x3000005cff227230 */ /* 0x000fe20000004100 */
[----:B------:R-:W-:Y:S01]  /*2a80*/  F2FP.F16.F32.PACK_AB R33, R33, R32 ;  /* 0x000000202121723e */ /* 0x000fe200000000ff */
[----:B------:R-:W-:Y:S01]  /*2a90*/  HADD2.F32 R73, -RZ, R63.H0_H0 ;  /* 0x2000003fff497230 */ /* 0x000fe20000004100 */
[----:B------:R-:W-:-:S02]  /*2aa0*/  F2FP.F16.F32.PACK_AB R32, R82, R83 ;  /* 0x000000535220723e */ /* 0x000fc400000000ff */
[----:B------:R-:W-:Y:S01]  /*2ab0*/  FFMA.FTZ R29, R29, R34, R74 ;  /* 0x000000221d1d7223 */ /* 0x000fe2000001004a */
[----:B------:R-:W-:Y:S01]  /*2ac0*/  FADD.FTZ R34, -R72, R31 ;  /* 0x0000001f48227221 */ /* 0x000fe20000010100 */
[----:B------:R-:W-:Y:S01]  /*2ad0*/  FFMA.FTZ R30, R30, R35, R73 ;  /* 0x000000231e1e7223 */ /* 0x000fe20000010049 */
[----:B------:R-:W-:Y:S02]  /*2ae0*/  HADD2.F32 R35, -RZ, R91.H1_H1 ;  /* 0x3000005bff237230 */ /* 0x000fe40000004100 */
[----:B------:R-:W-:Y:S02]  /*2af0*/  HADD2.F32 R31, -RZ, R63.H1_H1 ;  /* 0x3000003fff1f7230 */ /* 0x000fe40000004100 */
[----:B------:R-:W-:Y:S01]  /*2b00*/  FMUL.FTZ R34, R71, R34 ;  /* 0x0000002247227220 */ /* 0x000fe20000410000 */
[--C-:B------:R-:W-:Y:S02]  /*2b10*/  HADD2.F32 R74, -RZ, R56.reuse.H1_H1 ;  /* 0x30000038ff4a7230 */ /* 0x100fe40000004100 */
[----:B------:R-:W-:-:S02]  /*2b20*/  HADD2.F32 R73, -RZ, R56.H0_H0 ;  /* 0x20000038ff497230 */ /* 0x000fc40000004100 */
[----:B------:R-:W-:Y:S01]  /*2b30*/  FFMA.FTZ R35, R34, R35, R31 ;  /* 0x0000002322237223 */ /* 0x000fe2000001001f */
[----:B------:R-:W-:Y:S01]  /*2b40*/  FADD.FTZ R34, -R72, R25 ;  /* 0x0000001948227221 */ /* 0x000fe20000010100 */
[----:B------:R-:W-:-:S03]  /*2b50*/  HADD2.F32 R31, -RZ, R90.H0_H0 ;  /* 0x2000005aff1f7230 */ /* 0x000fc60000004100 */
[----:B------:R-:W-:Y:S01]  /*2b60*/  FMUL.FTZ R25, R71, R34 ;  /* 0x0000002247197220 */ /* 0x000fe20000410000 */
[----:B------:R-:W-:Y:S02]  /*2b70*/  HADD2.F32 R34, -RZ, R90.H1_H1 ;  /* 0x3000005aff227230 */ /* 0x000fe40000004100 */
[----:B------:R-:W-:Y:S01]  /*2b80*/  FFMA.FTZ R24, R24, R31, R73 ;  /* 0x0000001f18187223 */ /* 0x000fe20000010049 */
[----:B------:R-:W-:Y:S01]  /*2b90*/  HADD2.F32 R31, -RZ, R89.H0_H0 ;  /* 0x20000059ff1f7230 */ /* 0x000fe20000004100 */
[----:B------:R-:W-:Y:S01]  /*2ba0*/  F2FP.F16.F32.PACK_AB R35, R35, R30 ;  /* 0x0000001e2323723e */ /* 0x000fe200000000ff */
[--C-:B------:R-:W-:Y:S02]  /*2bb0*/  HADD2.F32 R73, -RZ, R57.reuse.H0_H0 ;  /* 0x20000039ff497230 */ /* 0x100fe40000004100 */
[----:B------:R-:W-:Y:S01]  /*2bc0*/  FFMA.FTZ R25, R25, R34, R74 ;  /* 0x0000002219197223 */ /* 0x000fe2000001004a */
[----:B------:R-:W-:Y:S01]  /*2bd0*/  FADD.FTZ R34, -R72, R27 ;  /* 0x0000001b48227221 */ /* 0x000fe20000010100 */
[----:B------:R-:W-:-:S02]  /*2be0*/  HADD2.F32 R74, -RZ, R57.H1_H1 ;  /* 0x30000039ff4a7230 */ /* 0x000fc40000004100 */
[----:B------:R-:W-:Y:S01]  /*2bf0*/  FFMA.FTZ R26, R26, R31, R73 ;  /* 0x0000001f1a1a7223 */ /* 0x000fe20000010049 */
[----:B------:R-:W-:Y:S01]  /*2c00*/  FMUL.FTZ R27, R71, R34 ;  /* 0x00000022471b7220 */ /* 0x000fe20000410000 */
[----:B------:R-:W-:Y:S02]  /*2c10*/  HADD2.F32 R34, -RZ, R89.H1_H1 ;  /* 0x30000059ff227230 */ /* 0x000fe40000004100 */
[----:B------:R-:W-:Y:S02]  /*2c20*/  HADD2.F32 R31, -RZ, R88.H0_H0 ;  /* 0x20000058ff1f7230 */ /* 0x000fe40000004100 */
        /* <DEDUP_REMOVED lines=34> */
[----:B------:R-:W-:Y:S02]  /*2e50*/  F2FP.F16.F32.PACK_AB R34, R29, R28 ;  /* 0x0000001c1d22723e */ /* 0x000fe400000000ff */
[----:B------:R-:W0:Y:S01]  /*2e60*/  @!P1 LDC.64 R28, c[0x0][0x3c8] ;  /* 0x0000f200ff1c9b82 */ /* 0x000e220000000a00 */
[----:B------:R-:W-:Y:S01]  /*2e70*/  FFMA.FTZ R74, R12, R31, R73 ;  /* 0x0000001f0c4a7223 */ /* 0x000fe20000010049 */
[----:B------:R-:W-:Y:S01]  /*2e80*/  FADD.FTZ R12, -R72, R13 ;  /* 0x0000000d480c7221 */ /* 0x000fe20000010100 */
[----:B------:R-:W-:-:S02]  /*2e90*/  HADD2.F32 R13, -RZ, R54.H1_H1 ;  /* 0x30000036ff0d7230 */ /* 0x000fc40000004100 */
[----:B------:R-:W-:Y:S02]  /*2ea0*/  HADD2.F32 R31, -RZ, R55.H0_H0 ;  /* 0x20000037ff1f7230 */ /* 0x000fe40000004100 */
[----:B------:R-:W-:Y:S01]  /*2eb0*/  FMUL.FTZ R12, R71, R12 ;  /* 0x0000000c470c7220 */ /* 0x000fe20000410000 */
[----:B------:R-:W-:-:S03]  /*2ec0*/  HADD2.F32 R73, -RZ, R2.H1_H1 ;  /* 0x30000002ff497230 */ /* 0x000fc60000004100 */
[----:B------:R-:W-:Y:S01]  /*2ed0*/  FFMA.FTZ R75, R12, R75, R13 ;  /* 0x0000004b0c4b7223 */ /* 0x000fe2000001000d */
[----:B------:R-:W-:Y:S02]  /*2ee0*/  HADD2.F32 R13, -RZ, R0.H0_H0 ;  /* 0x20000000ff0d7230 */ /* 0x000fe40000004100 */
[----:B------:R-:W-:-:S03]  /*2ef0*/  FADD.FTZ R12, -R72, R15 ;  /* 0x0000000f480c7221 */ /* 0x000fc60000010100 */
[----:B------:R-:W-:Y:S01]  /*2f00*/  FFMA.FTZ R78, R14, R13, R31 ;  /* 0x0000000d0e4e7223 */ /* 0x000fe2000001001f */
[----:B------:R-:W-:Y:S02]  /*2f10*/  HADD2.F32 R13, -RZ, R55.H1_H1 ;  /* 0x30000037ff0d7230 */ /* 0x000fe40000004100 */
[----:B------:R-:W-:Y:S01]  /*2f20*/  FMUL.FTZ R12, R71, R12 ;  /* 0x0000000c470c7220 */ /* 0x000fe20000410000 */
[----:B------:R-:W-:-:S03]  /*2f30*/  HADD2.F32 R31, -RZ, R2.H0_H0 ;  /* 0x20000002ff1f7230 */ /* 0x000fc60000004100 */
[----:B------:R-:W-:Y:S01]  /*2f40*/  FFMA.FTZ R79, R12, R79, R13 ;  /* 0x0000004f0c4f7223 */ /* 0x000fe2000001000d */
[----:B------:R-:W-:-:S05]  /*2f50*/  HADD2.F32 R13, -RZ, R48.H0_H0 ;  /* 0x20000030ff0d7230 */ /* 0x000fca0000004100 */
[----:B------:R-:W-:Y:S01]  /*2f60*/  FFMA.FTZ R31, R8, R31, R13 ;  /* 0x0000001f081f7223 */ /* 0x000fe2000001000d */
[----:B------:R-:W-:Y:S01]  /*2f70*/  FADD.FTZ R8, -R72, R9 ;  /* 0x0000000948087221 */ /* 0x000fe20000010100 */
[----:B------:R-:W-:Y:S02]  /*2f80*/  HADD2.F32 R9, -RZ, R48.H1_H1 ;  /* 0x30000030ff097230 */ /* 0x000fe40000004100 */
[----:B------:R-:W-:Y:S02]  /*2f90*/  HADD2.F32 R13, -RZ, R49.H0_H0 ;  /* 0x20000031ff0d7230 */ /* 0x000fe40000004100 */
[----:B------:R-:W-:-:S04]  /*2fa0*/  FMUL.FTZ R8, R71, R8 ;  /* 0x0000000847087220 */ /* 0x000fc80000410000 */
[----:B------:R-:W-:Y:S01]  /*2fb0*/  FFMA.FTZ R73, R8, R73, R9 ;  /* 0x0000004908497223 */ /* 0x000fe20000010009 */
[----:B------:R-:W-:Y:S02]  /*2fc0*/  HADD2.F32 R9, -RZ, R3.H0_H0 ;  /* 0x20000003ff097230 */ /* 0x000fe40000004100 */
[----:B------:R-:W-:Y:S01]  /*2fd0*/  FADD.FTZ R8, -R72, R11 ;  /* 0x0000000b48087221 */ /* 0x000fe20000010100 */
[----:B------:R-:W-:Y:S02]  /*2fe0*/  HADD2.F32 R11, -RZ, R50.H0_H0 ;  /* 0x20000032ff0b7230 */ /* 0x000fe40000004100 */
[----:B------:R-:W-:Y:S01]  /*2ff0*/  FFMA.FTZ R76, R10, R9, R13 ;  /* 0x000000090a4c7223 */ /* 0x000fe2000001000d */
[----:B------:R-:W-:Y:S02]  /*3000*/  HADD2.F32 R9, -RZ, R49.H1_H1 ;  /* 0x30000031ff097230 */ /* 0x000fe40000004100 */
[----:B------:R-:W-:Y:S01]  /*3010*/  FMUL.FTZ R8, R71, R8 ;  /* 0x0000000847087220 */ /* 0x000fe20000410000 */
[----:B------:R-:W-:-:S03]  /*3020*/  HADD2.F32 R10, -RZ, R51.H1_H1 ;  /* 0x30000033ff0a7230 */ /* 0x000fc60000004100 */
[----:B------:R-:W-:Y:S01]  /*3030*/  FFMA.FTZ R77, R8, R77, R9 ;  /* 0x0000004d084d7223 */ /* 0x000fe20000010009 */
[----:B------:R-:W-:Y:S02]  /*3040*/  HADD2.F32 R9, -RZ, R4.H0_H0 ;  /* 0x20000004ff097230 */ /* 0x000fe40000004100 */
[C---:B------:R-:W-:Y:S01]  /*3050*/  FADD.FTZ R8, -R72.reuse, R65 ;  /* 0x0000004148087221 */ /* 0x040fe20000010100 */
[----:B------:R-:W-:Y:S02]  /*3060*/  FADD.FTZ R72, -R72, R67 ;  /* 0x0000004348487221 */ /* 0x000fe40000010100 */
[----:B------:R-:W-:Y:S01]  /*3070*/  FFMA.FTZ R80, R64, R9, R11 ;  /* 0x0000000940507223 */ /* 0x000fe2000001000b */
[----:B------:R-:W-:Y:S02]  /*3080*/  HADD2.F32 R9, -RZ, R50.H1_H1 ;  /* 0x30000032ff097230 */ /* 0x000fe40000004100 */
[----:B------:R-:W-:Y:S01]  /*3090*/  FMUL.FTZ R8, R71, R8 ;  /* 0x0000000847087220 */ /* 0x000fe20000410000 */
[----:B------:R-:W1:Y:S01]  /*30a0*/  LDC.64 R64, c[0x0][0x428] ;  /* 0x00010a00ff407b82 */ /* 0x000e620000000a00 */
[----:B------:R-:W-:-:S02]  /*30b0*/  HADD2.F32 R11, -RZ, R51.H0_H0 ;  /* 0x20000033ff0b7230 */ /* 0x000fc40000004100 */
[----:B------:R-:W-:Y:S01]  /*30c0*/  FMUL.FTZ R67, R71, R72 ;  /* 0x0000004847437220 */ /* 0x000fe20000410000 */
[----:B------:R-:W-:Y:S01]  /*30d0*/  FFMA.FTZ R81, R8, R81, R9 ;  /* 0x0000005108517223 */ /* 0x000fe20000010009 */
[--C-:B------:R-:W-:Y:S02]  /*30e0*/  HADD2.F32 R9, -RZ, R5.reuse.H0_H0 ;  /* 0x20000005ff097230 */ /* 0x100fe40000004100 */
[----:B------:R-:W-:-:S03]  /*30f0*/  HADD2.F32 R8, -RZ, R5.H1_H1 ;  /* 0x30000005ff087230 */ /* 0x000fc60000004100 */
[----:B------:R-:W-:Y:S01]  /*3100*/  FFMA.FTZ R66, R66, R9, R11 ;  /* 0x0000000942427223 */ /* 0x000fe2000001000b */
[----:B------:R-:W-:Y:S01]  /*3110*/  F2FP.F16.F32.PACK_AB R9, R27, R26 ;  /* 0x0000001a1b09723e */ /* 0x000fe200000000ff */
[----:B------:R-:W-:Y:S01]  /*3120*/  FFMA.FTZ R67, R67, R8, R10 ;  /* 0x0000000843437223 */ /* 0x000fe2000001000a */
[----:B------:R-:W2:Y:S01]  /*3130*/  LDC.64 R26, c[0x0][0x380] ;  /* 0x0000e000ff1a7b82 */ /* 0x000ea20000000a00 */
[----:B------:R-:W-:Y:S01]  /*3140*/  F2FP.F16.F32.PACK_AB R8, R25, R24 ;  /* 0x000000181908723e */ /* 0x000fe200000000ff */
[----:B0-----:R-:W-:Y:S01]  /*3150*/  @!P1 IMAD.WIDE R24, R6, 0x4, R28 ;  /* 0x0000000406189825 */ /* 0x001fe200078e021c */
[----:B------:R-:W-:Y:S02]  /*3160*/  F2FP.F16.F32.PACK_AB R11, R23, R22 ;  /* 0x00000016170b723e */ /* 0x000fe400000000ff */
[----:B------:R-:W-:Y:S02]  /*3170*/  F2FP.F16.F32.PACK_AB R10, R21, R20 ;  /* 0x00000014150a723e */ /* 0x000fe400000000ff */
[----:B------:R-:W-:Y:S01]  /*3180*/  F2FP.F16.F32.PACK_AB R23, R79, R78 ;  /* 0x0000004e4f17723e */ /* 0x000fe200000000ff */
[----:B------:R0:W-:Y:S01]  /*3190*/  @!P1 STG.E desc[UR6][R24.64], R71 ;  /* 0x0000004718009986 */ /* 0x0001e2000c101906 */
[----:B------:R-:W-:-:S02]  /*31a0*/  F2FP.F16.F32.PACK_AB R22, R75, R74 ;  /* 0x0000004a4b16723e */ /* 0x000fc400000000ff */
[----:B------:R-:W-:Y:S01]  /*31b0*/  F2FP.F16.F32.PACK_AB R21, R19, R18 ;  /* 0x000000121315723e */ /* 0x000fe200000000ff */
[--C-:B-1----:R-:W-:Y:S01]  /*31c0*/  IMAD.WIDE.U32 R12, R70, 0x10, R64.reuse ;  /* 0x00000010460c7825 */ /* 0x102fe200078e0040 */
[----:B------:R-:W-:Y:S02]  /*31d0*/  F2FP.F16.F32.PACK_AB R20, R17, R16 ;  /* 0x000000101114723e */ /* 0x000fe400000000ff */
[----:B------:R-:W-:Y:S01]  /*31e0*/  F2FP.F16.F32.PACK_AB R19, R67, R66 ;  /* 0x000000424313723e */ /* 0x000fe200000000ff */
[--C-:B------:R-:W-:Y:S01]  /*31f0*/  IMAD.WIDE.U32 R14, R69, 0x10, R64.reuse ;  /* 0x00000010450e7825 */ /* 0x100fe200078e0040 */
[----:B------:R-:W-:Y:S01]  /*3200*/  F2FP.F16.F32.PACK_AB R18, R81, R80 ;  /* 0x000000505112723e */ /* 0x000fe200000000ff */
[----:B------:R0:W-:Y:S01]  /*3210*/  STG.E.128 desc[UR6][R12.64], R32 ;  /* 0x000000200c007986 */ /* 0x0001e2000c101d06 */
[----:B------:R-:W-:Y:S01]  /*3220*/  F2FP.F16.F32.PACK_AB R17, R77, R76 ;  /* 0x0000004c4d11723e */ /* 0x000fe200000000ff */
[--C-:B------:R-:W-:Y:S01]  /*3230*/  IMAD.WIDE.U32 R68, R68, 0x10, R64.reuse ;  /* 0x0000001044447825 */ /* 0x100fe200078e0040 */
[----:B------:R-:W-:Y:S01]  /*3240*/  F2FP.F16.F32.PACK_AB R16, R73, R31 ;  /* 0x0000001f4910723e */ /* 0x000fe200000000ff */
[----:B------:R0:W-:Y:S02]  /*3250*/  STG.E.128 desc[UR6][R14.64], R8 ;  /* 0x000000080e007986 */ /* 0x0001e4000c101d06 */
[----:B------:R-:W-:Y:S01]  /*3260*/  IMAD.WIDE.U32 R64, R7, 0x10, R64 ;  /* 0x0000001007407825 */ /* 0x000fe200078e0040 */
[----:B--2---:R-:W-:Y:S01]  /*3270*/  LEA R6, R26, R6, 0x2 ;  /* 0x000000061a067211 */ /* 0x004fe200078e10ff */
[----:B------:R0:W-:Y:S03]  /*3280*/  STG.E.128 desc[UR6][R68.64], R20 ;  /* 0x0000001444007986 */ /* 0x0001e6000c101d06 */
[----:B------:R-:W-:Y:S01]  /*3290*/  ISETP.GE.AND P1, PT, R6, R27, PT ;  /* 0x0000001b0600720c */ /* 0x000fe20003f26270 */
[----:B------:R0:W-:-:S12]  /*32a0*/  STG.E.128 desc[UR6][R64.64], R16 ;  /* 0x0000001040007986 */ /* 0x0001d8000c101d06 */
[----:B------:R-:W-:Y:S05]  /*32b0*/  @!P1 BRA `(.L_x_13616) ;  /* 0xffffffd000809947 */ /* 0x000fea000383ffff */
[----:B------:R-:W-:Y:S05]  /*32c0*/  EXIT ;  /* 0x000000000000794d */ /* 0x000fea0003800000 */
.L_x_13615:
        /* <DEDUP_REMOVED lines=8> */
.L_x_13618:
[----:B------:R-:W-:Y:S05]  /*3350*/  BSYNC B0 ;  /* 0x0000000000007941 */ /* 0x000fea0003800000 */
.L_x_13617:
        /* <DEDUP_REMOVED lines=8> */
.L_x_13619:
[----:B------:R-:W-:Y:S02]  /*33e0*/  HFMA2 R76, -RZ, RZ, 0, 2.384185791015625e-07 ;  /* 0x00000004ff4c7431 */ /* 0x000fe400000001ff */
[----:B------:R-:W-:-:S05]  /*33f0*/  FADD.FTZ R78, R77, R71 ;  /* 0x000000474d4e7221 */ /* 0x000fca0000010000 */
[----:B------:R-:W-:-:S07]  /*3400*/  MOV R77, R78 ;  /* 0x0000004e004d7202 */ /* 0x000fce0000000f00 */
[----:B------:R-:W-:Y:S05]  /*3410*/  WARPSYNC.COLLECTIVE R73, `(.L_x_13620) ;  /* 0x0000000049087348 */ /* 0x000fea0003c00000 */
[----:B------:R0:W1:Y:S02]  /*3420*/  SHFL.BFLY P2, R71, R77, R76, R74 ;  /* 0x0c00004c4d477389 */ /* 0x000064000004004a */
[----:B01----:R-:W-:Y:S05]  /*3430*/  ENDCOLLECTIVE ;  /* 0x000000000000791b */ /* 0x003fea0003800000 */
.L_x_13620:
[----:B------:R-:W-:Y:S02]  /*3440*/  HFMA2 R76, -RZ, RZ, 0, 4.76837158203125e-07 ;  /* 0x00000008ff4c7431 */ /* 0x000fe400000001ff */
[----:B------:R-:W-:-:S05]  /*3450*/  FADD.FTZ R79, R78, R71 ;  /* 0x000000474e4f7221 */ /* 0x000fca0000010000 */
[----:B------:R-:W-:-:S07]  /*3460*/  MOV R77, R79 ;  /* 0x0000004f004d7202 */ /* 0x000fce0000000f00 */
[----:B------:R-:W-:Y:S05]  /*3470*/  WARPSYNC.COLLECTIVE R73, `(.L_x_13621) ;  /* 0x0000000049087348 */ /* 0x000fea0003c00000 */
[----:B------:R0:W1:Y:S02]  /*3480*/  SHFL.BFLY P2, R71, R77, R76, R74 ;  /* 0x0c00004c4d477389 */ /* 0x000064000004004a */
[----:B01----:R-:W-:Y:S05]  /*3490*/  ENDCOLLECTIVE ;  /* 0x000000000000791b */ /* 0x003fea0003800000 */
.L_x_13621:
[----:B------:R-:W-:Y:S02]  /*34a0*/  HFMA2 R76, -RZ, RZ, 0, 9.5367431640625e-07 ;  /* 0x00000010ff4c7431 */ /* 0x000fe400000001ff */
[----:B------:R-:W-:-:S05]  /*34b0*/  FADD.FTZ R80, R79, R71 ;  /* 0x000000474f507221 */ /* 0x000fca0000010000 */
[----:B------:R-:W-:-:S07]  /*34c0*/  MOV R77, R80 ;  /* 0x00000050004d7202 */ /* 0x000fce0000000f00 */
[----:B------:R-:W-:Y:S05]  /*34d0*/  WARPSYNC.COLLECTIVE R73, `(.L_x_13622) ;  /* 0x0000000049087348 */ /* 0x000fea0003c00000 */
[----:B------:R0:W1:Y:S02]  /*34e0*/  SHFL.BFLY P2, R71, R77, R76, R74 ;  /* 0x0c00004c4d477389 */ /* 0x000064000004004a */
[----:B01----:R-:W-:Y:S05]  /*34f0*/  ENDCOLLECTIVE ;  /* 0x000000000000791b */ /* 0x003fea0003800000 */
.L_x_13622:
        /* <DEDUP_REMOVED lines=67> */
[----:B------:R-:W-:-:S07]  /*3930*/  HFMA2 R74, -RZ, RZ, 0, 1.847743988037109375e-06 ;  /* 0x0000001fff4a7431 */ /* 0x000fce00000001ff */
[----:B------:R-:W-:Y:S05]  /*3940*/  WARPSYNC.COLLECTIVE R73, `(.L_x_13623) ;  /* 0x0000000049087348 */ /* 0x000fea0003c00000 */
[----:B------:R0:W1:Y:S02]  /*3950*/  SHFL.BFLY P2, R71, R77, R76, R74 ;  /* 0x0c00004c4d477389 */ /* 0x000064000004004a */
[----:B01----:R-:W-:Y:S05]  /*3960*/  ENDCOLLECTIVE ;  /* 0x000000000000791b */ /* 0x003fea0003800000 */
.L_x_13623:
[----:B------:R-:W-:Y:S02]  /*3970*/  HFMA2 R76, -RZ, RZ, 0, 1.1920928955078125e-07 ;  /* 0x00000002ff4c7431 */ /* 0x000fe400000001ff */
[----:B------:R-:W-:-:S05]  /*3980*/  FADD.FTZ R78, R77, R71 ;  /* 0x000000474d4e7221 */ /* 0x000fca0000010000 */
[----:B------:R-:W-:-:S07]  /*3990*/  MOV R77, R78 ;  /* 0x0000004e004d7202 */ /* 0x000fce0000000f00 */
[----:B------:R-:W-:Y:S05]  /*39a0*/  WARPSYNC.COLLECTIVE R73, `(.L_x_13624) ;  /* 0x0000000049087348 */ /* 0x000fea0003c00000 */
[----:B------:R0:W1:Y:S02]  /*39b0*/  SHFL.BFLY P2, R71, R77, R76, R74 ;  /* 0x0c00004c4d477389 */ /* 0x000064000004004a */
[----:B01----:R-:W-:Y:S05]  /*39c0*/  ENDCOLLECTIVE ;  /* 0x000000000000791b */ /* 0x003fea0003800000 */
.L_x_13624:
[----:B------:R-:W-:Y:S02]  /*39d0*/  HFMA2 R76, -RZ, RZ, 0, 2.384185791015625e-07 ;  /* 0x00000004ff4c7431 */ /* 0x000fe400000001ff */
[----:B------:R-:W-:-:S05]  /*39e0*/  FADD.FTZ R79, R78, R71 ;  /* 0x000000474e4f7221 */ /* 0x000fca0000010000 */
[----:B------:R-:W-:-:S07]  /*39f0*/  MOV R77, R79 ;  /* 0x0000004f004d7202 */ /* 0x000fce0000000f00 */
[----:B------:R-:W-:Y:S05]  /*3a00*/  WARPSYNC.COLLECTIVE R73, `(.L_x_13625) ;  /* 0x0000000049087348 */ /* 0x000fea0003c00000 */
[----:B------:R0:W1:Y:S02]  /*3a10*/  SHFL.BFLY P2, R71, R77, R76, R74 ;  /* 0x0c00004c4d477389 */ /* 0x000064000004004a */
[----:B01----:R-:W-:Y:S05]  /*3a20*/  ENDCOLLECTIVE ;  /* 0x000000000000791b */ /* 0x003fea0003800000 */
.L_x_13625:
[----:B------:R-:W-:Y:S02]  /*3a30*/  HFMA2 R76, -RZ, RZ, 0, 4.76837158203125e-07 ;  /* 0x00000008ff4c7431 */ /* 0x000fe400000001ff */
[----:B------:R-:W-:-:S05]  /*3a40*/  FADD.FTZ R80, R79, R71 ;  /* 0x000000474f507221 */ /* 0x000fca0000010000 */
[----:B------:R-:W-:-:S07]  /*3a50*/  MOV R77, R80 ;  /* 0x00000050004d7202 */ /* 0x000fce0000000f00 */
[----:B------:R-:W-:Y:S05]  /*3a60*/  WARPSYNC.COLLECTIVE R73, `(.L_x_13626) ;  /* 0x0000000049087348 */ /* 0x000fea0003c00000 */
[----:B------:R0:W1:Y:S02]  /*3a70*/  SHFL.BFLY P2, R71, R77, R76, R74 ;  /* 0x0c00004c4d477389 */ /* 0x000064000004004a */
[----:B01----:R-:W-:Y:S05]  /*3a80*/  ENDCOLLECTIVE ;  /* 0x000000000000791b */ /* 0x003fea0003800000 */
.L_x_13626:
[----:B------:R-:W-:Y:S02]  /*3a90*/  HFMA2 R76, -RZ, RZ, 0, 9.5367431640625e-07 ;  /* 0x00000010ff4c7431 */ /* 0x000fe400000001ff */
[----:B------:R-:W-:-:S05]  /*3aa0*/  FADD.FTZ R81, R80, R71 ;  /* 0x0000004750517221 */ /* 0x000fca0000010000 */
[----:B------:R-:W-:-:S07]  /*3ab0*/  MOV R77, R81 ;  /* 0x00000051004d7202 */ /* 0x000fce0000000f00 */
[----:B------:R-:W-:Y:S05]  /*3ac0*/  WARPSYNC.COLLECTIVE R73, `(.L_x_13627) ;  /* 0x0000000049087348 */ /* 0x000fea0003c00000 */
[----:B------:R0:W1:Y:S02]  /*3ad0*/  SHFL.BFLY P2, R71, R77, R76, R74 ;  /* 0x0c00004c4d477389 */ /* 0x000064000004004a */
[----:B01----:R-:W-:Y:S05]  /*3ae0*/  ENDCOLLECTIVE ;  /* 0x000000000000791b */ /* 0x003fea0003800000 */
.L_x_13627:
[----:B------:R-:W-:Y:S05]  /*3af0*/  BRA `(.L_x_13628) ;  /* 0xffffffe800c07947 */ /* 0x000fea000383ffff */
.L_x_13629:
        /* <DEDUP_REMOVED lines=16> */
.L_x_22721:


//--------------------- .text._ZN10layer_norm31ln_parallel_residual_fwd_kernelINS_13Kernel_traitsI6__halfS2_fS2_fjLj1024ELj1ELj4ELj1ELj16ENS_18Kernel_traits_baseILj1024ES2_S2_fS2_fjLj128EEEEELb1ELb0ELb0EEEvNS_9FwdParamsE --------------------------
	.section	.text._ZN10layer_norm31ln_parallel_residual_fwd_kernelINS_13Kernel_traitsI6__halfS2_fS2_fjLj1024ELj1ELj4ELj1ELj16ENS_18Kernel_traits_baseILj1024ES2_S2_fS2_fjLj128EEEEELb1ELb0ELb0EEEvNS_9FwdParamsE,"ax",@progbits
	.align	128
        .global         _ZN10layer_norm31ln_parallel_residual_fwd_kernelINS_13Kernel_traitsI6__halfS2_fS2_fjLj1024ELj1ELj4ELj1ELj16ENS_18Kernel_traits_baseILj1024ES2_S2_fS2_fjLj128EEEEELb1ELb0ELb0EEEvNS_9FwdParamsE
        .type           _ZN10layer_norm31ln_parallel_residual_fwd_kernelINS_13Kernel_traitsI6__halfS2_fS2_fjLj1024ELj1ELj4ELj1ELj16ENS_18Kernel_traits_baseILj1024ES2_S2_fS2_fjLj128EEEEELb1ELb0ELb0EEEvNS_9FwdParamsE,@function
        .size           _ZN10layer_norm31ln_parallel_residual_fwd_kernelINS_13Kernel_traitsI6__halfS2_fS2_fjLj1024ELj1ELj4ELj1ELj16ENS_18Kernel_traits_baseILj1024ES2_S2_fS2_fjLj128EEEEELb1ELb0ELb0EEEvNS_9FwdParamsE,(.L_x_22722 - _ZN10layer_norm31ln_parallel_residual_fwd_kernelINS_13Kernel_traitsI6__halfS2_fS2_fjLj1024ELj1ELj4ELj1ELj16ENS_18Kernel_traits_baseILj1024ES2_S2_fS2_fjLj128EEEEELb1ELb0ELb0EEEvNS_9FwdParamsE)
        .other          _ZN10layer_norm31ln_parallel_residual_fwd_kernelINS_13Kernel_traitsI6__halfS2_fS2_fjLj1024ELj1ELj4ELj1ELj16ENS_18Kernel_traits_baseILj1024ES2_S2_fS2_fjLj128EEEEELb1ELb0ELb0EEEvNS_9FwdParamsE,@"STO_CUDA_ENTRY STV_DEFAULT"
_ZN10layer_norm31ln_parallel_residual_fwd_kernelINS_13Kernel_traitsI6__halfS2_fS2_fjLj1024ELj1ELj4ELj1ELj16ENS_18Kernel_traits_baseILj1024ES2_S2_fS2_fjLj128EEEEELb1ELb0ELb0EEEvNS_9FwdParamsE:
.text._ZN10layer_norm31ln_parallel_residual_fwd_kernelINS_13Kernel_traitsI6__halfS2_fS2_fjLj1024ELj1ELj4ELj1ELj16ENS_18Kernel_traits_baseILj1024ES2_S2_fS2_fjLj128EEEEELb1ELb0ELb0EEEvNS_9FwdParamsE:
        /* <DEDUP_REMOVED lines=29> */
[----:B------:R-:W-:Y:S02]  /*01d0*/  LOP3.LUT R3, R136, 0x1f, RZ, 0xc, !PT ;  /* 0x0000001f88037812 */ /* 0x000fe400078e0cff */
[----:B------:R-:W-:-:S02]  /*01e0*/  @P0 IADD3.X R129, PT, PT, RZ, R5, RZ, P1, !PT ;  /* 0x00000005ff810210 */ /* 0x000fc40000ffe4ff */
[----:B------:R-:W-:Y:S02]  /*01f0*/  LEA.HI.SX32 R134, R0, R3, 0x1d ;  /* 0x0000000300867211 */ /* 0x000fe400078feaff */
[----:B------:R-:W-:Y:S01]  /*0200*/  LOP3.LUT R136, R136, 0x1f, RZ, 0xc0, !PT ;  /* 0x0000001f88887812 */ /* 0x000fe200078ec0ff */
[----:B------:R-:W-:Y:S01]  /*0210*/  UIADD3 UR15, UPT, UPT, UR6, -0x61c88647, URZ ;  /* 0x9e3779b9060f7890 */ /* 0x000fe2000fffe0ff */
[--C-:B------:R-:W-:Y:S01]  /*0220*/  SHF.R.U64 R132, R128, 0x2, R129.reuse ;  /* 0x0000000280847819 */ /* 0x100fe20000001281 */
[----:B------:R-:W-:Y:S01]  /*0230*/  UIADD3 UR16, UPT, UPT, UR7, -0x4498517b, URZ ;  /* 0xbb67ae8507107890 */ /* 0x000fe2000fffe0ff */
[----:B------:R-:W-:Y:S01]  /*0240*/  SHF.R.U32.HI R131, RZ, 0x2, R129 ;  /* 0x00000002ff837819 */ /* 0x000fe20000011681 */
[----:B------:R-:W-:Y:S02]  /*0250*/  UIADD3 UR17, UPT, UPT, UR6, 0x3c6ef372, URZ ;  /* 0x3c6ef37206117890 */ /* 0x000fe4000fffe0ff */
        /* <DEDUP_REMOVED lines=30> */
[----:B------:R-:W5:Y:S02]  /*0440*/  @P1 LDG.E.128 R20, desc[UR8][R6.64] ;  /* 0x0000000806141981 */ /* 0x000f64000c1e1d00 */
[----:B------:R-:W0:Y:S01]  /*0450*/  LDC.64 R10, c[0x0][0x3d0] ;  /* 0x0000f400ff0a7b82 */ /* 0x000e220000000a00 */
[----:B-1----:R-:W-:-:S04]  /*0460*/  @P1 IMAD.WIDE.U32 R8, R63, 0x10, R8 ;  /* 0x000000103f081825 */ /* 0x002fc800078e0008 */
[----:B------:R-:W-:Y:S01]  /*0470*/  @P1 VIADD R63, R63, 0x20 ;  /* 0x000000203f3f1836 */ /* 0x000fe20000000000 */
[----:B------:R-:W5:Y:S01]  /*0480*/  @P1 LDG.E.128 R24, desc[UR8][R8.64] ;  /* 0x0000000808181981 */ /* 0x000f62000c1e1d00 */
[C---:B--2---:R-:W-:Y:S01]  /*0490*/  @P0 IMAD.WIDE.U32 R2, R136.reuse, 0x10, R2 ;  /* 0x0000001088020825 */ /* 0x044fe200078e0002 */
[----:B------:R-:W1:Y:S04]  /*04a0*/  LDC.64 R36, c[0x0][0x3d8] ;  /* 0x0000f600ff247b82 */ /* 0x000e680000000a00 */
[----:B------:R-:W5:Y:S01]  /*04b0*/  @P0 LDG.E.128 R12, desc[UR8][R2.64] ;  /* 0x00000008020c0981 */ /* 0x000f62000c1e1d00 */
[----:B---3--:R-:W-:-:S05]  /*04c0*/  @P0 IMAD.WIDE.U32 R4, R136, 0x10, R4 ;  /* 0x0000001088040825 */ /* 0x008fca00078e0004 */
[----:B------:R-:W5:Y:S01]  /*04d0*/  @P0 LDG.E.128 R16, desc[UR8][R4.64] ;  /* 0x0000000804100981 */ /* 0x000f62000c1e1d00 */
[----:B0-----:R-:W-:-:S05]  /*04e0*/  @P2 IMAD.WIDE.U32 R10, R63, 0x10, R10 ;  /* 0x000000103f0a2825 */ /* 0x001fca00078e000a */
[----:B------:R-:W5:Y:S01]  /*04f0*/  @P2 LDG.E.128 R28, desc[UR8][R10.64] ;  /* 0x000000080a1c2981 */ /* 0x000f62000c1e1d00 */
[----:B------:R-:W-:Y:S01]  /*0500*/  ISETP.GE.U32.AND P3, PT, R134, 0x80, PT ;  /* 0x000000808600780c */ /* 0x000fe20003f66070 */
[----:B-1----:R-:W-:-:S04]  /*0510*/  @P2 IMAD.WIDE.U32 R48, R63, 0x10, R36 ;  /* 0x000000103f302825 */ /* 0x002fc800078e0024 */
[----:B------:R-:W-:Y:S01]  /*0520*/  HFMA2 R38, -RZ, RZ, 0, 0 ;  /* 0x00000000ff267431 */ /* 0x000fe200000001ff */
[----:B------:R-:W-:Y:S02]  /*0530*/  CS2R R36, SRZ ;  /* 0x0000000000247805 */ /* 0x000fe4000001ff00 */
[----:B------:R-:W-:Y:S01]  /*0540*/  CS2R R40, SRZ ;  /* 0x0000000000287805 */ /* 0x000fe2000001ff00 */
[----:B------:R-:W-:Y:S01]  /*0550*/  IMAD.MOV.U32 R42, RZ, RZ, RZ ;  /* 0x000000ffff2a7224 */ /* 0x000fe200078e00ff */
[----:B------:R0:W5:Y:S01]  /*0560*/  @P2 LDG.E.128 R32, desc[UR8][R48.64] ;  /* 0x0000000830202981 */ /* 0x000162000c1e1d00 */
[----:B------:R-:W-:Y:S01]  /*0570*/  IMAD.MOV.U32 R46, RZ, RZ, RZ ;  /* 0x000000ffff2e7224 */ /* 0x000fe200078e00ff */
[----:B------:R-:W-:Y:S02]  /*0580*/  CS2R R44, SRZ ;  /* 0x00000000002c7805 */ /* 0x000fe4000001ff00 */
[----:B------:R-:W-:Y:S02]  /*0590*/  CS2R R50, SRZ ;  /* 0x0000000000327805 */ /* 0x000fe4000001ff00 */
[----:B------:R-:W-:-:S02]  /*05a0*/  CS2R R54, SRZ ;  /* 0x0000000000367805 */ /* 0x000fc4000001ff00 */
[----:B------:R-:W-:Y:S02]  /*05b0*/  CS2R R52, SRZ ;  /* 0x0000000000347805 */ /* 0x000fe4000001ff00 */
[----:B------:R-:W-:Y:S02]  /*05c0*/  CS2R R58, SRZ ;  /* 0x00000000003a7805 */ /* 0x000fe4000001ff00 */
[----:B------:R-:W-:Y:S02]  /*05d0*/  CS2R R56, SRZ ;  /* 0x0000000000387805 */ /* 0x000fe4000001ff00 */
[----:B------:R-:W-:Y:S01]  /*05e0*/  @P0 MOV R47, RZ ;  /* 0x000000ff002f0202 */ /* 0x000fe20000000f00 */
[----:B------:R-:W-:Y:S01]  /*05f0*/  @P1 IMAD.MOV.U32 R43, RZ, RZ, RZ ;  /* 0x000000ffff2b1224 */ /* 0x000fe200078e00ff */
[----:B0-----:R-:W-:Y:S01]  /*0600*/  CS2R R48, SRZ ;  /* 0x0000000000307805 */ /* 0x001fe2000001ff00 */
[----:B------:R-:W-:Y:S01]  /*0610*/  @P2 IMAD.MOV.U32 R39, RZ, RZ, RZ ;  /* 0x000000ffff272224 */ /* 0x000fe200078e00ff */
[----:B------:R-:W-:Y:S01]  /*0620*/  @P2 IADD3 R63, PT, PT, R63, 0x20, RZ ;  /* 0x000000203f3f2810 */ /* 0x000fe20007ffe0ff */
[----:B------:R-:W-:Y:S06]  /*0630*/  @!P3 BRA `(.L_x_13633) ;  /* 0x0000000c002cb947 */ /* 0x000fec0003800000 */
[----:B------:R-:W0:Y:S08]  /*0640*/  LDC.64 R60, c[0x0][0x3d0] ;  /* 0x0000f400ff3c7b82 */ /* 0x000e300000000a00 */
[----:B------:R-:W1:Y:S01]  /*0650*/  LDC.64 R64, c[0x0][0x3d8] ;  /* 0x0000f600ff407b82 */ /* 0x000e620000000a00 */
[----:B0-----:R-:W-:-:S04]  /*0660*/  IMAD.WIDE.U32 R60, R63, 0x10, R60 ;  /* 0x000000103f3c7825 */ /* 0x001fc800078e003c */
[----:B-1----:R-:W-:Y:S02]  /*0670*/  IMAD.WIDE.U32 R64, R63, 0x10, R64 ;  /* 0x000000103f407825 */ /* 0x002fe400078e0040 */
[----:B------:R-:W5:Y:S04]  /*0680*/  LDG.E.128 R60, desc[UR8][R60.64] ;  /* 0x000000083c3c7981 */ /* 0x000f68000c1e1d00 */
[----:B------:R-:W5:Y:S01]  /*0690*/  LDG.E.128 R64, desc[UR8][R64.64] ;  /* 0x0000000840407981 */ /* 0x000f62000c1e1d00 */
[----:B------:R-:W-:Y:S02]  /*06a0*/  CS2R R70, SRZ ;  /* 0x0000000000467805 */ /* 0x000fe4000001ff00 */
[----:B------:R-:W-:Y:S01]  /*06b0*/  CS2R R68, SRZ ;  /* 0x0000000000447805 */ /* 0x000fe2000001ff00 */
[----:B------:R-:W-:Y:S01]  /*06c0*/  IMAD.MOV.U32 R38, RZ, RZ, RZ ;  /* 0x000000ffff267224 */ /* 0x000fe200078e00ff */
[----:B------:R-:W-:Y:S01]  /*06d0*/  CS2R R36, SRZ ;  /* 0x0000000000247805 */ /* 0x000fe2000001ff00 */
[----:B------:R-:W-:Y:S01]  /*06e0*/  IMAD.MOV.U32 R42, RZ, RZ, RZ ;  /* 0x000000ffff2a7224 */ /* 0x000fe200078e00ff */
        /* <DEDUP_REMOVED lines=12> */
.L_x_13632:
        /* <DEDUP_REMOVED lines=12> */
[----:B-1----:R-:W-:-:S07]  /*0870*/  @P0 IMAD.WIDE.U32 R36, R136, 0x10, R6 ;  /* 0x0000001088240825 */ /* 0x002fce00078e0006 */
[----:B------:R-:W1:Y:S01]  /*0880*/  @P0 LDC.64 R2, c[0x0][0x440] ;  /* 0x00011000ff020b82 */ /* 0x000e620000000a00 */
[----:B--2---:R-:W-:-:S07]  /*0890*/  @P1 IMAD.WIDE.U32 R4, R67, 0x10, R8 ;  /* 0x0000001043041825 */ /* 0x004fce00078e0008 */
[----:B------:R-:W2:Y:S01]  /*08a0*/  LDC.64 R60, c[0x0][0x3d0] ;  /* 0x0000f400ff3c7b82 */ /* 0x000ea20000000a00 */
[C---:B---3--:R-:W-:Y:S01]  /*08b0*/  @P1 IMAD.WIDE.U32 R6, R67.reuse, 0x10, R40 ;  /* 0x0000001043061825 */ /* 0x048fe200078e0028 */
[----:B------:R-:W5:Y:S04]  /*08c0*/  @P1 LDG.E.128 R20, desc[UR8][R4.64] ;  /* 0x0000000804141981 */ /* 0x000f68000c1e1d00 */
[----:B------:R-:W5:Y:S02]  /*08d0*/  @P1 LDG.E.128 R24, desc[UR8][R6.64] ;  /* 0x0000000806181981 */ /* 0x000f64000c1e1d00 */
[----:B------:R-:W3:Y:S01]  /*08e0*/  LDC.64 R62, c[0x0][0x3d8] ;  /* 0x0000f600ff3e7b82 */ /* 0x000ee20000000a00 */
[----:B0-----:R-:W-:Y:S01]  /*08f0*/  @P1 IMAD.WIDE.U32 R8, R67, 0x10, R44 ;  /* 0x0000001043081825 */ /* 0x001fe200078e002c */
[----:B------:R-:W-:-:S03]  /*0900*/  ISETP.GE.U32.AND P3, PT, R134, 0x80, PT ;  /* 0x000000808600780c */ /* 0x000fc60003f66070 */
[----:B------:R-:W-:Y:S01]  /*0910*/  HFMA2 R38, -RZ, RZ, 0, 0 ;  /* 0x00000000ff267431 */ /* 0x000fe200000001ff */
[----:B------:R0:W5:Y:S01]  /*0920*/  @P0 LDG.E.128 R16, desc[UR8][R36.64] ;  /* 0x0000000824100981 */ /* 0x000162000c1e1d00 */
[----:B------:R-:W-:Y:S01]  /*0930*/  @P1 VIADD R67, R67, 0x20 ;  /* 0x0000002043431836 */ /* 0x000fe20000000000 */
[----:B------:R-:W4:Y:S01]  /*0940*/  @P2 LDC.64 R64, c[0x0][0x440] ;  /* 0x00011000ff402b82 */ /* 0x000f220000000a00 */
[----:B-1----:R-:W-:Y:S01]  /*0950*/  @P0 IMAD.WIDE.U32 R2, R136, 0x10, R2 ;  /* 0x0000001088020825 */ /* 0x002fe200078e0002 */
[----:B------:R1:W5:Y:S04]  /*0960*/  @P1 LD.E.128 R52, desc[UR8][R8.64] ;  /* 0x0000000808341980 */ /* 0x000368000c101d00 */
[----:B------:R1:W5:Y:S01]  /*0970*/  @P0 LD.E.128 R56, desc[UR8][R2.64] ;  /* 0x0000000802380980 */ /* 0x000362000c101d00 */
[----:B--2---:R-:W-:-:S05]  /*0980*/  @P2 IMAD.WIDE.U32 R60, R67, 0x10, R60 ;  /* 0x00000010433c2825 */ /* 0x004fca00078e003c */
[----:B------:R1:W5:Y:S01]  /*0990*/  @P2 LDG.E.128 R28, desc[UR8][R60.64] ;  /* 0x000000083c1c2981 */ /* 0x000362000c1e1d00 */
[----:B---3--:R-:W-:-:S05]  /*09a0*/  @P2 IMAD.WIDE.U32 R62, R67, 0x10, R62 ;  /* 0x00000010433e2825 */ /* 0x008fca00078e003e */
[----:B------:R1:W5:Y:S01]  /*09b0*/  @P2 LDG.E.128 R32, desc[UR8][R62.64] ;  /* 0x000000083e202981 */ /* 0x000362000c1e1d00 */
[----:B----4-:R-:W-:-:S05]  /*09c0*/  @P2 IMAD.WIDE.U32 R64, R67, 0x10, R64 ;  /* 0x0000001043402825 */ /* 0x010fca00078e0040 */
[----:B------:R1:W5:Y:S01]  /*09d0*/  @P2 LD.E.128 R48, desc[UR8][R64.64] ;  /* 0x0000000840302980 */ /* 0x000362000c101d00 */
[----:B0-----:R-:W-:Y:S01]  /*09e0*/  CS2R R36, SRZ ;  /* 0x0000000000247805 */ /* 0x001fe2000001ff00 */
[----:B------:R-:W-:Y:S01]  /*09f0*/  IMAD.MOV.U32 R42, RZ, RZ, RZ ;  /* 0x000000ffff2a7224 */ /* 0x000fe200078e00ff */
[----:B------:R-:W-:Y:S01]  /*0a00*/  CS2R R40, SRZ ;  /* 0x0000000000287805 */ /* 0x000fe2000001ff00 */
[----:B------:R-:W-:Y:S01]  /*0a10*/  IMAD.MOV.U32 R46, RZ, RZ, RZ ;  /* 0x000000ffff2e7224 */ /* 0x000fe200078e00ff */
[----:B------:R-:W-:Y:S02]  /*0a20*/  CS2R R44, SRZ ;  /* 0x00000000002c7805 */ /* 0x000fe4000001ff00 */
[----:B------:R-:W-:Y:S01]  /*0a30*/  @P0 MOV R47, RZ ;  /* 0x000000ff002f0202 */ /* 0x000fe20000000f00 */
[----:B------:R-:W-:Y:S01]  /*0a40*/  @P1 IMAD.MOV.U32 R43, RZ, RZ, RZ ;  /* 0x000000ffff2b1224 */ /* 0x000fe200078e00ff */
[----:B------:R-:W-:Y:S01]  /*0a50*/  @P2 IADD3 R67, PT, PT, R67, 0x20, RZ ;  /* 0x0000002043432810 */ /* 0x000fe20007ffe0ff */
[----:B------:R-:W-:Y:S01]  /*0a60*/  @P2 IMAD.MOV.U32 R39, RZ, RZ, RZ ;  /* 0x000000ffff272224 */ /* 0x000fe200078e00ff */
[----:B-1----:R-:W-:Y:S06]  /*0a70*/  @!P3 BRA `(.L_x_13633) ;  /* 0x00000008001cb947 */ /* 0x002fec0003800000 */
[----:B------:R-:W0:Y:S08]  /*0a80*/  LDC.64 R60, c[0x0][0x3d0] ;  /* 0x0000f400ff3c7b82 */ /* 0x000e300000000a00 */
[----:B------:R-:W1:Y:S08]  /*0a90*/  LDC.64 R64, c[0x0][0x3d8] ;  /* 0x0000f600ff407b82 */ /* 0x000e700000000a00 */
[----:B------:R-:W2:Y:S01]  /*0aa0*/  LDC.64 R72, c[0x0][0x440] ;  /* 0x00011000ff487b82 */ /* 0x000ea20000000a00 */
[----:B0-----:R-:W-:-:S06]  /*0ab0*/  IMAD.WIDE.U32 R60, R67, 0x10, R60 ;  /* 0x00000010433c7825 */ /* 0x001fcc00078e003c */
[----:B------:R-:W5:Y:S01]  /*0ac0*/  LDG.E.128 R60, desc[UR8][R60.64] ;  /* 0x000000083c3c7981 */ /* 0x000f62000c1e1d00 */
[----:B-1----:R-:W-:-:S04]  /*0ad0*/  IMAD.WIDE.U32 R64, R67, 0x10, R64 ;  /* 0x0000001043407825 */ /* 0x002fc800078e0040 */
[----:B--2---:R-:W-:Y:S02]  /*0ae0*/  IMAD.WIDE.U32 R72, R67, 0x10, R72 ;  /* 0x0000001043487825 */ /* 0x004fe400078e0048 */
[----:B------:R-:W5:Y:S04]  /*0af0*/  LDG.E.128 R64, desc[UR8][R64.64] ;  /* 0x0000000840407981 */ /* 0x000f68000c1e1d00 */
[----:B------:R-:W5:Y:S01]  /*0b00*/  LD.E.128 R72, desc[UR8][R72.64] ;  /* 0x0000000848487980 */ /* 0x000f62000c101d00 */
[----:B------:R-:W-:Y:S02]  /*0b10*/  CS2R R70, SRZ ;  /* 0x0000000000467805 */ /* 0x000fe4000001ff00 */
[----:B------:R-:W-:Y:S01]  /*0b20*/  CS2R R68, SRZ ;  /* 0x0000000000447805 */ /* 0x000fe2000001ff00 */
[----:B------:R-:W-:Y:S01]  /*0b30*/  IMAD.MOV.U32 R38, RZ, RZ, RZ ;  /* 0x000000ffff267224 */ /* 0x000fe200078e00ff */
[----:B------:R-:W-:Y:S01]  /*0b40*/  CS2R R36, SRZ ;  /* 0x0000000000247805 */ /* 0x000fe2000001ff00 */
[----:B------:R-:W-:Y:S01]  /*0b50*/  IMAD.MOV.U32 R42, RZ, RZ, RZ ;  /* 0x000000ffff2a7224 */ /* 0x000fe200078e00ff */
[----:B------:R-:W-:-:S02]  /*0b60*/  CS2R R40, SRZ ;  /* 0x0000000000287805 */ /* 0x000fc4000001ff00 */
[----:B------:R-:W-:Y:S02]  /*0b70*/  MOV R46, RZ ;  /* 0x000000ff002e7202 */ /* 0x000fe40000000f00 */
[----:B------:R-:W-:Y:S01]  /*0b80*/  CS2R R44, SRZ ;  /* 0x00000000002c7805 */ /* 0x000fe2000001ff00 */
[----:B------:R-:W-:Y:S06]  /*0b90*/  BRA `(.L_x_13633) ;  /* 0x0000000400d47947 */ /* 0x000fec0003800000 */
.L_x_13631:
        /* <DEDUP_REMOVED lines=62> */
.L_x_13634:
        /* <DEDUP_REMOVED lines=11> */
[----:B------:R-:W5:Y:S02]  /*1030*/  @P1 LDG.E.128 R20, desc[UR8][R2.64] ;  /* 0x0000000802141981 */ /* 0x000f64000c1e1d00 */
[----:B------:R-:W0:Y:S01]  /*1040*/  @P2 LDC.64 R10, c[0x0][0x438] ;  /* 0x00010e00ff0a2b82 */ /* 0x000e220000000a00 */
[----:B-1----:R-:W-:-:S05]  /*1050*/  @P1 IMAD.WIDE.U32 R6, R91, 0x10, R6 ;  /* 0x000000105b061825 */ /* 0x002fca00078e0006 */
[----:B------:R-:W5:Y:S02]  /*1060*/  @P1 LDG.E.128 R24, desc[UR8][R6.64] ;  /* 0x0000000806181981 */ /* 0x000f64000c1e1d00 */
[----:B------:R-:W1:Y:S01]  /*1070*/  LDC.64 R56, c[0x0][0x3d8] ;  /* 0x0000f600ff387b82 */ /* 0x000e620000000a00 */
[----:B--2---:R-:W-:-:S04]  /*1080*/  @P1 IMAD.WIDE.U32 R4, R91, 0x10, R4 ;  /* 0x000000105b041825 */ /* 0x004fc800078e0004 */
[----:B------:R-:W-:Y:S01]  /*1090*/  @P1 VIADD R91, R91, 0x20 ;  /* 0x000000205b5b1836 */ /* 0x000fe20000000000 */
[----:B------:R-:W5:Y:S02]  /*10a0*/  @P1 LD.E.128 R40, desc[UR8][R4.64] ;  /* 0x0000000804281980 */ /* 0x000f64000c101d00 */
[----:B------:R-:W2:Y:S01]  /*10b0*/  LDC.64 R76, c[0x0][0x3d0] ;  /* 0x0000f400ff4c7b82 */ /* 0x000ea20000000a00 */
[----:B---3--:R-:W-:-:S05]  /*10c0*/  @P2 IMAD.WIDE.U32 R82, R91, 0x10, R8 ;  /* 0x000000105b522825 */ /* 0x008fca00078e0008 */
[----:B------:R-:W5:Y:S02]  /*10d0*/  @P2 LDG.E.128 R28, desc[UR8][R82.64] ;  /* 0x00000008521c2981 */ /* 0x000f64000c1e1d00 */
[----:B------:R-:W3:Y:S01]  /*10e0*/  @P3 LDC.64 R78, c[0x0][0x438] ;  /* 0x00010e00ff4e3b82 */ /* 0x000ee20000000a00 */
[----:B0-----:R-:W-:-:S05]  /*10f0*/  @P2 IMAD.WIDE.U32 R84, R91, 0x10, R10 ;  /* 0x000000105b542825 */ /* 0x001fca00078e000a */
[----:B------:R-:W5:Y:S02]  /*1100*/  @P2 LD.E.128 R36, desc[UR8][R84.64] ;  /* 0x0000000854242980 */ /* 0x000f64000c101d00 */
[----:B------:R-:W0:Y:S01]  /*1110*/  LDC.64 R48, c[0x0][0x3d0] ;  /* 0x0000f400ff307b82 */ /* 0x000e220000000a00 */
[C---:B-1----:R-:W-:Y:S01]  /*1120*/  @P2 IMAD.WIDE.U32 R86, R91.reuse, 0x10, R56 ;  /* 0x000000105b562825 */ /* 0x042fe200078e0038 */
[----:B------:R-:W-:-:S04]  /*1130*/  @P2 IADD3 R91, PT, PT, R91, 0x20, RZ ;  /* 0x000000205b5b2810 */ /* 0x000fc80007ffe0ff */
[----:B------:R-:W5:Y:S02]  /*1140*/  @P2 LDG.E.128 R32, desc[UR8][R86.64] ;  /* 0x0000000856202981 */ /* 0x000f64000c1e1d00 */
[----:B------:R-:W1:Y:S01]  /*1150*/  @P0 LDC.64 R52, c[0x0][0x438] ;  /* 0x00010e00ff340b82 */ /* 0x000e620000000a00 */
[----:B--2---:R-:W-:-:S05]  /*1160*/  @P3 IMAD.WIDE.U32 R8, R91, 0x10, R76 ;  /* 0x000000105b083825 */ /* 0x004fca00078e004c */
[----:B------:R-:W5:Y:S02]  /*1170*/  @P3 LDG.E.128 R60, desc[UR8][R8.64] ;  /* 0x00000008083c3981 */ /* 0x000f64000c1e1d00 */
[----:B------:R-:W2:Y:S01]  /*1180*/  LDC.64 R80, c[0x0][0x3d8] ;  /* 0x0000f600ff507b82 */ /* 0x000ea20000000a00 */
[----:B---3--:R-:W-:-:S05]  /*1190*/  @P3 IMAD.WIDE.U32 R10, R91, 0x10, R78 ;  /* 0x000000105b0a3825 */ /* 0x008fca00078e004e */
[----:B------:R-:W5:Y:S01]  /*11a0*/  @P3 LD.E.128 R68, desc[UR8][R10.64] ;  /* 0x000000080a443980 */ /* 0x000f62000c101d00 */
[C---:B0-----:R-:W-:Y:S01]  /*11b0*/  @P0 IMAD.WIDE.U32 R76, R136.reuse, 0x10, R48 ;  /* 0x00000010884c0825 */ /* 0x041fe200078e0030 */
[----:B------:R-:W0:Y:S04]  /*11c0*/  LDC.64 R88, c[0x0][0x3d8] ;  /* 0x0000f600ff587b82 */ /* 0x000e280000000a00 */
[----:B------:R-:W5:Y:S01]  /*11d0*/  @P0 LDG.E.128 R12, desc[UR8][R76.64] ;  /* 0x000000084c0c0981 */ /* 0x000f62000c1e1d00 */
[----:B-1----:R-:W-:-:S05]  /*11e0*/  @P0 IMAD.WIDE.U32 R78, R136, 0x10, R52 ;  /* 0x00000010884e0825 */ /* 0x002fca00078e0034 */
[----:B------:R-:W5:Y:S01]  /*11f0*/  @P0 LD.E.128 R44, desc[UR8][R78.64] ;  /* 0x000000084e2c0980 */ /* 0x000f62000c101d00 */
[----:B--2---:R-:W-:-:S05]  /*1200*/  @P0 IMAD.WIDE.U32 R80, R136, 0x10, R80 ;  /* 0x0000001088500825 */ /* 0x004fca00078e0050 */
[----:B------:R-:W5:Y:S01]  /*1210*/  @P0 LDG.E.128 R16, desc[UR8][R80.64] ;  /* 0x0000000850100981 */ /* 0x000f62000c1e1d00 */
[----:B0-----:R-:W-:-:S04]  /*1220*/  @P3 IMAD.WIDE.U32 R56, R91, 0x10, R88 ;  /* 0x000000105b383825 */ /* 0x001fc800078e0058 */
[----:B------:R-:W-:Y:S01]  /*1230*/  HFMA2 R58, -RZ, RZ, 0, 0 ;  /* 0x00000000ff3a7431 */ /* 0x000fe200000001ff */
[----:B------:R-:W-:Y:S02]  /*1240*/  CS2R R48, SRZ ;  /* 0x0000000000307805 */ /* 0x000fe4000001ff00 */
[----:B------:R-:W-:Y:S01]  /*1250*/  CS2R R52, SRZ ;  /* 0x0000000000347805 */ /* 0x000fe2000001ff00 */
[----:B------:R-:W-:Y:S01]  /*1260*/  IMAD.MOV.U32 R50, RZ, RZ, RZ ;  /* 0x000000ffff327224 */ /* 0x000fe200078e00ff */
[----:B------:R0:W5:Y:S01]  /*1270*/  @P3 LDG.E.128 R64, desc[UR8][R56.64] ;  /* 0x0000000838403981 */ /* 0x000162000c1e1d00 */
[----:B------:R-:W-:Y:S01]  /*1280*/  IMAD.MOV.U32 R54, RZ, RZ, RZ ;  /* 0x000000ffff367224 */ /* 0x000fe200078e00ff */
[----:B------:R-:W-:Y:S01]  /*1290*/  @P3 CS2R R74, SRZ ;  /* 0x00000000004a3805 */ /* 0x000fe2000001ff00 */
[----:B------:R-:W-:Y:S01]  /*12a0*/  @P0 IMAD.MOV.U32 R59, RZ, RZ, RZ ;  /* 0x000000ffff3b0224 */ /* 0x000fe200078e00ff */
[----:B------:R-:W-:Y:S01]  /*12b0*/  @P3 CS2R R72, SRZ ;  /* 0x0000000000483805 */ /* 0x000fe2000001ff00 */
[----:B------:R-:W-:Y:S01]  /*12c0*/  @P1 IMAD.MOV.U32 R55, RZ, RZ, RZ ;  /* 0x000000ffff371224 */ /* 0x000fe200078e00ff */
[----:B------:R-:W-:-:S02]  /*12d0*/  @P2 MOV R51, RZ ;  /* 0x000000ff00332202 */ /* 0x000fc40000000f00 */
[----:B0-----:R-:W-:-:S07]  /*12e0*/  CS2R R56, SRZ ;  /* 0x0000000000387805 */ /* 0x001fce000001ff00 */
.L_x_13633:
[----:B------:R-:W-:Y:S05]  /*12f0*/  BSYNC.RECONVERGENT B0 ;  /* 0x0000000000007941 */ /* 0x000fea0003800200 */
.L_x_13630:
        /* <DEDUP_REMOVED lines=12> */
[----:B------:R-:W-:Y:S01]  /*13c0*/  IMAD R6, R132, -0x2daee0ad, RZ ;  /* 0xd2511f5384067824 */ /* 0x000fe200078e02ff */
[----:B------:R-:W2:Y:S01]  /*13d0*/  LDCU UR33, c[0x0][0x388] ;  /* 0x00007100ff2177ac */ /* 0x000ea20008000800 */
        /* <DEDUP_REMOVED lines=8> */
[----:B------:R-:W1:Y:S01]  /*1460*/  LDCU.64 UR12, c[0x0][0x3a0] ;  /* 0x00007400ff0c77ac */ /* 0x000e620008000a00 */
        /* <DEDUP_REMOVED lines=50> */
.L_x_14144:
        /* <DEDUP_REMOVED lines=40> */
.L_x_13641:
        /* <DEDUP_REMOVED lines=13> */
.L_x_13643:
[----:B------:R-:W-:Y:S05]  /*1ae0*/  BSYNC.RECONVERGENT B3 ;  /* 0x0000000000037941 */ /* 0x000fea0003800200 */
.L_x_13642:
        /* <DEDUP_REMOVED lines=42> */
.L_x_13640:
[----:B------:R-:W-:Y:S05]  /*1d90*/  BSYNC.RECONVERGENT B2 ;  /* 0x0000000000027941 */ /* 0x000fea0003800200 */
.L_x_13639:
[----:B------:R-:W0:Y:S01]  /*1da0*/  LDC R9, c[0x0][0x404] ;  /* 0x00010100ff097b82 */ /* 0x000e220000000800 */
[----:B------:R-:W-:Y:S01]  /*1db0*/  I2FP.F32.U32 R88, R88 ;  /* 0x0000005800587245 */ /* 0x000fe20000201000 */
[----:B------:R-:W-:Y:S01]  /*1dc0*/  IMAD.MOV.U32 R121, RZ, RZ, 0x2f800000 ;  /* 0x2f800000ff797424 */ /* 0x000fe200078e00ff */
[----:B------:R-:W-:Y:S01]  /*1dd0*/  ISETP.NE.AND P2, PT, R89, 0x1, PT ;  /* 0x000000015900780c */ /* 0x000fe20003f45270 */
[----:B------:R-:W-:Y:S01]  /*1de0*/  BSSY.RECONVERGENT B2, `(.L_x_13644) ;  /* 0x000004a000027945 */ /* 0x000fe20003800200 */
[----:B------:R-:W-:Y:S01]  /*1df0*/  LOP3.LUT R137, R137, 0xffffffef, RZ, 0xc0, !PT ;  /* 0xffffffef89897812 */ /* 0x000fe200078ec0ff */
[----:B------:R-:W-:Y:S01]  /*1e00*/  FFMA.FTZ R88, R88, R121, 1.1641532182693481445e-10 ;  /* 0x2f00000058587423 */ /* 0x000fe20000010079 */
[----:B-----5:R-:W-:Y:S02]  /*1e10*/  HADD2.F32 R124, -RZ, R92.H0_H0 ;  /* 0x2000005cff7c7230 */ /* 0x020fe40000004100 */
[----:B------:R-:W-:Y:S02]  /*1e20*/  IMAD.MOV.U32 R90, RZ, RZ, 0x2 ;  /* 0x00000002ff5a7424 */ /* 0x000fe400078e00ff */
[----:B0-----:R-:W-:-:S02]  /*1e30*/  FSETP.LE.FTZ.AND P3, PT, R88, R9, PT ;  /* 0x000000095800720b */ /* 0x001fc40003f73000 */
        /* <DEDUP_REMOVED lines=11> */
.L_x_13646:
        /* <DEDUP_REMOVED lines=13> */
.L_x_13648:
[----:B------:R-:W-:Y:S05]  /*1fc0*/  BSYNC.RECONVERGENT B3 ;  /* 0x0000000000037941 */ /* 0x000fea0003800200 */
.L_x_13647:
        /* <DEDUP_REMOVED lines=43> */
.L_x_13645:
[----:B------:R-:W-:Y:S05]  /*2280*/  BSYNC.RECONVERGENT B2 ;  /* 0x0000000000027941 */ /* 0x000fea0003800200 */
.L_x_13644:
[----:B------:R-:W-:Y:S01]  /*2290*/  I2FP.F32.U32 R88, R88 ;  /* 0x0000005800587245 */ /* 0x000fe20000201000 */
[----:B------:R-:W-:Y:S01]  /*22a0*/  BSSY.RECONVERGENT B2, `(.L_x_13649) ;  /* 0x000004b000027945 */ /* 0x000fe20003800200 */
[----:B------:R-:W-:Y:S01]  /*22b0*/  ISETP.NE.AND P2, PT, R90, 0x1, PT ;  /* 0x000000015a00780c */ /* 0x000fe20003f45270 */
[----:B------:R-:W-:Y:S01]  /*22c0*/  HADD2.F32 R125, -RZ, R92.H1_H1 ;  /* 0x3000005cff7d7230 */ /* 0x000fe20000004100 */
[----:B------:R-:W-:Y:S01]  /*22d0*/  LOP3.LUT R137, R137, 0xfffffff7, RZ, 0xc0, !PT ;  /* 0xfffffff789897812 */ /* 0x000fe200078ec0ff */
[----:B------:R-:W-:Y:S01]  /*22e0*/  FFMA.FTZ R88, R88, R121, 1.1641532182693481445e-10 ;  /* 0x2f00000058587423 */ /* 0x000fe20000010079 */
[----:B------:R-:W-:Y:S02]  /*22f0*/  IMAD.MOV.U32 R91, RZ, RZ, 0x2 ;  /* 0x00000002ff5b7424 */ /* 0x000fe400078e00ff */
[----:B------:R-:W-:Y:S02]  /*2300*/  IMAD.MOV.U32 R89, RZ, RZ, R10 ;  /* 0x000000ffff597224 */ /* 0x000fe400078e000a */
        /* <DEDUP_REMOVED lines=11> */
.L_x_13651:
        /* <DEDUP_REMOVED lines=13> */
.L_x_13653:
[----:B------:R-:W-:Y:S05]  /*2490*/  BSYNC.RECONVERGENT B3 ;  /* 0x0000000000037941 */ /* 0x000fea0003800200 */
.L_x_13652:
        /* <DEDUP_REMOVED lines=43> */
.L_x_13650:
[----:B------:R-:W-:Y:S05]  /*2750*/  BSYNC.RECONVERGENT B2 ;  /* 0x0000000000027941 */ /* 0x000fea0003800200 */
.L_x_13649:
[----:B------:R-:W-:Y:S01]  /*2760*/  I2FP.F32.U32 R88, R89 ;  /* 0x0000005900587245 */ /* 0x000fe20000201000 */
[----:B------:R-:W-:Y:S01]  /*2770*/  BSSY.RECONVERGENT B2, `(.L_x_13654) ;  /* 0x000004b000027945 */ /* 0x000fe20003800200 */
[----:B------:R-:W-:Y:S01]  /*2780*/  ISETP.NE.AND P2, PT, R91, 0x1, PT ;  /* 0x000000015b00780c */ /* 0x000fe20003f45270 */
[----:B------:R-:W-:Y:S01]  /*2790*/  HFMA2 R89, -RZ, RZ, 0, 1.1920928955078125e-07 ;  /* 0x00000002ff597431 */ /* 0x000fe200000001ff */
[----:B------:R-:W-:Y:S01]  /*27a0*/  LOP3.LUT R137, R137, 0xfffffffb, RZ, 0xc0, !PT ;  /* 0xfffffffb89897812 */ /* 0x000fe200078ec0ff */
[----:B------:R-:W-:Y:S01]  /*27b0*/  FFMA.FTZ R88, R88, R121, 1.1641532182693481445e-10 ;  /* 0x2f00000058587423 */ /* 0x000fe20000010079 */
[----:B------:R-:W-:-:S04]  /*27c0*/  HADD2.F32 R126, -RZ, R93.H0_H0 ;  /* 0x2000005dff7e7230 */ /* 0x000fc80000004100 */
        /* <DEDUP_REMOVED lines=12> */
.L_x_13656:
        /* <DEDUP_REMOVED lines=13> */
.L_x_13658:
[----:B------:R-:W-:Y:S05]  /*2960*/  BSYNC.RECONVERGENT B3 ;  /* 0x0000000000037941 */ /* 0x000fea0003800200 */
.L_x_13657:
        /* <DEDUP_REMOVED lines=43> */
.L_x_13655:
[----:B------:R-:W-:Y:S05]  /*2c20*/  BSYNC.RECONVERGENT B2 ;  /* 0x0000000000027941 */ /* 0x000fea0003800200 */
.L_x_13654:
[----:B------:R-:W-:Y:S01]  /*2c30*/  I2FP.F32.U32 R88, R88 ;  /* 0x0000005800587245 */ /* 0x000fe20000201000 */
[----:B------:R-:W-:Y:S01]  /*2c40*/  BSSY.RECONVERGENT B2, `(.L_x_13659) ;  /* 0x000004b000027945 */ /* 0x000fe20003800200 */
[----:B------:R-:W-:Y:S01]  /*2c50*/  ISETP.NE.AND P2, PT, R89, 0x1, PT ;  /* 0x000000015900780c */ /* 0x000fe20003f45270 */
[----:B------:R-:W-:Y:S01]  /*2c60*/  HADD2.F32 R127, -RZ, R93.H1_H1 ;  /* 0x3000005dff7f7230 */ /* 0x000fe20000004100 */
        /* <DEDUP_REMOVED lines=15> */
.L_x_13661:
        /* <DEDUP_REMOVED lines=13> */
.L_x_13663:
[----:B------:R-:W-:Y:S05]  /*2e30*/  BSYNC.RECONVERGENT B3 ;  /* 0x0000000000037941 */ /* 0x000fea0003800200 */
.L_x_13662:
        /* <DEDUP_REMOVED lines=43> */
.L_x_13660:
[----:B------:R-:W-:Y:S05]  /*30f0*/  BSYNC.RECONVERGENT B2 ;  /* 0x0000000000027941 */ /* 0x000fea0003800200 */
.L_x_13659:
[----:B------:R-:W-:Y:S01]  /*3100*/  ISETP.NE.AND P3, PT, R90, 0x1, PT ;  /* 0x000000015a00780c */ /* 0x000fe20003f65270 */
[----:B------:R-:W-:Y:S01]  /*3110*/  BSSY.RECONVERGENT B2, `(.L_x_13664) ;  /* 0x0000049000027945 */ /* 0x000fe20003800200 */
[----:B------:R-:W-:Y:S01]  /*3120*/  I2FP.F32.U32 R88, R88 ;  /* 0x0000005800587245 */ /* 0x000fe20000201000 */
[----:B------:R-:W-:Y:S02]  /*3130*/  HADD2.F32 R139, -RZ, R94.H0_H0 ;  /* 0x2000005eff8b7230 */ /* 0x000fe40000004100 */
[----:B------:R-:W-:Y:S02]  /*3140*/  IMAD.MOV.U32 R91, RZ, RZ, 0x2 ;  /* 0x00000002ff5b7424 */ /* 0x000fe400078e00ff */
        /* <DEDUP_REMOVED lines=12> */
.L_x_13666:
        /* <DEDUP_REMOVED lines=13> */
.L_x_13668:
[----:B------:R-:W-:Y:S05]  /*32e0*/  BSYNC.RECONVERGENT B3 ;  /* 0x0000000000037941 */ /* 0x000fea0003800200 */
.L_x_13667:
        /* <DEDUP_REMOVED lines=43> */
.L_x_13665:
[----:B------:R-:W-:Y:S05]  /*35a0*/  BSYNC.RECONVERGENT B2 ;  /* 0x0000000000027941 */ /* 0x000fea0003800200 */
.L_x_13664:
[----:B------:R-:W-:Y:S01]  /*35b0*/  ISETP.NE.AND P4, PT, R91, 0x1, PT ;  /* 0x000000015b00780c */ /* 0x000fe20003f85270 */
[----:B------:R-:W-:Y:S01]  /*35c0*/  BSSY.RECONVERGENT B2, `(.L_x_13669) ;  /* 0x0000049000027945 */ /* 0x000fe20003800200 */
[----:B------:R-:W-:Y:S01]  /*35d0*/  I2FP.F32.U32 R88, R88 ;  /* 0x0000005800587245 */ /* 0x000fe20000201000 */
[----:B------:R-:W-:Y:S02]  /*35e0*/  HFMA2 R90, -RZ, RZ, 0, 1.1920928955078125e-07 ;  /* 0x00000002ff5a7431 */ /* 0x000fe400000001ff */
[----:B------:R-:W-:Y:S02]  /*35f0*/  HADD2.F32 R94, -RZ, R94.H1_H1 ;  /* 0x3000005eff5e7230 */ /* 0x000fe40000004100 */
        /* <DEDUP_REMOVED lines=12> */
.L_x_13671:
        /* <DEDUP_REMOVED lines=13> */
.L_x_13673:
[----:B------:R-:W-:Y:S05]  /*3790*/  BSYNC.RECONVERGENT B3 ;  /* 0x0000000000037941 */ /* 0x000fea0003800200 */
.L_x_13672:
        /* <DEDUP_REMOVED lines=43> */
.L_x_13670:
[----:B------:R-:W-:Y:S05]  /*3a50*/  BSYNC.RECONVERGENT B2 ;  /* 0x0000000000027941 */ /* 0x000fea0003800200 */
.L_x_13669:
[----:B------:R-:W-:Y:S01]  /*3a60*/  ISETP.NE.AND P5, PT, R90, 0x1, PT ;  /* 0x000000015a00780c */ /* 0x000fe20003fa5270 */
[----:B------:R-:W-:Y:S01]  /*3a70*/  BSSY.RECONVERGENT B2, `(.L_x_13674) ;  /* 0x0000049000027945 */ /* 0x000fe20003800200 */
[----:B------:R-:W-:Y:S01]  /*3a80*/  I2FP.F32.U32 R88, R89 ;  /* 0x0000005900587245 */ /* 0x000fe20000201000 */
[----:B------:R-:W-:Y:S01]  /*3a90*/  HADD2.F32 R140, -RZ, R95.H0_H0 ;  /* 0x2000005fff8c7230 */ /* 0x000fe20000004100 */
        /* <DEDUP_REMOVED lines=13> */
.L_x_13676:
        /* <DEDUP_REMOVED lines=13> */
.L_x_13678:
[----:B------:R-:W-:Y:S05]  /*3c40*/  BSYNC.RECONVERGENT B3 ;  /* 0x0000000000037941 */ /* 0x000fea0003800200 */
.L_x_13677:
        /* <DEDUP_REMOVED lines=43> */
.L_x_13675:
[----:B------:R-:W-:Y:S05]  /*3f00*/  BSYNC.RECONVERGENT B2 ;  /* 0x0000000000027941 */ /* 0x000fea0003800200 */
.L_x_13674:
[----:B------:R-:W-:Y:S01]  /*3f10*/  I2FP.F32.U32 R88, R89 ;  /* 0x0000005900587245 */ /* 0x000fe20000201000 */
[----:B------:R-:W-:Y:S01]  /*3f20*/  FMUL.FTZ R124, R124, UR5 ;  /* 0x000000057c7c7c20 */ /* 0x000fe20008410000 */
[----:B------:R-:W-:Y:S01]  /*3f30*/  P2R R90, PR, RZ, 0x2 ;  /* 0x00000002ff5a7803 */ /* 0x000fe20000000000 */
[----:B------:R-:W-:Y:S01]  /*3f40*/  FMUL.FTZ R125, R125, UR5 ;  /* 0x000000057d7d7c20 */ /* 0x000fe20008410000 */
[C---:B------:R-:W-:Y:S01]  /*3f50*/  LOP3.LUT P1, RZ, R137.reuse, 0x10, RZ, 0xc0, !PT ;  /* 0x0000001089ff7812 */ /* 0x040fe2000782c0ff */
[----:B------:R-:W-:Y:S01]  /*3f60*/  HADD2.F32 R95, -RZ, R95.H1_H1 ;  /* 0x3000005fff5f7230 */ /* 0x000fe20000004100 */
[----:B------:R-:W-:Y:S01]  /*3f70*/  P2R R91, PR, RZ, 0x1 ;  /* 0x00000001ff5b7803 */ /* 0x000fe20000000000 */
[----:B------:R-:W-:Y:S01]  /*3f80*/  FFMA.FTZ R122, R88, R121, 1.1641532182693481445e-10 ;  /* 0x2f000000587a7423 */ /* 0x000fe20000010079 */
[----:B------:R-:W-:Y:S01]  /*3f90*/  LOP3.LUT P0, RZ, R137, 0x8, RZ, 0xc0, !PT ;  /* 0x0000000889ff7812 */ /* 0x000fe2000780c0ff */
[----:B------:R-:W-:Y:S01]  /*3fa0*/  FMUL.FTZ R127, R127, UR5 ;  /* 0x000000057f7f7c20 */ /* 0x000fe20008410000 */
        /* <DEDUP_REMOVED lines=28> */
.L_x_13638:
        /* <DEDUP_REMOVED lines=16> */
.L_x_13682:
        /* <DEDUP_REMOVED lines=13> */
.L_x_13684:
[----:B------:R-:W-:Y:S05]  /*4340*/  BSYNC.RECONVERGENT B3 ;  /* 0x0000000000037941 */ /* 0x000fea0003800200 */
.L_x_13683:
        /* <DEDUP_REMOVED lines=42> */
.L_x_13681:
[----:B------:R-:W-:Y:S05]  /*45f0*/  BSYNC.RECONVERGENT B2 ;  /* 0x0000000000027941 */ /* 0x000fea0003800200 */
.L_x_13680:
        /* <DEDUP_REMOVED lines=23> */
.L_x_13687:
        /* <DEDUP_REMOVED lines=13> */
.L_x_13689:
[----:B------:R-:W-:Y:S05]  /*4840*/  BSYNC.RECONVERGENT B3 ;  /* 0x0000000000037941 */ /* 0x000fea0003800200 */
.L_x_13688:
        /* <DEDUP_REMOVED lines=43> */
.L_x_13686:
[----:B------:R-:W-:Y:S05]  /*4b00*/  BSYNC.RECONVERGENT B2 ;  /* 0x0000000000027941 */ /* 0x000fea0003800200 */
.L_x_13685:
[----:B------:R-:W-:Y:S01]  /*4b10*/  I2FP.F32.U32 R4, R3 ;  /* 0x0000000300047245 */ /* 0x000fe20000201000 */
[----:B------:R-:W-:Y:S01]  /*4b20*/  HADD2.F32 R6, -RZ, R76.H0_H0 ;  /* 0x2000004cff067230 */ /* 0x000fe20000004100 */
[----:B------:R-:W-:Y:S01]  /*4b30*/  ISETP.NE.AND P3, PT, R5, 0x1, PT ;  /* 0x000000010500780c */ /* 0x000fe20003f65270 */
[----:B------:R-:W-:Y:S02]  /*4b40*/  BSSY.RECONVERGENT B2, `(.L_x_13690) ;  /* 0x000004d000027945 */ /* 0x000fe40003800200 */
[----:B------:R-:W-:Y:S01]  /*4b50*/  FFMA.FTZ R3, R4, R121, 1.1641532182693481445e-10 ;  /* 0x2f00000004037423 */ /* 0x000fe20000010079 */
[----:B------:R-:W-:Y:S01]  /*4b60*/  FMUL.FTZ R6, R6, R9 ;  /* 0x0000000906067220 */ /* 0x000fe20000410000 */
[----:B------:R-:W-:-:S03]  /*4b70*/  IMAD.MOV.U32 R4, RZ, RZ, 0x2 ;  /* 0x00000002ff047424 */ /* 0x000fc600078e00ff */
[----:B------:R-:W-:Y:S02]  /*4b80*/  FSETP.GTU.FTZ.AND P2, PT, R3, R0, PT ;  /* 0x000000000300720b */ /* 0x000fe40003f5c000 */
[----:B------:R-:W-:Y:S02]  /*4b90*/  FSEL R3, R2, RZ, P4 ;  /* 0x000000ff02037208 */ /* 0x000fe40002000000 */
[----:B------:R-:W-:Y:S02]  /*4ba0*/  FSEL R6, R6, RZ, !P2 ;  /* 0x000000ff06067208 */ /* 0x000fe40005000000 */
[----:B------:R-:W-:Y:S02]  /*4bb0*/  SEL R8, RZ, 0x1, P2 ;  /* 0x00000001ff087807 */ /* 0x000fe40001000000 */
[----:B------:R-:W-:Y:S01]  /*4bc0*/  MOV R2, R10 ;  /* 0x0000000a00027202 */ /* 0x000fe20000000f00 */
        /* <DEDUP_REMOVED lines=11> */
.L_x_13692:
        /* <DEDUP_REMOVED lines=13> */
.L_x_13694:
[----:B------:R-:W-:Y:S05]  /*4d50*/  BSYNC.RECONVERGENT B3 ;  /* 0x0000000000037941 */ /* 0x000fea0003800200 */
.L_x_13693:
        /* <DEDUP_REMOVED lines=43> */
.L_x_13691:
[----:B------:R-:W-:Y:S05]  /*5010*/  BSYNC.RECONVERGENT B2 ;  /* 0x0000000000027941 */ /* 0x000fea0003800200 */
.L_x_13690:
[----:B------:R-:W-:Y:S01]  /*5020*/  I2FP.F32.U32 R2, R2 ;  /* 0x0000000200027245 */ /* 0x000fe20000201000 */
[----:B------:R-:W-:Y:S01]  /*5030*/  BSSY.RECONVERGENT B2, `(.L_x_13695) ;  /* 0x000004c000027945 */ /* 0x000fe20003800200 */
[----:B------:R-:W-:Y:S01]  /*5040*/  ISETP.NE.AND P2, PT, R4, 0x1, PT ;  /* 0x000000010400780c */ /* 0x000fe20003f45270 */
[----:B------:R-:W-:Y:S01]  /*5050*/  IMAD.MOV.U32 R5, RZ, RZ, 0x2 ;  /* 0x00000002ff057424 */ /* 0x000fe200078e00ff */
[----:B------:R-:W-:Y:S01]  /*5060*/  LOP3.LUT R137, R137, 0xfffffff7, RZ, 0xc0, !PT ;  /* 0xfffffff789897812 */ /* 0x000fe200078ec0ff */
[----:B------:R-:W-:Y:S01]  /*5070*/  FFMA.FTZ R3, R2, R121, 1.1641532182693481445e-10 ;  /* 0x2f00000002037423 */ /* 0x000fe20000010079 */
[----:B------:R-:W-:-:S04]  /*5080*/  HADD2.F32 R2, -RZ, R92.H1_H1 ;  /* 0x3000005cff027230 */ /* 0x000fc80000004100 */
        /* <DEDUP_REMOVED lines=13> */
.L_x_13697:
        /* <DEDUP_REMOVED lines=13> */
.L_x_13699:
[----:B------:R-:W-:Y:S05]  /*5230*/  BSYNC.RECONVERGENT B3 ;  /* 0x0000000000037941 */ /* 0x000fea0003800200 */
.L_x_13698:
        /* <DEDUP_REMOVED lines=43> */
.L_x_13696:
[----:B------:R-:W-:Y:S05]  /*54f0*/  BSYNC.RECONVERGENT B2 ;  /* 0x0000000000027941 */ /* 0x000fea0003800200 */
.L_x_13695:
[----:B------:R-:W-:Y:S01]  /*5500*/  I2FP.F32.U32 R4, R3 ;  /* 0x0000000300047245 */ /* 0x000fe20000201000 */
[----:B------:R-:W-:Y:S01]  /*5510*/  HADD2.F32 R6, -RZ, R76.H1_H1 ;  /* 0x3000004cff067230 */ /* 0x000fe20000004100 */
        /* <DEDUP_REMOVED lines=21> */
.L_x_13702:
        /* <DEDUP_REMOVED lines=13> */
.L_x_13704:
[----:B------:R-:W-:Y:S05]  /*5740*/  BSYNC.RECONVERGENT B3 ;  /* 0x0000000000037941 */ /* 0x000fea0003800200 */
.L_x_13703:
        /* <DEDUP_REMOVED lines=43> */
.L_x_13701:
[----:B------:R-:W-:Y:S05]  /*5a00*/  BSYNC.RECONVERGENT B2 ;  /* 0x0000000000027941 */ /* 0x000fea0003800200 */
.L_x_13700:
[----:B------:R-:W-:Y:S01]  /*5a10*/  I2FP.F32.U32 R2, R2 ;  /* 0x0000000200027245 */ /* 0x000fe20000201000 */
[----:B------:R-:W-:Y:S01]  /*5a20*/  BSSY.RECONVERGENT B2, `(.L_x_13705) ;  /* 0x000004c000027945 */ /* 0x000fe20003800200 */
[----:B------:R-:W-:Y:S01]  /*5a30*/  ISETP.NE.AND P2, PT, R4, 0x1, PT ;  /* 0x000000010400780c */ /* 0x000fe20003f45270 */
[----:B------:R-:W-:Y:S01]  /*5a40*/  IMAD.MOV.U32 R5, RZ, RZ, 0x2 ;  /* 0x00000002ff057424 */ /* 0x000fe200078e00ff */
[----:B------:R-:W-:Y:S01]  /*5a50*/  LOP3.LUT R137, R137, 0xfffffffb, RZ, 0xc0, !PT ;  /* 0xfffffffb89897812 */ /* 0x000fe200078ec0ff */
[----:B------:R-:W-:Y:S01]  /*5a60*/  FFMA.FTZ R3, R2, R121, 1.1641532182693481445e-10 ;  /* 0x2f00000002037423 */ /* 0x000fe20000010079 */
[----:B------:R-:W-:-:S04]  /*5a70*/  HADD2.F32 R2, -RZ, R93.H0_H0 ;  /* 0x2000005dff027230 */ /* 0x000fc80000004100 */
[----:B------:R-:W-:Y:S01]  /*5a80*/  FSETP.LE.FTZ.AND P4, PT, R3, R0, PT ;  /* 0x000000000300720b */ /* 0x000fe20003f93000 */
[----:B------:R-:W-:Y:S01]  /*5a90*/  FMUL.FTZ R2, R9, R2 ;  /* 0x0000000209027220 */ /* 0x000fe20000410000 */
        /* <DEDUP_REMOVED lines=11> */
.L_x_13707:
        /* <DEDUP_REMOVED lines=13> */
.L_x_13709:
[----:B------:R-:W-:Y:S05]  /*5c20*/  BSYNC.RECONVERGENT B3 ;  /* 0x0000000000037941 */ /* 0x000fea0003800200 */
.L_x_13708:
        /* <DEDUP_REMOVED lines=43> */
.L_x_13706:
[----:B------:R-:W-:Y:S05]  /*5ee0*/  BSYNC.RECONVERGENT B2 ;  /* 0x0000000000027941 */ /* 0x000fea0003800200 */
.L_x_13705:
        /* <DEDUP_REMOVED lines=23> */
.L_x_13712:
        /* <DEDUP_REMOVED lines=13> */
.L_x_13714:
[----:B------:R-:W-:Y:S05]  /*6130*/  BSYNC.RECONVERGENT B3 ;  /* 0x0000000000037941 */ /* 0x000fea0003800200 */
.L_x_13713:
        /* <DEDUP_REMOVED lines=43> */
.L_x_13711:
[----:B------:R-:W-:Y:S05]  /*63f0*/  BSYNC.RECONVERGENT B2 ;  /* 0x0000000000027941 */ /* 0x000fea0003800200 */
.L_x_13710:
[----:B------:R-:W-:Y:S01]  /*6400*/  I2FP.F32.U32 R2, R2 ;  /* 0x0000000200027245 */ /* 0x000fe20000201000 */
[----:B------:R-:W-:Y:S01]  /*6410*/  BSSY.RECONVERGENT B2, `(.L_x_13715) ;  /* 0x000004c000027945 */ /* 0x000fe20003800200 */
[----:B------:R-:W-:Y:S02]  /*6420*/  ISETP.NE.AND P2, PT, R4, 0x1, PT ;  /* 0x000000010400780c */ /* 0x000fe40003f45270 */
[----:B------:R-:W-:Y:S01]  /*6430*/  LOP3.LUT R137, R137, 0xfffffffd, RZ, 0xc0, !PT ;  /* 0xfffffffd89897812 */ /* 0x000fe200078ec0ff */
[----:B------:R-:W-:Y:S01]  /*6440*/  FFMA.FTZ R3, R2, R121, 1.1641532182693481445e-10 ;  /* 0x2f00000002037423 */ /* 0x000fe20000010079 */
[----:B------:R-:W-:Y:S02]  /*6450*/  HADD2.F32 R2, -RZ, R93.H1_H1 ;  /* 0x3000005dff027230 */ /* 0x000fe40000004100 */
[----:B------:R-:W-:Y:S02]  /*6460*/  HFMA2 R93, -RZ, RZ, 0, 1.1920928955078125e-07 ;  /* 0x00000002ff5d7431 */ /* 0x000fe400000001ff */
        /* <DEDUP_REMOVED lines=13> */
.L_x_13717:
        /* <DEDUP_REMOVED lines=13> */
.L_x_13719:
[----:B------:R-:W-:Y:S05]  /*6610*/  BSYNC.RECONVERGENT B3 ;  /* 0x0000000000037941 */ /* 0x000fea0003800200 */
.L_x_13718:
        /* <DEDUP_REMOVED lines=43> */
.L_x_13716:
[----:B------:R-:W-:Y:S05]  /*68d0*/  BSYNC.RECONVERGENT B2 ;  /* 0x0000000000027941 */ /* 0x000fea0003800200 */
.L_x_13715:
[----:B------:R-:W-:Y:S01]  /*68e0*/  I2FP.F32.U32 R4, R3 ;  /* 0x0000000300047245 */ /* 0x000fe20000201000 */
[----:B------:R-:W-:Y:S01]  /*68f0*/  HADD2.F32 R92, -RZ, R77.H1_H1 ;  /* 0x3000004dff5c7230 */ /* 0x000fe20000004100 */
[----:B------:R-:W-:Y:S01]  /*6900*/  FSEL R91, R2, RZ, P4 ;  /* 0x000000ff025b7208 */ /* 0x000fe20002000000 */
[----:B------:R-:W-:Y:S01]  /*6910*/  BSSY.RECONVERGENT B2, `(.L_x_13720) ;  /* 0x000004d000027945 */ /* 0x000fe20003800200 */
        /* <DEDUP_REMOVED lines=19> */
.L_x_13722:
        /* <DEDUP_REMOVED lines=13> */
.L_x_13724:
[----:B------:R-:W-:Y:S05]  /*6b20*/  BSYNC.RECONVERGENT B3 ;  /* 0x0000000000037941 */ /* 0x000fea0003800200 */
.L_x_13723:
        /* <DEDUP_REMOVED lines=43> */
.L_x_13721:
[----:B------:R-:W-:Y:S05]  /*6de0*/  BSYNC.RECONVERGENT B2 ;  /* 0x0000000000027941 */ /* 0x000fea0003800200 */
.L_x_13720:
[----:B------:R-:W-:Y:S01]  /*6df0*/  ISETP.NE.AND P3, PT, R4, 0x1, PT ;  /* 0x000000010400780c */ /* 0x000fe20003f65270 */
[----:B------:R-:W-:Y:S01]  /*6e00*/  BSSY.RECONVERGENT B2, `(.L_x_13725) ;  /* 0x000004a000027945 */ /* 0x000fe20003800200 */
[----:B------:R-:W-:Y:S01]  /*6e10*/  I2FP.F32.U32 R2, R2 ;  /* 0x0000000200027245 */ /* 0x000fe20000201000 */
[----:B------:R-:W-:-:S04]  /*6e20*/  IMAD.MOV.U32 R93, RZ, RZ, 0x2 ;  /* 0x00000002ff5d7424 */ /* 0x000fc800078e00ff */
[----:B------:R-:W-:Y:S01]  /*6e30*/  FFMA.FTZ R3, R2, R121, 1.1641532182693481445e-10 ;  /* 0x2f00000002037423 */ /* 0x000fe20000010079 */
[----:B------:R-:W-:-:S04]  /*6e40*/  HADD2.F32 R2, -RZ, R94.H0_H0 ;  /* 0x2000005eff027230 */ /* 0x000fc80000004100 */
        /* <DEDUP_REMOVED lines=12> */
.L_x_13727:
        /* <DEDUP_REMOVED lines=13> */
.L_x_13729:
[----:B------:R-:W-:Y:S05]  /*6fe0*/  BSYNC.RECONVERGENT B3 ;  /* 0x0000000000037941 */ /* 0x000fea0003800200 */
.L_x_13728:
        /* <DEDUP_REMOVED lines=43> */
.L_x_13726:
[----:B------:R-:W-:Y:S05]  /*72a0*/  BSYNC.RECONVERGENT B2 ;  /* 0x0000000000027941 */ /* 0x000fea0003800200 */
.L_x_13725:
[----:B------:R-:W-:Y:S01]  /*72b0*/  I2FP.F32.U32 R4, R3 ;  /* 0x0000000300047245 */ /* 0x000fe20000201000 */
[----:B------:R-:W-:Y:S01]  /*72c0*/  HADD2.F32 R92, -RZ, R78.H0_H0 ;  /* 0x2000004eff5c7230 */ /* 0x000fe20000004100 */
[----:B------:R-:W-:Y:S01]  /*72d0*/  BSSY.RECONVERGENT B2, `(.L_x_13730) ;  /* 0x000004e000027945 */ /* 0x000fe20003800200 */
[----:B------:R-:W-:Y:S02]  /*72e0*/  HFMA2 R122, -RZ, RZ, 0, 1.1920928955078125e-07 ;  /* 0x00000002ff7a7431 */ /* 0x000fe400000001ff */
        /* <DEDUP_REMOVED lines=19> */
.L_x_13732:
        /* <DEDUP_REMOVED lines=13> */
.L_x_13734:
[----:B------:R-:W-:Y:S05]  /*74f0*/  BSYNC.RECONVERGENT B3 ;  /* 0x0000000000037941 */ /* 0x000fea0003800200 */
.L_x_13733:
        /* <DEDUP_REMOVED lines=43> */
.L_x_13731:
[----:B------:R-:W-:Y:S05]  /*77b0*/  BSYNC.RECONVERGENT B2 ;  /* 0x0000000000027941 */ /* 0x000fea0003800200 */
.L_x_13730:
[----:B------:R-:W-:Y:S01]  /*77c0*/  ISETP.NE.AND P4, PT, R122, 0x1, PT ;  /* 0x000000017a00780c */ /* 0x000fe20003f85270 */
[----:B------:R-:W-:Y:S01]  /*77d0*/  HADD2.F32 R94, -RZ, R94.H1_H1 ;  /* 0x3000005eff5e7230 */ /* 0x000fe20000004100 */
        /* <DEDUP_REMOVED lines=16> */
.L_x_13737:
        /* <DEDUP_REMOVED lines=13> */
.L_x_13739:
[----:B------:R-:W-:Y:S05]  /*79b0*/  BSYNC.RECONVERGENT B3 ;  /* 0x0000000000037941 */ /* 0x000fea0003800200 */
.L_x_13738:
        /* <DEDUP_REMOVED lines=43> */
.L_x_13736:
[----:B------:R-:W-:Y:S05]  /*7c70*/  BSYNC.RECONVERGENT B2 ;  /* 0x0000000000027941 */ /* 0x000fea0003800200 */
.L_x_13735:
[----:B------:R-:W-:Y:S01]  /*7c80*/  I2FP.F32.U32 R94, R93 ;  /* 0x0000005d005e7245 */ /* 0x000fe20000201000 */
[----:B------:R-:W-:Y:S01]  /*7c90*/  HADD2.F32 R122, -RZ, R78.H1_H1 ;  /* 0x3000004eff7a7230 */ /* 0x000fe20000004100 */
[----:B------:R-:W-:Y:S01]  /*7ca0*/  FSEL R93, R2, RZ, P3 ;  /* 0x000000ff025d7208 */ /* 0x000fe20001800000 */
[----:B------:R-:W-:Y:S01]  /*7cb0*/  BSSY.RECONVERGENT B2, `(.L_x_13740) ;  /* 0x000004d000027945 */ /* 0x000fe20003800200 */
[----:B------:R-:W-:Y:S02]  /*7cc0*/  IMAD.MOV.U32 R124, RZ, RZ, 0x2 ;  /* 0x00000002ff7c7424 */ /* 0x000fe400078e00ff */
        /* <DEDUP_REMOVED lines=18> */
.L_x_13742:
        /* <DEDUP_REMOVED lines=13> */
.L_x_13744:
[----:B------:R-:W-:Y:S05]  /*7ec0*/  BSYNC.RECONVERGENT B3 ;  /* 0x0000000000037941 */ /* 0x000fea0003800200 */
.L_x_13743:
        /* <DEDUP_REMOVED lines=43> */
.L_x_13741:
[----:B------:R-:W-:Y:S05]  /*8180*/  BSYNC.RECONVERGENT B2 ;  /* 0x0000000000027941 */ /* 0x000fea0003800200 */
.L_x_13740:
[----:B------:R-:W-:Y:S01]  /*8190*/  ISETP.NE.AND P5, PT, R124, 0x1, PT ;  /* 0x000000017c00780c */ /* 0x000fe20003fa5270 */
[----:B------:R-:W-:Y:S01]  /*81a0*/  HADD2.F32 R122, -RZ, R95.H0_H0 ;  /* 0x2000005fff7a7230 */ /* 0x000fe20000004100 */
        /* <DEDUP_REMOVED lines=16> */
.L_x_13747:
        /* <DEDUP_REMOVED lines=13> */
.L_x_13749:
[----:B------:R-:W-:Y:S05]  /*8380*/  BSYNC.RECONVERGENT B3 ;  /* 0x0000000000037941 */ /* 0x000fea0003800200 */
.L_x_13748:
        /* <DEDUP_REMOVED lines=43> */
.L_x_13746:
[----:B------:R-:W-:Y:S05]  /*8640*/  BSYNC.RECONVERGENT B2 ;  /* 0x0000000000027941 */ /* 0x000fea0003800200 */
.L_x_13745:
[----:B------:R-:W-:Y:S01]  /*8650*/  I2FP.F32.U32 R94, R94 ;  /* 0x0000005e005e7245 */ /* 0x000fe20000201000 */
[----:B------:R-:W-:Y:S01]  /*8660*/  HADD2.F32 R122, -RZ, R79.H0_H0 ;  /* 0x2000004fff7a7230 */ /* 0x000fe20000004100 */
        /* <DEDUP_REMOVED lines=22> */
.L_x_13752:
        /* <DEDUP_REMOVED lines=13> */
.L_x_13754:
[----:B------:R-:W-:Y:S05]  /*88a0*/  BSYNC.RECONVERGENT B3 ;  /* 0x0000000000037941 */ /* 0x000fea0003800200 */
.L_x_13753:
        /* <DEDUP_REMOVED lines=43> */
.L_x_13751:
[----:B------:R-:W-:Y:S05]  /*8b60*/  BSYNC.RECONVERGENT B2 ;  /* 0x0000000000027941 */ /* 0x000fea0003800200 */
.L_x_13750:
[----:B------:R-:W-:Y:S01]  /*8b70*/  ISETP.NE.AND P6, PT, R126, 0x1, PT ;  /* 0x000000017e00780c */ /* 0x000fe20003fc5270 */
[----:B------:R-:W-:Y:S01]  /*8b80*/  HADD2.F32 R124, -RZ, R95.H1_H1 ;  /* 0x3000005fff7c7230 */ /* 0x000fe20000004100 */
[----:B------:R-:W-:Y:S01]  /*8b90*/  I2FP.F32.U32 R122, R123 ;  /* 0x0000007b007a7245 */ /* 0x000fe20000201000 */
[----:B------:R-:W-:Y:S01]  /*8ba0*/  BSSY.RECONVERGENT B2, `(.L_x_13755) ;  /* 0x000004a000027945 */ /* 0x000fe20003800200 */
[----:B------:R-:W-:Y:S02]  /*8bb0*/  IMAD.MOV.U32 R128, RZ, RZ, 0x2 ;  /* 0x00000002ff807424 */ /* 0x000fe400078e00ff */
        /* <DEDUP_REMOVED lines=13> */
.L_x_13757:
        /* <DEDUP_REMOVED lines=15> */
.L_x_13759:
[----:B------:R-:W-:Y:S05]  /*8d80*/  BSYNC.RECONVERGENT B3 ;  /* 0x0000000000037941 */ /* 0x000fea0003800200 */
.L_x_13758:
        /* <DEDUP_REMOVED lines=43> */
.L_x_13756:
[----:B------:R-:W-:Y:S05]  /*9040*/  BSYNC.RECONVERGENT B2 ;  /* 0x0000000000027941 */ /* 0x000fea0003800200 */
.L_x_13755:
[----:B------:R-:W-:Y:S01]  /*9050*/  I2FP.F32.U32 R122, R122 ;  /* 0x0000007a007a7245 */ /* 0x000fe20000201000 */
[----:B------:R-:W-:Y:S01]  /*9060*/  HADD2.F32 R124, -RZ, R79.H1_H1 ;  /* 0x3000004fff7c7230 */ /* 0x000fe20000004100 */
        /* <DEDUP_REMOVED lines=8> */
.L_x_13679:
        /* <DEDUP_REMOVED lines=44> */
.L_x_13760:
[----:B------:R-:W-:Y:S02]  /*93b0*/  IMAD.MOV.U32 R9, RZ, RZ, R120 ;  /* 0x000000ffff097224 */ /* 0x000fe400078e0078 */
[----:B------:R-:W-:-:S07]  /*93c0*/  VIADD R120, R138, 0x20 ;  /* 0x000000208a787836 */ /* 0x000fce0000000000 */
.L_x_13637:
[----:B------:R-:W-:Y:S05]  /*93d0*/  BSYNC.RECONVERGENT B1 ;  /* 0x0000000000017941 */ /* 0x000fea0003800200 */
.L_x_13636:
        /* <DEDUP_REMOVED lines=22> */
[----:B------:R-:W-:Y:S02]  /*9540*/  HFMA2 R4, -RZ, RZ, 0, 1.1920928955078125e-07 ;  /* 0x00000002ff047431 */ /* 0x000fe400000001ff */
[----:B------:R-:W-:Y:S02]  /*9550*/  IMAD.MOV.U32 R2, RZ, RZ, R10 ;  /* 0x000000ffff027224 */ /* 0x000fe400078e000a */
[----:B01----:R-:W-:-:S07]  /*9560*/  IMAD.MOV.U32 R122, RZ, RZ, R9 ;  /* 0x000000ffff7a7224 */ /* 0x003fce00078e0009 */
        /* <DEDUP_REMOVED lines=11> */
.L_x_13766:
        /* <DEDUP_REMOVED lines=13> */
.L_x_13768:
[----:B------:R-:W-:Y:S05]  /*96f0*/  BSYNC.RECONVERGENT B3 ;  /* 0x0000000000037941 */ /* 0x000fea0003800200 */
.L_x_13767:
        /* <DEDUP_REMOVED lines=42> */
.L_x_13765:
[----:B------:R-:W-:Y:S05]  /*99a0*/  BSYNC.RECONVERGENT B2 ;  /* 0x0000000000027941 */ /* 0x000fea0003800200 */
.L_x_13764:
        /* <DEDUP_REMOVED lines=9> */
[----:B------:R-:W-:Y:S02]  /*9a40*/  IMAD.MOV.U32 R5, RZ, RZ, 0x2 ;  /* 0x00000002ff057424 */ /* 0x000fe400078e00ff */
[----:B0-----:R-:W-:-:S02]  /*9a50*/  FSETP.LE.FTZ.AND P4, PT, R3, R0, PT ;  /* 0x000000000300720b */ /* 0x001fc40003f93000 */
[----:B------:R-:W-:Y:S01]  /*9a60*/  MOV R3, R10 ;  /* 0x0000000a00037202 */ /* 0x000fe20000000f00 */
[----:B-1----:R-:W-:-:S10]  /*9a70*/  FMUL.FTZ R2, R2, R9 ;  /* 0x0000000902027220 */ /* 0x002fd40000410000 */
        /* <DEDUP_REMOVED lines=10> */
.L_x_13771:
        /* <DEDUP_REMOVED lines=13> */
.L_x_13773:
[----:B------:R-:W-:Y:S05]  /*9bf0*/  BSYNC.RECONVERGENT B3 ;  /* 0x0000000000037941 */ /* 0x000fea0003800200 */
.L_x_13772:
[----:B------:R-:W-:Y:S01]  /*9c00*/  IMAD.WIDE.U32 R6, R133, -0x326172a9, RZ ;  /* 0xcd9e8d5785067825 */ /* 0x000fe200078e00ff */
[----:B--2---:R-:W-:-:S03]  /*9c10*/  LOP3.LUT R98, R11, UR7, R5, 0x96, !PT ;  /* 0x000000070b627c12 */ /* 0x004fc6000f8e9605 */
        /* <DEDUP_REMOVED lines=41> */
.L_x_13770:
[----:B------:R-:W-:Y:S05]  /*9eb0*/  BSYNC.RECONVERGENT B2 ;  /* 0x0000000000027941 */ /* 0x000fea0003800200 */
.L_x_13769:
        /* <DEDUP_REMOVED lines=10> */
[----:B--2---:R-:W-:Y:S02]  /*9f60*/  FSEL R96, R6, RZ, !P2 ;  /* 0x000000ff06607208 */ /* 0x004fe40005000000 */
        /* <DEDUP_REMOVED lines=12> */
.L_x_13776:
        /* <DEDUP_REMOVED lines=13> */
.L_x_13778:
[----:B------:R-:W-:Y:S05]  /*a100*/  BSYNC.RECONVERGENT B3 ;  /* 0x0000000000037941 */ /* 0x000fea0003800200 */
.L_x_13777:
        /* <DEDUP_REMOVED lines=43> */
.L_x_13775:
[----:B------:R-:W-:Y:S05]  /*a3c0*/  BSYNC.RECONVERGENT B2 ;  /* 0x0000000000027941 */ /* 0x000fea0003800200 */
.L_x_13774:
[----:B------:R-:W-:Y:S01]  /*a3d0*/  I2FP.F32.U32 R2, R2 ;  /* 0x0000000200027245 */ /* 0x000fe20000201000 */
[----:B------:R-:W-:Y:S01]  /*a3e0*/  BSSY.RECONVERGENT B2, `(.L_x_13779) ;  /* 0x000004c000027945 */ /* 0x000fe20003800200 */
[----:B------:R-:W-:Y:S01]  /*a3f0*/  ISETP.NE.AND P2, PT, R4, 0x1, PT ;  /* 0x000000010400780c */ /* 0x000fe20003f45270 */
[----:B------:R-:W-:Y:S01]  /*a400*/  HFMA2 R5, -RZ, RZ, 0, 1.1920928955078125e-07 ;  /* 0x00000002ff057431 */ /* 0x000fe200000001ff */
        /* <DEDUP_REMOVED lines=16> */
.L_x_13781:
        /* <DEDUP_REMOVED lines=13> */
.L_x_13783:
[----:B------:R-:W-:Y:S05]  /*a5e0*/  BSYNC.RECONVERGENT B3 ;  /* 0x0000000000037941 */ /* 0x000fea0003800200 */
.L_x_13782:
        /* <DEDUP_REMOVED lines=43> */
.L_x_13780:
[----:B------:R-:W-:Y:S05]  /*a8a0*/  BSYNC.RECONVERGENT B2 ;  /* 0x0000000000027941 */ /* 0x000fea0003800200 */
.L_x_13779:
[----:B------:R-:W-:Y:S01]  /*a8b0*/  I2FP.F32.U32 R4, R3 ;  /* 0x0000000300047245 */ /* 0x000fe20000201000 */
[----:B------:R-:W-:Y:S01]  /*a8c0*/  HADD2.F32 R6, -RZ, R76.H1_H1 ;  /* 0x3000004cff067230 */ /* 0x000fe20000004100 */
        /* <DEDUP_REMOVED lines=21> */
.L_x_13786:
        /* <DEDUP_REMOVED lines=13> */
.L_x_13788:
[----:B------:R-:W-:Y:S05]  /*aaf0*/  BSYNC.RECONVERGENT B3 ;  /* 0x0000000000037941 */ /* 0x000fea0003800200 */
.L_x_13787:
        /* <DEDUP_REMOVED lines=43> */
.L_x_13785:
[----:B------:R-:W-:Y:S05]  /*adb0*/  BSYNC.RECONVERGENT B2 ;  /* 0x0000000000027941 */ /* 0x000fea0003800200 */
.L_x_13784:
        /* <DEDUP_REMOVED lines=20> */
.L_x_13791:
        /* <DEDUP_REMOVED lines=13> */
.L_x_13793:
[----:B------:R-:W-:Y:S05]  /*afd0*/  BSYNC.RECONVERGENT B3 ;  /* 0x0000000000037941 */ /* 0x000fea0003800200 */
.L_x_13792:
        /* <DEDUP_REMOVED lines=43> */
.L_x_13790:
[----:B------:R-:W-:Y:S05]  /*b290*/  BSYNC.RECONVERGENT B2 ;  /* 0x0000000000027941 */ /* 0x000fea0003800200 */
.L_x_13789:
[----:B------:R-:W-:Y:S01]  /*b2a0*/  I2FP.F32.U32 R4, R3 ;  /* 0x0000000300047245 */ /* 0x000fe20000201000 */
[----:B------:R-:W-:Y:S01]  /*b2b0*/  HADD2.F32 R6, -RZ, R77.H0_H0 ;  /* 0x2000004dff067230 */ /* 0x000fe20000004100 */
[----:B------:R-:W-:Y:S03]  /*b2c0*/  BSSY.RECONVERGENT B2, `(.L_x_13794) ;  /* 0x000004e000027945 */ /* 0x000fe60003800200 */
[----:B------:R-:W-:Y:S01]  /*b2d0*/  FFMA.FTZ R3, R4, R121, 1.1641532182693481445e-10 ;  /* 0x2f00000004037423 */ /* 0x000fe20000010079 */
[----:B------:R-:W-:Y:S01]  /*b2e0*/  FMUL.FTZ R6, R6, R9 ;  /* 0x0000000906067220 */ /* 0x000fe20000410000 */
[----:B------:R-:W-:-:S03]  /*b2f0*/  HFMA2 R4, -RZ, RZ, 0, 1.1920928955078125e-07 ;  /* 0x00000002ff047431 */ /* 0x000fc600000001ff */
        /* <DEDUP_REMOVED lines=17> */
.L_x_13796:
        /* <DEDUP_REMOVED lines=13> */
.L_x_13798:
[----:B------:R-:W-:Y:S05]  /*b4e0*/  BSYNC.RECONVERGENT B3 ;  /* 0x0000000000037941 */ /* 0x000fea0003800200 */
.L_x_13797:
        /* <DEDUP_REMOVED lines=43> */
.L_x_13795:
[----:B------:R-:W-:Y:S05]  /*b7a0*/  BSYNC.RECONVERGENT B2 ;  /* 0x0000000000027941 */ /* 0x000fea0003800200 */
.L_x_13794:
[----:B------:R-:W-:Y:S01]  /*b7b0*/  I2FP.F32.U32 R2, R2 ;  /* 0x0000000200027245 */ /* 0x000fe20000201000 */
[----:B------:R-:W-:Y:S01]  /*b7c0*/  BSSY.RECONVERGENT B2, `(.L_x_13799) ;  /* 0x000004c000027945 */ /* 0x000fe20003800200 */
[----:B------:R-:W-:Y:S02]  /*b7d0*/  ISETP.NE.AND P2, PT, R4, 0x1, PT ;  /* 0x000000010400780c */ /* 0x000fe40003f45270 */
[----:B------:R-:W-:Y:S01]  /*b7e0*/  LOP3.LUT R137, R137, 0xfffffffd, RZ, 0xc0, !PT ;  /* 0xfffffffd89897812 */ /* 0x000fe200078ec0ff */
[----:B------:R-:W-:Y:S01]  /*b7f0*/  FFMA.FTZ R3, R2, R121, 1.1641532182693481445e-10 ;  /* 0x2f00000002037423 */ /* 0x000fe20000010079 */
[----:B------:R-:W-:Y:S02]  /*b800*/  HADD2.F32 R2, -RZ, R101.H1_H1 ;  /* 0x30000065ff027230 */ /* 0x000fe40000004100 */
[----:B------:R-:W-:Y:S02]  /*b810*/  IMAD.MOV.U32 R101, RZ, RZ, 0x2 ;  /* 0x00000002ff657424 */ /* 0x000fe400078e00ff */
        /* <DEDUP_REMOVED lines=13> */
.L_x_13801:
        /* <DEDUP_REMOVED lines=13> */
.L_x_13803:
[----:B------:R-:W-:Y:S05]  /*b9c0*/  BSYNC.RECONVERGENT B3 ;  /* 0x0000000000037941 */ /* 0x000fea0003800200 */
.L_x_13802:
        /* <DEDUP_REMOVED lines=43> */
.L_x_13800:
[----:B------:R-:W-:Y:S05]  /*bc80*/  BSYNC.RECONVERGENT B2 ;  /* 0x0000000000027941 */ /* 0x000fea0003800200 */
.L_x_13799:
[----:B------:R-:W-:Y:S01]  /*bc90*/  I2FP.F32.U32 R4, R3 ;  /* 0x0000000300047245 */ /* 0x000fe20000201000 */
[----:B------:R-:W-:Y:S01]  /*bca0*/  HADD2.F32 R100, -RZ, R77.H1_H1 ;  /* 0x3000004dff647230 */ /* 0x000fe20000004100 */
        /* <DEDUP_REMOVED lines=21> */
.L_x_13806:
        /* <DEDUP_REMOVED lines=13> */
.L_x_13808:
[----:B------:R-:W-:Y:S05]  /*bed0*/  BSYNC.RECONVERGENT B3 ;  /* 0x0000000000037941 */ /* 0x000fea0003800200 */
.L_x_13807:
        /* <DEDUP_REMOVED lines=43> */
.L_x_13805:
[----:B------:R-:W-:Y:S05]  /*c190*/  BSYNC.RECONVERGENT B2 ;  /* 0x0000000000027941 */ /* 0x000fea0003800200 */
.L_x_13804:
        /* <DEDUP_REMOVED lines=18> */
.L_x_13811:
        /* <DEDUP_REMOVED lines=13> */
.L_x_13813:
[----:B------:R-:W-:Y:S05]  /*c390*/  BSYNC.RECONVERGENT B3 ;  /* 0x0000000000037941 */ /* 0x000fea0003800200 */
.L_x_13812:
        /* <DEDUP_REMOVED lines=43> */
.L_x_13810:
[----:B------:R-:W-:Y:S05]  /*c650*/  BSYNC.RECONVERGENT B2 ;  /* 0x0000000000027941 */ /* 0x000fea0003800200 */
.L_x_13809:
        /* <DEDUP_REMOVED lines=23> */
.L_x_13816:
        /* <DEDUP_REMOVED lines=13> */
.L_x_13818:
[----:B------:R-:W-:Y:S05]  /*c8a0*/  BSYNC.RECONVERGENT B3 ;  /* 0x0000000000037941 */ /* 0x000fea0003800200 */
.L_x_13817:
        /* <DEDUP_REMOVED lines=43> */
.L_x_13815:
[----:B------:R-:W-:Y:S05]  /*cb60*/  BSYNC.RECONVERGENT B2 ;  /* 0x0000000000027941 */ /* 0x000fea0003800200 */
.L_x_13814:
[----:B------:R-:W-:Y:S01]  /*cb70*/  ISETP.NE.AND P4, PT, R123, 0x1, PT ;  /* 0x000000017b00780c */ /* 0x000fe20003f85270 */
[----:B------:R-:W-:Y:S01]  /*cb80*/  HADD2.F32 R102, -RZ, R102.H1_H1 ;  /* 0x30000066ff667230 */ /* 0x000fe20000004100 */
[----:B------:R-:W-:Y:S01]  /*cb90*/  I2FP.F32.U32 R2, R2 ;  /* 0x0000000200027245 */ /* 0x000fe20000201000 */
[----:B------:R-:W-:Y:S01]  /*cba0*/  BSSY.RECONVERGENT B2, `(.L_x_13819) ;  /* 0x0000048000027945 */ /* 0x000fe20003800200 */
[----:B------:R-:W-:Y:S02]  /*cbb0*/  IMAD.MOV.U32 R125, RZ, RZ, 0x2 ;  /* 0x00000002ff7d7424 */ /* 0x000fe400078e00ff */
        /* <DEDUP_REMOVED lines=13> */
.L_x_13821:
        /* <DEDUP_REMOVED lines=13> */
.L_x_13823:
[----:B------:R-:W-:Y:S05]  /*cd60*/  BSYNC.RECONVERGENT B3 ;  /* 0x0000000000037941 */ /* 0x000fea0003800200 */
.L_x_13822:
        /* <DEDUP_REMOVED lines=43> */
.L_x_13820:
[----:B------:R-:W-:Y:S05]  /*d020*/  BSYNC.RECONVERGENT B2 ;  /* 0x0000000000027941 */ /* 0x000fea0003800200 */
.L_x_13819:
[----:B------:R-:W-:Y:S01]  /*d030*/  I2FP.F32.U32 R102, R101 ;  /* 0x0000006500667245 */ /* 0x000fe20000201000 */
[----:B------:R-:W-:Y:S01]  /*d040*/  HADD2.F32 R124, -RZ, R78.H1_H1 ;  /* 0x3000004eff7c7230 */ /* 0x000fe20000004100 */
        /* <DEDUP_REMOVED lines=21> */
.L_x_13826:
        /* <DEDUP_REMOVED lines=13> */
.L_x_13828:
[----:B------:R-:W-:Y:S05]  /*d270*/  BSYNC.RECONVERGENT B3 ;  /* 0x0000000000037941 */ /* 0x000fea0003800200 */
.L_x_13827:
        /* <DEDUP_REMOVED lines=43> */
.L_x_13825:
[----:B------:R-:W-:Y:S05]  /*d530*/  BSYNC.RECONVERGENT B2 ;  /* 0x0000000000027941 */ /* 0x000fea0003800200 */
.L_x_13824:
[----:B------:R-:W-:Y:S01]  /*d540*/  ISETP.NE.AND P5, PT, R126, 0x1, PT ;  /* 0x000000017e00780c */ /* 0x000fe20003fa5270 */
[----:B------:R-:W-:Y:S01]  /*d550*/  HADD2.F32 R102, -RZ, R103.H0_H0 ;  /* 0x20000067ff667230 */ /* 0x000fe20000004100 */
        /* <DEDUP_REMOVED lines=16> */
.L_x_13831:
        /* <DEDUP_REMOVED lines=13> */
.L_x_13833:
[----:B------:R-:W-:Y:S05]  /*d730*/  BSYNC.RECONVERGENT B3 ;  /* 0x0000000000037941 */ /* 0x000fea0003800200 */
.L_x_13832:
        /* <DEDUP_REMOVED lines=43> */
.L_x_13830:
[----:B------:R-:W-:Y:S05]  /*d9f0*/  BSYNC.RECONVERGENT B2 ;  /* 0x0000000000027941 */ /* 0x000fea0003800200 */
.L_x_13829:
[----:B------:R-:W-:Y:S01]  /*da00*/  I2FP.F32.U32 R102, R124 ;  /* 0x0000007c00667245 */ /* 0x000fe20000201000 */
[----:B------:R-:W-:Y:S01]  /*da10*/  HADD2.F32 R124, -RZ, R79.H0_H0 ;  /* 0x2000004fff7c7230 */ /* 0x000fe20000004100 */
[----:B------:R-:W-:Y:S01]  /*da20*/  FSEL R125, R2, RZ, P4 ;  /* 0x000000ff027d7208 */ /* 0x000fe20002000000 */
[----:B------:R-:W-:Y:S02]  /*da30*/  BSSY.RECONVERGENT B2, `(.L_x_13834) ;  /* 0x000004e000027945 */ /* 0x000fe40003800200 */
        /* <DEDUP_REMOVED lines=8> */
[----:B------:R-:W-:Y:S01]  /*dac0*/  IMAD.MOV.U32 R125, RZ, RZ, 0x2 ;  /* 0x00000002ff7d7424 */ /* 0x000fe200078e00ff */
        /* <DEDUP_REMOVED lines=11> */
.L_x_13836:
        /* <DEDUP_REMOVED lines=13> */
.L_x_13838:
[----:B------:R-:W-:Y:S05]  /*dc50*/  BSYNC.RECONVERGENT B3 ;  /* 0x0000000000037941 */ /* 0x000fea0003800200 */
.L_x_13837:
        /* <DEDUP_REMOVED lines=43> */
.L_x_13835:
[----:B------:R-:W-:Y:S05]  /*df10*/  BSYNC.RECONVERGENT B2 ;  /* 0x0000000000027941 */ /* 0x000fea0003800200 */
.L_x_13834:
[----:B------:R-:W-:Y:S01]  /*df20*/  ISETP.NE.AND P6, PT, R125, 0x1, PT ;  /* 0x000000017d00780c */ /* 0x000fe20003fc5270 */
[----:B------:R-:W-:Y:S01]  /*df30*/  HADD2.F32 R126, -RZ, R103.H1_H1 ;  /* 0x30000067ff7e7230 */ /* 0x000fe20000004100 */
        /* <DEDUP_REMOVED lines=16> */
.L_x_13841:
        /* <DEDUP_REMOVED lines=15> */
.L_x_13843:
[----:B------:R-:W-:Y:S05]  /*e130*/  BSYNC.RECONVERGENT B3 ;  /* 0x0000000000037941 */ /* 0x000fea0003800200 */
.L_x_13842:
        /* <DEDUP_REMOVED lines=43> */
.L_x_13840:
[----:B------:R-:W-:Y:S05]  /*e3f0*/  BSYNC.RECONVERGENT B2 ;  /* 0x0000000000027941 */ /* 0x000fea0003800200 */
.L_x_13839:
[----:B------:R-:W-:Y:S01]  /*e400*/  I2FP.F32.U32 R124, R124 ;  /* 0x0000007c007c7245 */ /* 0x000fe20000201000 */
[----:B------:R-:W-:-:S04]  /*e410*/  HADD2.F32 R126, -RZ, R79.H1_H1 ;  /* 0x3000004fff7e7230 */ /* 0x000fc80000004100 */
        /* <DEDUP_REMOVED lines=9> */
.L_x_13763:
[----:B------:R-:W-:Y:S01]  /*e4b0*/  ISETP.NE.AND P2, PT, R128, 0x1, PT ;  /* 0x000000018000780c */ /* 0x000fe20003f45270 */
[----:B------:R-:W-:Y:S01]  /*e4c0*/  BSSY.RECONVERGENT B2, `(.L_x_13845) ;  /* 0x0000047000027945 */ /* 0x000fe20003800200 */
[----:B------:R-:W-:Y:S01]  /*e4d0*/  IMAD.MOV.U32 R121, RZ, RZ, 0x2 ;  /* 0x00000002ff797424 */ /* 0x000fe200078e00ff */
[----:B--2---:R-:W-:Y:S01]  /*e4e0*/  MOV R96, R10 ;  /* 0x0000000a00607202 */ /* 0x004fe20000000f00 */
        /* <DEDUP_REMOVED lines=12> */
.L_x_13847:
        /* <DEDUP_REMOVED lines=13> */
.L_x_13849:
[----:B------:R-:W-:Y:S05]  /*e680*/  BSYNC.RECONVERGENT B3 ;  /* 0x0000000000037941 */ /* 0x000fea0003800200 */
.L_x_13848:
        /* <DEDUP_REMOVED lines=42> */
.L_x_13846:
[----:B------:R-:W-:Y:S05]  /*e930*/  BSYNC.RECONVERGENT B2 ;  /* 0x0000000000027941 */ /* 0x000fea0003800200 */
.L_x_13845:
[----:B------:R-:W0:Y:S01]  /*e940*/  LDC R9, c[0x0][0x404] ;  /* 0x00010100ff097b82 */ /* 0x000e220000000800 */
[----:B------:R-:W-:Y:S01]  /*e950*/  I2FP.F32.U32 R97, R96 ;  /* 0x0000006000617245 */ /* 0x000fe20000201000 */
[----:B------:R-:W-:Y:S01]  /*e960*/  HFMA2 R96, -RZ, RZ, 0.1171875, 0 ;  /* 0x2f800000ff607431 */ /* 0x000fe200000001ff */
[----:B------:R-:W-:Y:S01]  /*e970*/  ISETP.NE.AND P2, PT, R121, 0x1, PT ;  /* 0x000000017900780c */ /* 0x000fe20003f45270 */
[----:B------:R-:W-:Y:S01]  /*e980*/  BSSY.RECONVERGENT B2, `(.L_x_13850) ;  /* 0x000004a000027945 */ /* 0x000fe20003800200 */
[----:B------:R-:W-:Y:S01]  /*e990*/  LOP3.LUT R137, R137, 0xffffffef, RZ, 0xc0, !PT ;  /* 0xffffffef89897812 */ /* 0x000fe200078ec0ff */
[----:B------:R-:W-:Y:S02]  /*e9a0*/  IMAD.MOV.U32 R123, RZ, RZ, 0x2 ;  /* 0x00000002ff7b7424 */ /* 0x000fe400078e00ff */
[----:B------:R-:W-:Y:S02]  /*e9b0*/  IMAD.MOV.U32 R99, RZ, RZ, R10 ;  /* 0x000000ffff637224 */ /* 0x000fe400078e000a */
[----:B------:R-:W-:Y:S01]  /*e9c0*/  FFMA.FTZ R98, R97, R96, 1.1641532182693481445e-10 ;  /* 0x2f00000061627423 */ /* 0x000fe20000010060 */
[----:B-----5:R-:W-:-:S04]  /*e9d0*/  HADD2.F32 R97, -RZ, R100.H0_H0 ;  /* 0x20000064ff617230 */ /* 0x020fc80000004100 */
        /* <DEDUP_REMOVED lines=11> */
.L_x_13852:
        /* <DEDUP_REMOVED lines=13> */
.L_x_13854:
[----:B------:R-:W-:Y:S05]  /*eb60*/  BSYNC.RECONVERGENT B3 ;  /* 0x0000000000037941 */ /* 0x000fea0003800200 */
.L_x_13853:
        /* <DEDUP_REMOVED lines=43> */
.L_x_13851:
[----:B------:R-:W-:Y:S05]  /*ee20*/  BSYNC.RECONVERGENT B2 ;  /* 0x0000000000027941 */ /* 0x000fea0003800200 */
.L_x_13850:
        /* <DEDUP_REMOVED lines=19> */
.L_x_13857:
        /* <DEDUP_REMOVED lines=13> */
.L_x_13859:
[----:B------:R-:W-:Y:S05]  /*f030*/  BSYNC.RECONVERGENT B3 ;  /* 0x0000000000037941 */ /* 0x000fea0003800200 */
.L_x_13858:
        /* <DEDUP_REMOVED lines=43> */
.L_x_13856:
[----:B------:R-:W-:Y:S05]  /*f2f0*/  BSYNC.RECONVERGENT B2 ;  /* 0x0000000000027941 */ /* 0x000fea0003800200 */
.L_x_13855:
[----:B------:R-:W-:Y:S01]  /*f300*/  I2FP.F32.U32 R99, R98 ;  /* 0x0000006200637245 */ /* 0x000fe20000201000 */
[----:B------:R-:W-:Y:S01]  /*f310*/  BSSY.RECONVERGENT B2, `(.L_x_13860) ;  /* 0x000004b000027945 */ /* 0x000fe20003800200 */
[----:B------:R-:W-:Y:S01]  /*f320*/  ISETP.NE.AND P2, PT, R121, 0x1, PT ;  /* 0x000000017900780c */ /* 0x000fe20003f45270 */
[----:B------:R-:W-:Y:S01]  /*f330*/  IMAD.MOV.U32 R123, RZ, RZ, 0x2 ;  /* 0x00000002ff7b7424 */ /* 0x000fe200078e00ff */
[----:B------:R-:W-:Y:S01]  /*f340*/  LOP3.LUT R137, R137, 0xfffffffb, RZ, 0xc0, !PT ;  /* 0xfffffffb89897812 */ /* 0x000fe200078ec0ff */
[----:B------:R-:W-:Y:S01]  /*f350*/  FFMA.FTZ R98, R99, R96, 1.1641532182693481445e-10 ;  /* 0x2f00000063627423 */ /* 0x000fe20000010060 */
[----:B------:R-:W-:-:S04]  /*f360*/  MOV R99, R10 ;  /* 0x0000000a00637202 */ /* 0x000fc80000000f00 */
[----:B------:R-:W-:Y:S01]  /*f370*/  FSETP.LE.FTZ.AND P3, PT, R98, R9, PT ;  /* 0x000000096200720b */ /* 0x000fe20003f73000 */
[----:B------:R-:W-:-:S12]  /*f380*/  HADD2.F32 R98, -RZ, R101.H0_H0 ;  /* 0x20000065ff627230 */ /* 0x000fd80000004100 */
        /* <DEDUP_REMOVED lines=10> */
.L_x_13862:
        /* <DEDUP_REMOVED lines=13> */
.L_x_13864:
[----:B------:R-:W-:Y:S05]  /*f500*/  BSYNC.RECONVERGENT B3 ;  /* 0x0000000000037941 */ /* 0x000fea0003800200 */
.L_x_13863:
        /* <DEDUP_REMOVED lines=43> */
.L_x_13861:
[----:B------:R-:W-:Y:S05]  /*f7c0*/  BSYNC.RECONVERGENT B2 ;  /* 0x0000000000027941 */ /* 0x000fea0003800200 */
.L_x_13860:
        /* <DEDUP_REMOVED lines=19> */
.L_x_13867:
        /* <DEDUP_REMOVED lines=13> */
.L_x_13869:
[----:B------:R-:W-:Y:S05]  /*f9d0*/  BSYNC.RECONVERGENT B3 ;  /* 0x0000000000037941 */ /* 0x000fea0003800200 */
.L_x_13868:
        /* <DEDUP_REMOVED lines=43> */
.L_x_13866:
[----:B------:R-:W-:Y:S05]  /*fc90*/  BSYNC.RECONVERGENT B2 ;  /* 0x0000000000027941 */ /* 0x000fea0003800200 */
.L_x_13865:
[----:B------:R-:W-:Y:S01]  /*fca0*/  ISETP.NE.AND P3, PT, R125, 0x1, PT ;  /* 0x000000017d00780c */ /* 0x000fe20003f65270 */
[----:B------:R-:W-:Y:S01]  /*fcb0*/  BSSY.RECONVERGENT B2, `(.L_x_13870) ;  /* 0x0000049000027945 */ /* 0x000fe20003800200 */
[----:B------:R-:W-:Y:S01]  /*fcc0*/  I2FP.F32.U32 R99, R99 ;  /* 0x0000006300637245 */ /* 0x000fe20000201000 */
[----:B------:R-:W-:Y:S02]  /*fcd0*/  HFMA2 R123, -RZ, RZ, 0, 1.1920928955078125e-07 ;  /* 0x00000002ff7b7431 */ /* 0x000fe400000001ff */
[----:B------:R-:W-:Y:S02]  /*fce0*/  IMAD.MOV.U32 R121, RZ, RZ, R10 ;  /* 0x000000ffff797224 */ /* 0x000fe400078e000a */
[----:B------:R-:W-:Y:S01]  /*fcf0*/  FFMA.FTZ R124, R99, R96, 1.1641532182693481445e-10 ;  /* 0x2f000000637c7423 */ /* 0x000fe20000010060 */
[----:B------:R-:W-:-:S04]  /*fd00*/  HADD2.F32 R99, -RZ, R102.H0_H0 ;  /* 0x20000066ff637230 */ /* 0x000fc80000004100 */
        /* <DEDUP_REMOVED lines=10> */
.L_x_13872:
        /* <DEDUP_REMOVED lines=13> */
.L_x_13874:
[----:B------:R-:W-:Y:S05]  /*fe80*/  BSYNC.RECONVERGENT B3 ;  /* 0x0000000000037941 */ /* 0x000fea0003800200 */
.L_x_13873:
        /* <DEDUP_REMOVED lines=43> */
.L_x_13871:
[----:B------:R-:W-:Y:S05]  /*10140*/  BSYNC.RECONVERGENT B2 ;  /* 0x0000000000027941 */ /* 0x000fea0003800200 */
.L_x_13870:
[----:B------:R-:W-:Y:S01]  /*10150*/  ISETP.NE.AND P4, PT, R123, 0x1, PT ;  /* 0x000000017b00780c */ /* 0x000fe20003f85270 */
[----:B------:R-:W-:Y:S01]  /*10160*/  BSSY.RECONVERGENT B2, `(.L_x_13875) ;  /* 0x0000049000027945 */ /* 0x000fe20003800200 */
[----:B------:R-:W-:Y:S01]  /*10170*/  I2FP.F32.U32 R121, R121 ;  /* 0x0000007900797245 */ /* 0x000fe20000201000 */
[----:B------:R-:W-:Y:S02]  /*10180*/  HADD2.F32 R102, -RZ, R102.H1_H1 ;  /* 0x30000066ff667230 */ /* 0x000fe40000004100 */
        /* <DEDUP_REMOVED lines=13> */
.L_x_13877:
        /* <DEDUP_REMOVED lines=13> */
.L_x_13879:
[----:B------:R-:W-:Y:S05]  /*10330*/  BSYNC.RECONVERGENT B3 ;  /* 0x0000000000037941 */ /* 0x000fea0003800200 */
.L_x_13878:
        /* <DEDUP_REMOVED lines=43> */
.L_x_13876:
[----:B------:R-:W-:Y:S05]  /*105f0*/  BSYNC.RECONVERGENT B2 ;  /* 0x0000000000027941 */ /* 0x000fea0003800200 */
.L_x_13875:
[----:B------:R-:W-:Y:S01]  /*10600*/  ISETP.NE.AND P5, PT, R125, 0x1, PT ;  /* 0x000000017d00780c */ /* 0x000fe20003fa5270 */
[----:B------:R-:W-:Y:S01]  /*10610*/  BSSY.RECONVERGENT B2, `(.L_x_13880) ;  /* 0x0000049000027945 */ /* 0x000fe20003800200 */
[----:B------:R-:W-:Y:S01]  /*10620*/  I2FP.F32.U32 R121, R121 ;  /* 0x0000007900797245 */ /* 0x000fe20000201000 */
[----:B------:R-:W-:Y:S02]  /*10630*/  IMAD.MOV.U32 R128, RZ, RZ, 0x2 ;  /* 0x00000002ff807424 */ /* 0x000fe400078e00ff */
        /* <DEDUP_REMOVED lines=13> */
.L_x_13882:
        /* <DEDUP_REMOVED lines=13> */
.L_x_13884:
[----:B------:R-:W-:Y:S05]  /*107e0*/  BSYNC.RECONVERGENT B3 ;  /* 0x0000000000037941 */ /* 0x000fea0003800200 */
.L_x_13883:
        /* <DEDUP_REMOVED lines=43> */
.L_x_13881:
[----:B------:R-:W-:Y:S05]  /*10aa0*/  BSYNC.RECONVERGENT B2 ;  /* 0x0000000000027941 */ /* 0x000fea0003800200 */
.L_x_13880:
[----:B------:R-:W-:Y:S01]  /*10ab0*/  I2FP.F32.U32 R123, R123 ;  /* 0x0000007b007b7245 */ /* 0x000fe20000201000 */
[----:B------:R-:W-:Y:S01]  /*10ac0*/  FMUL.FTZ R97, R97, UR5 ;  /* 0x0000000561617c20 */ /* 0x000fe20008410000 */
[----:B------:R-:W-:Y:S01]  /*10ad0*/  P2R R126, PR, RZ, 0x2 ;  /* 0x00000002ff7e7803 */ /* 0x000fe20000000000 */
[----:B------:R-:W-:Y:S01]  /*10ae0*/  HADD2.F32 R125, -RZ, R103.H1_H1 ;  /* 0x30000067ff7d7230 */ /* 0x000fe20000004100 */
[----:B------:R-:W-:Y:S01]  /*10af0*/  LOP3.LUT P1, RZ, R137, 0x10, RZ, 0xc0, !PT ;  /* 0x0000001089ff7812 */ /* 0x000fe2000782c0ff */
[----:B------:R-:W-:Y:S01]  /*10b00*/  FFMA.FTZ R124, R123, R96, 1.1641532182693481445e-10 ;  /* 0x2f0000007b7c7423 */ /* 0x000fe20000010060 */
[----:B------:R-:W-:Y:S01]  /*10b10*/  FMUL.FTZ R96, R102, UR5 ;  /* 0x0000000566607c20 */ /* 0x000fe20008410000 */
[----:B------:R-:W-:Y:S01]  /*10b20*/  P2R R127, PR, RZ, 0x1 ;  /* 0x00000001ff7f7803 */ /* 0x000fe20000000000 */
[----:B------:R-:W-:Y:S01]  /*10b30*/  FMUL.FTZ R100, R100, UR5 ;  /* 0x0000000564647c20 */ /* 0x000fe20008410000 */
[----:B------:R-:W-:Y:S01]  /*10b40*/  LOP3.LUT P0, RZ, R137, 0x8, RZ, 0xc0, !PT ;  /* 0x0000000889ff7812 */ /* 0x000fe2000780c0ff */
[----:B------:R-:W-:Y:S01]  /*10b50*/  FMUL.FTZ R99, R99, UR5 ;  /* 0x0000000563637c20 */ /* 0x000fe20008410000 */
[----:B------:R-:W-:Y:S01]  /*10b60*/  FMUL.FTZ R103, R101, UR5 ;  /* 0x0000000565677c20 */ /* 0x000fe20008410000 */
[----:B------:R-:W-:Y:S01]  /*10b70*/  FSEL R101, R96, RZ, P3 ;  /* 0x000000ff60657208 */ /* 0x000fe20001800000 */
        /* <DEDUP_REMOVED lines=9> */
[----:B------:R-:W-:Y:S02]  /*10c10*/  LOP3.LUT P6, RZ, R137, 0x4, RZ, 0xc0, !PT ;  /* 0x0000000489ff7812 */ /* 0x000fe400078cc0ff */
[----:B------:R-:W-:Y:S02]  /*10c20*/  FSETP.GTU.FTZ.AND P5, PT, R124, R9, PT ;  /* 0x000000097c00720b */ /* 0x000fe40003fbc000 */
        /* <DEDUP_REMOVED lines=13> */
.L_x_13844:
        /* <DEDUP_REMOVED lines=44> */
.L_x_13885:
[----:B------:R-:W-:Y:S02]  /*10fc0*/  IMAD.MOV.U32 R9, RZ, RZ, R122 ;  /* 0x000000ffff097224 */ /* 0x000fe400078e007a */
[----:B------:R-:W-:-:S07]  /*10fd0*/  VIADD R120, R120, 0x20 ;  /* 0x0000002078787836 */ /* 0x000fce0000000000 */
.L_x_13762:
[----:B------:R-:W-:Y:S05]  /*10fe0*/  BSYNC.RECONVERGENT B1 ;  /* 0x0000000000017941 */ /* 0x000fea0003800200 */
.L_x_13761:
        /* <DEDUP_REMOVED lines=36> */
.L_x_13891:
        /* <DEDUP_REMOVED lines=13> */
.L_x_13893:
[----:B------:R-:W-:Y:S05]  /*11300*/  BSYNC.RECONVERGENT B3 ;  /* 0x0000000000037941 */ /* 0x000fea0003800200 */
.L_x_13892:
        /* <DEDUP_REMOVED lines=42> */
.L_x_13890:
[----:B------:R-:W-:Y:S05]  /*115b0*/  BSYNC.RECONVERGENT B2 ;  /* 0x0000000000027941 */ /* 0x000fea0003800200 */
.L_x_13889:
        /* <DEDUP_REMOVED lines=23> */
.L_x_13896:
        /* <DEDUP_REMOVED lines=13> */
.L_x_13898:
[----:B------:R-:W-:Y:S05]  /*11800*/  BSYNC.RECONVERGENT B3 ;  /* 0x0000000000037941 */ /* 0x000fea0003800200 */
.L_x_13897:
        /* <DEDUP_REMOVED lines=43> */
.L_x_13895:
[----:B------:R-:W-:Y:S05]  /*11ac0*/  BSYNC.RECONVERGENT B2 ;  /* 0x0000000000027941 */ /* 0x000fea0003800200 */
.L_x_13894:
        /* <DEDUP_REMOVED lines=23> */
.L_x_13901:
        /* <DEDUP_REMOVED lines=13> */
.L_x_13903:
[----:B------:R-:W-:Y:S05]  /*11d10*/  BSYNC.RECONVERGENT B3 ;  /* 0x0000000000037941 */ /* 0x000fea0003800200 */
.L_x_13902:
        /* <DEDUP_REMOVED lines=43> */
.L_x_13900:
[----:B------:R-:W-:Y:S05]  /*11fd0*/  BSYNC.RECONVERGENT B2 ;  /* 0x0000000000027941 */ /* 0x000fea0003800200 */
.L_x_13899:
        /* <DEDUP_REMOVED lines=20> */
.L_x_13906:
        /* <DEDUP_REMOVED lines=13> */
.L_x_13908:
[----:B------:R-:W-:Y:S05]  /*121f0*/  BSYNC.RECONVERGENT B3 ;  /* 0x0000000000037941 */ /* 0x000fea0003800200 */
.L_x_13907:
        /* <DEDUP_REMOVED lines=43> */
.L_x_13905:
[----:B------:R-:W-:Y:S05]  /*124b0*/  BSYNC.RECONVERGENT B2 ;  /* 0x0000000000027941 */ /* 0x000fea0003800200 */
.L_x_13904:
[----:B------:R-:W-:Y:S01]  /*124c0*/  I2FP.F32.U32 R4, R3 ;  /* 0x0000000300047245 */ /* 0x000fe20000201000 */
[----:B------:R-:W-:Y:S01]  /*124d0*/  HADD2.F32 R6, -RZ, R76.H1_H1 ;  /* 0x3000004cff067230 */ /* 0x000fe20000004100 */
[----:B------:R-:W-:Y:S01]  /*124e0*/  FSEL R2, R2, RZ, P4 ;  /* 0x000000ff02027208 */ /* 0x000fe20002000000 */
        /* <DEDUP_REMOVED lines=20> */
.L_x_13911:
        /* <DEDUP_REMOVED lines=13> */
.L_x_13913:
[----:B------:R-:W-:Y:S05]  /*12700*/  BSYNC.RECONVERGENT B3 ;  /* 0x0000000000037941 */ /* 0x000fea0003800200 */
.L_x_13912:
        /* <DEDUP_REMOVED lines=43> */
.L_x_13910:
[----:B------:R-:W-:Y:S05]  /*129c0*/  BSYNC.RECONVERGENT B2 ;  /* 0x0000000000027941 */ /* 0x000fea0003800200 */
.L_x_13909:
        /* <DEDUP_REMOVED lines=20> */
.L_x_13916:
        /* <DEDUP_REMOVED lines=13> */
.L_x_13918:
[----:B------:R-:W-:Y:S05]  /*12be0*/  BSYNC.RECONVERGENT B3 ;  /* 0x0000000000037941 */ /* 0x000fea0003800200 */
.L_x_13917:
        /* <DEDUP_REMOVED lines=43> */
.L_x_13915:
[----:B------:R-:W-:Y:S05]  /*12ea0*/  BSYNC.RECONVERGENT B2 ;  /* 0x0000000000027941 */ /* 0x000fea0003800200 */
.L_x_13914:
        /* <DEDUP_REMOVED lines=23> */
.L_x_13921:
        /* <DEDUP_REMOVED lines=13> */
.L_x_13923:
[----:B------:R-:W-:Y:S05]  /*130f0*/  BSYNC.RECONVERGENT B3 ;  /* 0x0000000000037941 */ /* 0x000fea0003800200 */
.L_x_13922:
        /* <DEDUP_REMOVED lines=43> */
.L_x_13920:
[----:B------:R-:W-:Y:S05]  /*133b0*/  BSYNC.RECONVERGENT B2 ;  /* 0x0000000000027941 */ /* 0x000fea0003800200 */
.L_x_13919:
[----:B------:R-:W-:Y:S01]  /*133c0*/  I2FP.F32.U32 R2, R2 ;  /* 0x0000000200027245 */ /* 0x000fe20000201000 */
[----:B------:R-:W-:Y:S01]  /*133d0*/  HADD2.F32 R4, -RZ, R109.H1_H1 ;  /* 0x3000006dff047230 */ /* 0x000fe20000004100 */
        /* <DEDUP_REMOVED lines=18> */
.L_x_13926:
        /* <DEDUP_REMOVED lines=13> */
.L_x_13928:
[----:B------:R-:W-:Y:S05]  /*135d0*/  BSYNC.RECONVERGENT B3 ;  /* 0x0000000000037941 */ /* 0x000fea0003800200 */
.L_x_13927:
        /* <DEDUP_REMOVED lines=43> */
.L_x_13925:
[----:B------:R-:W-:Y:S05]  /*13890*/  BSYNC.RECONVERGENT B2 ;  /* 0x0000000000027941 */ /* 0x000fea0003800200 */
.L_x_13924:
        /* <DEDUP_REMOVED lines=23> */
.L_x_13931:
        /* <DEDUP_REMOVED lines=13> */
.L_x_13933:
[----:B------:R-:W-:Y:S05]  /*13ae0*/  BSYNC.RECONVERGENT B3 ;  /* 0x0000000000037941 */ /* 0x000fea0003800200 */
.L_x_13932:
        /* <DEDUP_REMOVED lines=43> */
.L_x_13930:
[----:B------:R-:W-:Y:S05]  /*13da0*/  BSYNC.RECONVERGENT B2 ;  /* 0x0000000000027941 */ /* 0x000fea0003800200 */
.L_x_13929:
        /* <DEDUP_REMOVED lines=18> */
.L_x_13936:
        /* <DEDUP_REMOVED lines=13> */
.L_x_13938:
[----:B------:R-:W-:Y:S05]  /*13fa0*/  BSYNC.RECONVERGENT B3 ;  /* 0x0000000000037941 */ /* 0x000fea0003800200 */
.L_x_13937:
        /* <DEDUP_REMOVED lines=43> */
.L_x_13935:
[----:B------:R-:W-:Y:S05]  /*14260*/  BSYNC.RECONVERGENT B2 ;  /* 0x0000000000027941 */ /* 0x000fea0003800200 */
.L_x_13934:
        /* <DEDUP_REMOVED lines=23> */
.L_x_13941:
        /* <DEDUP_REMOVED lines=13> */
.L_x_13943:
[----:B------:R-:W-:Y:S05]  /*144b0*/  BSYNC.RECONVERGENT B3 ;  /* 0x0000000000037941 */ /* 0x000fea0003800200 */
.L_x_13942:
        /* <DEDUP_REMOVED lines=43> */
.L_x_13940:
[----:B------:R-:W-:Y:S05]  /*14770*/  BSYNC.RECONVERGENT B2 ;  /* 0x0000000000027941 */ /* 0x000fea0003800200 */
.L_x_13939:
[----:B------:R-:W-:Y:S01]  /*14780*/  ISETP.NE.AND P4, PT, R123, 0x1, PT ;  /* 0x000000017b00780c */ /* 0x000fe20003f85270 */
[----:B------:R-:W-:Y:S01]  /*14790*/  HADD2.F32 R110, -RZ, R110.H1_H1 ;  /* 0x3000006eff6e7230 */ /* 0x000fe20000004100 */
        /* <DEDUP_REMOVED lines=16> */
.L_x_13946:
        /* <DEDUP_REMOVED lines=13> */
.L_x_13948:
[----:B------:R-:W-:Y:S05]  /*14970*/  BSYNC.RECONVERGENT B3 ;  /* 0x0000000000037941 */ /* 0x000fea0003800200 */
.L_x_13947:
        /* <DEDUP_REMOVED lines=43> */
.L_x_13945:
[----:B------:R-:W-:Y:S05]  /*14c30*/  BSYNC.RECONVERGENT B2 ;  /* 0x0000000000027941 */ /* 0x000fea0003800200 */
.L_x_13944:
        /* <DEDUP_REMOVED lines=23> */
.L_x_13951:
        /* <DEDUP_REMOVED lines=13> */
.L_x_13953:
[----:B------:R-:W-:Y:S05]  /*14e80*/  BSYNC.RECONVERGENT B3 ;  /* 0x0000000000037941 */ /* 0x000fea0003800200 */
.L_x_13952:
        /* <DEDUP_REMOVED lines=43> */
.L_x_13950:
[----:B------:R-:W-:Y:S05]  /*15140*/  BSYNC.RECONVERGENT B2 ;  /* 0x0000000000027941 */ /* 0x000fea0003800200 */
.L_x_13949:
        /* <DEDUP_REMOVED lines=18> */
.L_x_13956:
        /* <DEDUP_REMOVED lines=13> */
.L_x_13958:
[----:B------:R-:W-:Y:S05]  /*15340*/  BSYNC.RECONVERGENT B3 ;  /* 0x0000000000037941 */ /* 0x000fea0003800200 */
.L_x_13957:
        /* <DEDUP_REMOVED lines=43> */
.L_x_13955:
[----:B------:R-:W-:Y:S05]  /*15600*/  BSYNC.RECONVERGENT B2 ;  /* 0x0000000000027941 */ /* 0x000fea0003800200 */
.L_x_13954:
[----:B------:R-:W-:Y:S01]  /*15610*/  I2FP.F32.U32 R110, R124 ;  /* 0x0000007c006e7245 */ /* 0x000fe20000201000 */
[----:B------:R-:W-:Y:S01]  /*15620*/  HADD2.F32 R124, -RZ, R79.H0_H0 ;  /* 0x2000004fff7c7230 */ /* 0x000fe20000004100 */
        /* <DEDUP_REMOVED lines=22> */
.L_x_13961:
        /* <DEDUP_REMOVED lines=13> */
.L_x_13963:
[----:B------:R-:W-:Y:S05]  /*15860*/  BSYNC.RECONVERGENT B3 ;  /* 0x0000000000037941 */ /* 0x000fea0003800200 */
.L_x_13962:
        /* <DEDUP_REMOVED lines=43> */
.L_x_13960:
[----:B------:R-:W-:Y:S05]  /*15b20*/  BSYNC.RECONVERGENT B2 ;  /* 0x0000000000027941 */ /* 0x000fea0003800200 */
.L_x_13959:
        /* <DEDUP_REMOVED lines=18> */
.L_x_13966:
        /* <DEDUP_REMOVED lines=15> */
.L_x_13968:
[----:B------:R-:W-:Y:S05]  /*15d40*/  BSYNC.RECONVERGENT B3 ;  /* 0x0000000000037941 */ /* 0x000fea0003800200 */
.L_x_13967:
        /* <DEDUP_REMOVED lines=43> */
.L_x_13965:
[----:B------:R-:W-:Y:S05]  /*16000*/  BSYNC.RECONVERGENT B2 ;  /* 0x0000000000027941 */ /* 0x000fea0003800200 */
.L_x_13964:
        /* <DEDUP_REMOVED lines=11> */
.L_x_13888:
        /* <DEDUP_REMOVED lines=16> */
.L_x_13972:
        /* <DEDUP_REMOVED lines=13> */
.L_x_13974:
[----:B------:R-:W-:Y:S05]  /*16290*/  BSYNC.RECONVERGENT B3 ;  /* 0x0000000000037941 */ /* 0x000fea0003800200 */
.L_x_13973:
        /* <DEDUP_REMOVED lines=42> */
.L_x_13971:
[----:B------:R-:W-:Y:S05]  /*16540*/  BSYNC.RECONVERGENT B2 ;  /* 0x0000000000027941 */ /* 0x000fea0003800200 */
.L_x_13970:
[----:B------:R-:W0:Y:S01]  /*16550*/  LDC R9, c[0x0][0x404] ;  /* 0x00010100ff097b82 */ /* 0x000e220000000800 */
[----:B------:R-:W-:Y:S01]  /*16560*/  I2FP.F32.U32 R105, R104 ;  /* 0x0000006800697245 */ /* 0x000fe20000201000 */
[----:B------:R-:W-:Y:S01]  /*16570*/  HFMA2 R104, -RZ, RZ, 0.1171875, 0 ;  /* 0x2f800000ff687431 */ /* 0x000fe200000001ff */
[----:B------:R-:W-:Y:S01]  /*16580*/  ISETP.NE.AND P2, PT, R121, 0x1, PT ;  /* 0x000000017900780c */ /* 0x000fe20003f45270 */
[----:B------:R-:W-:Y:S01]  /*16590*/  BSSY.RECONVERGENT B2, `(.L_x_13975) ;  /* 0x000004a000027945 */ /* 0x000fe20003800200 */
[----:B------:R-:W-:Y:S01]  /*165a0*/  LOP3.LUT R137, R137, 0xffffffef, RZ, 0xc0, !PT ;  /* 0xffffffef89897812 */ /* 0x000fe200078ec0ff */
[----:B------:R-:W-:Y:S01]  /*165b0*/  IMAD.MOV.U32 R123, RZ, RZ, 0x2 ;  /* 0x00000002ff7b7424 */ /* 0x000fe200078e00ff */
[----:B------:R-:W-:Y:S01]  /*165c0*/  MOV R107, R10 ;  /* 0x0000000a006b7202 */ /* 0x000fe20000000f00 */
        /* <DEDUP_REMOVED lines=13> */
.L_x_13977:
        /* <DEDUP_REMOVED lines=13> */
.L_x_13979:
[----:B------:R-:W-:Y:S05]  /*16770*/  BSYNC.RECONVERGENT B3 ;  /* 0x0000000000037941 */ /* 0x000fea0003800200 */
.L_x_13978:
        /* <DEDUP_REMOVED lines=43> */
.L_x_13976:
[----:B------:R-:W-:Y:S05]  /*16a30*/  BSYNC.RECONVERGENT B2 ;  /* 0x0000000000027941 */ /* 0x000fea0003800200 */
.L_x_13975:
        /* <DEDUP_REMOVED lines=19> */
.L_x_13982:
        /* <DEDUP_REMOVED lines=13> */
.L_x_13984:
[----:B------:R-:W-:Y:S05]  /*16c40*/  BSYNC.RECONVERGENT B3 ;  /* 0x0000000000037941 */ /* 0x000fea0003800200 */
.L_x_13983:
        /* <DEDUP_REMOVED lines=43> */
.L_x_13981:
[----:B------:R-:W-:Y:S05]  /*16f00*/  BSYNC.RECONVERGENT B2 ;  /* 0x0000000000027941 */ /* 0x000fea0003800200 */
.L_x_13980:
[----:B------:R-:W-:Y:S01]  /*16f10*/  I2FP.F32.U32 R107, R106 ;  /* 0x0000006a006b7245 */ /* 0x000fe20000201000 */
[----:B------:R-:W-:Y:S01]  /*16f20*/  BSSY.RECONVERGENT B2, `(.L_x_13985) ;  /* 0x000004b000027945 */ /* 0x000fe20003800200 */
[----:B------:R-:W-:Y:S01]  /*16f30*/  ISETP.NE.AND P2, PT, R121, 0x1, PT ;  /* 0x000000017900780c */ /* 0x000fe20003f45270 */
[----:B------:R-:W-:Y:S01]  /*16f40*/  HADD2.F32 R106, -RZ, R109.H0_H0 ;  /* 0x2000006dff6a7230 */ /* 0x000fe20000004100 */
        /* <DEDUP_REMOVED lines=15> */
.L_x_13987:
        /* <DEDUP_REMOVED lines=13> */
.L_x_13989:
[----:B------:R-:W-:Y:S05]  /*17110*/  BSYNC.RECONVERGENT B3 ;  /* 0x0000000000037941 */ /* 0x000fea0003800200 */
.L_x_13988:
        /* <DEDUP_REMOVED lines=41> */
[----:B------:R-:W-:Y:S02]  /*173b0*/  LOP3.LUT R130, R124, UR32, R127, 0x96, !PT ;  /* 0x000000207c827c12 */ /* 0x000fe4000f8e967f */
[----:B------:R-:W-:-:S07]  /*173c0*/  MOV R122, R126 ;  /* 0x0000007e007a7202 */ /* 0x000fce0000000f00 */
.L_x_13986:
[----:B------:R-:W-:Y:S05]  /*173d0*/  BSYNC.RECONVERGENT B2 ;  /* 0x0000000000027941 */ /* 0x000fea0003800200 */
.L_x_13985:
        /* <DEDUP_REMOVED lines=19> */
.L_x_13992:
        /* <DEDUP_REMOVED lines=13> */
.L_x_13994:
[----:B------:R-:W-:Y:S05]  /*175e0*/  BSYNC.RECONVERGENT B3 ;  /* 0x0000000000037941 */ /* 0x000fea0003800200 */
.L_x_13993:
        /* <DEDUP_REMOVED lines=43> */
.L_x_13991:
[----:B------:R-:W-:Y:S05]  /*178a0*/  BSYNC.RECONVERGENT B2 ;  /* 0x0000000000027941 */ /* 0x000fea0003800200 */
.L_x_13990:
[----:B------:R-:W-:Y:S01]  /*178b0*/  ISETP.NE.AND P3, PT, R125, 0x1, PT ;  /* 0x000000017d00780c */ /* 0x000fe20003f65270 */
[----:B------:R-:W-:Y:S01]  /*178c0*/  BSSY.RECONVERGENT B2, `(.L_x_13995) ;  /* 0x0000049000027945 */ /* 0x000fe20003800200 */
[----:B------:R-:W-:Y:S01]  /*178d0*/  I2FP.F32.U32 R107, R107 ;  /* 0x0000006b006b7245 */ /* 0x000fe20000201000 */
[----:B------:R-:W-:Y:S01]  /*178e0*/  IMAD.MOV.U32 R123, RZ, RZ, 0x2 ;  /* 0x00000002ff7b7424 */ /* 0x000fe200078e00ff */
[----:B------:R-:W-:-:S03]  /*178f0*/  MOV R121, R10 ;  /* 0x0000000a00797202 */ /* 0x000fc60000000f00 */
        /* <DEDUP_REMOVED lines=12> */
.L_x_13997:
        /* <DEDUP_REMOVED lines=13> */
.L_x_13999:
[----:B------:R-:W-:Y:S05]  /*17a90*/  BSYNC.RECONVERGENT B3 ;  /* 0x0000000000037941 */ /* 0x000fea0003800200 */
.L_x_13998:
        /* <DEDUP_REMOVED lines=43> */
.L_x_13996:
[----:B------:R-:W-:Y:S05]  /*17d50*/  BSYNC.RECONVERGENT B2 ;  /* 0x0000000000027941 */ /* 0x000fea0003800200 */
.L_x_13995:
[----:B------:R-:W-:Y:S01]  /*17d60*/  ISETP.NE.AND P4, PT, R123, 0x1, PT ;  /* 0x000000017b00780c */ /* 0x000fe20003f85270 */
[----:B------:R-:W-:Y:S01]  /*17d70*/  BSSY.RECONVERGENT B2, `(.L_x_14000) ;  /* 0x0000049000027945 */ /* 0x000fe20003800200 */
[----:B------:R-:W-:Y:S01]  /*17d80*/  I2FP.F32.U32 R121, R121 ;  /* 0x0000007900797245 */ /* 0x000fe20000201000 */
[----:B------:R-:W-:Y:S02]  /*17d90*/  HFMA2 R125, -RZ, RZ, 0, 1.1920928955078125e-07 ;  /* 0x00000002ff7d7431 */ /* 0x000fe400000001ff */
[----:B------:R-:W-:Y:S02]  /*17da0*/  HADD2.F32 R110, -RZ, R110.H1_H1 ;  /* 0x3000006eff6e7230 */ /* 0x000fe40000004100 */
        /* <DEDUP_REMOVED lines=12> */
.L_x_14002:
        /* <DEDUP_REMOVED lines=13> */
.L_x_14004:
[----:B------:R-:W-:Y:S05]  /*17f40*/  BSYNC.RECONVERGENT B3 ;  /* 0x0000000000037941 */ /* 0x000fea0003800200 */
.L_x_14003:
        /* <DEDUP_REMOVED lines=43> */
.L_x_14001:
[----:B------:R-:W-:Y:S05]  /*18200*/  BSYNC.RECONVERGENT B2 ;  /* 0x0000000000027941 */ /* 0x000fea0003800200 */
.L_x_14000:
        /* <DEDUP_REMOVED lines=17> */
.L_x_14007:
        /* <DEDUP_REMOVED lines=13> */
.L_x_14009:
[----:B------:R-:W-:Y:S05]  /*183f0*/  BSYNC.RECONVERGENT B3 ;  /* 0x0000000000037941 */ /* 0x000fea0003800200 */
.L_x_14008:
        /* <DEDUP_REMOVED lines=41> */
[----:B------:R-:W-:Y:S02]  /*18690*/  LOP3.LUT R130, R126, UR32, R125, 0x96, !PT ;  /* 0x000000207e827c12 */ /* 0x000fe4000f8e967d */
[----:B------:R-:W-:-:S07]  /*186a0*/  MOV R122, R124 ;  /* 0x0000007c007a7202 */ /* 0x000fce0000000f00 */
.L_x_14006:
[----:B------:R-:W-:Y:S05]  /*186b0*/  BSYNC.RECONVERGENT B2 ;  /* 0x0000000000027941 */ /* 0x000fea0003800200 */
.L_x_14005:
        /* <DEDUP_REMOVED lines=37> */
.L_x_13969:
        /* <DEDUP_REMOVED lines=44> */
.L_x_14010:
[----:B------:R-:W-:Y:S01]  /*18bd0*/  IMAD.MOV.U32 R9, RZ, RZ, R122 ;  /* 0x000000ffff097224 */ /* 0x000fe200078e007a */
[----:B------:R-:W-:-:S07]  /*18be0*/  IADD3 R120, PT, PT, R120, 0x20, RZ ;  /* 0x0000002078787810 */ /* 0x000fce0007ffe0ff */
.L_x_13887:
[----:B------:R-:W-:Y:S05]  /*18bf0*/  BSYNC.RECONVERGENT B1 ;  /* 0x0000000000017941 */ /* 0x000fea0003800200 */
.L_x_13886:
        /* <DEDUP_REMOVED lines=22> */
[----:B------:R-:W-:Y:S01]  /*18d60*/  IMAD.MOV.U32 R4, RZ, RZ, 0x2 ;  /* 0x00000002ff047424 */ /* 0x000fe200078e00ff */
[----:B------:R-:W-:Y:S01]  /*18d70*/  MOV R2, R10 ;  /* 0x0000000a00027202 */ /* 0x000fe20000000f00 */
[----:B01----:R-:W-:-:S09]  /*18d80*/  IMAD.MOV.U32 R122, RZ, RZ, R9 ;  /* 0x000000ffff7a7224 */ /* 0x003fd200078e0009 */
        /* <DEDUP_REMOVED lines=11> */
.L_x_14016:
        /* <DEDUP_REMOVED lines=13> */
.L_x_14018:
[----:B------:R-:W-:Y:S05]  /*18f10*/  BSYNC.RECONVERGENT B3 ;  /* 0x0000000000037941 */ /* 0x000fea0003800200 */
.L_x_14017:
        /* <DEDUP_REMOVED lines=42> */
.L_x_14015:
[----:B------:R-:W-:Y:S05]  /*191c0*/  BSYNC.RECONVERGENT B2 ;  /* 0x0000000000027941 */ /* 0x000fea0003800200 */
.L_x_14014:
        /* <DEDUP_REMOVED lines=10> */
[----:B0-----:R-:W-:Y:S02]  /*19270*/  FSETP.LE.FTZ.AND P4, PT, R3, R0, PT ;  /* 0x000000000300720b */ /* 0x001fe40003f93000 */
        /* <DEDUP_REMOVED lines=12> */
.L_x_14021:
        /* <DEDUP_REMOVED lines=13> */
.L_x_14023:
[----:B------:R-:W-:Y:S05]  /*19410*/  BSYNC.RECONVERGENT B3 ;  /* 0x0000000000037941 */ /* 0x000fea0003800200 */
.L_x_14022:
        /* <DEDUP_REMOVED lines=41> */
[----:B------:R-:W-:Y:S02]  /*196b0*/  LOP3.LUT R130, R4, UR32, R113, 0x96, !PT ;  /* 0x0000002004827c12 */ /* 0x000fe4000f8e9671 */
[----:B------:R-:W-:-:S07]  /*196c0*/  MOV R122, R112 ;  /* 0x00000070007a7202 */ /* 0x000fce0000000f00 */
.L_x_14020:
[----:B------:R-:W-:Y:S05]  /*196d0*/  BSYNC.RECONVERGENT B2 ;  /* 0x0000000000027941 */ /* 0x000fea0003800200 */
.L_x_14019:
        /* <DEDUP_REMOVED lines=9> */
[----:B--2---:R-:W-:Y:S02]  /*19770*/  FSEL R112, R6, RZ, !P2 ;  /* 0x000000ff06707208 */ /* 0x004fe40005000000 */
        /* <DEDUP_REMOVED lines=13> */
.L_x_14026:
        /* <DEDUP_REMOVED lines=13> */
.L_x_14028:
[----:B------:R-:W-:Y:S05]  /*19920*/  BSYNC.RECONVERGENT B3 ;  /* 0x0000000000037941 */ /* 0x000fea0003800200 */
.L_x_14027:
        /* <DEDUP_REMOVED lines=43> */
.L_x_14025:
[----:B------:R-:W-:Y:S05]  /*19be0*/  BSYNC.RECONVERGENT B2 ;  /* 0x0000000000027941 */ /* 0x000fea0003800200 */
.L_x_14024:
        /* <DEDUP_REMOVED lines=20> */
.L_x_14031:
        /* <DEDUP_REMOVED lines=13> */
.L_x_14033:
[----:B------:R-:W-:Y:S05]  /*19e00*/  BSYNC.RECONVERGENT B3 ;  /* 0x0000000000037941 */ /* 0x000fea0003800200 */
.L_x_14032:
        /* <DEDUP_REMOVED lines=43> */
.L_x_14030:
[----:B------:R-:W-:Y:S05]  /*1a0c0*/  BSYNC.RECONVERGENT B2 ;  /* 0x0000000000027941 */ /* 0x000fea0003800200 */
.L_x_14029:
[----:B------:R-:W-:Y:S01]  /*1a0d0*/  I2FP.F32.U32 R4, R3 ;  /* 0x0000000300047245 */ /* 0x000fe20000201000 */
[----:B------:R-:W-:Y:S01]  /*1a0e0*/  HADD2.F32 R6, -RZ, R76.H1_H1 ;  /* 0x3000004cff067230 */ /* 0x000fe20000004100 */
[----:B------:R-:W-:Y:S01]  /*1a0f0*/  FSEL R2, R2, RZ, P4 ;  /* 0x000000ff02027208 */ /* 0x000fe20002000000 */
[----:B------:R-:W-:Y:S02]  /*1a100*/  BSSY.RECONVERGENT B2, `(.L_x_14034) ;  /* 0x000004d000027945 */ /* 0x000fe40003800200 */
[----:B------:R-:W-:Y:S01]  /*1a110*/  FFMA.FTZ R3, R4, R121, 1.1641532182693481445e-10 ;  /* 0x2f00000004037423 */ /* 0x000fe20000010079 */
[----:B------:R-:W-:-:S04]  /*1a120*/  FMUL.FTZ R6, R6, R9 ;  /* 0x0000000906067220 */ /* 0x000fc80000410000 */
[----:B------:R-:W-:-:S04]  /*1a130*/  FSETP.GTU.FTZ.AND P2, PT, R3, R0, PT ;  /* 0x000000000300720b */ /* 0x000fc80003f5c000 */
[----:B------:R-:W-:Y:S01]  /*1a140*/  FSEL R113, R6, RZ, !P2 ;  /* 0x000000ff06717208 */ /* 0x000fe20005000000 */
[----:B------:R-:W-:Y:S01]  /*1a150*/  HFMA2 R6, -RZ, RZ, 0, 1.1920928955078125e-07 ;  /* 0x00000002ff067431 */ /* 0x000fe200000001ff */
        /* <DEDUP_REMOVED lines=14> */
.L_x_14036:
        /* <DEDUP_REMOVED lines=13> */
.L_x_14038:
[----:B------:R-:W-:Y:S05]  /*1a310*/  BSYNC.RECONVERGENT B3 ;  /* 0x0000000000037941 */ /* 0x000fea0003800200 */
.L_x_14037:
        /* <DEDUP_REMOVED lines=43> */
.L_x_14035:
[----:B------:R-:W-:Y:S05]  /*1a5d0*/  BSYNC.RECONVERGENT B2 ;  /* 0x0000000000027941 */ /* 0x000fea0003800200 */
.L_x_14034:
[----:B------:R-:W-:Y:S01]  /*1a5e0*/  I2FP.F32.U32 R2, R2 ;  /* 0x0000000200027245 */ /* 0x000fe20000201000 */
[----:B------:R-:W-:Y:S01]  /*1a5f0*/  HADD2.F32 R4, -RZ, R117.H0_H0 ;  /* 0x20000075ff047230 */ /* 0x000fe20000004100 */
        /* <DEDUP_REMOVED lines=18> */
.L_x_14041:
        /* <DEDUP_REMOVED lines=13> */
.L_x_14043:
[----:B------:R-:W-:Y:S05]  /*1a7f0*/  BSYNC.RECONVERGENT B3 ;  /* 0x0000000000037941 */ /* 0x000fea0003800200 */
.L_x_14042:
        /* <DEDUP_REMOVED lines=40> */
[----:B------:R-:W-:Y:S01]  /*1aa80*/  IMAD.MOV.U32 R115, RZ, RZ, RZ ;  /* 0x000000ffff737224 */ /* 0x000fe200078e00ff */
[----:B------:R-:W-:Y:S02]  /*1aa90*/  LOP3.LUT R130, R4, UR32, R125, 0x96, !PT ;  /* 0x0000002004827c12 */ /* 0x000fe4000f8e967d */
[----:B------:R-:W-:-:S07]  /*1aaa0*/  MOV R122, R124 ;  /* 0x0000007c007a7202 */ /* 0x000fce0000000f00 */
.L_x_14040:
[----:B------:R-:W-:Y:S05]  /*1aab0*/  BSYNC.RECONVERGENT B2 ;  /* 0x0000000000027941 */ /* 0x000fea0003800200 */
.L_x_14039:
        /* <DEDUP_REMOVED lines=23> */
.L_x_14046:
        /* <DEDUP_REMOVED lines=13> */
.L_x_14048:
[----:B------:R-:W-:Y:S05]  /*1ad00*/  BSYNC.RECONVERGENT B3 ;  /* 0x0000000000037941 */ /* 0x000fea0003800200 */
.L_x_14047:
        /* <DEDUP_REMOVED lines=43> */
.L_x_14045:
[----:B------:R-:W-:Y:S05]  /*1afc0*/  BSYNC.RECONVERGENT B2 ;  /* 0x0000000000027941 */ /* 0x000fea0003800200 */
.L_x_14044:
[----:B------:R-:W-:Y:S01]  /*1afd0*/  I2FP.F32.U32 R2, R2 ;  /* 0x0000000200027245 */ /* 0x000fe20000201000 */
[----:B------:R-:W-:Y:S01]  /*1afe0*/  HADD2.F32 R4, -RZ, R117.H1_H1 ;  /* 0x30000075ff047230 */ /* 0x000fe20000004100 */
        /* <DEDUP_REMOVED lines=18> */
.L_x_14051:
        /* <DEDUP_REMOVED lines=13> */
.L_x_14053:
[----:B------:R-:W-:Y:S05]  /*1b1e0*/  BSYNC.RECONVERGENT B3 ;  /* 0x0000000000037941 */ /* 0x000fea0003800200 */
.L_x_14052:
        /* <DEDUP_REMOVED lines=43> */
.L_x_14050:
[----:B------:R-:W-:Y:S05]  /*1b4a0*/  BSYNC.RECONVERGENT B2 ;  /* 0x0000000000027941 */ /* 0x000fea0003800200 */
.L_x_14049:
        /* <DEDUP_REMOVED lines=23> */
.L_x_14056:
        /* <DEDUP_REMOVED lines=13> */
.L_x_14058:
[----:B------:R-:W-:Y:S05]  /*1b6f0*/  BSYNC.RECONVERGENT B3 ;  /* 0x0000000000037941 */ /* 0x000fea0003800200 */
.L_x_14057:
        /* <DEDUP_REMOVED lines=43> */
.L_x_14055:
[----:B------:R-:W-:Y:S05]  /*1b9b0*/  BSYNC.RECONVERGENT B2 ;  /* 0x0000000000027941 */ /* 0x000fea0003800200 */
.L_x_14054:
        /* <DEDUP_REMOVED lines=18> */
.L_x_14061:
        /* <DEDUP_REMOVED lines=13> */
.L_x_14063:
[----:B------:R-:W-:Y:S05]  /*1bbb0*/  BSYNC.RECONVERGENT B3 ;  /* 0x0000000000037941 */ /* 0x000fea0003800200 */
.L_x_14062:
        /* <DEDUP_REMOVED lines=43> */
.L_x_14060:
[----:B------:R-:W-:Y:S05]  /*1be70*/  BSYNC.RECONVERGENT B2 ;  /* 0x0000000000027941 */ /* 0x000fea0003800200 */
.L_x_14059:
        /* <DEDUP_REMOVED lines=23> */
.L_x_14066:
        /* <DEDUP_REMOVED lines=13> */
.L_x_14068:
[----:B------:R-:W-:Y:S05]  /*1c0c0*/  BSYNC.RECONVERGENT B3 ;  /* 0x0000000000037941 */ /* 0x000fea0003800200 */
.L_x_14067:
        /* <DEDUP_REMOVED lines=43> */
.L_x_14065:
[----:B------:R-:W-:Y:S05]  /*1c380*/  BSYNC.RECONVERGENT B2 ;  /* 0x0000000000027941 */ /* 0x000fea0003800200 */
.L_x_14064:
        /* <DEDUP_REMOVED lines=18> */
.L_x_14071:
        /* <DEDUP_REMOVED lines=13> */
.L_x_14073:
[----:B------:R-:W-:Y:S05]  /*1c580*/  BSYNC.RECONVERGENT B3 ;  /* 0x0000000000037941 */ /* 0x000fea0003800200 */
.L_x_14072:
        /* <DEDUP_REMOVED lines=43> */
.L_x_14070:
[----:B------:R-:W-:Y:S05]  /*1c840*/  BSYNC.RECONVERGENT B2 ;  /* 0x0000000000027941 */ /* 0x000fea0003800200 */
.L_x_14069:
        /* <DEDUP_REMOVED lines=23> */
.L_x_14076:
        /* <DEDUP_REMOVED lines=13> */
.L_x_14078:
[----:B------:R-:W-:Y:S05]  /*1ca90*/  BSYNC.RECONVERGENT B3 ;  /* 0x0000000000037941 */ /* 0x000fea0003800200 */
.L_x_14077:
        /* <DEDUP_REMOVED lines=43> */
.L_x_14075:
[----:B------:R-:W-:Y:S05]  /*1cd50*/  BSYNC.RECONVERGENT B2 ;  /* 0x0000000000027941 */ /* 0x000fea0003800200 */
.L_x_14074:
        /* <DEDUP_REMOVED lines=18> */
.L_x_14081:
        /* <DEDUP_REMOVED lines=13> */
.L_x_14083:
[----:B------:R-:W-:Y:S05]  /*1cf50*/  BSYNC.RECONVERGENT B3 ;  /* 0x0000000000037941 */ /* 0x000fea0003800200 */
.L_x_14082:
        /* <DEDUP_REMOVED lines=43> */
.L_x_14080:
[----:B------:R-:W-:Y:S05]  /*1d210*/  BSYNC.RECONVERGENT B2 ;  /* 0x0000000000027941 */ /* 0x000fea0003800200 */
.L_x_14079:
        /* <DEDUP_REMOVED lines=12> */
[----:B------:R-:W-:Y:S01]  /*1d2e0*/  HFMA2 R125, -RZ, RZ, 0, 1.1920928955078125e-07 ;  /* 0x00000002ff7d7431 */ /* 0x000fe200000001ff */
        /* <DEDUP_REMOVED lines=11> */
.L_x_14086:
        /* <DEDUP_REMOVED lines=13> */
.L_x_14088:
[----:B------:R-:W-:Y:S05]  /*1d470*/  BSYNC.RECONVERGENT B3 ;  /* 0x0000000000037941 */ /* 0x000fea0003800200 */
.L_x_14087:
        /* <DEDUP_REMOVED lines=43> */
.L_x_14085:
[----:B------:R-:W-:Y:S05]  /*1d730*/  BSYNC.RECONVERGENT B2 ;  /* 0x0000000000027941 */ /* 0x000fea0003800200 */
.L_x_14084:
[----:B------:R-:W-:Y:S01]  /*1d740*/  ISETP.NE.AND P6, PT, R125, 0x1, PT ;  /* 0x000000017d00780c */ /* 0x000fe20003fc5270 */
[----:B------:R-:W-:Y:S01]  /*1d750*/  HADD2.F32 R126, -RZ, R119.H1_H1 ;  /* 0x30000077ff7e7230 */ /* 0x000fe20000004100 */
        /* <DEDUP_REMOVED lines=16> */
.L_x_14091:
        /* <DEDUP_REMOVED lines=15> */
.L_x_14093:
[----:B------:R-:W-:Y:S05]  /*1d950*/  BSYNC.RECONVERGENT B3 ;  /* 0x0000000000037941 */ /* 0x000fea0003800200 */
.L_x_14092:
        /* <DEDUP_REMOVED lines=43> */
.L_x_14090:
[----:B------:R-:W-:Y:S05]  /*1dc10*/  BSYNC.RECONVERGENT B2 ;  /* 0x0000000000027941 */ /* 0x000fea0003800200 */
.L_x_14089:
        /* <DEDUP_REMOVED lines=11> */
.L_x_14013:
[----:B------:R-:W-:Y:S01]  /*1dcd0*/  ISETP.NE.AND P2, PT, R128, 0x1, PT ;  /* 0x000000018000780c */ /* 0x000fe20003f45270 */
[----:B------:R-:W-:Y:S01]  /*1dce0*/  BSSY.RECONVERGENT B2, `(.L_x_14095) ;  /* 0x0000047000027945 */ /* 0x000fe20003800200 */
[----:B------:R-:W-:Y:S02]  /*1dcf0*/  HFMA2 R121, -RZ, RZ, 0, 1.1920928955078125e-07 ;  /* 0x00000002ff797431 */ /* 0x000fe400000001ff */
[----:B--2---:R-:W-:Y:S01]  /*1dd00*/  IMAD.MOV.U32 R112, RZ, RZ, R10 ;  /* 0x000000ffff707224 */ /* 0x004fe200078e000a */
[----:B01----:R-:W-:-:S08]  /*1dd10*/  MOV R122, R9 ;  /* 0x00000009007a7202 */ /* 0x003fd00000000f00 */
        /* <DEDUP_REMOVED lines=11> */
.L_x_14097:
        /* <DEDUP_REMOVED lines=13> */
.L_x_14099:
[----:B------:R-:W-:Y:S05]  /*1dea0*/  BSYNC.RECONVERGENT B3 ;  /* 0x0000000000037941 */ /* 0x000fea0003800200 */
.L_x_14098:
        /* <DEDUP_REMOVED lines=42> */
.L_x_14096:
[----:B------:R-:W-:Y:S05]  /*1e150*/  BSYNC.RECONVERGENT B2 ;  /* 0x0000000000027941 */ /* 0x000fea0003800200 */
.L_x_14095:
        /* <DEDUP_REMOVED lines=8> */
[----:B------:R-:W-:Y:S01]  /*1e1e0*/  MOV R123, 0x2 ;  /* 0x00000002007b7802 */ /* 0x000fe20000000f00 */
[----:B------:R-:W-:Y:S02]  /*1e1f0*/  IMAD.MOV.U32 R115, RZ, RZ, R10 ;  /* 0x000000ffff737224 */ /* 0x000fe400078e000a */
        /* <DEDUP_REMOVED lines=11> */
.L_x_14102:
        /* <DEDUP_REMOVED lines=13> */
.L_x_14104:
[----:B------:R-:W-:Y:S05]  /*1e380*/  BSYNC.RECONVERGENT B3 ;  /* 0x0000000000037941 */ /* 0x000fea0003800200 */
.L_x_14103:
        /* <DEDUP_REMOVED lines=43> */
.L_x_14101:
[----:B------:R-:W-:Y:S05]  /*1e640*/  BSYNC.RECONVERGENT B2 ;  /* 0x0000000000027941 */ /* 0x000fea0003800200 */
.L_x_14100:
        /* <DEDUP_REMOVED lines=19> */
.L_x_14107:
        /* <DEDUP_REMOVED lines=13> */
.L_x_14109:
[----:B------:R-:W-:Y:S05]  /*1e850*/  BSYNC.RECONVERGENT B3 ;  /* 0x0000000000037941 */ /* 0x000fea0003800200 */
.L_x_14108:
        /* <DEDUP_REMOVED lines=43> */
.L_x_14106:
[----:B------:R-:W-:Y:S05]  /*1eb10*/  BSYNC.RECONVERGENT B2 ;  /* 0x0000000000027941 */ /* 0x000fea0003800200 */
.L_x_14105:
[----:B------:R-:W-:Y:S01]  /*1eb20*/  I2FP.F32.U32 R115, R114 ;  /* 0x0000007200737245 */ /* 0x000fe20000201000 */
[----:B------:R-:W-:Y:S01]  /*1eb30*/  BSSY.RECONVERGENT B2, `(.L_x_14110) ;  /* 0x000004b000027945 */ /* 0x000fe20003800200 */
[----:B------:R-:W-:Y:S01]  /*1eb40*/  ISETP.NE.AND P2, PT, R121, 0x1, PT ;  /* 0x000000017900780c */ /* 0x000fe20003f45270 */
[----:B------:R-:W-:Y:S01]  /*1eb50*/  HFMA2 R123, -RZ, RZ, 0, 1.1920928955078125e-07 ;  /* 0x00000002ff7b7431 */ /* 0x000fe200000001ff */
[----:B------:R-:W-:Y:S01]  /*1eb60*/  LOP3.LUT R137, R137, 0xfffffffb, RZ, 0xc0, !PT ;  /* 0xfffffffb89897812 */ /* 0x000fe200078ec0ff */
[----:B------:R-:W-:Y:S01]  /*1eb70*/  FFMA.FTZ R124, R115, R112, 1.1641532182693481445e-10 ;  /* 0x2f000000737c7423 */ /* 0x000fe20000010070 */
[----:B------:R-:W-:Y:S02]  /*1eb80*/  HADD2.F32 R114, -RZ, R117.H0_H0 ;  /* 0x20000075ff727230 */ /* 0x000fe40000004100 */
        /* <DEDUP_REMOVED lines=12> */
.L_x_14112:
        /* <DEDUP_REMOVED lines=13> */
.L_x_14114:
[----:B------:R-:W-:Y:S05]  /*1ed20*/  BSYNC.RECONVERGENT B3 ;  /* 0x0000000000037941 */ /* 0x000fea0003800200 */
.L_x_14113:
        /* <DEDUP_REMOVED lines=43> */
.L_x_14111:
[----:B------:R-:W-:Y:S05]  /*1efe0*/  BSYNC.RECONVERGENT B2 ;  /* 0x0000000000027941 */ /* 0x000fea0003800200 */
.L_x_14110:
[----:B------:R-:W-:Y:S01]  /*1eff0*/  I2FP.F32.U32 R115, R115 ;  /* 0x0000007300737245 */ /* 0x000fe20000201000 */
[----:B------:R-:W-:Y:S01]  /*1f000*/  BSSY.RECONVERGENT B2, `(.L_x_14115) ;  /* 0x000004b000027945 */ /* 0x000fe20003800200 */
[----:B------:R-:W-:Y:S01]  /*1f010*/  ISETP.NE.AND P2, PT, R123, 0x1, PT ;  /* 0x000000017b00780c */ /* 0x000fe20003f45270 */
[----:B------:R-:W-:Y:S01]  /*1f020*/  HADD2.F32 R117, -RZ, R117.H1_H1 ;  /* 0x30000075ff757230 */ /* 0x000fe20000004100 */
        /* <DEDUP_REMOVED lines=15> */
.L_x_14117:
        /* <DEDUP_REMOVED lines=13> */
.L_x_14119:
[----:B------:R-:W-:Y:S05]  /*1f1f0*/  BSYNC.RECONVERGENT B3 ;  /* 0x0000000000037941 */ /* 0x000fea0003800200 */
.L_x_14118:
        /* <DEDUP_REMOVED lines=43> */
.L_x_14116:
[----:B------:R-:W-:Y:S05]  /*1f4b0*/  BSYNC.RECONVERGENT B2 ;  /* 0x0000000000027941 */ /* 0x000fea0003800200 */
.L_x_14115:
        /* <DEDUP_REMOVED lines=17> */
.L_x_14122:
        /* <DEDUP_REMOVED lines=13> */
.L_x_14124:
[----:B------:R-:W-:Y:S05]  /*1f6a0*/  BSYNC.RECONVERGENT B3 ;  /* 0x0000000000037941 */ /* 0x000fea0003800200 */
.L_x_14123:
        /* <DEDUP_REMOVED lines=43> */
.L_x_14121:
[----:B------:R-:W-:Y:S05]  /*1f960*/  BSYNC.RECONVERGENT B2 ;  /* 0x0000000000027941 */ /* 0x000fea0003800200 */
.L_x_14120:
[----:B------:R-:W-:Y:S01]  /*1f970*/  ISETP.NE.AND P4, PT, R123, 0x1, PT ;  /* 0x000000017b00780c */ /* 0x000fe20003f85270 */
[----:B------:R-:W-:Y:S01]  /*1f980*/  BSSY.RECONVERGENT B2, `(.L_x_14125) ;  /* 0x0000049000027945 */ /* 0x000fe20003800200 */
[----:B------:R-:W-:Y:S01]  /*1f990*/  I2FP.F32.U32 R121, R121 ;  /* 0x0000007900797245 */ /* 0x000fe20000201000 */
[----:B------:R-:W-:-:S04]  /*1f9a0*/  IMAD.MOV.U32 R125, RZ, RZ, 0x2 ;  /* 0x00000002ff7d7424 */ /* 0x000fc800078e00ff */
[----:B------:R-:W-:Y:S01]  /*1f9b0*/  FFMA.FTZ R124, R121, R112, 1.1641532182693481445e-10 ;  /* 0x2f000000797c7423 */ /* 0x000fe20000010070 */
[----:B------:R-:W-:Y:S01]  /*1f9c0*/  HADD2.F32 R121, -RZ, R118.H1_H1 ;  /* 0x30000076ff797230 */ /* 0x000fe20000004100 */
[----:B------:R-:W-:-:S03]  /*1f9d0*/  MOV R118, R10 ;  /* 0x0000000a00767202 */ /* 0x000fc60000000f00 */
        /* <DEDUP_REMOVED lines=10> */
.L_x_14127:
        /* <DEDUP_REMOVED lines=13> */
.L_x_14129:
[----:B------:R-:W-:Y:S05]  /*1fb50*/  BSYNC.RECONVERGENT B3 ;  /* 0x0000000000037941 */ /* 0x000fea0003800200 */
.L_x_14128:
        /* <DEDUP_REMOVED lines=43> */
.L_x_14126:
[----:B------:R-:W-:Y:S05]  /*1fe10*/  BSYNC.RECONVERGENT B2 ;  /* 0x0000000000027941 */ /* 0x000fea0003800200 */
.L_x_14125:
[----:B------:R-:W-:Y:S01]  /*1fe20*/  ISETP.NE.AND P5, PT, R125, 0x1, PT ;  /* 0x000000017d00780c */ /* 0x000fe20003fa5270 */
[----:B------:R-:W-:Y:S01]  /*1fe30*/  BSSY.RECONVERGENT B2, `(.L_x_14130) ;  /* 0x0000049000027945 */ /* 0x000fe20003800200 */
[----:B------:R-:W-:Y:S01]  /*1fe40*/  I2FP.F32.U32 R123, R118 ;  /* 0x00000076007b7245 */ /* 0x000fe20000201000 */
[----:B------:R-:W-:Y:S02]  /*1fe50*/  HFMA2 R128, -RZ, RZ, 0, 1.1920928955078125e-07 ;  /* 0x00000002ff807431 */ /* 0x000fe400000001ff */
[----:B------:R-:W-:Y:S02]  /*1fe60*/  HADD2.F32 R118, -RZ, R119.H0_H0 ;  /* 0x20000077ff767230 */ /* 0x000fe40000004100 */
        /* <DEDUP_REMOVED lines=12> */
.L_x_14132:
        /* <DEDUP_REMOVED lines=13> */
.L_x_14134:
[----:B------:R-:W-:Y:S05]  /*20000*/  BSYNC.RECONVERGENT B3 ;  /* 0x0000000000037941 */ /* 0x000fea0003800200 */
.L_x_14133:
        /* <DEDUP_REMOVED lines=43> */
.L_x_14131:
[----:B------:R-:W-:Y:S05]  /*202c0*/  BSYNC.RECONVERGENT B2 ;  /* 0x0000000000027941 */ /* 0x000fea0003800200 */
.L_x_14130:
[----:B------:R-:W-:Y:S01]  /*202d0*/  I2FP.F32.U32 R123, R123 ;  /* 0x0000007b007b7245 */ /* 0x000fe20000201000 */
[----:B------:R-:W-:Y:S01]  /*202e0*/  FMUL.FTZ R113, R113, UR5 ;  /* 0x0000000571717c20 */ /* 0x000fe20008410000 */
[----:B------:R-:W-:Y:S01]  /*202f0*/  P2R R126, PR, RZ, 0x2 ;  /* 0x00000002ff7e7803 */ /* 0x000fe20000000000 */
[----:B------:R-:W-:Y:S01]  /*20300*/  FMUL.FTZ R116, R116, UR5 ;  /* 0x0000000574747c20 */ /* 0x000fe20008410000 */
[----:B------:R-:W-:Y:S01]  /*20310*/  LOP3.LUT P1, RZ, R137, 0x10, RZ, 0xc0, !PT ;  /* 0x0000001089ff7812 */ /* 0x000fe2000782c0ff */
[----:B------:R-:W-:Y:S01]  /*20320*/  HADD2.F32 R125, -RZ, R119.H1_H1 ;  /* 0x30000077ff7d7230 */ /* 0x000fe20000004100 */
[----:B------:R-:W-:Y:S01]  /*20330*/  P2R R127, PR, RZ, 0x1 ;  /* 0x00000001ff7f7803 */ /* 0x000fe20000000000 */
[----:B------:R-:W-:Y:S01]  /*20340*/  FMUL.FTZ R115, R115, UR5 ;  /* 0x0000000573737c20 */ /* 0x000fe20008410000 */
[----:B------:R-:W-:Y:S01]  /*20350*/  LOP3.LUT P0, RZ, R137, 0x8, RZ, 0xc0, !PT ;  /* 0x0000000889ff7812 */ /* 0x000fe2000780c0ff */
[----:B------:R-:W-:Y:S01]  /*20360*/  FFMA.FTZ R124, R123, R112, 1.1641532182693481445e-10 ;  /* 0x2f0000007b7c7423 */ /* 0x000fe20000010070 */
        /* <DEDUP_REMOVED lines=9> */
[----:B------:R-:W-:-:S02]  /*20400*/  FSEL R116, R115, RZ, P2 ;  /* 0x000000ff73747208 */ /* 0x000fc40001000000 */
        /* <DEDUP_REMOVED lines=16> */
[----:B------:R-:W-:-:S13]  /*20510*/  PLOP3.LUT P5, PT, P5, PT, PT, 0x8, 0x80 ;  /* 0x000000000080781c */ /* 0x000fda0002fae170 */
.L_x_14094:
        /* <DEDUP_REMOVED lines=45> */
.L_x_14012:
[----:B------:R-:W-:Y:S05]  /*207f0*/  BSYNC.RECONVERGENT B1 ;  /* 0x0000000000017941 */ /* 0x000fea0003800200 */
.L_x_14011:
        /* <DEDUP_REMOVED lines=16> */
[----:B01-3--:R-:W-:-:S04]  /*20900*/  FADD.FTZ R123, R97, R120 ;  /* 0x00000078617b7221 */ /* 0x00bfc80000010000 */
        /* <DEDUP_REMOVED lines=26> */
[----:B------:R-:W2:Y:S02]  /*20ab0*/  SHFL.BFLY PT, R120, R123, 0x2, 0x1f ;  /* 0x0c401f007b787f89 */ /* 0x000ea400000e0000 */
[----:B--2---:R-:W-:-:S05]  /*20ac0*/  FADD.FTZ R124, R123, R120 ;  /* 0x000000787b7c7221 */ /* 0x004fca0000010000 */
        /* <DEDUP_REMOVED lines=81> */
.L_x_14156:
[----:B-1----:R-:W-:Y:S01]  /*20fe0*/  FADD.FTZ R139, R126, R127 ;  /* 0x0000007f7e8b7221 */ /* 0x002fe20000010000 */
[----:B------:R-:W-:Y:S01]  /*20ff0*/  FMUL.FTZ R120, R121, R121 ;  /* 0x0000007979787220 */ /* 0x000fe20000410000 */
[----:B0-----:R-:W0:Y:S01]  /*21000*/  @!P4 LDC.64 R126, c[0x0][0x3c0] ;  /* 0x0000f000ff7ecb82 */ /* 0x001e220000000a00 */
        /* <DEDUP_REMOVED lines=34> */
[----:B------:R-:W-:Y:S02]  /*21230*/  HADD2.F32 R145, -RZ, R58.H0_H0 ;  /* 0x2000003aff917230 */ /* 0x000fe40000004100 */
[----:B------:R-:W-:Y:S01]  /*21240*/  FFMA.FTZ R122, R121, R122, R120 ;  /* 0x0000007a797a7223 */ /* 0x000fe20000010078 */
[----:B------:R-:W-:Y:S01]  /*21250*/  HADD2.F32 R147, -RZ, R14.H1_H1 ;  /* 0x3000000eff937230 */ /* 0x000fe20000004100 */
[----:B------:R-:W-:Y:S01]  /*21260*/  F2FP.F16.F32.PACK_AB R123, R123, R148 ;  /* 0x000000947b7b723e */ /* 0x000fe200000000ff */
[----:B------:R-:W-:Y:S02]  /*21270*/  HADD2.F32 R141, -RZ, R46.H1_H1 ;  /* 0x3000002eff8d7230 */ /* 0x000fe40000004100 */
[----:B------:R-:W-:Y:S01]  /*21280*/  FFMA.FTZ R145, R121, R124, R145 ;  /* 0x0000007c79917223 */ /* 0x000fe20000010091 */
[----:B------:R-:W-:-:S02]  /*21290*/  HADD2.F32 R140, -RZ, R19.H1_H1 ;  /* 0x30000013ff8c7230 */ /* 0x000fc40000004100 */
[----:B------:R-:W-:Y:S01]  /*212a0*/  FADD.FTZ R121, R90, -R139 ;  /* 0x8000008b5a797221 */ /* 0x000fe20000010000 */
[----:B------:R-:W-:Y:S02]  /*212b0*/  HADD2.F32 R142, -RZ, R59.H1_H1 ;  /* 0x3000003bff8e7230 */ /* 0x000fe40000004100 */
[----:B------:R-:W-:Y:S01]  /*212c0*/  FFMA.FTZ R147, R126, R147, R141 ;  /* 0x000000937e937223 */ /* 0x000fe2000001008d */
[----:B------:R-:W-:Y:S01]  /*212d0*/  FADD.FTZ R141, R91, -R139 ;  /* 0x8000008b5b8d7221 */ /* 0x000fe20000010000 */
[----:B------:R-:W-:Y:S02]  /*212e0*/  HADD2.F32 R120, -RZ, R13.H0_H0 ;  /* 0x2000000dff787230 */ /* 0x000fe40000004100 */
[C---:B------:R-:W-:Y:S01]  /*212f0*/  FMUL.FTZ R121, R144.reuse, R121 ;  /* 0x0000007990797220 */ /* 0x040fe20000410000 */
[----:B------:R-:W-:Y:S01]  /*21300*/  FFMA.FTZ R127, R127, R140, R142 ;  /* 0x0000008c7f7f7223 */ /* 0x000fe2000001008e */
[----:B------:R-:W-:Y:S02]  /*21310*/  HADD2.F32 R124, -RZ, R45.H0_H0 ;  /* 0x2000002dff7c7230 */ /* 0x000fe40000004100 */
[----:B------:R-:W-:Y:S01]  /*21320*/  FMUL.FTZ R149, R144, R141 ;  /* 0x0000008d90957220 */ /* 0x000fe20000410000 */
[----:B------:R-:W-:-:S02]  /*21330*/  HADD2.F32 R140, -RZ, R17.H0_H0 ;  /* 0x20000011ff8c7230 */ /* 0x000fc40000004100 */
[----:B------:R-:W-:Y:S01]  /*21340*/  FADD.FTZ R141, R88, -R139 ;  /* 0x8000008b588d7221 */ /* 0x000fe20000010000 */
[----:B------:R-:W-:Y:S02]  /*21350*/  HADD2.F32 R125, -RZ, R57.H0_H0 ;  /* 0x20000039ff7d7230 */ /* 0x000fe40000004100 */
[C---:B------:R-:W-:Y:S01]  /*21360*/  FFMA.FTZ R120, R121.reuse, R120, R124 ;  /* 0x0000007879787223 */ /* 0x040fe2000001007c */
[----:B------:R-:W-:Y:S02]  /*21370*/  HADD2.F32 R143, -RZ, R18.H1_H1 ;  /* 0x30000012ff8f7230 */ /* 0x000fe40000004100 */
[----:B------:R-:W-:Y:S01]  /*21380*/  FMUL.FTZ R141, R144, R141 ;  /* 0x0000008d908d7220 */ /* 0x000fe20000410000 */
[----:B------:R-:W-:Y:S02]  /*21390*/  HADD2.F32 R151, -RZ, R58.H1_H1 ;  /* 0x3000003aff977230 */ /* 0x000fe40000004100 */
[----:B------:R-:W-:Y:S01]  /*213a0*/  FFMA.FTZ R125, R121, R140, R125 ;  /* 0x0000008c797d7223 */ /* 0x000fe2000001007d */
[----:B------:R-:W-:Y:S01]  /*213b0*/  HADD2.F32 R142, -RZ, R13.H1_H1 ;  /* 0x3000000dff8e7230 */ /* 0x000fe20000004100 */
[----:B------:R-:W-:Y:S01]  /*213c0*/  F2FP.F16.F32.PACK_AB R122, R147, R122 ;  /* 0x0000007a937a723e */ /* 0x000fe200000000ff */
[----:B------:R-:W-:-:S02]  /*213d0*/  HADD2.F32 R150, -RZ, R45.H1_H1 ;  /* 0x3000002dff967230 */ /* 0x000fc40000004100 */
[----:B------:R-:W-:Y:S01]  /*213e0*/  FFMA.FTZ R126, R126, R143, R151 ;  /* 0x0000008f7e7e7223 */ /* 0x000fe20000010097 */
[----:B------:R-:W-:Y:S02]  /*213f0*/  HADD2.F32 R124, -RZ, R17.H1_H1 ;  /* 0x30000011ff7c7230 */ /* 0x000fe40000004100 */
[----:B------:R-:W-:Y:S01]  /*21400*/  FADD.FTZ R151, R89, -R139 ;  /* 0x8000008b59977221 */ /* 0x000fe20000010000 */
[----:B------:R-:W-:Y:S02]  /*21410*/  HADD2.F32 R152, -RZ, R57.H1_H1 ;  /* 0x30000039ff987230 */ /* 0x000fe40000004100 */
[----:B------:R-:W-:Y:S01]  /*21420*/  FFMA.FTZ R121, R149, R142, R150 ;  /* 0x0000008e95797223 */ /* 0x000fe20000010096 */
[----:B------:R-:W-:Y:S02]  /*21430*/  HADD2.F32 R140, -RZ, R12.H0_H0 ;  /* 0x2000000cff8c7230 */ /* 0x000fe40000004100 */
[----:B------:R-:W-:Y:S01]  /*21440*/  FMUL.FTZ R151, R144, R151 ;  /* 0x0000009790977220 */ /* 0x000fe20000410000 */
[----:B------:R-:W-:-:S02]  /*21450*/  HADD2.F32 R142, -RZ, R44.H0_H0 ;  /* 0x2000002cff8e7230 */ /* 0x000fc40000004100 */
[----:B------:R-:W-:Y:S01]  /*21460*/  FFMA.FTZ R124, R149, R124, R152 ;  /* 0x0000007c957c7223 */ /* 0x000fe20000010098 */
[----:B------:R-:W-:Y:S01]  /*21470*/  HADD2.F32 R150, -RZ, R16.H0_H0 ;  /* 0x20000010ff967230 */ /* 0x000fe20000004100 */
[----:B------:R-:W-:Y:S01]  /*21480*/  F2FP.F16.F32.PACK_AB R121, R121, R120 ;  /* 0x000000787979723e */ /* 0x000fe200000000ff */
[----:B------:R-:W-:Y:S02]  /*21490*/  HADD2.F32 R143, -RZ, R56.H0_H0 ;  /* 0x20000038ff8f7230 */ /* 0x000fe40000004100 */
[C---:B------:R-:W-:Y:S01]  /*214a0*/  FFMA.FTZ R149, R141.reuse, R140, R142 ;  /* 0x0000008c8d957223 */ /* 0x040fe2000001008e */
[----:B------:R-:W-:Y:S01]  /*214b0*/  HADD2.F32 R152, -RZ, R12.H1_H1 ;  /* 0x3000000cff987230 */ /* 0x000fe20000004100 */
[----:B------:R-:W-:Y:S01]  /*214c0*/  F2FP.F16.F32.PACK_AB R125, R124, R125 ;  /* 0x0000007d7c7d723e */ /* 0x000fe200000000ff */
[----:B------:R-:W-:Y:S02]  /*214d0*/  HADD2.F32 R154, -RZ, R44.H1_H1 ;  /* 0x3000002cff9a7230 */ /* 0x000fe40000004100 */
[----:B------:R-:W-:Y:S01]  /*214e0*/  FFMA.FTZ R150, R141, R150, R143 ;  /* 0x000000968d967223 */ /* 0x000fe2000001008f */
[----:B------:R-:W-:Y:S01]  /*214f0*/  HADD2.F32 R156, -RZ, R16.H1_H1 ;  /* 0x30000010ff9c7230 */ /* 0x000fe20000004100 */
[----:B------:R-:W0:Y:S01]  /*21500*/  LDC.64 R142, c[0x0][0x428] ;  /* 0x00010a00ff8e7b82 */ /* 0x000e220000000a00 */
[----:B------:R-:W-:-:S02]  /*21510*/  HADD2.F32 R153, -RZ, R56.H1_H1 ;  /* 0x30000038ff997230 */ /* 0x000fc40000004100 */
[----:B------:R-:W-:Y:S01]  /*21520*/  FFMA.FTZ R152, R151, R152, R154 ;  /* 0x0000009897987223 */ /* 0x000fe2000001009a */
[----:B------:R-:W-:Y:S02]  /*21530*/  F2FP.F16.F32.PACK_AB R127, R127, R146 ;  /* 0x000000927f7f723e */ /* 0x000fe400000000ff */
[----:B------:R-:W-:Y:S01]  /*21540*/  F2FP.F16.F32.PACK_AB R126, R126, R145 ;  /* 0x000000917e7e723e */ /* 0x000fe200000000ff */
[----:B------:R-:W-:Y:S01]  /*21550*/  FFMA.FTZ R153, R151, R156, R153 ;  /* 0x0000009c97997223 */ /* 0x000fe20000010099 */
[----:B------:R-:W-:Y:S01]  /*21560*/  F2FP.F16.F32.PACK_AB R120, R152, R149 ;  /* 0x000000959878723e */ /* 0x000fe200000000ff */
[----:B------:R-:W1:Y:S03]  /*21570*/  LDC.64 R140, c[0x0][0x430] ;  /* 0x00010c00ff8c7b82 */ /* 0x000e660000000a00 */
[----:B------:R-:W-:Y:S01]  /*21580*/  F2FP.F16.F32.PACK_AB R124, R153, R150 ;  /* 0x00000096997c723e */ /* 0x000fe200000000ff */
[----:B0-----:R-:W-:-:S05]  /*21590*/  IMAD.WIDE.U32 R142, R138, 0x10, R142 ;  /* 0x000000108a8e7825 */ /* 0x001fca00078e008e */
[----:B------:R2:W-:Y:S01]  /*215a0*/  STG.E.128 desc[UR8][R142.64], R120 ;  /* 0x000000788e007986 */ /* 0x0005e2000c101d08 */
[----:B-1----:R-:W-:-:S04]  /*215b0*/  IMAD.WIDE.U32 R140, R138, 0x10, R140 ;  /* 0x000000108a8c7825 */ /* 0x002fc800078e008c */
[----:B------:R-:W-:Y:S01]  /*215c0*/  VIADD R138, R138, 0x20 ;  /* 0x000000208a8a7836 */ /* 0x000fe20000000000 */
[----:B------:R2:W-:Y:S06]  /*215d0*/  STG.E.128 desc[UR8][R140.64], R124 ;  /* 0x0000007c8c007986 */ /* 0x0005ec000c101d08 */
.L_x_14137:
[----:B------:R-:W-:Y:S05]  /*215e0*/  BSYNC.RECONVERGENT B1 ;  /* 0x0000000000017941 */ /* 0x000fea0003800200 */
.L_x_14136:
[----:B------:R-:W-:Y:S01]  /*215f0*/  ISETP.GE.U32.AND P1, PT, R134, 0x40, PT ;  /* 0x000000408600780c */ /* 0x000fe20003f26070 */
[----:B------:R-:W-:-:S12]  /*21600*/  BSSY.RECONVERGENT B1, `(.L_x_14138) ;  /* 0x0000051000017945 */ /* 0x000fd80003800200 */
[----:B------:R-:W-:Y:S05]  /*21610*/  @!P1 BRA `(.L_x_14139) ;  /* 0x00000004003c9947 */ /* 0x000fea0003800000 */
[--C-:B0-2---:R-:W-:Y:S01]  /*21620*/  FADD.FTZ R121, R102, -R139.reuse ;  /* 0x8000008b66797221 */ /* 0x105fe20000010000 */
        /* <DEDUP_REMOVED lines=75> */
[C---:B-1----:R-:W-:Y:S01]  /*21ae0*/  IMAD.WIDE.U32 R140, R138.reuse, 0x10, R140 ;  /* 0x000000108a8c7825 */ /* 0x042fe200078e008c */
[----:B------:R-:W-:-:S04]  /*21af0*/  IADD3 R138, PT, PT, R138, 0x20, RZ ;  /* 0x000000208a8a7810 */ /* 0x000fc80007ffe0ff */
[----:B------:R3:W-:Y:S03]  /*21b00*/  STG.E.128 desc[UR8][R140.64], R124 ;  /* 0x0000007c8c007986 */ /* 0x0007e6000c101d08 */
.L_x_14139:
[----:B------:R-:W-:Y:S05]  /*21b10*/  BSYNC.RECONVERGENT B1 ;  /* 0x0000000000017941 */ /* 0x000fea0003800200 */
.L_x_14138:
[----:B------:R-:W-:Y:S01]  /*21b20*/  ISETP.GE.U32.AND P1, PT, R134, 0x60, PT ;  /* 0x000000608600780c */ /* 0x000fe20003f26070 */
[----:B------:R-:W-:-:S12]  /*21b30*/  BSSY.RECONVERGENT B1, `(.L_x_14140) ;  /* 0x0000051000017945 */ /* 0x000fd80003800200 */
[----:B------:R-:W-:Y:S05]  /*21b40*/  @!P1 BRA `(.L_x_14141) ;  /* 0x00000004003c9947 */ /* 0x000fea0003800000 */
[--C-:B0-23--:R-:W-:Y:S01]  /*21b50*/  FADD.FTZ R121, R110, -R139.reuse ;  /* 0x8000008b6e797221 */ /* 0x10dfe20000010000 */
        /* <DEDUP_REMOVED lines=78> */
.L_x_14141:
[----:B------:R-:W-:Y:S05]  /*22040*/  BSYNC.RECONVERGENT B1 ;  /* 0x0000000000017941 */ /* 0x000fea0003800200 */
.L_x_14140:
[----:B------:R-:W-:Y:S01]  /*22050*/  ISETP.GE.U32.AND P1, PT, R134, 0x80, PT ;  /* 0x000000808600780c */ /* 0x000fe20003f26070 */
[----:B------:R-:W-:-:S12]  /*22060*/  BSSY.RECONVERGENT B1, `(.L_x_14142) ;  /* 0x0000050000017945 */ /* 0x000fd80003800200 */
[----:B------:R-:W-:Y:S05]  /*22070*/  @!P1 BRA `(.L_x_14143) ;  /* 0x0000000400389947 */ /* 0x000fea0003800000 */
[--C-:B0-234-:R-:W-:Y:S01]  /*22080*/  FADD.FTZ R121, R112, -R139.reuse ;  /* 0x8000008b70797221 */ /* 0x11dfe20000010000 */
        /* <DEDUP_REMOVED lines=26> */
[----:B------:R-:W-:Y:S02]  /*22230*/  HADD2.F32 R148, -RZ, R61.H1_H1 ;  /* 0x3000003dff947230 */ /* 0x000fe40000004100 */
[----:B------:R-:W-:Y:S01]  /*22240*/  FADD.FTZ R121, R116, -R139 ;  /* 0x8000008b74797221 */ /* 0x000fe20000010000 */
[----:B------:R-:W-:Y:S02]  /*22250*/  HADD2.F32 R150, -RZ, R69.H1_H1 ;  /* 0x30000045ff967230 */ /* 0x000fe40000004100 */
[----:B------:R-:W-:Y:S01]  /*22260*/  FFMA.FTZ R143, R143, R120, R122 ;  /* 0x000000788f8f7223 */ /* 0x000fe2000001007a */
[----:B------:R-:W-:Y:S02]  /*22270*/  HADD2.F32 R146, -RZ, R65.H1_H1 ;  /* 0x30000041ff927230 */ /* 0x000fe40000004100 */
[----:B------:R-:W-:Y:S01]  /*22280*/  FMUL.FTZ R121, R144, R121 ;  /* 0x0000007990797220 */ /* 0x000fe20000410000 */
[----:B------:R-:W-:-:S02]  /*22290*/  HADD2.F32 R120, -RZ, R73.H1_H1 ;  /* 0x30000049ff787230 */ /* 0x000fc40000004100 */
[C---:B------:R-:W-:Y:S01]  /*222a0*/  FFMA.FTZ R142, R141.reuse, R148, R150 ;  /* 0x000000948d8e7223 */ /* 0x040fe20000010096 */
[----:B------:R-:W-:Y:S02]  /*222b0*/  HADD2.F32 R122, -RZ, R62.H0_H0 ;  /* 0x2000003eff7a7230 */ /* 0x000fe40000004100 */
[----:B------:R-:W-:Y:S01]  /*222c0*/  FADD.FTZ R151, R118, -R139 ;  /* 0x8000008b76977221 */ /* 0x000fe20000010000 */
[----:B------:R-:W-:Y:S02]  /*222d0*/  HADD2.F32 R140, -RZ, R70.H0_H0 ;  /* 0x20000046ff8c7230 */ /* 0x000fe40000004100 */
[----:B------:R-:W-:Y:S01]  /*222e0*/  FFMA.FTZ R146, R141, R146, R120 ;  /* 0x000000928d927223 */ /* 0x000fe20000010078 */
[----:B------:R-:W-:Y:S02]  /*222f0*/  HADD2.F32 R148, -RZ, R66.H0_H0 ;  /* 0x20000042ff947230 */ /* 0x000fe40000004100 */
[----:B------:R-:W-:Y:S01]  /*22300*/  FMUL.FTZ R151, R144, R151 ;  /* 0x0000009790977220 */ /* 0x000fe20000410000 */
[----:B------:R-:W-:-:S02]  /*22310*/  HADD2.F32 R145, -RZ, R74.H0_H0 ;  /* 0x2000004aff917230 */ /* 0x000fc40000004100 */
[C---:B------:R-:W-:Y:S01]  /*22320*/  FFMA.FTZ R122, R121.reuse, R122, R140 ;  /* 0x0000007a797a7223 */ /* 0x040fe2000001008c */
[----:B------:R-:W-:Y:S01]  /*22330*/  HADD2.F32 R150, -RZ, R62.H1_H1 ;  /* 0x3000003eff967230 */ /* 0x000fe20000004100 */
[----:B------:R-:W0:Y:S01]  /*22340*/  LDC.64 R140, c[0x0][0x428] ;  /* 0x00010a00ff8c7b82 */ /* 0x000e220000000a00 */
[----:B------:R-:W-:Y:S02]  /*22350*/  HADD2.F32 R152, -RZ, R70.H1_H1 ;  /* 0x30000046ff987230 */ /* 0x000fe40000004100 */
[----:B------:R-:W-:Y:S01]  /*22360*/  FFMA.FTZ R145, R121, R148, R145 ;  /* 0x0000009479917223 */ /* 0x000fe20000010091 */
[----:B------:R-:W-:Y:S02]  /*22370*/  HADD2.F32 R148, -RZ, R66.H1_H1 ;  /* 0x30000042ff947230 */ /* 0x000fe40000004100 */
[----:B------:R-:W-:Y:S01]  /*22380*/  FADD.FTZ R139, R119, -R139 ;  /* 0x8000008b778b7221 */ /* 0x000fe20000010000 */
[----:B------:R-:W-:Y:S02]  /*22390*/  HADD2.F32 R154, -RZ, R67.H0_H0 ;  /* 0x20000043ff9a7230 */ /* 0x000fe40000004100 */
[----:B------:R-:W-:Y:S01]  /*223a0*/  FFMA.FTZ R147, R149, R150, R152 ;  /* 0x0000009695937223 */ /* 0x000fe20000010098 */
[----:B------:R-:W-:Y:S01]  /*223b0*/  HADD2.F32 R150, -RZ, R74.H1_H1 ;  /* 0x3000004aff967230 */ /* 0x000fe20000004100 */
[----:B------:R-:W1:Y:S01]  /*223c0*/  LDC.64 R120, c[0x0][0x430] ;  /* 0x00010c00ff787b82 */ /* 0x000e620000000a00 */
[----:B------:R-:W-:-:S02]  /*223d0*/  HADD2.F32 R152, -RZ, R71.H0_H0 ;  /* 0x20000047ff987230 */ /* 0x000fc40000004100 */
[----:B------:R-:W-:Y:S01]  /*223e0*/  FMUL.FTZ R139, R144, R139 ;  /* 0x0000008b908b7220 */ /* 0x000fe20000410000 */
[----:B------:R-:W-:Y:S02]  /*223f0*/  HADD2.F32 R153, -RZ, R75.H0_H0 ;  /* 0x2000004bff997230 */ /* 0x000fe40000004100 */
[----:B------:R-:W-:Y:S01]  /*22400*/  FFMA.FTZ R148, R149, R148, R150 ;  /* 0x0000009495947223 */ /* 0x000fe20000010096 */
[--C-:B------:R-:W-:Y:S01]  /*22410*/  HADD2.F32 R150, -RZ, R63.reuse.H0_H0 ;  /* 0x2000003fff967230 */ /* 0x100fe20000004100 */
[----:B------:R-:W-:Y:S01]  /*22420*/  F2FP.F16.F32.PACK_AB R122, R147, R122 ;  /* 0x0000007a937a723e */ /* 0x000fe200000000ff */
[----:B------:R-:W-:Y:S02]  /*22430*/  HADD2.F32 R144, -RZ, R63.H1_H1 ;  /* 0x3000003fff907230 */ /* 0x000fe40000004100 */
[C---:B------:R-:W-:Y:S01]  /*22440*/  FFMA.FTZ R153, R151.reuse, R154, R153 ;  /* 0x0000009a97997223 */ /* 0x040fe20000010099 */
[----:B------:R-:W-:Y:S01]  /*22450*/  F2FP.F16.F32.PACK_AB R125, R146, R125 ;  /* 0x0000007d927d723e */ /* 0x000fe200000000ff */
[----:B------:R-:W-:Y:S01]  /*22460*/  FFMA.FTZ R149, R151, R150, R152 ;  /* 0x0000009697957223 */ /* 0x000fe20000010098 */
[----:B------:R-:W-:Y:S01]  /*22470*/  HADD2.F32 R150, -RZ, R71.H1_H1 ;  /* 0x30000047ff967230 */ /* 0x000fe20000004100 */
[----:B------:R-:W-:Y:S01]  /*22480*/  F2FP.F16.F32.PACK_AB R124, R143, R124 ;  /* 0x0000007c8f7c723e */ /* 0x000fe200000000ff */
[----:B------:R-:W-:-:S02]  /*22490*/  HADD2.F32 R152, -RZ, R67.H1_H1 ;  /* 0x30000043ff987230 */ /* 0x000fc40000004100 */
[----:B------:R-:W-:Y:S02]  /*224a0*/  HADD2.F32 R151, -RZ, R75.H1_H1 ;  /* 0x3000004bff977230 */ /* 0x000fe40000004100 */
[----:B------:R-:W-:Y:S01]  /*224b0*/  FFMA.FTZ R144, R139, R144, R150 ;  /* 0x000000908b907223 */ /* 0x000fe20000010096 */
[----:B0-----:R-:W-:-:S04]  /*224c0*/  IMAD.WIDE.U32 R140, R138, 0x10, R140 ;  /* 0x000000108a8c7825 */ /* 0x001fc800078e008c */
[----:B------:R-:W-:Y:S01]  /*224d0*/  FFMA.FTZ R152, R139, R152, R151 ;  /* 0x000000988b987223 */ /* 0x000fe20000010097 */
[----:B-1----:R-:W-:Y:S01]  /*224e0*/  IMAD.WIDE.U32 R138, R138, 0x10, R120 ;  /* 0x000000108a8a7825 */ /* 0x002fe200078e0078 */
[----:B------:R-:W-:Y:S02]  /*224f0*/  F2FP.F16.F32.PACK_AB R120, R126, R123 ;  /* 0x0000007b7e78723e */ /* 0x000fe400000000ff */
[----:B------:R-:W-:Y:S02]  /*22500*/  F2FP.F16.F32.PACK_AB R121, R142, R127 ;  /* 0x0000007f8e79723e */ /* 0x000fe400000000ff */
[----:B------:R-:W-:Y:S02]  /*22510*/  F2FP.F16.F32.PACK_AB R123, R144, R149 ;  /* 0x00000095907b723e */ /* 0x000fe400000000ff */
[----:B------:R-:W-:Y:S02]  /*22520*/  F2FP.F16.F32.PACK_AB R127, R152, R153 ;  /* 0x00000099987f723e */ /* 0x000fe400000000ff */
[----:B------:R-:W-:Y:S01]  /*22530*/  F2FP.F16.F32.PACK_AB R126, R148, R145 ;  /* 0x00000091947e723e */ /* 0x000fe200000000ff */
[----:B------:R1:W-:Y:S04]  /*22540*/  STG.E.128 desc[UR8][R140.64], R120 ;  /* 0x000000788c007986 */ /* 0x0003e8000c101d08 */
[----:B------:R1:W-:Y:S02]  /*22550*/  STG.E.128 desc[UR8][R138.64], R124 ;  /* 0x0000007c8a007986 */ /* 0x0003e4000c101d08 */
.L_x_14143:
[----:B------:R-:W-:Y:S05]  /*22560*/  BSYNC.RECONVERGENT B1 ;  /* 0x0000000000017941 */ /* 0x000fea0003800200 */
.L_x_14142:
[----:B01234-:R-:W0:Y:S02]  /*22570*/  LDC.64 R120, c[0x0][0x380] ;  /* 0x0000e000ff787b82 */ /* 0x01fe240000000a00 */
[----:B0-----:R-:W-:-:S04]  /*22580*/  LEA R135, R120, R135, 0x2 ;  /* 0x0000008778877211 */ /* 0x001fc800078e10ff */
[----:B------:R-:W-:-:S13]  /*22590*/  ISETP.GE.AND P1, PT, R135, R121, PT ;  /* 0x000000798700720c */ /* 0x000fda0003f26270 */
[----:B------:R-:W-:Y:S05]  /*225a0*/  @!P1 BRA `(.L_x_14144) ;  /* 0xfffffdf000789947 */ /* 0x000fea000383ffff */
[----:B------:R-:W-:Y:S05]  /*225b0*/  BSYNC B0 ;  /* 0x0000000000007941 */ /* 0x000fea0003800000 */
.L_x_13635:
[----:B------:R-:W-:Y:S05]  /*225c0*/  EXIT ;  /* 0x000000000000794d */ /* 0x000fea0003800000 */
.L_x_14135:
[----:B--2---:R-:W-:Y:S01]  /*225d0*/  HFMA2 R141, -RZ, RZ, 0, 5.9604644775390625e-08 ;  /* 0x00000001ff8d7431 */ /* 0x004fe200000001ff */
[----:B------:R-:W-:Y:S01]  /*225e0*/  BSSY B1, `(.L_x_14145) ;  /* 0x0000007000017945 */ /* 0x000fe20003800000 */
[----:B------:R-:W-:Y:S01]  /*225f0*/  IMAD.MOV.U32 R140, RZ, RZ, R121 ;  /* 0x000000ffff8c7224 */ /* 0x000fe200078e0079 */
[----:B------:R-:W-:Y:S01]  /*22600*/  MOV R139, 0xffffffff ;  /* 0xffffffff008b7802 */ /* 0x000fe20000000f00 */
[----:B------:R-:W-:-:S07]  /*22610*/  IMAD.MOV.U32 R142, RZ, RZ, 0x1f ;  /* 0x0000001fff8e7424 */ /* 0x000fce00078e00ff */
[----:B-----5:R-:W-:Y:S05]  /*22620*/  WARPSYNC.COLLECTIVE R139, `(.L_x_14146) ;  /* 0x000000008b087348 */ /* 0x020fea0003c00000 */
[----:B------:R0:W1:Y:S02]  /*22630*/  SHFL.BFLY P5, R127, R140, R141, R142 ;  /* 0x0c00008d8c7f7389 */ /* 0x00006400000a008e */
[----:B01---5:R-:W-:Y:S05]  /*22640*/  ENDCOLLECTIVE ;  /* 0x000000000000791b */ /* 0x023fea0003800000 */
.L_x_14146:
[----:B------:R-:W-:Y:S05]  /*22650*/  BSYNC B1 ;  /* 0x0000000000017941 */ /* 0x000fea0003800000 */
.L_x_14145:
        /* <DEDUP_REMOVED lines=10> */
.L_x_14147:
[----:B------:R-:W-:Y:S01]  /*22700*/  HFMA2 R141, -RZ, RZ, 0, 2.384185791015625e-07 ;  /* 0x00000004ff8d7431 */ /* 0x000fe200000001ff */
[----:B------:R-:W-:-:S05]  /*22710*/  MOV R120, R127 ;  /* 0x0000007f00787202 */ /* 0x000fca0000000f00 */
[----:B------:R-:W-:-:S04]  /*22720*/  FADD.FTZ R124, R123, R120 ;  /* 0x000000787b7c7221 */ /* 0x000fc80000010000 */
[----:B------:R-:W-:-:S07]  /*22730*/  IMAD.MOV.U32 R140, RZ, RZ, R124 ;  /* 0x000000ffff8c7224 */ /* 0x000fce00078e007c */
[----:B------:R-:W-:Y:S05]  /*22740*/  WARPSYNC.COLLECTIVE R139, `(.L_x_14148) ;  /* 0x000000008b087348 */ /* 0x000fea0003c00000 */
[----:B------:R0:W1:Y:S02]  /*22750*/  SHFL.BFLY P5, R127, R140, R141, R142 ;  /* 0x0c00008d8c7f7389 */ /* 0x00006400000a008e */
[----:B01----:R-:W-:Y:S05]  /*22760*/  ENDCOLLECTIVE ;  /* 0x000000000000791b */ /* 0x003fea0003800000 */
.L_x_14148:
[----:B------:R-:W-:Y:S02]  /*22770*/  IMAD.MOV.U32 R141, RZ, RZ, 0x8 ;  /* 0x00000008ff8d7424 */ /* 0x000fe400078e00ff */
[----:B------:R-:W-:-:S04]  /*22780*/  IMAD.MOV.U32 R125, RZ, RZ, R127 ;  /* 0x000000ffff7d7224 */ /* 0x000fc800078e007f */
[----:B------:R-:W-:-:S05]  /*22790*/  FADD.FTZ R125, R124, R125 ;  /* 0x0000007d7c7d7221 */ /* 0x000fca0000010000 */
[----:B------:R-:W-:-:S07]  /*227a0*/  MOV R140, R125 ;  /* 0x0000007d008c7202 */ /* 0x000fce0000000f00 */
[----:B------:R-:W-:Y:S05]  /*227b0*/  WARPSYNC.COLLECTIVE R139, `(.L_x_14149) ;  /* 0x000000008b087348 */ /* 0x000fea0003c00000 */
[----:B------:R0:W1:Y:S02]  /*227c0*/  SHFL.BFLY P5, R127, R140, R141, R142 ;  /* 0x0c00008d8c7f7389 */ /* 0x00006400000a008e */
[----:B01----:R-:W-:Y:S05]  /*227d0*/  ENDCOLLECTIVE ;  /* 0x000000000000791b */ /* 0x003fea0003800000 */
.L_x_14149:
[----:B------:R-:W-:Y:S01]  /*227e0*/  HFMA2 R141, -RZ, RZ, 0, 9.5367431640625e-07 ;  /* 0x00000010ff8d7431 */ /* 0x000fe200000001ff */
[----:B------:R-:W-:-:S05]  /*227f0*/  MOV R120, R127 ;  /* 0x0000007f00787202 */ /* 0x000fca0000000f00 */
[----:B------:R-:W-:-:S04]  /*22800*/  FADD.FTZ R126, R125, R120 ;  /* 0x000000787d7e7221 */ /* 0x000fc80000010000 */
[----:B------:R-:W-:-:S07]  /*22810*/  IMAD.MOV.U32 R140, RZ, RZ, R126 ;  /* 0x000000ffff8c7224 */ /* 0x000fce00078e007e */
[----:B------:R-:W-:Y:S05]  /*22820*/  WARPSYNC.COLLECTIVE R139, `(.L_x_14150) ;  /* 0x000000008b087348 */ /* 0x000fea0003c00000 */
[----:B------:R0:W1:Y:S02]  /*22830*/  SHFL.BFLY P5, R127, R140, R141, R142 ;  /* 0x0c00008d8c7f7389 */ /* 0x00006400000a008e */
[----:B01----:R-:W-:Y:S05]  /*22840*/  ENDCOLLECTIVE ;  /* 0x000000000000791b */ /* 0x003fea0003800000 */
.L_x_14150:
        /* <DEDUP_REMOVED lines=72> */
.L_x_14151:
[----:B------:R-:W-:Y:S02]  /*22cd0*/  IMAD.MOV.U32 R141, RZ, RZ, 0x2 ;  /* 0x00000002ff8d7424 */ /* 0x000fe400078e00ff */
[----:B------:R-:W-:-:S04]  /*22ce0*/  IMAD.MOV.U32 R123, RZ, RZ, R127 ;  /* 0x000000ffff7b7224 */ /* 0x000fc800078e007f */
[----:B------:R-:W-:-:S05]  /*22cf0*/  FADD.FTZ R123, R120, R123 ;  /* 0x0000007b787b7221 */ /* 0x000fca0000010000 */
[----:B------:R-:W-:-:S07]  /*22d00*/  MOV R140, R123 ;  /* 0x0000007b008c7202 */ /* 0x000fce0000000f00 */
[----:B------:R-:W-:Y:S05]  /*22d10*/  WARPSYNC.COLLECTIVE R139, `(.L_x_14152) ;  /* 0x000000008b087348 */ /* 0x000fea0003c00000 */
[----:B------:R0:W1:Y:S02]  /*22d20*/  SHFL.BFLY P5, R127, R140, R141, R142 ;  /* 0x0c00008d8c7f7389 */ /* 0x00006400000a008e */
[----:B01----:R-:W-:Y:S05]  /*22d30*/  ENDCOLLECTIVE ;  /* 0x000000000000791b */ /* 0x003fea0003800000 */
.L_x_14152:
[----:B------:R-:W-:Y:S01]  /*22d40*/  HFMA2 R141, -RZ, RZ, 0, 2.384185791015625e-07 ;  /* 0x00000004ff8d7431 */ /* 0x000fe200000001ff */
[----:B------:R-:W-:-:S05]  /*22d50*/  MOV R124, R127 ;  /* 0x0000007f007c7202 */ /* 0x000fca0000000f00 */
[----:B------:R-:W-:-:S04]  /*22d60*/  FADD.FTZ R124, R123, R124 ;  /* 0x0000007c7b7c7221 */ /* 0x000fc80000010000 */
[----:B------:R-:W-:-:S07]  /*22d70*/  IMAD.MOV.U32 R140, RZ, RZ, R124 ;  /* 0x000000ffff8c7224 */ /* 0x000fce00078e007c */
[----:B------:R-:W-:Y:S05]  /*22d80*/  WARPSYNC.COLLECTIVE R139, `(.L_x_14153) ;  /* 0x000000008b087348 */ /* 0x000fea0003c00000 */
[----:B------:R0:W1:Y:S02]  /*22d90*/  SHFL.BFLY P5, R127, R140, R141, R142 ;  /* 0x0c00008d8c7f7389 */ /* 0x00006400000a008e */
[----:B01----:R-:W-:Y:S05]  /*22da0*/  ENDCOLLECTIVE ;  /* 0x000000000000791b */ /* 0x003fea0003800000 */
.L_x_14153:
[----:B------:R-:W-:Y:S02]  /*22db0*/  IMAD.MOV.U32 R141, RZ, RZ, 0x8 ;  /* 0x00000008ff8d7424 */ /* 0x000fe400078e00ff */
[----:B------:R-:W-:-:S04]  /*22dc0*/  IMAD.MOV.U32 R125, RZ, RZ, R127 ;  /* 0x000000ffff7d7224 */ /* 0x000fc800078e007f */
[----:B------:R-:W-:-:S05]  /*22dd0*/  FADD.FTZ R125, R124, R125 ;  /* 0x0000007d7c7d7221 */ /* 0x000fca0000010000 */
[----:B------:R-:W-:-:S07]  /*22de0*/  MOV R140, R125 ;  /* 0x0000007d008c7202 */ /* 0x000fce0000000f00 */
[----:B------:R-:W-:Y:S05]  /*22df0*/  WARPSYNC.COLLECTIVE R139, `(.L_x_14154) ;  /* 0x000000008b087348 */ /* 0x000fea0003c00000 */
[----:B------:R0:W1:Y:S02]  /*22e00*/  SHFL.BFLY P5, R127, R140, R141, R142 ;  /* 0x0c00008d8c7f7389 */ /* 0x00006400000a008e */
[----:B01----:R-:W-:Y:S05]  /*22e10*/  ENDCOLLECTIVE ;  /* 0x000000000000791b */ /* 0x003fea0003800000 */
.L_x_14154:
[----:B------:R-:W-:Y:S01]  /*22e20*/  HFMA2 R141, -RZ, RZ, 0, 9.5367431640625e-07 ;  /* 0x00000010ff8d7431 */ /* 0x000fe200000001ff */
[----:B------:R-:W-:-:S05]  /*22e30*/  MOV R126, R127 ;  /* 0x0000007f007e7202 */ /* 0x000fca0000000f00 */
[----:B------:R-:W-:-:S04]  /*22e40*/  FADD.FTZ R126, R125, R126 ;  /* 0x0000007e7d7e7221 */ /* 0x000fc80000010000 */
[----:B------:R-:W-:-:S07]  /*22e50*/  IMAD.MOV.U32 R140, RZ, RZ, R126 ;  /* 0x000000ffff8c7224 */ /* 0x000fce00078e007e */
[----:B------:R-:W-:Y:S05]  /*22e60*/  WARPSYNC.COLLECTIVE R139, `(.L_x_14155) ;  /* 0x000000008b087348 */ /* 0x000fea0003c00000 */
[----:B------:R0:W1:Y:S02]  /*22e70*/  SHFL.BFLY P5, R127, R140, R141, R142 ;  /* 0x0c00008d8c7f7389 */ /* 0x00006400000a008e */
[----:B01----:R-:W-:Y:S05]  /*22e80*/  ENDCOLLECTIVE ;  /* 0x000000000000791b */ /* 0x003fea0003800000 */
.L_x_14155:
[----:B------:R-:W-:Y:S05]  /*22e90*/  BRA `(.L_x_14156) ;  /* 0xffffffe000507947 */ /* 0x000fea000383ffff */
.L_x_14157:
        /* <DEDUP_REMOVED lines=14> */
.L_x_22722:


//--------------------- .text._ZN10layer_norm31ln_parallel_residual_fwd_kernelINS_13Kernel_traitsI6__halfS2_fS2_fjLj1024ELj1ELj4ELj1ELj16ENS_18Kernel_traits_baseILj1024ES2_S2_fS2_fjLj128EEEEELb1ELb0ELb1EEEvNS_9FwdParamsE --------------------------
	.section	.text._ZN10layer_norm31ln_parallel_residual_fwd_kernelINS_13Kernel_traitsI6__halfS2_fS2_fjLj1024ELj1ELj4ELj1ELj16ENS_18Kernel_traits_baseILj1024ES2_S2_fS2_fjLj128EEEEELb1ELb0ELb1EEEvNS_9FwdParamsE,"ax",@progbits
	.align	128
        .global         _ZN10layer_norm31ln_parallel_residual_fwd_kernelINS_13Kernel_traitsI6__halfS2_fS2_fjLj1024ELj1ELj4ELj1ELj16ENS_18Kernel_traits_baseILj1024ES2_S2_fS2_fjLj128EEEEELb1ELb0ELb1EEEvNS_9FwdParamsE
        .type           _ZN10layer_norm31ln_parallel_residual_fwd_kernelINS_13Kernel_traitsI6__halfS2_fS2_fjLj1024ELj1ELj4ELj1ELj16ENS_18Kernel_traits_baseILj1024ES2_S2_fS2_fjLj128EEEEELb1ELb0ELb1EEEvNS_9FwdParamsE,@function
        .size           _ZN10layer_norm31ln_parallel_residual_fwd_kernelINS_13Kernel_traitsI6__halfS2_fS2_fjLj1024ELj1ELj4ELj1ELj16ENS_18Kernel_traits_baseILj1024ES2_S2_fS2_fjLj128EEEEELb1ELb0ELb1EEEvNS_9FwdParamsE,(.L_x_22723 - _ZN10layer_norm31ln_parallel_residual_fwd_kernelINS_13Kernel_traitsI6__halfS2_fS2_fjLj1024ELj1ELj4ELj1ELj16ENS_18Kernel_traits_baseILj1024ES2_S2_fS2_fjLj128EEEEELb1ELb0ELb1EEEvNS_9FwdParamsE)
        .other          _ZN10layer_norm31ln_parallel_residual_fwd_kernelINS_13Kernel_traitsI6__halfS2_fS2_fjLj1024ELj1ELj4ELj1ELj16ENS_18Kernel_traits_baseILj1024ES2_S2_fS2_fjLj128EEEEELb1ELb0ELb1EEEvNS_9FwdParamsE,@"STO_CUDA_ENTRY STV_DEFAULT"
_ZN10layer_norm31ln_parallel_residual_fwd_kernelINS_13Kernel_traitsI6__halfS2_fS2_fjLj1024ELj1ELj4ELj1ELj16ENS_18Kernel_traits_baseILj1024ES2_S2_fS2_fjLj128EEEEELb1ELb0ELb1EEEvNS_9FwdParamsE:
.text._ZN10layer_norm31ln_parallel_residual_fwd_kernelINS_13Kernel_traitsI6__halfS2_fS2_fjLj1024ELj1ELj4ELj1ELj16ENS_18Kernel_traits_baseILj1024ES2_S2_fS2_fjLj128EEEEELb1ELb0ELb1EEEvNS_9FwdParamsE:
        /* <DEDUP_REMOVED lines=57> */
.L_x_14159:
        /* <DEDUP_REMOVED lines=27> */
.L_x_14158:
        /* <DEDUP_REMOVED lines=29> */
.L_x_14161:
        /* <DEDUP_REMOVED lines=26> */
.L_x_14160:
[----:B------:R-:W1:Y:S01]  /*08b0*/  S2UR UR5, SR_CTAID.X ;  /* 0x00000000000579c3 */ /* 0x000e620000002500 */
[----:B------:R-:W2:Y:S01]  /*08c0*/  LDCU UR8, c[0x0][0x384] ;  /* 0x00007080ff0877ac */ /* 0x000ea20008000800 */
[----:B0-----:R-:W-:Y:S01]  /*08d0*/  SHF.R.U32.HI R4, RZ, 0x5, R9 ;  /* 0x00000005ff047819 */ /* 0x001fe20000011609 */
[----:B-1----:R-:W-:-:S06]  /*08e0*/  USHF.L.U32 UR4, UR5, 0x2, URZ ;  /* 0x0000000205047899 */ /* 0x002fcc00080006ff */
[----:B------:R-:W-:-:S04]  /*08f0*/  LOP3.LUT R7, R4, UR4, RZ, 0xfc, !PT ;  /* 0x0000000404077c12 */ /* 0x000fc8000f8efcff */
[----:B--2---:R-:W-:-:S13]  /*0900*/  ISETP.GE.AND P0, PT, R7, UR8, PT ;  /* 0x0000000807007c0c */ /* 0x004fda000bf06270 */
[----:B------:R-:W-:Y:S05]  /*0910*/  @P0 EXIT ;  /* 0x000000000000094d */ /* 0x000fea0003800000 */
[----:B------:R-:W0:Y:S01]  /*0920*/  LDC R4, c[0x0][0x360] ;  /* 0x0000d800ff047b82 */ /* 0x000e220000000800 */
[----:B------:R-:W-:Y:S01]  /*0930*/  IMAD R13, R2, -0x2daee0ad, RZ ;  /* 0xd2511f53020d7824 */ /* 0x000fe200078e02ff */
[----:B-----5:R-:W-:Y:S01]  /*0940*/  IADD3 R10, PT, PT, R126, -0x61c88647, RZ ;  /* 0x9e3779b97e0a7810 */ /* 0x020fe20007ffe0ff */
[----:B------:R-:W-:Y:S01]  /*0950*/  VIADD R14, R127, 0xbb67ae85 ;  /* 0xbb67ae857f0e7836 */ /* 0x000fe20000000000 */
[----:B------:R-:W-:Y:S01]  /*0960*/  LOP3.LUT R129, R8, 0x3, RZ, 0xc0, !PT ;  /* 0x0000000308817812 */ /* 0x000fe200078ec0ff */
[----:B------:R-:W-:Y:S01]  /*0970*/  HFMA2 R8, -RZ, RZ, 0, 0 ;  /* 0x00000000ff087431 */ /* 0x000fe200000001ff */
[----:B------:R-:W1:Y:S01]  /*0980*/  LDCU UR11, c[0x0][0x404] ;  /* 0x00008080ff0b77ac */ /* 0x000e620008000800 */
[----:B------:R-:W2:Y:S01]  /*0990*/  LDCU UR12, c[0x0][0x408] ;  /* 0x00008100ff0c77ac */ /* 0x000ea20008000800 */
[----:B------:R-:W3:Y:S01]  /*09a0*/  LDCU UR10, c[0x0][0x448] ;  /* 0x00008900ff0a77ac */ /* 0x000ee20008000800 */
[----:B------:R-:W4:Y:S01]  /*09b0*/  LDCU.64 UR8, c[0x0][0x3a0] ;  /* 0x00007400ff0877ac */ /* 0x000f220008000a00 */
[----:B0-----:R-:W-:Y:S01]  /*09c0*/  IMAD R4, R4, UR5, R9 ;  /* 0x0000000504047c24 */ /* 0x001fe2000f8e0209 */
[----:B------:R-:W0:Y:S01]  /*09d0*/  LDCU.64 UR4, c[0x0][0x398] ;  /* 0x00007300ff0477ac */ /* 0x000e220008000a00 */
[----:B------:R-:W-:-:S04]  /*09e0*/  IMAD.HI.U32 R9, R2, -0x2daee0ad, RZ ;  /* 0xd2511f5302097827 */ /* 0x000fc800078e00ff */
[----:B------:R-:W-:Y:S01]  /*09f0*/  IMAD.HI.U32 R5, R4, -0x326172a9, RZ ;  /* 0xcd9e8d5704057827 */ /* 0x000fe200078e00ff */
[----:B------:R-:W-:-:S03]  /*0a00*/  LOP3.LUT R9, R9, R127, RZ, 0x3c, !PT ;  /* 0x0000007f09097212 */ /* 0x000fc600078e3cff */
[----:B------:R-:W-:Y:S01]  /*0a10*/  IMAD R11, R4, -0x326172a9, RZ ;  /* 0xcd9e8d57040b7824 */ /* 0x000fe200078e02ff */
[----:B------:R-:W-:Y:S01]  /*0a20*/  LOP3.LUT R5, R3, R5, R126, 0x96, !PT ;  /* 0x0000000503057212 */ /* 0x000fe200078e967e */
[----:B------:R-:W-:-:S04]  /*0a30*/  IMAD.HI.U32 R6, R9, -0x326172a9, RZ ;  /* 0xcd9e8d5709067827 */ /* 0x000fc800078e00ff */
[----:B------:R-:W-:Y:S01]  /*0a40*/  IMAD.HI.U32 R12, R5, -0x2daee0ad, RZ ;  /* 0xd2511f53050c7827 */ /* 0x000fe200078e00ff */
[----:B------:R-:W-:Y:S01]  /*0a50*/  LOP3.LUT R6, R10, R11, R6, 0x96, !PT ;  /* 0x0000000b0a067212 */ /* 0x000fe200078e9606 */
[----:B0-----:R-:W-:Y:S02]  /*0a60*/  UISETP.NE.U32.AND UP0, UPT, UR4, URZ, UPT ;  /* 0x000000ff0400728c */ /* 0x001fe4000bf05070 */
[----:B------:R-:W-:Y:S01]  /*0a70*/  IMAD R10, R9, -0x326172a9, RZ ;  /* 0xcd9e8d57090a7824 */ /* 0x000fe200078e02ff */
[----:B------:R-:W-:Y:S01]  /*0a80*/  LOP3.LUT R12, R14, R13, R12, 0x96, !PT ;  /* 0x0000000d0e0c7212 */ /* 0x000fe200078e960c */
[----:B------:R-:W-:Y:S01]  /*0a90*/  IMAD R14, R5, -0x2daee0ad, RZ ;  /* 0xd2511f53050e7824 */ /* 0x000fe200078e02ff */
[----:B------:R-:W-:Y:S01]  /*0aa0*/  IADD3 R9, PT, PT, R126, 0x3c6ef372, RZ ;  /* 0x3c6ef3727e097810 */ /* 0x000fe20007ffe0ff */
[----:B------:R-:W-:Y:S01]  /*0ab0*/  VIADD R13, R127, 0x76cf5d0a ;  /* 0x76cf5d0a7f0d7836 */ /* 0x000fe20000000000 */
[----:B------:R-:W-:Y:S01]  /*0ac0*/  UISETP.NE.AND.EX UP0, UPT, UR5, URZ, UPT, UP0 ;  /* 0x000000ff0500728c */ /* 0x000fe2000bf05300 */
[----:B------:R-:W-:Y:S01]  /*0ad0*/  IMAD.HI.U32 R11, R6, -0x2daee0ad, RZ ;  /* 0xd2511f53060b7827 */ /* 0x000fe200078e00ff */
[----:B------:R-:W0:Y:S03]  /*0ae0*/  LDCU UR4, c[0x0][0x388] ;  /* 0x00007100ff0477ac */ /* 0x000e260008000800 */
[----:B------:R-:W-:Y:S01]  /*0af0*/  IMAD.HI.U32 R5, R12, -0x326172a9, RZ ;  /* 0xcd9e8d570c057827 */ /* 0x000fe200078e00ff */
[----:B------:R-:W-:Y:S01]  /*0b00*/  LOP3.LUT R11, R13, R14, R11, 0x96, !PT ;  /* 0x0000000e0d0b7212 */ /* 0x000fe200078e960b */
[----:B------:R-:W0:Y:S01]  /*0b10*/  LDCU.U8 UR5, c[0x0][0x410] ;  /* 0x00008200ff0577ac */ /* 0x000e220008000000 */
[----:B------:R-:W-:Y:S01]  /*0b20*/  PLOP3.LUT P0, PT, PT, PT, UP0, 0x80, 0x8 ;  /* 0x000000000008781c */ /* 0x000fe20003f0f008 */
[----:B------:R-:W-:Y:S01]  /*0b30*/  IMAD R15, R6, -0x2daee0ad, RZ ;  /* 0xd2511f53060f7824 */ /* 0x000fe200078e02ff */
[----:B------:R-:W-:Y:S01]  /*0b40*/  LOP3.LUT R5, R9, R10, R5, 0x96, !PT ;  /* 0x0000000a09057212 */ /* 0x000fe200078e9605 */
[----:B------:R-:W-:-:S02]  /*0b50*/  IMAD R9, R12, -0x326172a9, RZ ;  /* 0xcd9e8d570c097824 */ /* 0x000fc400078e02ff */
[----:B------:R-:W-:Y:S02]  /*0b60*/  VIADD R13, R126, 0xdaa66d2b ;  /* 0xdaa66d2b7e0d7836 */ /* 0x000fe40000000000 */
[----:B------:R-:W-:-:S04]  /*0b70*/  IMAD.HI.U32 R6, R11, -0x326172a9, RZ ;  /* 0xcd9e8d570b067827 */ /* 0x000fc800078e00ff */
[----:B------:R-:W-:Y:S01]  /*0b80*/  IMAD.HI.U32 R10, R5, -0x2daee0ad, RZ ;  /* 0xd2511f53050a7827 */ /* 0x000fe200078e00ff */
[----:B------:R-:W-:Y:S02]  /*0b90*/  LOP3.LUT R6, R13, R9, R6, 0x96, !PT ;  /* 0x000000090d067212 */ /* 0x000fe400078e9606 */
[C---:B------:R-:W-:Y:S01]  /*0ba0*/  IADD3 R13, PT, PT, R127.reuse, -0x126145ec, RZ ;  /* 0xed9eba147f0d7810 */ /* 0x040fe20007ffe0ff */
[----:B------:R-:W-:Y:S02]  /*0bb0*/  VIADD R12, R127, 0x32370b8f ;  /* 0x32370b8f7f0c7836 */ /* 0x000fe40000000000 */
[----:B------:R-:W-:Y:S02]  /*0bc0*/  IMAD R14, R5, -0x2daee0ad, RZ ;  /* 0xd2511f53050e7824 */ /* 0x000fe400078e02ff */
[----:B------:R-:W-:Y:S01]  /*0bd0*/  VIADD R9, R126, 0x78dde6e4 ;  /* 0x78dde6e47e097836 */ /* 0x000fe20000000000 */
[----:B------:R-:W-:Y:S01]  /*0be0*/  LOP3.LUT R10, R12, R15, R10, 0x96, !PT ;  /* 0x0000000f0c0a7212 */ /* 0x000fe200078e960a */
[----:B------:R-:W-:-:S02]  /*0bf0*/  IMAD R12, R11, -0x326172a9, RZ ;  /* 0xcd9e8d570b0c7824 */ /* 0x000fc400078e02ff */
[----:B------:R-:W-:-:S04]  /*0c00*/  IMAD.HI.U32 R11, R6, -0x2daee0ad, RZ ;  /* 0xd2511f53060b7827 */ /* 0x000fc800078e00ff */
[----:B------:R-:W-:Y:S01]  /*0c10*/  IMAD.HI.U32 R5, R10, -0x326172a9, RZ ;  /* 0xcd9e8d570a057827 */ /* 0x000fe200078e00ff */
[----:B------:R-:W-:Y:S02]  /*0c20*/  LOP3.LUT R11, R13, R14, R11, 0x96, !PT ;  /* 0x0000000e0d0b7212 */ /* 0x000fe400078e960b */
[----:B------:R-:W-:Y:S01]  /*0c30*/  IADD3 R14, PT, PT, R127, -0x56f99767, RZ ;  /* 0xa90668997f0e7810 */ /* 0x000fe20007ffe0ff */
[----:B------:R-:W-:Y:S01]  /*0c40*/  IMAD R13, R6, -0x2daee0ad, RZ ;  /* 0xd2511f53060d7824 */ /* 0x000fe200078e02ff */
[----:B------:R-:W-:Y:S01]  /*0c50*/  LOP3.LUT R5, R9, R12, R5, 0x96, !PT ;  /* 0x0000000c09057212 */ /* 0x000fe200078e9605 */
[----:B------:R-:W-:Y:S02]  /*0c60*/  VIADD R12, R126, 0x1715609d ;  /* 0x1715609d7e0c7836 */ /* 0x000fe40000000000 */
[----:B------:R-:W-:Y:S02]  /*0c70*/  IMAD R10, R10, -0x326172a9, RZ ;  /* 0xcd9e8d570a0a7824 */ /* 0x000fe400078e02ff */
        /* <DEDUP_REMOVED lines=9> */
[----:B------:R-:W-:-:S03]  /*0d10*/  LOP3.LUT R12, R14, R13, R12, 0x96, !PT ;  /* 0x0000000d0e0c7212 */ /* 0x000fc600078e960c */
[----:B------:R-:W-:Y:S02]  /*0d20*/  VIADD R11, R126, 0xb54cda56 ;  /* 0xb54cda567e0b7836 */ /* 0x000fe40000000000 */
[----:B------:R-:W-:Y:S02]  /*0d30*/  IMAD R14, R9, -0x2daee0ad, RZ ;  /* 0xd2511f53090e7824 */ /* 0x000fe400078e02ff */
[----:B------:R-:W-:Y:S01]  /*0d40*/  IMAD R9, R6, -0x326172a9, RZ ;  /* 0xcd9e8d5706097824 */ /* 0x000fe200078e02ff */
[----:B------:R-:W-:Y:S01]  /*0d50*/  LOP3.LUT R5, R11, R10, R5, 0x96, !PT ;  /* 0x0000000a0b057212 */ /* 0x000fe200078e9605 */
[----:B------:R-:W-:Y:S01]  /*0d60*/  IMAD.HI.U32 R6, R12, -0x326172a9, RZ ;  /* 0xcd9e8d570c067827 */ /* 0x000fe200078e00ff */
[----:B------:R-:W-:-:S03]  /*0d70*/  IADD3 R10, PT, PT, R126, 0x5384540f, RZ ;  /* 0x5384540f7e0a7810 */ /* 0x000fc60007ffe0ff */
[----:B------:R-:W-:Y:S01]  /*0d80*/  IMAD.HI.U32 R11, R5, -0x2daee0ad, RZ ;  /* 0xd2511f53050b7827 */ /* 0x000fe200078e00ff */
[----:B------:R-:W-:Y:S02]  /*0d90*/  LOP3.LUT R6, R10, R9, R6, 0x96, !PT ;  /* 0x000000090a067212 */ /* 0x000fe400078e9606 */
[----:B------:R-:W-:Y:S01]  /*0da0*/  IADD3 R9, PT, PT, R126, -0xe443238, RZ ;  /* 0xf1bbcdc87e097810 */ /* 0x000fe20007ffe0ff */
[----:B------:R-:W-:Y:S02]  /*0db0*/  VIADD R13, R127, 0x1fd5c5a3 ;  /* 0x1fd5c5a37f0d7836 */ /* 0x000fe40000000000 */
[----:B------:R-:W-:Y:S02]  /*0dc0*/  IMAD R12, R12, -0x326172a9, RZ ;  /* 0xcd9e8d570c0c7824 */ /* 0x000fe400078e02ff */
[----:B------:R-:W-:Y:S01]  /*0dd0*/  IMAD.HI.U32 R10, R6, -0x2daee0ad, RZ ;  /* 0xd2511f53060a7827 */ /* 0x000fe200078e00ff */
[----:B------:R-:W-:-:S03]  /*0de0*/  LOP3.LUT R11, R13, R14, R11, 0x96, !PT ;  /* 0x0000000e0d0b7212 */ /* 0x000fc600078e960b */
[----:B------:R-:W-:Y:S02]  /*0df0*/  IMAD R13, R5, -0x2daee0ad, RZ ;  /* 0xd2511f53050d7824 */ /* 0x000fe400078e02ff */
[----:B------:R-:W-:Y:S02]  /*0e00*/  VIADD R14, R127, 0xdb3d7428 ;  /* 0xdb3d74287f0e7836 */ /* 0x000fe40000000000 */
[----:B------:R-:W-:-:S03]  /*0e10*/  IMAD.HI.U32 R5, R11, -0x326172a9, RZ ;  /* 0xcd9e8d570b057827 */ /* 0x000fc600078e00ff */
[----:B------:R-:W-:Y:S01]  /*0e20*/  LOP3.LUT R10, R14, R13, R10, 0x96, !PT ;  /* 0x0000000d0e0a7212 */ /* 0x000fe200078e960a */
        /* <DEDUP_REMOVED lines=10> */
[----:B01234-:R-:W-:-:S07]  /*0ed0*/  LOP3.LUT R6, R12, R11, R6, 0x96, !PT ;  /* 0x0000000b0c067212 */ /* 0x01ffce00078e9606 */
.L_x_14655:
        /* <DEDUP_REMOVED lines=37> */
.L_x_14165:
        /* <DEDUP_REMOVED lines=13> */
.L_x_14167:
[----:B------:R-:W-:Y:S05]  /*1200*/  BSYNC.RECONVERGENT B1 ;  /* 0x0000000000017941 */ /* 0x000fea0003800200 */
.L_x_14166:
        /* <DEDUP_REMOVED lines=54> */
[----:B------:R-:W-:-:S03]  /*1570*/  MOV R10, R28 ;  /* 0x0000001c000a7202 */ /* 0x000fc60000000f00 */
[----:B------:R-:W-:Y:S01]  /*1580*/  VIADD R5, R126, 0x8ff34781 ;  /* 0x8ff347817e057836 */ /* 0x000fe20000000000 */
[----:B------:R-:W-:Y:S01]  /*1590*/  LOP3.LUT R6, R23, R22, R27, 0x96, !PT ;  /* 0x0000001617067212 */ /* 0x000fe200078e961b */
[----:B------:R-:W-:Y:S02]  /*15a0*/  IMAD.MOV.U32 R22, RZ, RZ, R26 ;  /* 0x000000ffff167224 */ /* 0x000fe400078e001a */
[----:B------:R-:W-:Y:S02]  /*15b0*/  HFMA2 R26, -RZ, RZ, 0, 0 ;  /* 0x00000000ff1a7431 */ /* 0x000fe400000001ff */
[----:B------:R-:W-:Y:S01]  /*15c0*/  IMAD.MOV.U32 R23, RZ, RZ, R128 ;  /* 0x000000ffff177224 */ /* 0x000fe200078e0080 */
[----:B------:R-:W-:-:S07]  /*15d0*/  LOP3.LUT R5, R5, R24, R29, 0x96, !PT ;  /* 0x0000001805057212 */ /* 0x000fce00078e961d */
.L_x_14164:
[----:B------:R-:W-:Y:S05]  /*15e0*/  BSYNC.RECONVERGENT B0 ;  /* 0x0000000000007941 */ /* 0x000fea0003800200 */
.L_x_14163:
[----:B------:R-:W-:Y:S01]  /*15f0*/  ISETP.NE.AND P0, PT, R26, 0x1, PT ;  /* 0x000000011a00780c */ /* 0x000fe20003f05270 */
[----:B------:R-:W-:Y:S01]  /*1600*/  IMAD.U32 R139, RZ, RZ, UR11 ;  /* 0x0000000bff8b7e24 */ /* 0x000fe2000f8e00ff */
[----:B------:R-:W-:Y:S01]  /*1610*/  I2FP.F32.U32 R23, R23 ;  /* 0x0000001700177245 */ /* 0x000fe20000201000 */
[----:B------:R-:W-:Y:S01]  /*1620*/  BSSY.RECONVERGENT B0, `(.L_x_14168) ;  /* 0x000005b000007945 */ /* 0x000fe20003800200 */
[----:B------:R-:W-:Y:S01]  /*1630*/  IMAD.MOV.U32 R27, RZ, RZ, 0x2 ;  /* 0x00000002ff1b7424 */ /* 0x000fe200078e00ff */
[----:B------:R-:W-:Y:S02]  /*1640*/  MOV R25, R10 ;  /* 0x0000000a00197202 */ /* 0x000fe40000000f00 */
[----:B------:R-:W-:Y:S01]  /*1650*/  FFMA.FTZ R24, R23, R138, 1.1641532182693481445e-10 ;  /* 0x2f00000017187423 */ /* 0x000fe2000001008a */
[----:B-----5:R-:W-:-:S04]  /*1660*/  HADD2.F32 R23, -RZ, R16.H0_H0 ;  /* 0x20000010ff177230 */ /* 0x020fc80000004100 */
        /* <DEDUP_REMOVED lines=11> */
.L_x_14170:
        /* <DEDUP_REMOVED lines=13> */
.L_x_14172:
[----:B------:R-:W-:Y:S05]  /*17f0*/  BSYNC.RECONVERGENT B1 ;  /* 0x0000000000017941 */ /* 0x000fea0003800200 */
.L_x_14171:
        /* <DEDUP_REMOVED lines=50> */
[----:B------:R-:W-:Y:S01]  /*1b20*/  VIADD R27, R127, 0x96a522ad ;  /* 0x96a522ad7f1b7836 */ /* 0x000fe20000000000 */
[----:B------:R-:W-:-:S03]  /*1b30*/  LOP3.LUT R5, R5, R32, R29, 0x96, !PT ;  /* 0x0000002005057212 */ /* 0x000fc600078e961d */
[----:B------:R-:W-:-:S04]  /*1b40*/  IMAD.WIDE.U32 R32, R25, -0x326172a9, RZ ;  /* 0xcd9e8d5719207825 */ /* 0x000fc800078e00ff */
[----:B------:R-:W-:Y:S01]  /*1b50*/  IMAD.WIDE.U32 R30, R5, -0x2daee0ad, RZ ;  /* 0xd2511f53051e7825 */ /* 0x000fe200078e00ff */
[----:B------:R-:W-:-:S03]  /*1b60*/  MOV R10, R32 ;  /* 0x00000020000a7202 */ /* 0x000fc60000000f00 */
[----:B------:R-:W-:Y:S01]  /*1b70*/  VIADD R25, R126, 0x8ff34781 ;  /* 0x8ff347817e197836 */ /* 0x000fe20000000000 */
[----:B------:R-:W-:Y:S01]  /*1b80*/  LOP3.LUT R6, R27, R26, R31, 0x96, !PT ;  /* 0x0000001a1b067212 */ /* 0x000fe200078e961f */
[----:B------:R-:W-:-:S03]  /*1b90*/  HFMA2 R27, -RZ, RZ, 0, 0 ;  /* 0x00000000ff1b7431 */ /* 0x000fc600000001ff */
[----:B------:R-:W-:Y:S01]  /*1ba0*/  LOP3.LUT R5, R25, R28, R33, 0x96, !PT ;  /* 0x0000001c19057212 */ /* 0x000fe200078e9621 */
[----:B------:R-:W-:Y:S02]  /*1bb0*/  IMAD.MOV.U32 R25, RZ, RZ, R22 ;  /* 0x000000ffff197224 */ /* 0x000fe400078e0016 */
[----:B------:R-:W-:-:S07]  /*1bc0*/  IMAD.MOV.U32 R22, RZ, RZ, R30 ;  /* 0x000000ffff167224 */ /* 0x000fce00078e001e */
.L_x_14169:
[----:B------:R-:W-:Y:S05]  /*1bd0*/  BSYNC.RECONVERGENT B0 ;  /* 0x0000000000007941 */ /* 0x000fea0003800200 */
.L_x_14168:
[----:B------:R-:W-:Y:S01]  /*1be0*/  ISETP.NE.AND P0, PT, R27, 0x1, PT ;  /* 0x000000011b00780c */ /* 0x000fe20003f05270 */
[----:B------:R-:W-:Y:S01]  /*1bf0*/  BSSY.RECONVERGENT B0, `(.L_x_14173) ;  /* 0x000005c000007945 */ /* 0x000fe20003800200 */
[----:B------:R-:W-:Y:S01]  /*1c00*/  I2FP.F32.U32 R25, R25 ;  /* 0x0000001900197245 */ /* 0x000fe20000201000 */
[----:B------:R-:W-:-:S04]  /*1c10*/  IMAD.MOV.U32 R29, RZ, RZ, 0x2 ;  /* 0x00000002ff1d7424 */ /* 0x000fc800078e00ff */
[----:B------:R-:W-:Y:S01]  /*1c20*/  FFMA.FTZ R26, R25, R138, 1.1641532182693481445e-10 ;  /* 0x2f000000191a7423 */ /* 0x000fe2000001008a */
[----:B------:R-:W-:Y:S02]  /*1c30*/  HADD2.F32 R25, -RZ, R16.H1_H1 ;  /* 0x30000010ff197230 */ /* 0x000fe40000004100 */
[----:B------:R-:W-:Y:S02]  /*1c40*/  IMAD.MOV.U32 R16, RZ, RZ, R10 ;  /* 0x000000ffff107224 */ /* 0x000fe400078e000a */
        /* <DEDUP_REMOVED lines=11> */
.L_x_14175:
        /* <DEDUP_REMOVED lines=13> */
.L_x_14177:
[----:B------:R-:W-:Y:S05]  /*1dd0*/  BSYNC.RECONVERGENT B1 ;  /* 0x0000000000017941 */ /* 0x000fea0003800200 */
.L_x_14176:
[----:B------:R-:W-:Y:S01]  /*1de0*/  IMAD.WIDE.U32 R30, R4, -0x326172a9, RZ ;  /* 0xcd9e8d57041e7825 */ /* 0x000fe200078e00ff */
[----:B------:R-:W-:Y:S02]  /*1df0*/  LOP3.LUT R34, R8, R29, R127, 0x96, !PT ;  /* 0x0000001d08227212 */ /* 0x000fe400078e967f */
[----:B------:R-:W-:Y:S01]  /*1e00*/  IADD3 R27, PT, PT, R127, -0x4498517b, RZ ;  /* 0xbb67ae857f1b7810 */ /* 0x000fe20007ffe0ff */
[----:B------:R-:W-:Y:S01]  /*1e10*/  VIADD R5, R126, 0x9e3779b9 ;  /* 0x9e3779b97e057836 */ /* 0x000fe20000000000 */
[----:B------:R-:W-:Y:S01]  /*1e20*/  LOP3.LUT R32, R3, R31, R126, 0x96, !PT ;  /* 0x0000001f03207212 */ /* 0x000fe200078e967e */
[----:B------:R-:W-:Y:S01]  /*1e30*/  IMAD.WIDE.U32 R34, R34, -0x326172a9, RZ ;  /* 0xcd9e8d5722227825 */ /* 0x000fe200078e00ff */
[----:B------:R-:W-:-:S03]  /*1e40*/  MOV R16, R22 ;  /* 0x0000001600107202 */ /* 0x000fc60000000f00 */
[----:B------:R-:W-:Y:S01]  /*1e50*/  IMAD.WIDE.U32 R32, R32, -0x2daee0ad, RZ ;  /* 0xd2511f5320207825 */ /* 0x000fe200078e00ff */
[----:B------:R-:W-:-:S04]  /*1e60*/  LOP3.LUT R5, R5, R30, R35, 0x96, !PT ;  /* 0x0000001e05057212 */ /* 0x000fc800078e9623 */
[----:B------:R-:W-:Y:S01]  /*1e70*/  LOP3.LUT R27, R27, R28, R33, 0x96, !PT ;  /* 0x0000001c1b1b7212 */ /* 0x000fe200078e9621 */
[----:B------:R-:W-:-:S04]  /*1e80*/  IMAD.WIDE.U32 R28, R5, -0x2daee0ad, RZ ;  /* 0xd2511f53051c7825 */ /* 0x000fc800078e00ff */
[----:B------:R-:W-:Y:S02]  /*1e90*/  VIADD R33, R127, 0x76cf5d0a ;  /* 0x76cf5d0a7f217836 */ /* 0x000fe40000000000 */
[----:B------:R-:W-:Y:S01]  /*1ea0*/  IMAD.WIDE.U32 R30, R27, -0x326172a9, RZ ;  /* 0xcd9e8d571b1e7825 */ /* 0x000fe200078e00ff */
[C---:B------:R-:W-:Y:S02]  /*1eb0*/  IADD3 R27, PT, PT, R126.reuse, -0x255992d5, RZ ;  /* 0xdaa66d2b7e1b7810 */ /* 0x040fe40007ffe0ff */
[----:B------:R-:W-:Y:S01]  /*1ec0*/  LOP3.LUT R33, R33, R32, R29, 0x96, !PT ;  /* 0x0000002021217212 */ /* 0x000fe200078e961d */
        /* <DEDUP_REMOVED lines=8> */
[----:B------:R-:W-:Y:S01]  /*1f50*/  IMAD.WIDE.U32 R30, R5, -0x326172a9, RZ ;  /* 0xcd9e8d57051e7825 */ /* 0x000fe200078e00ff */
[----:B------:R-:W-:-:S03]  /*1f60*/  IADD3 R5, PT, PT, R126, 0x78dde6e4, RZ ;  /* 0x78dde6e47e057810 */ /* 0x000fc60007ffe0ff */
        /* <DEDUP_REMOVED lines=26> */
[----:B------:R-:W-:Y:S01]  /*2110*/  LOP3.LUT R27, R27, R32, R29, 0x96, !PT ;  /* 0x000000201b1b7212 */ /* 0x000fe200078e961d */
[----:B------:R-:W-:Y:S02]  /*2120*/  VIADD R29, R127, 0x96a522ad ;  /* 0x96a522ad7f1d7836 */ /* 0x000fe40000000000 */
[----:B------:R-:W-:-:S04]  /*2130*/  IMAD.WIDE.U32 R32, R5, -0x2daee0ad, RZ ;  /* 0xd2511f5305207825 */ /* 0x000fc800078e00ff */
[----:B------:R-:W-:Y:S01]  /*2140*/  IMAD.WIDE.U32 R34, R27, -0x326172a9, RZ ;  /* 0xcd9e8d571b227825 */ /* 0x000fe200078e00ff */
[----:B------:R-:W-:Y:S02]  /*2150*/  IADD3 R27, PT, PT, R126, -0x700cb87f, RZ ;  /* 0x8ff347817e1b7810 */ /* 0x000fe40007ffe0ff */
[----:B------:R-:W-:Y:S01]  /*2160*/  LOP3.LUT R6, R29, R28, R33, 0x96, !PT ;  /* 0x0000001c1d067212 */ /* 0x000fe200078e9621 */
[----:B------:R-:W-:Y:S01]  /*2170*/  IMAD.MOV.U32 R10, RZ, RZ, R34 ;  /* 0x000000ffff0a7224 */ /* 0x000fe200078e0022 */
[----:B------:R-:W-:Y:S01]  /*2180*/  LOP3.LUT R5, R27, R30, R35, 0x96, !PT ;  /* 0x0000001e1b057212 */ /* 0x000fe200078e9623 */
[----:B------:R-:W-:Y:S02]  /*2190*/  IMAD.MOV.U32 R22, RZ, RZ, R32 ;  /* 0x000000ffff167224 */ /* 0x000fe400078e0020 */
[----:B------:R-:W-:-:S07]  /*21a0*/  IMAD.MOV.U32 R29, RZ, RZ, RZ ;  /* 0x000000ffff1d7224 */ /* 0x000fce00078e00ff */
.L_x_14174:
[----:B------:R-:W-:Y:S05]  /*21b0*/  BSYNC.RECONVERGENT B0 ;  /* 0x0000000000007941 */ /* 0x000fea0003800200 */
.L_x_14173:
[----:B------:R-:W-:Y:S01]  /*21c0*/  ISETP.NE.AND P0, PT, R29, 0x1, PT ;  /* 0x000000011d00780c */ /* 0x000fe20003f05270 */
[----:B------:R-:W-:Y:S01]  /*21d0*/  BSSY.RECONVERGENT B0, `(.L_x_14178) ;  /* 0x000005c000007945 */ /* 0x000fe20003800200 */
[----:B------:R-:W-:Y:S01]  /*21e0*/  I2FP.F32.U32 R27, R16 ;  /* 0x00000010001b7245 */ /* 0x000fe20000201000 */
[----:B------:R-:W-:-:S04]  /*21f0*/  HFMA2 R30, -RZ, RZ, 0, 1.1920928955078125e-07 ;  /* 0x00000002ff1e7431 */ /* 0x000fc800000001ff */
[----:B------:R-:W-:Y:S01]  /*2200*/  FFMA.FTZ R16, R27, R138, 1.1641532182693481445e-10 ;  /* 0x2f0000001b107423 */ /* 0x000fe2000001008a */
[----:B------:R-:W-:-:S04]  /*2210*/  HADD2.F32 R27, -RZ, R17.H0_H0 ;  /* 0x20000011ff1b7230 */ /* 0x000fc80000004100 */
        /* <DEDUP_REMOVED lines=12> */
.L_x_14180:
        /* <DEDUP_REMOVED lines=13> */
.L_x_14182:
[----:B------:R-:W-:Y:S05]  /*23b0*/  BSYNC.RECONVERGENT B1 ;  /* 0x0000000000017941 */ /* 0x000fea0003800200 */
.L_x_14181:
        /* <DEDUP_REMOVED lines=59> */
[----:B------:R-:W-:Y:S01]  /*2770*/  IMAD.MOV.U32 R30, RZ, RZ, RZ ;  /* 0x000000ffff1e7224 */ /* 0x000fe200078e00ff */
[----:B------:R-:W-:-:S07]  /*2780*/  LOP3.LUT R5, R29, R32, R37, 0x96, !PT ;  /* 0x000000201d057212 */ /* 0x000fce00078e9625 */
.L_x_14179:
[----:B------:R-:W-:Y:S05]  /*2790*/  BSYNC.RECONVERGENT B0 ;  /* 0x0000000000007941 */ /* 0x000fea0003800200 */
.L_x_14178:
[----:B------:R-:W-:Y:S01]  /*27a0*/  ISETP.NE.AND P0, PT, R30, 0x1, PT ;  /* 0x000000011e00780c */ /* 0x000fe20003f05270 */
[----:B------:R-:W-:Y:S01]  /*27b0*/  BSSY.RECONVERGENT B0, `(.L_x_14183) ;  /* 0x000005b000007945 */ /* 0x000fe20003800200 */
[----:B------:R-:W-:Y:S01]  /*27c0*/  I2FP.F32.U32 R29, R16 ;  /* 0x00000010001d7245 */ /* 0x000fe20000201000 */
[----:B------:R-:W-:Y:S02]  /*27d0*/  HADD2.F32 R17, -RZ, R17.H1_H1 ;  /* 0x30000011ff117230 */ /* 0x000fe40000004100 */
        /* <DEDUP_REMOVED lines=13> */
.L_x_14185:
        /* <DEDUP_REMOVED lines=13> */
.L_x_14187:
[----:B------:R-:W-:Y:S05]  /*2980*/  BSYNC.RECONVERGENT B1 ;  /* 0x0000000000017941 */ /* 0x000fea0003800200 */
.L_x_14186:
        /* <DEDUP_REMOVED lines=56> */
[----:B------:R-:W-:Y:S02]  /*2d10*/  VIADD R29, R126, 0x8ff34781 ;  /* 0x8ff347817e1d7836 */ /* 0x000fe40000000000 */
[----:B------:R-:W-:Y:S01]  /*2d20*/  HFMA2 R31, -RZ, RZ, 0, 0 ;  /* 0x00000000ff1f7431 */ /* 0x000fe200000001ff */
[----:B------:R-:W-:Y:S01]  /*2d30*/  MOV R10, R36 ;  /* 0x00000024000a7202 */ /* 0x000fe20000000f00 */
[----:B------:R-:W-:Y:S01]  /*2d40*/  IMAD.MOV.U32 R22, RZ, RZ, R34 ;  /* 0x000000ffff167224 */ /* 0x000fe200078e0022 */
[----:B------:R-:W-:-:S07]  /*2d50*/  LOP3.LUT R5, R29, R32, R37, 0x96, !PT ;  /* 0x000000201d057212 */ /* 0x000fce00078e9625 */
.L_x_14184:
[----:B------:R-:W-:Y:S05]  /*2d60*/  BSYNC.RECONVERGENT B0 ;  /* 0x0000000000007941 */ /* 0x000fea0003800200 */
.L_x_14183:
[----:B------:R-:W-:Y:S01]  /*2d70*/  ISETP.NE.AND P0, PT, R31, 0x1, PT ;  /* 0x000000011f00780c */ /* 0x000fe20003f05270 */
[----:B------:R-:W-:Y:S01]  /*2d80*/  BSSY.RECONVERGENT B0, `(.L_x_14188) ;  /* 0x000005b000007945 */ /* 0x000fe20003800200 */
[----:B------:R-:W-:Y:S01]  /*2d90*/  I2FP.F32.U32 R29, R16 ;  /* 0x00000010001d7245 */ /* 0x000fe20000201000 */
[----:B------:R-:W-:-:S04]  /*2da0*/  IMAD.MOV.U32 R30, RZ, RZ, 0x2 ;  /* 0x00000002ff1e7424 */ /* 0x000fc800078e00ff */
[----:B------:R-:W-:Y:S01]  /*2db0*/  FFMA.FTZ R16, R29, R138, 1.1641532182693481445e-10 ;  /* 0x2f0000001d107423 */ /* 0x000fe2000001008a */
[----:B------:R-:W-:-:S04]  /*2dc0*/  HADD2.F32 R29, -RZ, R18.H0_H0 ;  /* 0x20000012ff1d7230 */ /* 0x000fc80000004100 */
        /* <DEDUP_REMOVED lines=11> */
.L_x_14190:
        /* <DEDUP_REMOVED lines=13> */
.L_x_14192:
[----:B------:R-:W-:Y:S05]  /*2f50*/  BSYNC.RECONVERGENT B1 ;  /* 0x0000000000017941 */ /* 0x000fea0003800200 */
.L_x_14191:
        /* <DEDUP_REMOVED lines=12> */
[----:B------:R-:W-:-:S03]  /*3020*/  IMAD.WIDE.U32 R32, R32, -0x326172a9, RZ ;  /* 0xcd9e8d5720207825 */ /* 0x000fc600078e00ff */
[----:B------:R-:W-:Y:S01]  /*3030*/  LOP3.LUT R35, R35, R34, R31, 0x96, !PT ;  /* 0x0000002223237212 */ /* 0x000fe200078e961f */
[C---:B------:R-:W-:Y:S01]  /*3040*/  VIADD R5, R126.reuse, 0x3c6ef372 ;  /* 0x3c6ef3727e057836 */ /* 0x040fe20000000000 */
[----:B------:R-:W-:-:S04]  /*3050*/  IADD3 R31, PT, PT, R126, -0x255992d5, RZ ;  /* 0xdaa66d2b7e1f7810 */ /* 0x000fc80007ffe0ff */
        /* <DEDUP_REMOVED lines=41> */
[----:B------:R-:W-:Y:S02]  /*32f0*/  IMAD.MOV.U32 R10, RZ, RZ, R36 ;  /* 0x000000ffff0a7224 */ /* 0x000fe400078e0024 */
[----:B------:R-:W-:Y:S01]  /*3300*/  IMAD.MOV.U32 R22, RZ, RZ, R34 ;  /* 0x000000ffff167224 */ /* 0x000fe200078e0022 */
[----:B------:R-:W-:Y:S01]  /*3310*/  LOP3.LUT R6, R33, R30, R35, 0x96, !PT ;  /* 0x0000001e21067212 */ /* 0x000fe200078e9623 */
[----:B------:R-:W-:-:S07]  /*3320*/  IMAD.MOV.U32 R30, RZ, RZ, RZ ;  /* 0x000000ffff1e7224 */ /* 0x000fce00078e00ff */
.L_x_14189:
[----:B------:R-:W-:Y:S05]  /*3330*/  BSYNC.RECONVERGENT B0 ;  /* 0x0000000000007941 */ /* 0x000fea0003800200 */
.L_x_14188:
[----:B------:R-:W-:Y:S01]  /*3340*/  ISETP.NE.AND P4, PT, R30, 0x1, PT ;  /* 0x000000011e00780c */ /* 0x000fe20003f85270 */
[----:B------:R-:W-:Y:S01]  /*3350*/  BSSY.RECONVERGENT B0, `(.L_x_14193) ;  /* 0x000005b000007945 */ /* 0x000fe20003800200 */
[----:B------:R-:W-:Y:S01]  /*3360*/  I2FP.F32.U32 R31, R16 ;  /* 0x00000010001f7245 */ /* 0x000fe20000201000 */
[----:B------:R-:W-:-:S04]  /*3370*/  HFMA2 R34, -RZ, RZ, 0, 1.1920928955078125e-07 ;  /* 0x00000002ff227431 */ /* 0x000fc800000001ff */
[----:B------:R-:W-:Y:S01]  /*3380*/  FFMA.FTZ R16, R31, R138, 1.1641532182693481445e-10 ;  /* 0x2f0000001f107423 */ /* 0x000fe2000001008a */
[----:B------:R-:W-:-:S04]  /*3390*/  HADD2.F32 R31, -RZ, R18.H1_H1 ;  /* 0x30000012ff1f7230 */ /* 0x000fc80000004100 */
        /* <DEDUP_REMOVED lines=11> */
.L_x_14195:
        /* <DEDUP_REMOVED lines=13> */
.L_x_14197:
[----:B------:R-:W-:Y:S05]  /*3520*/  BSYNC.RECONVERGENT B1 ;  /* 0x0000000000017941 */ /* 0x000fea0003800200 */
.L_x_14196:
        /* <DEDUP_REMOVED lines=8> */
[----:B------:R-:W-:Y:S02]  /*35b0*/  VIADD R35, R127, 0xbb67ae85 ;  /* 0xbb67ae857f237836 */ /* 0x000fe40000000000 */
[----:B------:R-:W-:-:S03]  /*35c0*/  IMAD.MOV.U32 R16, RZ, RZ, R22 ;  /* 0x000000ffff107224 */ /* 0x000fc600078e0016 */
        /* <DEDUP_REMOVED lines=40> */
[----:B------:R-:W-:Y:S01]  /*3850*/  IADD3 R35, PT, PT, R127, -0x695add53, RZ ;  /* 0x96a522ad7f237810 */ /* 0x000fe20007ffe0ff */
[----:B------:R-:W-:Y:S02]  /*3860*/  VIADD R5, R126, 0xf1bbcdc8 ;  /* 0xf1bbcdc87e057836 */ /* 0x000fe40000000000 */
[----:B------:R-:W-:-:S03]  /*3870*/  IMAD.WIDE.U32 R38, R38, -0x326172a9, RZ ;  /* 0xcd9e8d5726267825 */ /* 0x000fc600078e00ff */
[----:B------:R-:W-:Y:S01]  /*3880*/  LOP3.LUT R32, R5, R32, R37, 0x96, !PT ;  /* 0x0000002005207212 */ /* 0x000fe200078e9625 */
[----:B------:R-:W-:Y:S02]  /*3890*/  VIADD R5, R126, 0x8ff34781 ;  /* 0x8ff347817e057836 */ /* 0x000fe40000000000 */
[----:B------:R-:W-:Y:S02]  /*38a0*/  IMAD.MOV.U32 R10, RZ, RZ, R38 ;  /* 0x000000ffff0a7224 */ /* 0x000fe400078e0026 */
[----:B------:R-:W-:Y:S01]  /*38b0*/  IMAD.WIDE.U32 R32, R32, -0x2daee0ad, RZ ;  /* 0xd2511f5320207825 */ /* 0x000fe200078e00ff */
[----:B------:R-:W-:-:S04]  /*38c0*/  LOP3.LUT R5, R5, R36, R39, 0x96, !PT ;  /* 0x0000002405057212 */ /* 0x000fc800078e9627 */
[----:B------:R-:W-:Y:S01]  /*38d0*/  LOP3.LUT R6, R35, R34, R33, 0x96, !PT ;  /* 0x0000002223067212 */ /* 0x000fe200078e9621 */
[----:B------:R-:W-:Y:S01]  /*38e0*/  IMAD.MOV.U32 R34, RZ, RZ, RZ ;  /* 0x000000ffff227224 */ /* 0x000fe200078e00ff */
[----:B------:R-:W-:-:S07]  /*38f0*/  MOV R22, R32 ;  /* 0x0000002000167202 */ /* 0x000fce0000000f00 */
.L_x_14194:
[----:B------:R-:W-:Y:S05]  /*3900*/  BSYNC.RECONVERGENT B0 ;  /* 0x0000000000007941 */ /* 0x000fea0003800200 */
.L_x_14193:
        /* <DEDUP_REMOVED lines=17> */
.L_x_14200:
        /* <DEDUP_REMOVED lines=13> */
.L_x_14202:
[----:B------:R-:W-:Y:S05]  /*3af0*/  BSYNC.RECONVERGENT B1 ;  /* 0x0000000000017941 */ /* 0x000fea0003800200 */
.L_x_14201:
        /* <DEDUP_REMOVED lines=53> */
[----:B------:R-:W-:Y:S01]  /*3e50*/  LOP3.LUT R34, R5, R34, R39, 0x96, !PT ;  /* 0x0000002205227212 */ /* 0x000fe200078e9627 */
[----:B------:R-:W-:Y:S02]  /*3e60*/  VIADD R5, R126, 0x8ff34781 ;  /* 0x8ff347817e057836 */ /* 0x000fe40000000000 */
[----:B------:R-:W-:-:S04]  /*3e70*/  IMAD.WIDE.U32 R40, R40, -0x326172a9, RZ ;  /* 0xcd9e8d5728287825 */ /* 0x000fc800078e00ff */
[----:B------:R-:W-:Y:S01]  /*3e80*/  IMAD.WIDE.U32 R34, R34, -0x2daee0ad, RZ ;  /* 0xd2511f5322227825 */ /* 0x000fe200078e00ff */
[----:B------:R-:W-:Y:S02]  /*3e90*/  LOP3.LUT R5, R5, R38, R41, 0x96, !PT ;  /* 0x0000002605057212 */ /* 0x000fe400078e9629 */
[----:B------:R-:W-:Y:S01]  /*3ea0*/  MOV R10, R40 ;  /* 0x00000028000a7202 */ /* 0x000fe20000000f00 */
[----:B------:R-:W-:Y:S01]  /*3eb0*/  IMAD.MOV.U32 R22, RZ, RZ, R34 ;  /* 0x000000ffff167224 */ /* 0x000fe200078e0022 */
[----:B------:R-:W-:-:S07]  /*3ec0*/  LOP3.LUT R6, R37, R36, R35, 0x96, !PT ;  /* 0x0000002425067212 */ /* 0x000fce00078e9623 */
.L_x_14199:
[----:B------:R-:W-:Y:S05]  /*3ed0*/  BSYNC.RECONVERGENT B0 ;  /* 0x0000000000007941 */ /* 0x000fea0003800200 */
.L_x_14198:
[----:B------:R-:W-:Y:S01]  /*3ee0*/  IMAD.U32 R140, RZ, RZ, UR12 ;  /* 0x0000000cff8c7e24 */ /* 0x000fe2000f8e00ff */
[----:B------:R-:W-:Y:S01]  /*3ef0*/  P2R R30, PR, RZ, 0x2 ;  /* 0x00000002ff1e7803 */ /* 0x000fe20000000000 */
[----:B------:R-:W-:Y:S01]  /*3f00*/  HADD2.F32 R19, -RZ, R19.H1_H1 ;  /* 0x30000013ff137230 */ /* 0x000fe20000004100 */
        /* <DEDUP_REMOVED lines=33> */
.L_x_14162:
        /* <DEDUP_REMOVED lines=16> */
.L_x_14206:
        /* <DEDUP_REMOVED lines=13> */
.L_x_14208:
[----:B------:R-:W-:Y:S05]  /*42f0*/  BSYNC.RECONVERGENT B1 ;  /* 0x0000000000017941 */ /* 0x000fea0003800200 */
.L_x_14207:
        /* <DEDUP_REMOVED lines=43> */
[----:B------:R-:W-:Y:S01]  /*45b0*/  LOP3.LUT R12, R9, R12, R23, 0x96, !PT ;  /* 0x0000000c090c7212 */ /* 0x000fe200078e9617 */
        /* <DEDUP_REMOVED lines=12> */
[----:B------:R-:W-:Y:S01]  /*4680*/  IMAD.MOV.U32 R13, RZ, RZ, RZ ;  /* 0x000000ffff0d7224 */ /* 0x000fe200078e00ff */
[----:B------:R-:W-:Y:S01]  /*4690*/  LOP3.LUT R6, R9, R12, R23, 0x96, !PT ;  /* 0x0000000c09067212 */ /* 0x000fe200078e9617 */
[----:B------:R-:W-:Y:S01]  /*46a0*/  IMAD.MOV.U32 R9, RZ, RZ, R128 ;  /* 0x000000ffff097224 */ /* 0x000fe200078e0080 */
[----:B------:R-:W-:-:S07]  /*46b0*/  MOV R10, R14 ;  /* 0x0000000e000a7202 */ /* 0x000fce0000000f00 */
.L_x_14205:
[----:B------:R-:W-:Y:S05]  /*46c0*/  BSYNC.RECONVERGENT B0 ;  /* 0x0000000000007941 */ /* 0x000fea0003800200 */
.L_x_14204:
[----:B------:R-:W-:Y:S01]  /*46d0*/  ISETP.NE.AND P0, PT, R13, 0x1, PT ;  /* 0x000000010d00780c */ /* 0x000fe20003f05270 */
[----:B------:R-:W-:Y:S01]  /*46e0*/  IMAD.U32 R140, RZ, RZ, UR12 ;  /* 0x0000000cff8c7e24 */ /* 0x000fe2000f8e00ff */
[----:B------:R-:W-:Y:S01]  /*46f0*/  I2FP.F32.U32 R9, R9 ;  /* 0x0000000900097245 */ /* 0x000fe20000201000 */
[----:B------:R-:W-:Y:S01]  /*4700*/  BSSY.RECONVERGENT B0, `(.L_x_14209) ;  /* 0x000005d000007945 */ /* 0x000fe20003800200 */
[----:B------:R-:W-:Y:S01]  /*4710*/  MOV R139, UR11 ;  /* 0x0000000b008b7c02 */ /* 0x000fe20008000f00 */
[----:B------:R-:W-:Y:S01]  /*4720*/  IMAD.MOV.U32 R14, RZ, RZ, 0x2 ;  /* 0x00000002ff0e7424 */ /* 0x000fe200078e00ff */
[----:B------:R-:W-:Y:S01]  /*4730*/  MOV R11, R10 ;  /* 0x0000000a000b7202 */ /* 0x000fe20000000f00 */
[----:B------:R-:W-:Y:S01]  /*4740*/  FFMA.FTZ R12, R9, R138, 1.1641532182693481445e-10 ;  /* 0x2f000000090c7423 */ /* 0x000fe2000001008a */
[----:B-----5:R-:W-:-:S04]  /*4750*/  HADD2.F32 R9, -RZ, R16.H0_H0 ;  /* 0x20000010ff097230 */ /* 0x020fc80000004100 */
        /* <DEDUP_REMOVED lines=12> */
.L_x_14211:
        /* <DEDUP_REMOVED lines=13> */
.L_x_14213:
[----:B------:R-:W-:Y:S05]  /*48f0*/  BSYNC.RECONVERGENT B1 ;  /* 0x0000000000017941 */ /* 0x000fea0003800200 */
.L_x_14212:
        /* <DEDUP_REMOVED lines=56> */
[----:B------:R-:W-:Y:S01]  /*4c80*/  IMAD.MOV.U32 R11, RZ, RZ, R22 ;  /* 0x000000ffff0b7224 */ /* 0x000fe200078e0016 */
[----:B------:R-:W-:Y:S01]  /*4c90*/  MOV R10, R26 ;  /* 0x0000001a000a7202 */ /* 0x000fe20000000f00 */
[----:B------:R-:W-:Y:S02]  /*4ca0*/  IMAD.MOV.U32 R22, RZ, RZ, R14 ;  /* 0x000000ffff167224 */ /* 0x000fe400078e000e */
[----:B------:R-:W-:Y:S01]  /*4cb0*/  HFMA2 R14, -RZ, RZ, 0, 0 ;  /* 0x00000000ff0e7431 */ /* 0x000fe200000001ff */
[----:B------:R-:W-:-:S07]  /*4cc0*/  LOP3.LUT R6, R13, R12, R15, 0x96, !PT ;  /* 0x0000000c0d067212 */ /* 0x000fce00078e960f */
.L_x_14210:
[----:B------:R-:W-:Y:S05]  /*4cd0*/  BSYNC.RECONVERGENT B0 ;  /* 0x0000000000007941 */ /* 0x000fea0003800200 */
.L_x_14209:
[----:B------:R-:W-:Y:S01]  /*4ce0*/  I2FP.F32.U32 R11, R11 ;  /* 0x0000000b000b7245 */ /* 0x000fe20000201000 */
[----:B------:R-:W-:Y:S01]  /*4cf0*/  HADD2.F32 R13, -RZ, R52.H0_H0 ;  /* 0x20000034ff0d7230 */ /* 0x000fe20000004100 */
        /* <DEDUP_REMOVED lines=21> */
.L_x_14216:
        /* <DEDUP_REMOVED lines=13> */
.L_x_14218:
[----:B------:R-:W-:Y:S05]  /*4f20*/  BSYNC.RECONVERGENT B1 ;  /* 0x0000000000017941 */ /* 0x000fea0003800200 */
.L_x_14217:
        /* <DEDUP_REMOVED lines=61> */
.L_x_14215:
[----:B------:R-:W-:Y:S05]  /*5300*/  BSYNC.RECONVERGENT B0 ;  /* 0x0000000000007941 */ /* 0x000fea0003800200 */
.L_x_14214:
[----:B------:R-:W-:Y:S01]  /*5310*/  ISETP.NE.AND P0, PT, R13, 0x1, PT ;  /* 0x000000010d00780c */ /* 0x000fe20003f05270 */
[----:B------:R-:W-:Y:S01]  /*5320*/  BSSY.RECONVERGENT B0, `(.L_x_14219) ;  /* 0x000005d000007945 */ /* 0x000fe20003800200 */
[----:B------:R-:W-:Y:S01]  /*5330*/  I2FP.F32.U32 R11, R11 ;  /* 0x0000000b000b7245 */ /* 0x000fe20000201000 */
[----:B------:R-:W-:-:S04]  /*5340*/  HFMA2 R14, -RZ, RZ, 0, 1.1920928955078125e-07 ;  /* 0x00000002ff0e7431 */ /* 0x000fc800000001ff */
[----:B------:R-:W-:Y:S01]  /*5350*/  FFMA.FTZ R12, R11, R138, 1.1641532182693481445e-10 ;  /* 0x2f0000000b0c7423 */ /* 0x000fe2000001008a */
[----:B------:R-:W-:-:S04]  /*5360*/  HADD2.F32 R11, -RZ, R16.H1_H1 ;  /* 0x30000010ff0b7230 */ /* 0x000fc80000004100 */
        /* <DEDUP_REMOVED lines=13> */
.L_x_14221:
        /* <DEDUP_REMOVED lines=13> */
.L_x_14223:
[----:B------:R-:W-:Y:S05]  /*5510*/  BSYNC.RECONVERGENT B1 ;  /* 0x0000000000017941 */ /* 0x000fea0003800200 */
.L_x_14222:
        /* <DEDUP_REMOVED lines=56> */
[----:B------:R-:W-:Y:S01]  /*58a0*/  IMAD.MOV.U32 R10, RZ, RZ, R30 ;  /* 0x000000ffff0a7224 */ /* 0x000fe200078e001e */
[----:B------:R-:W-:Y:S01]  /*58b0*/  LOP3.LUT R6, R15, R12, R29, 0x96, !PT ;  /* 0x0000000c0f067212 */ /* 0x000fe200078e961d */
[----:B------:R-:W-:Y:S01]  /*58c0*/  IMAD.MOV.U32 R12, RZ, RZ, R22 ;  /* 0x000000ffff0c7224 */ /* 0x000fe200078e0016 */
[----:B------:R-:W-:Y:S01]  /*58d0*/  MOV R22, R28 ;  /* 0x0000001c00167202 */ /* 0x000fe20000000f00 */
[----:B------:R-:W-:-:S07]  /*58e0*/  IMAD.MOV.U32 R14, RZ, RZ, RZ ;  /* 0x000000ffff0e7224 */ /* 0x000fce00078e00ff */
.L_x_14220:
[----:B------:R-:W-:Y:S05]  /*58f0*/  BSYNC.RECONVERGENT B0 ;  /* 0x0000000000007941 */ /* 0x000fea0003800200 */
.L_x_14219:
        /* <DEDUP_REMOVED lines=23> */
.L_x_14226:
        /* <DEDUP_REMOVED lines=13> */
.L_x_14228:
[----:B------:R-:W-:Y:S05]  /*5b40*/  BSYNC.RECONVERGENT B1 ;  /* 0x0000000000017941 */ /* 0x000fea0003800200 */
.L_x_14227:
        /* <DEDUP_REMOVED lines=57> */
[----:B------:R-:W-:Y:S02]  /*5ee0*/  MOV R10, R30 ;  /* 0x0000001e000a7202 */ /* 0x000fe40000000f00 */
[----:B------:R-:W-:Y:S01]  /*5ef0*/  LOP3.LUT R6, R15, R12, R29, 0x96, !PT ;  /* 0x0000000c0f067212 */ /* 0x000fe200078e961d */
[----:B------:R-:W-:Y:S02]  /*5f00*/  IMAD.MOV.U32 R12, RZ, RZ, R22 ;  /* 0x000000ffff0c7224 */ /* 0x000fe400078e0016 */
[----:B------:R-:W-:-:S07]  /*5f10*/  IMAD.MOV.U32 R22, RZ, RZ, R28 ;  /* 0x000000ffff167224 */ /* 0x000fce00078e001c */
.L_x_14225:
[----:B------:R-:W-:Y:S05]  /*5f20*/  BSYNC.RECONVERGENT B0 ;  /* 0x0000000000007941 */ /* 0x000fea0003800200 */
.L_x_14224:
[----:B------:R-:W-:Y:S01]  /*5f30*/  ISETP.NE.AND P0, PT, R16, 0x1, PT ;  /* 0x000000011000780c */ /* 0x000fe20003f05270 */
[----:B------:R-:W-:Y:S01]  /*5f40*/  HADD2.F32 R15, -RZ, R17.H0_H0 ;  /* 0x20000011ff0f7230 */ /* 0x000fe20000004100 */
[----:B------:R-:W-:Y:S01]  /*5f50*/  I2FP.F32.U32 R13, R12 ;  /* 0x0000000c000d7245 */ /* 0x000fe20000201000 */
[----:B------:R-:W-:Y:S01]  /*5f60*/  BSSY.RECONVERGENT B0, `(.L_x_14229) ;  /* 0x000005b000007945 */ /* 0x000fe20003800200 */
[----:B------:R-:W-:-:S03]  /*5f70*/  IMAD.MOV.U32 R23, RZ, RZ, 0x2 ;  /* 0x00000002ff177424 */ /* 0x000fc600078e00ff */
        /* <DEDUP_REMOVED lines=14> */
.L_x_14231:
        /* <DEDUP_REMOVED lines=13> */
.L_x_14233:
[----:B------:R-:W-:Y:S05]  /*6130*/  BSYNC.RECONVERGENT B1 ;  /* 0x0000000000017941 */ /* 0x000fea0003800200 */
.L_x_14232:
        /* <DEDUP_REMOVED lines=60> */
[----:B------:R-:W-:-:S07]  /*6500*/  IMAD.MOV.U32 R22, RZ, RZ, R32 ;  /* 0x000000ffff167224 */ /* 0x000fce00078e0020 */
.L_x_14230:
[----:B------:R-:W-:Y:S05]  /*6510*/  BSYNC.RECONVERGENT B0 ;  /* 0x0000000000007941 */ /* 0x000fea0003800200 */
.L_x_14229:
        /* <DEDUP_REMOVED lines=23> */
.L_x_14236:
        /* <DEDUP_REMOVED lines=13> */
.L_x_14238:
[----:B------:R-:W-:Y:S05]  /*6760*/  BSYNC.RECONVERGENT B1 ;  /* 0x0000000000017941 */ /* 0x000fea0003800200 */
.L_x_14237:
        /* <DEDUP_REMOVED lines=49> */
[----:B------:R-:W-:Y:S01]  /*6a80*/  IADD3 R15, PT, PT, R127, -0x695add53, RZ ;  /* 0x96a522ad7f0f7810 */ /* 0x000fe20007ffe0ff */
        /* <DEDUP_REMOVED lines=11> */
.L_x_14235:
[----:B------:R-:W-:Y:S05]  /*6b40*/  BSYNC.RECONVERGENT B0 ;  /* 0x0000000000007941 */ /* 0x000fea0003800200 */
.L_x_14234:
[----:B------:R-:W-:Y:S01]  /*6b50*/  ISETP.NE.AND P0, PT, R15, 0x1, PT ;  /* 0x000000010f00780c */ /* 0x000fe20003f05270 */
[----:B------:R-:W-:Y:S01]  /*6b60*/  BSSY.RECONVERGENT B0, `(.L_x_14239) ;  /* 0x000005c000007945 */ /* 0x000fe20003800200 */
[----:B------:R-:W-:Y:S01]  /*6b70*/  I2FP.F32.U32 R13, R13 ;  /* 0x0000000d000d7245 */ /* 0x000fe20000201000 */
[----:B------:R-:W-:-:S04]  /*6b80*/  IMAD.MOV.U32 R16, RZ, RZ, 0x2 ;  /* 0x00000002ff107424 */ /* 0x000fc800078e00ff */
[----:B------:R-:W-:Y:S01]  /*6b90*/  FFMA.FTZ R14, R13, R138, 1.1641532182693481445e-10 ;  /* 0x2f0000000d0e7423 */ /* 0x000fe2000001008a */
[----:B------:R-:W-:-:S04]  /*6ba0*/  HADD2.F32 R13, -RZ, R17.H1_H1 ;  /* 0x30000011ff0d7230 */ /* 0x000fc80000004100 */
        /* <DEDUP_REMOVED lines=12> */
.L_x_14241:
        /* <DEDUP_REMOVED lines=13> */
.L_x_14243:
[----:B------:R-:W-:Y:S05]  /*6d40*/  BSYNC.RECONVERGENT B1 ;  /* 0x0000000000017941 */ /* 0x000fea0003800200 */
.L_x_14242:
        /* <DEDUP_REMOVED lines=61> */
.L_x_14240:
[----:B------:R-:W-:Y:S05]  /*7120*/  BSYNC.RECONVERGENT B0 ;  /* 0x0000000000007941 */ /* 0x000fea0003800200 */
.L_x_14239:
        /* <DEDUP_REMOVED lines=23> */
.L_x_14246:
        /* <DEDUP_REMOVED lines=13> */
.L_x_14248:
[----:B------:R-:W-:Y:S05]  /*7370*/  BSYNC.RECONVERGENT B1 ;  /* 0x0000000000017941 */ /* 0x000fea0003800200 */
.L_x_14247:
        /* <DEDUP_REMOVED lines=24> */
[C---:B------:R-:W-:Y:S02]  /*7500*/  IADD3 R5, PT, PT, R126.reuse, 0x78dde6e4, RZ ;  /* 0x78dde6e47e057810 */ /* 0x040fe40007ffe0ff */
[----:B------:R-:W-:Y:S01]  /*7510*/  LOP3.LUT R23, R23, R30, R15, 0x96, !PT ;  /* 0x0000001e17177212 */ /* 0x000fe200078e960f */
[----:B------:R-:W-:Y:S01]  /*7520*/  VIADD R15, R126, 0x1715609d ;  /* 0x1715609d7e0f7836 */ /* 0x000fe20000000000 */
        /* <DEDUP_REMOVED lines=25> */
[----:B------:R-:W-:Y:S02]  /*76c0*/  VIADD R17, R127, 0x96a522ad ;  /* 0x96a522ad7f117836 */ /* 0x000fe40000000000 */
[----:B------:R-:W-:-:S04]  /*76d0*/  IMAD.WIDE.U32 R32, R23, -0x326172a9, RZ ;  /* 0xcd9e8d5717207825 */ /* 0x000fc800078e00ff */
[----:B------:R-:W-:Y:S01]  /*76e0*/  IMAD.WIDE.U32 R30, R5, -0x2daee0ad, RZ ;  /* 0xd2511f53051e7825 */ /* 0x000fe200078e00ff */
[----:B------:R-:W-:-:S03]  /*76f0*/  LOP3.LUT R5, R15, R16, R33, 0x96, !PT ;  /* 0x000000100f057212 */ /* 0x000fc600078e9621 */
[----:B------:R-:W-:Y:S01]  /*7700*/  IMAD.MOV.U32 R10, RZ, RZ, R32 ;  /* 0x000000ffff0a7224 */ /* 0x000fe200078e0020 */
[----:B------:R-:W-:Y:S01]  /*7710*/  LOP3.LUT R6, R17, R14, R31, 0x96, !PT ;  /* 0x0000000e11067212 */ /* 0x000fe200078e961f */
[----:B------:R-:W-:Y:S01]  /*7720*/  IMAD.MOV.U32 R23, RZ, RZ, RZ ;  /* 0x000000ffff177224 */ /* 0x000fe200078e00ff */
[----:B------:R-:W-:Y:S01]  /*7730*/  MOV R14, R22 ;  /* 0x00000016000e7202 */ /* 0x000fe20000000f00 */
[----:B------:R-:W-:-:S07]  /*7740*/  IMAD.MOV.U32 R22, RZ, RZ, R30 ;  /* 0x000000ffff167224 */ /* 0x000fce00078e001e */
.L_x_14245:
[----:B------:R-:W-:Y:S05]  /*7750*/  BSYNC.RECONVERGENT B0 ;  /* 0x0000000000007941 */ /* 0x000fea0003800200 */
.L_x_14244:
[----:B------:R-:W-:Y:S01]  /*7760*/  ISETP.NE.AND P0, PT, R23, 0x1, PT ;  /* 0x000000011700780c */ /* 0x000fe20003f05270 */
[----:B------:R-:W-:Y:S01]  /*7770*/  HADD2.F32 R17, -RZ, R18.H0_H0 ;  /* 0x20000012ff117230 */ /* 0x000fe20000004100 */
        /* <DEDUP_REMOVED lines=16> */
.L_x_14251:
        /* <DEDUP_REMOVED lines=13> */
.L_x_14253:
[----:B------:R-:W-:Y:S05]  /*7950*/  BSYNC.RECONVERGENT B1 ;  /* 0x0000000000017941 */ /* 0x000fea0003800200 */
.L_x_14252:
        /* <DEDUP_REMOVED lines=61> */
.L_x_14250:
[----:B------:R-:W-:Y:S05]  /*7d30*/  BSYNC.RECONVERGENT B0 ;  /* 0x0000000000007941 */ /* 0x000fea0003800200 */
.L_x_14249:
        /* <DEDUP_REMOVED lines=23> */
.L_x_14256:
        /* <DEDUP_REMOVED lines=13> */
.L_x_14258:
[----:B------:R-:W-:Y:S05]  /*7f80*/  BSYNC.RECONVERGENT B1 ;  /* 0x0000000000017941 */ /* 0x000fea0003800200 */
.L_x_14257:
        /* <DEDUP_REMOVED lines=61> */
.L_x_14255:
[----:B------:R-:W-:Y:S05]  /*8360*/  BSYNC.RECONVERGENT B0 ;  /* 0x0000000000007941 */ /* 0x000fea0003800200 */
.L_x_14254:
[----:B------:R-:W-:Y:S01]  /*8370*/  ISETP.NE.AND P4, PT, R17, 0x1, PT ;  /* 0x000000011100780c */ /* 0x000fe20003f85270 */
[----:B------:R-:W-:Y:S01]  /*8380*/  BSSY.RECONVERGENT B0, `(.L_x_14259) ;  /* 0x000005c000007945 */ /* 0x000fe20003800200 */
[----:B------:R-:W-:Y:S01]  /*8390*/  I2FP.F32.U32 R15, R15 ;  /* 0x0000000f000f7245 */ /* 0x000fe20000201000 */
[----:B------:R-:W-:-:S04]  /*83a0*/  IMAD.MOV.U32 R25, RZ, RZ, 0x2 ;  /* 0x00000002ff197424 */ /* 0x000fc800078e00ff */
[----:B------:R-:W-:Y:S01]  /*83b0*/  FFMA.FTZ R16, R15, R138, 1.1641532182693481445e-10 ;  /* 0x2f0000000f107423 */ /* 0x000fe2000001008a */
[----:B------:R-:W-:-:S04]  /*83c0*/  HADD2.F32 R15, -RZ, R18.H1_H1 ;  /* 0x30000012ff0f7230 */ /* 0x000fc80000004100 */
        /* <DEDUP_REMOVED lines=12> */
.L_x_14261:
        /* <DEDUP_REMOVED lines=13> */
.L_x_14263:
[----:B------:R-:W-:Y:S05]  /*8560*/  BSYNC.RECONVERGENT B1 ;  /* 0x0000000000017941 */ /* 0x000fea0003800200 */
.L_x_14262:
        /* <DEDUP_REMOVED lines=57> */
[----:B------:R-:W-:-:S03]  /*8900*/  IMAD.MOV.U32 R10, RZ, RZ, R34 ;  /* 0x000000ffff0a7224 */ /* 0x000fc600078e0022 */
[----:B------:R-:W-:Y:S02]  /*8910*/  LOP3.LUT R6, R23, R16, R33, 0x96, !PT ;  /* 0x0000001017067212 */ /* 0x000fe400078e9621 */
[----:B------:R-:W-:Y:S01]  /*8920*/  MOV R16, R22 ;  /* 0x0000001600107202 */ /* 0x000fe20000000f00 */
[----:B------:R-:W-:-:S07]  /*8930*/  IMAD.MOV.U32 R22, RZ, RZ, R32 ;  /* 0x000000ffff167224 */ /* 0x000fce00078e0020 */
.L_x_14260:
[----:B------:R-:W-:Y:S05]  /*8940*/  BSYNC.RECONVERGENT B0 ;  /* 0x0000000000007941 */ /* 0x000fea0003800200 */
.L_x_14259:
[----:B------:R-:W-:Y:S01]  /*8950*/  I2FP.F32.U32 R17, R16 ;  /* 0x0000001000117245 */ /* 0x000fe20000201000 */
[----:B------:R-:W-:Y:S01]  /*8960*/  HADD2.F32 R23, -RZ, R54.H1_H1 ;  /* 0x30000036ff177230 */ /* 0x000fe20000004100 */
        /* <DEDUP_REMOVED lines=22> */
.L_x_14266:
        /* <DEDUP_REMOVED lines=13> */
.L_x_14268:
[----:B------:R-:W-:Y:S05]  /*8ba0*/  BSYNC.RECONVERGENT B1 ;  /* 0x0000000000017941 */ /* 0x000fea0003800200 */
.L_x_14267:
        /* <DEDUP_REMOVED lines=60> */
[----:B------:R-:W-:-:S07]  /*8f70*/  MOV R22, R32 ;  /* 0x0000002000167202 */ /* 0x000fce0000000f00 */
.L_x_14265:
[----:B------:R-:W-:Y:S05]  /*8f80*/  BSYNC.RECONVERGENT B0 ;  /* 0x0000000000007941 */ /* 0x000fea0003800200 */
.L_x_14264:
[----:B------:R-:W-:Y:S01]  /*8f90*/  ISETP.NE.AND P5, PT, R27, 0x1, PT ;  /* 0x000000011b00780c */ /* 0x000fe20003fa5270 */
[----:B------:R-:W-:Y:S01]  /*8fa0*/  HADD2.F32 R23, -RZ, R19.H0_H0 ;  /* 0x20000013ff177230 */ /* 0x000fe20000004100 */
        /* <DEDUP_REMOVED lines=16> */
.L_x_14271:
        /* <DEDUP_REMOVED lines=13> */
.L_x_14273:
[----:B------:R-:W-:Y:S05]  /*9180*/  BSYNC.RECONVERGENT B1 ;  /* 0x0000000000017941 */ /* 0x000fea0003800200 */
.L_x_14272:
        /* <DEDUP_REMOVED lines=61> */
.L_x_14270:
[----:B------:R-:W-:Y:S05]  /*9560*/  BSYNC.RECONVERGENT B0 ;  /* 0x0000000000007941 */ /* 0x000fea0003800200 */
.L_x_14269:
[----:B------:R-:W-:Y:S01]  /*9570*/  I2FP.F32.U32 R17, R17 ;  /* 0x0000001100117245 */ /* 0x000fe20000201000 */
[----:B------:R-:W-:Y:S01]  /*9580*/  HADD2.F32 R23, -RZ, R55.H0_H0 ;  /* 0x20000037ff177230 */ /* 0x000fe20000004100 */
[----:B------:R-:W-:Y:S01]  /*9590*/  FSEL R16, R16, RZ, P4 ;  /* 0x000000ff10107208 */ /* 0x000fe20002000000 */
        /* <DEDUP_REMOVED lines=8> */
[----:B------:R-:W-:Y:S02]  /*9620*/  IMAD.MOV.U32 R23, RZ, RZ, 0x2 ;  /* 0x00000002ff177424 */ /* 0x000fe400078e00ff */
[----:B------:R-:W-:Y:S02]  /*9630*/  IMAD.MOV.U32 R16, RZ, RZ, R10 ;  /* 0x000000ffff107224 */ /* 0x000fe400078e000a */
[----:B------:R-:W-:-:S07]  /*9640*/  @P1 FADD.FTZ R42, R46, R42 ;  /* 0x0000002a2e2a1221 */ /* 0x000fce0000010000 */
        /* <DEDUP_REMOVED lines=9> */
.L_x_14276:
        /* <DEDUP_REMOVED lines=13> */
.L_x_14278:
[----:B------:R-:W-:Y:S05]  /*97b0*/  BSYNC.RECONVERGENT B1 ;  /* 0x0000000000017941 */ /* 0x000fea0003800200 */
.L_x_14277:
        /* <DEDUP_REMOVED lines=61> */
.L_x_14275:
[----:B------:R-:W-:Y:S05]  /*9b90*/  BSYNC.RECONVERGENT B0 ;  /* 0x0000000000007941 */ /* 0x000fea0003800200 */
.L_x_14274:
        /* <DEDUP_REMOVED lines=18> */
.L_x_14281:
        /* <DEDUP_REMOVED lines=15> */
.L_x_14283:
[----:B------:R-:W-:Y:S05]  /*9db0*/  BSYNC.RECONVERGENT B1 ;  /* 0x0000000000017941 */ /* 0x000fea0003800200 */
.L_x_14282:
        /* <DEDUP_REMOVED lines=58> */
[----:B------:R-:W-:Y:S01]  /*a160*/  MOV R22, R32 ;  /* 0x0000002000167202 */ /* 0x000fe20000000f00 */
[----:B------:R-:W-:Y:S01]  /*a170*/  IMAD.MOV.U32 R32, RZ, RZ, RZ ;  /* 0x000000ffff207224 */ /* 0x000fe200078e00ff */
[----:B------:R-:W-:-:S07]  /*a180*/  LOP3.LUT R6, R19, R18, R33, 0x96, !PT ;  /* 0x0000001213067212 */ /* 0x000fce00078e9621 */
.L_x_14280:
[----:B------:R-:W-:Y:S05]  /*a190*/  BSYNC.RECONVERGENT B0 ;  /* 0x0000000000007941 */ /* 0x000fea0003800200 */
.L_x_14279:
        /* <DEDUP_REMOVED lines=10> */
.L_x_14203:
[----:B------:R-:W0:Y:S01]  /*a240*/  LDC.64 R136, c[0x0][0x3a8] ;  /* 0x0000ea00ff887b82 */ /* 0x000e220000000a00 */
[----:B------:R-:W-:Y:S02]  /*a250*/  SEL R29, RZ, 0x100, !P0 ;  /* 0x00000100ff1d7807 */ /* 0x000fe40004000000 */
[----:B------:R-:W-:Y:S02]  /*a260*/  SEL R19, RZ, 0x1000000, !P5 ;  /* 0x01000000ff137807 */ /* 0x000fe40006800000 */
[----:B------:R-:W-:Y:S02]  /*a270*/  ISETP.NE.U32.AND P0, PT, R20, RZ, PT ;  /* 0x000000ff1400720c */ /* 0x000fe40003f05070 */
[----:B------:R-:W-:Y:S01]  /*a280*/  ISETP.NE.AND P5, PT, R26, RZ, PT ;  /* 0x000000ff1a00720c */ /* 0x000fe20003fa5270 */
[----:B------:R-:W1:Y:S01]  /*a290*/  LDC.64 R134, c[0x0][0x3b0] ;  /* 0x0000ec00ff867b82 */ /* 0x000e620000000a00 */
[----:B------:R-:W-:Y:S02]  /*a2a0*/  SEL R26, RZ, 0x10000, !P4 ;  /* 0x00010000ff1a7807 */ /* 0x000fe40006000000 */
        /* <DEDUP_REMOVED lines=9> */
[----:B0-----:R-:W-:Y:S01]  /*a340*/  IMAD.WIDE.U32 R18, R131, 0x20, R136 ;  /* 0x0000002083127825 */ /* 0x001fe200078e0088 */
[----:B------:R-:W-:Y:S01]  /*a350*/  SEL R28, RZ, 0x1, !P3 ;  /* 0x00000001ff1c7807 */ /* 0x000fe20005800000 */
[----:B------:R-:W0:Y:S01]  /*a360*/  @P0 LDC.64 R24, c[0x0][0x398] ;  /* 0x0000e600ff180b82 */ /* 0x000e220000000a00 */
[----:B------:R-:W-:Y:S02]  /*a370*/  SEL R17, RZ, 0x1, !P6 ;  /* 0x00000001ff117807 */ /* 0x000fe40007000000 */
[----:B------:R-:W-:Y:S01]  /*a380*/  LOP3.LUT R29, R29, R28, RZ, 0xfc, !PT ;  /* 0x0000001c1d1d7212 */ /* 0x000fe200078efcff */
[C---:B-1----:R-:W-:Y:S01]  /*a390*/  IMAD.WIDE.U32 R26, R131.reuse, 0x8, R134 ;  /* 0x00000008831a7825 */ /* 0x042fe200078e0086 */
        /* <DEDUP_REMOVED lines=29> */
.L_x_14284:
[----:B------:R1:W5:Y:S04]  /*a570*/  @P0 LDG.E.128 R52, desc[UR6][R24.64] ;  /* 0x0000000618340981 */ /* 0x000368000c1e1d00 */
[----:B------:R1:W5:Y:S04]  /*a580*/  @P1 LDG.E.128 R48, desc[UR6][R20.64] ;  /* 0x0000000614301981 */ /* 0x000368000c1e1d00 */
[----:B------:R1:W5:Y:S04]  /*a590*/  @P1 LDG.E.128 R44, desc[UR6][R20.64+0x10] ;  /* 0x00001006142c1981 */ /* 0x000368000c1e1d00 */
[----:B0-----:R-:W5:Y:S01]  /*a5a0*/  LDG.E.128 R16, desc[UR6][R16.64] ;  /* 0x0000000610107981 */ /* 0x001f62000c1e1d00 */
[----:B------:R-:W-:Y:S05]  /*a5b0*/  @!P0 BRA `(.L_x_14285) ;  /* 0x00000060004c8947 */ /* 0x000fea0003800000 */
[----:B------:R-:W-:Y:S01]  /*a5c0*/  ISETP.NE.AND P2, PT, R32, 0x1, PT ;  /* 0x000000012000780c */ /* 0x000fe20003f45270 */
[----:B------:R-:W-:Y:S01]  /*a5d0*/  BSSY.RECONVERGENT B0, `(.L_x_14286) ;  /* 0x0000059000007945 */ /* 0x000fe20003800200 */
[----:B------:R-:W-:Y:S02]  /*a5e0*/  HFMA2 R13, -RZ, RZ, 0, 1.1920928955078125e-07 ;  /* 0x00000002ff0d7431 */ /* 0x000fe400000001ff */
[----:B------:R-:W-:Y:S01]  /*a5f0*/  IMAD.MOV.U32 R9, RZ, RZ, R10 ;  /* 0x000000ffff097224 */ /* 0x000fe200078e000a */
[----:B-1----:R-:W-:-:S08]  /*a600*/  MOV R20, R22 ;  /* 0x0000001600147202 */ /* 0x002fd00000000f00 */
        /* <DEDUP_REMOVED lines=11> */
.L_x_14288:
        /* <DEDUP_REMOVED lines=13> */
.L_x_14290:
[----:B------:R-:W-:Y:S05]  /*a790*/  BSYNC.RECONVERGENT B1 ;  /* 0x0000000000017941 */ /* 0x000fea0003800200 */
.L_x_14289:
        /* <DEDUP_REMOVED lines=50> */
[----:B------:R-:W-:Y:S02]  /*aac0*/  HFMA2 R13, -RZ, RZ, 0, 0 ;  /* 0x00000000ff0d7431 */ /* 0x000fe400000001ff */
[----:B------:R-:W-:-:S04]  /*aad0*/  IMAD.WIDE.U32 R10, R10, -0x326172a9, RZ ;  /* 0xcd9e8d570a0a7825 */ /* 0x000fc800078e00ff */
[----:B------:R-:W-:Y:S01]  /*aae0*/  IMAD.WIDE.U32 R14, R14, -0x326172a9, RZ ;  /* 0xcd9e8d570e0e7825 */ /* 0x000fe200078e00ff */
[----:B------:R-:W-:Y:S02]  /*aaf0*/  LOP3.LUT R20, R5, R20, R11, 0x96, !PT ;  /* 0x0000001405147212 */ /* 0x000fe400078e960b */
[----:B------:R-:W-:-:S03]  /*ab00*/  IADD3 R5, PT, PT, R126, -0x700cb87f, RZ ;  /* 0x8ff347817e057810 */ /* 0x000fc60007ffe0ff */
[----:B------:R-:W-:Y:S01]  /*ab10*/  IMAD.WIDE.U32 R20, R20, -0x2daee0ad, RZ ;  /* 0xd2511f5314147825 */ /* 0x000fe200078e00ff */
[----:B------:R-:W-:Y:S02]  /*ab20*/  LOP3.LUT R5, R5, R10, R15, 0x96, !PT ;  /* 0x0000000a05057212 */ /* 0x000fe400078e960f */
[----:B------:R-:W-:Y:S02]  /*ab30*/  MOV R10, R14 ;  /* 0x0000000e000a7202 */ /* 0x000fe40000000f00 */
[----:B------:R-:W-:Y:S01]  /*ab40*/  LOP3.LUT R6, R9, R12, R21, 0x96, !PT ;  /* 0x0000000c09067212 */ /* 0x000fe200078e9615 */
[----:B------:R-:W-:-:S07]  /*ab50*/  IMAD.MOV.U32 R9, RZ, RZ, R22 ;  /* 0x000000ffff097224 */ /* 0x000fce00078e0016 */
.L_x_14287:
[----:B------:R-:W-:Y:S05]  /*ab60*/  BSYNC.RECONVERGENT B0 ;  /* 0x0000000000007941 */ /* 0x000fea0003800200 */
.L_x_14286:
[----:B------:R-:W-:Y:S01]  /*ab70*/  ISETP.NE.AND P2, PT, R13, 0x1, PT ;  /* 0x000000010d00780c */ /* 0x000fe20003f45270 */
[----:B------:R-:W-:Y:S01]  /*ab80*/  BSSY.RECONVERGENT B0, `(.L_x_14291) ;  /* 0x000005d000007945 */ /* 0x000fe20003800200 */
[----:B------:R-:W-:Y:S01]  /*ab90*/  I2FP.F32.U32 R9, R9 ;  /* 0x0000000900097245 */ /* 0x000fe20000201000 */
[----:B------:R-:W-:Y:S01]  /*aba0*/  IMAD.MOV.U32 R14, RZ, RZ, 0x2 ;  /* 0x00000002ff0e7424 */ /* 0x000fe200078e00ff */
[----:B------:R-:W-:-:S03]  /*abb0*/  MOV R11, R10 ;  /* 0x0000000a000b7202 */ /* 0x000fc60000000f00 */
        /* <DEDUP_REMOVED lines=14> */
.L_x_14293:
        /* <DEDUP_REMOVED lines=13> */
.L_x_14295:
[----:B------:R-:W-:Y:S05]  /*ad70*/  BSYNC.RECONVERGENT B1 ;  /* 0x0000000000017941 */ /* 0x000fea0003800200 */
.L_x_14294:
        /* <DEDUP_REMOVED lines=61> */
.L_x_14292:
[----:B------:R-:W-:Y:S05]  /*b150*/  BSYNC.RECONVERGENT B0 ;  /* 0x0000000000007941 */ /* 0x000fea0003800200 */
.L_x_14291:
[----:B------:R-:W-:Y:S01]  /*b160*/  I2FP.F32.U32 R11, R11 ;  /* 0x0000000b000b7245 */ /* 0x000fe20000201000 */
[----:B------:R-:W-:Y:S01]  /*b170*/  HADD2.F32 R13, -RZ, R52.H0_H0 ;  /* 0x20000034ff0d7230 */ /* 0x000fe20000004100 */
        /* <DEDUP_REMOVED lines=21> */
.L_x_14298:
        /* <DEDUP_REMOVED lines=13> */
.L_x_14300:
[----:B------:R-:W-:Y:S05]  /*b3a0*/  BSYNC.RECONVERGENT B1 ;  /* 0x0000000000017941 */ /* 0x000fea0003800200 */
.L_x_14299:
        /* <DEDUP_REMOVED lines=56> */
[----:B------:R-:W-:-:S03]  /*b730*/  HFMA2 R13, -RZ, RZ, 0, 0 ;  /* 0x00000000ff0d7431 */ /* 0x000fc600000001ff */
[----:B------:R-:W-:Y:S01]  /*b740*/  LOP3.LUT R5, R11, R10, R23, 0x96, !PT ;  /* 0x0000000a0b057212 */ /* 0x000fe200078e9617 */
[----:B------:R-:W-:Y:S01]  /*b750*/  IMAD.MOV.U32 R10, RZ, RZ, R22 ;  /* 0x000000ffff0a7224 */ /* 0x000fe200078e0016 */
[----:B------:R-:W-:Y:S01]  /*b760*/  MOV R11, R20 ;  /* 0x00000014000b7202 */ /* 0x000fe20000000f00 */
[----:B------:R-:W-:-:S07]  /*b770*/  IMAD.MOV.U32 R20, RZ, RZ, R14 ;  /* 0x000000ffff147224 */ /* 0x000fce00078e000e */
.L_x_14297:
[----:B------:R-:W-:Y:S05]  /*b780*/  BSYNC.RECONVERGENT B0 ;  /* 0x0000000000007941 */ /* 0x000fea0003800200 */
.L_x_14296:
        /* <DEDUP_REMOVED lines=19> */
.L_x_14303:
        /* <DEDUP_REMOVED lines=13> */
.L_x_14305:
[----:B------:R-:W-:Y:S05]  /*b990*/  BSYNC.RECONVERGENT B1 ;  /* 0x0000000000017941 */ /* 0x000fea0003800200 */
.L_x_14304:
        /* <DEDUP_REMOVED lines=61> */
.L_x_14302:
[----:B------:R-:W-:Y:S05]  /*bd70*/  BSYNC.RECONVERGENT B0 ;  /* 0x0000000000007941 */ /* 0x000fea0003800200 */
.L_x_14301:
[----:B------:R-:W-:Y:S01]  /*bd80*/  I2FP.F32.U32 R13, R12 ;  /* 0x0000000c000d7245 */ /* 0x000fe20000201000 */
[----:B------:R-:W-:Y:S01]  /*bd90*/  HADD2.F32 R15, -RZ, R52.H1_H1 ;  /* 0x30000034ff0f7230 */ /* 0x000fe20000004100 */
        /* <DEDUP_REMOVED lines=21> */
.L_x_14308:
        /* <DEDUP_REMOVED lines=13> */
.L_x_14310:
[----:B------:R-:W-:Y:S05]  /*bfc0*/  BSYNC.RECONVERGENT B1 ;  /* 0x0000000000017941 */ /* 0x000fea0003800200 */
.L_x_14309:
        /* <DEDUP_REMOVED lines=51> */
[----:B------:R-:W-:Y:S02]  /*c300*/  LOP3.LUT R5, R5, R24, R15, 0x96, !PT ;  /* 0x0000001805057212 */ /* 0x000fe400078e960f */
[----:B------:R-:W-:Y:S01]  /*c310*/  IADD3 R15, PT, PT, R127, -0x695add53, RZ ;  /* 0x96a522ad7f0f7810 */ /* 0x000fe20007ffe0ff */
[----:B------:R-:W-:-:S04]  /*c320*/  IMAD.WIDE.U32 R24, R21, -0x326172a9, RZ ;  /* 0xcd9e8d5715187825 */ /* 0x000fc800078e00ff */
[----:B------:R-:W-:Y:S01]  /*c330*/  IMAD.WIDE.U32 R22, R5, -0x2daee0ad, RZ ;  /* 0xd2511f5305167825 */ /* 0x000fe200078e00ff */
[----:B------:R-:W-:-:S03]  /*c340*/  LOP3.LUT R5, R13, R14, R25, 0x96, !PT ;  /* 0x0000000e0d057212 */ /* 0x000fc600078e9619 */
[----:B------:R-:W-:Y:S01]  /*c350*/  IMAD.MOV.U32 R10, RZ, RZ, R24 ;  /* 0x000000ffff0a7224 */ /* 0x000fe200078e0018 */
[----:B------:R-:W-:Y:S01]  /*c360*/  LOP3.LUT R6, R15, R12, R23, 0x96, !PT ;  /* 0x0000000c0f067212 */ /* 0x000fe200078e9617 */
[----:B------:R-:W-:Y:S01]  /*c370*/  HFMA2 R15, -RZ, RZ, 0, 0 ;  /* 0x00000000ff0f7431 */ /* 0x000fe200000001ff */
[----:B------:R-:W-:Y:S01]  /*c380*/  MOV R12, R20 ;  /* 0x00000014000c7202 */ /* 0x000fe20000000f00 */
[----:B------:R-:W-:-:S07]  /*c390*/  IMAD.MOV.U32 R20, RZ, RZ, R22 ;  /* 0x000000ffff147224 */ /* 0x000fce00078e0016 */
.L_x_14307:
[----:B------:R-:W-:Y:S05]  /*c3a0*/  BSYNC.RECONVERGENT B0 ;  /* 0x0000000000007941 */ /* 0x000fea0003800200 */
.L_x_14306:
        /* <DEDUP_REMOVED lines=19> */
.L_x_14313:
        /* <DEDUP_REMOVED lines=13> */
.L_x_14315:
[----:B------:R-:W-:Y:S05]  /*c5b0*/  BSYNC.RECONVERGENT B1 ;  /* 0x0000000000017941 */ /* 0x000fea0003800200 */
.L_x_14314:
        /* <DEDUP_REMOVED lines=57> */
[----:B------:R-:W-:Y:S02]  /*c950*/  MOV R10, R26 ;  /* 0x0000001a000a7202 */ /* 0x000fe40000000f00 */
[----:B------:R-:W-:Y:S01]  /*c960*/  LOP3.LUT R6, R15, R14, R25, 0x96, !PT ;  /* 0x0000000e0f067212 */ /* 0x000fe200078e9619 */
[----:B------:R-:W-:Y:S01]  /*c970*/  IMAD.MOV.U32 R14, RZ, RZ, R20 ;  /* 0x000000ffff0e7224 */ /* 0x000fe200078e0014 */
[----:B------:R-:W-:-:S07]  /*c980*/  MOV R20, R24 ;  /* 0x0000001800147202 */ /* 0x000fce0000000f00 */
.L_x_14312:
[----:B------:R-:W-:Y:S05]  /*c990*/  BSYNC.RECONVERGENT B0 ;  /* 0x0000000000007941 */ /* 0x000fea0003800200 */
.L_x_14311:
[----:B------:R-:W-:Y:S01]  /*c9a0*/  I2FP.F32.U32 R13, R14 ;  /* 0x0000000e000d7245 */ /* 0x000fe20000201000 */
[----:B------:R-:W-:Y:S01]  /*c9b0*/  HADD2.F32 R15, -RZ, R53.H0_H0 ;  /* 0x20000035ff0f7230 */ /* 0x000fe20000004100 */
        /* <DEDUP_REMOVED lines=21> */
.L_x_14318:
        /* <DEDUP_REMOVED lines=13> */
.L_x_14320:
[----:B------:R-:W-:Y:S05]  /*cbe0*/  BSYNC.RECONVERGENT B1 ;  /* 0x0000000000017941 */ /* 0x000fea0003800200 */
.L_x_14319:
        /* <DEDUP_REMOVED lines=51> */
[----:B------:R-:W-:Y:S02]  /*cf20*/  LOP3.LUT R5, R5, R26, R23, 0x96, !PT ;  /* 0x0000001a05057212 */ /* 0x000fe400078e9617 */
[----:B------:R-:W-:Y:S01]  /*cf30*/  IADD3 R15, PT, PT, R127, -0x695add53, RZ ;  /* 0x96a522ad7f0f7810 */ /* 0x000fe20007ffe0ff */
        /* <DEDUP_REMOVED lines=8> */
.L_x_14317:
[----:B------:R-:W-:Y:S05]  /*cfc0*/  BSYNC.RECONVERGENT B0 ;  /* 0x0000000000007941 */ /* 0x000fea0003800200 */
.L_x_14316:
[----:B------:R-:W-:Y:S01]  /*cfd0*/  ISETP.NE.AND P2, PT, R21, 0x1, PT ;  /* 0x000000011500780c */ /* 0x000fe20003f45270 */
[----:B------:R-:W-:Y:S01]  /*cfe0*/  BSSY.RECONVERGENT B0, `(.L_x_14321) ;  /* 0x000005d000007945 */ /* 0x000fe20003800200 */
[----:B------:R-:W-:Y:S01]  /*cff0*/  I2FP.F32.U32 R13, R13 ;  /* 0x0000000d000d7245 */ /* 0x000fe20000201000 */
[----:B------:R-:W-:Y:S01]  /*d000*/  IMAD.MOV.U32 R16, RZ, RZ, 0x2 ;  /* 0x00000002ff107424 */ /* 0x000fe200078e00ff */
[----:B------:R-:W-:-:S03]  /*d010*/  MOV R15, R10 ;  /* 0x0000000a000f7202 */ /* 0x000fc60000000f00 */
[----:B------:R-:W-:Y:S01]  /*d020*/  FFMA.FTZ R14, R13, R138, 1.1641532182693481445e-10 ;  /* 0x2f0000000d0e7423 */ /* 0x000fe2000001008a */
[----:B------:R-:W-:-:S04]  /*d030*/  HADD2.F32 R13, -RZ, R17.H1_H1 ;  /* 0x30000011ff0d7230 */ /* 0x000fc80000004100 */
        /* <DEDUP_REMOVED lines=12> */
.L_x_14323:
        /* <DEDUP_REMOVED lines=13> */
.L_x_14325:
[----:B------:R-:W-:Y:S05]  /*d1d0*/  BSYNC.RECONVERGENT B1 ;  /* 0x0000000000017941 */ /* 0x000fea0003800200 */
.L_x_14324:
        /* <DEDUP_REMOVED lines=50> */
[----:B------:R-:W-:Y:S02]  /*d500*/  VIADD R17, R127, 0x96a522ad ;  /* 0x96a522ad7f117836 */ /* 0x000fe40000000000 */
        /* <DEDUP_REMOVED lines=10> */
.L_x_14322:
[----:B------:R-:W-:Y:S05]  /*d5b0*/  BSYNC.RECONVERGENT B0 ;  /* 0x0000000000007941 */ /* 0x000fea0003800200 */
.L_x_14321:
[----:B------:R-:W-:Y:S01]  /*d5c0*/  I2FP.F32.U32 R15, R15 ;  /* 0x0000000f000f7245 */ /* 0x000fe20000201000 */
[----:B------:R-:W-:Y:S01]  /*d5d0*/  HADD2.F32 R17, -RZ, R53.H1_H1 ;  /* 0x30000035ff117230 */ /* 0x000fe20000004100 */
        /* <DEDUP_REMOVED lines=21> */
.L_x_14328:
        /* <DEDUP_REMOVED lines=13> */
.L_x_14330:
[----:B------:R-:W-:Y:S05]  /*d800*/  BSYNC.RECONVERGENT B1 ;  /* 0x0000000000017941 */ /* 0x000fea0003800200 */
.L_x_14329:
        /* <DEDUP_REMOVED lines=50> */
[----:B------:R-:W-:Y:S02]  /*db30*/  LOP3.LUT R24, R15, R24, R17, 0x96, !PT ;  /* 0x000000180f187212 */ /* 0x000fe400078e9611 */
[----:B------:R-:W-:Y:S01]  /*db40*/  LOP3.LUT R14, R5, R14, R23, 0x96, !PT ;  /* 0x0000000e050e7212 */ /* 0x000fe200078e9617 */
[----:B------:R-:W-:Y:S01]  /*db50*/  VIADD R5, R126, 0x8ff34781 ;  /* 0x8ff347817e057836 */ /* 0x000fe20000000000 */
[----:B------:R-:W-:Y:S01]  /*db60*/  IADD3 R17, PT, PT, R127, -0x695add53, RZ ;  /* 0x96a522ad7f117810 */ /* 0x000fe20007ffe0ff */
[----:B------:R-:W-:-:S04]  /*db70*/  IMAD.WIDE.U32 R24, R24, -0x326172a9, RZ ;  /* 0xcd9e8d5718187825 */ /* 0x000fc800078e00ff */
[----:B------:R-:W-:Y:S01]  /*db80*/  IMAD.WIDE.U32 R14, R14, -0x2daee0ad, RZ ;  /* 0xd2511f530e0e7825 */ /* 0x000fe200078e00ff */
[----:B------:R-:W-:-:S03]  /*db90*/  LOP3.LUT R5, R5, R22, R25, 0x96, !PT ;  /* 0x0000001605057212 */ /* 0x000fc600078e9619 */
[----:B------:R-:W-:Y:S01]  /*dba0*/  IMAD.MOV.U32 R10, RZ, RZ, R24 ;  /* 0x000000ffff0a7224 */ /* 0x000fe200078e0018 */
[----:B------:R-:W-:Y:S02]  /*dbb0*/  LOP3.LUT R6, R17, R16, R15, 0x96, !PT ;  /* 0x0000001011067212 */ /* 0x000fe400078e960f */
[----:B------:R-:W-:Y:S01]  /*dbc0*/  MOV R15, R20 ;  /* 0x00000014000f7202 */ /* 0x000fe20000000f00 */
[----:B------:R-:W-:-:S07]  /*dbd0*/  IMAD.MOV.U32 R20, RZ, RZ, R14 ;  /* 0x000000ffff147224 */ /* 0x000fce00078e000e */
.L_x_14327:
[----:B------:R-:W-:Y:S05]  /*dbe0*/  BSYNC.RECONVERGENT B0 ;  /* 0x0000000000007941 */ /* 0x000fea0003800200 */
.L_x_14326:
        /* <DEDUP_REMOVED lines=18> */
.L_x_14333:
        /* <DEDUP_REMOVED lines=13> */
.L_x_14335:
[----:B------:R-:W-:Y:S05]  /*dde0*/  BSYNC.RECONVERGENT B1 ;  /* 0x0000000000017941 */ /* 0x000fea0003800200 */
.L_x_14334:
        /* <DEDUP_REMOVED lines=61> */
.L_x_14332:
[----:B------:R-:W-:Y:S05]  /*e1c0*/  BSYNC.RECONVERGENT B0 ;  /* 0x0000000000007941 */ /* 0x000fea0003800200 */
.L_x_14331:
[----:B------:R-:W-:Y:S01]  /*e1d0*/  I2FP.F32.U32 R15, R17 ;  /* 0x00000011000f7245 */ /* 0x000fe20000201000 */
[----:B------:R-:W-:Y:S01]  /*e1e0*/  HADD2.F32 R17, -RZ, R54.H0_H0 ;  /* 0x20000036ff117230 */ /* 0x000fe20000004100 */
        /* <DEDUP_REMOVED lines=8> */
[----:B------:R-:W-:Y:S02]  /*e270*/  FSEL R17, R14, RZ, P2 ;  /* 0x000000ff0e117208 */ /* 0x000fe40001000000 */
[----:B------:R-:W-:-:S03]  /*e280*/  PRMT R14, R15, 0x7610, R14 ;  /* 0x000076100f0e7816 */ /* 0x000fc6000000000e */
        /* <DEDUP_REMOVED lines=12> */
.L_x_14338:
        /* <DEDUP_REMOVED lines=13> */
.L_x_14340:
[----:B------:R-:W-:Y:S05]  /*e420*/  BSYNC.RECONVERGENT B1 ;  /* 0x0000000000017941 */ /* 0x000fea0003800200 */
.L_x_14339:
        /* <DEDUP_REMOVED lines=41> */
[C---:B------:R-:W-:Y:S02]  /*e6c0*/  VIADD R15, R126.reuse, 0x5384540f ;  /* 0x5384540f7e0f7836 */ /* 0x040fe40000000000 */
[----:B------:R-:W-:Y:S01]  /*e6d0*/  IMAD.WIDE.U32 R30, R5, -0x2daee0ad, RZ ;  /* 0xd2511f53051e7825 */ /* 0x000fe200078e00ff */
[----:B------:R-:W-:Y:S02]  /*e6e0*/  IADD3 R5, PT, PT, R127, 0x1fd5c5a3, RZ ;  /* 0x1fd5c5a37f057810 */ /* 0x000fe40007ffe0ff */
[----:B------:R-:W-:Y:S02]  /*e6f0*/  LOP3.LUT R15, R15, R26, R17, 0x96, !PT ;  /* 0x0000001a0f0f7212 */ /* 0x000fe400078e9611 */
[----:B------:R-:W-:Y:S02]  /*e700*/  LOP3.LUT R24, R5, R24, R31, 0x96, !PT ;  /* 0x0000001805187212 */ /* 0x000fe400078e961f */
[----:B------:R-:W-:Y:S01]  /*e710*/  IADD3 R5, PT, PT, R126, -0xe443238, RZ ;  /* 0xf1bbcdc87e057810 */ /* 0x000fe20007ffe0ff */
[----:B------:R-:W-:-:S04]  /*e720*/  IMAD.WIDE.U32 R22, R15, -0x2daee0ad, RZ ;  /* 0xd2511f530f167825 */ /* 0x000fc800078e00ff */
[----:B------:R-:W-:Y:S02]  /*e730*/  VIADD R15, R127, 0xdb3d7428 ;  /* 0xdb3d74287f0f7836 */ /* 0x000fe40000000000 */
[----:B------:R-:W-:-:S03]  /*e740*/  IMAD.WIDE.U32 R24, R24, -0x326172a9, RZ ;  /* 0xcd9e8d5718187825 */ /* 0x000fc600078e00ff */
[----:B------:R-:W-:Y:S02]  /*e750*/  LOP3.LUT R15, R15, R30, R23, 0x96, !PT ;  /* 0x0000001e0f0f7212 */ /* 0x000fe400078e9617 */
[----:B------:R-:W-:Y:S01]  /*e760*/  LOP3.LUT R16, R5, R16, R25, 0x96, !PT ;  /* 0x0000001005107212 */ /* 0x000fe200078e9619 */
[----:B------:R-:W-:Y:S02]  /*e770*/  VIADD R5, R126, 0x8ff34781 ;  /* 0x8ff347817e057836 */ /* 0x000fe40000000000 */
[----:B------:R-:W-:Y:S01]  /*e780*/  IMAD.WIDE.U32 R26, R15, -0x326172a9, RZ ;  /* 0xcd9e8d570f1a7825 */ /* 0x000fe200078e00ff */
[----:B------:R-:W-:-:S03]  /*e790*/  IADD3 R15, PT, PT, R127, -0x695add53, RZ ;  /* 0x96a522ad7f0f7810 */ /* 0x000fc60007ffe0ff */
[----:B------:R-:W-:Y:S01]  /*e7a0*/  IMAD.WIDE.U32 R16, R16, -0x2daee0ad, RZ ;  /* 0xd2511f5310107825 */ /* 0x000fe200078e00ff */
[----:B------:R-:W-:-:S03]  /*e7b0*/  LOP3.LUT R5, R5, R24, R27, 0x96, !PT ;  /* 0x0000001805057212 */ /* 0x000fc600078e961b */
[----:B------:R-:W-:Y:S01]  /*e7c0*/  IMAD.MOV.U32 R10, RZ, RZ, R26 ;  /* 0x000000ffff0a7224 */ /* 0x000fe200078e001a */
[----:B------:R-:W-:Y:S02]  /*e7d0*/  LOP3.LUT R6, R15, R22, R17, 0x96, !PT ;  /* 0x000000160f067212 */ /* 0x000fe400078e9611 */
[----:B------:R-:W-:Y:S01]  /*e7e0*/  MOV R17, R20 ;  /* 0x0000001400117202 */ /* 0x000fe20000000f00 */
[----:B------:R-:W-:-:S07]  /*e7f0*/  IMAD.MOV.U32 R20, RZ, RZ, R16 ;  /* 0x000000ffff147224 */ /* 0x000fce00078e0010 */
.L_x_14337:
[----:B------:R-:W-:Y:S05]  /*e800*/  BSYNC.RECONVERGENT B0 ;  /* 0x0000000000007941 */ /* 0x000fea0003800200 */
.L_x_14336:
[----:B------:R-:W-:Y:S01]  /*e810*/  ISETP.NE.AND P4, PT, R21, 0x1, PT ;  /* 0x000000011500780c */ /* 0x000fe20003f85270 */
[----:B------:R-:W-:Y:S01]  /*e820*/  BSSY.RECONVERGENT B0, `(.L_x_14341) ;  /* 0x000005c000007945 */ /* 0x000fe20003800200 */
[----:B------:R-:W-:Y:S01]  /*e830*/  I2FP.F32.U32 R15, R17 ;  /* 0x00000011000f7245 */ /* 0x000fe20000201000 */
[----:B------:R-:W-:Y:S01]  /*e840*/  HADD2.F32 R17, -RZ, R18.H1_H1 ;  /* 0x30000012ff117230 */ /* 0x000fe20000004100 */
        /* <DEDUP_REMOVED lines=14> */
.L_x_14343:
        /* <DEDUP_REMOVED lines=13> */
.L_x_14345:
[----:B------:R-:W-:Y:S05]  /*ea00*/  BSYNC.RECONVERGENT B1 ;  /* 0x0000000000017941 */ /* 0x000fea0003800200 */
.L_x_14344:
        /* <DEDUP_REMOVED lines=8> */
[----:B------:R-:W-:Y:S01]  /*ea90*/  IADD3 R17, PT, PT, R127, 0x76cf5d0a, RZ ;  /* 0x76cf5d0a7f117810 */ /* 0x000fe20007ffe0ff */
        /* <DEDUP_REMOVED lines=50> */
[----:B------:R-:W-:Y:S02]  /*edc0*/  LOP3.LUT R6, R21, R24, R17, 0x96, !PT ;  /* 0x0000001815067212 */ /* 0x000fe400078e9611 */
[----:B------:R-:W-:-:S07]  /*edd0*/  MOV R20, R16 ;  /* 0x0000001000147202 */ /* 0x000fce0000000f00 */
.L_x_14342:
[----:B------:R-:W-:Y:S05]  /*ede0*/  BSYNC.RECONVERGENT B0 ;  /* 0x0000000000007941 */ /* 0x000fea0003800200 */
.L_x_14341:
        /* <DEDUP_REMOVED lines=24> */
.L_x_14348:
        /* <DEDUP_REMOVED lines=13> */
.L_x_14350:
[----:B------:R-:W-:Y:S05]  /*f040*/  BSYNC.RECONVERGENT B1 ;  /* 0x0000000000017941 */ /* 0x000fea0003800200 */
.L_x_14349:
        /* <DEDUP_REMOVED lines=46> */
[----:B------:R-:W-:Y:S01]  /*f330*/  IMAD.WIDE.U32 R24, R21, -0x2daee0ad, RZ ;  /* 0xd2511f5315187825 */ /* 0x000fe200078e00ff */
[----:B------:R-:W-:-:S03]  /*f340*/  IADD3 R21, PT, PT, R127, -0x695add53, RZ ;  /* 0x96a522ad7f157810 */ /* 0x000fc60007ffe0ff */
[----:B------:R-:W-:Y:S01]  /*f350*/  IMAD.WIDE.U32 R26, R5, -0x326172a9, RZ ;  /* 0xcd9e8d57051a7825 */ /* 0x000fe200078e00ff */
[C---:B------:R-:W-:Y:S02]  /*f360*/  IADD3 R5, PT, PT, R126.reuse, -0xe443238, RZ ;  /* 0xf1bbcdc87e057810 */ /* 0x040fe40007ffe0ff */
[----:B------:R-:W-:Y:S02]  /*f370*/  LOP3.LUT R22, R17, R22, R25, 0x96, !PT ;  /* 0x0000001611167212 */ /* 0x000fe400078e9619 */
[----:B------:R-:W-:Y:S01]  /*f380*/  LOP3.LUT R16, R5, R16, R27, 0x96, !PT ;  /* 0x0000001005107212 */ /* 0x000fe200078e961b */
[----:B------:R-:W-:Y:S02]  /*f390*/  VIADD R5, R126, 0x8ff34781 ;  /* 0x8ff347817e057836 */ /* 0x000fe40000000000 */
        /* <DEDUP_REMOVED lines=8> */
.L_x_14347:
[----:B------:R-:W-:Y:S05]  /*f420*/  BSYNC.RECONVERGENT B0 ;  /* 0x0000000000007941 */ /* 0x000fea0003800200 */
.L_x_14346:
        /* <DEDUP_REMOVED lines=18> */
.L_x_14353:
        /* <DEDUP_REMOVED lines=13> */
.L_x_14355:
[----:B------:R-:W-:Y:S05]  /*f620*/  BSYNC.RECONVERGENT B1 ;  /* 0x0000000000017941 */ /* 0x000fea0003800200 */
.L_x_14354:
        /* <DEDUP_REMOVED lines=61> */
.L_x_14352:
[----:B------:R-:W-:Y:S05]  /*fa00*/  BSYNC.RECONVERGENT B0 ;  /* 0x0000000000007941 */ /* 0x000fea0003800200 */
.L_x_14351:
[----:B------:R-:W-:Y:S01]  /*fa10*/  I2FP.F32.U32 R17, R17 ;  /* 0x0000001100117245 */ /* 0x000fe20000201000 */
[----:B------:R-:W-:Y:S01]  /*fa20*/  HADD2.F32 R21, -RZ, R55.H0_H0 ;  /* 0x20000037ff157230 */ /* 0x000fe20000004100 */
[----:B------:R-:W-:Y:S03]  /*fa30*/  BSSY.RECONVERGENT B0, `(.L_x_14356) ;  /* 0x0000060000007945 */ /* 0x000fe60003800200 */
[----:B------:R-:W-:Y:S01]  /*fa40*/  FFMA.FTZ R18, R17, R138, 1.1641532182693481445e-10 ;  /* 0x2f00000011127423 */ /* 0x000fe2000001008a */
[----:B------:R-:W-:Y:S01]  /*fa50*/  FMUL.FTZ R21, R21, R140 ;  /* 0x0000008c15157220 */ /* 0x000fe20000410000 */
[----:B------:R-:W-:-:S03]  /*fa60*/  FSEL R17, R16, RZ, P4 ;  /* 0x000000ff10117208 */ /* 0x000fc60002000000 */
        /* <DEDUP_REMOVED lines=17> */
.L_x_14358:
        /* <DEDUP_REMOVED lines=13> */
.L_x_14360:
[----:B------:R-:W-:Y:S05]  /*fc50*/  BSYNC.RECONVERGENT B1 ;  /* 0x0000000000017941 */ /* 0x000fea0003800200 */
.L_x_14359:
        /* <DEDUP_REMOVED lines=61> */
.L_x_14357:
[----:B------:R-:W-:Y:S05]  /*10030*/  BSYNC.RECONVERGENT B0 ;  /* 0x0000000000007941 */ /* 0x000fea0003800200 */
.L_x_14356:
        /* <DEDUP_REMOVED lines=18> */
.L_x_14363:
        /* <DEDUP_REMOVED lines=15> */
.L_x_14365:
[----:B------:R-:W-:Y:S05]  /*10250*/  BSYNC.RECONVERGENT B1 ;  /* 0x0000000000017941 */ /* 0x000fea0003800200 */
.L_x_14364:
        /* <DEDUP_REMOVED lines=61> */
.L_x_14362:
[----:B------:R-:W-:Y:S05]  /*10630*/  BSYNC.RECONVERGENT B0 ;  /* 0x0000000000007941 */ /* 0x000fea0003800200 */
.L_x_14361:
        /* <DEDUP_REMOVED lines=11> */
.L_x_14285:
        /* <DEDUP_REMOVED lines=16> */
.L_x_14369:
        /* <DEDUP_REMOVED lines=13> */
.L_x_14371:
[----:B------:R-:W-:Y:S05]  /*108c0*/  BSYNC.RECONVERGENT B1 ;  /* 0x0000000000017941 */ /* 0x000fea0003800200 */
.L_x_14370:
        /* <DEDUP_REMOVED lines=59> */
[----:B------:R-:W-:Y:S01]  /*10c80*/  LOP3.LUT R6, R23, R20, R27, 0x96, !PT ;  /* 0x0000001417067212 */ /* 0x000fe200078e961b */
[----:B------:R-:W-:-:S07]  /*10c90*/  IMAD.MOV.U32 R20, RZ, RZ, R26 ;  /* 0x000000ffff147224 */ /* 0x000fce00078e001a */
.L_x_14368:
[----:B------:R-:W-:Y:S05]  /*10ca0*/  BSYNC.RECONVERGENT B0 ;  /* 0x0000000000007941 */ /* 0x000fea0003800200 */
.L_x_14367:
[----:B------:R-:W-:Y:S01]  /*10cb0*/  ISETP.NE.AND P2, PT, R24, 0x1, PT ;  /* 0x000000011800780c */ /* 0x000fe20003f45270 */
[----:B------:R-:W-:Y:S01]  /*10cc0*/  BSSY.RECONVERGENT B0, `(.L_x_14372) ;  /* 0x000005c000007945 */ /* 0x000fe20003800200 */
[----:B------:R-:W-:Y:S01]  /*10cd0*/  I2FP.F32.U32 R21, R21 ;  /* 0x0000001500157245 */ /* 0x000fe20000201000 */
[----:B------:R-:W-:Y:S02]  /*10ce0*/  HFMA2 R25, -RZ, RZ, 0, 1.1920928955078125e-07 ;  /* 0x00000002ff197431 */ /* 0x000fe400000001ff */
[----:B------:R-:W-:Y:S02]  /*10cf0*/  IMAD.MOV.U32 R23, RZ, RZ, R10 ;  /* 0x000000ffff177224 */ /* 0x000fe400078e000a */
        /* <DEDUP_REMOVED lines=13> */
.L_x_14374:
        /* <DEDUP_REMOVED lines=13> */
.L_x_14376:
[----:B------:R-:W-:Y:S05]  /*10ea0*/  BSYNC.RECONVERGENT B1 ;  /* 0x0000000000017941 */ /* 0x000fea0003800200 */
.L_x_14375:
        /* <DEDUP_REMOVED lines=61> */
.L_x_14373:
[----:B------:R-:W-:Y:S05]  /*11280*/  BSYNC.RECONVERGENT B0 ;  /* 0x0000000000007941 */ /* 0x000fea0003800200 */
.L_x_14372:
[----:B------:R-:W-:Y:S01]  /*11290*/  ISETP.NE.AND P2, PT, R25, 0x1, PT ;  /* 0x000000011900780c */ /* 0x000fe20003f45270 */
[----:B------:R-:W-:Y:S01]  /*112a0*/  BSSY.RECONVERGENT B0, `(.L_x_14377) ;  /* 0x000005c000007945 */ /* 0x000fe20003800200 */
[----:B------:R-:W-:Y:S01]  /*112b0*/  I2FP.F32.U32 R23, R23 ;  /* 0x0000001700177245 */ /* 0x000fe20000201000 */
[----:B------:R-:W-:Y:S01]  /*112c0*/  HADD2.F32 R29, -RZ, R16.H1_H1 ;  /* 0x30000010ff1d7230 */ /* 0x000fe20000004100 */
        /* <DEDUP_REMOVED lines=14> */
.L_x_14379:
        /* <DEDUP_REMOVED lines=13> */
.L_x_14381:
[----:B------:R-:W-:Y:S05]  /*11480*/  BSYNC.RECONVERGENT B1 ;  /* 0x0000000000017941 */ /* 0x000fea0003800200 */
.L_x_14380:
        /* <DEDUP_REMOVED lines=57> */
[----:B------:R-:W-:Y:S02]  /*11820*/  LOP3.LUT R5, R5, R30, R25, 0x96, !PT ;  /* 0x0000001e05057212 */ /* 0x000fe400078e9619 */
[----:B------:R-:W-:Y:S01]  /*11830*/  MOV R20, R22 ;  /* 0x0000001600147202 */ /* 0x000fe20000000f00 */
[----:B------:R-:W-:Y:S01]  /*11840*/  IMAD.MOV.U32 R22, RZ, RZ, RZ ;  /* 0x000000ffff167224 */ /* 0x000fe200078e00ff */
[----:B------:R-:W-:-:S07]  /*11850*/  LOP3.LUT R6, R27, R26, R23, 0x96, !PT ;  /* 0x0000001a1b067212 */ /* 0x000fce00078e9617 */
.L_x_14378:
[----:B------:R-:W-:Y:S05]  /*11860*/  BSYNC.RECONVERGENT B0 ;  /* 0x0000000000007941 */ /* 0x000fea0003800200 */
.L_x_14377:
[----:B------:R-:W-:Y:S01]  /*11870*/  ISETP.NE.AND P2, PT, R22, 0x1, PT ;  /* 0x000000011600780c */ /* 0x000fe20003f45270 */
[----:B------:R-:W-:Y:S01]  /*11880*/  BSSY.RECONVERGENT B0, `(.L_x_14382) ;  /* 0x000005c000007945 */ /* 0x000fe20003800200 */
[----:B------:R-:W-:Y:S01]  /*11890*/  I2FP.F32.U32 R23, R16 ;  /* 0x0000001000177245 */ /* 0x000fe20000201000 */
[----:B------:R-:W-:Y:S02]  /*118a0*/  HFMA2 R24, -RZ, RZ, 0, 1.1920928955078125e-07 ;  /* 0x00000002ff187431 */ /* 0x000fe400000001ff */
[----:B------:R-:W-:Y:S02]  /*118b0*/  HADD2.F32 R31, -RZ, R17.H0_H0 ;  /* 0x20000011ff1f7230 */ /* 0x000fe40000004100 */
        /* <DEDUP_REMOVED lines=13> */
.L_x_14384:
        /* <DEDUP_REMOVED lines=13> */
.L_x_14386:
[----:B------:R-:W-:Y:S05]  /*11a60*/  BSYNC.RECONVERGENT B1 ;  /* 0x0000000000017941 */ /* 0x000fea0003800200 */
.L_x_14385:
        /* <DEDUP_REMOVED lines=59> */
[----:B------:R-:W-:Y:S02]  /*11e20*/  HFMA2 R24, -RZ, RZ, 0, 0 ;  /* 0x00000000ff187431 */ /* 0x000fe400000001ff */
[----:B------:R-:W-:-:S07]  /*11e30*/  IMAD.MOV.U32 R20, RZ, RZ, R22 ;  /* 0x000000ffff147224 */ /* 0x000fce00078e0016 */
.L_x_14383:
[----:B------:R-:W-:Y:S05]  /*11e40*/  BSYNC.RECONVERGENT B0 ;  /* 0x0000000000007941 */ /* 0x000fea0003800200 */
.L_x_14382:
[----:B------:R-:W-:Y:S01]  /*11e50*/  ISETP.NE.AND P2, PT, R24, 0x1, PT ;  /* 0x000000011800780c */ /* 0x000fe20003f45270 */
[----:B------:R-:W-:Y:S01]  /*11e60*/  BSSY.RECONVERGENT B0, `(.L_x_14387) ;  /* 0x000005c000007945 */ /* 0x000fe20003800200 */
[----:B------:R-:W-:Y:S01]  /*11e70*/  I2FP.F32.U32 R23, R16 ;  /* 0x0000001000177245 */ /* 0x000fe20000201000 */
[----:B------:R-:W-:Y:S02]  /*11e80*/  HADD2.F32 R33, -RZ, R17.H1_H1 ;  /* 0x30000011ff217230 */ /* 0x000fe40000004100 */
        /* <DEDUP_REMOVED lines=14> */
.L_x_14389:
        /* <DEDUP_REMOVED lines=13> */
.L_x_14391:
[----:B------:R-:W-:Y:S05]  /*12040*/  BSYNC.RECONVERGENT B1 ;  /* 0x0000000000017941 */ /* 0x000fea0003800200 */
.L_x_14390:
        /* <DEDUP_REMOVED lines=61> */
.L_x_14388:
[----:B------:R-:W-:Y:S05]  /*12420*/  BSYNC.RECONVERGENT B0 ;  /* 0x0000000000007941 */ /* 0x000fea0003800200 */
.L_x_14387:
[----:B------:R-:W-:Y:S01]  /*12430*/  ISETP.NE.AND P3, PT, R22, 0x1, PT ;  /* 0x000000011600780c */ /* 0x000fe20003f65270 */
[----:B------:R-:W-:Y:S01]  /*12440*/  BSSY.RECONVERGENT B0, `(.L_x_14392) ;  /* 0x000005b000007945 */ /* 0x000fe20003800200 */
[----:B------:R-:W-:Y:S01]  /*12450*/  I2FP.F32.U32 R17, R16 ;  /* 0x0000001000117245 */ /* 0x000fe20000201000 */
[----:B------:R-:W-:Y:S02]  /*12460*/  HFMA2 R23, -RZ, RZ, 0, 1.1920928955078125e-07 ;  /* 0x00000002ff177431 */ /* 0x000fe400000001ff */
[----:B------:R-:W-:Y:S02]  /*12470*/  HADD2.F32 R35, -RZ, R18.H0_H0 ;  /* 0x20000012ff237230 */ /* 0x000fe40000004100 */
        /* <DEDUP_REMOVED lines=12> */
.L_x_14394:
        /* <DEDUP_REMOVED lines=13> */
.L_x_14396:
[----:B------:R-:W-:Y:S05]  /*12610*/  BSYNC.RECONVERGENT B1 ;  /* 0x0000000000017941 */ /* 0x000fea0003800200 */
.L_x_14395:
        /* <DEDUP_REMOVED lines=43> */
[----:B------:R-:W-:Y:S02]  /*128d0*/  IADD3 R5, PT, PT, R127, 0x1fd5c5a3, RZ ;  /* 0x1fd5c5a37f057810 */ /* 0x000fe40007ffe0ff */
[----:B------:R-:W-:Y:S02]  /*128e0*/  LOP3.LUT R17, R17, R24, R27, 0x96, !PT ;  /* 0x0000001811117212 */ /* 0x000fe400078e961b */
        /* <DEDUP_REMOVED lines=16> */
.L_x_14393:
[----:B------:R-:W-:Y:S05]  /*129f0*/  BSYNC.RECONVERGENT B0 ;  /* 0x0000000000007941 */ /* 0x000fea0003800200 */
.L_x_14392:
        /* <DEDUP_REMOVED lines=17> */
.L_x_14399:
        /* <DEDUP_REMOVED lines=13> */
.L_x_14401:
[----:B------:R-:W-:Y:S05]  /*12be0*/  BSYNC.RECONVERGENT B1 ;  /* 0x0000000000017941 */ /* 0x000fea0003800200 */
.L_x_14400:
        /* <DEDUP_REMOVED lines=56> */
[----:B------:R-:W-:Y:S02]  /*12f70*/  LOP3.LUT R5, R17, R128, R25, 0x96, !PT ;  /* 0x0000008011057212 */ /* 0x000fe400078e9619 */
[----:B------:R-:W-:Y:S01]  /*12f80*/  MOV R10, R24 ;  /* 0x00000018000a7202 */ /* 0x000fe20000000f00 */
[----:B------:R-:W-:Y:S01]  /*12f90*/  IMAD.MOV.U32 R17, RZ, RZ, R20 ;  /* 0x000000ffff117224 */ /* 0x000fe200078e0014 */
[----:B------:R-:W-:Y:S02]  /*12fa0*/  LOP3.LUT R6, R27, R16, R23, 0x96, !PT ;  /* 0x000000101b067212 */ /* 0x000fe400078e9617 */
[----:B------:R-:W-:-:S07]  /*12fb0*/  MOV R20, R22 ;  /* 0x0000001600147202 */ /* 0x000fce0000000f00 */
.L_x_14398:
[----:B------:R-:W-:Y:S05]  /*12fc0*/  BSYNC.RECONVERGENT B0 ;  /* 0x0000000000007941 */ /* 0x000fea0003800200 */
.L_x_14397:
        /* <DEDUP_REMOVED lines=17> */
.L_x_14404:
        /* <DEDUP_REMOVED lines=13> */
.L_x_14406:
[----:B------:R-:W-:Y:S05]  /*131b0*/  BSYNC.RECONVERGENT B1 ;  /* 0x0000000000017941 */ /* 0x000fea0003800200 */
.L_x_14405:
        /* <DEDUP_REMOVED lines=60> */
[----:B------:R-:W-:-:S07]  /*13580*/  LOP3.LUT R5, R5, R24, R27, 0x96, !PT ;  /* 0x0000001805057212 */ /* 0x000fce00078e961b */
.L_x_14403:
[----:B------:R-:W-:Y:S05]  /*13590*/  BSYNC.RECONVERGENT B0 ;  /* 0x0000000000007941 */ /* 0x000fea0003800200 */
.L_x_14402:
[----:B------:R-:W-:Y:S01]  /*135a0*/  P2R R22, PR, RZ, 0x2 ;  /* 0x00000002ff167803 */ /* 0x000fe20000000000 */
[-C--:B------:R-:W-:Y:S01]  /*135b0*/  FMUL.FTZ R21, R21, R140.reuse ;  /* 0x0000008c15157220 */ /* 0x080fe20000410000 */
[----:B------:R-:W-:Y:S01]  /*135c0*/  I2FP.F32.U32 R17, R17 ;  /* 0x0000001100117245 */ /* 0x000fe20000201000 */
[----:B------:R-:W-:Y:S01]  /*135d0*/  HADD2.F32 R19, -RZ, R19.H1_H1 ;  /* 0x30000013ff137230 */ /* 0x000fe20000004100 */
        /* <DEDUP_REMOVED lines=33> */
.L_x_14366:
[----:B------:R-:W-:Y:S01]  /*137f0*/  SEL R21, RZ, 0x1000000, !P5 ;  /* 0x01000000ff157807 */ /* 0x000fe20006800000 */
[----:B------:R-:W0:Y:S01]  /*13800*/  @P0 LDC.64 R22, c[0x0][0x398] ;  /* 0x0000e600ff160b82 */ /* 0x000e220000000a00 */
[----:B------:R-:W-:Y:S02]  /*13810*/  SEL R26, RZ, 0x10000, !P4 ;  /* 0x00010000ff1a7807 */ /* 0x000fe40006000000 */
[----:B------:R-:W-:Y:S02]  /*13820*/  SEL R19, RZ, 0x100, !P3 ;  /* 0x00000100ff137807 */ /* 0x000fe40005800000 */
[----:B------:R-:W-:Y:S01]  /*13830*/  ISETP.NE.AND P5, PT, R132, RZ, PT ;  /* 0x000000ff8400720c */ /* 0x000fe20003fa5270 */
[----:B------:R-:W-:Y:S01]  /*13840*/  VIADD R132, R131, 0x40 ;  /* 0x0000004083847836 */ /* 0x000fe20000000000 */
[----:B------:R-:W-:Y:S01]  /*13850*/  ISETP.NE.AND P4, PT, R133, RZ, PT ;  /* 0x000000ff8500720c */ /* 0x000fe20003f85270 */
[----:B------:R-:W1:Y:S01]  /*13860*/  @P1 LDC.64 R24, c[0x0][0x3a0] ;  /* 0x0000e800ff181b82 */ /* 0x000e620000000a00 */
[----:B------:R-:W-:-:S02]  /*13870*/  ISETP.NE.AND P3, PT, R141, RZ, PT ;  /* 0x000000ff8d00720c */ /* 0x000fc40003f65270 */
[----:B------:R-:W-:Y:S02]  /*13880*/  SEL R17, RZ, 0x10000, !P4 ;  /* 0x00010000ff117807 */ /* 0x000fe40006000000 */
[----:B------:R-:W-:Y:S02]  /*13890*/  SEL R18, RZ, 0x1000000, !P3 ;  /* 0x01000000ff127807 */ /* 0x000fe40005800000 */
[----:B------:R-:W-:Y:S02]  /*138a0*/  SEL R16, RZ, 0x100, !P5 ;  /* 0x00000100ff107807 */ /* 0x000fe40006800000 */
[----:B------:R-:W-:Y:S01]  /*138b0*/  ISETP.NE.AND P6, PT, R122, RZ, PT ;  /* 0x000000ff7a00720c */ /* 0x000fe20003fc5270 */
[----:B------:R-:W-:Y:S01]  /*138c0*/  IMAD.WIDE.U32 R122, R130, 0x8, R134 ;  /* 0x00000008827a7825 */ /* 0x000fe200078e0086 */
[----:B------:R-:W-:Y:S02]  /*138d0*/  LOP3.LUT R16, R16, R18, R17, 0xfe, !PT ;  /* 0x0000001210107212 */ /* 0x000fe400078efe11 */
[----:B------:R-:W-:Y:S01]  /*138e0*/  LOP3.LUT R19, R19, R21, R26, 0xfe, !PT ;  /* 0x0000001513137212 */ /* 0x000fe200078efe1a */
[----:B------:R-:W-:Y:S01]  /*138f0*/  IMAD.WIDE.U32 R26, R130, 0x20, R136 ;  /* 0x00000020821a7825 */ /* 0x000fe200078e0088 */
[----:B------:R-:W-:-:S02]  /*13900*/  SEL R18, RZ, 0x1, !P2 ;  /* 0x00000001ff127807 */ /* 0x000fc40005000000 */
[----:B------:R-:W-:Y:S01]  /*13910*/  SEL R17, RZ, 0x1, !P6 ;  /* 0x00000001ff117807 */ /* 0x000fe20007000000 */
[----:B0-----:R-:W-:Y:S01]  /*13920*/  @P0 IMAD.WIDE.U32 R22, R132, 0x10, R22 ;  /* 0x0000001084160825 */ /* 0x001fe200078e0016 */
[----:B------:R-:W-:Y:S01]  /*13930*/  LOP3.LUT R19, R19, R18, RZ, 0xfc, !PT ;  /* 0x0000001213137212 */ /* 0x000fe200078efcff */
[----:B------:R0:W-:Y:S01]  /*13940*/  STG.E.128 desc[UR6][R26.64], R32 ;  /* 0x000000201a007986 */ /* 0x0001e2000c101d06 */
[----:B------:R-:W-:Y:S01]  /*13950*/  LOP3.LUT R18, R16, R17, RZ, 0xfc, !PT ;  /* 0x0000001110127212 */ /* 0x000fe200078efcff */
[C---:B------:R-:W-:Y:S02]  /*13960*/  IMAD.WIDE.U32 R16, R132.reuse, 0x10, R120 ;  /* 0x0000001084107825 */ /* 0x040fe400078e0078 */
[----:B------:R0:W-:Y:S02]  /*13970*/  STG.E.128 desc[UR6][R26.64+0x10], R28 ;  /* 0x0000101c1a007986 */ /* 0x0001e4000c101d06 */
[----:B-1----:R-:W-:Y:S02]  /*13980*/  @P1 IMAD.WIDE.U32 R24, R132, 0x20, R24 ;  /* 0x0000002084181825 */ /* 0x002fe400078e0018 */
        /* <DEDUP_REMOVED lines=22> */
.L_x_14407:
[----:B------:R2:W5:Y:S04]  /*13af0*/  @P0 LDG.E.128 R52, desc[UR6][R22.64] ;  /* 0x0000000616340981 */ /* 0x000568000c1e1d00 */
[----:B------:R2:W5:Y:S04]  /*13b00*/  @P1 LDG.E.128 R48, desc[UR6][R24.64] ;  /* 0x0000000618301981 */ /* 0x000568000c1e1d00 */
[----:B------:R2:W5:Y:S04]  /*13b10*/  @P1 LDG.E.128 R44, desc[UR6][R24.64+0x10] ;  /* 0x00001006182c1981 */ /* 0x000568000c1e1d00 */
[----:B01----:R-:W5:Y:S01]  /*13b20*/  LDG.E.128 R16, desc[UR6][R16.64] ;  /* 0x0000000610107981 */ /* 0x003f62000c1e1d00 */
        /* <DEDUP_REMOVED lines=17> */
.L_x_14411:
        /* <DEDUP_REMOVED lines=13> */
.L_x_14413:
[----:B------:R-:W-:Y:S05]  /*13d10*/  BSYNC.RECONVERGENT B1 ;  /* 0x0000000000017941 */ /* 0x000fea0003800200 */
.L_x_14412:
[----:B------:R-:W-:Y:S01]  /*13d20*/  IMAD.WIDE.U32 R12, R4, -0x326172a9, RZ ;  /* 0xcd9e8d57040c7825 */ /* 0x000fe200078e00ff */
[----:B--2---:R-:W-:Y:S02]  /*13d30*/  LOP3.LUT R22, R8, R11, R127, 0x96, !PT ;  /* 0x0000000b08167212 */ /* 0x004fe400078e967f */
        /* <DEDUP_REMOVED lines=57> */
[----:B------:R-:W-:-:S07]  /*140d0*/  IMAD.MOV.U32 R13, RZ, RZ, RZ ;  /* 0x000000ffff0d7224 */ /* 0x000fce00078e00ff */
.L_x_14410:
[----:B------:R-:W-:Y:S05]  /*140e0*/  BSYNC.RECONVERGENT B0 ;  /* 0x0000000000007941 */ /* 0x000fea0003800200 */
.L_x_14409:
[----:B------:R-:W-:Y:S01]  /*140f0*/  ISETP.NE.AND P2, PT, R13, 0x1, PT ;  /* 0x000000010d00780c */ /* 0x000fe20003f45270 */
[----:B------:R-:W-:Y:S01]  /*14100*/  BSSY.RECONVERGENT B0, `(.L_x_14414) ;  /* 0x000005d000007945 */ /* 0x000fe20003800200 */
[----:B------:R-:W-:Y:S01]  /*14110*/  I2FP.F32.U32 R9, R9 ;  /* 0x0000000900097245 */ /* 0x000fe20000201000 */
[----:B------:R-:W-:Y:S02]  /*14120*/  HFMA2 R14, -RZ, RZ, 0, 1.1920928955078125e-07 ;  /* 0x00000002ff0e7431 */ /* 0x000fe400000001ff */
[----:B------:R-:W-:Y:S02]  /*14130*/  IMAD.MOV.U32 R11, RZ, RZ, R10 ;  /* 0x000000ffff0b7224 */ /* 0x000fe400078e000a */
        /* <DEDUP_REMOVED lines=14> */
.L_x_14416:
        /* <DEDUP_REMOVED lines=13> */
.L_x_14418:
[----:B------:R-:W-:Y:S05]  /*142f0*/  BSYNC.RECONVERGENT B1 ;  /* 0x0000000000017941 */ /* 0x000fea0003800200 */
.L_x_14417:
        /* <DEDUP_REMOVED lines=61> */
.L_x_14415:
[----:B------:R-:W-:Y:S05]  /*146d0*/  BSYNC.RECONVERGENT B0 ;  /* 0x0000000000007941 */ /* 0x000fea0003800200 */
.L_x_14414:
[----:B------:R-:W-:Y:S01]  /*146e0*/  I2FP.F32.U32 R11, R11 ;  /* 0x0000000b000b7245 */ /* 0x000fe20000201000 */
[----:B------:R-:W-:Y:S01]  /*146f0*/  HADD2.F32 R13, -RZ, R52.H0_H0 ;  /* 0x20000034ff0d7230 */ /* 0x000fe20000004100 */
[----:B------:R-:W-:Y:S01]  /*14700*/  ISETP.NE.AND P3, PT, R14, 0x1, PT ;  /* 0x000000010e00780c */ /* 0x000fe20003f65270 */
[----:B------:R-:W-:Y:S01]  /*14710*/  BSSY.RECONVERGENT B0, `(.L_x_14419) ;  /* 0x000005f000007945 */ /* 0x000fe20003800200 */
[----:B------:R-:W-:Y:S02]  /*14720*/  IMAD.MOV.U32 R15, RZ, RZ, 0x2 ;  /* 0x00000002ff0f7424 */ /* 0x000fe400078e00ff */
[----:B------:R-:W-:Y:S01]  /*14730*/  FFMA.FTZ R12, R11, R138, 1.1641532182693481445e-10 ;  /* 0x2f0000000b0c7423 */ /* 0x000fe2000001008a */
[----:B------:R-:W-:Y:S01]  /*14740*/  FMUL.FTZ R13, R13, R140 ;  /* 0x0000008c0d0d7220 */ /* 0x000fe20000410000 */
[----:B------:R-:W-:-:S03]  /*14750*/  FSEL R11, R9, RZ, P4 ;  /* 0x000000ff090b7208 */ /* 0x000fc60002000000 */
[----:B------:R-:W-:-:S04]  /*14760*/  FSETP.GTU.FTZ.AND P2, PT, R12, R139, PT ;  /* 0x0000008b0c00720b */ /* 0x000fc80003f5c000 */
[----:B--2---:R-:W-:Y:S02]  /*14770*/  FSEL R24, R13, RZ, !P2 ;  /* 0x000000ff0d187208 */ /* 0x004fe40005000000 */
        /* <DEDUP_REMOVED lines=13> */
.L_x_14421:
        /* <DEDUP_REMOVED lines=13> */
.L_x_14423:
[----:B------:R-:W-:Y:S05]  /*14920*/  BSYNC.RECONVERGENT B1 ;  /* 0x0000000000017941 */ /* 0x000fea0003800200 */
.L_x_14422:
        /* <DEDUP_REMOVED lines=61> */
.L_x_14420:
[----:B------:R-:W-:Y:S05]  /*14d00*/  BSYNC.RECONVERGENT B0 ;  /* 0x0000000000007941 */ /* 0x000fea0003800200 */
.L_x_14419:
[----:B------:R-:W-:Y:S01]  /*14d10*/  ISETP.NE.AND P2, PT, R15, 0x1, PT ;  /* 0x000000010f00780c */ /* 0x000fe20003f45270 */
[----:B------:R-:W-:Y:S01]  /*14d20*/  BSSY.RECONVERGENT B0, `(.L_x_14424) ;  /* 0x000005d000007945 */ /* 0x000fe20003800200 */
[----:B------:R-:W-:Y:S01]  /*14d30*/  I2FP.F32.U32 R11, R11 ;  /* 0x0000000b000b7245 */ /* 0x000fe20000201000 */
[----:B------:R-:W-:Y:S02]  /*14d40*/  HFMA2 R14, -RZ, RZ, 0, 1.1920928955078125e-07 ;  /* 0x00000002ff0e7431 */ /* 0x000fe400000001ff */
[----:B------:R-:W-:Y:S02]  /*14d50*/  IMAD.MOV.U32 R13, RZ, RZ, R10 ;  /* 0x000000ffff0d7224 */ /* 0x000fe400078e000a */
        /* <DEDUP_REMOVED lines=14> */
.L_x_14426:
        /* <DEDUP_REMOVED lines=13> */
.L_x_14428:
[----:B------:R-:W-:Y:S05]  /*14f10*/  BSYNC.RECONVERGENT B1 ;  /* 0x0000000000017941 */ /* 0x000fea0003800200 */
.L_x_14427:
        /* <DEDUP_REMOVED lines=61> */
.L_x_14425:
[----:B------:R-:W-:Y:S05]  /*152f0*/  BSYNC.RECONVERGENT B0 ;  /* 0x0000000000007941 */ /* 0x000fea0003800200 */
.L_x_14424:
        /* <DEDUP_REMOVED lines=23> */
.L_x_14431:
        /* <DEDUP_REMOVED lines=13> */
.L_x_14433:
[----:B------:R-:W-:Y:S05]  /*15540*/  BSYNC.RECONVERGENT B1 ;  /* 0x0000000000017941 */ /* 0x000fea0003800200 */
.L_x_14432:
        /* <DEDUP_REMOVED lines=61> */
.L_x_14430:
[----:B------:R-:W-:Y:S05]  /*15920*/  BSYNC.RECONVERGENT B0 ;  /* 0x0000000000007941 */ /* 0x000fea0003800200 */
.L_x_14429:
        /* <DEDUP_REMOVED lines=19> */
.L_x_14436:
        /* <DEDUP_REMOVED lines=13> */
.L_x_14438:
[----:B------:R-:W-:Y:S05]  /*15b30*/  BSYNC.RECONVERGENT B1 ;  /* 0x0000000000017941 */ /* 0x000fea0003800200 */
.L_x_14437:
        /* <DEDUP_REMOVED lines=61> */
.L_x_14435:
[----:B------:R-:W-:Y:S05]  /*15f10*/  BSYNC.RECONVERGENT B0 ;  /* 0x0000000000007941 */ /* 0x000fea0003800200 */
.L_x_14434:
        /* <DEDUP_REMOVED lines=23> */
.L_x_14441:
        /* <DEDUP_REMOVED lines=13> */
.L_x_14443:
[----:B------:R-:W-:Y:S05]  /*16160*/  BSYNC.RECONVERGENT B1 ;  /* 0x0000000000017941 */ /* 0x000fea0003800200 */
.L_x_14442:
        /* <DEDUP_REMOVED lines=61> */
.L_x_14440:
[----:B------:R-:W-:Y:S05]  /*16540*/  BSYNC.RECONVERGENT B0 ;  /* 0x0000000000007941 */ /* 0x000fea0003800200 */
.L_x_14439:
        /* <DEDUP_REMOVED lines=19> */
.L_x_14446:
        /* <DEDUP_REMOVED lines=13> */
.L_x_14448:
[----:B------:R-:W-:Y:S05]  /*16750*/  BSYNC.RECONVERGENT B1 ;  /* 0x0000000000017941 */ /* 0x000fea0003800200 */
.L_x_14447:
        /* <DEDUP_REMOVED lines=61> */
.L_x_14445:
[----:B------:R-:W-:Y:S05]  /*16b30*/  BSYNC.RECONVERGENT B0 ;  /* 0x0000000000007941 */ /* 0x000fea0003800200 */
.L_x_14444:
[----:B------:R-:W-:Y:S01]  /*16b40*/  I2FP.F32.U32 R15, R15 ;  /* 0x0000000f000f7245 */ /* 0x000fe20000201000 */
[----:B------:R-:W-:Y:S01]  /*16b50*/  HADD2.F32 R21, -RZ, R53.H1_H1 ;  /* 0x30000035ff157230 */ /* 0x000fe20000004100 */
[----:B------:R-:W-:Y:S03]  /*16b60*/  BSSY.RECONVERGENT B0, `(.L_x_14449) ;  /* 0x0000060000007945 */ /* 0x000fe60003800200 */
[----:B------:R-:W-:Y:S01]  /*16b70*/  FFMA.FTZ R14, R15, R138, 1.1641532182693481445e-10 ;  /* 0x2f0000000f0e7423 */ /* 0x000fe2000001008a */
[----:B------:R-:W-:Y:S01]  /*16b80*/  FMUL.FTZ R21, R21, R140 ;  /* 0x0000008c15157220 */ /* 0x000fe20000410000 */
[----:B------:R-:W-:-:S03]  /*16b90*/  MOV R15, R10 ;  /* 0x0000000a000f7202 */ /* 0x000fc60000000f00 */
[----:B------:R-:W-:Y:S02]  /*16ba0*/  FSETP.GTU.FTZ.AND P2, PT, R14, R139, PT ;  /* 0x0000008b0e00720b */ /* 0x000fe40003f5c000 */
[----:B------:R-:W-:Y:S02]  /*16bb0*/  FSEL R14, R13, RZ, P4 ;  /* 0x000000ff0d0e7208 */ /* 0x000fe40002000000 */
        /* <DEDUP_REMOVED lines=15> */
.L_x_14451:
        /* <DEDUP_REMOVED lines=13> */
.L_x_14453:
[----:B------:R-:W-:Y:S05]  /*16d80*/  BSYNC.RECONVERGENT B1 ;  /* 0x0000000000017941 */ /* 0x000fea0003800200 */
.L_x_14452:
        /* <DEDUP_REMOVED lines=61> */
.L_x_14450:
[----:B------:R-:W-:Y:S05]  /*17160*/  BSYNC.RECONVERGENT B0 ;  /* 0x0000000000007941 */ /* 0x000fea0003800200 */
.L_x_14449:
        /* <DEDUP_REMOVED lines=18> */
.L_x_14456:
        /* <DEDUP_REMOVED lines=13> */
.L_x_14458:
[----:B------:R-:W-:Y:S05]  /*17360*/  BSYNC.RECONVERGENT B1 ;  /* 0x0000000000017941 */ /* 0x000fea0003800200 */
.L_x_14457:
        /* <DEDUP_REMOVED lines=60> */
[----:B------:R-:W-:-:S07]  /*17730*/  HFMA2 R22, -RZ, RZ, 0, 0 ;  /* 0x00000000ff167431 */ /* 0x000fce00000001ff */
.L_x_14455:
[----:B------:R-:W-:Y:S05]  /*17740*/  BSYNC.RECONVERGENT B0 ;  /* 0x0000000000007941 */ /* 0x000fea0003800200 */
.L_x_14454:
[----:B------:R-:W-:Y:S01]  /*17750*/  I2FP.F32.U32 R15, R20 ;  /* 0x00000014000f7245 */ /* 0x000fe20000201000 */
[----:B------:R-:W-:Y:S01]  /*17760*/  HADD2.F32 R21, -RZ, R54.H0_H0 ;  /* 0x20000036ff157230 */ /* 0x000fe20000004100 */
        /* <DEDUP_REMOVED lines=22> */
.L_x_14461:
        /* <DEDUP_REMOVED lines=13> */
.L_x_14463:
[----:B------:R-:W-:Y:S05]  /*179a0*/  BSYNC.RECONVERGENT B1 ;  /* 0x0000000000017941 */ /* 0x000fea0003800200 */
.L_x_14462:
        /* <DEDUP_REMOVED lines=39> */
[----:B------:R-:W-:Y:S02]  /*17c20*/  VIADD R5, R126, 0xb54cda56 ;  /* 0xb54cda567e057836 */ /* 0x000fe40000000000 */
[----:B------:R-:W-:-:S03]  /*17c30*/  IMAD.WIDE.U32 R144, R144, -0x326172a9, RZ ;  /* 0xcd9e8d5790907825 */ /* 0x000fc600078e00ff */
[----:B------:R-:W-:Y:S02]  /*17c40*/  LOP3.LUT R5, R5, R22, R129, 0x96, !PT ;  /* 0x0000001605057212 */ /* 0x000fe400078e9681 */
[----:B------:R-:W-:-:S03]  /*17c50*/  LOP3.LUT R15, R15, R128, R145, 0x96, !PT ;  /* 0x000000800f0f7212 */ /* 0x000fc600078e9691 */
[----:B------:R-:W-:-:S04]  /*17c60*/  IMAD.WIDE.U32 R146, R5, -0x2daee0ad, RZ ;  /* 0xd2511f5305927825 */ /* 0x000fc800078e00ff */
[----:B------:R-:W-:Y:S02]  /*17c70*/  VIADD R5, R127, 0x1fd5c5a3 ;  /* 0x1fd5c5a37f057836 */ /* 0x000fe40000000000 */
[----:B------:R-:W-:Y:S01]  /*17c80*/  IMAD.WIDE.U32 R22, R15, -0x2daee0ad, RZ ;  /* 0xd2511f530f167825 */ /* 0x000fe200078e00ff */
[----:B------:R-:W-:Y:S02]  /*17c90*/  IADD3 R15, PT, PT, R127, -0x24c28bd8, RZ ;  /* 0xdb3d74287f0f7810 */ /* 0x000fe40007ffe0ff */
[----:B------:R-:W-:Y:S02]  /*17ca0*/  LOP3.LUT R5, R5, R124, R147, 0x96, !PT ;  /* 0x0000007c05057212 */ /* 0x000fe400078e9693 */
[----:B------:R-:W-:Y:S01]  /*17cb0*/  LOP3.LUT R15, R15, R146, R23, 0x96, !PT ;  /* 0x000000920f0f7212 */ /* 0x000fe200078e9617 */
[----:B------:R-:W-:Y:S02]  /*17cc0*/  IMAD.MOV.U32 R23, RZ, RZ, RZ ;  /* 0x000000ffff177224 */ /* 0x000fe400078e00ff */
[----:B------:R-:W-:-:S04]  /*17cd0*/  IMAD.WIDE.U32 R128, R5, -0x326172a9, RZ ;  /* 0xcd9e8d5705807825 */ /* 0x000fc800078e00ff */
[----:B------:R-:W-:-:S05]  /*17ce0*/  VIADD R5, R126, 0xf1bbcdc8 ;  /* 0xf1bbcdc87e057836 */ /* 0x000fca0000000000 */
        /* <DEDUP_REMOVED lines=9> */
.L_x_14460:
[----:B------:R-:W-:Y:S05]  /*17d80*/  BSYNC.RECONVERGENT B0 ;  /* 0x0000000000007941 */ /* 0x000fea0003800200 */
.L_x_14459:
[----:B------:R-:W-:Y:S01]  /*17d90*/  ISETP.NE.AND P4, PT, R23, 0x1, PT ;  /* 0x000000011700780c */ /* 0x000fe20003f85270 */
[----:B------:R-:W-:Y:S01]  /*17da0*/  BSSY.RECONVERGENT B0, `(.L_x_14464) ;  /* 0x000005c000007945 */ /* 0x000fe20003800200 */
[----:B------:R-:W-:Y:S01]  /*17db0*/  I2FP.F32.U32 R15, R21 ;  /* 0x00000015000f7245 */ /* 0x000fe20000201000 */
[----:B------:R-:W-:Y:S02]  /*17dc0*/  HADD2.F32 R21, -RZ, R18.H1_H1 ;  /* 0x30000012ff157230 */ /* 0x000fe40000004100 */
        /* <DEDUP_REMOVED lines=14> */
.L_x_14466:
        /* <DEDUP_REMOVED lines=13> */
.L_x_14468:
[----:B------:R-:W-:Y:S05]  /*17f80*/  BSYNC.RECONVERGENT B1 ;  /* 0x0000000000017941 */ /* 0x000fea0003800200 */
.L_x_14467:
        /* <DEDUP_REMOVED lines=61> */
.L_x_14465:
[----:B------:R-:W-:Y:S05]  /*18360*/  BSYNC.RECONVERGENT B0 ;  /* 0x0000000000007941 */ /* 0x000fea0003800200 */
.L_x_14464:
        /* <DEDUP_REMOVED lines=12> */
[----:B------:R-:W-:Y:S02]  /*18430*/  MOV R22, R10 ;  /* 0x0000000a00167202 */ /* 0x000fe40000000f00 */
[----:B------:R-:W-:Y:S01]  /*18440*/  PRMT R15, R18, 0x7610, R15 ;  /* 0x00007610120f7816 */ /* 0x000fe2000000000f */
        /* <DEDUP_REMOVED lines=10> */
.L_x_14471:
        /* <DEDUP_REMOVED lines=13> */
.L_x_14473:
[----:B------:R-:W-:Y:S05]  /*185c0*/  BSYNC.RECONVERGENT B1 ;  /* 0x0000000000017941 */ /* 0x000fea0003800200 */
.L_x_14472:
        /* <DEDUP_REMOVED lines=8> */
[C---:B------:R-:W-:Y:S01]  /*18650*/  IADD3 R129, PT, PT, R127.reuse, 0x76cf5d0a, RZ ;  /* 0x76cf5d0a7f817810 */ /* 0x040fe20007ffe0ff */
        /* <DEDUP_REMOVED lines=52> */
.L_x_14470:
[----:B------:R-:W-:Y:S05]  /*189a0*/  BSYNC.RECONVERGENT B0 ;  /* 0x0000000000007941 */ /* 0x000fea0003800200 */
.L_x_14469:
[----:B------:R-:W-:Y:S01]  /*189b0*/  ISETP.NE.AND P5, PT, R128, 0x1, PT ;  /* 0x000000018000780c */ /* 0x000fe20003fa5270 */
[----:B------:R-:W-:Y:S01]  /*189c0*/  HADD2.F32 R125, -RZ, R19.H0_H0 ;  /* 0x20000013ff7d7230 */ /* 0x000fe20000004100 */
        /* <DEDUP_REMOVED lines=16> */
.L_x_14476:
        /* <DEDUP_REMOVED lines=13> */
.L_x_14478:
[----:B------:R-:W-:Y:S05]  /*18ba0*/  BSYNC.RECONVERGENT B1 ;  /* 0x0000000000017941 */ /* 0x000fea0003800200 */
.L_x_14477:
        /* <DEDUP_REMOVED lines=61> */
.L_x_14475:
[----:B------:R-:W-:Y:S05]  /*18f80*/  BSYNC.RECONVERGENT B0 ;  /* 0x0000000000007941 */ /* 0x000fea0003800200 */
.L_x_14474:
[----:B------:R-:W-:Y:S01]  /*18f90*/  I2FP.F32.U32 R23, R23 ;  /* 0x0000001700177245 */ /* 0x000fe20000201000 */
[----:B------:R-:W-:Y:S01]  /*18fa0*/  HADD2.F32 R125, -RZ, R55.H0_H0 ;  /* 0x20000037ff7d7230 */ /* 0x000fe20000004100 */
[----:B------:R-:W-:Y:S01]  /*18fb0*/  BSSY.RECONVERGENT B0, `(.L_x_14479) ;  /* 0x0000060000007945 */ /* 0x000fe20003800200 */
[----:B------:R-:W-:Y:S02]  /*18fc0*/  IMAD.MOV.U32 R128, RZ, RZ, 0x2 ;  /* 0x00000002ff807424 */ /* 0x000fe400078e00ff */
[----:B------:R-:W-:Y:S01]  /*18fd0*/  FFMA.FTZ R22, R23, R138, 1.1641532182693481445e-10 ;  /* 0x2f00000017167423 */ /* 0x000fe2000001008a */
[----:B------:R-:W-:Y:S01]  /*18fe0*/  FMUL.FTZ R125, R125, R140 ;  /* 0x0000008c7d7d7220 */ /* 0x000fe20000410000 */
[----:B------:R-:W-:Y:S02]  /*18ff0*/  FSEL R23, R18, RZ, P4 ;  /* 0x000000ff12177208 */ /* 0x000fe40002000000 */
[----:B------:R-:W-:Y:S02]  /*19000*/  MOV R18, R10 ;  /* 0x0000000a00127202 */ /* 0x000fe40000000f00 */
        /* <DEDUP_REMOVED lines=15> */
.L_x_14481:
        /* <DEDUP_REMOVED lines=13> */
.L_x_14483:
[----:B------:R-:W-:Y:S05]  /*191d0*/  BSYNC.RECONVERGENT B1 ;  /* 0x0000000000017941 */ /* 0x000fea0003800200 */
.L_x_14482:
        /* <DEDUP_REMOVED lines=57> */
[----:B------:R-:W-:Y:S02]  /*19570*/  LOP3.LUT R5, R5, R148, R147, 0x96, !PT ;  /* 0x0000009405057212 */ /* 0x000fe400078e9693 */
[----:B------:R-:W-:Y:S01]  /*19580*/  MOV R142, R128 ;  /* 0x00000080008e7202 */ /* 0x000fe20000000f00 */
[----:B------:R-:W-:Y:S01]  /*19590*/  IMAD.MOV.U32 R128, RZ, RZ, RZ ;  /* 0x000000ffff807224 */ /* 0x000fe200078e00ff */
[----:B------:R-:W-:-:S07]  /*195a0*/  LOP3.LUT R6, R23, R144, R129, 0x96, !PT ;  /* 0x0000009017067212 */ /* 0x000fce00078e9681 */
.L_x_14480:
[----:B------:R-:W-:Y:S05]  /*195b0*/  BSYNC.RECONVERGENT B0 ;  /* 0x0000000000007941 */ /* 0x000fea0003800200 */
.L_x_14479:
        /* <DEDUP_REMOVED lines=18> */
.L_x_14486:
        /* <DEDUP_REMOVED lines=15> */
.L_x_14488:
[----:B------:R-:W-:Y:S05]  /*197d0*/  BSYNC.RECONVERGENT B1 ;  /* 0x0000000000017941 */ /* 0x000fea0003800200 */
.L_x_14487:
        /* <DEDUP_REMOVED lines=22> */
[----:B------:R-:W-:Y:S01]  /*19940*/  LOP3.LUT R146, R5, R146, R145, 0x96, !PT ;  /* 0x0000009205927212 */ /* 0x000fe200078e9691 */
[C---:B------:R-:W-:Y:S01]  /*19950*/  VIADD R125, R126.reuse, 0x1715609d ;  /* 0x1715609d7e7d7836 */ /* 0x040fe20000000000 */
[----:B------:R-:W-:Y:S01]  /*19960*/  IADD3 R5, PT, PT, R126, 0x78dde6e4, RZ ;  /* 0x78dde6e47e057810 */ /* 0x000fe20007ffe0ff */
[----:B------:R-:W-:-:S04]  /*19970*/  IMAD.WIDE.U32 R128, R128, -0x2daee0ad, RZ ;  /* 0xd2511f5380807825 */ /* 0x000fc800078e00ff */
[----:B------:R-:W-:Y:S01]  /*19980*/  IMAD.WIDE.U32 R146, R146, -0x326172a9, RZ ;  /* 0xcd9e8d5792927825 */ /* 0x000fe200078e00ff */
[----:B------:R-:W-:-:S04]  /*19990*/  LOP3.LUT R19, R19, R144, R129, 0x96, !PT ;  /* 0x0000009013137212 */ /* 0x000fc800078e9681 */
        /* <DEDUP_REMOVED lines=30> */
[----:B------:R-:W-:Y:S02]  /*19b80*/  LOP3.LUT R6, R125, R128, R19, 0x96, !PT ;  /* 0x000000807d067212 */ /* 0x000fe400078e9613 */
[----:B------:R-:W-:Y:S01]  /*19b90*/  MOV R125, R142 ;  /* 0x0000008e007d7202 */ /* 0x000fe20000000f00 */
[----:B------:R-:W-:-:S07]  /*19ba0*/  IMAD.MOV.U32 R142, RZ, RZ, R18 ;  /* 0x000000ffff8e7224 */ /* 0x000fce00078e0012 */
.L_x_14485:
[----:B------:R-:W-:Y:S05]  /*19bb0*/  BSYNC.RECONVERGENT B0 ;  /* 0x0000000000007941 */ /* 0x000fea0003800200 */
.L_x_14484:
        /* <DEDUP_REMOVED lines=11> */
.L_x_14408:
        /* <DEDUP_REMOVED lines=16> */
.L_x_14492:
        /* <DEDUP_REMOVED lines=13> */
.L_x_14494:
[----:B------:R-:W-:Y:S05]  /*19e40*/  BSYNC.RECONVERGENT B1 ;  /* 0x0000000000017941 */ /* 0x000fea0003800200 */
.L_x_14493:
        /* <DEDUP_REMOVED lines=44> */
[----:B------:R-:W-:Y:S02]  /*1a110*/  LOP3.LUT R5, R5, R26, R25, 0x96, !PT ;  /* 0x0000001a05057212 */ /* 0x000fe400078e9619 */
[----:B------:R-:W-:Y:S01]  /*1a120*/  IADD3 R25, PT, PT, R127, -0x695add53, RZ ;  /* 0x96a522ad7f197810 */ /* 0x000fe20007ffe0ff */
        /* <DEDUP_REMOVED lines=14> */
.L_x_14491:
[----:B------:R-:W-:Y:S05]  /*1a210*/  BSYNC.RECONVERGENT B0 ;  /* 0x0000000000007941 */ /* 0x000fea0003800200 */
.L_x_14490:
[----:B------:R-:W-:Y:S01]  /*1a220*/  ISETP.NE.AND P2, PT, R22, 0x1, PT ;  /* 0x000000011600780c */ /* 0x000fe20003f45270 */
[----:B------:R-:W-:Y:S01]  /*1a230*/  BSSY.RECONVERGENT B0, `(.L_x_14495) ;  /* 0x000005c000007945 */ /* 0x000fe20003800200 */
[----:B------:R-:W-:Y:S01]  /*1a240*/  I2FP.F32.U32 R21, R21 ;  /* 0x0000001500157245 */ /* 0x000fe20000201000 */
[----:B------:R-:W-:-:S04]  /*1a250*/  HFMA2 R24, -RZ, RZ, 0, 1.1920928955078125e-07 ;  /* 0x00000002ff187431 */ /* 0x000fc800000001ff */
[----:B------:R-:W-:Y:S01]  /*1a260*/  FFMA.FTZ R20, R21, R138, 1.1641532182693481445e-10 ;  /* 0x2f00000015147423 */ /* 0x000fe2000001008a */
[----:B-----5:R-:W-:-:S04]  /*1a270*/  HADD2.F32 R21, -RZ, R16.H0_H0 ;  /* 0x20000010ff157230 */ /* 0x020fc80000004100 */
        /* <DEDUP_REMOVED lines=12> */
.L_x_14497:
        /* <DEDUP_REMOVED lines=13> */
.L_x_14499:
[----:B------:R-:W-:Y:S05]  /*1a410*/  BSYNC.RECONVERGENT B1 ;  /* 0x0000000000017941 */ /* 0x000fea0003800200 */
.L_x_14498:
        /* <DEDUP_REMOVED lines=61> */
.L_x_14496:
[----:B------:R-:W-:Y:S05]  /*1a7f0*/  BSYNC.RECONVERGENT B0 ;  /* 0x0000000000007941 */ /* 0x000fea0003800200 */
.L_x_14495:
[----:B------:R-:W-:Y:S01]  /*1a800*/  ISETP.NE.AND P2, PT, R24, 0x1, PT ;  /* 0x000000011800780c */ /* 0x000fe20003f45270 */
[----:B------:R-:W-:Y:S01]  /*1a810*/  BSSY.RECONVERGENT B0, `(.L_x_14500) ;  /* 0x000005c000007945 */ /* 0x000fe20003800200 */
[----:B------:R-:W-:Y:S01]  /*1a820*/  I2FP.F32.U32 R23, R20 ;  /* 0x0000001400177245 */ /* 0x000fe20000201000 */
[----:B------:R-:W-:Y:S01]  /*1a830*/  HADD2.F32 R133, -RZ, R16.H1_H1 ;  /* 0x30000010ff857230 */ /* 0x000fe20000004100 */
        /* <DEDUP_REMOVED lines=14> */
.L_x_14502:
        /* <DEDUP_REMOVED lines=13> */
.L_x_14504:
[----:B------:R-:W-:Y:S05]  /*1a9f0*/  BSYNC.RECONVERGENT B1 ;  /* 0x0000000000017941 */ /* 0x000fea0003800200 */
.L_x_14503:
        /* <DEDUP_REMOVED lines=57> */
[----:B------:R-:W-:Y:S02]  /*1ad90*/  MOV R10, R26 ;  /* 0x0000001a000a7202 */ /* 0x000fe40000000f00 */
[----:B------:R-:W-:Y:S01]  /*1ada0*/  LOP3.LUT R6, R129, R22, R25, 0x96, !PT ;  /* 0x0000001681067212 */ /* 0x000fe200078e9619 */
[----:B------:R-:W-:Y:S01]  /*1adb0*/  IMAD.MOV.U32 R22, RZ, RZ, RZ ;  /* 0x000000ffff167224 */ /* 0x000fe200078e00ff */
[----:B------:R-:W-:-:S07]  /*1adc0*/  MOV R142, R24 ;  /* 0x00000018008e7202 */ /* 0x000fce0000000f00 */
.L_x_14501:
[----:B------:R-:W-:Y:S05]  /*1add0*/  BSYNC.RECONVERGENT B0 ;  /* 0x0000000000007941 */ /* 0x000fea0003800200 */
.L_x_14500:
[----:B------:R-:W-:Y:S01]  /*1ade0*/  ISETP.NE.AND P2, PT, R22, 0x1, PT ;  /* 0x000000011600780c */ /* 0x000fe20003f45270 */
[----:B------:R-:W-:Y:S01]  /*1adf0*/  BSSY.RECONVERGENT B0, `(.L_x_14505) ;  /* 0x000005c000007945 */ /* 0x000fe20003800200 */
[----:B------:R-:W-:Y:S01]  /*1ae00*/  I2FP.F32.U32 R23, R16 ;  /* 0x0000001000177245 */ /* 0x000fe20000201000 */
[----:B------:R-:W-:Y:S02]  /*1ae10*/  HFMA2 R24, -RZ, RZ, 0, 1.1920928955078125e-07 ;  /* 0x00000002ff187431 */ /* 0x000fe400000001ff */
[----:B------:R-:W-:Y:S02]  /*1ae20*/  IMAD.MOV.U32 R20, RZ, RZ, R10 ;  /* 0x000000ffff147224 */ /* 0x000fe400078e000a */
[----:B------:R-:W-:Y:S01]  /*1ae30*/  FFMA.FTZ R16, R23, R138, 1.1641532182693481445e-10 ;  /* 0x2f00000017107423 */ /* 0x000fe2000001008a */
[----:B------:R-:W-:-:S04]  /*1ae40*/  HADD2.F32 R23, -RZ, R17.H0_H0 ;  /* 0x20000011ff177230 */ /* 0x000fc80000004100 */
        /* <DEDUP_REMOVED lines=11> */
.L_x_14507:
        /* <DEDUP_REMOVED lines=13> */
.L_x_14509:
[----:B------:R-:W-:Y:S05]  /*1afd0*/  BSYNC.RECONVERGENT B1 ;  /* 0x0000000000017941 */ /* 0x000fea0003800200 */
.L_x_14508:
[----:B------:R-:W-:Y:S01]  /*1afe0*/  IMAD.WIDE.U32 R26, R4, -0x326172a9, RZ ;  /* 0xcd9e8d57041a7825 */ /* 0x000fe200078e00ff */
[----:B------:R-:W-:Y:S02]  /*1aff0*/  LOP3.LUT R24, R8, R145, R127, 0x96, !PT ;  /* 0x0000009108187212 */ /* 0x000fe400078e967f */
[----:B------:R-:W-:Y:S01]  /*1b000*/  MOV R20, R142 ;  /* 0x0000008e00147202 */ /* 0x000fe20000000f00 */
        /* <DEDUP_REMOVED lines=14> */
[----:B------:R-:W-:Y:S02]  /*1b0f0*/  VIADD R27, R126, 0xdaa66d2b ;  /* 0xdaa66d2b7e1b7836 */ /* 0x000fe40000000000 */
        /* <DEDUP_REMOVED lines=8> */
[----:B------:R-:W-:Y:S02]  /*1b180*/  LOP3.LUT R25, R25, R128, R145, 0x96, !PT ;  /* 0x0000008019197212 */ /* 0x000fe400078e9691 */
[----:B------:R-:W-:Y:S01]  /*1b190*/  LOP3.LUT R5, R5, R24, R27, 0x96, !PT ;  /* 0x0000001805057212 */ /* 0x000fe200078e961b */
[----:B------:R-:W-:Y:S02]  /*1b1a0*/  VIADD R27, R126, 0x1715609d ;  /* 0x1715609d7e1b7836 */ /* 0x000fe40000000000 */
        /* <DEDUP_REMOVED lines=11> */
[----:B------:R-:W-:Y:S02]  /*1b260*/  VIADD R27, R126, 0x5384540f ;  /* 0x5384540f7e1b7836 */ /* 0x000fe40000000000 */
        /* <DEDUP_REMOVED lines=20> */
.L_x_14506:
[----:B------:R-:W-:Y:S05]  /*1b3b0*/  BSYNC.RECONVERGENT B0 ;  /* 0x0000000000007941 */ /* 0x000fea0003800200 */
.L_x_14505:
        /* <DEDUP_REMOVED lines=18> */
.L_x_14512:
        /* <DEDUP_REMOVED lines=13> */
.L_x_14514:
[----:B------:R-:W-:Y:S05]  /*1b5b0*/  BSYNC.RECONVERGENT B1 ;  /* 0x0000000000017941 */ /* 0x000fea0003800200 */
.L_x_14513:
        /* <DEDUP_REMOVED lines=59> */
[----:B------:R-:W-:Y:S02]  /*1b970*/  LOP3.LUT R6, R27, R26, R25, 0x96, !PT ;  /* 0x0000001a1b067212 */ /* 0x000fe400078e9619 */
[----:B------:R-:W-:-:S07]  /*1b980*/  MOV R142, R24 ;  /* 0x00000018008e7202 */ /* 0x000fce0000000f00 */
.L_x_14511:
[----:B------:R-:W-:Y:S05]  /*1b990*/  BSYNC.RECONVERGENT B0 ;  /* 0x0000000000007941 */ /* 0x000fea0003800200 */
.L_x_14510:
        /* <DEDUP_REMOVED lines=17> */
.L_x_14517:
        /* <DEDUP_REMOVED lines=13> */
.L_x_14519:
[----:B------:R-:W-:Y:S05]  /*1bb80*/  BSYNC.RECONVERGENT B1 ;  /* 0x0000000000017941 */ /* 0x000fea0003800200 */
.L_x_14518:
        /* <DEDUP_REMOVED lines=61> */
.L_x_14516:
[----:B------:R-:W-:Y:S05]  /*1bf60*/  BSYNC.RECONVERGENT B0 ;  /* 0x0000000000007941 */ /* 0x000fea0003800200 */
.L_x_14515:
[----:B------:R-:W-:Y:S01]  /*1bf70*/  ISETP.NE.AND P4, PT, R24, 0x1, PT ;  /* 0x000000011800780c */ /* 0x000fe20003f85270 */
[----:B------:R-:W-:Y:S01]  /*1bf80*/  BSSY.RECONVERGENT B0, `(.L_x_14520) ;  /* 0x000005b000007945 */ /* 0x000fe20003800200 */
[----:B------:R-:W-:Y:S01]  /*1bf90*/  I2FP.F32.U32 R25, R20 ;  /* 0x0000001400197245 */ /* 0x000fe20000201000 */
[----:B------:R-:W-:Y:S01]  /*1bfa0*/  HADD2.F32 R147, -RZ, R18.H1_H1 ;  /* 0x30000012ff937230 */ /* 0x000fe20000004100 */
        /* <DEDUP_REMOVED lines=13> */
.L_x_14522:
        /* <DEDUP_REMOVED lines=13> */
.L_x_14524:
[----:B------:R-:W-:Y:S05]  /*1c150*/  BSYNC.RECONVERGENT B1 ;  /* 0x0000000000017941 */ /* 0x000fea0003800200 */
.L_x_14523:
        /* <DEDUP_REMOVED lines=61> */
.L_x_14521:
[----:B------:R-:W-:Y:S05]  /*1c530*/  BSYNC.RECONVERGENT B0 ;  /* 0x0000000000007941 */ /* 0x000fea0003800200 */
.L_x_14520:
[----:B------:R-:W-:Y:S01]  /*1c540*/  ISETP.NE.AND P5, PT, R22, 0x1, PT ;  /* 0x000000011600780c */ /* 0x000fe20003fa5270 */
[----:B------:R-:W-:Y:S01]  /*1c550*/  BSSY.RECONVERGENT B0, `(.L_x_14525) ;  /* 0x000005b000007945 */ /* 0x000fe20003800200 */
[----:B------:R-:W-:Y:S01]  /*1c560*/  I2FP.F32.U32 R25, R18 ;  /* 0x0000001200197245 */ /* 0x000fe20000201000 */
[----:B------:R-:W-:Y:S02]  /*1c570*/  HFMA2 R148, -RZ, RZ, 0, 1.1920928955078125e-07 ;  /* 0x00000002ff947431 */ /* 0x000fe400000001ff */
[----:B------:R-:W-:Y:S02]  /*1c580*/  HADD2.F32 R149, -RZ, R19.H0_H0 ;  /* 0x20000013ff957230 */ /* 0x000fe40000004100 */
        /* <DEDUP_REMOVED lines=12> */
.L_x_14527:
        /* <DEDUP_REMOVED lines=13> */
.L_x_14529:
[----:B------:R-:W-:Y:S05]  /*1c720*/  BSYNC.RECONVERGENT B1 ;  /* 0x0000000000017941 */ /* 0x000fea0003800200 */
.L_x_14528:
[----:B------:R-:W-:Y:S01]  /*1c730*/  IMAD.WIDE.U32 R26, R4, -0x326172a9, RZ ;  /* 0xcd9e8d57041a7825 */ /* 0x000fe200078e00ff */
[----:B------:R-:W-:-:S03]  /*1c740*/  LOP3.LUT R24, R8, R145, R127, 0x96, !PT ;  /* 0x0000009108187212 */ /* 0x000fc600078e967f */
[----:B------:R-:W-:Y:S01]  /*1c750*/  HFMA2 R148, -RZ, RZ, 0, 0 ;  /* 0x00000000ff947431 */ /* 0x000fe200000001ff */
        /* <DEDUP_REMOVED lines=15> */
[C---:B------:R-:W-:Y:S02]  /*1c850*/  VIADD R27, R126.reuse, 0xdaa66d2b ;  /* 0xdaa66d2b7e1b7836 */ /* 0x040fe40000000000 */
[----:B------:R-:W-:Y:S01]  /*1c860*/  IMAD.WIDE.U32 R128, R5, -0x2daee0ad, RZ ;  /* 0xd2511f5305807825 */ /* 0x000fe200078e00ff */
[----:B------:R-:W-:Y:S02]  /*1c870*/  IADD3 R5, PT, PT, R127, 0x32370b8f, RZ ;  /* 0x32370b8f7f057810 */ /* 0x000fe40007ffe0ff */
[----:B------:R-:W-:Y:S01]  /*1c880*/  LOP3.LUT R27, R27, R26, R25, 0x96, !PT ;  /* 0x0000001a1b1b7212 */ /* 0x000fe200078e9619 */
[----:B------:R-:W-:Y:S01]  /*1c890*/  VIADD R25, R127, 0xed9eba14 ;  /* 0xed9eba147f197836 */ /* 0x000fe20000000000 */
[----:B------:R-:W-:Y:S02]  /*1c8a0*/  LOP3.LUT R144, R5, R144, R129, 0x96, !PT ;  /* 0x0000009005907212 */ /* 0x000fe400078e9681 */
[----:B------:R-:W-:Y:S01]  /*1c8b0*/  IADD3 R5, PT, PT, R126, 0x78dde6e4, RZ ;  /* 0x78dde6e47e057810 */ /* 0x000fe20007ffe0ff */
[----:B------:R-:W-:-:S04]  /*1c8c0*/  IMAD.WIDE.U32 R26, R27, -0x2daee0ad, RZ ;  /* 0xd2511f531b1a7825 */ /* 0x000fc800078e00ff */
[----:B------:R-:W-:Y:S01]  /*1c8d0*/  IMAD.WIDE.U32 R144, R144, -0x326172a9, RZ ;  /* 0xcd9e8d5790907825 */ /* 0x000fe200078e00ff */
[----:B------:R-:W-:-:S03]  /*1c8e0*/  LOP3.LUT R25, R25, R128, R27, 0x96, !PT ;  /* 0x0000008019197212 */ /* 0x000fc600078e961b */
[----:B------:R-:W-:Y:S01]  /*1c8f0*/  VIADD R27, R126, 0x1715609d ;  /* 0x1715609d7e1b7836 */ /* 0x000fe20000000000 */
        /* <DEDUP_REMOVED lines=31> */
[----:B------:R-:W-:-:S07]  /*1caf0*/  IMAD.MOV.U32 R142, RZ, RZ, R24 ;  /* 0x000000ffff8e7224 */ /* 0x000fce00078e0018 */
.L_x_14526:
[----:B------:R-:W-:Y:S05]  /*1cb00*/  BSYNC.RECONVERGENT B0 ;  /* 0x0000000000007941 */ /* 0x000fea0003800200 */
.L_x_14525:
[----:B------:R-:W-:Y:S01]  /*1cb10*/  HADD2.F32 R25, -RZ, R19.H1_H1 ;  /* 0x30000013ff197230 */ /* 0x000fe20000004100 */
        /* <DEDUP_REMOVED lines=16> */
[----:B------:R-:W-:Y:S01]  /*1cc20*/  FMUL.FTZ R19, R25, R140 ;  /* 0x0000008c19137220 */ /* 0x000fe20000410000 */
[----:B------:R-:W-:-:S02]  /*1cc30*/  FSEL R26, R23, RZ, P5 ;  /* 0x000000ff171a7208 */ /* 0x000fc40002800000 */
[----:B------:R-:W-:Y:S02]  /*1cc40*/  ISETP.NE.AND P6, PT, R17, RZ, PT ;  /* 0x000000ff1100720c */ /* 0x000fe40003fc5270 */
        /* <DEDUP_REMOVED lines=17> */
.L_x_14489:
[----:B------:R-:W-:Y:S01]  /*1cd60*/  ISETP.NE.AND P6, PT, R122, RZ, PT ;  /* 0x000000ff7a00720c */ /* 0x000fe20003fc5270 */
[----:B------:R-:W0:Y:S01]  /*1cd70*/  @P0 LDC.64 R144, c[0x0][0x398] ;  /* 0x0000e600ff900b82 */ /* 0x000e220000000a00 */
[----:B------:R-:W-:Y:S01]  /*1cd80*/  SEL R122, RZ, 0x1000000, !P5 ;  /* 0x01000000ff7a7807 */ /* 0x000fe20006800000 */
[----:B------:R-:W-:Y:S01]  /*1cd90*/  VIADD R133, R131, 0x60 ;  /* 0x0000006083857836 */ /* 0x000fe20000000000 */
        /* <DEDUP_REMOVED lines=12> */
[----:B------:R-:W-:Y:S01]  /*1ce60*/  SEL R19, RZ, 0x1, !P6 ;  /* 0x00000001ff137807 */ /* 0x000fe20007000000 */
[C---:B0-----:R-:W-:Y:S01]  /*1ce70*/  @P0 IMAD.WIDE.U32 R144, R133.reuse, 0x10, R144 ;  /* 0x0000001085900825 */ /* 0x041fe200078e0090 */
[----:B------:R-:W-:Y:S01]  /*1ce80*/  SEL R17, RZ, 0x1, !P2 ;  /* 0x00000001ff117807 */ /* 0x000fe20005000000 */
[----:B------:R0:W-:Y:S01]  /*1ce90*/  STG.E.128 desc[UR6][R122.64], R24 ;  /* 0x000000187a007986 */ /* 0x0001e2000c101d06 */
[----:B------:R-:W-:Y:S01]  /*1cea0*/  LOP3.LUT R16, R16, R19, RZ, 0xfc, !PT ;  /* 0x0000001310107212 */ /* 0x000fe200078efcff */
[----:B------:R-:W-:Y:S01]  /*1ceb0*/  IMAD.WIDE.U32 R18, R132, 0x8, R134 ;  /* 0x0000000884127825 */ /* 0x000fe200078e0086 */
[----:B------:R-:W-:Y:S01]  /*1cec0*/  LOP3.LUT R17, R146, R17, RZ, 0xfc, !PT ;  /* 0x0000001192117212 */ /* 0x000fe200078efcff */
[----:B------:R0:W-:Y:S02]  /*1ced0*/  STG.E.128 desc[UR6][R122.64+0x10], R20 ;  /* 0x000010147a007986 */ /* 0x0001e4000c101d06 */
[C---:B------:R-:W-:Y:S02]  /*1cee0*/  IMAD.WIDE.U32 R146, R133.reuse, 0x10, R120 ;  /* 0x0000001085927825 */ /* 0x040fe400078e0078 */
[----:B------:R0:W-:Y:S02]  /*1cef0*/  STG.E.64 desc[UR6][R18.64], R16 ;  /* 0x0000001012007986 */ /* 0x0001e4000c101b06 */
[----:B-1----:R-:W-:Y:S01]  /*1cf00*/  @P1 IMAD.WIDE.U32 R128, R133, 0x20, R128 ;  /* 0x0000002085801825 */ /* 0x002fe200078e0080 */
        /* <DEDUP_REMOVED lines=21> */
.L_x_14530:
        /* <DEDUP_REMOVED lines=21> */
.L_x_14534:
        /* <DEDUP_REMOVED lines=13> */
.L_x_14536:
[----:B------:R-:W-:Y:S05]  /*1d280*/  BSYNC.RECONVERGENT B1 ;  /* 0x0000000000017941 */ /* 0x000fea0003800200 */
.L_x_14535:
[----:B------:R-:W-:Y:S01]  /*1d290*/  IMAD.WIDE.U32 R14, R4, -0x326172a9, RZ ;  /* 0xcd9e8d57040e7825 */ /* 0x000fe200078e00ff */
[----:B------:R-:W-:Y:S02]  /*1d2a0*/  LOP3.LUT R10, R8, R13, R127, 0x96, !PT ;  /* 0x0000000d080a7212 */ /* 0x000fe400078e967f */
[----:B------:R-:W-:Y:S01]  /*1d2b0*/  IADD3 R9, PT, PT, R127, -0x4498517b, RZ ;  /* 0xbb67ae857f097810 */ /* 0x000fe20007ffe0ff */
[----:B------:R-:W-:Y:S01]  /*1d2c0*/  VIADD R5, R126, 0x9e3779b9 ;  /* 0x9e3779b97e057836 */ /* 0x000fe20000000000 */
[----:B-1----:R-:W-:Y:S01]  /*1d2d0*/  LOP3.LUT R16, R3, R15, R126, 0x96, !PT ;  /* 0x0000000f03107212 */ /* 0x002fe200078e967e */
        /* <DEDUP_REMOVED lines=46> */
[----:B------:R-:W-:Y:S01]  /*1d5c0*/  IMAD.WIDE.U32 R128, R5, -0x2daee0ad, RZ ;  /* 0xd2511f5305807825 */ /* 0x000fe200078e00ff */
[----:B------:R-:W-:-:S03]  /*1d5d0*/  IADD3 R13, PT, PT, R127, -0x695add53, RZ ;  /* 0x96a522ad7f0d7810 */ /* 0x000fc60007ffe0ff */
[----:B------:R-:W-:Y:S01]  /*1d5e0*/  IMAD.WIDE.U32 R10, R9, -0x326172a9, RZ ;  /* 0xcd9e8d57090a7825 */ /* 0x000fe200078e00ff */
[----:B------:R-:W-:-:S03]  /*1d5f0*/  LOP3.LUT R6, R13, R12, R129, 0x96, !PT ;  /* 0x0000000c0d067212 */ /* 0x000fc600078e9681 */
[----:B------:R-:W-:Y:S02]  /*1d600*/  HFMA2 R13, -RZ, RZ, 0, 0 ;  /* 0x00000000ff0d7431 */ /* 0x000fe400000001ff */
[----:B------:R-:W-:-:S05]  /*1d610*/  VIADD R9, R126, 0x8ff34781 ;  /* 0x8ff347817e097836 */ /* 0x000fca0000000000 */
[----:B------:R-:W-:Y:S01]  /*1d620*/  LOP3.LUT R5, R9, R14, R11, 0x96, !PT ;  /* 0x0000000e09057212 */ /* 0x000fe200078e960b */
[----:B------:R-:W-:-:S07]  /*1d630*/  IMAD.MOV.U32 R9, RZ, RZ, R142 ;  /* 0x000000ffff097224 */ /* 0x000fce00078e008e */
.L_x_14533:
[----:B------:R-:W-:Y:S05]  /*1d640*/  BSYNC.RECONVERGENT B0 ;  /* 0x0000000000007941 */ /* 0x000fea0003800200 */
.L_x_14532:
        /* <DEDUP_REMOVED lines=19> */
.L_x_14539:
        /* <DEDUP_REMOVED lines=13> */
.L_x_14541:
[----:B------:R-:W-:Y:S05]  /*1d850*/  BSYNC.RECONVERGENT B1 ;  /* 0x0000000000017941 */ /* 0x000fea0003800200 */
.L_x_14540:
[----:B-1----:R-:W-:Y:S01]  /*1d860*/  IMAD.WIDE.U32 R16, R4, -0x326172a9, RZ ;  /* 0xcd9e8d5704107825 */ /* 0x002fe200078e00ff */
        /* <DEDUP_REMOVED lines=44> */
[----:B------:R-:W-:-:S03]  /*1db30*/  IMAD.WIDE.U32 R12, R13, -0x2daee0ad, RZ ;  /* 0xd2511f530d0c7825 */ /* 0x000fc600078e00ff */
[----:B------:R-:W-:Y:S01]  /*1db40*/  LOP3.LUT R14, R5, R14, R19, 0x96, !PT ;  /* 0x0000000e050e7212 */ /* 0x000fe200078e9613 */
[C---:B------:R-:W-:Y:S01]  /*1db50*/  VIADD R5, R126.reuse, 0xf1bbcdc8 ;  /* 0xf1bbcdc87e057836 */ /* 0x040fe20000000000 */
[----:B------:R-:W-:Y:S02]  /*1db60*/  LOP3.LUT R11, R11, R18, R13, 0x96, !PT ;  /* 0x000000120b0b7212 */ /* 0x000fe400078e960d */
[----:B------:R-:W-:Y:S01]  /*1db70*/  IADD3 R13, PT, PT, R126, -0x700cb87f, RZ ;  /* 0x8ff347817e0d7810 */ /* 0x000fe20007ffe0ff */
[----:B------:R-:W-:-:S05]  /*1db80*/  IMAD.WIDE.U32 R14, R14, -0x326172a9, RZ ;  /* 0xcd9e8d570e0e7825 */ /* 0x000fca00078e00ff */
[----:B------:R-:W-:Y:S01]  /*1db90*/  LOP3.LUT R5, R5, R10, R15, 0x96, !PT ;  /* 0x0000000a05057212 */ /* 0x000fe200078e960f */
[----:B------:R-:W-:-:S04]  /*1dba0*/  IMAD.WIDE.U32 R10, R11, -0x326172a9, RZ ;  /* 0xcd9e8d570b0a7825 */ /* 0x000fc800078e00ff */
[----:B------:R-:W-:Y:S01]  /*1dbb0*/  IMAD.WIDE.U32 R16, R5, -0x2daee0ad, RZ ;  /* 0xd2511f5305107825 */ /* 0x000fe200078e00ff */
[----:B------:R-:W-:-:S03]  /*1dbc0*/  LOP3.LUT R5, R13, R14, R11, 0x96, !PT ;  /* 0x0000000e0d057212 */ /* 0x000fc600078e960b */
[----:B------:R-:W-:Y:S01]  /*1dbd0*/  HFMA2 R14, -RZ, RZ, 0, 0 ;  /* 0x00000000ff0e7431 */ /* 0x000fe200000001ff */
[----:B------:R-:W-:Y:S01]  /*1dbe0*/  MOV R11, R128 ;  /* 0x00000080000b7202 */ /* 0x000fe20000000f00 */
[----:B------:R-:W-:Y:S02]  /*1dbf0*/  VIADD R15, R127, 0x96a522ad ;  /* 0x96a522ad7f0f7836 */ /* 0x000fe40000000000 */
[----:B------:R-:W-:-:S03]  /*1dc00*/  IMAD.MOV.U32 R128, RZ, RZ, R16 ;  /* 0x000000ffff807224 */ /* 0x000fc600078e0010 */
[----:B------:R-:W-:-:S07]  /*1dc10*/  LOP3.LUT R6, R15, R12, R17, 0x96, !PT ;  /* 0x0000000c0f067212 */ /* 0x000fce00078e9611 */
.L_x_14538:
[----:B------:R-:W-:Y:S05]  /*1dc20*/  BSYNC.RECONVERGENT B0 ;  /* 0x0000000000007941 */ /* 0x000fea0003800200 */
.L_x_14537:
        /* <DEDUP_REMOVED lines=9> */
[----:B-1----:R-:W-:Y:S02]  /*1dcc0*/  FSEL R16, R13, RZ, !P2 ;  /* 0x000000ff0d107208 */ /* 0x002fe40005000000 */
        /* <DEDUP_REMOVED lines=13> */
.L_x_14544:
        /* <DEDUP_REMOVED lines=13> */
.L_x_14546:
[----:B------:R-:W-:Y:S05]  /*1de70*/  BSYNC.RECONVERGENT B1 ;  /* 0x0000000000017941 */ /* 0x000fea0003800200 */
.L_x_14545:
        /* <DEDUP_REMOVED lines=56> */
[----:B------:R-:W-:Y:S01]  /*1e200*/  HFMA2 R15, -RZ, RZ, 0, 0 ;  /* 0x00000000ff0f7431 */ /* 0x000fe200000001ff */
[----:B------:R-:W-:Y:S01]  /*1e210*/  MOV R11, R128 ;  /* 0x00000080000b7202 */ /* 0x000fe20000000f00 */
[----:B------:R-:W-:Y:S01]  /*1e220*/  IMAD.MOV.U32 R128, RZ, RZ, R12 ;  /* 0x000000ffff807224 */ /* 0x000fe200078e000c */
[----:B------:R-:W-:-:S07]  /*1e230*/  LOP3.LUT R6, R17, R14, R13, 0x96, !PT ;  /* 0x0000000e11067212 */ /* 0x000fce00078e960d */
.L_x_14543:
[----:B------:R-:W-:Y:S05]  /*1e240*/  BSYNC.RECONVERGENT B0 ;  /* 0x0000000000007941 */ /* 0x000fea0003800200 */
.L_x_14542:
        /* <DEDUP_REMOVED lines=19> */
.L_x_14549:
        /* <DEDUP_REMOVED lines=13> */
.L_x_14551:
[----:B------:R-:W-:Y:S05]  /*1e450*/  BSYNC.RECONVERGENT B1 ;  /* 0x0000000000017941 */ /* 0x000fea0003800200 */
.L_x_14550:
        /* <DEDUP_REMOVED lines=61> */
.L_x_14548:
[----:B------:R-:W-:Y:S05]  /*1e830*/  BSYNC.RECONVERGENT B0 ;  /* 0x0000000000007941 */ /* 0x000fea0003800200 */
.L_x_14547:
[----:B------:R-:W-:Y:S01]  /*1e840*/  I2FP.F32.U32 R13, R13 ;  /* 0x0000000d000d7245 */ /* 0x000fe20000201000 */
[----:B------:R-:W-:Y:S01]  /*1e850*/  HADD2.F32 R15, -RZ, R52.H1_H1 ;  /* 0x30000034ff0f7230 */ /* 0x000fe20000004100 */
[----:B------:R-:W-:Y:S01]  /*1e860*/  ISETP.NE.AND P3, PT, R14, 0x1, PT ;  /* 0x000000010e00780c */ /* 0x000fe20003f65270 */
[----:B------:R-:W-:Y:S02]  /*1e870*/  BSSY.RECONVERGENT B0, `(.L_x_14552) ;  /* 0x000005f000007945 */ /* 0x000fe40003800200 */
[----:B------:R-:W-:Y:S01]  /*1e880*/  FFMA.FTZ R12, R13, R138, 1.1641532182693481445e-10 ;  /* 0x2f0000000d0c7423 */ /* 0x000fe2000001008a */
[----:B------:R-:W-:Y:S01]  /*1e890*/  FMUL.FTZ R15, R15, R140 ;  /* 0x0000008c0f0f7220 */ /* 0x000fe20000410000 */
[----:B------:R-:W-:-:S03]  /*1e8a0*/  IMAD.MOV.U32 R13, RZ, RZ, R10 ;  /* 0x000000ffff0d7224 */ /* 0x000fc600078e000a */
[----:B------:R-:W-:Y:S02]  /*1e8b0*/  FSETP.GTU.FTZ.AND P2, PT, R12, R139, PT ;  /* 0x0000008b0c00720b */ /* 0x000fe40003f5c000 */
[----:B------:R-:W-:Y:S02]  /*1e8c0*/  FSEL R12, R11, RZ, P4 ;  /* 0x000000ff0b0c7208 */ /* 0x000fe40002000000 */
        /* <DEDUP_REMOVED lines=14> */
.L_x_14554:
        /* <DEDUP_REMOVED lines=13> */
.L_x_14556:
[----:B------:R-:W-:Y:S05]  /*1ea80*/  BSYNC.RECONVERGENT B1 ;  /* 0x0000000000017941 */ /* 0x000fea0003800200 */
.L_x_14555:
        /* <DEDUP_REMOVED lines=61> */
.L_x_14553:
[----:B------:R-:W-:Y:S05]  /*1ee60*/  BSYNC.RECONVERGENT B0 ;  /* 0x0000000000007941 */ /* 0x000fea0003800200 */
.L_x_14552:
        /* <DEDUP_REMOVED lines=19> */
.L_x_14559:
        /* <DEDUP_REMOVED lines=13> */
.L_x_14561:
[----:B------:R-:W-:Y:S05]  /*1f070*/  BSYNC.RECONVERGENT B1 ;  /* 0x0000000000017941 */ /* 0x000fea0003800200 */
.L_x_14560:
        /* <DEDUP_REMOVED lines=48> */
[----:B------:R-:W-:Y:S02]  /*1f380*/  VIADD R15, R127, 0x96a522ad ;  /* 0x96a522ad7f0f7836 */ /* 0x000fe40000000000 */
        /* <DEDUP_REMOVED lines=10> */
[----:B------:R-:W-:Y:S01]  /*1f430*/  MOV R128, R18 ;  /* 0x0000001200807202 */ /* 0x000fe20000000f00 */
[----:B------:R-:W-:-:S07]  /*1f440*/  IMAD.MOV.U32 R19, RZ, RZ, RZ ;  /* 0x000000ffff137224 */ /* 0x000fce00078e00ff */
.L_x_14558:
[----:B------:R-:W-:Y:S05]  /*1f450*/  BSYNC.RECONVERGENT B0 ;  /* 0x0000000000007941 */ /* 0x000fea0003800200 */
.L_x_14557:
        /* <DEDUP_REMOVED lines=23> */
.L_x_14564:
        /* <DEDUP_REMOVED lines=13> */
.L_x_14566:
[----:B------:R-:W-:Y:S05]  /*1f6a0*/  BSYNC.RECONVERGENT B1 ;  /* 0x0000000000017941 */ /* 0x000fea0003800200 */
.L_x_14565:
        /* <DEDUP_REMOVED lines=53> */
[----:B------:R-:W-:-:S04]  /*1fa00*/  IMAD.WIDE.U32 R124, R5, -0x2daee0ad, RZ ;  /* 0xd2511f53057c7825 */ /* 0x000fc800078e00ff */
[----:B------:R-:W-:Y:S01]  /*1fa10*/  VIADD R13, R126, 0x8ff34781 ;  /* 0x8ff347817e0d7836 */ /* 0x000fe20000000000 */
[----:B------:R-:W-:Y:S01]  /*1fa20*/  LOP3.LUT R6, R15, R14, R125, 0x96, !PT ;  /* 0x0000000e0f067212 */ /* 0x000fe200078e967d */
[----:B------:R-:W-:Y:S02]  /*1fa30*/  HFMA2 R15, -RZ, RZ, 0, 0 ;  /* 0x00000000ff0f7431 */ /* 0x000fe400000001ff */
[----:B------:R-:W-:Y:S01]  /*1fa40*/  IMAD.MOV.U32 R10, RZ, RZ, R144 ;  /* 0x000000ffff0a7224 */ /* 0x000fe200078e0090 */
[----:B------:R-:W-:Y:S02]  /*1fa50*/  LOP3.LUT R5, R13, R148, R145, 0x96, !PT ;  /* 0x000000940d057212 */ /* 0x000fe400078e9691 */
[----:B------:R-:W-:Y:S01]  /*1fa60*/  MOV R13, R128 ;  /* 0x00000080000d7202 */ /* 0x000fe20000000f00 */
[----:B------:R-:W-:-:S07]  /*1fa70*/  IMAD.MOV.U32 R128, RZ, RZ, R124 ;  /* 0x000000ffff807224 */ /* 0x000fce00078e007c */
.L_x_14563:
[----:B------:R-:W-:Y:S05]  /*1fa80*/  BSYNC.RECONVERGENT B0 ;  /* 0x0000000000007941 */ /* 0x000fea0003800200 */
.L_x_14562:
        /* <DEDUP_REMOVED lines=19> */
.L_x_14569:
        /* <DEDUP_REMOVED lines=13> */
.L_x_14571:
[----:B------:R-:W-:Y:S05]  /*1fc90*/  BSYNC.RECONVERGENT B1 ;  /* 0x0000000000017941 */ /* 0x000fea0003800200 */
.L_x_14570:
        /* <DEDUP_REMOVED lines=61> */
.L_x_14568:
[----:B------:R-:W-:Y:S05]  /*20070*/  BSYNC.RECONVERGENT B0 ;  /* 0x0000000000007941 */ /* 0x000fea0003800200 */
.L_x_14567:
        /* <DEDUP_REMOVED lines=23> */
.L_x_14574:
        /* <DEDUP_REMOVED lines=13> */
.L_x_14576:
[----:B------:R-:W-:Y:S05]  /*202c0*/  BSYNC.RECONVERGENT B1 ;  /* 0x0000000000017941 */ /* 0x000fea0003800200 */
.L_x_14575:
        /* <DEDUP_REMOVED lines=61> */
.L_x_14573:
[----:B------:R-:W-:Y:S05]  /*206a0*/  BSYNC.RECONVERGENT B0 ;  /* 0x0000000000007941 */ /* 0x000fea0003800200 */
.L_x_14572:
        /* <DEDUP_REMOVED lines=18> */
.L_x_14579:
        /* <DEDUP_REMOVED lines=13> */
.L_x_14581:
[----:B------:R-:W-:Y:S05]  /*208a0*/  BSYNC.RECONVERGENT B1 ;  /* 0x0000000000017941 */ /* 0x000fea0003800200 */
.L_x_14580:
        /* <DEDUP_REMOVED lines=25> */
[----:B------:R-:W-:Y:S01]  /*20a40*/  IADD3 R121, PT, PT, R126, 0x1715609d, RZ ;  /* 0x1715609d7e797810 */ /* 0x000fe20007ffe0ff */
[----:B------:R-:W-:-:S05]  /*20a50*/  IMAD.WIDE.U32 R144, R144, -0x326172a9, RZ ;  /* 0xcd9e8d5790907825 */ /* 0x000fca00078e00ff */
        /* <DEDUP_REMOVED lines=34> */
.L_x_14578:
[----:B------:R-:W-:Y:S05]  /*20c80*/  BSYNC.RECONVERGENT B0 ;  /* 0x0000000000007941 */ /* 0x000fea0003800200 */
.L_x_14577:
        /* <DEDUP_REMOVED lines=23> */
.L_x_14584:
        /* <DEDUP_REMOVED lines=13> */
.L_x_14586:
[----:B------:R-:W-:Y:S05]  /*20ed0*/  BSYNC.RECONVERGENT B1 ;  /* 0x0000000000017941 */ /* 0x000fea0003800200 */
.L_x_14585:
        /* <DEDUP_REMOVED lines=54> */
[----:B------:R-:W-:-:S03]  /*21240*/  IADD3 R15, PT, PT, R127, -0x695add53, RZ ;  /* 0x96a522ad7f0f7810 */ /* 0x000fc60007ffe0ff */
[----:B------:R-:W-:Y:S01]  /*21250*/  IMAD.WIDE.U32 R148, R148, -0x326172a9, RZ ;  /* 0xcd9e8d5794947825 */ /* 0x000fe200078e00ff */
[----:B------:R-:W-:Y:S02]  /*21260*/  LOP3.LUT R6, R15, R144, R125, 0x96, !PT ;  /* 0x000000900f067212 */ /* 0x000fe400078e967d */
[----:B------:R-:W-:Y:S01]  /*21270*/  MOV R15, R128 ;  /* 0x00000080000f7202 */ /* 0x000fe20000000f00 */
[----:B------:R-:W-:Y:S01]  /*21280*/  IMAD.MOV.U32 R10, RZ, RZ, R148 ;  /* 0x000000ffff0a7224 */ /* 0x000fe200078e0094 */
[----:B------:R-:W-:Y:S01]  /*21290*/  LOP3.LUT R5, R5, R150, R149, 0x96, !PT ;  /* 0x0000009605057212 */ /* 0x000fe200078e9695 */
[----:B------:R-:W-:-:S07]  /*212a0*/  IMAD.MOV.U32 R128, RZ, RZ, R124 ;  /* 0x000000ffff807224 */ /* 0x000fce00078e007c */
.L_x_14583:
[----:B------:R-:W-:Y:S05]  /*212b0*/  BSYNC.RECONVERGENT B0 ;  /* 0x0000000000007941 */ /* 0x000fea0003800200 */
.L_x_14582:
        /* <DEDUP_REMOVED lines=18> */
.L_x_14589:
        /* <DEDUP_REMOVED lines=13> */
.L_x_14591:
[----:B------:R-:W-:Y:S05]  /*214b0*/  BSYNC.RECONVERGENT B1 ;  /* 0x0000000000017941 */ /* 0x000fea0003800200 */
.L_x_14590:
        /* <DEDUP_REMOVED lines=61> */
.L_x_14588:
[----:B------:R-:W-:Y:S05]  /*21890*/  BSYNC.RECONVERGENT B0 ;  /* 0x0000000000007941 */ /* 0x000fea0003800200 */
.L_x_14587:
        /* <DEDUP_REMOVED lines=24> */
.L_x_14594:
        /* <DEDUP_REMOVED lines=13> */
.L_x_14596:
[----:B------:R-:W-:Y:S05]  /*21af0*/  BSYNC.RECONVERGENT B1 ;  /* 0x0000000000017941 */ /* 0x000fea0003800200 */
.L_x_14595:
        /* <DEDUP_REMOVED lines=47> */
[----:B------:R-:W-:Y:S01]  /*21df0*/  IMAD.WIDE.U32 R144, R144, -0x2daee0ad, RZ ;  /* 0xd2511f5390907825 */ /* 0x000fe200078e00ff */
[----:B------:R-:W-:-:S03]  /*21e00*/  IADD3 R129, PT, PT, R127, -0x695add53, RZ ;  /* 0x96a522ad7f817810 */ /* 0x000fc60007ffe0ff */
[----:B------:R-:W-:Y:S01]  /*21e10*/  IMAD.WIDE.U32 R150, R150, -0x326172a9, RZ ;  /* 0xcd9e8d5796967825 */ /* 0x000fe200078e00ff */
[----:B------:R-:W-:-:S03]  /*21e20*/  LOP3.LUT R148, R125, R148, R145, 0x96, !PT ;  /* 0x000000947d947212 */ /* 0x000fc600078e9691 */
[----:B------:R-:W-:Y:S01]  /*21e30*/  HFMA2 R145, -RZ, RZ, 0, 0 ;  /* 0x00000000ff917431 */ /* 0x000fe200000001ff */
        /* <DEDUP_REMOVED lines=9> */
.L_x_14593:
[----:B------:R-:W-:Y:S05]  /*21ed0*/  BSYNC.RECONVERGENT B0 ;  /* 0x0000000000007941 */ /* 0x000fea0003800200 */
.L_x_14592:
        /* <DEDUP_REMOVED lines=18> */
.L_x_14599:
        /* <DEDUP_REMOVED lines=13> */
.L_x_14601:
[----:B------:R-:W-:Y:S05]  /*220d0*/  BSYNC.RECONVERGENT B1 ;  /* 0x0000000000017941 */ /* 0x000fea0003800200 */
.L_x_14600:
        /* <DEDUP_REMOVED lines=61> */
.L_x_14598:
[----:B------:R-:W-:Y:S05]  /*224b0*/  BSYNC.RECONVERGENT B0 ;  /* 0x0000000000007941 */ /* 0x000fea0003800200 */
.L_x_14597:
[----:B------:R-:W-:Y:S01]  /*224c0*/  I2FP.F32.U32 R125, R125 ;  /* 0x0000007d007d7245 */ /* 0x000fe20000201000 */
[----:B------:R-:W-:Y:S01]  /*224d0*/  HADD2.F32 R129, -RZ, R55.H0_H0 ;  /* 0x20000037ff817230 */ /* 0x000fe20000004100 */
        /* <DEDUP_REMOVED lines=21> */
.L_x_14604:
        /* <DEDUP_REMOVED lines=13> */
.L_x_14606:
[----:B------:R-:W-:Y:S05]  /*22700*/  BSYNC.RECONVERGENT B1 ;  /* 0x0000000000017941 */ /* 0x000fea0003800200 */
.L_x_14605:
        /* <DEDUP_REMOVED lines=55> */
[----:B------:R-:W-:-:S03]  /*22a80*/  LOP3.LUT R6, R125, R148, R145, 0x96, !PT ;  /* 0x000000947d067212 */ /* 0x000fc600078e9691 */
[----:B------:R-:W-:Y:S01]  /*22a90*/  HFMA2 R145, -RZ, RZ, 0, 0 ;  /* 0x00000000ff917431 */ /* 0x000fe200000001ff */
[----:B------:R-:W-:Y:S01]  /*22aa0*/  MOV R125, R128 ;  /* 0x00000080007d7202 */ /* 0x000fe20000000f00 */
[----:B------:R-:W-:Y:S01]  /*22ab0*/  IMAD.MOV.U32 R10, RZ, RZ, R150 ;  /* 0x000000ffff0a7224 */ /* 0x000fe200078e0096 */
[----:B------:R-:W-:Y:S01]  /*22ac0*/  LOP3.LUT R5, R5, R152, R151, 0x96, !PT ;  /* 0x0000009805057212 */ /* 0x000fe200078e9697 */
[----:B------:R-:W-:-:S07]  /*22ad0*/  IMAD.MOV.U32 R128, RZ, RZ, R144 ;  /* 0x000000ffff807224 */ /* 0x000fce00078e0090 */
.L_x_14603:
[----:B------:R-:W-:Y:S05]  /*22ae0*/  BSYNC.RECONVERGENT B0 ;  /* 0x0000000000007941 */ /* 0x000fea0003800200 */
.L_x_14602:
        /* <DEDUP_REMOVED lines=18> */
.L_x_14609:
        /* <DEDUP_REMOVED lines=15> */
.L_x_14611:
[----:B------:R-:W-:Y:S05]  /*22d00*/  BSYNC.RECONVERGENT B1 ;  /* 0x0000000000017941 */ /* 0x000fea0003800200 */
.L_x_14610:
        /* <DEDUP_REMOVED lines=61> */
.L_x_14608:
[----:B------:R-:W-:Y:S05]  /*230e0*/  BSYNC.RECONVERGENT B0 ;  /* 0x0000000000007941 */ /* 0x000fea0003800200 */
.L_x_14607:
        /* <DEDUP_REMOVED lines=11> */
.L_x_14531:
[----:B------:R-:W-:Y:S01]  /*231a0*/  ISETP.NE.AND P2, PT, R148, 0x1, PT ;  /* 0x000000019400780c */ /* 0x000fe20003f45270 */
[----:B------:R-:W-:Y:S01]  /*231b0*/  BSSY.RECONVERGENT B0, `(.L_x_14613) ;  /* 0x0000059000007945 */ /* 0x000fe20003800200 */
[----:B-1----:R-:W-:Y:S02]  /*231c0*/  HFMA2 R18, -RZ, RZ, 0, 1.1920928955078125e-07 ;  /* 0x00000002ff127431 */ /* 0x002fe400000001ff */
[----:B------:R-:W-:Y:S01]  /*231d0*/  IMAD.MOV.U32 R16, RZ, RZ, R10 ;  /* 0x000000ffff107224 */ /* 0x000fe200078e000a */
[----:B--2---:R-:W-:-:S08]  /*231e0*/  MOV R128, R142 ;  /* 0x0000008e00807202 */ /* 0x004fd00000000f00 */
        /* <DEDUP_REMOVED lines=11> */
.L_x_14615:
        /* <DEDUP_REMOVED lines=13> */
.L_x_14617:
[----:B------:R-:W-:Y:S05]  /*23370*/  BSYNC.RECONVERGENT B1 ;  /* 0x0000000000017941 */ /* 0x000fea0003800200 */
.L_x_14616:
        /* <DEDUP_REMOVED lines=57> */
[----:B------:R-:W-:Y:S01]  /*23710*/  HFMA2 R18, -RZ, RZ, 0, 0 ;  /* 0x00000000ff127431 */ /* 0x000fe200000001ff */
[----:B------:R-:W-:Y:S01]  /*23720*/  LOP3.LUT R6, R17, R16, R129, 0x96, !PT ;  /* 0x0000001011067212 */ /* 0x000fe200078e9681 */
[----:B------:R-:W-:-:S07]  /*23730*/  IMAD.MOV.U32 R16, RZ, RZ, R142 ;  /* 0x000000ffff107224 */ /* 0x000fce00078e008e */
.L_x_14614:
[----:B------:R-:W-:Y:S05]  /*23740*/  BSYNC.RECONVERGENT B0 ;  /* 0x0000000000007941 */ /* 0x000fea0003800200 */
.L_x_14613:
[----:B------:R-:W-:Y:S01]  /*23750*/  ISETP.NE.AND P2, PT, R18, 0x1, PT ;  /* 0x000000011200780c */ /* 0x000fe20003f45270 */
[----:B------:R-:W-:Y:S01]  /*23760*/  BSSY.RECONVERGENT B0, `(.L_x_14618) ;  /* 0x000005c000007945 */ /* 0x000fe20003800200 */
[----:B------:R-:W-:Y:S01]  /*23770*/  I2FP.F32.U32 R17, R16 ;  /* 0x0000001000117245 */ /* 0x000fe20000201000 */
[----:B-----5:R-:W-:Y:S02]  /*23780*/  HADD2.F32 R147, -RZ, R120.H0_H0 ;  /* 0x20000078ff937230 */ /* 0x020fe40000004100 */
        /* <DEDUP_REMOVED lines=14> */
.L_x_14620:
        /* <DEDUP_REMOVED lines=13> */
.L_x_14622:
[----:B------:R-:W-:Y:S05]  /*23940*/  BSYNC.RECONVERGENT B1 ;  /* 0x0000000000017941 */ /* 0x000fea0003800200 */
.L_x_14621:
        /* <DEDUP_REMOVED lines=61> */
.L_x_14619:
[----:B------:R-:W-:Y:S05]  /*23d20*/  BSYNC.RECONVERGENT B0 ;  /* 0x0000000000007941 */ /* 0x000fea0003800200 */
.L_x_14618:
[----:B------:R-:W-:Y:S01]  /*23d30*/  ISETP.NE.AND P2, PT, R19, 0x1, PT ;  /* 0x000000011300780c */ /* 0x000fe20003f45270 */
[----:B------:R-:W-:Y:S01]  /*23d40*/  BSSY.RECONVERGENT B0, `(.L_x_14623) ;  /* 0x000005c000007945 */ /* 0x000fe20003800200 */
[----:B------:R-:W-:Y:S01]  /*23d50*/  I2FP.F32.U32 R17, R17 ;  /* 0x0000001100117245 */ /* 0x000fe20000201000 */
[----:B------:R-:W-:Y:S02]  /*23d60*/  HFMA2 R18, -RZ, RZ, 0, 1.1920928955078125e-07 ;  /* 0x00000002ff127431 */ /* 0x000fe400000001ff */
[----:B------:R-:W-:Y:S02]  /*23d70*/  HADD2.F32 R151, -RZ, R120.H1_H1 ;  /* 0x30000078ff977230 */ /* 0x000fe40000004100 */
        /* <DEDUP_REMOVED lines=13> */
.L_x_14625:
        /* <DEDUP_REMOVED lines=13> */
.L_x_14627:
[----:B------:R-:W-:Y:S05]  /*23f20*/  BSYNC.RECONVERGENT B1 ;  /* 0x0000000000017941 */ /* 0x000fea0003800200 */
.L_x_14626:
        /* <DEDUP_REMOVED lines=56> */
[----:B------:R-:W-:Y:S01]  /*242b0*/  HFMA2 R18, -RZ, RZ, 0, 0 ;  /* 0x00000000ff127431 */ /* 0x000fe200000001ff */
[----:B------:R-:W-:Y:S01]  /*242c0*/  MOV R17, R128 ;  /* 0x0000008000117202 */ /* 0x000fe20000000f00 */
[----:B------:R-:W-:Y:S01]  /*242d0*/  IMAD.MOV.U32 R10, RZ, RZ, R144 ;  /* 0x000000ffff0a7224 */ /* 0x000fe200078e0090 */
[----:B------:R-:W-:Y:S01]  /*242e0*/  LOP3.LUT R5, R5, R148, R145, 0x96, !PT ;  /* 0x0000009405057212 */ /* 0x000fe200078e9691 */
[----:B------:R-:W-:-:S07]  /*242f0*/  IMAD.MOV.U32 R128, RZ, RZ, R16 ;  /* 0x000000ffff807224 */ /* 0x000fce00078e0010 */
.L_x_14624:
[----:B------:R-:W-:Y:S05]  /*24300*/  BSYNC.RECONVERGENT B0 ;  /* 0x0000000000007941 */ /* 0x000fea0003800200 */
.L_x_14623:
[----:B------:R-:W-:Y:S01]  /*24310*/  ISETP.NE.AND P2, PT, R18, 0x1, PT ;  /* 0x000000011200780c */ /* 0x000fe20003f45270 */
[----:B------:R-:W-:Y:S01]  /*24320*/  BSSY.RECONVERGENT B0, `(.L_x_14628) ;  /* 0x000005c000007945 */ /* 0x000fe20003800200 */
[----:B------:R-:W-:Y:S01]  /*24330*/  I2FP.F32.U32 R17, R17 ;  /* 0x0000001100117245 */ /* 0x000fe20000201000 */
[----:B------:R-:W-:Y:S02]  /*24340*/  HADD2.F32 R149, -RZ, R121.H0_H0 ;  /* 0x20000079ff957230 */ /* 0x000fe40000004100 */
        /* <DEDUP_REMOVED lines=14> */
.L_x_14630:
        /* <DEDUP_REMOVED lines=13> */
.L_x_14632:
[----:B------:R-:W-:Y:S05]  /*24500*/  BSYNC.RECONVERGENT B1 ;  /* 0x0000000000017941 */ /* 0x000fea0003800200 */
.L_x_14631:
        /* <DEDUP_REMOVED lines=61> */
.L_x_14629:
[----:B------:R-:W-:Y:S05]  /*248e0*/  BSYNC.RECONVERGENT B0 ;  /* 0x0000000000007941 */ /* 0x000fea0003800200 */
.L_x_14628:
        /* <DEDUP_REMOVED lines=18> */
.L_x_14635:
        /* <DEDUP_REMOVED lines=13> */
.L_x_14637:
[----:B------:R-:W-:Y:S05]  /*24ae0*/  BSYNC.RECONVERGENT B1 ;  /* 0x0000000000017941 */ /* 0x000fea0003800200 */
.L_x_14636:
        /* <DEDUP_REMOVED lines=61> */
.L_x_14634:
[----:B------:R-:W-:Y:S05]  /*24ec0*/  BSYNC.RECONVERGENT B0 ;  /* 0x0000000000007941 */ /* 0x000fea0003800200 */
.L_x_14633:
[----:B------:R-:W-:Y:S01]  /*24ed0*/  ISETP.NE.AND P3, PT, R18, 0x1, PT ;  /* 0x000000011200780c */ /* 0x000fe20003f65270 */
[----:B------:R-:W-:Y:S01]  /*24ee0*/  BSSY.RECONVERGENT B0, `(.L_x_14638) ;  /* 0x000005b000007945 */ /* 0x000fe20003800200 */
[----:B------:R-:W-:Y:S01]  /*24ef0*/  I2FP.F32.U32 R17, R17 ;  /* 0x0000001100117245 */ /* 0x000fe20000201000 */
[----:B------:R-:W-:Y:S02]  /*24f00*/  HADD2.F32 R155, -RZ, R122.H0_H0 ;  /* 0x2000007aff9b7230 */ /* 0x000fe40000004100 */
        /* <DEDUP_REMOVED lines=13> */
.L_x_14640:
        /* <DEDUP_REMOVED lines=13> */
.L_x_14642:
[----:B------:R-:W-:Y:S05]  /*250b0*/  BSYNC.RECONVERGENT B1 ;  /* 0x0000000000017941 */ /* 0x000fea0003800200 */
.L_x_14641:
        /* <DEDUP_REMOVED lines=61> */
.L_x_14639:
[----:B------:R-:W-:Y:S05]  /*25490*/  BSYNC.RECONVERGENT B0 ;  /* 0x0000000000007941 */ /* 0x000fea0003800200 */
.L_x_14638:
        /* <DEDUP_REMOVED lines=17> */
.L_x_14645:
        /* <DEDUP_REMOVED lines=13> */
.L_x_14647:
[----:B------:R-:W-:Y:S05]  /*25680*/  BSYNC.RECONVERGENT B1 ;  /* 0x0000000000017941 */ /* 0x000fea0003800200 */
.L_x_14646:
        /* <DEDUP_REMOVED lines=61> */
.L_x_14644:
[----:B------:R-:W-:Y:S05]  /*25a60*/  BSYNC.RECONVERGENT B0 ;  /* 0x0000000000007941 */ /* 0x000fea0003800200 */
.L_x_14643:
        /* <DEDUP_REMOVED lines=17> */
.L_x_14650:
        /* <DEDUP_REMOVED lines=13> */
.L_x_14652:
[----:B------:R-:W-:Y:S05]  /*25c50*/  BSYNC.RECONVERGENT B1 ;  /* 0x0000000000017941 */ /* 0x000fea0003800200 */
.L_x_14651:
        /* <DEDUP_REMOVED lines=61> */
.L_x_14649:
[----:B------:R-:W-:Y:S05]  /*26030*/  BSYNC.RECONVERGENT B0 ;  /* 0x0000000000007941 */ /* 0x000fea0003800200 */
.L_x_14648:
[----:B------:R-:W-:Y:S01]  /*26040*/  P2R R18, PR, RZ, 0x2 ;  /* 0x00000002ff127803 */ /* 0x000fe20000000000 */
[-C--:B------:R-:W-:Y:S01]  /*26050*/  FMUL.FTZ R147, R147, R140.reuse ;  /* 0x0000008c93937220 */ /* 0x080fe20000410000 */
[----:B------:R-:W-:Y:S01]  /*26060*/  I2FP.F32.U32 R17, R17 ;  /* 0x0000001100117245 */ /* 0x000fe20000201000 */
[-C--:B------:R-:W-:Y:S01]  /*26070*/  FMUL.FTZ R151, R151, R140.reuse ;  /* 0x0000008c97977220 */ /* 0x080fe20000410000 */
[----:B------:R-:W-:Y:S01]  /*26080*/  ISETP.NE.AND P1, PT, R141, RZ, PT ;  /* 0x000000ff8d00720c */ /* 0x000fe20003f25270 */
[----:B------:R-:W-:Y:S01]  /*26090*/  HADD2.F32 R123, -RZ, R123.H1_H1 ;  /* 0x3000007bff7b7230 */ /* 0x000fe20000004100 */
[----:B------:R-:W-:Y:S01]  /*260a0*/  P2R R19, PR, RZ, 0x1 ;  /* 0x00000001ff137803 */ /* 0x000fe20000000000 */
[----:B------:R-:W-:Y:S01]  /*260b0*/  FMUL.FTZ R153, R153, R140 ;  /* 0x0000008c99997220 */ /* 0x000fe20000410000 */
[----:B------:R-:W-:Y:S01]  /*260c0*/  ISETP.NE.AND P0, PT, R143, RZ, PT ;  /* 0x000000ff8f00720c */ /* 0x000fe20003f05270 */
[----:B------:R-:W-:Y:S01]  /*260d0*/  FFMA.FTZ R138, R17, R138, 1.1641532182693481445e-10 ;  /* 0x2f000000118a7423 */ /* 0x000fe2000001008a */
[----:B------:R-:W-:Y:S01]  /*260e0*/  ISETP.NE.AND P5, PT, R146, RZ, PT ;  /* 0x000000ff9200720c */ /* 0x000fe20003fa5270 */
[-C--:B------:R-:W-:Y:S01]  /*260f0*/  FMUL.FTZ R159, R159, R140.reuse ;  /* 0x0000008c9f9f7220 */ /* 0x080fe20000410000 */
[----:B------:R-:W-:Y:S01]  /*26100*/  FSEL R16, R147, RZ, P1 ;  /* 0x000000ff93107208 */ /* 0x000fe20000800000 */
        /* <DEDUP_REMOVED lines=24> */
.L_x_14612:
[----:B------:R-:W-:Y:S01]  /*26290*/  FADD.FTZ R140, RZ, R36 ;  /* 0x00000024ff8c7221 */ /* 0x000fe20000010000 */
[----:B------:R-:W-:Y:S01]  /*262a0*/  ISETP.NE.AND P1, PT, R141, RZ, PT ;  /* 0x000000ff8d00720c */ /* 0x000fe20003f25270 */
[----:B------:R-:W0:Y:S01]  /*262b0*/  S2R R145, SR_TID.X ;  /* 0x0000000000917919 */ /* 0x000e220000002100 */
[----:B------:R-:W-:Y:S01]  /*262c0*/  SEL R138, RZ, 0x1000000, !P5 ;  /* 0x01000000ff8a7807 */ /* 0x000fe20006800000 */
[----:B------:R-:W-:Y:S01]  /*262d0*/  FADD.FTZ R141, R140, R37 ;  /* 0x000000258c8d7221 */ /* 0x000fe20000010000 */
[----:B------:R-:W-:Y:S01]  /*262e0*/  SEL R139, RZ, 0x10000, !P4 ;  /* 0x00010000ff8b7807 */ /* 0x000fe20006000000 */
[----:B------:R-:W-:Y:S01]  /*262f0*/  IMAD.WIDE.U32 R136, R133, 0x20, R136 ;  /* 0x0000002085887825 */ /* 0x000fe200078e0088 */
[----:B------:R-:W-:-:S03]  /*26300*/  ISETP.NE.AND P6, PT, R143, RZ, PT ;  /* 0x000000ff8f00720c */ /* 0x000fc60003fc5270 */
[----:B------:R-:W-:Y:S01]  /*26310*/  FADD.FTZ R140, R141, R38 ;  /* 0x000000268d8c7221 */ /* 0x000fe20000010000 */
[----:B------:R-:W-:Y:S01]  /*26320*/  ISETP.NE.AND P5, PT, R142, RZ, PT ;  /* 0x000000ff8e00720c */ /* 0x000fe20003fa5270 */
[----:B------:R-:W-:Y:S01]  /*26330*/  IMAD.WIDE.U32 R134, R133, 0x8, R134 ;  /* 0x0000000885867825 */ /* 0x000fe200078e0086 */
[----:B------:R-:W-:-:S03]  /*26340*/  ISETP.NE.AND P4, PT, R146, RZ, PT ;  /* 0x000000ff9200720c */ /* 0x000fc60003f85270 */
[----:B------:R-:W-:Y:S01]  /*26350*/  FADD.FTZ R141, R140, R39 ;  /* 0x000000278c8d7221 */ /* 0x000fe20000010000 */
[----:B------:R-:W-:Y:S01]  /*26360*/  SEL R146, RZ, 0x100, !P3 ;  /* 0x00000100ff927807 */ /* 0x000fe20005800000 */
        /* <DEDUP_REMOVED lines=10> */
[----:B------:R-:W-:-:S02]  /*26410*/  SEL R139, RZ, 0x1, !P2 ;  /* 0x00000001ff8b7807 */ /* 0x000fc40005000000 */
[----:B------:R-:W-:Y:S01]  /*26420*/  SEL R143, RZ, 0x1, !P1 ;  /* 0x00000001ff8f7807 */ /* 0x000fe20004800000 */
[----:B------:R-:W-:Y:S01]  /*26430*/  FADD.FTZ R141, R140, R43 ;  /* 0x0000002b8c8d7221 */ /* 0x000fe20000010000 */
[----:B------:R-:W-:Y:S02]  /*26440*/  LOP3.LUT R139, R146, R139, RZ, 0xfc, !PT ;  /* 0x0000008b928b7212 */ /* 0x000fe400078efcff */
[----:B------:R-:W-:Y:S01]  /*26450*/  LOP3.LUT R138, R138, R143, RZ, 0xfc, !PT ;  /* 0x0000008f8a8a7212 */ /* 0x000fe200078efcff */
[----:B------:R-:W-:Y:S01]  /*26460*/  FADD.FTZ R140, R141, R32 ;  /* 0x000000208d8c7221 */ /* 0x000fe20000010000 */
[----:B0-----:R-:W-:-:S03]  /*26470*/  LOP3.LUT P1, RZ, R145, 0x1f, RZ, 0xc0, !PT ;  /* 0x0000001f91ff7812 */ /* 0x001fc6000782c0ff */
        /* <DEDUP_REMOVED lines=44> */
.L_x_14653:
        /* <DEDUP_REMOVED lines=88> */
.L_x_14667:
[----:B------:R-:W-:Y:S01]  /*26cc0*/  FMUL.FTZ R134, R145, R145 ;  /* 0x0000009191867220 */ /* 0x000fe20000410000 */
[----:B------:R-:W-:Y:S01]  /*26cd0*/  ISETP.NE.AND P2, PT, RZ, UR5, PT ;  /* 0x00000005ff007c0c */ /* 0x000fe2000bf45270 */
[----:B01----:R-:W-:Y:S01]  /*26ce0*/  FADD.FTZ R138, R138, R141 ;  /* 0x0000008d8a8a7221 */ /* 0x003fe20000010000 */
[----:B------:R-:W-:Y:S01]  /*26cf0*/  HADD2.F32 R136, -RZ, R72.H0_H0 ;  /* 0x20000048ff887230 */ /* 0x000fe20000004100 */
[----:B------:R-:W0:Y:S01]  /*26d00*/  LDC.64 R154, c[0x0][0x428] ;  /* 0x00010a00ff9a7b82 */ /* 0x000e220000000a00 */
[----:B------:R-:W-:Y:S01]  /*26d10*/  FSEL R134, R134, RZ, P2 ;  /* 0x000000ff86867208 */ /* 0x000fe20001000000 */
[----:B------:R-:W-:Y:S01]  /*26d20*/  FFMA.FTZ R135, R138, R135, UR10 ;  /* 0x0000000a8a877e23 */ /* 0x000fe20008010087 */
[----:B------:R-:W-:Y:S02]  /*26d30*/  HADD2.F32 R144, -RZ, R116.H1_H1 ;  /* 0x30000074ff907230 */ /* 0x000fe40000004100 */
[----:B------:R-:W-:Y:S02]  /*26d40*/  HADD2.F32 R138, -RZ, R100.H1_H1 ;  /* 0x30000064ff8a7230 */ /* 0x000fe40000004100 */
[----:B------:R-:W-:Y:S01]  /*26d50*/  FADD.FTZ R134, R135, R134 ;  /* 0x0000008687867221 */ /* 0x000fe20000010000 */
[----:B------:R-:W-:Y:S01]  /*26d60*/  FSEL R135, R145, RZ, !P2 ;  /* 0x000000ff91877208 */ /* 0x000fe20005000000 */
[----:B------:R-:W-:-:S02]  /*26d70*/  HADD2.F32 R146, -RZ, R117.H0_H0 ;  /* 0x20000075ff927230 */ /* 0x000fc40000004100 */
[----:B------:R-:W-:Y:S02]  /*26d80*/  HADD2.F32 R140, -RZ, R73.H0_H0 ;  /* 0x20000049ff8c7230 */ /* 0x000fe40000004100 */
[----:B------:R-:W1:Y:S01]  /*26d90*/  MUFU.RSQ R134, R134 ;  /* 0x0000008600867308 */ /* 0x000e620000001400 */
[C---:B------:R-:W-:Y:S01]  /*26da0*/  FADD.FTZ R137, -R135.reuse, R36 ;  /* 0x0000002487897221 */ /* 0x040fe20000010100 */
[----:B------:R-:W-:Y:S02]  /*26db0*/  HADD2.F32 R36, -RZ, R116.H0_H0 ;  /* 0x20000074ff247230 */ /* 0x000fe40000004100 */
[C---:B------:R-:W-:Y:S01]  /*26dc0*/  FADD.FTZ R37, -R135.reuse, R37 ;  /* 0x0000002587257221 */ /* 0x040fe20000010100 */
[C---:B------:R-:W-:Y:S01]  /*26dd0*/  FADD.FTZ R141, -R135.reuse, R39 ;  /* 0x00000027878d7221 */ /* 0x040fe20000010100 */
[C---:B------:R-:W-:Y:S01]  /*26de0*/  FADD.FTZ R139, -R135.reuse, R38 ;  /* 0x00000026878b7221 */ /* 0x040fe20000010100 */
[----:B------:R-:W-:Y:S02]  /*26df0*/  HADD2.F32 R39, -RZ, R56.H1_H1 ;  /* 0x30000038ff277230 */ /* 0x000fe40000004100 */
[----:B------:R-:W-:Y:S01]  /*26e00*/  FADD.FTZ R41, -R135, R41 ;  /* 0x0000002987297221 */ /* 0x000fe20000010100 */
[----:B------:R-:W-:-:S02]  /*26e10*/  HADD2.F32 R38, -RZ, R100.H0_H0 ;  /* 0x20000064ff267230 */ /* 0x000fc40000004100 */
[C---:B------:R-:W-:Y:S01]  /*26e20*/  FADD.FTZ R43, -R135.reuse, R43 ;  /* 0x0000002b872b7221 */ /* 0x040fe20000010100 */
[----:B------:R-:W-:Y:S02]  /*26e30*/  HADD2.F32 R142, -RZ, R101.H1_H1 ;  /* 0x30000065ff8e7230 */ /* 0x000fe40000004100 */
[C---:B------:R-:W-:Y:S01]  /*26e40*/  FADD.FTZ R33, -R135.reuse, R33 ;  /* 0x0000002187217221 */ /* 0x040fe20000010100 */
[----:B------:R-:W-:Y:S02]  /*26e50*/  HADD2.F32 R143, -RZ, R58.H0_H0 ;  /* 0x2000003aff8f7230 */ /* 0x000fe40000004100 */
[C---:B------:R-:W-:Y:S01]  /*26e60*/  FADD.FTZ R35, -R135.reuse, R35 ;  /* 0x0000002387237221 */ /* 0x040fe20000010100 */
[----:B------:R-:W-:Y:S02]  /*26e70*/  HADD2.F32 R152, -RZ, R118.H0_H0 ;  /* 0x20000076ff987230 */ /* 0x000fe40000004100 */
[----:B------:R-:W-:Y:S01]  /*26e80*/  FADD.FTZ R29, -R135, R29 ;  /* 0x0000001d871d7221 */ /* 0x000fe20000010100 */
[----:B------:R-:W-:-:S02]  /*26e90*/  HADD2.F32 R148, -RZ, R74.H0_H0 ;  /* 0x2000004aff947230 */ /* 0x000fc40000004100 */
[C---:B-1----:R-:W-:Y:S01]  /*26ea0*/  FMUL.FTZ R137, R134.reuse, R137 ;  /* 0x0000008986897220 */ /* 0x042fe20000410000 */
[C---:B------:R-:W-:Y:S01]  /*26eb0*/  FMUL.FTZ R37, R134.reuse, R37 ;  /* 0x0000002586257220 */ /* 0x040fe20000410000 */
[C---:B------:R-:W-:Y:S01]  /*26ec0*/  FMUL.FTZ R139, R134.reuse, R139 ;  /* 0x0000008b868b7220 */ /* 0x040fe20000410000 */
[----:B------:R-:W-:Y:S01]  /*26ed0*/  FMUL.FTZ R141, R134, R141 ;  /* 0x0000008d868d7220 */ /* 0x000fe20000410000 */
[----:B------:R-:W-:Y:S01]  /*26ee0*/  FFMA.FTZ R147, R137, R36, R136 ;  /* 0x0000002489937223 */ /* 0x000fe20000010088 */
[----:B------:R-:W-:Y:S02]  /*26ef0*/  HADD2.F32 R136, -RZ, R72.H1_H1 ;  /* 0x30000048ff887230 */ /* 0x000fe40000004100 */
[----:B------:R-:W-:Y:S01]  /*26f00*/  FFMA.FTZ R39, R37, R138, R39 ;  /* 0x0000008a25277223 */ /* 0x000fe20000010027 */
[----:B------:R-:W-:Y:S02]  /*26f10*/  HADD2.F32 R36, -RZ, R56.H0_H0 ;  /* 0x20000038ff247230 */ /* 0x000fe40000004100 */
[----:B------:R-:W-:Y:S01]  /*26f20*/  FFMA.FTZ R146, R139, R146, R140 ;  /* 0x000000928b927223 */ /* 0x000fe2000001008c */
[----:B------:R-:W-:-:S02]  /*26f30*/  HADD2.F32 R138, -RZ, R117.H1_H1 ;  /* 0x30000075ff8a7230 */ /* 0x000fc40000004100 */
[----:B------:R-:W-:Y:S01]  /*26f40*/  FFMA.FTZ R144, R37, R144, R136 ;  /* 0x0000009025907223 */ /* 0x000fe20000010088 */
[----:B------:R-:W-:Y:S01]  /*26f50*/  FADD.FTZ R37, -R135, R40 ;  /* 0x0000002887257221 */ /* 0x000fe20000010100 */
[----:B------:R-:W-:Y:S01]  /*26f60*/  FFMA.FTZ R38, R137, R38, R36 ;  /* 0x0000002689267223 */ /* 0x000fe20000010024 */
[----:B------:R-:W-:Y:S02]  /*26f70*/  HADD2.F32 R136, -RZ, R101.H0_H0 ;  /* 0x20000065ff887230 */ /* 0x000fe40000004100 */
[C---:B------:R-:W-:Y:S01]  /*26f80*/  FMUL.FTZ R41, R134.reuse, R41 ;  /* 0x0000002986297220 */ /* 0x040fe20000410000 */
[----:B------:R-:W-:Y:S02]  /*26f90*/  HADD2.F32 R36, -RZ, R57.H0_H0 ;  /* 0x20000039ff247230 */ /* 0x000fe40000004100 */
[C---:B------:R-:W-:Y:S01]  /*26fa0*/  FMUL.FTZ R37, R134.reuse, R37 ;  /* 0x0000002586257220 */ /* 0x040fe20000410000 */
[----:B------:R-:W-:Y:S02]  /*26fb0*/  HADD2.F32 R140, -RZ, R73.H1_H1 ;  /* 0x30000049ff8c7230 */ /* 0x000fe40000004100 */
[----:B------:R-:W-:Y:S01]  /*26fc0*/  FMUL.FTZ R43, R134, R43 ;  /* 0x0000002b862b7220 */ /* 0x000fe20000410000 */
[----:B------:R-:W-:-:S02]  /*26fd0*/  HADD2.F32 R137, -RZ, R57.H1_H1 ;  /* 0x30000039ff897230 */ /* 0x000fc40000004100 */
[----:B------:R-:W-:Y:S01]  /*26fe0*/  FFMA.FTZ R136, R139, R136, R36 ;  /* 0x000000888b887223 */ /* 0x000fe20000010024 */
[----:B------:R-:W-:Y:S02]  /*26ff0*/  HADD2.F32 R40, -RZ, R102.H0_H0 ;  /* 0x20000066ff287230 */ /* 0x000fe40000004100 */
[C---:B------:R-:W-:Y:S01]  /*27000*/  FFMA.FTZ R149, R141.reuse, R138, R140 ;  /* 0x0000008a8d957223 */ /* 0x040fe2000001008c */
[----:B------:R-:W-:Y:S02]  /*27010*/  HADD2.F32 R36, -RZ, R118.H1_H1 ;  /* 0x30000076ff247230 */ /* 0x000fe40000004100 */
[----:B------:R-:W-:Y:S01]  /*27020*/  FFMA.FTZ R137, R141, R142, R137 ;  /* 0x0000008e8d897223 */ /* 0x000fe20000010089 */
[C---:B------:R-:W-:Y:S01]  /*27030*/  FFMA.FTZ R152, R37.reuse, R152, R148 ;  /* 0x0000009825987223 */ /* 0x040fe20000010094 */
[----:B------:R-:W-:Y:S01]  /*27040*/  FFMA.FTZ R139, R37, R40, R143 ;  /* 0x00000028258b7223 */ /* 0x000fe2000001008f */
[----:B------:R-:W-:Y:S01]  /*27050*/  HADD2.F32 R40, -RZ, R74.H1_H1 ;  /* 0x3000004aff287230 */ /* 0x000fe20000004100 */
[----:B------:R-:W1:Y:S01]  /*27060*/  @!P1 LDC.64 R140, c[0x0][0x3c0] ;  /* 0x0000f000ff8c9b82 */ /* 0x000e620000000a00 */
        /* <DEDUP_REMOVED lines=9> */
[C---:B------:R-:W-:Y:S01]  /*27100*/  FMUL.FTZ R33, R134.reuse, R33 ;  /* 0x0000002186217220 */ /* 0x040fe20000410000 */
[----:B------:R-:W-:Y:S02]  /*27110*/  HADD2.F32 R40, -RZ, R59.H0_H0 ;  /* 0x2000003bff287230 */ /* 0x000fe40000004100 */
[C---:B------:R-:W-:Y:S01]  /*27120*/  FFMA.FTZ R156, R143.reuse, R156, R42 ;  /* 0x0000009c8f9c7223 */ /* 0x040fe2000001002a */
[----:B------:R-:W-:Y:S02]  /*27130*/  HADD2.F32 R150, -RZ, R103.H1_H1 ;  /* 0x30000067ff967230 */ /* 0x000fe40000004100 */
[----:B------:R-:W-:Y:S01]  /*27140*/  FMUL.FTZ R35, R134, R35 ;  /* 0x0000002386237220 */ /* 0x000fe20000410000 */
[----:B------:R-:W-:Y:S02]  /*27150*/  HADD2.F32 R37, -RZ, R59.H1_H1 ;  /* 0x3000003bff257230 */ /* 0x000fe40000004100 */
[----:B------:R-:W-:Y:S01]  /*27160*/  FFMA.FTZ R151, R143, R36, R40 ;  /* 0x000000248f977223 */ /* 0x000fe20000010028 */
[----:B------:R-:W-:Y:S01]  /*27170*/  HADD2.F32 R42, -RZ, R119.H1_H1 ;  /* 0x30000077ff2a7230 */ /* 0x000fe20000004100 */
[----:B------:R-:W2:Y:S01]  /*27180*/  @!P1 LDC.64 R142, c[0x0][0x3c8] ;  /* 0x0000f200ff8e9b82 */ /* 0x000ea20000000a00 */
[----:B------:R-:W-:-:S02]  /*27190*/  HADD2.F32 R138, -RZ, R75.H1_H1 ;  /* 0x3000004bff8a7230 */ /* 0x000fc40000004100 */
[----:B------:R-:W-:Y:S01]  /*271a0*/  FFMA.FTZ R150, R43, R150, R37 ;  /* 0x000000962b967223 */ /* 0x000fe20000010025 */
[----:B------:R-:W-:Y:S01]  /*271b0*/  FADD.FTZ R37, -R135, R32 ;  /* 0x0000002087257221 */ /* 0x000fe20000010100 */
[----:B------:R-:W-:Y:S02]  /*271c0*/  HADD2.F32 R32, -RZ, R112.H0_H0 ;  /* 0x20000070ff207230 */ /* 0x000fe40000004100 */
[C---:B------:R-:W-:Y:S01]  /*271d0*/  FMUL.FTZ R29, R134.reuse, R29 ;  /* 0x0000001d861d7220 */ /* 0x040fe20000410000 */
[----:B------:R-:W-:Y:S01]  /*271e0*/  FFMA.FTZ R157, R43, R42, R138 ;  /* 0x0000002a2b9d7223 */ /* 0x000fe2000001008a */
[----:B------:R-:W-:Y:S02]  /*271f0*/  HADD2.F32 R36, -RZ, R76.H0_H0 ;  /* 0x2000004cff247230 */ /* 0x000fe40000004100 */
[----:B------:R-:W-:Y:S01]  /*27200*/  FMUL.FTZ R37, R134, R37 ;  /* 0x0000002586257220 */ /* 0x000fe20000410000 */
[----:B------:R-:W-:Y:S02]  /*27210*/  HADD2.F32 R40, -RZ, R96.H0_H0 ;  /* 0x20000060ff287230 */ /* 0x000fe40000004100 */
[----:B------:R-:W-:Y:S01]  /*27220*/  FADD.FTZ R25, -R135, R25 ;  /* 0x0000001987197221 */ /* 0x000fe20000010100 */
[----:B------:R-:W-:-:S02]  /*27230*/  HADD2.F32 R43, -RZ, R60.H0_H0 ;  /* 0x2000003cff2b7230 */ /* 0x000fc40000004100 */
[----:B------:R-:W-:Y:S01]  /*27240*/  FFMA.FTZ R41, R37, R32, R36 ;  /* 0x0000002025297223 */ /* 0x000fe20000010024 */
[----:B-1----:R-:W-:-:S04]  /*27250*/  @!P1 IMAD.WIDE R140, R7, 0x4, R140 ;  /* 0x00000004078c9825 */ /* 0x002fc800078e028c */
[C---:B------:R-:W-:Y:S01]  /*27260*/  FMUL.FTZ R25, R134.reuse, R25 ;  /* 0x0000001986197220 */ /* 0x040fe20000410000 */
[----:B------:R-:W-:Y:S01]  /*27270*/  FADD.FTZ R27, -R135, R27 ;  /* 0x0000001b871b7221 */ /* 0x000fe20000010100 */
[----:B------:R-:W-:Y:S01]  /*27280*/  FFMA.FTZ R36, R37, R40, R43 ;  /* 0x0000002825247223 */ /* 0x000fe2000001002b */
[----:B------:R-:W-:Y:S02]  /*27290*/  HADD2.F32 R42, -RZ, R112.H1_H1 ;  /* 0x30000070ff2a7230 */ /* 0x000fe40000004100 */
[----:B------:R-:W-:Y:S01]  /*272a0*/  FADD.FTZ R43, -R135, R34 ;  /* 0x00000022872b7221 */ /* 0x000fe20000010100 */
[----:B------:R-:W-:Y:S01]  /*272b0*/  HADD2.F32 R32, -RZ, R76.H1_H1 ;  /* 0x3000004cff207230 */ /* 0x000fe20000004100 */
[----:B------:R1:W-:Y:S01]  /*272c0*/  @!P1 STG.E desc[UR6][R140.64], R145 ;  /* 0x000000918c009986 */ /* 0x0003e2000c101906 */
[----:B------:R-:W-:Y:S02]  /*272d0*/  HADD2.F32 R40, -RZ, R96.H1_H1 ;  /* 0x30000060ff287230 */ /* 0x000fe40000004100 */
[----:B------:R-:W-:Y:S01]  /*272e0*/  FMUL.FTZ R43, R134, R43 ;  /* 0x0000002b862b7220 */ /* 0x000fe20000410000 */
[----:B------:R-:W-:-:S02]  /*272f0*/  HADD2.F32 R37, -RZ, R60.H1_H1 ;  /* 0x3000003cff257230 */ /* 0x000fc40000004100 */
[C---:B------:R-:W-:Y:S01]  /*27300*/  FFMA.FTZ R42, R33.reuse, R42, R32 ;  /* 0x0000002a212a7223 */ /* 0x040fe20000010020 */
[----:B------:R-:W-:Y:S02]  /*27310*/  HADD2.F32 R32, -RZ, R77.H0_H0 ;  /* 0x2000004dff207230 */ /* 0x000fe40000004100 */
[----:B------:R-:W-:Y:S01]  /*27320*/  FMUL.FTZ R27, R134, R27 ;  /* 0x0000001b861b7220 */ /* 0x000fe20000410000 */
[----:B------:R-:W-:Y:S02]  /*27330*/  HADD2.F32 R34, -RZ, R113.H1_H1 ;  /* 0x30000071ff227230 */ /* 0x000fe40000004100 */
[----:B------:R-:W-:Y:S01]  /*27340*/  FFMA.FTZ R37, R33, R40, R37 ;  /* 0x0000002821257223 */ /* 0x000fe20000010025 */
[----:B------:R-:W-:Y:S02]  /*27350*/  HADD2.F32 R40, -RZ, R97.H0_H0 ;  /* 0x20000061ff287230 */ /* 0x000fe40000004100 */
[----:B------:R-:W-:Y:S01]  /*27360*/  FADD.FTZ R21, -R135, R21 ;  /* 0x0000001587157221 */ /* 0x000fe20000010100 */
[----:B------:R-:W-:-:S02]  /*27370*/  HADD2.F32 R33, -RZ, R61.H0_H0 ;  /* 0x2000003dff217230 */ /* 0x000fc40000004100 */
[C---:B------:R-:W-:Y:S01]  /*27380*/  FADD.FTZ R23, -R135.reuse, R23 ;  /* 0x0000001787177221 */ /* 0x040fe20000010100 */
[----:B-1----:R-:W-:Y:S02]  /*27390*/  HADD2.F32 R140, -RZ, R113.H0_H0 ;  /* 0x20000071ff8c7230 */ /* 0x002fe40000004100 */
[----:B------:R-:W-:Y:S01]  /*273a0*/  FADD.FTZ R17, -R135, R17 ;  /* 0x0000001187117221 */ /* 0x000fe20000010100 */
[----:B------:R-:W-:Y:S02]  /*273b0*/  HADD2.F32 R138, -RZ, R77.H1_H1 ;  /* 0x3000004dff8a7230 */ /* 0x000fe40000004100 */
[C---:B------:R-:W-:Y:S01]  /*273c0*/  FFMA.FTZ R40, R43.reuse, R40, R33 ;  /* 0x000000282b287223 */ /* 0x040fe20000010021 */
[----:B------:R-:W-:Y:S02]  /*273d0*/  HADD2.F32 R141, -RZ, R114.H0_H0 ;  /* 0x20000072ff8d7230 */ /* 0x000fe40000004100 */
[----:B------:R-:W-:Y:S01]  /*273e0*/  FFMA.FTZ R140, R43, R140, R32 ;  /* 0x0000008c2b8c7223 */ /* 0x000fe20000010020 */
[----:B--2---:R-:W-:-:S04]  /*273f0*/  @!P1 IMAD.WIDE R32, R7, 0x4, R142 ;  /* 0x0000000407209825 */ /* 0x004fc800078e028e */
[----:B------:R-:W-:Y:S01]  /*27400*/  FADD.FTZ R43, -R135, R28 ;  /* 0x0000001c872b7221 */ /* 0x000fe20000010100 */
[----:B------:R-:W-:Y:S01]  /*27410*/  FFMA.FTZ R143, R35, R34, R138 ;  /* 0x00000022238f7223 */ /* 0x000fe2000001008a */
[C---:B------:R-:W-:Y:S01]  /*27420*/  FMUL.FTZ R17, R134.reuse, R17 ;  /* 0x0000001186117220 */ /* 0x040fe20000410000 */
[----:B------:R-:W-:Y:S02]  /*27430*/  HADD2.F32 R28, -RZ, R97.H1_H1 ;  /* 0x30000061ff1c7230 */ /* 0x000fe40000004100 */
[----:B------:R-:W-:Y:S01]  /*27440*/  FMUL.FTZ R138, R134, R43 ;  /* 0x0000002b868a7220 */ /* 0x000fe20000410000 */
[----:B------:R-:W-:Y:S01]  /*27450*/  HADD2.F32 R34, -RZ, R61.H1_H1 ;  /* 0x3000003dff227230 */ /* 0x000fe20000004100 */
[----:B------:R1:W-:Y:S01]  /*27460*/  @!P1 STG.E desc[UR6][R32.64], R134 ;  /* 0x0000008620009986 */ /* 0x0003e2000c101906 */
[----:B------:R-:W-:Y:S02]  /*27470*/  HADD2.F32 R145, -RZ, R78.H0_H0 ;  /* 0x2000004eff917230 */ /* 0x000fe40000004100 */
[----:B------:R-:W-:Y:S01]  /*27480*/  FADD.FTZ R19, -R135, R19 ;  /* 0x0000001387137221 */ /* 0x000fe20000010100 */
[----:B------:R-:W-:-:S02]  /*27490*/  HADD2.F32 R158, -RZ, R94.H1_H1 ;  /* 0x3000005eff9e7230 */ /* 0x000fc40000004100 */
[----:B------:R-:W-:Y:S01]  /*274a0*/  FFMA.FTZ R43, R35, R28, R34 ;  /* 0x0000001c232b7223 */ /* 0x000fe20000010022 */
[----:B------:R-:W-:Y:S02]  /*274b0*/  HADD2.F32 R28, -RZ, R114.H1_H1 ;  /* 0x30000072ff1c7230 */ /* 0x000fe40000004100 */
[----:B------:R-:W-:Y:S01]  /*274c0*/  FFMA.FTZ R142, R138, R141, R145 ;  /* 0x0000008d8a8e7223 */ /* 0x000fe20000010091 */
[----:B------:R-:W-:Y:S02]  /*274d0*/  HADD2.F32 R35, -RZ, R98.H0_H0 ;  /* 0x20000062ff237230 */ /* 0x000fe40000004100 */
[----:B------:R-:W-:Y:S01]  /*274e0*/  FMUL.FTZ R19, R134, R19 ;  /* 0x0000001386137220 */ /* 0x000fe20000410000 */
[----:B------:R-:W-:Y:S02]  /*274f0*/  HADD2.F32 R141, -RZ, R62.H0_H0 ;  /* 0x2000003eff8d7230 */ /* 0x000fe40000004100 */
[----:B------:R-:W-:Y:S01]  /*27500*/  FADD.FTZ R121, -R135, R121 ;  /* 0x0000007987797221 */ /* 0x000fe20000010100 */
[----:B------:R-:W-:Y:S01]  /*27510*/  HADD2.F32 R34, -RZ, R98.H1_H1 ;  /* 0x30000062ff227230 */ /* 0x000fe20000004100 */
[----:B-1----:R-:W-:Y:S01]  /*27520*/  F2FP.F16.F32.PACK_AB R33, R149, R146 ;  /* 0x000000929521723e */ /* 0x002fe200000000ff */
[----:B------:R-:W-:-:S02]  /*27530*/  HADD2.F32 R32, -RZ, R78.H1_H1 ;  /* 0x3000004eff207230 */ /* 0x000fc40000004100 */
[----:B------:R-:W-:Y:S01]  /*27540*/  FFMA.FTZ R138, R138, R35, R141 ;  /* 0x000000238a8a7223 */ /* 0x000fe2000001008d */
[----:B------:R-:W-:Y:S02]  /*27550*/  HADD2.F32 R141, -RZ, R62.H1_H1 ;  /* 0x3000003eff8d7230 */ /* 0x000fe40000004100 */
[----:B------:R-:W-:Y:S01]  /*27560*/  FADD.FTZ R149, -R135, R31 ;  /* 0x0000001f87957221 */ /* 0x000fe20000010100 */
[----:B------:R-:W-:Y:S02]  /*27570*/  HADD2.F32 R31, -RZ, R63.H0_H0 ;  /* 0x2000003fff1f7230 */ /* 0x000fe40000004100 */
[----:B------:R-:W-:Y:S01]  /*27580*/  FFMA.FTZ R145, R29, R28, R32 ;  /* 0x0000001c1d917223 */ /* 0x000fe20000010020 */
[----:B------:R-:W-:Y:S01]  /*27590*/  F2FP.F16.F32.PACK_AB R32, R144, R147 ;  /* 0x000000939020723e */ /* 0x000fe200000000ff */
[----:B------:R-:W-:Y:S01]  /*275a0*/  FADD.FTZ R147, -R135, R30 ;  /* 0x0000001e87937221 */ /* 0x000fe20000010100 */
[----:B------:R-:W-:Y:S02]  /*275b0*/  HADD2.F32 R144, -RZ, R99.H0_H0 ;  /* 0x20000063ff907230 */ /* 0x000fe40000004100 */
[----:B------:R-:W-:Y:S01]  /*275c0*/  FFMA.FTZ R141, R29, R34, R141 ;  /* 0x000000221d8d7223 */ /* 0x000fe2000001008d */
[----:B------:R-:W-:Y:S01]  /*275d0*/  F2FP.F16.F32.PACK_AB R35, R157, R156 ;  /* 0x0000009c9d23723e */ /* 0x000fe200000000ff */
[----:B------:R-:W-:Y:S01]  /*275e0*/  FMUL.FTZ R147, R134, R147 ;  /* 0x0000009386937220 */ /* 0x000fe20000410000 */
[----:B------:R-:W-:Y:S01]  /*275f0*/  F2FP.F16.F32.PACK_AB R34, R153, R152 ;  /* 0x000000989922723e */ /* 0x000fe200000000ff */
[----:B0-----:R-:W-:-:S04]  /*27600*/  IMAD.WIDE.U32 R28, R131, 0x10, R154 ;  /* 0x00000010831c7825 */ /* 0x001fc800078e009a */
[C---:B------:R-:W-:Y:S01]  /*27610*/  FMUL.FTZ R152, R134.reuse, R149 ;  /* 0x0000009586987220 */ /* 0x040fe20000410000 */
[----:B------:R-:W-:Y:S01]  /*27620*/  FFMA.FTZ R144, R147, R144, R31 ;  /* 0x0000009093907223 */ /* 0x000fe2000001001f */
[----:B------:R-:W-:Y:S01]  /*27630*/  FADD.FTZ R31, -R135, R24 ;  /* 0x00000018871f7221 */ /* 0x000fe20000010100 */
[----:B------:R-:W-:Y:S01]  /*27640*/  HADD2.F32 R146, -RZ, R115.H0_H0 ;  /* 0x20000073ff927230 */ /* 0x000fe20000004100 */
[----:B------:R0:W-:Y:S01]  /*27650*/  STG.E.128 desc[UR6][R28.64], R32 ;  /* 0x000000201c007986 */ /* 0x0001e2000c101d06 */
[----:B------:R-:W-:Y:S02]  /*27660*/  HADD2.F32 R30, -RZ, R79.H0_H0 ;  /* 0x2000004fff1e7230 */ /* 0x000fe40000004100 */
[----:B------:R-:W-:Y:S01]  /*27670*/  FMUL.FTZ R121, R134, R121 ;  /* 0x0000007986797220 */ /* 0x000fe20000410000 */
[----:B------:R-:W-:Y:S02]  /*27680*/  HADD2.F32 R153, -RZ, R115.H1_H1 ;  /* 0x30000073ff997230 */ /* 0x000fe40000004100 */
[----:B------:R-:W-:-:S02]  /*27690*/  HADD2.F32 R157, -RZ, R79.H1_H1 ;  /* 0x3000004fff9d7230 */ /* 0x000fc40000004100 */
[----:B------:R-:W-:Y:S01]  /*276a0*/  FFMA.FTZ R146, R147, R146, R30 ;  /* 0x0000009293927223 */ /* 0x000fe2000001001e */
[----:B------:R-:W-:Y:S02]  /*276b0*/  HADD2.F32 R147, -RZ, R99.H1_H1 ;  /* 0x30000063ff937230 */ /* 0x000fe40000004100 */
[----:B------:R-:W-:Y:S02]  /*276c0*/  HADD2.F32 R24, -RZ, R64.H0_H0 ;  /* 0x20000040ff187230 */ /* 0x000fe40000004100 */
[----:B------:R-:W-:Y:S01]  /*276d0*/  FFMA.FTZ R149, R152, R153, R157 ;  /* 0x0000009998957223 */ /* 0x000fe2000001009d */
[--C-:B------:R-:W-:Y:S01]  /*276e0*/  HADD2.F32 R153, -RZ, R92.reuse.H0_H0 ;  /* 0x2000005cff997230 */ /* 0x100fe20000004100 */
[----:B------:R-:W1:Y:S01]  /*276f0*/  LDC.64 R156, c[0x0][0x430] ;  /* 0x00010c00ff9c7b82 */ /* 0x000e620000000a00 */
[----:B------:R-:W-:Y:S02]  /*27700*/  HADD2.F32 R30, -RZ, R92.H1_H1 ;  /* 0x3000005cff1e7230 */ /* 0x000fe40000004100 */
[----:B0-----:R-:W-:-:S02]  /*27710*/  HADD2.F32 R33, -RZ, R108.H0_H0 ;  /* 0x2000006cff217230 */ /* 0x001fc40000004100 */
[----:B------:R-:W-:Y:S01]  /*27720*/  FMUL.FTZ R28, R134, R31 ;  /* 0x0000001f861c7220 */ /* 0x000fe20000410000 */
[----:B------:R-:W-:Y:S02]  /*27730*/  HADD2.F32 R35, -RZ, R80.H0_H0 ;  /* 0x20000050ff237230 */ /* 0x000fe40000004100 */
[----:B------:R-:W-:Y:S02]  /*27740*/  HADD2.F32 R29, -RZ, R63.H1_H1 ;  /* 0x3000003fff1d7230 */ /* 0x000fe40000004100 */
[----:B------:R-:W-:Y:S02]  /*27750*/  HADD2.F32 R32, -RZ, R108.H1_H1 ;  /* 0x3000006cff207230 */ /* 0x000fe40000004100 */
[C---:B------:R-:W-:Y:S01]  /*27760*/  FFMA.FTZ R31, R28.reuse, R33, R35 ;  /* 0x000000211c1f7223 */ /* 0x040fe20000010023 */
[----:B------:R-:W-:Y:S01]  /*27770*/  FFMA.FTZ R28, R28, R153, R24 ;  /* 0x000000991c1c7223 */ /* 0x000fe20000010018 */
[----:B------:R-:W-:Y:S01]  /*27780*/  FFMA.FTZ R147, R152, R147, R29 ;  /* 0x0000009398937223 */ /* 0x000fe2000001001d */
[----:B------:R-:W-:-:S02]  /*27790*/  HADD2.F32 R24, -RZ, R80.H1_H1 ;  /* 0x30000050ff187230 */ /* 0x000fc40000004100 */
[C---:B------:R-:W-:Y:S01]  /*277a0*/  FADD.FTZ R33, -R135.reuse, R26 ;  /* 0x0000001a87217221 */ /* 0x040fe20000010100 */
[----:B------:R-:W-:Y:S02]  /*277b0*/  HADD2.F32 R29, -RZ, R64.H1_H1 ;  /* 0x30000040ff1d7230 */ /* 0x000fe40000004100 */
[----:B------:R-:W-:Y:S01]  /*277c0*/  FADD.FTZ R153, -R135, R122 ;  /* 0x0000007a87997221 */ /* 0x000fe20000010100 */
[----:B------:R-:W-:Y:S02]  /*277d0*/  HADD2.F32 R34, -RZ, R109.H0_H0 ;  /* 0x2000006dff227230 */ /* 0x000fe40000004100 */
[C---:B------:R-:W-:Y:S01]  /*277e0*/  FFMA.FTZ R32, R25.reuse, R32, R24 ;  /* 0x0000002019207223 */ /* 0x040fe20000010018 */
[C---:B------:R-:W-:Y:S01]  /*277f0*/  FMUL.FTZ R33, R134.reuse, R33 ;  /* 0x0000002186217220 */ /* 0x040fe20000410000 */
[----:B------:R-:W-:Y:S01]  /*27800*/  FFMA.FTZ R29, R25, R30, R29 ;  /* 0x0000001e191d7223 */ /* 0x000fe2000001001d */
[----:B------:R-:W-:Y:S02]  /*27810*/  HADD2.F32 R30, -RZ, R93.H0_H0 ;  /* 0x2000005dff1e7230 */ /* 0x000fe40000004100 */
[----:B------:R-:W-:Y:S01]  /*27820*/  FMUL.FTZ R153, R134, R153 ;  /* 0x0000009986997220 */ /* 0x000fe20000410000 */
[----:B------:R-:W-:-:S02]  /*27830*/  HADD2.F32 R25, -RZ, R65.H0_H0 ;  /* 0x20000041ff197230 */ /* 0x000fc40000004100 */
[--C-:B------:R-:W-:Y:S02]  /*27840*/  HADD2.F32 R24, -RZ, R81.reuse.H0_H0 ;  /* 0x20000051ff187230 */ /* 0x100fe40000004100 */
[----:B------:R-:W-:Y:S02]  /*27850*/  HADD2.F32 R26, -RZ, R81.H1_H1 ;  /* 0x30000051ff1a7230 */ /* 0x000fe40000004100 */
[----:B------:R-:W-:Y:S01]  /*27860*/  FFMA.FTZ R30, R33, R30, R25 ;  /* 0x0000001e211e7223 */ /* 0x000fe20000010019 */
[----:B------:R-:W-:Y:S01]  /*27870*/  F2FP.F16.F32.PACK_AB R25, R137, R136 ;  /* 0x000000888919723e */ /* 0x000fe200000000ff */
[----:B------:R-:W-:Y:S01]  /*27880*/  FFMA.FTZ R34, R33, R34, R24 ;  /* 0x0000002221227223 */ /* 0x000fe20000010018 */
[----:B------:R-:W-:Y:S01]  /*27890*/  FADD.FTZ R137, -R135, R20 ;  /* 0x0000001487897221 */ /* 0x000fe20000010100 */
[----:B------:R-:W-:Y:S02]  /*278a0*/  HADD2.F32 R24, -RZ, R109.H1_H1 ;  /* 0x3000006dff187230 */ /* 0x000fe40000004100 */
[----:B------:R-:W-:-:S02]  /*278b0*/  HADD2.F32 R152, -RZ, R93.H1_H1 ;  /* 0x3000005dff987230 */ /* 0x000fc40000004100 */
[----:B------:R-:W-:Y:S01]  /*278c0*/  FMUL.FTZ R137, R134, R137 ;  /* 0x0000008986897220 */ /* 0x000fe20000410000 */
[----:B------:R-:W-:Y:S02]  /*278d0*/  HADD2.F32 R33, -RZ, R65.H1_H1 ;  /* 0x30000041ff217230 */ /* 0x000fe40000004100 */
[----:B------:R-:W-:Y:S01]  /*278e0*/  FFMA.FTZ R35, R27, R24, R26 ;  /* 0x000000181b237223 */ /* 0x000fe2000001001a */
[----:B------:R-:W-:Y:S01]  /*278f0*/  HADD2.F32 R20, -RZ, R110.H0_H0 ;  /* 0x2000006eff147230 */ /* 0x000fe20000004100 */
[----:B------:R-:W-:Y:S01]  /*27900*/  F2FP.F16.F32.PACK_AB R24, R39, R38 ;  /* 0x000000262718723e */ /* 0x000fe200000000ff */
[----:B------:R-:W-:Y:S02]  /*27910*/  HADD2.F32 R136, -RZ, R82.H0_H0 ;  /* 0x20000052ff887230 */ /* 0x000fe40000004100 */
[----:B------:R-:W-:Y:S01]  /*27920*/  FFMA.FTZ R33, R27, R152, R33 ;  /* 0x000000981b217223 */ /* 0x000fe20000010021 */
[----:B------:R-:W-:Y:S01]  /*27930*/  F2FP.F16.F32.PACK_AB R27, R150, R151 ;  /* 0x00000097961b723e */ /* 0x000fe200000000ff */
[----:B-1----:R-:W-:Y:S01]  /*27940*/  IMAD.WIDE.U32 R38, R131, 0x10, R156 ;  /* 0x0000001083267825 */ /* 0x002fe200078e009c */
[----:B------:R-:W-:-:S03]  /*27950*/  F2FP.F16.F32.PACK_AB R26, R148, R139 ;  /* 0x0000008b941a723e */ /* 0x000fc600000000ff */
[----:B------:R-:W-:Y:S01]  /*27960*/  FFMA.FTZ R20, R137, R20, R136 ;  /* 0x0000001489147223 */ /* 0x000fe20000010088 */
[----:B------:R-:W-:Y:S01]  /*27970*/  FADD.FTZ R151, -R135, R22 ;  /* 0x0000001687977221 */ /* 0x000fe20000010100 */
[----:B------:R-:W-:Y:S02]  /*27980*/  HADD2.F32 R136, -RZ, R94.H0_H0 ;  /* 0x2000005eff887230 */ /* 0x000fe40000004100 */
[C---:B------:R-:W-:Y:S01]  /*27990*/  FMUL.FTZ R131, R134.reuse, R21 ;  /* 0x0000001586837220 */ /* 0x040fe20000410000 */
[----:B------:R-:W-:Y:S01]  /*279a0*/  HADD2.F32 R148, -RZ, R66.H0_H0 ;  /* 0x20000042ff947230 */ /* 0x000fe20000004100 */
[----:B------:R0:W-:Y:S01]  /*279b0*/  STG.E.128 desc[UR6][R38.64], R24 ;  /* 0x0000001826007986 */ /* 0x0001e2000c101d06 */
[----:B------:R-:W-:Y:S02]  /*279c0*/  HADD2.F32 R150, -RZ, R110.H1_H1 ;  /* 0x3000006eff967230 */ /* 0x000fe40000004100 */
[----:B------:R-:W-:Y:S01]  /*279d0*/  FMUL.FTZ R151, R134, R151 ;  /* 0x0000009786977220 */ /* 0x000fe20000410000 */
[----:B------:R-:W-:-:S02]  /*279e0*/  HADD2.F32 R152, -RZ, R82.H1_H1 ;  /* 0x30000052ff987230 */ /* 0x000fc40000004100 */
[----:B------:R-:W-:Y:S02]  /*279f0*/  HADD2.F32 R139, -RZ, R66.H1_H1 ;  /* 0x30000042ff8b7230 */ /* 0x000fe40000004100 */
[----:B------:R-:W-:Y:S02]  /*27a00*/  HADD2.F32 R22, -RZ, R111.H0_H0 ;  /* 0x2000006fff167230 */ /* 0x000fe40000004100 */
[----:B------:R-:W-:Y:S01]  /*27a10*/  FFMA.FTZ R21, R131, R150, R152 ;  /* 0x0000009683157223 */ /* 0x000fe20000010098 */
[----:B------:R-:W-:Y:S02]  /*27a20*/  HADD2.F32 R150, -RZ, R105.H1_H1 ;  /* 0x30000069ff967230 */ /* 0x000fe40000004100 */
[----:B------:R-:W-:Y:S02]  /*27a30*/  HADD2.F32 R152, -RZ, R106.H1_H1 ;  /* 0x3000006aff987230 */ /* 0x000fe40000004100 */
[----:B0-----:R-:W-:Y:S01]  /*27a40*/  FFMA.FTZ R25, R137, R136, R148 ;  /* 0x0000008889197223 */ /* 0x001fe20000010094 */
[----:B------:R-:W-:-:S02]  /*27a50*/  HADD2.F32 R24, -RZ, R83.H0_H0 ;  /* 0x20000053ff187230 */ /* 0x000fc40000004100 */
[----:B------:R-:W-:Y:S01]  /*27a60*/  FMUL.FTZ R39, R134, R23 ;  /* 0x0000001786277220 */ /* 0x000fe20000410000 */
[----:B------:R-:W-:Y:S02]  /*27a70*/  HADD2.F32 R38, -RZ, R95.H0_H0 ;  /* 0x2000005fff267230 */ /* 0x000fe40000004100 */
[----:B------:R-:W-:Y:S01]  /*27a80*/  FFMA.FTZ R26, R131, R158, R139 ;  /* 0x0000009e831a7223 */ /* 0x000fe2000001008b */
[----:B------:R-:W-:Y:S02]  /*27a90*/  HADD2.F32 R27, -RZ, R67.H0_H0 ;  /* 0x20000043ff1b7230 */ /* 0x000fe40000004100 */
[----:B------:R-:W-:Y:S01]  /*27aa0*/  FADD.FTZ R131, -R135, R16 ;  /* 0x0000001087837221 */ /* 0x000fe20000010100 */
[----:B------:R-:W-:Y:S02]  /*27ab0*/  HADD2.F32 R136, -RZ, R111.H1_H1 ;  /* 0x3000006fff887230 */ /* 0x000fe40000004100 */
[----:B------:R-:W-:Y:S01]  /*27ac0*/  FFMA.FTZ R23, R151, R22, R24 ;  /* 0x0000001697177223 */ /* 0x000fe20000010018 */
[----:B------:R-:W-:-:S02]  /*27ad0*/  HADD2.F32 R148, -RZ, R83.H1_H1 ;  /* 0x30000053ff947230 */ /* 0x000fc40000004100 */
[----:B------:R-:W-:Y:S01]  /*27ae0*/  FFMA.FTZ R27, R151, R38, R27 ;  /* 0x00000026971b7223 */ /* 0x000fe2000001001b */
[----:B------:R-:W-:Y:S02]  /*27af0*/  HADD2.F32 R24, -RZ, R95.H1_H1 ;  /* 0x3000005fff187230 */ /* 0x000fe40000004100 */
[----:B------:R-:W-:Y:S01]  /*27b00*/  FMUL.FTZ R131, R134, R131 ;  /* 0x0000008386837220 */ /* 0x000fe20000410000 */
[----:B------:R-:W-:Y:S02]  /*27b10*/  HADD2.F32 R16, -RZ, R67.H1_H1 ;  /* 0x30000043ff107230 */ /* 0x000fe40000004100 */
[C---:B------:R-:W-:Y:S01]  /*27b20*/  FFMA.FTZ R22, R39.reuse, R136, R148 ;  /* 0x0000008827167223 */ /* 0x040fe20000010094 */
[----:B------:R-:W-:Y:S01]  /*27b30*/  HADD2.F32 R38, -RZ, R104.H0_H0 ;  /* 0x20000068ff267230 */ /* 0x000fe20000004100 */
[----:B------:R-:W-:Y:S01]  /*27b40*/  F2FP.F16.F32.PACK_AB R26, R26, R25 ;  /* 0x000000191a1a723e */ /* 0x000fe200000000ff */
[----:B------:R-:W-:Y:S02]  /*27b50*/  HADD2.F32 R136, -RZ, R84.H0_H0 ;  /* 0x20000054ff887230 */ /* 0x000fe40000004100 */
[----:B------:R-:W-:Y:S01]  /*27b60*/  FFMA.FTZ R24, R39, R24, R16 ;  /* 0x0000001827187223 */ /* 0x000fe20000010010 */
[----:B------:R-:W-:Y:S01]  /*27b70*/  HADD2.F32 R16, -RZ, R68.H0_H0 ;  /* 0x20000044ff107230 */ /* 0x000fe20000004100 */
[----:B------:R-:W-:Y:S01]  /*27b80*/  F2FP.F16.F32.PACK_AB R23, R22, R23 ;  /* 0x000000171617723e */ /* 0x000fe200000000ff */
[----:B------:R-:W-:-:S02]  /*27b90*/  HADD2.F32 R148, -RZ, R104.H1_H1 ;  /* 0x30000068ff947230 */ /* 0x000fc40000004100 */
[----:B------:R-:W-:Y:S01]  /*27ba0*/  FFMA.FTZ R137, R131, R38, R136 ;  /* 0x0000002683897223 */ /* 0x000fe20000010088 */
[----:B------:R-:W-:Y:S01]  /*27bb0*/  HADD2.F32 R38, -RZ, R88.H0_H0 ;  /* 0x20000058ff267230 */ /* 0x000fe20000004100 */
[----:B------:R-:W-:Y:S01]  /*27bc0*/  F2FP.F16.F32.PACK_AB R22, R21, R20 ;  /* 0x000000141516723e */ /* 0x000fe200000000ff */
[----:B------:R-:W-:Y:S01]  /*27bd0*/  HADD2.F32 R136, -RZ, R84.H1_H1 ;  /* 0x30000054ff887230 */ /* 0x000fe20000004100 */
[----:B------:R-:W-:Y:S01]  /*27be0*/  F2FP.F16.F32.PACK_AB R21, R35, R34 ;  /* 0x000000222315723e */ /* 0x000fe200000000ff */
[----:B------:R-:W-:Y:S02]  /*27bf0*/  HADD2.F32 R158, -RZ, R91.H1_H1 ;  /* 0x3000005bff9e7230 */ /* 0x000fe40000004100 */
[----:B------:R-:W-:Y:S01]  /*27c00*/  FFMA.FTZ R38, R131, R38, R16 ;  /* 0x0000002683267223 */ /* 0x000fe20000010010 */
[----:B------:R-:W-:Y:S02]  /*27c10*/  HADD2.F32 R16, -RZ, R88.H1_H1 ;  /* 0x30000058ff107230 */ /* 0x000fe40000004100 */
[----:B------:R-:W-:Y:S01]  /*27c20*/  FFMA.FTZ R148, R17, R148, R136 ;  /* 0x0000009411947223 */ /* 0x000fe20000010088 */
[----:B------:R-:W-:-:S02]  /*27c30*/  HADD2.F32 R136, -RZ, R68.H1_H1 ;  /* 0x30000044ff887230 */ /* 0x000fc40000004100 */
[----:B------:R-:W-:Y:S01]  /*27c40*/  FADD.FTZ R131, -R135, R18 ;  /* 0x0000001287837221 */ /* 0x000fe20000010100 */
[----:B------:R-:W-:Y:S01]  /*27c50*/  HADD2.F32 R18, -RZ, R85.H0_H0 ;  /* 0x20000055ff127230 */ /* 0x000fe20000004100 */
[----:B------:R-:W-:Y:S01]  /*27c60*/  F2FP.F16.F32.PACK_AB R20, R32, R31 ;  /* 0x0000001f2014723e */ /* 0x000fe200000000ff */
[----:B------:R-:W-:Y:S01]  /*27c70*/  FFMA.FTZ R39, R17, R16, R136 ;  /* 0x0000001011277223 */ /* 0x000fe20000010088 */
[----:B------:R-:W-:Y:S02]  /*27c80*/  HADD2.F32 R16, -RZ, R105.H0_H0 ;  /* 0x20000069ff107230 */ /* 0x000fe40000004100 */
[----:B------:R-:W-:Y:S01]  /*27c90*/  FMUL.FTZ R131, R134, R131 ;  /* 0x0000008386837220 */ /* 0x000fe20000410000 */
[----:B------:R-:W-:Y:S01]  /*27ca0*/  HADD2.F32 R136, -RZ, R89.H0_H0 ;  /* 0x20000059ff887230 */ /* 0x000fe20000004100 */
[----:B------:R-:W-:Y:S01]  /*27cb0*/  F2FP.F16.F32.PACK_AB R27, R24, R27 ;  /* 0x0000001b181b723e */ /* 0x000fe200000000ff */
[----:B------:R-:W-:Y:S02]  /*27cc0*/  HADD2.F32 R17, -RZ, R69.H0_H0 ;  /* 0x20000045ff117230 */ /* 0x000fe40000004100 */
[----:B------:R-:W-:Y:S01]  /*27cd0*/  FFMA.FTZ R139, R131, R16, R18 ;  /* 0x00000010838b7223 */ /* 0x000fe20000010012 */
[----:B------:R-:W-:Y:S01]  /*27ce0*/  HADD2.F32 R16, -RZ, R85.H1_H1 ;  /* 0x30000055ff107230 */ /* 0x000fe20000004100 */
[----:B------:R-:W-:Y:S01]  /*27cf0*/  F2FP.F16.F32.PACK_AB R25, R33, R30 ;  /* 0x0000001e2119723e */ /* 0x000fe200000000ff */
[----:B------:R-:W-:-:S02]  /*27d00*/  HADD2.F32 R18, -RZ, R86.H0_H0 ;  /* 0x20000056ff127230 */ /* 0x000fc40000004100 */
[----:B------:R-:W-:Y:S01]  /*27d10*/  FFMA.FTZ R131, R131, R136, R17 ;  /* 0x0000008883837223 */ /* 0x000fe20000010011 */
[----:B------:R-:W-:Y:S02]  /*27d20*/  HADD2.F32 R136, -RZ, R89.H1_H1 ;  /* 0x30000059ff887230 */ /* 0x000fe40000004100 */
[----:B------:R-:W-:Y:S01]  /*27d30*/  FFMA.FTZ R150, R19, R150, R16 ;  /* 0x0000009613967223 */ /* 0x000fe20000010010 */
[----:B------:R-:W-:Y:S01]  /*27d40*/  HADD2.F32 R17, -RZ, R69.H1_H1 ;  /* 0x30000045ff117230 */ /* 0x000fe20000004100 */
[----:B------:R-:W-:Y:S01]  /*27d50*/  F2FP.F16.F32.PACK_AB R24, R29, R28 ;  /* 0x0000001c1d18723e */ /* 0x000fe200000000ff */
[----:B------:R-:W-:Y:S01]  /*27d60*/  HADD2.F32 R16, -RZ, R106.H0_H0 ;  /* 0x2000006aff107230 */ /* 0x000fe20000004100 */
[----:B------:R-:W-:Y:S02]  /*27d70*/  F2FP.F16.F32.PACK_AB R28, R148, R137 ;  /* 0x00000089941c723e */ /* 0x000fe400000000ff */
[----:B------:R-:W-:Y:S01]  /*27d80*/  FFMA.FTZ R136, R19, R136, R17 ;  /* 0x0000008813887223 */ /* 0x000fe20000010011 */
[----:B------:R-:W-:Y:S01]  /*27d90*/  FADD.FTZ R17, -R135, R120 ;  /* 0x0000007887117221 */ /* 0x000fe20000010100 */
[----:B------:R-:W-:-:S02]  /*27da0*/  HADD2.F32 R120, -RZ, R90.H0_H0 ;  /* 0x2000005aff787230 */ /* 0x000fc40000004100 */
[----:B------:R-:W-:Y:S01]  /*27db0*/  FADD.FTZ R135, -R135, R123 ;  /* 0x0000007b87877221 */ /* 0x000fe20000010100 */
[----:B------:R-:W-:Y:S02]  /*27dc0*/  HADD2.F32 R19, -RZ, R70.H0_H0 ;  /* 0x20000046ff137230 */ /* 0x000fe40000004100 */
[----:B------:R-:W-:Y:S01]  /*27dd0*/  FMUL.FTZ R17, R134, R17 ;  /* 0x0000001186117220 */ /* 0x000fe20000410000 */
[----:B------:R-:W-:-:S04]  /*27de0*/  IMAD.WIDE.U32 R122, R130, 0x10, R154 ;  /* 0x00000010827a7825 */ /* 0x000fc800078e009a */
[----:B------:R-:W-:Y:S01]  /*27df0*/  FMUL.FTZ R135, R134, R135 ;  /* 0x0000008786877220 */ /* 0x000fe20000410000 */
[----:B------:R-:W-:Y:S01]  /*27e00*/  F2FP.F16.F32.PACK_AB R29, R150, R139 ;  /* 0x0000008b961d723e */ /* 0x000fe200000000ff */
[C---:B------:R-:W-:Y:S01]  /*27e10*/  FFMA.FTZ R151, R17.reuse, R16, R18 ;  /* 0x0000001011977223 */ /* 0x040fe20000010012 */
[----:B------:R-:W-:Y:S01]  /*27e20*/  FFMA.FTZ R120, R17, R120, R19 ;  /* 0x0000007811787223 */ /* 0x000fe20000010013 */
[----:B------:R-:W-:Y:S01]  /*27e30*/  HADD2.F32 R16, -RZ, R86.H1_H1 ;  /* 0x30000056ff107230 */ /* 0x000fe20000004100 */
[----:B------:R-:W-:Y:S01]  /*27e40*/  F2FP.F16.F32.PACK_AB R19, R149, R146 ;  /* 0x000000929513723e */ /* 0x000fe200000000ff */
[----:B------:R-:W-:Y:S01]  /*27e50*/  HADD2.F32 R18, -RZ, R90.H1_H1 ;  /* 0x3000005aff127230 */ /* 0x000fe20000004100 */
[----:B------:R-:W-:Y:S01]  /*27e60*/  F2FP.F16.F32.PACK_AB R33, R136, R131 ;  /* 0x000000838821723e */ /* 0x000fe200000000ff */
[----:B------:R-:W-:Y:S02]  /*27e70*/  HADD2.F32 R17, -RZ, R70.H1_H1 ;  /* 0x30000046ff117230 */ /* 0x000fe40000004100 */
[----:B------:R-:W-:Y:S01]  /*27e80*/  FFMA.FTZ R152, R121, R152, R16 ;  /* 0x0000009879987223 */ /* 0x000fe20000010010 */
[----:B------:R-:W-:Y:S01]  /*27e90*/  F2FP.F16.F32.PACK_AB R16, R42, R41 ;  /* 0x000000292a10723e */ /* 0x000fe200000000ff */
[----:B------:R-:W-:Y:S01]  /*27ea0*/  HADD2.F32 R42, -RZ, R107.H0_H0 ;  /* 0x2000006bff2a7230 */ /* 0x000fe20000004100 */
[----:B------:R-:W-:Y:S01]  /*27eb0*/  F2FP.F16.F32.PACK_AB R32, R39, R38 ;  /* 0x000000262720723e */ /* 0x000fe200000000ff */
[----:B------:R-:W-:Y:S01]  /*27ec0*/  FFMA.FTZ R121, R121, R18, R17 ;  /* 0x0000001279797223 */ /* 0x000fe20000010011 */
[----:B------:R-:W-:Y:S01]  /*27ed0*/  F2FP.F16.F32.PACK_AB R18, R145, R142 ;  /* 0x0000008e9112723e */ /* 0x000fe200000000ff */
[----:B------:R-:W-:Y:S01]  /*27ee0*/  HADD2.F32 R134, -RZ, R87.H0_H0 ;  /* 0x20000057ff867230 */ /* 0x000fe20000004100 */
[----:B------:R-:W-:Y:S01]  /*27ef0*/  F2FP.F16.F32.PACK_AB R17, R143, R140 ;  /* 0x0000008c8f11723e */ /* 0x000fe200000000ff */
[----:B------:R-:W-:Y:S01]  /*27f00*/  HADD2.F32 R140, -RZ, R91.H0_H0 ;  /* 0x2000005bff8c7230 */ /* 0x000fe20000004100 */
[----:B------:R-:W-:Y:S01]  /*27f10*/  F2FP.F16.F32.PACK_AB R30, R152, R151 ;  /* 0x00000097981e723e */ /* 0x000fe200000000ff */
[----:B------:R-:W-:-:S02]  /*27f20*/  HADD2.F32 R41, -RZ, R71.H0_H0 ;  /* 0x20000047ff297230 */ /* 0x000fc40000004100 */
[----:B------:R-:W-:Y:S01]  /*27f30*/  FFMA.FTZ R143, R153, R42, R134 ;  /* 0x0000002a998f7223 */ /* 0x000fe20000010086 */
[----:B------:R0:W-:Y:S01]  /*27f40*/  STG.E.128 desc[UR6][R122.64], R16 ;  /* 0x000000107a007986 */ /* 0x0001e2000c101d06 */
[----:B------:R-:W-:Y:S01]  /*27f50*/  HADD2.F32 R142, -RZ, R107.H1_H1 ;  /* 0x3000006bff8e7230 */ /* 0x000fe20000004100 */
[----:B------:R-:W-:Y:S01]  /*27f60*/  F2FP.F16.F32.PACK_AB R34, R121, R120 ;  /* 0x000000787922723e */ /* 0x000fe200000000ff */
[----:B------:R-:W-:Y:S02]  /*27f70*/  HADD2.F32 R146, -RZ, R87.H1_H1 ;  /* 0x30000057ff927230 */ /* 0x000fe40000004100 */
[----:B------:R-:W-:Y:S01]  /*27f80*/  FFMA.FTZ R42, R153, R140, R41 ;  /* 0x0000008c992a7223 */ /* 0x000fe20000010029 */
[----:B------:R-:W-:Y:S02]  /*27f90*/  HADD2.F32 R145, -RZ, R71.H1_H1 ;  /* 0x30000047ff917230 */ /* 0x000fe40000004100 */
[----:B------:R-:W-:-:S03]  /*27fa0*/  FFMA.FTZ R140, R135, R142, R146 ;  /* 0x0000008e878c7223 */ /* 0x000fc60000010092 */
[----:B------:R-:W-:Y:S01]  /*27fb0*/  FFMA.FTZ R41, R135, R158, R145 ;  /* 0x0000009e87297223 */ /* 0x000fe20000010091 */
[----:B------:R-:W-:Y:S01]  /*27fc0*/  IMAD.WIDE.U32 R134, R130, 0x10, R156 ;  /* 0x0000001082867825 */ /* 0x000fe200078e009c */
[----:B------:R-:W-:-:S03]  /*27fd0*/  F2FP.F16.F32.PACK_AB R31, R140, R143 ;  /* 0x0000008f8c1f723e */ /* 0x000fc600000000ff */
[C---:B------:R-:W-:Y:S01]  /*27fe0*/  IMAD.WIDE.U32 R158, R132.reuse, 0x10, R156 ;  /* 0x00000010849e7825 */ /* 0x040fe200078e009c */
[----:B------:R-:W-:Y:S02]  /*27ff0*/  F2FP.F16.F32.PACK_AB R35, R41, R42 ;  /* 0x0000002a2923723e */ /* 0x000fe400000000ff */
[----:B0-----:R-:W-:Y:S01]  /*28000*/  F2FP.F16.F32.PACK_AB R16, R37, R36 ;  /* 0x000000242510723e */ /* 0x001fe200000000ff */
[--C-:B------:R-:W-:Y:S01]  /*28010*/  IMAD.WIDE.U32 R122, R132, 0x10, R154.reuse ;  /* 0x00000010847a7825 */ /* 0x100fe200078e009a */
[----:B------:R-:W0:Y:S01]  /*28020*/  LDC.64 R36, c[0x0][0x380] ;  /* 0x0000e000ff247b82 */ /* 0x000e220000000a00 */
[----:B------:R-:W-:Y:S02]  /*28030*/  F2FP.F16.F32.PACK_AB R19, R147, R144 ;  /* 0x000000909313723e */ /* 0x000fe400000000ff */
[----:B------:R-:W-:Y:S01]  /*28040*/  F2FP.F16.F32.PACK_AB R18, R141, R138 ;  /* 0x0000008a8d12723e */ /* 0x000fe200000000ff */
[----:B------:R-:W-:Y:S01]  /*28050*/  IMAD.WIDE.U32 R154, R133, 0x10, R154 ;  /* 0x00000010859a7825 */ /* 0x000fe200078e009a */
[----:B------:R-:W-:-:S03]  /*28060*/  F2FP.F16.F32.PACK_AB R17, R43, R40 ;  /* 0x000000282b11723e */ /* 0x000fc600000000ff */
[----:B------:R-:W-:Y:S02]  /*28070*/  IMAD.WIDE.U32 R156, R133, 0x10, R156 ;  /* 0x00000010859c7825 */ /* 0x000fe400078e009c */
[----:B------:R1:W-:Y:S04]  /*28080*/  STG.E.128 desc[UR6][R134.64], R16 ;  /* 0x0000001086007986 */ /* 0x0003e8000c101d06 */
[----:B------:R1:W-:Y:S04]  /*28090*/  STG.E.128 desc[UR6][R122.64], R20 ;  /* 0x000000147a007986 */ /* 0x0003e8000c101d06 */
[----:B------:R1:W-:Y:S04]  /*280a0*/  STG.E.128 desc[UR6][R158.64], R24 ;  /* 0x000000189e007986 */ /* 0x0003e8000c101d06 */
[----:B------:R1:W-:Y:S01]  /*280b0*/  STG.E.128 desc[UR6][R154.64], R28 ;  /* 0x0000001c9a007986 */ /* 0x0003e2000c101d06 */
[----:B0-----:R-:W-:-:S03]  /*280c0*/  IMAD R7, R36, 0x4, R7 ;  /* 0x0000000424077824 */ /* 0x001fc600078e0207 */
[----:B------:R1:W-:Y:S02]  /*280d0*/  STG.E.128 desc[UR6][R156.64], R32 ;  /* 0x000000209c007986 */ /* 0x0003e4000c101d06 */
[----:B------:R-:W-:-:S13]  /*280e0*/  ISETP.GE.AND P1, PT, R7, R37, PT ;  /* 0x000000250700720c */ /* 0x000fda0003f26270 */
[----:B------:R-:W-:Y:S05]  /*280f0*/  @!P1 BRA `(.L_x_14655) ;  /* 0xfffffd8c00789947 */ /* 0x000fea000383ffff */
[----:B------:R-:W-:Y:S05]  /*28100*/  EXIT ;  /* 0x000000000000794d */ /* 0x000fea0003800000 */
.L_x_14654:
        /* <DEDUP_REMOVED lines=8> */
.L_x_14657:
[----:B------:R-:W-:Y:S05]  /*28190*/  BSYNC B0 ;  /* 0x0000000000007941 */ /* 0x000fea0003800000 */
.L_x_14656:
        /* <DEDUP_REMOVED lines=9> */
.L_x_14658:
[----:B------:R-:W-:Y:S02]  /*28230*/  IMAD.MOV.U32 R144, RZ, RZ, 0x4 ;  /* 0x00000004ff907424 */ /* 0x000fe400078e00ff */
[----:B------:R-:W-:-:S04]  /*28240*/  IMAD.MOV.U32 R135, RZ, RZ, R141 ;  /* 0x000000ffff877224 */ /* 0x000fc800078e008d */
[----:B------:R-:W-:-:S05]  /*28250*/  FADD.FTZ R137, R136, R135 ;  /* 0x0000008788897221 */ /* 0x000fca0000010000 */
[----:B------:R-:W-:-:S07]  /*28260*/  MOV R143, R137 ;  /* 0x00000089008f7202 */ /* 0x000fce0000000f00 */
[----:B------:R-:W-:Y:S05]  /*28270*/  WARPSYNC.COLLECTIVE R140, `(.L_x_14659) ;  /* 0x000000008c087348 */ /* 0x000fea0003c00000 */
[----:B------:R0:W1:Y:S02]  /*28280*/  SHFL.BFLY P2, R141, R143, R144, R147 ;  /* 0x0c0000908f8d7389 */ /* 0x0000640000040093 */
[----:B01----:R-:W-:Y:S05]  /*28290*/  ENDCOLLECTIVE ;  /* 0x000000000000791b */ /* 0x003fea0003800000 */
.L_x_14659:
[----:B------:R-:W-:Y:S01]  /*282a0*/  HFMA2 R144, -RZ, RZ, 0, 4.76837158203125e-07 ;  /* 0x00000008ff907431 */ /* 0x000fe200000001ff */
[----:B------:R-:W-:-:S05]  /*282b0*/  MOV R134, R141 ;  /* 0x0000008d00867202 */ /* 0x000fca0000000f00 */
[----:B------:R-:W-:-:S04]  /*282c0*/  FADD.FTZ R138, R137, R134 ;  /* 0x00000086898a7221 */ /* 0x000fc80000010000 */
[----:B------:R-:W-:-:S07]  /*282d0*/  IMAD.MOV.U32 R143, RZ, RZ, R138 ;  /* 0x000000ffff8f7224 */ /* 0x000fce00078e008a */
[----:B------:R-:W-:Y:S05]  /*282e0*/  WARPSYNC.COLLECTIVE R140, `(.L_x_14660) ;  /* 0x000000008c087348 */ /* 0x000fea0003c00000 */
[----:B------:R0:W1:Y:S02]  /*282f0*/  SHFL.BFLY P2, R141, R143, R144, R147 ;  /* 0x0c0000908f8d7389 */ /* 0x0000640000040093 */
[----:B01----:R-:W-:Y:S05]  /*28300*/  ENDCOLLECTIVE ;  /* 0x000000000000791b */ /* 0x003fea0003800000 */
.L_x_14660:
        /* <DEDUP_REMOVED lines=8> */
.L_x_14661:
        /* <DEDUP_REMOVED lines=72> */
.L_x_14662:
[----:B------:R-:W-:Y:S02]  /*28810*/  IMAD.MOV.U32 R144, RZ, RZ, 0x2 ;  /* 0x00000002ff907424 */ /* 0x000fe400078e00ff */
[----:B------:R-:W-:-:S04]  /*28820*/  IMAD.MOV.U32 R137, RZ, RZ, R141 ;  /* 0x000000ffff897224 */ /* 0x000fc800078e008d */
[----:B------:R-:W-:-:S05]  /*28830*/  FADD.FTZ R137, R134, R137 ;  /* 0x0000008986897221 */ /* 0x000fca0000010000 */
[----:B------:R-:W-:-:S07]  /*28840*/  MOV R143, R137 ;  /* 0x00000089008f7202 */ /* 0x000fce0000000f00 */
[----:B------:R-:W-:Y:S05]  /*28850*/  WARPSYNC.COLLECTIVE R140, `(.L_x_14663) ;  /* 0x000000008c087348 */ /* 0x000fea0003c00000 */
[----:B------:R0:W1:Y:S02]  /*28860*/  SHFL.BFLY P2, R141, R143, R144, R147 ;  /* 0x0c0000908f8d7389 */ /* 0x0000640000040093 */
[----:B01----:R-:W-:Y:S05]  /*28870*/  ENDCOLLECTIVE ;  /* 0x000000000000791b */ /* 0x003fea0003800000 */
.L_x_14663:
[----:B------:R-:W-:Y:S01]  /*28880*/  HFMA2 R144, -RZ, RZ, 0, 2.384185791015625e-07 ;  /* 0x00000004ff907431 */ /* 0x000fe200000001ff */
[----:B------:R-:W-:-:S05]  /*28890*/  MOV R136, R141 ;  /* 0x0000008d00887202 */ /* 0x000fca0000000f00 */
[----:B------:R-:W-:-:S04]  /*288a0*/  FADD.FTZ R136, R137, R136 ;  /* 0x0000008889887221 */ /* 0x000fc80000010000 */
[----:B------:R-:W-:-:S07]  /*288b0*/  IMAD.MOV.U32 R143, RZ, RZ, R136 ;  /* 0x000000ffff8f7224 */ /* 0x000fce00078e0088 */
[----:B------:R-:W-:Y:S05]  /*288c0*/  WARPSYNC.COLLECTIVE R140, `(.L_x_14664) ;  /* 0x000000008c087348 */ /* 0x000fea0003c00000 */
[----:B------:R0:W1:Y:S02]  /*288d0*/  SHFL.BFLY P2, R141, R143, R144, R147 ;  /* 0x0c0000908f8d7389 */ /* 0x0000640000040093 */
[----:B01----:R-:W-:Y:S05]  /*288e0*/  ENDCOLLECTIVE ;  /* 0x000000000000791b */ /* 0x003fea0003800000 */
.L_x_14664:
[----:B------:R-:W-:Y:S02]  /*288f0*/  IMAD.MOV.U32 R144, RZ, RZ, 0x8 ;  /* 0x00000008ff907424 */ /* 0x000fe400078e00ff */
[----:B------:R-:W-:-:S04]  /*28900*/  IMAD.MOV.U32 R139, RZ, RZ, R141 ;  /* 0x000000ffff8b7224 */ /* 0x000fc800078e008d */
[----:B------:R-:W-:-:S05]  /*28910*/  FADD.FTZ R139, R136, R139 ;  /* 0x0000008b888b7221 */ /* 0x000fca0000010000 */
[----:B------:R-:W-:-:S07]  /*28920*/  MOV R143, R139 ;  /* 0x0000008b008f7202 */ /* 0x000fce0000000f00 */
[----:B------:R-:W-:Y:S05]  /*28930*/  WARPSYNC.COLLECTIVE R140, `(.L_x_14665) ;  /* 0x000000008c087348 */ /* 0x000fea0003c00000 */
[----:B------:R0:W1:Y:S02]  /*28940*/  SHFL.BFLY P2, R141, R143, R144, R147 ;  /* 0x0c0000908f8d7389 */ /* 0x0000640000040093 */
[----:B01----:R-:W-:Y:S05]  /*28950*/  ENDCOLLECTIVE ;  /* 0x000000000000791b */ /* 0x003fea0003800000 */
.L_x_14665:
[----:B------:R-:W-:Y:S01]  /*28960*/  HFMA2 R144, -RZ, RZ, 0, 9.5367431640625e-07 ;  /* 0x00000010ff907431 */ /* 0x000fe200000001ff */
[----:B------:R-:W-:-:S05]  /*28970*/  MOV R138, R141 ;  /* 0x0000008d008a7202 */ /* 0x000fca0000000f00 */
[----:B------:R-:W-:-:S04]  /*28980*/  FADD.FTZ R138, R139, R138 ;  /* 0x0000008a8b8a7221 */ /* 0x000fc80000010000 */
[----:B------:R-:W-:-:S07]  /*28990*/  IMAD.MOV.U32 R143, RZ, RZ, R138 ;  /* 0x000000ffff8f7224 */ /* 0x000fce00078e008a */
[----:B------:R-:W-:Y:S05]  /*289a0*/  WARPSYNC.COLLECTIVE R140, `(.L_x_14666) ;  /* 0x000000008c087348 */ /* 0x000fea0003c00000 */
[----:B------:R0:W1:Y:S02]  /*289b0*/  SHFL.BFLY P2, R141, R143, R144, R147 ;  /* 0x0c0000908f8d7389 */ /* 0x0000640000040093 */
[----:B01----:R-:W-:Y:S05]  /*289c0*/  ENDCOLLECTIVE ;  /* 0x000000000000791b */ /* 0x003fea0003800000 */
.L_x_14666:
[----:B------:R-:W-:Y:S05]  /*289d0*/  BRA `(.L_x_14667) ;  /* 0xffffffe000b87947 */ /* 0x000fea000383ffff */
.L_x_14668:
        /* <DEDUP_REMOVED lines=10> */
.L_x_22723:


//--------------------- .text._ZN10layer_norm31ln_parallel_residual_fwd_kernelINS_13Kernel_traitsI6__halfS2_fS2_fjLj1024ELj1ELj4ELj1ELj16ENS_18Kernel_traits_baseILj1024ES2_S2_fS2_fjLj128EEEEELb1ELb1ELb0EEEvNS_9FwdParamsE --------------------------
	.section	.text._ZN10layer_norm31ln_parallel_residual_fwd_kernelINS_13Kernel_traitsI6__halfS2_fS2_fjLj1024ELj1ELj4ELj1ELj16ENS_18Kernel_traits_baseILj1024ES2_S2_fS2_fjLj128EEEEELb1ELb1ELb0EEEvNS_9FwdParamsE,"ax",@progbits
	.align	128
        .global         _ZN10layer_norm31ln_parallel_residual_fwd_kernelINS_13Kernel_traitsI6__halfS2_fS2_fjLj1024ELj1ELj4ELj1ELj16ENS_18Kernel_traits_baseILj1024ES2_S2_fS2_fjLj128EEEEELb1ELb1ELb0EEEvNS_9FwdParamsE
        .type           _ZN10layer_norm31ln_parallel_residual_fwd_kernelINS_13Kernel_traitsI6__halfS2_fS2_fjLj1024ELj1ELj4ELj1ELj16ENS_18Kernel_traits_baseILj1024ES2_S2_fS2_fjLj128EEEEELb1ELb1ELb0EEEvNS_9FwdParamsE,@function
        .size           _ZN10layer_norm31ln_parallel_residual_fwd_kernelINS_13Kernel_traitsI6__halfS2_fS2_fjLj1024ELj1ELj4ELj1ELj16ENS_18Kernel_traits_baseILj1024ES2_S2_fS2_fjLj128EEEEELb1ELb1ELb0EEEvNS_9FwdParamsE,(.L_x_22724 - _ZN10layer_norm31ln_parallel_residual_fwd_kernelINS_13Kernel_traitsI6__halfS2_fS2_fjLj1024ELj1ELj4ELj1ELj16ENS_18Kernel_traits_baseILj1024ES2_S2_fS2_fjLj128EEEEELb1ELb1ELb0EEEvNS_9FwdParamsE)
        .other          _ZN10layer_norm31ln_parallel_residual_fwd_kernelINS_13Kernel_traitsI6__halfS2_fS2_fjLj1024ELj1ELj4ELj1ELj16ENS_18Kernel_traits_baseILj1024ES2_S2_fS2_fjLj128EEEEELb1ELb1ELb0EEEvNS_9FwdParamsE,@"STO_CUDA_ENTRY STV_DEFAULT"
_ZN10layer_norm31ln_parallel_residual_fwd_kernelINS_13Kernel_traitsI6__halfS2_fS2_fjLj1024ELj1ELj4ELj1ELj16ENS_18Kernel_traits_baseILj1024ES2_S2_fS2_fjLj128EEEEELb1ELb1ELb0EEEvNS_9FwdParamsE:
.text._ZN10layer_norm31ln_parallel_residual_fwd_kernelINS_13Kernel_traitsI6__halfS2_fS2_fjLj1024ELj1ELj4ELj1ELj16ENS_18Kernel_traits_baseILj1024ES2_S2_fS2_fjLj128EEEEELb1ELb1ELb0EEEvNS_9FwdParamsE:
        /* <DEDUP_REMOVED lines=14> */
[----:B------:R-:W0:Y:S03]  /*00e0*/  @P0 LDC R11, c[0x0][0x460] ;  /* 0x00011800ff0b0b82 */ /* 0x000e260000000800 */
[----:B----4-:R1:W0:Y:S01]  /*00f0*/  @P0 LDG.E.64 R4, desc[UR8][R6.64] ;  /* 0x0000000806040981 */ /* 0x010222000c1e1b00 */
[----:B------:R-:W-:Y:S01]  /*0100*/  UISETP.NE.U32.AND UP0, UPT, UR10, URZ, UPT ;  /* 0x000000ff0a00728c */ /* 0x000fe2000bf05070 */
[----:B------:R-:W-:Y:S03]  /*0110*/  BSSY.RECONVERGENT B0, `(.L_x_14669) ;  /* 0x0000067000007945 */ /* 0x000fe60003800200 */
[----:B------:R-:W3:Y:S01]  /*0120*/  S2UR UR5, SR_CTAID.X ;  /* 0x00000000000579c3 */ /* 0x000ee20000002500 */
[----:B------:R-:W-:Y:S01]  /*0130*/  UISETP.NE.AND.EX UP0, UPT, UR11, URZ, UPT, UP0 ;  /* 0x000000ff0b00728c */ /* 0x000fe2000bf05300 */
[----:B-----5:R-:W-:-:S02]  /*0140*/  SHF.R.S32.HI R0, RZ, 0x1f, R13 ;  /* 0x0000001fff007819 */ /* 0x020fc4000001140d */
[----:B------:R-:W-:Y:S02]  /*0150*/  SHF.R.U32.HI R99, RZ, 0x5, R100 ;  /* 0x00000005ff637819 */ /* 0x000fe40000011664 */
[----:B------:R-:W-:Y:S02]  /*0160*/  LEA.HI R0, R0, R13, RZ, 0x3 ;  /* 0x0000000d00007211 */ /* 0x000fe400078f18ff */
[----:B-1----:R-:W1:Y:S01]  /*0170*/  LDC R7, c[0x0][0x360] ;  /* 0x0000d800ff077b82 */ /* 0x002e620000000800 */
[----:B---3--:R-:W-:-:S06]  /*0180*/  USHF.L.U32 UR4, UR5, 0x2, URZ ;  /* 0x0000000205047899 */ /* 0x008fcc00080006ff */
[----:B------:R-:W-:Y:S02]  /*0190*/  LOP3.LUT R99, R99, UR4, RZ, 0xfc, !PT ;  /* 0x0000000463637c12 */ /* 0x000fe4000f8efcff */
[----:B--2---:R-:W-:Y:S02]  /*01a0*/  @P0 R2UR UR6, R2 ;  /* 0x00000000020602ca */ /* 0x004fe400000e0000 */
[----:B------:R-:W-:Y:S02]  /*01b0*/  @P0 R2UR UR7, R3 ;  /* 0x00000000030702ca */ /* 0x000fe400000e0000 */
[----:B0-----:R-:W-:Y:S02]  /*01c0*/  @P0 IADD3 R6, P1, PT, R4, R11, RZ ;  /* 0x0000000b04060210 */ /* 0x001fe40007f3e0ff */
[----:B------:R-:W-:-:S03]  /*01d0*/  LOP3.LUT R3, R100, 0x1f, RZ, 0xc, !PT ;  /* 0x0000001f64037812 */ /* 0x000fc600078e0cff */
[----:B------:R-:W-:Y:S01]  /*01e0*/  @P0 IMAD.X R9, RZ, RZ, R5, P1 ;  /* 0x000000ffff090224 */ /* 0x000fe200008e0605 */
[----:B------:R-:W-:Y:S01]  /*01f0*/  LEA.HI.SX32 R98, R0, R3, 0x1d ;  /* 0x0000000300627211 */ /* 0x000fe200078feaff */
[----:B-1----:R-:W-:Y:S01]  /*0200*/  IMAD R0, R7, UR5, R100 ;  /* 0x0000000507007c24 */ /* 0x002fe2000f8e0264 */
[----:B------:R-:W-:Y:S01]  /*0210*/  LOP3.LUT R100, R100, 0x1f, RZ, 0xc0, !PT ;  /* 0x0000001f64647812 */ /* 0x000fe200078ec0ff */
[----:B------:R-:W-:Y:S01]  /*0220*/  UIADD3 UR15, UPT, UPT, UR6, -0x61c88647, URZ ;  /* 0x9e3779b9060f7890 */ /* 0x000fe2000fffe0ff */
[--C-:B------:R-:W-:Y:S01]  /*0230*/  SHF.R.U64 R2, R6, 0x2, R9.reuse ;  /* 0x0000000206027819 */ /* 0x100fe20000001209 */
[----:B------:R-:W-:Y:S01]  /*0240*/  UIADD3 UR16, UPT, UPT, UR7, -0x4498517b, URZ ;  /* 0xbb67ae8507107890 */ /* 0x000fe2000fffe0ff */
[----:B------:R-:W-:Y:S01]  /*0250*/  SHF.R.U32.HI R3, RZ, 0x2, R9 ;  /* 0x00000002ff037819 */ /* 0x000fe20000011609 */
[----:B------:R-:W-:Y:S02]  /*0260*/  UIADD3 UR17, UPT, UPT, UR6, 0x3c6ef372, URZ ;  /* 0x3c6ef37206117890 */ /* 0x000fe4000fffe0ff */
        /* <DEDUP_REMOVED lines=50> */
.L_x_14670:
        /* <DEDUP_REMOVED lines=13> */
[----:B-1----:R-:W-:-:S04]  /*0660*/  @P2 IMAD.WIDE.U32 R44, R7, 0x10, R8 ;  /* 0x00000010072c2825 */ /* 0x002fc800078e0008 */
[----:B------:R-:W-:Y:S01]  /*0670*/  @P2 VIADD R7, R7, 0x20 ;  /* 0x0000002007072836 */ /* 0x000fe20000000000 */
[----:B------:R0:W5:Y:S03]  /*0680*/  @P2 LDG.E.128 R28, desc[UR8][R44.64] ;  /* 0x000000082c1c2981 */ /* 0x000166000c1e1d00 */
[----:B--2---:R-:W-:-:S05]  /*0690*/  @P3 IMAD.WIDE.U32 R8, R7, 0x10, R16 ;  /* 0x0000001007083825 */ /* 0x004fca00078e0010 */
[----:B------:R0:W5:Y:S01]  /*06a0*/  @P3 LDG.E.128 R36, desc[UR8][R8.64] ;  /* 0x0000000808243981 */ /* 0x000162000c1e1d00 */
[----:B---3--:R-:W-:-:S05]  /*06b0*/  @P0 IMAD.WIDE.U32 R10, R100, 0x10, R10 ;  /* 0x00000010640a0825 */ /* 0x008fca00078e000a */
[----:B------:R0:W5:Y:S01]  /*06c0*/  @P0 LDG.E.128 R12, desc[UR8][R10.64] ;  /* 0x000000080a0c0981 */ /* 0x000162000c1e1d00 */
[----:B------:R-:W-:Y:S02]  /*06d0*/  HFMA2 R26, -RZ, RZ, 0, 0 ;  /* 0x00000000ff1a7431 */ /* 0x000fe400000001ff */
[----:B------:R-:W-:Y:S01]  /*06e0*/  IMAD.MOV.U32 R34, RZ, RZ, RZ ;  /* 0x000000ffff227224 */ /* 0x000fe200078e00ff */
[----:B------:R-:W-:Y:S02]  /*06f0*/  CS2R R32, SRZ ;  /* 0x0000000000207805 */ /* 0x000fe4000001ff00 */
[----:B------:R-:W-:Y:S01]  /*0700*/  CS2R R24, SRZ ;  /* 0x0000000000187805 */ /* 0x000fe2000001ff00 */
[----:B------:R-:W-:Y:S01]  /*0710*/  IMAD.MOV.U32 R18, RZ, RZ, RZ ;  /* 0x000000ffff127224 */ /* 0x000fe200078e00ff */
[----:B------:R-:W-:Y:S01]  /*0720*/  CS2R R16, SRZ ;  /* 0x0000000000107805 */ /* 0x000fe2000001ff00 */
[----:B------:R-:W-:Y:S01]  /*0730*/  @P0 IMAD.MOV.U32 R19, RZ, RZ, RZ ;  /* 0x000000ffff130224 */ /* 0x000fe200078e00ff */
[----:B------:R-:W-:-:S02]  /*0740*/  @P3 CS2R R42, SRZ ;  /* 0x00000000002a3805 */ /* 0x000fc4000001ff00 */
[----:B------:R-:W-:Y:S02]  /*0750*/  @P3 CS2R R40, SRZ ;  /* 0x0000000000283805 */ /* 0x000fe4000001ff00 */
[----:B------:R-:W-:Y:S01]  /*0760*/  @P1 MOV R27, RZ ;  /* 0x000000ff001b1202 */ /* 0x000fe20000000f00 */
[----:B0-----:R-:W-:-:S07]  /*0770*/  @P2 IMAD.MOV.U32 R35, RZ, RZ, RZ ;  /* 0x000000ffff232224 */ /* 0x001fce00078e00ff */
.L_x_14671:
[----:B------:R-:W-:Y:S05]  /*0780*/  BSYNC.RECONVERGENT B0 ;  /* 0x0000000000007941 */ /* 0x000fea0003800200 */
.L_x_14669:
[----:B------:R-:W0:Y:S02]  /*0790*/  LDCU UR4, c[0x0][0x384] ;  /* 0x00007080ff0477ac */ /* 0x000e240008000800 */
[----:B0-----:R-:W-:-:S13]  /*07a0*/  ISETP.GE.AND P1, PT, R99, UR4, PT ;  /* 0x0000000463007c0c */ /* 0x001fda000bf26270 */
[----:B------:R-:W-:Y:S05]  /*07b0*/  @P1 EXIT ;  /* 0x000000000000194d */ /* 0x000fea0003800000 */
[----:B------:R-:W-:Y:S01]  /*07c0*/  IMAD.HI.U32 R4, R0, -0x326172a9, RZ ;  /* 0xcd9e8d5700047827 */ /* 0x000fe200078e00ff */
[----:B------:R-:W-:Y:S01]  /*07d0*/  BSSY B0, `(.L_x_14672) ;  /* 0x0002082000007945 */ /* 0x000fe20003800000 */
[----:B------:R-:W-:Y:S01]  /*07e0*/  LOP3.LUT R6, R6, 0x3, RZ, 0xc0, !PT ;  /* 0x0000000306067812 */ /* 0x000fe200078ec0ff */
[----:B------:R-:W0:Y:S01]  /*07f0*/  LDCU UR12, c[0x0][0x408] ;  /* 0x00008100ff0c77ac */ /* 0x000e220008000800 */
[C---:B------:R-:W-:Y:S01]  /*0800*/  IMAD.HI.U32 R5, R2.reuse, -0x2daee0ad, RZ ;  /* 0xd2511f5302057827 */ /* 0x040fe200078e00ff */
[----:B------:R-:W-:Y:S01]  /*0810*/  LOP3.LUT R4, R3, UR6, R4, 0x96, !PT ;  /* 0x0000000603047c12 */ /* 0x000fe2000f8e9604 */
[----:B------:R-:W1:Y:S02]  /*0820*/  LDCU UR33, c[0x0][0x388] ;  /* 0x00007100ff2177ac */ /* 0x000e640008000800 */
[----:B------:R-:W-:Y:S01]  /*0830*/  IMAD R10, R2, -0x2daee0ad, RZ ;  /* 0xd2511f53020a7824 */ /* 0x000fe200078e02ff */
[----:B------:R-:W-:Y:S01]  /*0840*/  LOP3.LUT R5, R5, UR7, RZ, 0x3c, !PT ;  /* 0x0000000705057c12 */ /* 0x000fe2000f8e3cff */
[----:B------:R-:W-:Y:S01]  /*0850*/  IMAD.HI.U32 R9, R4, -0x2daee0ad, RZ ;  /* 0xd2511f5304097827 */ /* 0x000fe200078e00ff */
[----:B------:R-:W2:Y:S03]  /*0860*/  LDCU.U8 UR13, c[0x0][0x410] ;  /* 0x00008200ff0d77ac */ /* 0x000ea60008000000 */
        /* <DEDUP_REMOVED lines=9> */
[----:B------:R-:W0:Y:S03]  /*0900*/  LDCU.64 UR10, c[0x0][0x3a0] ;  /* 0x00007400ff0a77ac */ /* 0x000e260008000a00 */
        /* <DEDUP_REMOVED lines=46> */
[----:B------:R-:W-:Y:S02]  /*0bf0*/  IMAD.MOV.U32 R7, RZ, RZ, RZ ;  /* 0x000000ffff077224 */ /* 0x000fe400078e00ff */
[----:B01234-:R-:W-:-:S07]  /*0c00*/  IMAD R8, R9, -0x2daee0ad, RZ ;  /* 0xd2511f5309087824 */ /* 0x01ffce00078e02ff */
.L_x_15181:
        /* <DEDUP_REMOVED lines=40> */
.L_x_14678:
        /* <DEDUP_REMOVED lines=13> */
.L_x_14680:
[----:B------:R-:W-:Y:S05]  /*0f60*/  BSYNC.RECONVERGENT B3 ;  /* 0x0000000000037941 */ /* 0x000fea0003800200 */
.L_x_14679:
        /* <DEDUP_REMOVED lines=42> */
.L_x_14677:
[----:B------:R-:W-:Y:S05]  /*1210*/  BSYNC.RECONVERGENT B2 ;  /* 0x0000000000027941 */ /* 0x000fea0003800200 */
.L_x_14676:
[----:B------:R-:W0:Y:S01]  /*1220*/  LDC R89, c[0x0][0x404] ;  /* 0x00010100ff597b82 */ /* 0x000e220000000800 */
[----:B------:R-:W-:Y:S01]  /*1230*/  ISETP.NE.AND P2, PT, R58, 0x1, PT ;  /* 0x000000013a00780c */ /* 0x000fe20003f45270 */
[----:B------:R-:W-:Y:S01]  /*1240*/  IMAD.MOV.U32 R57, RZ, RZ, 0x2f800000 ;  /* 0x2f800000ff397424 */ /* 0x000fe200078e00ff */
[----:B------:R-:W-:Y:S01]  /*1250*/  I2FP.F32.U32 R6, R56 ;  /* 0x0000003800067245 */ /* 0x000fe20000201000 */
[----:B------:R-:W-:Y:S01]  /*1260*/  BSSY.RECONVERGENT B2, `(.L_x_14681) ;  /* 0x0000049000027945 */ /* 0x000fe20003800200 */
[----:B------:R-:W-:Y:S02]  /*1270*/  HFMA2 R59, -RZ, RZ, 0, 1.1920928955078125e-07 ;  /* 0x00000002ff3b7431 */ /* 0x000fe400000001ff */
[----:B-----5:R-:W-:Y:S02]  /*1280*/  HADD2.F32 R56, -RZ, R60.H0_H0 ;  /* 0x2000003cff387230 */ /* 0x020fe40000004100 */
[----:B------:R-:W-:-:S05]  /*1290*/  FFMA.FTZ R6, R6, R57, 1.1641532182693481445e-10 ;  /* 0x2f00000006067423 */ /* 0x000fca0000010039 */
[----:B0-----:R-:W-:Y:S01]  /*12a0*/  FSETP.LE.FTZ.AND P3, PT, R6, R89, PT ;  /* 0x000000590600720b */ /* 0x001fe20003f73000 */
        /* <DEDUP_REMOVED lines=11> */
.L_x_14683:
        /* <DEDUP_REMOVED lines=13> */
.L_x_14685:
[----:B------:R-:W-:Y:S05]  /*1430*/  BSYNC.RECONVERGENT B3 ;  /* 0x0000000000037941 */ /* 0x000fea0003800200 */
.L_x_14684:
        /* <DEDUP_REMOVED lines=43> */
.L_x_14682:
[----:B------:R-:W-:Y:S05]  /*16f0*/  BSYNC.RECONVERGENT B2 ;  /* 0x0000000000027941 */ /* 0x000fea0003800200 */
.L_x_14681:
        /* <DEDUP_REMOVED lines=18> */
.L_x_14688:
        /* <DEDUP_REMOVED lines=13> */
.L_x_14690:
[----:B------:R-:W-:Y:S05]  /*18f0*/  BSYNC.RECONVERGENT B3 ;  /* 0x0000000000037941 */ /* 0x000fea0003800200 */
.L_x_14689:
        /* <DEDUP_REMOVED lines=43> */
.L_x_14687:
[----:B------:R-:W-:Y:S05]  /*1bb0*/  BSYNC.RECONVERGENT B2 ;  /* 0x0000000000027941 */ /* 0x000fea0003800200 */
.L_x_14686:
[----:B------:R-:W-:Y:S01]  /*1bc0*/  ISETP.NE.AND P2, PT, R58, 0x1, PT ;  /* 0x000000013a00780c */ /* 0x000fe20003f45270 */
[----:B------:R-:W-:Y:S01]  /*1bd0*/  BSSY.RECONVERGENT B2, `(.L_x_14691) ;  /* 0x000004a000027945 */ /* 0x000fe20003800200 */
[----:B------:R-:W-:Y:S01]  /*1be0*/  I2FP.F32.U32 R6, R6 ;  /* 0x0000000600067245 */ /* 0x000fe20000201000 */
[----:B------:R-:W-:Y:S02]  /*1bf0*/  HADD2.F32 R103, -RZ, R61.H0_H0 ;  /* 0x2000003dff677230 */ /* 0x000fe40000004100 */
[----:B------:R-:W-:Y:S02]  /*1c00*/  IMAD.MOV.U32 R59, RZ, RZ, 0x2 ;  /* 0x00000002ff3b7424 */ /* 0x000fe400078e00ff */
        /* <DEDUP_REMOVED lines=13> */
.L_x_14693:
        /* <DEDUP_REMOVED lines=13> */
.L_x_14695:
[----:B------:R-:W-:Y:S05]  /*1db0*/  BSYNC.RECONVERGENT B3 ;  /* 0x0000000000037941 */ /* 0x000fea0003800200 */
.L_x_14694:
        /* <DEDUP_REMOVED lines=43> */
.L_x_14692:
[----:B------:R-:W-:Y:S05]  /*2070*/  BSYNC.RECONVERGENT B2 ;  /* 0x0000000000027941 */ /* 0x000fea0003800200 */
.L_x_14691:
[----:B------:R-:W-:Y:S01]  /*2080*/  ISETP.NE.AND P2, PT, R59, 0x1, PT ;  /* 0x000000013b00780c */ /* 0x000fe20003f45270 */
[----:B------:R-:W-:Y:S01]  /*2090*/  BSSY.RECONVERGENT B2, `(.L_x_14696) ;  /* 0x000004a000027945 */ /* 0x000fe20003800200 */
[----:B------:R-:W-:Y:S01]  /*20a0*/  I2FP.F32.U32 R6, R6 ;  /* 0x0000000600067245 */ /* 0x000fe20000201000 */
[----:B------:R-:W-:Y:S02]  /*20b0*/  HFMA2 R58, -RZ, RZ, 0, 1.1920928955078125e-07 ;  /* 0x00000002ff3a7431 */ /* 0x000fe400000001ff */
[----:B------:R-:W-:Y:S02]  /*20c0*/  HADD2.F32 R108, -RZ, R61.H1_H1 ;  /* 0x3000003dff6c7230 */ /* 0x000fe40000004100 */
        /* <DEDUP_REMOVED lines=13> */
.L_x_14698:
        /* <DEDUP_REMOVED lines=13> */
.L_x_14700:
[----:B------:R-:W-:Y:S05]  /*2270*/  BSYNC.RECONVERGENT B3 ;  /* 0x0000000000037941 */ /* 0x000fea0003800200 */
.L_x_14699:
        /* <DEDUP_REMOVED lines=43> */
.L_x_14697:
[----:B------:R-:W-:Y:S05]  /*2530*/  BSYNC.RECONVERGENT B2 ;  /* 0x0000000000027941 */ /* 0x000fea0003800200 */
.L_x_14696:
[----:B------:R-:W-:Y:S01]  /*2540*/  ISETP.NE.AND P3, PT, R58, 0x1, PT ;  /* 0x000000013a00780c */ /* 0x000fe20003f65270 */
[----:B------:R-:W-:Y:S01]  /*2550*/  BSSY.RECONVERGENT B2, `(.L_x_14701) ;  /* 0x0000049000027945 */ /* 0x000fe20003800200 */
[----:B------:R-:W-:Y:S01]  /*2560*/  I2FP.F32.U32 R6, R6 ;  /* 0x0000000600067245 */ /* 0x000fe20000201000 */
[----:B------:R-:W-:Y:S02]  /*2570*/  HADD2.F32 R107, -RZ, R62.H0_H0 ;  /* 0x2000003eff6b7230 */ /* 0x000fe40000004100 */
        /* <DEDUP_REMOVED lines=13> */
.L_x_14703:
        /* <DEDUP_REMOVED lines=13> */
.L_x_14705:
[----:B------:R-:W-:Y:S05]  /*2720*/  BSYNC.RECONVERGENT B3 ;  /* 0x0000000000037941 */ /* 0x000fea0003800200 */
.L_x_14704:
        /* <DEDUP_REMOVED lines=43> */
.L_x_14702:
[----:B------:R-:W-:Y:S05]  /*29e0*/  BSYNC.RECONVERGENT B2 ;  /* 0x0000000000027941 */ /* 0x000fea0003800200 */
.L_x_14701:
[----:B------:R-:W-:Y:S01]  /*29f0*/  ISETP.NE.AND P4, PT, R60, 0x1, PT ;  /* 0x000000013c00780c */ /* 0x000fe20003f85270 */
[----:B------:R-:W-:Y:S01]  /*2a00*/  BSSY.RECONVERGENT B2, `(.L_x_14706) ;  /* 0x0000049000027945 */ /* 0x000fe20003800200 */
[----:B------:R-:W-:Y:S01]  /*2a10*/  I2FP.F32.U32 R6, R6 ;  /* 0x0000000600067245 */ /* 0x000fe20000201000 */
[----:B------:R-:W-:Y:S02]  /*2a20*/  HADD2.F32 R62, -RZ, R62.H1_H1 ;  /* 0x3000003eff3e7230 */ /* 0x000fe40000004100 */
        /* <DEDUP_REMOVED lines=13> */
.L_x_14708:
        /* <DEDUP_REMOVED lines=13> */
.L_x_14710:
[----:B------:R-:W-:Y:S05]  /*2bd0*/  BSYNC.RECONVERGENT B3 ;  /* 0x0000000000037941 */ /* 0x000fea0003800200 */
.L_x_14709:
        /* <DEDUP_REMOVED lines=43> */
.L_x_14707:
[----:B------:R-:W-:Y:S05]  /*2e90*/  BSYNC.RECONVERGENT B2 ;  /* 0x0000000000027941 */ /* 0x000fea0003800200 */
.L_x_14706:
[----:B------:R-:W-:Y:S01]  /*2ea0*/  ISETP.NE.AND P5, PT, R61, 0x1, PT ;  /* 0x000000013d00780c */ /* 0x000fe20003fa5270 */
[----:B------:R-:W-:Y:S01]  /*2eb0*/  BSSY.RECONVERGENT B2, `(.L_x_14711) ;  /* 0x0000049000027945 */ /* 0x000fe20003800200 */
[----:B------:R-:W-:Y:S01]  /*2ec0*/  I2FP.F32.U32 R6, R59 ;  /* 0x0000003b00067245 */ /* 0x000fe20000201000 */
[----:B------:R-:W-:Y:S02]  /*2ed0*/  HADD2.F32 R109, -RZ, R63.H0_H0 ;  /* 0x2000003fff6d7230 */ /* 0x000fe40000004100 */
[----:B------:R-:W-:Y:S02]  /*2ee0*/  IMAD.MOV.U32 R59, RZ, RZ, R10 ;  /* 0x000000ffff3b7224 */ /* 0x000fe400078e000a */
        /* <DEDUP_REMOVED lines=12> */
.L_x_14713:
        /* <DEDUP_REMOVED lines=13> */
.L_x_14715:
[----:B------:R-:W-:Y:S05]  /*3080*/  BSYNC.RECONVERGENT B3 ;  /* 0x0000000000037941 */ /* 0x000fea0003800200 */
.L_x_14714:
        /* <DEDUP_REMOVED lines=43> */
.L_x_14712:
[----:B------:R-:W-:Y:S05]  /*3340*/  BSYNC.RECONVERGENT B2 ;  /* 0x0000000000027941 */ /* 0x000fea0003800200 */
.L_x_14711:
[----:B------:R-:W-:Y:S01]  /*3350*/  P2R R60, PR, RZ, 0x2 ;  /* 0x00000002ff3c7803 */ /* 0x000fe20000000000 */
[----:B------:R-:W-:Y:S01]  /*3360*/  FMUL.FTZ R56, R56, UR12 ;  /* 0x0000000c38387c20 */ /* 0x000fe20008410000 */
[----:B------:R-:W-:Y:S01]  /*3370*/  I2FP.F32.U32 R58, R59 ;  /* 0x0000003b003a7245 */ /* 0x000fe20000201000 */
[----:B------:R-:W-:Y:S01]  /*3380*/  HADD2.F32 R63, -RZ, R63.H1_H1 ;  /* 0x3000003fff3f7230 */ /* 0x000fe20000004100 */
[----:B------:R-:W-:Y:S01]  /*3390*/  ISETP.NE.AND P1, PT, R8, RZ, PT ;  /* 0x000000ff0800720c */ /* 0x000fe20003f25270 */
[----:B------:R-:W-:Y:S01]  /*33a0*/  FMUL.FTZ R108, R108, UR12 ;  /* 0x0000000c6c6c7c20 */ /* 0x000fe20008410000 */
[----:B------:R-:W-:Y:S01]  /*33b0*/  ISETP.NE.AND P5, PT, R102, RZ, PT ;  /* 0x000000ff6600720c */ /* 0x000fe20003fa5270 */
[----:B------:R-:W-:Y:S01]  /*33c0*/  FFMA.FTZ R104, R58, R57, 1.1641532182693481445e-10 ;  /* 0x2f0000003a687423 */ /* 0x000fe20000010039 */
[----:B------:R-:W-:Y:S01]  /*33d0*/  FSEL R56, R56, RZ, P1 ;  /* 0x000000ff38387208 */ /* 0x000fe20000800000 */
[----:B------:R-:W-:Y:S01]  /*33e0*/  FMUL.FTZ R109, R109, UR12 ;  /* 0x0000000c6d6d7c20 */ /* 0x000fe20008410000 */
[----:B------:R-:W-:Y:S01]  /*33f0*/  ISETP.NE.AND P1, PT, R60, RZ, PT ;  /* 0x000000ff3c00720c */ /* 0x000fe20003f25270 */
[----:B------:R-:W-:Y:S01]  /*3400*/  FMUL.FTZ R61, R62, UR12 ;  /* 0x0000000c3e3d7c20 */ /* 0x000fe20008410000 */
[----:B------:R-:W-:Y:S01]  /*3410*/  P2R R105, PR, RZ, 0x1 ;  /* 0x00000001ff697803 */ /* 0x000fe20000000000 */
[----:B------:R-:W-:Y:S01]  /*3420*/  FMUL.FTZ R107, R107, UR12 ;  /* 0x0000000c6b6b7c20 */ /* 0x000fe20008410000 */
[----:B------:R-:W-:Y:S01]  /*3430*/  FMUL.FTZ R103, R103, UR12 ;  /* 0x0000000c67677c20 */ /* 0x000fe20008410000 */
[----:B------:R-:W-:Y:S01]  /*3440*/  FMUL.FTZ R106, R106, UR12 ;  /* 0x0000000c6a6a7c20 */ /* 0x000fe20008410000 */
[----:B------:R-:W-:Y:S01]  /*3450*/  FMUL.FTZ R63, R63, UR12 ;  /* 0x0000000c3f3f7c20 */ /* 0x000fe20008410000 */
        /* <DEDUP_REMOVED lines=20> */
[----:B------:R-:W-:Y:S11]  /*35a0*/  BRA `(.L_x_14716) ;  /* 0x0000004c00cc7947 */ /* 0x000ff60003800000 */
.L_x_14675:
        /* <DEDUP_REMOVED lines=16> */
.L_x_14719:
        /* <DEDUP_REMOVED lines=13> */
.L_x_14721:
[----:B------:R-:W-:Y:S05]  /*3780*/  BSYNC.RECONVERGENT B3 ;  /* 0x0000000000037941 */ /* 0x000fea0003800200 */
.L_x_14720:
        /* <DEDUP_REMOVED lines=42> */
.L_x_14718:
[----:B------:R-:W-:Y:S05]  /*3a30*/  BSYNC.RECONVERGENT B2 ;  /* 0x0000000000027941 */ /* 0x000fea0003800200 */
.L_x_14717:
[----:B------:R-:W0:Y:S01]  /*3a40*/  LDC R89, c[0x0][0x404] ;  /* 0x00010100ff597b82 */ /* 0x000e220000000800 */
[----:B------:R-:W-:Y:S01]  /*3a50*/  HFMA2 R103, -RZ, RZ, 0.1171875, 0 ;  /* 0x2f800000ff677431 */ /* 0x000fe200000001ff */
[----:B------:R-:W-:Y:S01]  /*3a60*/  I2FP.F32.U32 R6, R9 ;  /* 0x0000000900067245 */ /* 0x000fe20000201000 */
[----:B------:R-:W-:Y:S01]  /*3a70*/  BSSY.RECONVERGENT B2, `(.L_x_14722) ;  /* 0x000004c000027945 */ /* 0x000fe20003800200 */
[----:B------:R-:W-:Y:S01]  /*3a80*/  ISETP.NE.AND P2, PT, R11, 0x1, PT ;  /* 0x000000010b00780c */ /* 0x000fe20003f45270 */
[----:B------:R-:W-:Y:S02]  /*3a90*/  IMAD.MOV.U32 R57, RZ, RZ, 0x2 ;  /* 0x00000002ff397424 */ /* 0x000fe400078e00ff */
[----:B------:R-:W-:Y:S01]  /*3aa0*/  IMAD.MOV.U32 R9, RZ, RZ, R10 ;  /* 0x000000ffff097224 */ /* 0x000fe200078e000a */
[----:B------:R-:W1:Y:S01]  /*3ab0*/  LDC R97, c[0x0][0x408] ;  /* 0x00010200ff617b82 */ /* 0x000e620000000800 */
[----:B------:R-:W-:-:S05]  /*3ac0*/  FFMA.FTZ R6, R6, R103, 1.1641532182693481445e-10 ;  /* 0x2f00000006067423 */ /* 0x000fca0000010067 */
[----:B0-----:R-:W-:Y:S01]  /*3ad0*/  FSETP.LE.FTZ.AND P4, PT, R6, R89, PT ;  /* 0x000000590600720b */ /* 0x001fe20003f93000 */
[----:B-----5:R-:W-:-:S03]  /*3ae0*/  HADD2.F32 R6, -RZ, R60.H0_H0 ;  /* 0x2000003cff067230 */ /* 0x020fc60000004100 */
[----:B------:R-:W-:Y:S02]  /*3af0*/  P2R R8, PR, RZ, 0x10 ;  /* 0x00000010ff087803 */ /* 0x000fe40000000000 */
[----:B-1----:R-:W-:Y:S01]  /*3b00*/  FMUL.FTZ R6, R97, R6 ;  /* 0x0000000661067220 */ /* 0x002fe20000410000 */
        /* <DEDUP_REMOVED lines=9> */
.L_x_14724:
        /* <DEDUP_REMOVED lines=13> */
.L_x_14726:
[----:B------:R-:W-:Y:S05]  /*3c70*/  BSYNC.RECONVERGENT B3 ;  /* 0x0000000000037941 */ /* 0x000fea0003800200 */
.L_x_14725:
        /* <DEDUP_REMOVED lines=43> */
.L_x_14723:
[----:B------:R-:W-:Y:S05]  /*3f30*/  BSYNC.RECONVERGENT B2 ;  /* 0x0000000000027941 */ /* 0x000fea0003800200 */
.L_x_14722:
        /* <DEDUP_REMOVED lines=23> */
.L_x_14729:
        /* <DEDUP_REMOVED lines=13> */
.L_x_14731:
[----:B------:R-:W-:Y:S05]  /*4180*/  BSYNC.RECONVERGENT B3 ;  /* 0x0000000000037941 */ /* 0x000fea0003800200 */
.L_x_14730:
        /* <DEDUP_REMOVED lines=43> */
.L_x_14728:
[----:B------:R-:W-:Y:S05]  /*4440*/  BSYNC.RECONVERGENT B2 ;  /* 0x0000000000027941 */ /* 0x000fea0003800200 */
.L_x_14727:
[----:B------:R-:W-:Y:S01]  /*4450*/  I2FP.F32.U32 R6, R6 ;  /* 0x0000000600067245 */ /* 0x000fe20000201000 */
[----:B------:R-:W-:Y:S01]  /*4460*/  BSSY.RECONVERGENT B2, `(.L_x_14732) ;  /* 0x000004b000027945 */ /* 0x000fe20003800200 */
[----:B------:R-:W-:Y:S01]  /*4470*/  ISETP.NE.AND P2, PT, R58, 0x1, PT ;  /* 0x000000013a00780c */ /* 0x000fe20003f45270 */
[----:B------:R-:W-:Y:S01]  /*4480*/  IMAD.MOV.U32 R59, RZ, RZ, 0x2 ;  /* 0x00000002ff3b7424 */ /* 0x000fe200078e00ff */
[----:B------:R-:W-:Y:S01]  /*4490*/  MOV R11, R10 ;  /* 0x0000000a000b7202 */ /* 0x000fe20000000f00 */
[----:B------:R-:W-:-:S05]  /*44a0*/  FFMA.FTZ R6, R6, R103, 1.1641532182693481445e-10 ;  /* 0x2f00000006067423 */ /* 0x000fca0000010067 */
[----:B------:R-:W-:Y:S01]  /*44b0*/  FSETP.LE.FTZ.AND P4, PT, R6, R89, PT ;  /* 0x000000590600720b */ /* 0x000fe20003f93000 */
[----:B------:R-:W-:-:S03]  /*44c0*/  HADD2.F32 R6, -RZ, R60.H1_H1 ;  /* 0x3000003cff067230 */ /* 0x000fc60000004100 */
[----:B------:R-:W-:Y:S02]  /*44d0*/  P2R R90, PR, RZ, 0x10 ;  /* 0x00000010ff5a7803 */ /* 0x000fe40000000000 */
[----:B------:R-:W-:Y:S01]  /*44e0*/  FMUL.FTZ R6, R97, R6 ;  /* 0x0000000661067220 */ /* 0x000fe20000410000 */
        /* <DEDUP_REMOVED lines=9> */
.L_x_14734:
        /* <DEDUP_REMOVED lines=13> */
.L_x_14736:
[----:B------:R-:W-:Y:S05]  /*4650*/  BSYNC.RECONVERGENT B3 ;  /* 0x0000000000037941 */ /* 0x000fea0003800200 */
.L_x_14735:
        /* <DEDUP_REMOVED lines=43> */
.L_x_14733:
[----:B------:R-:W-:Y:S05]  /*4910*/  BSYNC.RECONVERGENT B2 ;  /* 0x0000000000027941 */ /* 0x000fea0003800200 */
.L_x_14732:
[----:B------:R-:W-:Y:S01]  /*4920*/  I2FP.F32.U32 R58, R11 ;  /* 0x0000000b003a7245 */ /* 0x000fe20000201000 */
[----:B------:R-:W-:Y:S01]  /*4930*/  HADD2.F32 R60, -RZ, R44.H1_H1 ;  /* 0x3000002cff3c7230 */ /* 0x000fe20000004100 */
[----:B------:R-:W-:Y:S01]  /*4940*/  ISETP.NE.AND P3, PT, R59, 0x1, PT ;  /* 0x000000013b00780c */ /* 0x000fe20003f65270 */
[----:B------:R-:W-:Y:S01]  /*4950*/  BSSY.RECONVERGENT B2, `(.L_x_14737) ;  /* 0x000004d000027945 */ /* 0x000fe20003800200 */
[----:B------:R-:W-:Y:S01]  /*4960*/  FSEL R57, R6, RZ, P4 ;  /* 0x000000ff06397208 */ /* 0x000fe20002000000 */
[----:B------:R-:W-:Y:S01]  /*4970*/  FFMA.FTZ R58, R58, R103, 1.1641532182693481445e-10 ;  /* 0x2f0000003a3a7423 */ /* 0x000fe20000010067 */
[----:B------:R-:W-:Y:S01]  /*4980*/  FMUL.FTZ R60, R60, R97 ;  /* 0x000000613c3c7220 */ /* 0x000fe20000410000 */
[----:B------:R-:W-:-:S03]  /*4990*/  IMAD.MOV.U32 R6, RZ, RZ, R10 ;  /* 0x000000ffff067224 */ /* 0x000fc600078e000a */
        /* <DEDUP_REMOVED lines=15> */
.L_x_14739:
        /* <DEDUP_REMOVED lines=13> */
.L_x_14741:
[----:B------:R-:W-:Y:S05]  /*4b60*/  BSYNC.RECONVERGENT B3 ;  /* 0x0000000000037941 */ /* 0x000fea0003800200 */
.L_x_14740:
        /* <DEDUP_REMOVED lines=43> */
.L_x_14738:
[----:B------:R-:W-:Y:S05]  /*4e20*/  BSYNC.RECONVERGENT B2 ;  /* 0x0000000000027941 */ /* 0x000fea0003800200 */
.L_x_14737:
[----:B------:R-:W-:Y:S01]  /*4e30*/  I2FP.F32.U32 R6, R6 ;  /* 0x0000000600067245 */ /* 0x000fe20000201000 */
[----:B------:R-:W-:Y:S01]  /*4e40*/  BSSY.RECONVERGENT B2, `(.L_x_14742) ;  /* 0x000004b000027945 */ /* 0x000fe20003800200 */
[----:B------:R-:W-:Y:S01]  /*4e50*/  ISETP.NE.AND P2, PT, R58, 0x1, PT ;  /* 0x000000013a00780c */ /* 0x000fe20003f45270 */
[----:B------:R-:W-:Y:S02]  /*4e60*/  HFMA2 R93, -RZ, RZ, 0, 1.1920928955078125e-07 ;  /* 0x00000002ff5d7431 */ /* 0x000fe400000001ff */
[----:B------:R-:W-:Y:S02]  /*4e70*/  IMAD.MOV.U32 R59, RZ, RZ, R10 ;  /* 0x000000ffff3b7224 */ /* 0x000fe400078e000a */
[----:B------:R-:W-:-:S05]  /*4e80*/  FFMA.FTZ R6, R6, R103, 1.1641532182693481445e-10 ;  /* 0x2f00000006067423 */ /* 0x000fca0000010067 */
[----:B------:R-:W-:Y:S01]  /*4e90*/  FSETP.LE.FTZ.AND P4, PT, R6, R89, PT ;  /* 0x000000590600720b */ /* 0x000fe20003f93000 */
[----:B------:R-:W-:-:S03]  /*4ea0*/  HADD2.F32 R6, -RZ, R61.H0_H0 ;  /* 0x2000003dff067230 */ /* 0x000fc60000004100 */
[----:B------:R-:W-:Y:S02]  /*4eb0*/  P2R R91, PR, RZ, 0x10 ;  /* 0x00000010ff5b7803 */ /* 0x000fe40000000000 */
[----:B------:R-:W-:Y:S01]  /*4ec0*/  FMUL.FTZ R6, R97, R6 ;  /* 0x0000000661067220 */ /* 0x000fe20000410000 */
        /* <DEDUP_REMOVED lines=9> */
.L_x_14744:
        /* <DEDUP_REMOVED lines=13> */
.L_x_14746:
[----:B------:R-:W-:Y:S05]  /*5030*/  BSYNC.RECONVERGENT B3 ;  /* 0x0000000000037941 */ /* 0x000fea0003800200 */
.L_x_14745:
        /* <DEDUP_REMOVED lines=43> */
.L_x_14743:
[----:B------:R-:W-:Y:S05]  /*52f0*/  BSYNC.RECONVERGENT B2 ;  /* 0x0000000000027941 */ /* 0x000fea0003800200 */
.L_x_14742:
[----:B------:R-:W-:Y:S01]  /*5300*/  I2FP.F32.U32 R58, R59 ;  /* 0x0000003b003a7245 */ /* 0x000fe20000201000 */
[----:B------:R-:W-:Y:S01]  /*5310*/  HADD2.F32 R60, -RZ, R45.H0_H0 ;  /* 0x2000002dff3c7230 */ /* 0x000fe20000004100 */
        /* <DEDUP_REMOVED lines=21> */
.L_x_14749:
        /* <DEDUP_REMOVED lines=13> */
.L_x_14751:
[----:B------:R-:W-:Y:S05]  /*5540*/  BSYNC.RECONVERGENT B3 ;  /* 0x0000000000037941 */ /* 0x000fea0003800200 */
.L_x_14750:
        /* <DEDUP_REMOVED lines=43> */
.L_x_14748:
[----:B------:R-:W-:Y:S05]  /*5800*/  BSYNC.RECONVERGENT B2 ;  /* 0x0000000000027941 */ /* 0x000fea0003800200 */
.L_x_14747:
[----:B------:R-:W-:Y:S01]  /*5810*/  I2FP.F32.U32 R6, R6 ;  /* 0x0000000600067245 */ /* 0x000fe20000201000 */
[----:B------:R-:W-:Y:S01]  /*5820*/  BSSY.RECONVERGENT B2, `(.L_x_14752) ;  /* 0x000004b000027945 */ /* 0x000fe20003800200 */
[----:B------:R-:W-:Y:S01]  /*5830*/  ISETP.NE.AND P2, PT, R60, 0x1, PT ;  /* 0x000000013c00780c */ /* 0x000fe20003f45270 */
[----:B------:R-:W-:Y:S02]  /*5840*/  IMAD.MOV.U32 R59, RZ, RZ, R10 ;  /* 0x000000ffff3b7224 */ /* 0x000fe400078e000a */
[----:B------:R-:W-:-:S05]  /*5850*/  FFMA.FTZ R6, R6, R103, 1.1641532182693481445e-10 ;  /* 0x2f00000006067423 */ /* 0x000fca0000010067 */
[----:B------:R-:W-:Y:S01]  /*5860*/  FSETP.LE.FTZ.AND P4, PT, R6, R89, PT ;  /* 0x000000590600720b */ /* 0x000fe20003f93000 */
[----:B------:R-:W-:Y:S02]  /*5870*/  HADD2.F32 R6, -RZ, R61.H1_H1 ;  /* 0x3000003dff067230 */ /* 0x000fe40000004100 */
[----:B------:R-:W-:Y:S01]  /*5880*/  IMAD.MOV.U32 R61, RZ, RZ, 0x2 ;  /* 0x00000002ff3d7424 */ /* 0x000fe200078e00ff */
[----:B------:R-:W-:Y:S02]  /*5890*/  P2R R102, PR, RZ, 0x10 ;  /* 0x00000010ff667803 */ /* 0x000fe40000000000 */
        /* <DEDUP_REMOVED lines=10> */
.L_x_14754:
        /* <DEDUP_REMOVED lines=13> */
.L_x_14756:
[----:B------:R-:W-:Y:S05]  /*5a10*/  BSYNC.RECONVERGENT B3 ;  /* 0x0000000000037941 */ /* 0x000fea0003800200 */
.L_x_14755:
        /* <DEDUP_REMOVED lines=43> */
.L_x_14753:
[----:B------:R-:W-:Y:S05]  /*5cd0*/  BSYNC.RECONVERGENT B2 ;  /* 0x0000000000027941 */ /* 0x000fea0003800200 */
.L_x_14752:
[----:B------:R-:W-:Y:S01]  /*5ce0*/  I2FP.F32.U32 R60, R59 ;  /* 0x0000003b003c7245 */ /* 0x000fe20000201000 */
[----:B------:R-:W-:Y:S01]  /*5cf0*/  HADD2.F32 R94, -RZ, R45.H1_H1 ;  /* 0x3000002dff5e7230 */ /* 0x000fe20000004100 */
        /* <DEDUP_REMOVED lines=21> */
.L_x_14759:
        /* <DEDUP_REMOVED lines=13> */
.L_x_14761:
[----:B------:R-:W-:Y:S05]  /*5f20*/  BSYNC.RECONVERGENT B3 ;  /* 0x0000000000037941 */ /* 0x000fea0003800200 */
.L_x_14760:
        /* <DEDUP_REMOVED lines=43> */
.L_x_14758:
[----:B------:R-:W-:Y:S05]  /*61e0*/  BSYNC.RECONVERGENT B2 ;  /* 0x0000000000027941 */ /* 0x000fea0003800200 */
.L_x_14757:
[----:B------:R-:W-:Y:S01]  /*61f0*/  ISETP.NE.AND P3, PT, R94, 0x1, PT ;  /* 0x000000015e00780c */ /* 0x000fe20003f65270 */
[----:B------:R-:W-:Y:S01]  /*6200*/  HADD2.F32 R60, -RZ, R62.H0_H0 ;  /* 0x2000003eff3c7230 */ /* 0x000fe20000004100 */
[----:B------:R-:W-:Y:S01]  /*6210*/  I2FP.F32.U32 R6, R6 ;  /* 0x0000000600067245 */ /* 0x000fe20000201000 */
[----:B------:R-:W-:Y:S01]  /*6220*/  BSSY.RECONVERGENT B2, `(.L_x_14762) ;  /* 0x0000048000027945 */ /* 0x000fe20003800200 */
[----:B------:R-:W-:Y:S01]  /*6230*/  IMAD.MOV.U32 R95, RZ, RZ, 0x2 ;  /* 0x00000002ff5f7424 */ /* 0x000fe200078e00ff */
[----:B------:R-:W-:Y:S02]  /*6240*/  MOV R61, R10 ;  /* 0x0000000a003d7202 */ /* 0x000fe40000000f00 */
        /* <DEDUP_REMOVED lines=12> */
.L_x_14764:
        /* <DEDUP_REMOVED lines=13> */
.L_x_14766:
[----:B------:R-:W-:Y:S05]  /*63e0*/  BSYNC.RECONVERGENT B3 ;  /* 0x0000000000037941 */ /* 0x000fea0003800200 */
.L_x_14765:
        /* <DEDUP_REMOVED lines=43> */
.L_x_14763:
[----:B------:R-:W-:Y:S05]  /*66a0*/  BSYNC.RECONVERGENT B2 ;  /* 0x0000000000027941 */ /* 0x000fea0003800200 */
.L_x_14762:
[----:B------:R-:W-:Y:S01]  /*66b0*/  I2FP.F32.U32 R60, R61 ;  /* 0x0000003d003c7245 */ /* 0x000fe20000201000 */
[----:B------:R-:W-:Y:S01]  /*66c0*/  HADD2.F32 R94, -RZ, R46.H0_H0 ;  /* 0x2000002eff5e7230 */ /* 0x000fe20000004100 */
        /* <DEDUP_REMOVED lines=21> */
.L_x_14769:
        /* <DEDUP_REMOVED lines=13> */
.L_x_14771:
[----:B------:R-:W-:Y:S05]  /*68f0*/  BSYNC.RECONVERGENT B3 ;  /* 0x0000000000037941 */ /* 0x000fea0003800200 */
.L_x_14770:
        /* <DEDUP_REMOVED lines=43> */
.L_x_14768:
[----:B------:R-:W-:Y:S05]  /*6bb0*/  BSYNC.RECONVERGENT B2 ;  /* 0x0000000000027941 */ /* 0x000fea0003800200 */
.L_x_14767:
        /* <DEDUP_REMOVED lines=18> */
.L_x_14774:
        /* <DEDUP_REMOVED lines=13> */
.L_x_14776:
[----:B------:R-:W-:Y:S05]  /*6db0*/  BSYNC.RECONVERGENT B3 ;  /* 0x0000000000037941 */ /* 0x000fea0003800200 */
.L_x_14775:
        /* <DEDUP_REMOVED lines=43> */
.L_x_14773:
[----:B------:R-:W-:Y:S05]  /*7070*/  BSYNC.RECONVERGENT B2 ;  /* 0x0000000000027941 */ /* 0x000fea0003800200 */
.L_x_14772:
[----:B------:R-:W-:Y:S01]  /*7080*/  I2FP.F32.U32 R62, R61 ;  /* 0x0000003d003e7245 */ /* 0x000fe20000201000 */
[----:B------:R-:W-:Y:S01]  /*7090*/  HADD2.F32 R96, -RZ, R46.H1_H1 ;  /* 0x3000002eff607230 */ /* 0x000fe20000004100 */
        /* <DEDUP_REMOVED lines=21> */
.L_x_14779:
        /* <DEDUP_REMOVED lines=13> */
.L_x_14781:
[----:B------:R-:W-:Y:S05]  /*72c0*/  BSYNC.RECONVERGENT B3 ;  /* 0x0000000000037941 */ /* 0x000fea0003800200 */
.L_x_14780:
        /* <DEDUP_REMOVED lines=43> */
.L_x_14778:
[----:B------:R-:W-:Y:S05]  /*7580*/  BSYNC.RECONVERGENT B2 ;  /* 0x0000000000027941 */ /* 0x000fea0003800200 */
.L_x_14777:
[----:B------:R-:W-:Y:S01]  /*7590*/  ISETP.NE.AND P5, PT, R106, 0x1, PT ;  /* 0x000000016a00780c */ /* 0x000fe20003fa5270 */
[----:B------:R-:W-:Y:S01]  /*75a0*/  HADD2.F32 R104, -RZ, R63.H0_H0 ;  /* 0x2000003fff687230 */ /* 0x000fe20000004100 */
        /* <DEDUP_REMOVED lines=16> */
.L_x_14784:
        /* <DEDUP_REMOVED lines=13> */
.L_x_14786:
[----:B------:R-:W-:Y:S05]  /*7780*/  BSYNC.RECONVERGENT B3 ;  /* 0x0000000000037941 */ /* 0x000fea0003800200 */
.L_x_14785:
        /* <DEDUP_REMOVED lines=43> */
.L_x_14783:
[----:B------:R-:W-:Y:S05]  /*7a40*/  BSYNC.RECONVERGENT B2 ;  /* 0x0000000000027941 */ /* 0x000fea0003800200 */
.L_x_14782:
[----:B------:R-:W-:Y:S01]  /*7a50*/  I2FP.F32.U32 R62, R96 ;  /* 0x00000060003e7245 */ /* 0x000fe20000201000 */
[----:B------:R-:W-:Y:S01]  /*7a60*/  HADD2.F32 R96, -RZ, R47.H0_H0 ;  /* 0x2000002fff607230 */ /* 0x000fe20000004100 */
        /* <DEDUP_REMOVED lines=21> */
.L_x_14789:
        /* <DEDUP_REMOVED lines=13> */
.L_x_14791:
[----:B------:R-:W-:Y:S05]  /*7c90*/  BSYNC.RECONVERGENT B3 ;  /* 0x0000000000037941 */ /* 0x000fea0003800200 */
.L_x_14790:
        /* <DEDUP_REMOVED lines=43> */
.L_x_14788:
[----:B------:R-:W-:Y:S05]  /*7f50*/  BSYNC.RECONVERGENT B2 ;  /* 0x0000000000027941 */ /* 0x000fea0003800200 */
.L_x_14787:
[----:B------:R-:W-:Y:S01]  /*7f60*/  ISETP.NE.AND P6, PT, R108, 0x1, PT ;  /* 0x000000016c00780c */ /* 0x000fe20003fc5270 */
[----:B------:R-:W-:Y:S01]  /*7f70*/  HADD2.F32 R106, -RZ, R63.H1_H1 ;  /* 0x3000003fff6a7230 */ /* 0x000fe20000004100 */
[----:B------:R-:W-:Y:S01]  /*7f80*/  I2FP.F32.U32 R6, R6 ;  /* 0x0000000600067245 */ /* 0x000fe20000201000 */
[----:B------:R-:W-:Y:S01]  /*7f90*/  BSSY.RECONVERGENT B2, `(.L_x_14792) ;  /* 0x000004a000027945 */ /* 0x000fe20003800200 */
[----:B------:R-:W-:Y:S02]  /*7fa0*/  MOV R105, R10 ;  /* 0x0000000a00697202 */ /* 0x000fe40000000f00 */
[----:B------:R-:W-:Y:S01]  /*7fb0*/  FMUL.FTZ R63, R106, R97 ;  /* 0x000000616a3f7220 */ /* 0x000fe20000410000 */
        /* <DEDUP_REMOVED lines=12> */
.L_x_14794:
        /* <DEDUP_REMOVED lines=15> */
.L_x_14796:
[----:B------:R-:W-:Y:S05]  /*8170*/  BSYNC.RECONVERGENT B3 ;  /* 0x0000000000037941 */ /* 0x000fea0003800200 */
.L_x_14795:
        /* <DEDUP_REMOVED lines=43> */
.L_x_14793:
[----:B------:R-:W-:Y:S05]  /*8430*/  BSYNC.RECONVERGENT B2 ;  /* 0x0000000000027941 */ /* 0x000fea0003800200 */
.L_x_14792:
        /* <DEDUP_REMOVED lines=10> */
.L_x_14716:
[----:B------:R-:W-:Y:S01]  /*84e0*/  SEL R107, RZ, 0x1000000, !P5 ;  /* 0x01000000ff6b7807 */ /* 0x000fe20006800000 */
[----:B------:R-:W0:Y:S01]  /*84f0*/  LDC.64 R104, c[0x0][0x3a8] ;  /* 0x0000ea00ff687b82 */ /* 0x000e220000000a00 */
[----:B------:R-:W-:Y:S02]  /*8500*/  ISETP.NE.AND P6, PT, R90, RZ, PT ;  /* 0x000000ff5a00720c */ /* 0x000fe40003fc5270 */
[----:B------:R-:W-:Y:S02]  /*8510*/  ISETP.NE.AND P5, PT, R91, RZ, PT ;  /* 0x000000ff5b00720c */ /* 0x000fe40003fa5270 */
[----:B------:R-:W-:Y:S02]  /*8520*/  SEL R106, RZ, 0x10000, !P4 ;  /* 0x00010000ff6a7807 */ /* 0x000fe40006000000 */
        /* <DEDUP_REMOVED lines=14> */
[----:B------:R0:W-:Y:S01]  /*8610*/  STG.E.128 desc[UR8][R104.64], R56 ;  /* 0x0000003868007986 */ /* 0x0001e2000c101d08 */
[----:B-1----:R-:W-:-:S03]  /*8620*/  IMAD.WIDE.U32 R90, R101, 0x8, R90 ;  /* 0x00000008655a7825 */ /* 0x002fc600078e005a */
[----:B------:R0:W-:Y:S04]  /*8630*/  STG.E.128 desc[UR8][R104.64+0x10], R60 ;  /* 0x0000103c68007986 */ /* 0x0001e8000c101d08 */
[----:B------:R0:W-:Y:S01]  /*8640*/  STG.E.64 desc[UR8][R90.64], R102 ;  /* 0x000000665a007986 */ /* 0x0001e2000c101b08 */
[----:B------:R-:W-:Y:S05]  /*8650*/  @!P0 BRA `(.L_x_14797) ;  /* 0x0000000000508947 */ /* 0x000fea0003800000 */
        /* <DEDUP_REMOVED lines=20> */
.L_x_14797:
[----:B------:R-:W-:Y:S01]  /*87a0*/  IMAD.MOV.U32 R8, RZ, RZ, R88 ;  /* 0x000000ffff087224 */ /* 0x000fe200078e0058 */
[----:B------:R-:W-:-:S07]  /*87b0*/  IADD3 R88, PT, PT, R101, 0x20, RZ ;  /* 0x0000002065587810 */ /* 0x000fce0007ffe0ff */
.L_x_14674:
[----:B------:R-:W-:Y:S05]  /*87c0*/  BSYNC.RECONVERGENT B1 ;  /* 0x0000000000017941 */ /* 0x000fea0003800200 */
.L_x_14673:
        /* <DEDUP_REMOVED lines=22> */
[----:B01----:R-:W-:Y:S01]  /*8930*/  MOV R90, R8 ;  /* 0x00000008005a7202 */ /* 0x003fe20000000f00 */
        /* <DEDUP_REMOVED lines=12> */
.L_x_14803:
        /* <DEDUP_REMOVED lines=13> */
.L_x_14805:
[----:B------:R-:W-:Y:S05]  /*8ad0*/  BSYNC.RECONVERGENT B3 ;  /* 0x0000000000037941 */ /* 0x000fea0003800200 */
.L_x_14804:
        /* <DEDUP_REMOVED lines=42> */
.L_x_14802:
[----:B------:R-:W-:Y:S05]  /*8d80*/  BSYNC.RECONVERGENT B2 ;  /* 0x0000000000027941 */ /* 0x000fea0003800200 */
.L_x_14801:
[----:B------:R-:W0:Y:S01]  /*8d90*/  LDC R89, c[0x0][0x404] ;  /* 0x00010100ff597b82 */ /* 0x000e220000000800 */
[----:B------:R-:W-:Y:S01]  /*8da0*/  I2FP.F32.U32 R9, R9 ;  /* 0x0000000900097245 */ /* 0x000fe20000201000 */
[----:B------:R-:W-:Y:S01]  /*8db0*/  IMAD.MOV.U32 R110, RZ, RZ, 0x2f800000 ;  /* 0x2f800000ff6e7424 */ /* 0x000fe200078e00ff */
[----:B------:R-:W-:Y:S01]  /*8dc0*/  ISETP.NE.AND P2, PT, R11, 0x1, PT ;  /* 0x000000010b00780c */ /* 0x000fe20003f45270 */
[----:B------:R-:W-:Y:S01]  /*8dd0*/  BSSY.RECONVERGENT B2, `(.L_x_14806) ;  /* 0x000004b000027945 */ /* 0x000fe20003800200 */
[----:B--2---:R-:W-:Y:S02]  /*8de0*/  HFMA2 R65, -RZ, RZ, 0, 1.1920928955078125e-07 ;  /* 0x00000002ff417431 */ /* 0x004fe400000001ff */
[----:B------:R-:W-:Y:S01]  /*8df0*/  FFMA.FTZ R6, R9, R110, 1.1641532182693481445e-10 ;  /* 0x2f00000009067423 */ /* 0x000fe2000001006e */
[----:B------:R-:W-:Y:S01]  /*8e00*/  IMAD.MOV.U32 R9, RZ, RZ, R10 ;  /* 0x000000ffff097224 */ /* 0x000fe200078e000a */
[----:B------:R-:W1:Y:S03]  /*8e10*/  LDC R97, c[0x0][0x408] ;  /* 0x00010200ff617b82 */ /* 0x000e660000000800 */
        /* <DEDUP_REMOVED lines=13> */
.L_x_14808:
        /* <DEDUP_REMOVED lines=13> */
.L_x_14810:
[----:B------:R-:W-:Y:S05]  /*8fc0*/  BSYNC.RECONVERGENT B3 ;  /* 0x0000000000037941 */ /* 0x000fea0003800200 */
.L_x_14809:
        /* <DEDUP_REMOVED lines=43> */
.L_x_14807:
[----:B------:R-:W-:Y:S05]  /*9280*/  BSYNC.RECONVERGENT B2 ;  /* 0x0000000000027941 */ /* 0x000fea0003800200 */
.L_x_14806:
        /* <DEDUP_REMOVED lines=23> */
.L_x_14813:
        /* <DEDUP_REMOVED lines=13> */
.L_x_14815:
[----:B------:R-:W-:Y:S05]  /*94d0*/  BSYNC.RECONVERGENT B3 ;  /* 0x0000000000037941 */ /* 0x000fea0003800200 */
.L_x_14814:
        /* <DEDUP_REMOVED lines=43> */
.L_x_14812:
[----:B------:R-:W-:Y:S05]  /*9790*/  BSYNC.RECONVERGENT B2 ;  /* 0x0000000000027941 */ /* 0x000fea0003800200 */
.L_x_14811:
[----:B------:R-:W-:Y:S01]  /*97a0*/  I2FP.F32.U32 R11, R6 ;  /* 0x00000006000b7245 */ /* 0x000fe20000201000 */
[----:B------:R-:W-:Y:S01]  /*97b0*/  BSSY.RECONVERGENT B2, `(.L_x_14816) ;  /* 0x000004b000027945 */ /* 0x000fe20003800200 */
[----:B------:R-:W-:Y:S01]  /*97c0*/  ISETP.NE.AND P2, PT, R66, 0x1, PT ;  /* 0x000000014200780c */ /* 0x000fe20003f45270 */
[----:B------:R-:W-:Y:S02]  /*97d0*/  IMAD.MOV.U32 R67, RZ, RZ, 0x2 ;  /* 0x00000002ff437424 */ /* 0x000fe400078e00ff */
[----:B------:R-:W-:Y:S01]  /*97e0*/  FFMA.FTZ R6, R11, R110, 1.1641532182693481445e-10 ;  /* 0x2f0000000b067423 */ /* 0x000fe2000001006e */
[----:B------:R-:W-:-:S04]  /*97f0*/  IMAD.MOV.U32 R11, RZ, RZ, R10 ;  /* 0x000000ffff0b7224 */ /* 0x000fc800078e000a */
        /* <DEDUP_REMOVED lines=13> */
.L_x_14818:
        /* <DEDUP_REMOVED lines=13> */
.L_x_14820:
[----:B------:R-:W-:Y:S05]  /*99a0*/  BSYNC.RECONVERGENT B3 ;  /* 0x0000000000037941 */ /* 0x000fea0003800200 */
.L_x_14819:
        /* <DEDUP_REMOVED lines=43> */
.L_x_14817:
[----:B------:R-:W-:Y:S05]  /*9c60*/  BSYNC.RECONVERGENT B2 ;  /* 0x0000000000027941 */ /* 0x000fea0003800200 */
.L_x_14816:
[----:B------:R-:W-:Y:S01]  /*9c70*/  I2FP.F32.U32 R11, R11 ;  /* 0x0000000b000b7245 */ /* 0x000fe20000201000 */
[----:B------:R-:W-:Y:S01]  /*9c80*/  HADD2.F32 R68, -RZ, R44.H1_H1 ;  /* 0x3000002cff447230 */ /* 0x000fe20000004100 */
[----:B------:R-:W-:Y:S01]  /*9c90*/  ISETP.NE.AND P3, PT, R67, 0x1, PT ;  /* 0x000000014300780c */ /* 0x000fe20003f65270 */
[----:B------:R-:W-:Y:S01]  /*9ca0*/  BSSY.RECONVERGENT B2, `(.L_x_14821) ;  /* 0x000004d000027945 */ /* 0x000fe20003800200 */
[----:B------:R-:W-:Y:S01]  /*9cb0*/  FSEL R6, R6, RZ, P4 ;  /* 0x000000ff06067208 */ /* 0x000fe20002000000 */
[----:B------:R-:W-:Y:S01]  /*9cc0*/  FFMA.FTZ R66, R11, R110, 1.1641532182693481445e-10 ;  /* 0x2f0000000b427423 */ /* 0x000fe2000001006e */
[----:B------:R-:W-:-:S04]  /*9cd0*/  FMUL.FTZ R65, R68, R97 ;  /* 0x0000006144417220 */ /* 0x000fc80000410000 */
        /* <DEDUP_REMOVED lines=16> */
.L_x_14823:
        /* <DEDUP_REMOVED lines=13> */
.L_x_14825:
[----:B------:R-:W-:Y:S05]  /*9eb0*/  BSYNC.RECONVERGENT B3 ;  /* 0x0000000000037941 */ /* 0x000fea0003800200 */
.L_x_14824:
        /* <DEDUP_REMOVED lines=43> */
.L_x_14822:
[----:B------:R-:W-:Y:S05]  /*a170*/  BSYNC.RECONVERGENT B2 ;  /* 0x0000000000027941 */ /* 0x000fea0003800200 */
.L_x_14821:
[----:B------:R-:W-:Y:S01]  /*a180*/  I2FP.F32.U32 R67, R6 ;  /* 0x0000000600437245 */ /* 0x000fe20000201000 */
[----:B------:R-:W-:Y:S01]  /*a190*/  BSSY.RECONVERGENT B2, `(.L_x_14826) ;  /* 0x000004b000027945 */ /* 0x000fe20003800200 */
[----:B------:R-:W-:Y:S01]  /*a1a0*/  ISETP.NE.AND P2, PT, R66, 0x1, PT ;  /* 0x000000014200780c */ /* 0x000fe20003f45270 */
[----:B------:R-:W-:Y:S02]  /*a1b0*/  IMAD.MOV.U32 R93, RZ, RZ, 0x2 ;  /* 0x00000002ff5d7424 */ /* 0x000fe400078e00ff */
[----:B------:R-:W-:Y:S01]  /*a1c0*/  FFMA.FTZ R6, R67, R110, 1.1641532182693481445e-10 ;  /* 0x2f00000043067423 */ /* 0x000fe2000001006e */
[----:B------:R-:W-:-:S04]  /*a1d0*/  MOV R67, R10 ;  /* 0x0000000a00437202 */ /* 0x000fc80000000f00 */
        /* <DEDUP_REMOVED lines=13> */
.L_x_14828:
        /* <DEDUP_REMOVED lines=13> */
.L_x_14830:
[----:B------:R-:W-:Y:S05]  /*a380*/  BSYNC.RECONVERGENT B3 ;  /* 0x0000000000037941 */ /* 0x000fea0003800200 */
.L_x_14829:
        /* <DEDUP_REMOVED lines=43> */
.L_x_14827:
[----:B------:R-:W-:Y:S05]  /*a640*/  BSYNC.RECONVERGENT B2 ;  /* 0x0000000000027941 */ /* 0x000fea0003800200 */
.L_x_14826:
[----:B------:R-:W-:Y:S01]  /*a650*/  I2FP.F32.U32 R67, R67 ;  /* 0x0000004300437245 */ /* 0x000fe20000201000 */
[----:B------:R-:W-:Y:S01]  /*a660*/  HADD2.F32 R68, -RZ, R45.H0_H0 ;  /* 0x2000002dff447230 */ /* 0x000fe20000004100 */
[----:B------:R-:W-:Y:S01]  /*a670*/  BSSY.RECONVERGENT B2, `(.L_x_14831) ;  /* 0x000004e000027945 */ /* 0x000fe20003800200 */
[----:B------:R-:W-:Y:S02]  /*a680*/  IMAD.MOV.U32 R94, RZ, RZ, 0x2 ;  /* 0x00000002ff5e7424 */ /* 0x000fe400078e00ff */
[----:B------:R-:W-:Y:S01]  /*a690*/  FFMA.FTZ R66, R67, R110, 1.1641532182693481445e-10 ;  /* 0x2f00000043427423 */ /* 0x000fe2000001006e */
[----:B------:R-:W-:Y:S01]  /*a6a0*/  FMUL.FTZ R68, R68, R97 ;  /* 0x0000006144447220 */ /* 0x000fe20000410000 */
[----:B------:R-:W-:Y:S01]  /*a6b0*/  FSEL R67, R6, RZ, P4 ;  /* 0x000000ff06437208 */ /* 0x000fe20002000000 */
[----:B------:R-:W-:Y:S02]  /*a6c0*/  IMAD.MOV.U32 R6, RZ, RZ, R10 ;  /* 0x000000ffff067224 */ /* 0x000fe400078e000a */
        /* <DEDUP_REMOVED lines=15> */
.L_x_14833:
        /* <DEDUP_REMOVED lines=13> */
.L_x_14835:
[----:B------:R-:W-:Y:S05]  /*a890*/  BSYNC.RECONVERGENT B3 ;  /* 0x0000000000037941 */ /* 0x000fea0003800200 */
.L_x_14834:
        /* <DEDUP_REMOVED lines=43> */
.L_x_14832:
[----:B------:R-:W-:Y:S05]  /*ab50*/  BSYNC.RECONVERGENT B2 ;  /* 0x0000000000027941 */ /* 0x000fea0003800200 */
.L_x_14831:
[----:B------:R-:W-:Y:S01]  /*ab60*/  ISETP.NE.AND P2, PT, R94, 0x1, PT ;  /* 0x000000015e00780c */ /* 0x000fe20003f45270 */
[----:B------:R-:W-:Y:S01]  /*ab70*/  HADD2.F32 R68, -RZ, R69.H1_H1 ;  /* 0x30000045ff447230 */ /* 0x000fe20000004100 */
        /* <DEDUP_REMOVED lines=17> */
.L_x_14838:
        /* <DEDUP_REMOVED lines=13> */
.L_x_14840:
[----:B------:R-:W-:Y:S05]  /*ad60*/  BSYNC.RECONVERGENT B3 ;  /* 0x0000000000037941 */ /* 0x000fea0003800200 */
.L_x_14839:
        /* <DEDUP_REMOVED lines=43> */
.L_x_14837:
[----:B------:R-:W-:Y:S05]  /*b020*/  BSYNC.RECONVERGENT B2 ;  /* 0x0000000000027941 */ /* 0x000fea0003800200 */
.L_x_14836:
        /* <DEDUP_REMOVED lines=23> */
.L_x_14843:
        /* <DEDUP_REMOVED lines=13> */
.L_x_14845:
[----:B------:R-:W-:Y:S05]  /*b270*/  BSYNC.RECONVERGENT B3 ;  /* 0x0000000000037941 */ /* 0x000fea0003800200 */
.L_x_14844:
        /* <DEDUP_REMOVED lines=43> */
.L_x_14842:
[----:B------:R-:W-:Y:S05]  /*b530*/  BSYNC.RECONVERGENT B2 ;  /* 0x0000000000027941 */ /* 0x000fea0003800200 */
.L_x_14841:
[----:B------:R-:W-:Y:S01]  /*b540*/  ISETP.NE.AND P3, PT, R94, 0x1, PT ;  /* 0x000000015e00780c */ /* 0x000fe20003f65270 */
[----:B------:R-:W-:Y:S01]  /*b550*/  BSSY.RECONVERGENT B2, `(.L_x_14846) ;  /* 0x000004a000027945 */ /* 0x000fe20003800200 */
[----:B------:R-:W-:Y:S01]  /*b560*/  I2FP.F32.U32 R69, R6 ;  /* 0x0000000600457245 */ /* 0x000fe20000201000 */
[----:B------:R-:W-:Y:S02]  /*b570*/  HADD2.F32 R6, -RZ, R70.H0_H0 ;  /* 0x20000046ff067230 */ /* 0x000fe40000004100 */
[----:B------:R-:W-:Y:S02]  /*b580*/  IMAD.MOV.U32 R95, RZ, RZ, 0x2 ;  /* 0x00000002ff5f7424 */ /* 0x000fe400078e00ff */
        /* <DEDUP_REMOVED lines=13> */
.L_x_14848:
        /* <DEDUP_REMOVED lines=13> */
.L_x_14850:
[----:B------:R-:W-:Y:S05]  /*b730*/  BSYNC.RECONVERGENT B3 ;  /* 0x0000000000037941 */ /* 0x000fea0003800200 */
.L_x_14849:
        /* <DEDUP_REMOVED lines=43> */
.L_x_14847:
[----:B------:R-:W-:Y:S05]  /*b9f0*/  BSYNC.RECONVERGENT B2 ;  /* 0x0000000000027941 */ /* 0x000fea0003800200 */
.L_x_14846:
[----:B------:R-:W-:Y:S01]  /*ba00*/  I2FP.F32.U32 R69, R69 ;  /* 0x0000004500457245 */ /* 0x000fe20000201000 */
[----:B------:R-:W-:Y:S01]  /*ba10*/  HADD2.F32 R94, -RZ, R46.H0_H0 ;  /* 0x2000002eff5e7230 */ /* 0x000fe20000004100 */
[----:B------:R-:W-:Y:S01]  /*ba20*/  BSSY.RECONVERGENT B2, `(.L_x_14851) ;  /* 0x000004e000027945 */ /* 0x000fe20003800200 */
[----:B------:R-:W-:Y:S02]  /*ba30*/  HFMA2 R96, -RZ, RZ, 0, 1.1920928955078125e-07 ;  /* 0x00000002ff607431 */ /* 0x000fe400000001ff */
        /* <DEDUP_REMOVED lines=19> */
.L_x_14853:
        /* <DEDUP_REMOVED lines=13> */
.L_x_14855:
[----:B------:R-:W-:Y:S05]  /*bc40*/  BSYNC.RECONVERGENT B3 ;  /* 0x0000000000037941 */ /* 0x000fea0003800200 */
.L_x_14854:
        /* <DEDUP_REMOVED lines=43> */
.L_x_14852:
[----:B------:R-:W-:Y:S05]  /*bf00*/  BSYNC.RECONVERGENT B2 ;  /* 0x0000000000027941 */ /* 0x000fea0003800200 */
.L_x_14851:
[----:B------:R-:W-:Y:S01]  /*bf10*/  ISETP.NE.AND P4, PT, R96, 0x1, PT ;  /* 0x000000016000780c */ /* 0x000fe20003f85270 */
[----:B------:R-:W-:Y:S01]  /*bf20*/  BSSY.RECONVERGENT B2, `(.L_x_14856) ;  /* 0x000004a000027945 */ /* 0x000fe20003800200 */
[----:B------:R-:W-:Y:S01]  /*bf30*/  I2FP.F32.U32 R69, R6 ;  /* 0x0000000600457245 */ /* 0x000fe20000201000 */
[----:B------:R-:W-:Y:S02]  /*bf40*/  HADD2.F32 R6, -RZ, R70.H1_H1 ;  /* 0x30000046ff067230 */ /* 0x000fe40000004100 */
        /* <DEDUP_REMOVED lines=14> */
.L_x_14858:
        /* <DEDUP_REMOVED lines=13> */
.L_x_14860:
[----:B------:R-:W-:Y:S05]  /*c100*/  BSYNC.RECONVERGENT B3 ;  /* 0x0000000000037941 */ /* 0x000fea0003800200 */
.L_x_14859:
        /* <DEDUP_REMOVED lines=43> */
.L_x_14857:
[----:B------:R-:W-:Y:S05]  /*c3c0*/  BSYNC.RECONVERGENT B2 ;  /* 0x0000000000027941 */ /* 0x000fea0003800200 */
.L_x_14856:
        /* <DEDUP_REMOVED lines=23> */
.L_x_14863:
        /* <DEDUP_REMOVED lines=13> */
.L_x_14865:
[----:B------:R-:W-:Y:S05]  /*c610*/  BSYNC.RECONVERGENT B3 ;  /* 0x0000000000037941 */ /* 0x000fea0003800200 */
.L_x_14864:
        /* <DEDUP_REMOVED lines=43> */
.L_x_14862:
[----:B------:R-:W-:Y:S05]  /*c8d0*/  BSYNC.RECONVERGENT B2 ;  /* 0x0000000000027941 */ /* 0x000fea0003800200 */
.L_x_14861:
[----:B------:R-:W-:Y:S01]  /*c8e0*/  ISETP.NE.AND P5, PT, R106, 0x1, PT ;  /* 0x000000016a00780c */ /* 0x000fe20003fa5270 */
[----:B------:R-:W-:Y:S01]  /*c8f0*/  BSSY.RECONVERGENT B2, `(.L_x_14866) ;  /* 0x000004a000027945 */ /* 0x000fe20003800200 */
[----:B------:R-:W-:Y:S01]  /*c900*/  I2FP.F32.U32 R105, R6 ;  /* 0x0000000600697245 */ /* 0x000fe20000201000 */
[----:B------:R-:W-:Y:S02]  /*c910*/  HADD2.F32 R6, -RZ, R71.H0_H0 ;  /* 0x20000047ff067230 */ /* 0x000fe40000004100 */
        /* <DEDUP_REMOVED lines=14> */
.L_x_14868:
        /* <DEDUP_REMOVED lines=13> */
.L_x_14870:
[----:B------:R-:W-:Y:S05]  /*cad0*/  BSYNC.RECONVERGENT B3 ;  /* 0x0000000000037941 */ /* 0x000fea0003800200 */
.L_x_14869:
        /* <DEDUP_REMOVED lines=43> */
.L_x_14867:
[----:B------:R-:W-:Y:S05]  /*cd90*/  BSYNC.RECONVERGENT B2 ;  /* 0x0000000000027941 */ /* 0x000fea0003800200 */
.L_x_14866:
        /* <DEDUP_REMOVED lines=23> */
.L_x_14873:
        /* <DEDUP_REMOVED lines=13> */
.L_x_14875:
[----:B------:R-:W-:Y:S05]  /*cfe0*/  BSYNC.RECONVERGENT B3 ;  /* 0x0000000000037941 */ /* 0x000fea0003800200 */
.L_x_14874:
        /* <DEDUP_REMOVED lines=43> */
.L_x_14872:
[----:B------:R-:W-:Y:S05]  /*d2a0*/  BSYNC.RECONVERGENT B2 ;  /* 0x0000000000027941 */ /* 0x000fea0003800200 */
.L_x_14871:
        /* <DEDUP_REMOVED lines=18> */
.L_x_14878:
        /* <DEDUP_REMOVED lines=15> */
.L_x_14880:
[----:B------:R-:W-:Y:S05]  /*d4c0*/  BSYNC.RECONVERGENT B3 ;  /* 0x0000000000037941 */ /* 0x000fea0003800200 */
.L_x_14879:
        /* <DEDUP_REMOVED lines=43> */
.L_x_14877:
[----:B------:R-:W-:Y:S05]  /*d780*/  BSYNC.RECONVERGENT B2 ;  /* 0x0000000000027941 */ /* 0x000fea0003800200 */
.L_x_14876:
[----:B------:R-:W-:Y:S01]  /*d790*/  I2FP.F32.U32 R105, R105 ;  /* 0x0000006900697245 */ /* 0x000fe20000201000 */
[----:B------:R-:W-:-:S04]  /*d7a0*/  HADD2.F32 R104, -RZ, R47.H1_H1 ;  /* 0x3000002fff687230 */ /* 0x000fc80000004100 */
[----:B------:R-:W-:Y:S01]  /*d7b0*/  FFMA.FTZ R110, R105, R110, 1.1641532182693481445e-10 ;  /* 0x2f000000696e7423 */ /* 0x000fe2000001006e */
[----:B------:R-:W-:-:S04]  /*d7c0*/  FMUL.FTZ R104, R104, R97 ;  /* 0x0000006168687220 */ /* 0x000fc80000410000 */
[----:B------:R-:W-:-:S04]  /*d7d0*/  FSETP.GTU.FTZ.AND P6, PT, R110, R89, PT ;  /* 0x000000596e00720b */ /* 0x000fc80003fdc000 */
[----:B------:R-:W-:Y:S02]  /*d7e0*/  FSEL R89, R104, RZ, !P6 ;  /* 0x000000ff68597208 */ /* 0x000fe40007000000 */
[----:B------:R-:W-:Y:S02]  /*d7f0*/  FSEL R104, R71, RZ, P5 ;  /* 0x000000ff47687208 */ /* 0x000fe40002800000 */
[----:B------:R-:W-:-:S03]  /*d800*/  SEL R97, RZ, 0x1, P6 ;  /* 0x00000001ff617807 */ /* 0x000fc60003000000 */
[----:B------:R-:W-:-:S04]  /*d810*/  FADD.FTZ R71, R89, R104 ;  /* 0x0000006859477221 */ /* 0x000fc80000010000 */
[----:B------:R-:W-:Y:S01]  /*d820*/  @P1 FADD.FTZ R71, R55, R71 ;  /* 0x0000004737471221 */ /* 0x000fe20000010000 */
[----:B------:R-:W-:Y:S06]  /*d830*/  BRA `(.L_x_14881) ;  /* 0x0000002800047947 */ /* 0x000fec0003800000 */
.L_x_14800:
[----:B------:R-:W-:Y:S01]  /*d840*/  ISETP.NE.AND P2, PT, R6, 0x1, PT ;  /* 0x000000010600780c */ /* 0x000fe20003f45270 */
[----:B------:R-:W-:Y:S01]  /*d850*/  BSSY.RECONVERGENT B2, `(.L_x_14882) ;  /* 0x0000047000027945 */ /* 0x000fe20003800200 */
[----:B--2---:R-:W-:Y:S02]  /*d860*/  HFMA2 R65, -RZ, RZ, 0, 1.1920928955078125e-07 ;  /* 0x00000002ff417431 */ /* 0x004fe400000001ff */
[----:B------:R-:W-:Y:S02]  /*d870*/  IMAD.MOV.U32 R64, RZ, RZ, R10 ;  /* 0x000000ffff407224 */ /* 0x000fe400078e000a */
[----:B01----:R-:W-:-:S07]  /*d880*/  IMAD.MOV.U32 R90, RZ, RZ, R8 ;  /* 0x000000ffff5a7224 */ /* 0x003fce00078e0008 */
        /* <DEDUP_REMOVED lines=11> */
.L_x_14884:
        /* <DEDUP_REMOVED lines=13> */
.L_x_14886:
[----:B------:R-:W-:Y:S05]  /*da10*/  BSYNC.RECONVERGENT B3 ;  /* 0x0000000000037941 */ /* 0x000fea0003800200 */
.L_x_14885:
        /* <DEDUP_REMOVED lines=42> */
.L_x_14883:
[----:B------:R-:W-:Y:S05]  /*dcc0*/  BSYNC.RECONVERGENT B2 ;  /* 0x0000000000027941 */ /* 0x000fea0003800200 */
.L_x_14882:
[----:B------:R-:W0:Y:S01]  /*dcd0*/  LDC R89, c[0x0][0x404] ;  /* 0x00010100ff597b82 */ /* 0x000e220000000800 */
[----:B------:R-:W-:Y:S01]  /*dce0*/  ISETP.NE.AND P2, PT, R65, 0x1, PT ;  /* 0x000000014100780c */ /* 0x000fe20003f45270 */
[----:B------:R-:W-:Y:S01]  /*dcf0*/  IMAD.MOV.U32 R105, RZ, RZ, 0x2f800000 ;  /* 0x2f800000ff697424 */ /* 0x000fe200078e00ff */
[----:B------:R-:W-:Y:S01]  /*dd00*/  I2FP.F32.U32 R6, R64 ;  /* 0x0000004000067245 */ /* 0x000fe20000201000 */
[----:B------:R-:W-:Y:S01]  /*dd10*/  BSSY.RECONVERGENT B2, `(.L_x_14887) ;  /* 0x0000049000027945 */ /* 0x000fe20003800200 */
[----:B-----5:R-:W-:Y:S02]  /*dd20*/  HADD2.F32 R104, -RZ, R68.H0_H0 ;  /* 0x20000044ff687230 */ /* 0x020fe40000004100 */
[----:B------:R-:W-:Y:S02]  /*dd30*/  IMAD.MOV.U32 R64, RZ, RZ, 0x2 ;  /* 0x00000002ff407424 */ /* 0x000fe400078e00ff */
[----:B------:R-:W-:-:S05]  /*dd40*/  FFMA.FTZ R6, R6, R105, 1.1641532182693481445e-10 ;  /* 0x2f00000006067423 */ /* 0x000fca0000010069 */
[----:B0-----:R-:W-:Y:S02]  /*dd50*/  FSETP.LE.FTZ.AND P3, PT, R6, R89, PT ;  /* 0x000000590600720b */ /* 0x001fe40003f73000 */
        /* <DEDUP_REMOVED lines=11> */
.L_x_14889:
        /* <DEDUP_REMOVED lines=13> */
.L_x_14891:
[----:B------:R-:W-:Y:S05]  /*dee0*/  BSYNC.RECONVERGENT B3 ;  /* 0x0000000000037941 */ /* 0x000fea0003800200 */
.L_x_14890:
        /* <DEDUP_REMOVED lines=43> */
.L_x_14888:
[----:B------:R-:W-:Y:S05]  /*e1a0*/  BSYNC.RECONVERGENT B2 ;  /* 0x0000000000027941 */ /* 0x000fea0003800200 */
.L_x_14887:
[----:B------:R-:W-:Y:S01]  /*e1b0*/  ISETP.NE.AND P2, PT, R64, 0x1, PT ;  /* 0x000000014000780c */ /* 0x000fe20003f45270 */
[----:B------:R-:W-:Y:S01]  /*e1c0*/  BSSY.RECONVERGENT B2, `(.L_x_14892) ;  /* 0x000004a000027945 */ /* 0x000fe20003800200 */
[----:B------:R-:W-:Y:S01]  /*e1d0*/  I2FP.F32.U32 R6, R6 ;  /* 0x0000000600067245 */ /* 0x000fe20000201000 */
[----:B------:R-:W-:Y:S02]  /*e1e0*/  HADD2.F32 R107, -RZ, R68.H1_H1 ;  /* 0x30000044ff6b7230 */ /* 0x000fe40000004100 */
        /* <DEDUP_REMOVED lines=14> */
.L_x_14894:
        /* <DEDUP_REMOVED lines=13> */
.L_x_14896:
[----:B------:R-:W-:Y:S05]  /*e3a0*/  BSYNC.RECONVERGENT B3 ;  /* 0x0000000000037941 */ /* 0x000fea0003800200 */
.L_x_14895:
        /* <DEDUP_REMOVED lines=43> */
.L_x_14893:
[----:B------:R-:W-:Y:S05]  /*e660*/  BSYNC.RECONVERGENT B2 ;  /* 0x0000000000027941 */ /* 0x000fea0003800200 */
.L_x_14892:
        /* <DEDUP_REMOVED lines=18> */
.L_x_14899:
        /* <DEDUP_REMOVED lines=13> */
.L_x_14901:
[----:B------:R-:W-:Y:S05]  /*e860*/  BSYNC.RECONVERGENT B3 ;  /* 0x0000000000037941 */ /* 0x000fea0003800200 */
.L_x_14900:
        /* <DEDUP_REMOVED lines=43> */
.L_x_14898:
[----:B------:R-:W-:Y:S05]  /*eb20*/  BSYNC.RECONVERGENT B2 ;  /* 0x0000000000027941 */ /* 0x000fea0003800200 */
.L_x_14897:
        /* <DEDUP_REMOVED lines=18> */
.L_x_14904:
        /* <DEDUP_REMOVED lines=13> */
.L_x_14906:
[----:B------:R-:W-:Y:S05]  /*ed20*/  BSYNC.RECONVERGENT B3 ;  /* 0x0000000000037941 */ /* 0x000fea0003800200 */
.L_x_14905:
        /* <DEDUP_REMOVED lines=43> */
.L_x_14903:
[----:B------:R-:W-:Y:S05]  /*efe0*/  BSYNC.RECONVERGENT B2 ;  /* 0x0000000000027941 */ /* 0x000fea0003800200 */
.L_x_14902:
[----:B------:R-:W-:Y:S01]  /*eff0*/  ISETP.NE.AND P3, PT, R66, 0x1, PT ;  /* 0x000000014200780c */ /* 0x000fe20003f65270 */
[----:B------:R-:W-:Y:S01]  /*f000*/  BSSY.RECONVERGENT B2, `(.L_x_14907) ;  /* 0x0000049000027945 */ /* 0x000fe20003800200 */
[----:B------:R-:W-:Y:S01]  /*f010*/  I2FP.F32.U32 R6, R6 ;  /* 0x0000000600067245 */ /* 0x000fe20000201000 */
[----:B------:R-:W-:Y:S02]  /*f020*/  HADD2.F32 R109, -RZ, R70.H0_H0 ;  /* 0x20000046ff6d7230 */ /* 0x000fe40000004100 */
        /* <DEDUP_REMOVED lines=13> */
.L_x_14909:
        /* <DEDUP_REMOVED lines=13> */
.L_x_14911:
[----:B------:R-:W-:Y:S05]  /*f1d0*/  BSYNC.RECONVERGENT B3 ;  /* 0x0000000000037941 */ /* 0x000fea0003800200 */
.L_x_14910:
        /* <DEDUP_REMOVED lines=43> */
.L_x_14908:
[----:B------:R-:W-:Y:S05]  /*f490*/  BSYNC.RECONVERGENT B2 ;  /* 0x0000000000027941 */ /* 0x000fea0003800200 */
.L_x_14907:
        /* <DEDUP_REMOVED lines=17> */
.L_x_14914:
        /* <DEDUP_REMOVED lines=13> */
.L_x_14916:
[----:B------:R-:W-:Y:S05]  /*f680*/  BSYNC.RECONVERGENT B3 ;  /* 0x0000000000037941 */ /* 0x000fea0003800200 */
.L_x_14915:
        /* <DEDUP_REMOVED lines=43> */
.L_x_14913:
[----:B------:R-:W-:Y:S05]  /*f940*/  BSYNC.RECONVERGENT B2 ;  /* 0x0000000000027941 */ /* 0x000fea0003800200 */
.L_x_14912:
[----:B------:R-:W-:Y:S01]  /*f950*/  ISETP.NE.AND P5, PT, R66, 0x1, PT ;  /* 0x000000014200780c */ /* 0x000fe20003fa5270 */
[----:B------:R-:W-:Y:S01]  /*f960*/  BSSY.RECONVERGENT B2, `(.L_x_14917) ;  /* 0x0000049000027945 */ /* 0x000fe20003800200 */
[----:B------:R-:W-:Y:S01]  /*f970*/  I2FP.F32.U32 R6, R65 ;  /* 0x0000004100067245 */ /* 0x000fe20000201000 */
[----:B------:R-:W-:Y:S01]  /*f980*/  HADD2.F32 R110, -RZ, R71.H0_H0 ;  /* 0x20000047ff6e7230 */ /* 0x000fe20000004100 */
[----:B------:R-:W-:-:S03]  /*f990*/  MOV R65, R10 ;  /* 0x0000000a00417202 */ /* 0x000fc60000000f00 */
        /* <DEDUP_REMOVED lines=12> */
.L_x_14919:
        /* <DEDUP_REMOVED lines=13> */
.L_x_14921:
[----:B------:R-:W-:Y:S05]  /*fb30*/  BSYNC.RECONVERGENT B3 ;  /* 0x0000000000037941 */ /* 0x000fea0003800200 */
.L_x_14920:
        /* <DEDUP_REMOVED lines=43> */
.L_x_14918:
[----:B------:R-:W-:Y:S05]  /*fdf0*/  BSYNC.RECONVERGENT B2 ;  /* 0x0000000000027941 */ /* 0x000fea0003800200 */
.L_x_14917:
[----:B------:R-:W-:Y:S01]  /*fe00*/  I2FP.F32.U32 R64, R65 ;  /* 0x0000004100407245 */ /* 0x000fe20000201000 */
[----:B------:R-:W-:Y:S01]  /*fe10*/  FMUL.FTZ R104, R104, UR12 ;  /* 0x0000000c68687c20 */ /* 0x000fe20008410000 */
[----:B------:R-:W-:Y:S01]  /*fe20*/  P2R R66, PR, RZ, 0x2 ;  /* 0x00000002ff427803 */ /* 0x000fe20000000000 */
[----:B------:R-:W-:Y:S01]  /*fe30*/  FMUL.FTZ R107, R107, UR12 ;  /* 0x0000000c6b6b7c20 */ /* 0x000fe20008410000 */
[----:B------:R-:W-:Y:S01]  /*fe40*/  ISETP.NE.AND P1, PT, R8, RZ, PT ;  /* 0x000000ff0800720c */ /* 0x000fe20003f25270 */
[----:B------:R-:W-:Y:S01]  /*fe50*/  HADD2.F32 R71, -RZ, R71.H1_H1 ;  /* 0x30000047ff477230 */ /* 0x000fe20000004100 */
[----:B------:R-:W-:Y:S01]  /*fe60*/  P2R R67, PR, RZ, 0x1 ;  /* 0x00000001ff437803 */ /* 0x000fe20000000000 */
[----:B------:R-:W-:Y:S01]  /*fe70*/  FFMA.FTZ R112, R64, R105, 1.1641532182693481445e-10 ;  /* 0x2f00000040707423 */ /* 0x000fe20000010069 */
[----:B------:R-:W-:Y:S01]  /*fe80*/  ISETP.NE.AND P0, PT, R91, RZ, PT ;  /* 0x000000ff5b00720c */ /* 0x000fe20003f05270 */
[----:B------:R-:W-:Y:S01]  /*fe90*/  FMUL.FTZ R108, R108, UR12 ;  /* 0x0000000c6c6c7c20 */ /* 0x000fe20008410000 */
[----:B------:R-:W-:Y:S01]  /*fea0*/  ISETP.NE.AND P5, PT, R103, RZ, PT ;  /* 0x000000ff6700720c */ /* 0x000fe20003fa5270 */
        /* <DEDUP_REMOVED lines=26> */
.L_x_14881:
        /* <DEDUP_REMOVED lines=44> */
.L_x_14922:
[----:B------:R-:W-:Y:S01]  /*10310*/  IMAD.MOV.U32 R8, RZ, RZ, R90 ;  /* 0x000000ffff087224 */ /* 0x000fe200078e005a */
[----:B------:R-:W-:-:S07]  /*10320*/  IADD3 R88, PT, PT, R88, 0x20, RZ ;  /* 0x0000002058587810 */ /* 0x000fce0007ffe0ff */
.L_x_14799:
[----:B------:R-:W-:Y:S05]  /*10330*/  BSYNC.RECONVERGENT B1 ;  /* 0x0000000000017941 */ /* 0x000fea0003800200 */
.L_x_14798:
        /* <DEDUP_REMOVED lines=35> */
.L_x_14928:
        /* <DEDUP_REMOVED lines=13> */
.L_x_14930:
[----:B------:R-:W-:Y:S05]  /*10640*/  BSYNC.RECONVERGENT B3 ;  /* 0x0000000000037941 */ /* 0x000fea0003800200 */
.L_x_14929:
        /* <DEDUP_REMOVED lines=42> */
.L_x_14927:
[----:B------:R-:W-:Y:S05]  /*108f0*/  BSYNC.RECONVERGENT B2 ;  /* 0x0000000000027941 */ /* 0x000fea0003800200 */
.L_x_14926:
[----:B------:R-:W0:Y:S01]  /*10900*/  LDC R89, c[0x0][0x404] ;  /* 0x00010100ff597b82 */ /* 0x000e220000000800 */
[----:B------:R-:W-:Y:S01]  /*10910*/  I2FP.F32.U32 R9, R9 ;  /* 0x0000000900097245 */ /* 0x000fe20000201000 */
[----:B------:R-:W-:Y:S01]  /*10920*/  IMAD.MOV.U32 R110, RZ, RZ, 0x2f800000 ;  /* 0x2f800000ff6e7424 */ /* 0x000fe200078e00ff */
[----:B------:R-:W-:Y:S01]  /*10930*/  ISETP.NE.AND P2, PT, R11, 0x1, PT ;  /* 0x000000010b00780c */ /* 0x000fe20003f45270 */
[----:B------:R-:W-:Y:S01]  /*10940*/  BSSY.RECONVERGENT B2, `(.L_x_14931) ;  /* 0x000004b000027945 */ /* 0x000fe20003800200 */
[----:B------:R-:W-:Y:S02]  /*10950*/  HFMA2 R73, -RZ, RZ, 0, 1.1920928955078125e-07 ;  /* 0x00000002ff497431 */ /* 0x000fe400000001ff */
        /* <DEDUP_REMOVED lines=16> */
.L_x_14933:
        /* <DEDUP_REMOVED lines=13> */
.L_x_14935:
[----:B------:R-:W-:Y:S05]  /*10b30*/  BSYNC.RECONVERGENT B3 ;  /* 0x0000000000037941 */ /* 0x000fea0003800200 */
.L_x_14934:
        /* <DEDUP_REMOVED lines=43> */
.L_x_14932:
[----:B------:R-:W-:Y:S05]  /*10df0*/  BSYNC.RECONVERGENT B2 ;  /* 0x0000000000027941 */ /* 0x000fea0003800200 */
.L_x_14931:
        /* <DEDUP_REMOVED lines=23> */
.L_x_14938:
        /* <DEDUP_REMOVED lines=13> */
.L_x_14940:
[----:B------:R-:W-:Y:S05]  /*11040*/  BSYNC.RECONVERGENT B3 ;  /* 0x0000000000037941 */ /* 0x000fea0003800200 */
.L_x_14939:
        /* <DEDUP_REMOVED lines=43> */
.L_x_14937:
[----:B------:R-:W-:Y:S05]  /*11300*/  BSYNC.RECONVERGENT B2 ;  /* 0x0000000000027941 */ /* 0x000fea0003800200 */
.L_x_14936:
        /* <DEDUP_REMOVED lines=19> */
.L_x_14943:
        /* <DEDUP_REMOVED lines=13> */
.L_x_14945:
[----:B------:R-:W-:Y:S05]  /*11510*/  BSYNC.RECONVERGENT B3 ;  /* 0x0000000000037941 */ /* 0x000fea0003800200 */
.L_x_14944:
        /* <DEDUP_REMOVED lines=43> */
.L_x_14942:
[----:B------:R-:W-:Y:S05]  /*117d0*/  BSYNC.RECONVERGENT B2 ;  /* 0x0000000000027941 */ /* 0x000fea0003800200 */
.L_x_14941:
[----:B------:R-:W-:Y:S01]  /*117e0*/  I2FP.F32.U32 R11, R11 ;  /* 0x0000000b000b7245 */ /* 0x000fe20000201000 */
[----:B------:R-:W-:Y:S01]  /*117f0*/  HADD2.F32 R76, -RZ, R44.H1_H1 ;  /* 0x3000002cff4c7230 */ /* 0x000fe20000004100 */
[----:B------:R-:W-:Y:S01]  /*11800*/  FSEL R6, R6, RZ, P4 ;  /* 0x000000ff06067208 */ /* 0x000fe20002000000 */
[----:B------:R-:W-:Y:S02]  /*11810*/  BSSY.RECONVERGENT B2, `(.L_x_14946) ;  /* 0x000004d000027945 */ /* 0x000fe40003800200 */
[----:B------:R-:W-:Y:S01]  /*11820*/  FFMA.FTZ R74, R11, R110, 1.1641532182693481445e-10 ;  /* 0x2f0000000b4a7423 */ /* 0x000fe2000001006e */
[----:B------:R-:W-:Y:S01]  /*11830*/  FMUL.FTZ R73, R76, R97 ;  /* 0x000000614c497220 */ /* 0x000fe20000410000 */
[----:B------:R-:W-:-:S03]  /*11840*/  HFMA2 R76, -RZ, RZ, 0, 1.1920928955078125e-07 ;  /* 0x00000002ff4c7431 */ /* 0x000fc600000001ff */
        /* <DEDUP_REMOVED lines=16> */
.L_x_14948:
        /* <DEDUP_REMOVED lines=13> */
.L_x_14950:
[----:B------:R-:W-:Y:S05]  /*11a20*/  BSYNC.RECONVERGENT B3 ;  /* 0x0000000000037941 */ /* 0x000fea0003800200 */
.L_x_14949:
        /* <DEDUP_REMOVED lines=43> */
.L_x_14947:
[----:B------:R-:W-:Y:S05]  /*11ce0*/  BSYNC.RECONVERGENT B2 ;  /* 0x0000000000027941 */ /* 0x000fea0003800200 */
.L_x_14946:
[----:B------:R-:W-:Y:S01]  /*11cf0*/  ISETP.NE.AND P2, PT, R76, 0x1, PT ;  /* 0x000000014c00780c */ /* 0x000fe20003f45270 */
[----:B------:R-:W-:Y:S01]  /*11d00*/  HADD2.F32 R74, -RZ, R77.H0_H0 ;  /* 0x2000004dff4a7230 */ /* 0x000fe20000004100 */
        /* <DEDUP_REMOVED lines=17> */
.L_x_14953:
        /* <DEDUP_REMOVED lines=13> */
.L_x_14955:
[----:B------:R-:W-:Y:S05]  /*11ef0*/  BSYNC.RECONVERGENT B3 ;  /* 0x0000000000037941 */ /* 0x000fea0003800200 */
.L_x_14954:
        /* <DEDUP_REMOVED lines=43> */
.L_x_14952:
[----:B------:R-:W-:Y:S05]  /*121b0*/  BSYNC.RECONVERGENT B2 ;  /* 0x0000000000027941 */ /* 0x000fea0003800200 */
.L_x_14951:
        /* <DEDUP_REMOVED lines=23> */
.L_x_14958:
        /* <DEDUP_REMOVED lines=13> */
.L_x_14960:
[----:B------:R-:W-:Y:S05]  /*12400*/  BSYNC.RECONVERGENT B3 ;  /* 0x0000000000037941 */ /* 0x000fea0003800200 */
.L_x_14959:
        /* <DEDUP_REMOVED lines=43> */
.L_x_14957:
[----:B------:R-:W-:Y:S05]  /*126c0*/  BSYNC.RECONVERGENT B2 ;  /* 0x0000000000027941 */ /* 0x000fea0003800200 */
.L_x_14956:
[----:B------:R-:W-:Y:S01]  /*126d0*/  ISETP.NE.AND P2, PT, R94, 0x1, PT ;  /* 0x000000015e00780c */ /* 0x000fe20003f45270 */
[----:B------:R-:W-:Y:S01]  /*126e0*/  BSSY.RECONVERGENT B2, `(.L_x_14961) ;  /* 0x000004b000027945 */ /* 0x000fe20003800200 */
[----:B------:R-:W-:Y:S01]  /*126f0*/  I2FP.F32.U32 R75, R6 ;  /* 0x00000006004b7245 */ /* 0x000fe20000201000 */
[----:B------:R-:W-:Y:S02]  /*12700*/  HADD2.F32 R6, -RZ, R77.H1_H1 ;  /* 0x3000004dff067230 */ /* 0x000fe40000004100 */
[----:B------:R-:W-:Y:S02]  /*12710*/  HFMA2 R77, -RZ, RZ, 0, 1.1920928955078125e-07 ;  /* 0x00000002ff4d7431 */ /* 0x000fe400000001ff */
        /* <DEDUP_REMOVED lines=14> */
.L_x_14963:
        /* <DEDUP_REMOVED lines=13> */
.L_x_14965:
[----:B------:R-:W-:Y:S05]  /*128d0*/  BSYNC.RECONVERGENT B3 ;  /* 0x0000000000037941 */ /* 0x000fea0003800200 */
.L_x_14964:
        /* <DEDUP_REMOVED lines=43> */
.L_x_14962:
[----:B------:R-:W-:Y:S05]  /*12b90*/  BSYNC.RECONVERGENT B2 ;  /* 0x0000000000027941 */ /* 0x000fea0003800200 */
.L_x_14961:
        /* <DEDUP_REMOVED lines=23> */
.L_x_14968:
        /* <DEDUP_REMOVED lines=13> */
.L_x_14970:
[----:B------:R-:W-:Y:S05]  /*12de0*/  BSYNC.RECONVERGENT B3 ;  /* 0x0000000000037941 */ /* 0x000fea0003800200 */
.L_x_14969:
        /* <DEDUP_REMOVED lines=43> */
.L_x_14967:
[----:B------:R-:W-:Y:S05]  /*130a0*/  BSYNC.RECONVERGENT B2 ;  /* 0x0000000000027941 */ /* 0x000fea0003800200 */
.L_x_14966:
        /* <DEDUP_REMOVED lines=18> */
.L_x_14973:
        /* <DEDUP_REMOVED lines=13> */
.L_x_14975:
[----:B------:R-:W-:Y:S05]  /*132a0*/  BSYNC.RECONVERGENT B3 ;  /* 0x0000000000037941 */ /* 0x000fea0003800200 */
.L_x_14974:
        /* <DEDUP_REMOVED lines=43> */
.L_x_14972:
[----:B------:R-:W-:Y:S05]  /*13560*/  BSYNC.RECONVERGENT B2 ;  /* 0x0000000000027941 */ /* 0x000fea0003800200 */
.L_x_14971:
        /* <DEDUP_REMOVED lines=23> */
.L_x_14978:
        /* <DEDUP_REMOVED lines=13> */
.L_x_14980:
[----:B------:R-:W-:Y:S05]  /*137b0*/  BSYNC.RECONVERGENT B3 ;  /* 0x0000000000037941 */ /* 0x000fea0003800200 */
.L_x_14979:
        /* <DEDUP_REMOVED lines=43> */
.L_x_14977:
[----:B------:R-:W-:Y:S05]  /*13a70*/  BSYNC.RECONVERGENT B2 ;  /* 0x0000000000027941 */ /* 0x000fea0003800200 */
.L_x_14976:
        /* <DEDUP_REMOVED lines=18> */
.L_x_14983:
        /* <DEDUP_REMOVED lines=13> */
.L_x_14985:
[----:B------:R-:W-:Y:S05]  /*13c70*/  BSYNC.RECONVERGENT B3 ;  /* 0x0000000000037941 */ /* 0x000fea0003800200 */
.L_x_14984:
        /* <DEDUP_REMOVED lines=43> */
.L_x_14982:
[----:B------:R-:W-:Y:S05]  /*13f30*/  BSYNC.RECONVERGENT B2 ;  /* 0x0000000000027941 */ /* 0x000fea0003800200 */
.L_x_14981:
        /* <DEDUP_REMOVED lines=23> */
.L_x_14988:
        /* <DEDUP_REMOVED lines=13> */
.L_x_14990:
[----:B------:R-:W-:Y:S05]  /*14180*/  BSYNC.RECONVERGENT B3 ;  /* 0x0000000000037941 */ /* 0x000fea0003800200 */
.L_x_14989:
        /* <DEDUP_REMOVED lines=43> */
.L_x_14987:
[----:B------:R-:W-:Y:S05]  /*14440*/  BSYNC.RECONVERGENT B2 ;  /* 0x0000000000027941 */ /* 0x000fea0003800200 */
.L_x_14986:
        /* <DEDUP_REMOVED lines=18> */
.L_x_14993:
        /* <DEDUP_REMOVED lines=13> */
.L_x_14995:
[----:B------:R-:W-:Y:S05]  /*14640*/  BSYNC.RECONVERGENT B3 ;  /* 0x0000000000037941 */ /* 0x000fea0003800200 */
.L_x_14994:
        /* <DEDUP_REMOVED lines=43> */
.L_x_14992:
[----:B------:R-:W-:Y:S05]  /*14900*/  BSYNC.RECONVERGENT B2 ;  /* 0x0000000000027941 */ /* 0x000fea0003800200 */
.L_x_14991:
        /* <DEDUP_REMOVED lines=23> */
.L_x_14998:
        /* <DEDUP_REMOVED lines=13> */
.L_x_15000:
[----:B------:R-:W-:Y:S05]  /*14b50*/  BSYNC.RECONVERGENT B3 ;  /* 0x0000000000037941 */ /* 0x000fea0003800200 */
.L_x_14999:
        /* <DEDUP_REMOVED lines=43> */
.L_x_14997:
[----:B------:R-:W-:Y:S05]  /*14e10*/  BSYNC.RECONVERGENT B2 ;  /* 0x0000000000027941 */ /* 0x000fea0003800200 */
.L_x_14996:
        /* <DEDUP_REMOVED lines=18> */
.L_x_15003:
        /* <DEDUP_REMOVED lines=15> */
.L_x_15005:
[----:B------:R-:W-:Y:S05]  /*15030*/  BSYNC.RECONVERGENT B3 ;  /* 0x0000000000037941 */ /* 0x000fea0003800200 */
.L_x_15004:
        /* <DEDUP_REMOVED lines=43> */
.L_x_15002:
[----:B------:R-:W-:Y:S05]  /*152f0*/  BSYNC.RECONVERGENT B2 ;  /* 0x0000000000027941 */ /* 0x000fea0003800200 */
.L_x_15001:
        /* <DEDUP_REMOVED lines=11> */
.L_x_14925:
        /* <DEDUP_REMOVED lines=16> */
.L_x_15009:
        /* <DEDUP_REMOVED lines=13> */
.L_x_15011:
[----:B------:R-:W-:Y:S05]  /*15580*/  BSYNC.RECONVERGENT B3 ;  /* 0x0000000000037941 */ /* 0x000fea0003800200 */
.L_x_15010:
        /* <DEDUP_REMOVED lines=42> */
.L_x_15008:
[----:B------:R-:W-:Y:S05]  /*15830*/  BSYNC.RECONVERGENT B2 ;  /* 0x0000000000027941 */ /* 0x000fea0003800200 */
.L_x_15007:
[----:B------:R-:W0:Y:S01]  /*15840*/  LDC R89, c[0x0][0x404] ;  /* 0x00010100ff597b82 */ /* 0x000e220000000800 */
[----:B------:R-:W-:Y:S01]  /*15850*/  HFMA2 R105, -RZ, RZ, 0.1171875, 0 ;  /* 0x2f800000ff697431 */ /* 0x000fe200000001ff */
[----:B------:R-:W-:Y:S01]  /*15860*/  ISETP.NE.AND P2, PT, R73, 0x1, PT ;  /* 0x000000014900780c */ /* 0x000fe20003f45270 */
[----:B------:R-:W-:Y:S01]  /*15870*/  BSSY.RECONVERGENT B2, `(.L_x_15012) ;  /* 0x000004a000027945 */ /* 0x000fe20003800200 */
[----:B------:R-:W-:Y:S01]  /*15880*/  I2FP.F32.U32 R6, R72 ;  /* 0x0000004800067245 */ /* 0x000fe20000201000 */
        /* <DEDUP_REMOVED lines=15> */
.L_x_15014:
        /* <DEDUP_REMOVED lines=13> */
.L_x_15016:
[----:B------:R-:W-:Y:S05]  /*15a50*/  BSYNC.RECONVERGENT B3 ;  /* 0x0000000000037941 */ /* 0x000fea0003800200 */
.L_x_15015:
        /* <DEDUP_REMOVED lines=43> */
.L_x_15013:
[----:B------:R-:W-:Y:S05]  /*15d10*/  BSYNC.RECONVERGENT B2 ;  /* 0x0000000000027941 */ /* 0x000fea0003800200 */
.L_x_15012:
        /* <DEDUP_REMOVED lines=18> */
.L_x_15019:
        /* <DEDUP_REMOVED lines=13> */
.L_x_15021:
[----:B------:R-:W-:Y:S05]  /*15f10*/  BSYNC.RECONVERGENT B3 ;  /* 0x0000000000037941 */ /* 0x000fea0003800200 */
.L_x_15020:
        /* <DEDUP_REMOVED lines=43> */
.L_x_15018:
[----:B------:R-:W-:Y:S05]  /*161d0*/  BSYNC.RECONVERGENT B2 ;  /* 0x0000000000027941 */ /* 0x000fea0003800200 */
.L_x_15017:
[----:B------:R-:W-:Y:S01]  /*161e0*/  ISETP.NE.AND P2, PT, R73, 0x1, PT ;  /* 0x000000014900780c */ /* 0x000fe20003f45270 */
[----:B------:R-:W-:Y:S01]  /*161f0*/  BSSY.RECONVERGENT B2, `(.L_x_15022) ;  /* 0x000004a000027945 */ /* 0x000fe20003800200 */
[----:B------:R-:W-:Y:S01]  /*16200*/  I2FP.F32.U32 R6, R6 ;  /* 0x0000000600067245 */ /* 0x000fe20000201000 */
[----:B------:R-:W-:Y:S02]  /*16210*/  HADD2.F32 R106, -RZ, R77.H0_H0 ;  /* 0x2000004dff6a7230 */ /* 0x000fe40000004100 */
        /* <DEDUP_REMOVED lines=14> */
.L_x_15024:
        /* <DEDUP_REMOVED lines=13> */
.L_x_15026:
[----:B------:R-:W-:Y:S05]  /*163d0*/  BSYNC.RECONVERGENT B3 ;  /* 0x0000000000037941 */ /* 0x000fea0003800200 */
.L_x_15025:
        /* <DEDUP_REMOVED lines=43> */
.L_x_15023:
[----:B------:R-:W-:Y:S05]  /*16690*/  BSYNC.RECONVERGENT B2 ;  /* 0x0000000000027941 */ /* 0x000fea0003800200 */
.L_x_15022:
[----:B------:R-:W-:Y:S01]  /*166a0*/  ISETP.NE.AND P2, PT, R72, 0x1, PT ;  /* 0x000000014800780c */ /* 0x000fe20003f45270 */
[----:B------:R-:W-:Y:S01]  /*166b0*/  BSSY.RECONVERGENT B2, `(.L_x_15027) ;  /* 0x000004a000027945 */ /* 0x000fe20003800200 */
[----:B------:R-:W-:Y:S01]  /*166c0*/  I2FP.F32.U32 R6, R6 ;  /* 0x0000000600067245 */ /* 0x000fe20000201000 */
[----:B------:R-:W-:Y:S02]  /*166d0*/  HFMA2 R74, -RZ, RZ, 0, 1.1920928955078125e-07 ;  /* 0x00000002ff4a7431 */ /* 0x000fe400000001ff */
[----:B------:R-:W-:Y:S02]  /*166e0*/  HADD2.F32 R108, -RZ, R77.H1_H1 ;  /* 0x3000004dff6c7230 */ /* 0x000fe40000004100 */
        /* <DEDUP_REMOVED lines=13> */
.L_x_15029:
        /* <DEDUP_REMOVED lines=13> */
.L_x_15031:
[----:B------:R-:W-:Y:S05]  /*16890*/  BSYNC.RECONVERGENT B3 ;  /* 0x0000000000037941 */ /* 0x000fea0003800200 */
.L_x_15030:
        /* <DEDUP_REMOVED lines=43> */
.L_x_15028:
[----:B------:R-:W-:Y:S05]  /*16b50*/  BSYNC.RECONVERGENT B2 ;  /* 0x0000000000027941 */ /* 0x000fea0003800200 */
.L_x_15027:
        /* <DEDUP_REMOVED lines=17> */
.L_x_15034:
        /* <DEDUP_REMOVED lines=13> */
.L_x_15036:
[----:B------:R-:W-:Y:S05]  /*16d40*/  BSYNC.RECONVERGENT B3 ;  /* 0x0000000000037941 */ /* 0x000fea0003800200 */
.L_x_15035:
        /* <DEDUP_REMOVED lines=43> */
.L_x_15033:
[----:B------:R-:W-:Y:S05]  /*17000*/  BSYNC.RECONVERGENT B2 ;  /* 0x0000000000027941 */ /* 0x000fea0003800200 */
.L_x_15032:
        /* <DEDUP_REMOVED lines=17> */
.L_x_15039:
        /* <DEDUP_REMOVED lines=13> */
.L_x_15041:
[----:B------:R-:W-:Y:S05]  /*171f0*/  BSYNC.RECONVERGENT B3 ;  /* 0x0000000000037941 */ /* 0x000fea0003800200 */
.L_x_15040:
        /* <DEDUP_REMOVED lines=43> */
.L_x_15038:
[----:B------:R-:W-:Y:S05]  /*174b0*/  BSYNC.RECONVERGENT B2 ;  /* 0x0000000000027941 */ /* 0x000fea0003800200 */
.L_x_15037:
        /* <DEDUP_REMOVED lines=17> */
.L_x_15044:
        /* <DEDUP_REMOVED lines=13> */
.L_x_15046:
[----:B------:R-:W-:Y:S05]  /*176a0*/  BSYNC.RECONVERGENT B3 ;  /* 0x0000000000037941 */ /* 0x000fea0003800200 */
.L_x_15045:
        /* <DEDUP_REMOVED lines=43> */
.L_x_15043:
[----:B------:R-:W-:Y:S05]  /*17960*/  BSYNC.RECONVERGENT B2 ;  /* 0x0000000000027941 */ /* 0x000fea0003800200 */
.L_x_15042:
        /* <DEDUP_REMOVED lines=37> */
.L_x_15006:
        /* <DEDUP_REMOVED lines=44> */
.L_x_15047:
[----:B------:R-:W-:Y:S01]  /*17e80*/  IMAD.MOV.U32 R8, RZ, RZ, R90 ;  /* 0x000000ffff087224 */ /* 0x000fe200078e005a */
[----:B------:R-:W-:-:S07]  /*17e90*/  IADD3 R88, PT, PT, R88, 0x20, RZ ;  /* 0x0000002058587810 */ /* 0x000fce0007ffe0ff */
.L_x_14924:
[----:B------:R-:W-:Y:S05]  /*17ea0*/  BSYNC.RECONVERGENT B1 ;  /* 0x0000000000017941 */ /* 0x000fea0003800200 */
.L_x_14923:
        /* <DEDUP_REMOVED lines=35> */
.L_x_15053:
        /* <DEDUP_REMOVED lines=13> */
.L_x_15055:
[----:B------:R-:W-:Y:S05]  /*181b0*/  BSYNC.RECONVERGENT B3 ;  /* 0x0000000000037941 */ /* 0x000fea0003800200 */
.L_x_15054:
        /* <DEDUP_REMOVED lines=42> */
.L_x_15052:
[----:B------:R-:W-:Y:S05]  /*18460*/  BSYNC.RECONVERGENT B2 ;  /* 0x0000000000027941 */ /* 0x000fea0003800200 */
.L_x_15051:
[----:B------:R-:W0:Y:S01]  /*18470*/  LDC R91, c[0x0][0x404] ;  /* 0x00010100ff5b7b82 */ /* 0x000e220000000800 */
[----:B------:R-:W-:Y:S01]  /*18480*/  HFMA2 R110, -RZ, RZ, 0.1171875, 0 ;  /* 0x2f800000ff6e7431 */ /* 0x000fe200000001ff */
[----:B------:R-:W-:Y:S01]  /*18490*/  I2FP.F32.U32 R9, R9 ;  /* 0x0000000900097245 */ /* 0x000fe20000201000 */
[----:B------:R-:W-:Y:S01]  /*184a0*/  BSSY.RECONVERGENT B2, `(.L_x_15056) ;  /* 0x000004c000027945 */ /* 0x000fe20003800200 */
[----:B------:R-:W-:Y:S01]  /*184b0*/  ISETP.NE.AND P2, PT, R11, 0x1, PT ;  /* 0x000000010b00780c */ /* 0x000fe20003f45270 */
[----:B--2---:R-:W-:-:S03]  /*184c0*/  IMAD.MOV.U32 R81, RZ, RZ, 0x2 ;  /* 0x00000002ff517424 */ /* 0x004fc600078e00ff */
[----:B------:R-:W1:Y:S01]  /*184d0*/  LDC R97, c[0x0][0x408] ;  /* 0x00010200ff617b82 */ /* 0x000e620000000800 */
[----:B------:R-:W-:Y:S01]  /*184e0*/  FFMA.FTZ R6, R9, R110, 1.1641532182693481445e-10 ;  /* 0x2f00000009067423 */ /* 0x000fe2000001006e */
[----:B------:R-:W-:-:S04]  /*184f0*/  MOV R9, R10 ;  /* 0x0000000a00097202 */ /* 0x000fc80000000f00 */
        /* <DEDUP_REMOVED lines=13> */
.L_x_15058:
        /* <DEDUP_REMOVED lines=13> */
.L_x_15060:
[----:B------:R-:W-:Y:S05]  /*186a0*/  BSYNC.RECONVERGENT B3 ;  /* 0x0000000000037941 */ /* 0x000fea0003800200 */
.L_x_15059:
        /* <DEDUP_REMOVED lines=43> */
.L_x_15057:
[----:B------:R-:W-:Y:S05]  /*18960*/  BSYNC.RECONVERGENT B2 ;  /* 0x0000000000027941 */ /* 0x000fea0003800200 */
.L_x_15056:
[----:B------:R-:W-:Y:S01]  /*18970*/  I2FP.F32.U32 R9, R9 ;  /* 0x0000000900097245 */ /* 0x000fe20000201000 */
[----:B------:R-:W-:Y:S01]  /*18980*/  HADD2.F32 R82, -RZ, R44.H0_H0 ;  /* 0x2000002cff527230 */ /* 0x000fe20000004100 */
[----:B------:R-:W-:Y:S01]  /*18990*/  FSEL R11, R6, RZ, P4 ;  /* 0x000000ff060b7208 */ /* 0x000fe20002000000 */
[----:B------:R-:W-:Y:S01]  /*189a0*/  BSSY.RECONVERGENT B2, `(.L_x_15061) ;  /* 0x000004d000027945 */ /* 0x000fe20003800200 */
[----:B------:R-:W-:Y:S02]  /*189b0*/  IMAD.MOV.U32 R6, RZ, RZ, R10 ;  /* 0x000000ffff067224 */ /* 0x000fe400078e000a */
[----:B------:R-:W-:Y:S01]  /*189c0*/  FFMA.FTZ R80, R9, R110, 1.1641532182693481445e-10 ;  /* 0x2f00000009507423 */ /* 0x000fe2000001006e */
[----:B------:R-:W-:-:S04]  /*189d0*/  FMUL.FTZ R82, R82, R97 ;  /* 0x0000006152527220 */ /* 0x000fc80000410000 */
[----:B------:R-:W-:-:S04]  /*189e0*/  FSETP.GTU.FTZ.AND P2, PT, R80, R91, PT ;  /* 0x0000005b5000720b */ /* 0x000fc80003f5c000 */
[----:B------:R-:W-:Y:S01]  /*189f0*/  FSEL R80, R82, RZ, !P2 ;  /* 0x000000ff52507208 */ /* 0x000fe20005000000 */
[----:B------:R-:W-:Y:S01]  /*18a00*/  HFMA2 R82, -RZ, RZ, 0, 1.1920928955078125e-07 ;  /* 0x00000002ff527431 */ /* 0x000fe200000001ff */
        /* <DEDUP_REMOVED lines=13> */
.L_x_15063:
        /* <DEDUP_REMOVED lines=13> */
.L_x_15065:
[----:B------:R-:W-:Y:S05]  /*18bb0*/  BSYNC.RECONVERGENT B3 ;  /* 0x0000000000037941 */ /* 0x000fea0003800200 */
.L_x_15064:
        /* <DEDUP_REMOVED lines=43> */
.L_x_15062:
[----:B------:R-:W-:Y:S05]  /*18e70*/  BSYNC.RECONVERGENT B2 ;  /* 0x0000000000027941 */ /* 0x000fea0003800200 */
.L_x_15061:
[----:B------:R-:W-:Y:S01]  /*18e80*/  ISETP.NE.AND P2, PT, R82, 0x1, PT ;  /* 0x000000015200780c */ /* 0x000fe20003f45270 */
[----:B------:R-:W-:Y:S01]  /*18e90*/  HADD2.F32 R84, -RZ, R84.H1_H1 ;  /* 0x30000054ff547230 */ /* 0x000fe20000004100 */
        /* <DEDUP_REMOVED lines=17> */
.L_x_15068:
        /* <DEDUP_REMOVED lines=13> */
.L_x_15070:
[----:B------:R-:W-:Y:S05]  /*19080*/  BSYNC.RECONVERGENT B3 ;  /* 0x0000000000037941 */ /* 0x000fea0003800200 */
.L_x_15069:
        /* <DEDUP_REMOVED lines=43> */
.L_x_15067:
[----:B------:R-:W-:Y:S05]  /*19340*/  BSYNC.RECONVERGENT B2 ;  /* 0x0000000000027941 */ /* 0x000fea0003800200 */
.L_x_15066:
        /* <DEDUP_REMOVED lines=23> */
.L_x_15073:
        /* <DEDUP_REMOVED lines=13> */
.L_x_15075:
[----:B------:R-:W-:Y:S05]  /*19590*/  BSYNC.RECONVERGENT B3 ;  /* 0x0000000000037941 */ /* 0x000fea0003800200 */
.L_x_15074:
        /* <DEDUP_REMOVED lines=43> */
.L_x_15072:
[----:B------:R-:W-:Y:S05]  /*19850*/  BSYNC.RECONVERGENT B2 ;  /* 0x0000000000027941 */ /* 0x000fea0003800200 */
.L_x_15071:
[----:B------:R-:W-:Y:S01]  /*19860*/  ISETP.NE.AND P2, PT, R84, 0x1, PT ;  /* 0x000000015400780c */ /* 0x000fe20003f45270 */
[----:B------:R-:W-:Y:S01]  /*19870*/  BSSY.RECONVERGENT B2, `(.L_x_15076) ;  /* 0x000004b000027945 */ /* 0x000fe20003800200 */
[----:B------:R-:W-:Y:S01]  /*19880*/  I2FP.F32.U32 R83, R6 ;  /* 0x0000000600537245 */ /* 0x000fe20000201000 */
[----:B------:R-:W-:Y:S02]  /*19890*/  HADD2.F32 R6, -RZ, R85.H0_H0 ;  /* 0x20000055ff067230 */ /* 0x000fe40000004100 */
[----:B------:R-:W-:Y:S02]  /*198a0*/  IMAD.MOV.U32 R93, RZ, RZ, 0x2 ;  /* 0x00000002ff5d7424 */ /* 0x000fe400078e00ff */
[----:B------:R-:W-:Y:S01]  /*198b0*/  FFMA.FTZ R82, R83, R110, 1.1641532182693481445e-10 ;  /* 0x2f00000053527423 */ /* 0x000fe2000001006e */
[----:B------:R-:W-:Y:S01]  /*198c0*/  MOV R83, R10 ;  /* 0x0000000a00537202 */ /* 0x000fe20000000f00 */
[----:B------:R-:W-:-:S03]  /*198d0*/  FMUL.FTZ R6, R6, R97 ;  /* 0x0000006106067220 */ /* 0x000fc60000410000 */
        /* <DEDUP_REMOVED lines=11> */
.L_x_15078:
        /* <DEDUP_REMOVED lines=13> */
.L_x_15080:
[----:B------:R-:W-:Y:S05]  /*19a60*/  BSYNC.RECONVERGENT B3 ;  /* 0x0000000000037941 */ /* 0x000fea0003800200 */
.L_x_15079:
        /* <DEDUP_REMOVED lines=43> */
.L_x_15077:
[----:B------:R-:W-:Y:S05]  /*19d20*/  BSYNC.RECONVERGENT B2 ;  /* 0x0000000000027941 */ /* 0x000fea0003800200 */
.L_x_15076:
        /* <DEDUP_REMOVED lines=23> */
.L_x_15083:
        /* <DEDUP_REMOVED lines=13> */
.L_x_15085:
[----:B------:R-:W-:Y:S05]  /*19f70*/  BSYNC.RECONVERGENT B3 ;  /* 0x0000000000037941 */ /* 0x000fea0003800200 */
.L_x_15084:
        /* <DEDUP_REMOVED lines=43> */
.L_x_15082:
[----:B------:R-:W-:Y:S05]  /*1a230*/  BSYNC.RECONVERGENT B2 ;  /* 0x0000000000027941 */ /* 0x000fea0003800200 */
.L_x_15081:
        /* <DEDUP_REMOVED lines=19> */
.L_x_15088:
        /* <DEDUP_REMOVED lines=13> */
.L_x_15090:
[----:B------:R-:W-:Y:S05]  /*1a440*/  BSYNC.RECONVERGENT B3 ;  /* 0x0000000000037941 */ /* 0x000fea0003800200 */
.L_x_15089:
        /* <DEDUP_REMOVED lines=43> */
.L_x_15087:
[----:B------:R-:W-:Y:S05]  /*1a700*/  BSYNC.RECONVERGENT B2 ;  /* 0x0000000000027941 */ /* 0x000fea0003800200 */
.L_x_15086:
        /* <DEDUP_REMOVED lines=23> */
.L_x_15093:
        /* <DEDUP_REMOVED lines=13> */
.L_x_15095:
[----:B------:R-:W-:Y:S05]  /*1a950*/  BSYNC.RECONVERGENT B3 ;  /* 0x0000000000037941 */ /* 0x000fea0003800200 */
.L_x_15094:
        /* <DEDUP_REMOVED lines=43> */
.L_x_15092:
[----:B------:R-:W-:Y:S05]  /*1ac10*/  BSYNC.RECONVERGENT B2 ;  /* 0x0000000000027941 */ /* 0x000fea0003800200 */
.L_x_15091:
        /* <DEDUP_REMOVED lines=18> */
.L_x_15098:
        /* <DEDUP_REMOVED lines=13> */
.L_x_15100:
[----:B------:R-:W-:Y:S05]  /*1ae10*/  BSYNC.RECONVERGENT B3 ;  /* 0x0000000000037941 */ /* 0x000fea0003800200 */
.L_x_15099:
        /* <DEDUP_REMOVED lines=43> */
.L_x_15097:
[----:B------:R-:W-:Y:S05]  /*1b0d0*/  BSYNC.RECONVERGENT B2 ;  /* 0x0000000000027941 */ /* 0x000fea0003800200 */
.L_x_15096:
        /* <DEDUP_REMOVED lines=23> */
.L_x_15103:
        /* <DEDUP_REMOVED lines=13> */
.L_x_15105:
[----:B------:R-:W-:Y:S05]  /*1b320*/  BSYNC.RECONVERGENT B3 ;  /* 0x0000000000037941 */ /* 0x000fea0003800200 */
.L_x_15104:
        /* <DEDUP_REMOVED lines=43> */
.L_x_15102:
[----:B------:R-:W-:Y:S05]  /*1b5e0*/  BSYNC.RECONVERGENT B2 ;  /* 0x0000000000027941 */ /* 0x000fea0003800200 */
.L_x_15101:
        /* <DEDUP_REMOVED lines=18> */
.L_x_15108:
        /* <DEDUP_REMOVED lines=13> */
.L_x_15110:
[----:B------:R-:W-:Y:S05]  /*1b7e0*/  BSYNC.RECONVERGENT B3 ;  /* 0x0000000000037941 */ /* 0x000fea0003800200 */
.L_x_15109:
        /* <DEDUP_REMOVED lines=43> */
.L_x_15107:
[----:B------:R-:W-:Y:S05]  /*1baa0*/  BSYNC.RECONVERGENT B2 ;  /* 0x0000000000027941 */ /* 0x000fea0003800200 */
.L_x_15106:
        /* <DEDUP_REMOVED lines=23> */
.L_x_15113:
        /* <DEDUP_REMOVED lines=13> */
.L_x_15115:
[----:B------:R-:W-:Y:S05]  /*1bcf0*/  BSYNC.RECONVERGENT B3 ;  /* 0x0000000000037941 */ /* 0x000fea0003800200 */
.L_x_15114:
        /* <DEDUP_REMOVED lines=43> */
.L_x_15112:
[----:B------:R-:W-:Y:S05]  /*1bfb0*/  BSYNC.RECONVERGENT B2 ;  /* 0x0000000000027941 */ /* 0x000fea0003800200 */
.L_x_15111:
[----:B------:R-:W-:Y:S01]  /*1bfc0*/  ISETP.NE.AND P5, PT, R106, 0x1, PT ;  /* 0x000000016a00780c */ /* 0x000fe20003fa5270 */
[----:B------:R-:W-:Y:S01]  /*1bfd0*/  BSSY.RECONVERGENT B2, `(.L_x_15116) ;  /* 0x000004a000027945 */ /* 0x000fe20003800200 */
[----:B------:R-:W-:Y:S01]  /*1bfe0*/  I2FP.F32.U32 R105, R6 ;  /* 0x0000000600697245 */ /* 0x000fe20000201000 */
[----:B------:R-:W-:Y:S01]  /*1bff0*/  HADD2.F32 R6, -RZ, R87.H0_H0 ;  /* 0x20000057ff067230 */ /* 0x000fe20000004100 */
        /* <DEDUP_REMOVED lines=14> */
.L_x_15118:
        /* <DEDUP_REMOVED lines=13> */
.L_x_15120:
[----:B------:R-:W-:Y:S05]  /*1c1b0*/  BSYNC.RECONVERGENT B3 ;  /* 0x0000000000037941 */ /* 0x000fea0003800200 */
.L_x_15119:
        /* <DEDUP_REMOVED lines=43> */
.L_x_15117:
[----:B------:R-:W-:Y:S05]  /*1c470*/  BSYNC.RECONVERGENT B2 ;  /* 0x0000000000027941 */ /* 0x000fea0003800200 */
.L_x_15116:
        /* <DEDUP_REMOVED lines=23> */
.L_x_15123:
        /* <DEDUP_REMOVED lines=13> */
.L_x_15125:
[----:B------:R-:W-:Y:S05]  /*1c6c0*/  BSYNC.RECONVERGENT B3 ;  /* 0x0000000000037941 */ /* 0x000fea0003800200 */
.L_x_15124:
        /* <DEDUP_REMOVED lines=43> */
.L_x_15122:
[----:B------:R-:W-:Y:S05]  /*1c980*/  BSYNC.RECONVERGENT B2 ;  /* 0x0000000000027941 */ /* 0x000fea0003800200 */
.L_x_15121:
        /* <DEDUP_REMOVED lines=18> */
.L_x_15128:
        /* <DEDUP_REMOVED lines=15> */
.L_x_15130:
[----:B------:R-:W-:Y:S05]  /*1cba0*/  BSYNC.RECONVERGENT B3 ;  /* 0x0000000000037941 */ /* 0x000fea0003800200 */
.L_x_15129:
        /* <DEDUP_REMOVED lines=43> */
.L_x_15127:
[----:B------:R-:W-:Y:S05]  /*1ce60*/  BSYNC.RECONVERGENT B2 ;  /* 0x0000000000027941 */ /* 0x000fea0003800200 */
.L_x_15126:
        /* <DEDUP_REMOVED lines=11> */
.L_x_15050:
[----:B------:R-:W-:Y:S01]  /*1cf20*/  ISETP.NE.AND P2, PT, R6, 0x1, PT ;  /* 0x000000010600780c */ /* 0x000fe20003f45270 */
[----:B------:R-:W-:Y:S01]  /*1cf30*/  BSSY.RECONVERGENT B2, `(.L_x_15132) ;  /* 0x0000047000027945 */ /* 0x000fe20003800200 */
[----:B--2---:R-:W-:Y:S02]  /*1cf40*/  HFMA2 R81, -RZ, RZ, 0, 1.1920928955078125e-07 ;  /* 0x00000002ff517431 */ /* 0x004fe400000001ff */
[----:B------:R-:W-:Y:S01]  /*1cf50*/  IMAD.MOV.U32 R80, RZ, RZ, R10 ;  /* 0x000000ffff507224 */ /* 0x000fe200078e000a */
        /* <DEDUP_REMOVED lines=12> */
.L_x_15134:
        /* <DEDUP_REMOVED lines=13> */
.L_x_15136:
[----:B------:R-:W-:Y:S05]  /*1d0f0*/  BSYNC.RECONVERGENT B3 ;  /* 0x0000000000037941 */ /* 0x000fea0003800200 */
.L_x_15135:
        /* <DEDUP_REMOVED lines=39> */
[----:B------:R-:W-:Y:S02]  /*1d370*/  LOP3.LUT R5, R82, UR31, R5, 0x96, !PT ;  /* 0x0000001f52057c12 */ /* 0x000fe4000f8e9605 */
[----:B------:R-:W-:Y:S01]  /*1d380*/  LOP3.LUT R4, R80, UR32, R91, 0x96, !PT ;  /* 0x0000002050047c12 */ /* 0x000fe2000f8e965b */
[----:B------:R-:W-:-:S07]  /*1d390*/  IMAD.MOV.U32 R80, RZ, RZ, R8 ;  /* 0x000000ffff507224 */ /* 0x000fce00078e0008 */
.L_x_15133:
[----:B------:R-:W-:Y:S05]  /*1d3a0*/  BSYNC.RECONVERGENT B2 ;  /* 0x0000000000027941 */ /* 0x000fea0003800200 */
.L_x_15132:
[----:B------:R-:W0:Y:S01]  /*1d3b0*/  LDC R91, c[0x0][0x404] ;  /* 0x00010100ff5b7b82 */ /* 0x000e220000000800 */
[----:B------:R-:W-:Y:S01]  /*1d3c0*/  ISETP.NE.AND P2, PT, R81, 0x1, PT ;  /* 0x000000015100780c */ /* 0x000fe20003f45270 */
[----:B------:R-:W-:Y:S01]  /*1d3d0*/  IMAD.MOV.U32 R105, RZ, RZ, 0x2f800000 ;  /* 0x2f800000ff697424 */ /* 0x000fe200078e00ff */
[----:B------:R-:W-:Y:S01]  /*1d3e0*/  I2FP.F32.U32 R6, R80 ;  /* 0x0000005000067245 */ /* 0x000fe20000201000 */
[----:B------:R-:W-:Y:S01]  /*1d3f0*/  BSSY.RECONVERGENT B2, `(.L_x_15137) ;  /* 0x0000049000027945 */ /* 0x000fe20003800200 */
[----:B-----5:R-:W-:Y:S01]  /*1d400*/  HADD2.F32 R104, -RZ, R84.H0_H0 ;  /* 0x20000054ff687230 */ /* 0x020fe20000004100 */
[----:B------:R-:W-:Y:S02]  /*1d410*/  MOV R80, 0x2 ;  /* 0x0000000200507802 */ /* 0x000fe40000000f00 */
        /* <DEDUP_REMOVED lines=13> */
.L_x_15139:
        /* <DEDUP_REMOVED lines=13> */
.L_x_15141:
[----:B------:R-:W-:Y:S05]  /*1d5c0*/  BSYNC.RECONVERGENT B3 ;  /* 0x0000000000037941 */ /* 0x000fea0003800200 */
.L_x_15140:
        /* <DEDUP_REMOVED lines=43> */
.L_x_15138:
[----:B------:R-:W-:Y:S05]  /*1d880*/  BSYNC.RECONVERGENT B2 ;  /* 0x0000000000027941 */ /* 0x000fea0003800200 */
.L_x_15137:
        /* <DEDUP_REMOVED lines=18> */
.L_x_15144:
        /* <DEDUP_REMOVED lines=13> */
.L_x_15146:
[----:B------:R-:W-:Y:S05]  /*1da80*/  BSYNC.RECONVERGENT B3 ;  /* 0x0000000000037941 */ /* 0x000fea0003800200 */
.L_x_15145:
        /* <DEDUP_REMOVED lines=43> */
.L_x_15143:
[----:B------:R-:W-:Y:S05]  /*1dd40*/  BSYNC.RECONVERGENT B2 ;  /* 0x0000000000027941 */ /* 0x000fea0003800200 */
.L_x_15142:
[----:B------:R-:W-:Y:S01]  /*1dd50*/  ISETP.NE.AND P2, PT, R82, 0x1, PT ;  /* 0x000000015200780c */ /* 0x000fe20003f45270 */
[----:B------:R-:W-:Y:S01]  /*1dd60*/  BSSY.RECONVERGENT B2, `(.L_x_15147) ;  /* 0x000004a000027945 */ /* 0x000fe20003800200 */
[----:B------:R-:W-:Y:S01]  /*1dd70*/  I2FP.F32.U32 R6, R6 ;  /* 0x0000000600067245 */ /* 0x000fe20000201000 */
[----:B------:R-:W-:Y:S02]  /*1dd80*/  HFMA2 R80, -RZ, RZ, 0, 1.1920928955078125e-07 ;  /* 0x00000002ff507431 */ /* 0x000fe400000001ff */
[----:B------:R-:W-:Y:S02]  /*1dd90*/  HADD2.F32 R106, -RZ, R85.H0_H0 ;  /* 0x20000055ff6a7230 */ /* 0x000fe40000004100 */
        /* <DEDUP_REMOVED lines=13> */
.L_x_15149:
        /* <DEDUP_REMOVED lines=13> */
.L_x_15151:
[----:B------:R-:W-:Y:S05]  /*1df40*/  BSYNC.RECONVERGENT B3 ;  /* 0x0000000000037941 */ /* 0x000fea0003800200 */
.L_x_15150:
        /* <DEDUP_REMOVED lines=43> */
.L_x_15148:
[----:B------:R-:W-:Y:S05]  /*1e200*/  BSYNC.RECONVERGENT B2 ;  /* 0x0000000000027941 */ /* 0x000fea0003800200 */
.L_x_15147:
        /* <DEDUP_REMOVED lines=18> */
.L_x_15154:
        /* <DEDUP_REMOVED lines=13> */
.L_x_15156:
[----:B------:R-:W-:Y:S05]  /*1e400*/  BSYNC.RECONVERGENT B3 ;  /* 0x0000000000037941 */ /* 0x000fea0003800200 */
.L_x_15155:
        /* <DEDUP_REMOVED lines=43> */
.L_x_15153:
[----:B------:R-:W-:Y:S05]  /*1e6c0*/  BSYNC.RECONVERGENT B2 ;  /* 0x0000000000027941 */ /* 0x000fea0003800200 */
.L_x_15152:
        /* <DEDUP_REMOVED lines=17> */
.L_x_15159:
        /* <DEDUP_REMOVED lines=13> */
.L_x_15161:
[----:B------:R-:W-:Y:S05]  /*1e8b0*/  BSYNC.RECONVERGENT B3 ;  /* 0x0000000000037941 */ /* 0x000fea0003800200 */
.L_x_15160:
        /* <DEDUP_REMOVED lines=43> */
.L_x_15158:
[----:B------:R-:W-:Y:S05]  /*1eb70*/  BSYNC.RECONVERGENT B2 ;  /* 0x0000000000027941 */ /* 0x000fea0003800200 */
.L_x_15157:
        /* <DEDUP_REMOVED lines=17> */
.L_x_15164:
        /* <DEDUP_REMOVED lines=13> */
.L_x_15166:
[----:B------:R-:W-:Y:S05]  /*1ed60*/  BSYNC.RECONVERGENT B3 ;  /* 0x0000000000037941 */ /* 0x000fea0003800200 */
.L_x_15165:
        /* <DEDUP_REMOVED lines=43> */
.L_x_15163:
[----:B------:R-:W-:Y:S05]  /*1f020*/  BSYNC.RECONVERGENT B2 ;  /* 0x0000000000027941 */ /* 0x000fea0003800200 */
.L_x_15162:
        /* <DEDUP_REMOVED lines=17> */
.L_x_15169:
        /* <DEDUP_REMOVED lines=13> */
.L_x_15171:
[----:B------:R-:W-:Y:S05]  /*1f210*/  BSYNC.RECONVERGENT B3 ;  /* 0x0000000000037941 */ /* 0x000fea0003800200 */
.L_x_15170:
        /* <DEDUP_REMOVED lines=43> */
.L_x_15168:
[----:B------:R-:W-:Y:S05]  /*1f4d0*/  BSYNC.RECONVERGENT B2 ;  /* 0x0000000000027941 */ /* 0x000fea0003800200 */
.L_x_15167:
        /* <DEDUP_REMOVED lines=37> */
.L_x_15131:
        /* <DEDUP_REMOVED lines=20> */
[----:B------:R-:W-:Y:S02]  /*1f870*/  IMAD.MOV.U32 R8, RZ, RZ, R90 ;  /* 0x000000ffff087224 */ /* 0x000fe400078e005a */
[----:B-1----:R-:W-:Y:S01]  /*1f880*/  IMAD.WIDE.U32 R102, R88, 0x8, R102 ;  /* 0x0000000858667825 */ /* 0x002fe200078e0066 */
        /* <DEDUP_REMOVED lines=23> */
.L_x_15049:
[----:B------:R-:W-:Y:S05]  /*1fa00*/  BSYNC.RECONVERGENT B1 ;  /* 0x0000000000017941 */ /* 0x000fea0003800200 */
.L_x_15048:
        /* <DEDUP_REMOVED lines=41> */
[----:B--2---:R-:W1:Y:S01]  /*1fca0*/  LDC R102, c[0x0][0x400] ;  /* 0x00010000ff667b82 */ /* 0x004e620000000800 */
        /* <DEDUP_REMOVED lines=84> */
.L_x_15193:
        /* <DEDUP_REMOVED lines=30> */
[--C-:B------:R-:W-:Y:S01]  /*203d0*/  FADD.FTZ R107, R62, -R105.reuse ;  /* 0x800000693e6b7221 */ /* 0x100fe20000010000 */
[----:B------:R-:W0:Y:S01]  /*203e0*/  LDC.64 R102, c[0x0][0x428] ;  /* 0x00010a00ff667b82 */ /* 0x000e220000000a00 */
[----:B------:R-:W-:Y:S01]  /*203f0*/  FADD.FTZ R91, R61, -R105 ;  /* 0x800000693d5b7221 */ /* 0x000fe20000010000 */
[----:B------:R-:W-:Y:S01]  /*20400*/  FFMA.FTZ R90, R109, R106, R108 ;  /* 0x0000006a6d5a7223 */ /* 0x000fe2000001006c */
[----:B------:R-:W-:-:S02]  /*20410*/  HADD2.F32 R110, -RZ, R15.H0_H0 ;  /* 0x2000000fff6e7230 */ /* 0x000fc40000004100 */
[--C-:B------:R-:W-:Y:S01]  /*20420*/  FADD.FTZ R109, R63, -R105.reuse ;  /* 0x800000693f6d7221 */ /* 0x100fe20000010000 */
[----:B------:R-:W-:Y:S02]  /*20430*/  HADD2.F32 R112, -RZ, R19.H0_H0 ;  /* 0x20000013ff707230 */ /* 0x000fe40000004100 */
[C---:B------:R-:W-:Y:S01]  /*20440*/  FMUL.FTZ R107, R104.reuse, R107 ;  /* 0x0000006b686b7220 */ /* 0x040fe20000410000 */
[----:B------:R-:W-:Y:S02]  /*20450*/  HADD2.F32 R106, -RZ, R14.H1_H1 ;  /* 0x3000000eff6a7230 */ /* 0x000fe40000004100 */
[C---:B------:R-:W-:Y:S01]  /*20460*/  FMUL.FTZ R91, R104.reuse, R91 ;  /* 0x0000005b685b7220 */ /* 0x040fe20000410000 */
[----:B------:R-:W-:Y:S02]  /*20470*/  HADD2.F32 R108, -RZ, R18.H1_H1 ;  /* 0x30000012ff6c7230 */ /* 0x000fe40000004100 */
[----:B------:R-:W-:Y:S01]  /*20480*/  FMUL.FTZ R113, R104, R109 ;  /* 0x0000006d68717220 */ /* 0x000fe20000410000 */
[----:B------:R-:W-:Y:S01]  /*20490*/  FFMA.FTZ R111, R107, R110, R112 ;  /* 0x0000006e6b6f7223 */ /* 0x000fe20000010070 */
[----:B------:R-:W-:Y:S01]  /*204a0*/  FADD.FTZ R107, R59, -R105 ;  /* 0x800000693b6b7221 */ /* 0x000fe20000010000 */
[----:B------:R-:W-:-:S02]  /*204b0*/  HADD2.F32 R110, -RZ, R13.H1_H1 ;  /* 0x3000000dff6e7230 */ /* 0x000fc40000004100 */
[----:B------:R-:W-:Y:S01]  /*204c0*/  FFMA.FTZ R109, R91, R106, R108 ;  /* 0x0000006a5b6d7223 */ /* 0x000fe2000001006c */
[----:B------:R-:W-:Y:S01]  /*204d0*/  FADD.FTZ R91, R57, -R105 ;  /* 0x80000069395b7221 */ /* 0x000fe20000010000 */
[----:B------:R-:W-:Y:S02]  /*204e0*/  HADD2.F32 R112, -RZ, R17.H1_H1 ;  /* 0x30000011ff707230 */ /* 0x000fe40000004100 */
[C---:B------:R-:W-:Y:S01]  /*204f0*/  FMUL.FTZ R107, R104.reuse, R107 ;  /* 0x0000006b686b7220 */ /* 0x040fe20000410000 */
        /* <DEDUP_REMOVED lines=8> */
[----:B------:R-:W-:Y:S01]  /*20580*/  F2FP.F16.F32.PACK_AB R89, R110, R89 ;  /* 0x000000596e59723e */ /* 0x000fe200000000ff */
[----:B0-----:R-:W-:-:S04]  /*20590*/  IMAD.WIDE.U32 R102, R101, 0x10, R102 ;  /* 0x0000001065667825 */ /* 0x001fc800078e0066 */
[----:B------:R-:W-:Y:S01]  /*205a0*/  FFMA.FTZ R107, R91, R106, R108 ;  /* 0x0000006a5b6b7223 */ /* 0x000fe2000001006c */
[----:B------:R-:W-:Y:S01]  /*205b0*/  F2FP.F16.F32.PACK_AB R91, R114, R111 ;  /* 0x0000006f725b723e */ /* 0x000fe200000000ff */
[----:B------:R-:W-:-:S03]  /*205c0*/  VIADD R101, R101, 0x20 ;  /* 0x0000002065657836 */ /* 0x000fc60000000000 */
[----:B------:R-:W-:-:S05]  /*205d0*/  F2FP.F16.F32.PACK_AB R88, R107, R88 ;  /* 0x000000586b58723e */ /* 0x000fca00000000ff */
[----:B------:R1:W-:Y:S02]  /*205e0*/  STG.E.128 desc[UR8][R102.64], R88 ;  /* 0x0000005866007986 */ /* 0x0003e4000c101d08 */
.L_x_15174:
[----:B------:R-:W-:Y:S05]  /*205f0*/  BSYNC.RECONVERGENT B1 ;  /* 0x0000000000017941 */ /* 0x000fea0003800200 */
.L_x_15173:
        /* <DEDUP_REMOVED lines=45> */
[C---:B0-----:R-:W-:Y:S01]  /*208d0*/  IMAD.WIDE.U32 R102, R101.reuse, 0x10, R102 ;  /* 0x0000001065667825 */ /* 0x041fe200078e0066 */
[----:B------:R-:W-:-:S03]  /*208e0*/  IADD3 R101, PT, PT, R101, 0x20, RZ ;  /* 0x0000002065657810 */ /* 0x000fc60007ffe0ff */
[----:B------:R-:W-:Y:S01]  /*208f0*/  FFMA.FTZ R107, R91, R106, R108 ;  /* 0x0000006a5b6b7223 */ /* 0x000fe2000001006c */
[----:B------:R-:W-:-:S04]  /*20900*/  F2FP.F16.F32.PACK_AB R91, R114, R111 ;  /* 0x0000006f725b723e */ /* 0x000fc800000000ff */
[----:B------:R-:W-:-:S05]  /*20910*/  F2FP.F16.F32.PACK_AB R88, R107, R88 ;  /* 0x000000586b58723e */ /* 0x000fca00000000ff */
[----:B------:R2:W-:Y:S02]  /*20920*/  STG.E.128 desc[UR8][R102.64], R88 ;  /* 0x0000005866007986 */ /* 0x0005e4000c101d08 */
.L_x_15176:
[----:B------:R-:W-:Y:S05]  /*20930*/  BSYNC.RECONVERGENT B1 ;  /* 0x0000000000017941 */ /* 0x000fea0003800200 */
.L_x_15175:
        /* <DEDUP_REMOVED lines=51> */
.L_x_15178:
[----:B------:R-:W-:Y:S05]  /*20c70*/  BSYNC.RECONVERGENT B1 ;  /* 0x0000000000017941 */ /* 0x000fea0003800200 */
.L_x_15177:
[----:B------:R-:W-:Y:S01]  /*20c80*/  ISETP.GE.U32.AND P1, PT, R98, 0x80, PT ;  /* 0x000000806200780c */ /* 0x000fe20003f26070 */
[----:B------:R-:W-:-:S12]  /*20c90*/  BSSY.RECONVERGENT B1, `(.L_x_15179) ;  /* 0x0000031000017945 */ /* 0x000fd80003800200 */
[----:B------:R-:W-:Y:S05]  /*20ca0*/  @!P1 BRA `(.L_x_15180) ;  /* 0x0000000000bc9947 */ /* 0x000fea0003800000 */
[--C-:B0123--:R-:W-:Y:S01]  /*20cb0*/  FADD.FTZ R89, R80, -R105.reuse ;  /* 0x8000006950597221 */ /* 0x10ffe20000010000 */
        /* <DEDUP_REMOVED lines=8> */
[--C-:B------:R-:W-:Y:S01]  /*20d40*/  FADD.FTZ R91, R81, -R105.reuse ;  /* 0x80000069515b7221 */ /* 0x100fe20000010000 */
[----:B------:R-:W0:Y:S01]  /*20d50*/  LDC.64 R88, c[0x0][0x428] ;  /* 0x00010a00ff587b82 */ /* 0x000e220000000a00 */
[--C-:B------:R-:W-:Y:S01]  /*20d60*/  FADD.FTZ R103, R83, -R105.reuse ;  /* 0x8000006953677221 */ /* 0x100fe20000010000 */
[--C-:B------:R-:W-:Y:S01]  /*20d70*/  FADD.FTZ R109, R84, -R105.reuse ;  /* 0x80000069546d7221 */ /* 0x100fe20000010000 */
[--C-:B------:R-:W-:Y:S01]  /*20d80*/  FADD.FTZ R111, R85, -R105.reuse ;  /* 0x80000069556f7221 */ /* 0x100fe20000010000 */
[--C-:B------:R-:W-:Y:S01]  /*20d90*/  FADD.FTZ R113, R86, -R105.reuse ;  /* 0x8000006956717221 */ /* 0x100fe20000010000 */
[----:B------:R-:W-:Y:S01]  /*20da0*/  FADD.FTZ R105, R87, -R105 ;  /* 0x8000006957697221 */ /* 0x000fe20000010000 */
[----:B------:R-:W-:Y:S01]  /*20db0*/  FFMA.FTZ R107, R107, R90, R102 ;  /* 0x0000005a6b6b7223 */ /* 0x000fe20000010066 */
[----:B------:R-:W-:Y:S02]  /*20dc0*/  HADD2.F32 R102, -RZ, R38.H0_H0 ;  /* 0x20000026ff667230 */ /* 0x000fe40000004100 */
[----:B------:R-:W-:Y:S01]  /*20dd0*/  FMUL.FTZ R109, R104, R109 ;  /* 0x0000006d686d7220 */ /* 0x000fe20000410000 */
[----:B------:R-:W-:-:S02]  /*20de0*/  HADD2.F32 R108, -RZ, R42.H0_H0 ;  /* 0x2000002aff6c7230 */ /* 0x000fc40000004100 */
[C---:B------:R-:W-:Y:S01]  /*20df0*/  FMUL.FTZ R113, R104.reuse, R113 ;  /* 0x0000007168717220 */ /* 0x040fe20000410000 */
[----:B------:R-:W-:Y:S02]  /*20e00*/  HADD2.F32 R110, -RZ, R39.H0_H0 ;  /* 0x20000027ff6e7230 */ /* 0x000fe40000004100 */
[C---:B------:R-:W-:Y:S01]  /*20e10*/  FMUL.FTZ R105, R104.reuse, R105 ;  /* 0x0000006968697220 */ /* 0x040fe20000410000 */
[----:B------:R-:W-:Y:S02]  /*20e20*/  HADD2.F32 R112, -RZ, R43.H0_H0 ;  /* 0x2000002bff707230 */ /* 0x000fe40000004100 */
[C---:B------:R-:W-:Y:S01]  /*20e30*/  FMUL.FTZ R90, R104.reuse, R91 ;  /* 0x0000005b685a7220 */ /* 0x040fe20000410000 */
[----:B------:R-:W-:Y:S02]  /*20e40*/  HADD2.F32 R114, -RZ, R39.H1_H1 ;  /* 0x30000027ff727230 */ /* 0x000fe40000004100 */
[----:B------:R-:W-:Y:S01]  /*20e50*/  FMUL.FTZ R91, R104, R103 ;  /* 0x00000067685b7220 */ /* 0x000fe20000410000 */
[----:B------:R-:W-:-:S02]  /*20e60*/  HADD2.F32 R116, -RZ, R43.H1_H1 ;  /* 0x3000002bff747230 */ /* 0x000fc40000004100 */
[----:B------:R-:W-:Y:S01]  /*20e70*/  FMUL.FTZ R111, R104, R111 ;  /* 0x0000006f686f7220 */ /* 0x000fe20000410000 */
[----:B------:R-:W-:Y:S01]  /*20e80*/  FFMA.FTZ R108, R109, R102, R108 ;  /* 0x000000666d6c7223 */ /* 0x000fe2000001006c */
[----:B------:R-:W-:Y:S01]  /*20e90*/  FFMA.FTZ R113, R113, R110, R112 ;  /* 0x0000006e71717223 */ /* 0x000fe20000010070 */
[----:B------:R-:W-:Y:S02]  /*20ea0*/  HADD2.F32 R103, -RZ, R36.H1_H1 ;  /* 0x30000024ff677230 */ /* 0x000fe40000004100 */
[----:B------:R-:W-:Y:S01]  /*20eb0*/  FFMA.FTZ R114, R105, R114, R116 ;  /* 0x0000007269727223 */ /* 0x000fe20000010074 */
[----:B------:R-:W-:Y:S02]  /*20ec0*/  HADD2.F32 R102, -RZ, R37.H1_H1 ;  /* 0x30000025ff667230 */ /* 0x000fe40000004100 */
[----:B------:R-:W-:Y:S02]  /*20ed0*/  HADD2.F32 R110, -RZ, R38.H1_H1 ;  /* 0x30000026ff6e7230 */ /* 0x000fe40000004100 */
[----:B------:R-:W-:-:S02]  /*20ee0*/  HADD2.F32 R112, -RZ, R42.H1_H1 ;  /* 0x3000002aff707230 */ /* 0x000fc40000004100 */
[----:B------:R-:W-:Y:S02]  /*20ef0*/  HADD2.F32 R104, -RZ, R41.H1_H1 ;  /* 0x30000029ff687230 */ /* 0x000fe40000004100 */
        /* <DEDUP_REMOVED lines=10> */
.L_x_15180:
[----:B------:R-:W-:Y:S05]  /*20fa0*/  BSYNC.RECONVERGENT B1 ;  /* 0x0000000000017941 */ /* 0x000fea0003800200 */
.L_x_15179:
[----:B01234-:R-:W0:Y:S02]  /*20fb0*/  LDC.64 R88, c[0x0][0x380] ;  /* 0x0000e000ff587b82 */ /* 0x01fe240000000a00 */
[----:B0-----:R-:W-:-:S04]  /*20fc0*/  LEA R99, R88, R99, 0x2 ;  /* 0x0000006358637211 */ /* 0x001fc800078e10ff */
[----:B------:R-:W-:-:S13]  /*20fd0*/  ISETP.GE.AND P1, PT, R99, R89, PT ;  /* 0x000000596300720c */ /* 0x000fda0003f26270 */
[----:B------:R-:W-:Y:S05]  /*20fe0*/  @!P1 BRA `(.L_x_15181) ;  /* 0xfffffdfc00089947 */ /* 0x000fea000383ffff */
[----:B------:R-:W-:Y:S05]  /*20ff0*/  BSYNC B0 ;  /* 0x0000000000007941 */ /* 0x000fea0003800000 */
.L_x_14672:
[----:B------:R-:W-:Y:S05]  /*21000*/  EXIT ;  /* 0x000000000000794d */ /* 0x000fea0003800000 */
.L_x_15172:
[----:B------:R-:W-:Y:S01]  /*21010*/  HFMA2 R108, -RZ, RZ, 0, 5.9604644775390625e-08 ;  /* 0x00000001ff6c7431 */ /* 0x000fe200000001ff */
[----:B------:R-:W-:Y:S01]  /*21020*/  BSSY B1, `(.L_x_15182) ;  /* 0x0000007000017945 */ /* 0x000fe20003800000 */
[----:B------:R-:W-:Y:S01]  /*21030*/  IMAD.MOV.U32 R109, RZ, RZ, R89 ;  /* 0x000000ffff6d7224 */ /* 0x000fe200078e0059 */
[----:B--2---:R-:W-:Y:S01]  /*21040*/  MOV R106, 0xffffffff ;  /* 0xffffffff006a7802 */ /* 0x004fe20000000f00 */
[----:B------:R-:W-:-:S07]  /*21050*/  IMAD.MOV.U32 R111, RZ, RZ, 0x1f ;  /* 0x0000001fff6f7424 */ /* 0x000fce00078e00ff */
[----:B-----5:R-:W-:Y:S05]  /*21060*/  WARPSYNC.COLLECTIVE R106, `(.L_x_15183) ;  /* 0x000000006a087348 */ /* 0x020fea0003c00000 */
[----:B------:R0:W1:Y:S02]  /*21070*/  SHFL.BFLY P5, R107, R109, R108, R111 ;  /* 0x0c00006c6d6b7389 */ /* 0x00006400000a006f */
[----:B01---5:R-:W-:Y:S05]  /*21080*/  ENDCOLLECTIVE ;  /* 0x000000000000791b */ /* 0x023fea0003800000 */
.L_x_15183:
[----:B------:R-:W-:Y:S05]  /*21090*/  BSYNC B1 ;  /* 0x0000000000017941 */ /* 0x000fea0003800000 */
.L_x_15182:
        /* <DEDUP_REMOVED lines=10> */
.L_x_15184:
[----:B------:R-:W-:Y:S01]  /*21140*/  HFMA2 R108, -RZ, RZ, 0, 2.384185791015625e-07 ;  /* 0x00000004ff6c7431 */ /* 0x000fe200000001ff */
[----:B------:R-:W-:-:S05]  /*21150*/  MOV R91, R107 ;  /* 0x0000006b005b7202 */ /* 0x000fca0000000f00 */
[----:B------:R-:W-:-:S04]  /*21160*/  FADD.FTZ R91, R90, R91 ;  /* 0x0000005b5a5b7221 */ /* 0x000fc80000010000 */
[----:B------:R-:W-:-:S07]  /*21170*/  IMAD.MOV.U32 R109, RZ, RZ, R91 ;  /* 0x000000ffff6d7224 */ /* 0x000fce00078e005b */
[----:B------:R-:W-:Y:S05]  /*21180*/  WARPSYNC.COLLECTIVE R106, `(.L_x_15185) ;  /* 0x000000006a087348 */ /* 0x000fea0003c00000 */
[----:B------:R0:W1:Y:S02]  /*21190*/  SHFL.BFLY P5, R107, R109, R108, R111 ;  /* 0x0c00006c6d6b7389 */ /* 0x00006400000a006f */
[----:B01----:R-:W-:Y:S05]  /*211a0*/  ENDCOLLECTIVE ;  /* 0x000000000000791b */ /* 0x003fea0003800000 */
.L_x_15185:
[----:B------:R-:W-:Y:S02]  /*211b0*/  IMAD.MOV.U32 R108, RZ, RZ, 0x8 ;  /* 0x00000008ff6c7424 */ /* 0x000fe400078e00ff */
[----:B------:R-:W-:-:S04]  /*211c0*/  IMAD.MOV.U32 R88, RZ, RZ, R107 ;  /* 0x000000ffff587224 */ /* 0x000fc800078e006b */
[----:B------:R-:W-:-:S05]  /*211d0*/  FADD.FTZ R104, R91, R88 ;  /* 0x000000585b687221 */ /* 0x000fca0000010000 */
[----:B------:R-:W-:-:S07]  /*211e0*/  MOV R109, R104 ;  /* 0x00000068006d7202 */ /* 0x000fce0000000f00 */
[----:B------:R-:W-:Y:S05]  /*211f0*/  WARPSYNC.COLLECTIVE R106, `(.L_x_15186) ;  /* 0x000000006a087348 */ /* 0x000fea0003c00000 */
[----:B------:R0:W1:Y:S02]  /*21200*/  SHFL.BFLY P5, R107, R109, R108, R111 ;  /* 0x0c00006c6d6b7389 */ /* 0x00006400000a006f */
[----:B01----:R-:W-:Y:S05]  /*21210*/  ENDCOLLECTIVE ;  /* 0x000000000000791b */ /* 0x003fea0003800000 */
.L_x_15186:
[----:B------:R-:W-:Y:S01]  /*21220*/  HFMA2 R108, -RZ, RZ, 0, 9.5367431640625e-07 ;  /* 0x00000010ff6c7431 */ /* 0x000fe200000001ff */
[----:B------:R-:W-:-:S05]  /*21230*/  MOV R103, R107 ;  /* 0x0000006b00677202 */ /* 0x000fca0000000f00 */
[----:B------:R-:W-:-:S04]  /*21240*/  FADD.FTZ R105, R104, R103 ;  /* 0x0000006768697221 */ /* 0x000fc80000010000 */
[----:B------:R-:W-:-:S07]  /*21250*/  IMAD.MOV.U32 R109, RZ, RZ, R105 ;  /* 0x000000ffff6d7224 */ /* 0x000fce00078e0069 */
[----:B------:R-:W-:Y:S05]  /*21260*/  WARPSYNC.COLLECTIVE R106, `(.L_x_15187) ;  /* 0x000000006a087348 */ /* 0x000fea0003c00000 */
[----:B------:R0:W1:Y:S02]  /*21270*/  SHFL.BFLY P5, R107, R109, R108, R111 ;  /* 0x0c00006c6d6b7389 */ /* 0x00006400000a006f */
[----:B01----:R-:W-:Y:S05]  /*21280*/  ENDCOLLECTIVE ;  /* 0x000000000000791b */ /* 0x003fea0003800000 */
.L_x_15187:
        /* <DEDUP_REMOVED lines=73> */
.L_x_15188:
[----:B------:R-:W-:Y:S01]  /*21720*/  HFMA2 R108, -RZ, RZ, 0, 1.1920928955078125e-07 ;  /* 0x00000002ff6c7431 */ /* 0x000fe200000001ff */
[----:B------:R-:W-:-:S05]  /*21730*/  MOV R89, R107 ;  /* 0x0000006b00597202 */ /* 0x000fca0000000f00 */
[----:B------:R-:W-:-:S04]  /*21740*/  FADD.FTZ R89, R88, R89 ;  /* 0x0000005958597221 */ /* 0x000fc80000010000 */
[----:B------:R-:W-:-:S07]  /*21750*/  IMAD.MOV.U32 R109, RZ, RZ, R89 ;  /* 0x000000ffff6d7224 */ /* 0x000fce00078e0059 */
[----:B------:R-:W-:Y:S05]  /*21760*/  WARPSYNC.COLLECTIVE R106, `(.L_x_15189) ;  /* 0x000000006a087348 */ /* 0x000fea0003c00000 */
[----:B------:R0:W1:Y:S02]  /*21770*/  SHFL.BFLY P5, R107, R109, R108, R111 ;  /* 0x0c00006c6d6b7389 */ /* 0x00006400000a006f */
[----:B01----:R-:W-:Y:S05]  /*21780*/  ENDCOLLECTIVE ;  /* 0x000000000000791b */ /* 0x003fea0003800000 */
.L_x_15189:
[----:B------:R-:W-:Y:S02]  /*21790*/  IMAD.MOV.U32 R108, RZ, RZ, 0x4 ;  /* 0x00000004ff6c7424 */ /* 0x000fe400078e00ff */
[----:B------:R-:W-:-:S04]  /*217a0*/  IMAD.MOV.U32 R90, RZ, RZ, R107 ;  /* 0x000000ffff5a7224 */ /* 0x000fc800078e006b */
[----:B------:R-:W-:-:S05]  /*217b0*/  FADD.FTZ R90, R89, R90 ;  /* 0x0000005a595a7221 */ /* 0x000fca0000010000 */
[----:B------:R-:W-:-:S07]  /*217c0*/  MOV R109, R90 ;  /* 0x0000005a006d7202 */ /* 0x000fce0000000f00 */
[----:B------:R-:W-:Y:S05]  /*217d0*/  WARPSYNC.COLLECTIVE R106, `(.L_x_15190) ;  /* 0x000000006a087348 */ /* 0x000fea0003c00000 */
[----:B------:R0:W1:Y:S02]  /*217e0*/  SHFL.BFLY P5, R107, R109, R108, R111 ;  /* 0x0c00006c6d6b7389 */ /* 0x00006400000a006f */
[----:B01----:R-:W-:Y:S05]  /*217f0*/  ENDCOLLECTIVE ;  /* 0x000000000000791b */ /* 0x003fea0003800000 */
.L_x_15190:
[----:B------:R-:W-:Y:S01]  /*21800*/  HFMA2 R108, -RZ, RZ, 0, 4.76837158203125e-07 ;  /* 0x00000008ff6c7431 */ /* 0x000fe200000001ff */
[----:B------:R-:W-:-:S05]  /*21810*/  MOV R91, R107 ;  /* 0x0000006b005b7202 */ /* 0x000fca0000000f00 */
[----:B------:R-:W-:-:S04]  /*21820*/  FADD.FTZ R91, R90, R91 ;  /* 0x0000005b5a5b7221 */ /* 0x000fc80000010000 */
[----:B------:R-:W-:-:S07]  /*21830*/  IMAD.MOV.U32 R109, RZ, RZ, R91 ;  /* 0x000000ffff6d7224 */ /* 0x000fce00078e005b */
[----:B------:R-:W-:Y:S05]  /*21840*/  WARPSYNC.COLLECTIVE R106, `(.L_x_15191) ;  /* 0x000000006a087348 */ /* 0x000fea0003c00000 */
[----:B------:R0:W1:Y:S02]  /*21850*/  SHFL.BFLY P5, R107, R109, R108, R111 ;  /* 0x0c00006c6d6b7389 */ /* 0x00006400000a006f */
[----:B01----:R-:W-:Y:S05]  /*21860*/  ENDCOLLECTIVE ;  /* 0x000000000000791b */ /* 0x003fea0003800000 */
.L_x_15191:
[----:B------:R-:W-:Y:S02]  /*21870*/  IMAD.MOV.U32 R108, RZ, RZ, 0x10 ;  /* 0x00000010ff6c7424 */ /* 0x000fe400078e00ff */
[----:B------:R-:W-:-:S04]  /*21880*/  IMAD.MOV.U32 R104, RZ, RZ, R107 ;  /* 0x000000ffff687224 */ /* 0x000fc800078e006b */
[----:B------:R-:W-:-:S05]  /*21890*/  FADD.FTZ R104, R91, R104 ;  /* 0x000000685b687221 */ /* 0x000fca0000010000 */
[----:B------:R-:W-:-:S07]  /*218a0*/  MOV R109, R104 ;  /* 0x00000068006d7202 */ /* 0x000fce0000000f00 */
[----:B------:R-:W-:Y:S05]  /*218b0*/  WARPSYNC.COLLECTIVE R106, `(.L_x_15192) ;  /* 0x000000006a087348 */ /* 0x000fea0003c00000 */
[----:B------:R0:W1:Y:S02]  /*218c0*/  SHFL.BFLY P5, R107, R109, R108, R111 ;  /* 0x0c00006c6d6b7389 */ /* 0x00006400000a006f */
[----:B01----:R-:W-:Y:S05]  /*218d0*/  ENDCOLLECTIVE ;  /* 0x000000000000791b */ /* 0x003fea0003800000 */
.L_x_15192:
[----:B------:R-:W-:Y:S01]  /*218e0*/  MOV R105, R107 ;  /* 0x0000006b00697202 */ /* 0x000fe20000000f00 */
[----:B------:R-:W-:Y:S06]  /*218f0*/  BRA `(.L_x_15193) ;  /* 0xffffffe8003c7947 */ /* 0x000fec000383ffff */
.L_x_15194:
        /* <DEDUP_REMOVED lines=16> */
.L_x_22724:


//--------------------- .text._ZN10layer_norm31ln_parallel_residual_fwd_kernelINS_13Kernel_traitsI6__halfS2_fS2_fjLj1024ELj1ELj4ELj1ELj16ENS_18Kernel_traits_baseILj1024ES2_S2_fS2_fjLj128EEEEELb1ELb1ELb1EEEvNS_9FwdParamsE --------------------------
	.section	.text._ZN10layer_norm31ln_parallel_residual_fwd_kernelINS_13Kernel_traitsI6__halfS2_fS2_fjLj1024ELj1ELj4ELj1ELj16ENS_18Kernel_traits_baseILj1024ES2_S2_fS2_fjLj128EEEEELb1ELb1ELb1EEEvNS_9FwdParamsE,"ax",@progbits
	.align	128
        .global         _ZN10layer_norm31ln_parallel_residual_fwd_kernelINS_13Kernel_traitsI6__halfS2_fS2_fjLj1024ELj1ELj4ELj1ELj16ENS_18Kernel_traits_baseILj1024ES2_S2_fS2_fjLj128EEEEELb1ELb1ELb1EEEvNS_9FwdParamsE
        .type           _ZN10layer_norm31ln_parallel_residual_fwd_kernelINS_13Kernel_traitsI6__halfS2_fS2_fjLj1024ELj1ELj4ELj1ELj16ENS_18Kernel_traits_baseILj1024ES2_S2_fS2_fjLj128EEEEELb1ELb1ELb1EEEvNS_9FwdParamsE,@function
        .size           _ZN10layer_norm31ln_parallel_residual_fwd_kernelINS_13Kernel_traitsI6__halfS2_fS2_fjLj1024ELj1ELj4ELj1ELj16ENS_18Kernel_traits_baseILj1024ES2_S2_fS2_fjLj128EEEEELb1ELb1ELb1EEEvNS_9FwdParamsE,(.L_x_22725 - _ZN10layer_norm31ln_parallel_residual_fwd_kernelINS_13Kernel_traitsI6__halfS2_fS2_fjLj1024ELj1ELj4ELj1ELj16ENS_18Kernel_traits_baseILj1024ES2_S2_fS2_fjLj128EEEEELb1ELb1ELb1EEEvNS_9FwdParamsE)
        .other          _ZN10layer_norm31ln_parallel_residual_fwd_kernelINS_13Kernel_traitsI6__halfS2_fS2_fjLj1024ELj1ELj4ELj1ELj16ENS_18Kernel_traits_baseILj1024ES2_S2_fS2_fjLj128EEEEELb1ELb1ELb1EEEvNS_9FwdParamsE,@"STO_CUDA_ENTRY STV_DEFAULT"
_ZN10layer_norm31ln_parallel_residual_fwd_kernelINS_13Kernel_traitsI6__halfS2_fS2_fjLj1024ELj1ELj4ELj1ELj16ENS_18Kernel_traits_baseILj1024ES2_S2_fS2_fjLj128EEEEELb1ELb1ELb1EEEvNS_9FwdParamsE:
.text._ZN10layer_norm31ln_parallel_residual_fwd_kernelINS_13Kernel_traitsI6__halfS2_fS2_fjLj1024ELj1ELj4ELj1ELj16ENS_18Kernel_traits_baseILj1024ES2_S2_fS2_fjLj128EEEEELb1ELb1ELb1EEEvNS_9FwdParamsE:
        /* <DEDUP_REMOVED lines=34> */
[----:B------:R-:W4:Y:S01]  /*0220*/  LDC R27, c[0x0][0x360] ;  /* 0x0000d800ff1b7b82 */ /* 0x000f220000000800 */
[----:B0-----:R-:W-:-:S06]  /*0230*/  USHF.L.U32 UR4, UR5, 0x2, URZ ;  /* 0x0000000205047899 */ /* 0x001fcc00080006ff */
[----:B------:R-:W-:-:S04]  /*0240*/  LOP3.LUT R83, R83, UR4, RZ, 0xfc, !PT ;  /* 0x0000000453537c12 */ /* 0x000fc8000f8efcff */
[----:B------:R-:W-:Y:S01]  /*0250*/  ISETP.GE.AND P2, PT, R83, UR10, PT ;  /* 0x0000000a53007c0c */ /* 0x000fe2000bf46270 */
[----:B----4-:R-:W-:Y:S01]  /*0260*/  IMAD R82, R27, UR5, R82 ;  /* 0x000000051b527c24 */ /* 0x010fe2000f8e0252 */
[----:B--2---:R-:W-:Y:S02]  /*0270*/  @P0 R2UR UR6, R2 ;  /* 0x00000000020602ca */ /* 0x004fe400000e0000 */
[----:B------:R-:W-:Y:S02]  /*0280*/  @P0 R2UR UR7, R3 ;  /* 0x00000000030702ca */ /* 0x000fe400000e0000 */
[----:B-1----:R-:W-:-:S05]  /*0290*/  @P0 IADD3 R0, P3, PT, R12, R31, RZ ;  /* 0x0000001f0c000210 */ /* 0x002fca0007f7e0ff */
[----:B------:R-:W-:Y:S02]  /*02a0*/  @P0 IMAD.X R29, RZ, RZ, R13, P3 ;  /* 0x000000ffff1d0224 */ /* 0x000fe400018e060d */
[----:B---3--:R-:W-:Y:S06]  /*02b0*/  @P2 EXIT ;  /* 0x000000000000294d */ /* 0x008fec0003800000 */
[--C-:B------:R-:W-:Y:S01]  /*02c0*/  SHF.R.U64 R81, R0, 0x2, R29.reuse ;  /* 0x0000000200517819 */ /* 0x100fe2000000121d */
[----:B------:R-:W-:Y:S01]  /*02d0*/  IMAD.HI.U32 R3, R82, -0x326172a9, RZ ;  /* 0xcd9e8d5752037827 */ /* 0x000fe200078e00ff */
[----:B------:R-:W-:Y:S01]  /*02e0*/  SHF.R.U32.HI R80, RZ, 0x2, R29 ;  /* 0x00000002ff507819 */ /* 0x000fe2000001161d */
[----:B------:R-:W-:Y:S01]  /*02f0*/  UIADD3 UR14, UPT, UPT, UR7, -0x4498517b, URZ ;  /* 0xbb67ae85070e7890 */ /* 0x000fe2000fffe0ff */
[----:B-----5:R-:W-:Y:S01]  /*0300*/  @P1 MOV R79, R8 ;  /* 0x00000008004f1202 */ /* 0x020fe20000000f00 */
[C---:B------:R-:W-:Y:S01]  /*0310*/  IMAD.HI.U32 R2, R81.reuse, -0x2daee0ad, RZ ;  /* 0xd2511f5351027827 */ /* 0x040fe200078e00ff */
[----:B------:R-:W-:Y:S01]  /*0320*/  LOP3.LUT R3, R80, UR6, R3, 0x96, !PT ;  /* 0x0000000650037c12 */ /* 0x000fe2000f8e9603 */
[----:B------:R-:W-:Y:S01]  /*0330*/  UIADD3 UR13, UPT, UPT, UR6, -0x61c88647, URZ ;  /* 0x9e3779b9060d7890 */ /* 0x000fe2000fffe0ff */
[----:B------:R-:W-:Y:S01]  /*0340*/  BSSY B0, `(.L_x_15195) ;  /* 0x0002052000007945 */ /* 0x000fe20003800000 */
[----:B------:R-:W-:Y:S01]  /*0350*/  IMAD R15, R81, -0x2daee0ad, RZ ;  /* 0xd2511f53510f7824 */ /* 0x000fe200078e02ff */
[----:B------:R-:W-:Y:S01]  /*0360*/  LOP3.LUT R2, R2, UR7, RZ, 0x3c, !PT ;  /* 0x0000000702027c12 */ /* 0x000fe2000f8e3cff */
[----:B------:R-:W-:Y:S01]  /*0370*/  IMAD.HI.U32 R14, R3, -0x2daee0ad, RZ ;  /* 0xd2511f53030e7827 */ /* 0x000fe200078e00ff */
[----:B------:R-:W-:Y:S01]  /*0380*/  UIADD3 UR15, UPT, UPT, UR6, 0x3c6ef372, URZ ;  /* 0x3c6ef372060f7890 */ /* 0x000fe2000fffe0ff */
[----:B------:R-:W-:Y:S01]  /*0390*/  LOP3.LUT R95, R0, 0x3, RZ, 0xc0, !PT ;  /* 0x00000003005f7812 */ /* 0x000fe200078ec0ff */
        /* <DEDUP_REMOVED lines=15> */
[----:B------:R-:W-:Y:S01]  /*0490*/  IMAD.HI.U32 R3, R12, -0x2daee0ad, RZ ;  /* 0xd2511f530c037827 */ /* 0x000fe200078e00ff */
        /* <DEDUP_REMOVED lines=10> */
[----:B------:R-:W0:Y:S01]  /*0540*/  LDCU.64 UR4, c[0x0][0x398] ;  /* 0x00007300ff0477ac */ /* 0x000e220008000a00 */
[----:B------:R-:W-:Y:S01]  /*0550*/  IMAD.HI.U32 R12, R3, -0x326172a9, RZ ;  /* 0xcd9e8d57030c7827 */ /* 0x000fe200078e00ff */
[----:B------:R-:W-:-:S02]  /*0560*/  @!P1 CS2R R62, SRZ ;  /* 0x00000000003e9805 */ /* 0x000fc4000001ff00 */
[----:B------:R-:W-:Y:S01]  /*0570*/  @!P1 CS2R R60, SRZ ;  /* 0x00000000003c9805 */ /* 0x000fe2000001ff00 */
[----:B------:R-:W-:Y:S01]  /*0580*/  UIADD3 UR25, UPT, UPT, UR6, 0x5384540f, URZ ;  /* 0x5384540f06197890 */ /* 0x000fe2000fffe0ff */
[----:B------:R-:W-:Y:S01]  /*0590*/  @P1 IMAD.MOV.U32 R78, RZ, RZ, R9 ;  /* 0x000000ffff4e1224 */ /* 0x000fe200078e0009 */
[----:B------:R-:W-:Y:S01]  /*05a0*/  @!P1 MOV R78, R9 ;  /* 0x00000009004e9202 */ /* 0x000fe20000000f00 */
[----:B------:R-:W-:Y:S01]  /*05b0*/  @!P1 IMAD.MOV.U32 R79, RZ, RZ, R8 ;  /* 0x000000ffff4f9224 */ /* 0x000fe200078e0008 */
[----:B------:R-:W-:Y:S01]  /*05c0*/  LOP3.LUT R9, R15, UR18, R14, 0x96, !PT ;  /* 0x000000120f097c12 */ /* 0x000fe2000f8e960e */
[----:B------:R-:W-:Y:S01]  /*05d0*/  IMAD R3, R3, -0x326172a9, RZ ;  /* 0xcd9e8d5703037824 */ /* 0x000fe200078e02ff */
[----:B------:R-:W-:Y:S01]  /*05e0*/  LOP3.LUT R8, R13, UR17, R12, 0x96, !PT ;  /* 0x000000110d087c12 */ /* 0x000fe2000f8e960c */
[----:B------:R-:W-:Y:S01]  /*05f0*/  IMAD R13, R2, -0x2daee0ad, RZ ;  /* 0xd2511f53020d7824 */ /* 0x000fe200078e02ff */
[-C--:B------:R-:W-:Y:S01]  /*0600*/  @P1 MOV R15, R4.reuse ;  /* 0x00000004000f1202 */ /* 0x080fe20000000f00 */
[----:B------:R-:W-:Y:S01]  /*0610*/  IMAD.HI.U32 R2, R9, -0x326172a9, RZ ;  /* 0xcd9e8d5709027827 */ /* 0x000fe200078e00ff */
[----:B------:R-:W-:Y:S01]  /*0620*/  @!P1 MOV R15, R4 ;  /* 0x00000004000f9202 */ /* 0x000fe20000000f00 */
[----:B------:R-:W-:Y:S01]  /*0630*/  UIADD3 UR26, UPT, UPT, UR7, 0x1fd5c5a3, URZ ;  /* 0x1fd5c5a3071a7890 */ /* 0x000fe2000fffe0ff */
[----:B------:R-:W-:Y:S01]  /*0640*/  @!P1 CS2R R58, SRZ ;  /* 0x00000000003a9805 */ /* 0x000fe2000001ff00 */
[C---:B------:R-:W-:Y:S01]  /*0650*/  IMAD.HI.U32 R12, R8.reuse, -0x2daee0ad, RZ ;  /* 0xd2511f53080c7827 */ /* 0x040fe200078e00ff */
[----:B------:R-:W-:Y:S01]  /*0660*/  LOP3.LUT R2, R3, UR19, R2, 0x96, !PT ;  /* 0x0000001303027c12 */ /* 0x000fe2000f8e9602 */
[----:B------:R-:W-:Y:S01]  /*0670*/  UIADD3 UR27, UPT, UPT, UR6, -0xe443238, URZ ;  /* 0xf1bbcdc8061b7890 */ /* 0x000fe2000fffe0ff */
[----:B------:R-:W-:Y:S01]  /*0680*/  @!P1 CS2R R56, SRZ ;  /* 0x0000000000389805 */ /* 0x000fe2000001ff00 */
[--C-:B------:R-:W-:Y:S01]  /*0690*/  @P1 IMAD.MOV.U32 R76, RZ, RZ, R11.reuse ;  /* 0x000000ffff4c1224 */ /* 0x100fe200078e000b */
[----:B------:R-:W-:Y:S01]  /*06a0*/  LOP3.LUT R3, R13, UR20, R12, 0x96, !PT ;  /* 0x000000140d037c12 */ /* 0x000fe2000f8e960c */
[----:B------:R-:W-:Y:S01]  /*06b0*/  @!P1 IMAD.MOV.U32 R76, RZ, RZ, R11 ;  /* 0x000000ffff4c9224 */ /* 0x000fe200078e000b */
[-C--:B------:R-:W-:Y:S01]  /*06c0*/  @P1 MOV R12, R7.reuse ;  /* 0x00000007000c1202 */ /* 0x080fe20000000f00 */
[----:B------:R-:W-:Y:S01]  /*06d0*/  IMAD R11, R8, -0x2daee0ad, RZ ;  /* 0xd2511f53080b7824 */ /* 0x000fe200078e02ff */
[----:B------:R-:W-:Y:S01]  /*06e0*/  @!P1 MOV R12, R7 ;  /* 0x00000007000c9202 */ /* 0x000fe20000000f00 */
[----:B------:R-:W-:Y:S01]  /*06f0*/  IMAD.HI.U32 R8, R2, -0x2daee0ad, RZ ;  /* 0xd2511f5302087827 */ /* 0x000fe200078e00ff */
[----:B------:R-:W-:-:S02]  /*0700*/  UIADD3 UR28, UPT, UPT, UR7, -0x24c28bd8, URZ ;  /* 0xdb3d7428071c7890 */ /* 0x000fc4000fffe0ff */
[----:B0-----:R-:W-:Y:S01]  /*0710*/  UISETP.NE.U32.AND UP0, UPT, UR4, URZ, UPT ;  /* 0x000000ff0400728c */ /* 0x001fe2000bf05070 */
[----:B------:R-:W-:Y:S01]  /*0720*/  IMAD R9, R9, -0x326172a9, RZ ;  /* 0xcd9e8d5709097824 */ /* 0x000fe200078e02ff */
[----:B------:R-:W-:Y:S01]  /*0730*/  UIADD3 UR29, UPT, UPT, UR6, -0x700cb87f, URZ ;  /* 0x8ff34781061d7890 */ /* 0x000fe2000fffe0ff */
[----:B------:R-:W-:Y:S01]  /*0740*/  IMAD.HI.U32 R4, R3, -0x326172a9, RZ ;  /* 0xcd9e8d5703047827 */ /* 0x000fe200078e00ff */
[----:B------:R-:W-:Y:S02]  /*0750*/  UISETP.NE.AND.EX UP0, UPT, UR5, URZ, UPT, UP0 ;  /* 0x000000ff0500728c */ /* 0x000fe4000bf05300 */
[----:B------:R-:W-:Y:S01]  /*0760*/  UIADD3 UR30, UPT, UPT, UR7, -0x695add53, URZ ;  /* 0x96a522ad071e7890 */ /* 0x000fe2000fffe0ff */
[--C-:B------:R-:W-:Y:S01]  /*0770*/  @P1 IMAD.MOV.U32 R14, RZ, RZ, R5.reuse ;  /* 0x000000ffff0e1224 */ /* 0x100fe200078e0005 */
[----:B------:R-:W-:Y:S01]  /*0780*/  LOP3.LUT R4, R9, UR21, R4, 0x96, !PT ;  /* 0x0000001509047c12 */ /* 0x000fe2000f8e9604 */
[----:B------:R-:W-:Y:S01]  /*0790*/  @!P1 IMAD.MOV.U32 R14, RZ, RZ, R5 ;  /* 0x000000ffff0e9224 */ /* 0x000fe200078e0005 */
[----:B------:R-:W-:Y:S01]  /*07a0*/  LOP3.LUT R5, R11, UR22, R8, 0x96, !PT ;  /* 0x000000160b057c12 */ /* 0x000fe2000f8e9608 */
[--C-:B------:R-:W-:Y:S01]  /*07b0*/  @P1 IMAD.MOV.U32 R13, RZ, RZ, R6.reuse ;  /* 0x000000ffff0d1224 */ /* 0x100fe200078e0006 */
[-C--:B------:R-:W-:Y:S01]  /*07c0*/  @P1 MOV R9, R22.reuse ;  /* 0x0000001600091202 */ /* 0x080fe20000000f00 */
[----:B------:R-:W-:Y:S01]  /*07d0*/  IMAD R7, R2, -0x2daee0ad, RZ ;  /* 0xd2511f5302077824 */ /* 0x000fe200078e02ff */
[----:B------:R-:W-:Y:S01]  /*07e0*/  @!P1 MOV R9, R22 ;  /* 0x0000001600099202 */ /* 0x000fe20000000f00 */
[----:B------:R-:W-:Y:S01]  /*07f0*/  @!P1 IMAD.MOV.U32 R13, RZ, RZ, R6 ;  /* 0x000000ffff0d9224 */ /* 0x000fe200078e0006 */
[----:B------:R-:W-:Y:S01]  /*0800*/  PLOP3.LUT P0, PT, PT, PT, UP0, 0x80, 0x8 ;  /* 0x000000000008781c */ /* 0x000fe20003f0f008 */
[----:B------:R-:W-:Y:S01]  /*0810*/  IMAD R3, R3, -0x326172a9, RZ ;  /* 0xcd9e8d5703037824 */ /* 0x000fe200078e02ff */
[----:B------:R-:W0:Y:S01]  /*0820*/  LDCU UR31, c[0x0][0x404] ;  /* 0x00008080ff1f77ac */ /* 0x000e220008000800 */
        /* <DEDUP_REMOVED lines=12> */
[----:B------:R-:W-:Y:S02]  /*08f0*/  IMAD R6, R5, -0x326172a9, RZ ;  /* 0xcd9e8d5705067824 */ /* 0x000fe400078e02ff */
[----:B------:R-:W-:Y:S01]  /*0900*/  IMAD R21, R4, -0x2daee0ad, RZ ;  /* 0xd2511f5304157824 */ /* 0x000fe200078e02ff */
[----:B------:R-:W0:Y:S01]  /*0910*/  LDCU.64 UR10, c[0x0][0x3a0] ;  /* 0x00007400ff0a77ac */ /* 0x000e220008000a00 */
[----:B------:R-:W-:-:S04]  /*0920*/  IMAD.HI.U32 R5, R3, -0x326172a9, RZ ;  /* 0xcd9e8d5703057827 */ /* 0x000fc800078e00ff */
[----:B------:R-:W-:-:S04]  /*0930*/  IMAD.HI.U32 R4, R2, -0x2daee0ad, RZ ;  /* 0xd2511f5302047827 */ /* 0x000fc800078e00ff */
[----:B------:R-:W-:Y:S01]  /*0940*/  @P1 IMAD.MOV.U32 R7, RZ, RZ, R16 ;  /* 0x000000ffff071224 */ /* 0x000fe200078e0010 */
[----:B------:R-:W-:Y:S01]  /*0950*/  LOP3.LUT R21, R21, UR26, R4, 0x96, !PT ;  /* 0x0000001a15157c12 */ /* 0x000fe2000f8e9604 */
[----:B------:R-:W-:Y:S01]  /*0960*/  @!P1 IMAD.MOV.U32 R7, RZ, RZ, R16 ;  /* 0x000000ffff079224 */ /* 0x000fe200078e0010 */
[----:B------:R-:W-:Y:S01]  /*0970*/  LOP3.LUT R16, R6, UR25, R5, 0x96, !PT ;  /* 0x0000001906107c12 */ /* 0x000fe2000f8e9605 */
[----:B------:R-:W-:Y:S02]  /*0980*/  IMAD R4, R3, -0x326172a9, RZ ;  /* 0xcd9e8d5703047824 */ /* 0x000fe400078e02ff */
        /* <DEDUP_REMOVED lines=12> */
[----:B------:R-:W-:Y:S01]  /*0a50*/  @P1 IMAD.MOV.U32 R8, RZ, RZ, R23 ;  /* 0x000000ffff081224 */ /* 0x000fe200078e0017 */
[----:B------:R-:W-:Y:S01]  /*0a60*/  @!P1 MOV R8, R23 ;  /* 0x0000001700089202 */ /* 0x000fe20000000f00 */
[----:B------:R-:W-:Y:S01]  /*0a70*/  @P1 IMAD.MOV.U32 R6, RZ, RZ, R17 ;  /* 0x000000ffff061224 */ /* 0x000fe200078e0011 */
[----:B------:R-:W-:Y:S01]  /*0a80*/  @!P1 MOV R6, R17 ;  /* 0x0000001100069202 */ /* 0x000fe20000000f00 */
[----:B------:R-:W-:Y:S01]  /*0a90*/  @P1 IMAD.MOV.U32 R5, RZ, RZ, R18 ;  /* 0x000000ffff051224 */ /* 0x000fe200078e0012 */
[----:B------:R-:W-:Y:S01]  /*0aa0*/  @!P1 MOV R5, R18 ;  /* 0x0000001200059202 */ /* 0x000fe20000000f00 */
[----:B------:R-:W-:Y:S02]  /*0ab0*/  @P1 IMAD.MOV.U32 R4, RZ, RZ, R19 ;  /* 0x000000ffff041224 */ /* 0x000fe400078e0013 */
[----:B------:R-:W-:-:S02]  /*0ac0*/  @!P1 IMAD.MOV.U32 R11, RZ, RZ, R20 ;  /* 0x000000ffff0b9224 */ /* 0x000fc400078e0014 */
[----:B------:R-:W-:Y:S02]  /*0ad0*/  @!P1 IMAD.MOV.U32 R4, RZ, RZ, R19 ;  /* 0x000000ffff049224 */ /* 0x000fe400078e0013 */
[----:B------:R-:W-:Y:S02]  /*0ae0*/  IMAD.MOV.U32 R0, RZ, RZ, RZ ;  /* 0x000000ffff007224 */ /* 0x000fe400078e00ff */
[----:B------:R-:W-:Y:S02]  /*0af0*/  IMAD R94, R94, -0x2daee0ad, RZ ;  /* 0xd2511f535e5e7824 */ /* 0x000fe400078e02ff */
[----:B01234-:R-:W-:-:S07]  /*0b00*/  IMAD R86, R86, -0x326172a9, RZ ;  /* 0xcd9e8d5756567824 */ /* 0x01ffce00078e02ff */
.L_x_15689:
        /* <DEDUP_REMOVED lines=37> */
.L_x_15199:
        /* <DEDUP_REMOVED lines=13> */
.L_x_15201:
[----:B------:R-:W-:Y:S05]  /*0e30*/  BSYNC.RECONVERGENT B2 ;  /* 0x0000000000027941 */ /* 0x000fea0003800200 */
.L_x_15200:
        /* <DEDUP_REMOVED lines=42> */
.L_x_15198:
[----:B------:R-:W-:Y:S05]  /*10e0*/  BSYNC.RECONVERGENT B1 ;  /* 0x0000000000017941 */ /* 0x000fea0003800200 */
.L_x_15197:
[----:B------:R-:W-:Y:S01]  /*10f0*/  ISETP.NE.AND P0, PT, R24, 0x1, PT ;  /* 0x000000011800780c */ /* 0x000fe20003f05270 */
[----:B------:R-:W-:Y:S01]  /*1100*/  IMAD.U32 R105, RZ, RZ, UR31 ;  /* 0x0000001fff697e24 */ /* 0x000fe2000f8e00ff */
[----:B------:R-:W-:Y:S01]  /*1110*/  I2FP.F32.U32 R23, R22 ;  /* 0x0000001600177245 */ /* 0x000fe20000201000 */
[----:B------:R-:W-:Y:S01]  /*1120*/  BSSY.RECONVERGENT B1, `(.L_x_15202) ;  /* 0x0000049000017945 */ /* 0x000fe20003800200 */
[----:B------:R-:W-:Y:S02]  /*1130*/  HFMA2 R26, -RZ, RZ, 0, 1.1920928955078125e-07 ;  /* 0x00000002ff1a7431 */ /* 0x000fe400000001ff */
[----:B-----5:R-:W-:Y:S02]  /*1140*/  HADD2.F32 R25, -RZ, R16.H0_H0 ;  /* 0x20000010ff197230 */ /* 0x020fe40000004100 */
        /* <DEDUP_REMOVED lines=13> */
.L_x_15204:
        /* <DEDUP_REMOVED lines=13> */
.L_x_15206:
[----:B------:R-:W-:Y:S05]  /*12f0*/  BSYNC.RECONVERGENT B2 ;  /* 0x0000000000027941 */ /* 0x000fea0003800200 */
.L_x_15205:
        /* <DEDUP_REMOVED lines=43> */
.L_x_15203:
[----:B------:R-:W-:Y:S05]  /*15b0*/  BSYNC.RECONVERGENT B1 ;  /* 0x0000000000017941 */ /* 0x000fea0003800200 */
.L_x_15202:
        /* <DEDUP_REMOVED lines=18> */
.L_x_15209:
        /* <DEDUP_REMOVED lines=13> */
.L_x_15211:
[----:B------:R-:W-:Y:S05]  /*17b0*/  BSYNC.RECONVERGENT B2 ;  /* 0x0000000000027941 */ /* 0x000fea0003800200 */
.L_x_15210:
        /* <DEDUP_REMOVED lines=43> */
.L_x_15208:
[----:B------:R-:W-:Y:S05]  /*1a70*/  BSYNC.RECONVERGENT B1 ;  /* 0x0000000000017941 */ /* 0x000fea0003800200 */
.L_x_15207:
[----:B------:R-:W-:Y:S01]  /*1a80*/  ISETP.NE.AND P0, PT, R28, 0x1, PT ;  /* 0x000000011c00780c */ /* 0x000fe20003f05270 */
[----:B------:R-:W-:Y:S01]  /*1a90*/  BSSY.RECONVERGENT B1, `(.L_x_15212) ;  /* 0x000004a000017945 */ /* 0x000fe20003800200 */
[----:B------:R-:W-:Y:S01]  /*1aa0*/  I2FP.F32.U32 R27, R16 ;  /* 0x00000010001b7245 */ /* 0x000fe20000201000 */
[----:B------:R-:W-:Y:S02]  /*1ab0*/  IMAD.MOV.U32 R26, RZ, RZ, 0x2 ;  /* 0x00000002ff1a7424 */ /* 0x000fe400078e00ff */
        /* <DEDUP_REMOVED lines=14> */
.L_x_15214:
        /* <DEDUP_REMOVED lines=13> */
.L_x_15216:
[----:B------:R-:W-:Y:S05]  /*1c70*/  BSYNC.RECONVERGENT B2 ;  /* 0x0000000000027941 */ /* 0x000fea0003800200 */
.L_x_15215:
        /* <DEDUP_REMOVED lines=43> */
.L_x_15213:
[----:B------:R-:W-:Y:S05]  /*1f30*/  BSYNC.RECONVERGENT B1 ;  /* 0x0000000000017941 */ /* 0x000fea0003800200 */
.L_x_15212:
        /* <DEDUP_REMOVED lines=17> */
.L_x_15219:
        /* <DEDUP_REMOVED lines=13> */
.L_x_15221:
[----:B------:R-:W-:Y:S05]  /*2120*/  BSYNC.RECONVERGENT B2 ;  /* 0x0000000000027941 */ /* 0x000fea0003800200 */
.L_x_15220:
        /* <DEDUP_REMOVED lines=43> */
.L_x_15218:
[----:B------:R-:W-:Y:S05]  /*23e0*/  BSYNC.RECONVERGENT B1 ;  /* 0x0000000000017941 */ /* 0x000fea0003800200 */
.L_x_15217:
[----:B------:R-:W-:Y:S01]  /*23f0*/  ISETP.NE.AND P0, PT, R28, 0x1, PT ;  /* 0x000000011c00780c */ /* 0x000fe20003f05270 */
[----:B------:R-:W-:Y:S01]  /*2400*/  BSSY.RECONVERGENT B1, `(.L_x_15222) ;  /* 0x0000049000017945 */ /* 0x000fe20003800200 */
[----:B------:R-:W-:Y:S01]  /*2410*/  I2FP.F32.U32 R17, R17 ;  /* 0x0000001100117245 */ /* 0x000fe20000201000 */
[----:B------:R-:W-:-:S04]  /*2420*/  IMAD.MOV.U32 R26, RZ, RZ, 0x2 ;  /* 0x00000002ff1a7424 */ /* 0x000fc800078e00ff */
[----:B------:R-:W-:Y:S01]  /*2430*/  FFMA.FTZ R24, R17, R104, 1.1641532182693481445e-10 ;  /* 0x2f00000011187423 */ /* 0x000fe20000010068 */
[----:B------:R-:W-:-:S04]  /*2440*/  HADD2.F32 R17, -RZ, R18.H0_H0 ;  /* 0x20000012ff117230 */ /* 0x000fc80000004100 */
        /* <DEDUP_REMOVED lines=11> */
.L_x_15224:
        /* <DEDUP_REMOVED lines=13> */
.L_x_15226:
[----:B------:R-:W-:Y:S05]  /*25d0*/  BSYNC.RECONVERGENT B2 ;  /* 0x0000000000027941 */ /* 0x000fea0003800200 */
.L_x_15225:
        /* <DEDUP_REMOVED lines=43> */
.L_x_15223:
[----:B------:R-:W-:Y:S05]  /*2890*/  BSYNC.RECONVERGENT B1 ;  /* 0x0000000000017941 */ /* 0x000fea0003800200 */
.L_x_15222:
        /* <DEDUP_REMOVED lines=17> */
.L_x_15229:
        /* <DEDUP_REMOVED lines=13> */
.L_x_15231:
[----:B------:R-:W-:Y:S05]  /*2a80*/  BSYNC.RECONVERGENT B2 ;  /* 0x0000000000027941 */ /* 0x000fea0003800200 */
.L_x_15230:
        /* <DEDUP_REMOVED lines=43> */
.L_x_15228:
[----:B------:R-:W-:Y:S05]  /*2d40*/  BSYNC.RECONVERGENT B1 ;  /* 0x0000000000017941 */ /* 0x000fea0003800200 */
.L_x_15227:
        /* <DEDUP_REMOVED lines=17> */
.L_x_15234:
        /* <DEDUP_REMOVED lines=13> */
.L_x_15236:
[----:B------:R-:W-:Y:S05]  /*2f30*/  BSYNC.RECONVERGENT B2 ;  /* 0x0000000000027941 */ /* 0x000fea0003800200 */
.L_x_15235:
        /* <DEDUP_REMOVED lines=43> */
.L_x_15233:
[----:B------:R-:W-:Y:S05]  /*31f0*/  BSYNC.RECONVERGENT B1 ;  /* 0x0000000000017941 */ /* 0x000fea0003800200 */
.L_x_15232:
        /* <DEDUP_REMOVED lines=36> */
.L_x_15196:
        /* <DEDUP_REMOVED lines=16> */
.L_x_15240:
        /* <DEDUP_REMOVED lines=13> */
.L_x_15242:
[----:B------:R-:W-:Y:S05]  /*3610*/  BSYNC.RECONVERGENT B2 ;  /* 0x0000000000027941 */ /* 0x000fea0003800200 */
.L_x_15241:
        /* <DEDUP_REMOVED lines=40> */
[----:B------:R-:W-:-:S07]  /*38a0*/  IMAD.MOV.U32 R22, RZ, RZ, R94 ;  /* 0x000000ffff167224 */ /* 0x000fce00078e005e */
.L_x_15239:
[----:B------:R-:W-:Y:S05]  /*38b0*/  BSYNC.RECONVERGENT B1 ;  /* 0x0000000000017941 */ /* 0x000fea0003800200 */
.L_x_15238:
        /* <DEDUP_REMOVED lines=21> */
.L_x_15245:
        /* <DEDUP_REMOVED lines=13> */
.L_x_15247:
[----:B------:R-:W-:Y:S05]  /*3ae0*/  BSYNC.RECONVERGENT B2 ;  /* 0x0000000000027941 */ /* 0x000fea0003800200 */
.L_x_15246:
        /* <DEDUP_REMOVED lines=42> */
.L_x_15244:
[----:B------:R-:W-:Y:S05]  /*3d90*/  BSYNC.RECONVERGENT B1 ;  /* 0x0000000000017941 */ /* 0x000fea0003800200 */
.L_x_15243:
        /* <DEDUP_REMOVED lines=23> */
.L_x_15250:
        /* <DEDUP_REMOVED lines=13> */
.L_x_15252:
[----:B------:R-:W-:Y:S05]  /*3fe0*/  BSYNC.RECONVERGENT B2 ;  /* 0x0000000000027941 */ /* 0x000fea0003800200 */
.L_x_15251:
        /* <DEDUP_REMOVED lines=42> */
.L_x_15249:
[----:B------:R-:W-:Y:S05]  /*4290*/  BSYNC.RECONVERGENT B1 ;  /* 0x0000000000017941 */ /* 0x000fea0003800200 */
.L_x_15248:
[----:B------:R-:W-:Y:S01]  /*42a0*/  ISETP.NE.AND P0, PT, R27, 0x1, PT ;  /* 0x000000011b00780c */ /* 0x000fe20003f05270 */
[----:B------:R-:W-:Y:S01]  /*42b0*/  HADD2.F32 R25, -RZ, R16.H1_H1 ;  /* 0x30000010ff197230 */ /* 0x000fe20000004100 */
[----:B------:R-:W-:Y:S01]  /*42c0*/  I2FP.F32.U32 R23, R23 ;  /* 0x0000001700177245 */ /* 0x000fe20000201000 */
[----:B------:R-:W-:Y:S01]  /*42d0*/  BSSY.RECONVERGENT B1, `(.L_x_15253) ;  /* 0x0000048000017945 */ /* 0x000fe20003800200 */
[----:B------:R-:W-:Y:S02]  /*42e0*/  IMAD.MOV.U32 R26, RZ, RZ, 0x2 ;  /* 0x00000002ff1a7424 */ /* 0x000fe400078e00ff */
[----:B------:R-:W-:Y:S01]  /*42f0*/  FMUL.FTZ R16, R106, R25 ;  /* 0x000000196a107220 */ /* 0x000fe20000410000 */
        /* <DEDUP_REMOVED lines=13> */
.L_x_15255:
        /* <DEDUP_REMOVED lines=13> */
.L_x_15257:
[----:B------:R-:W-:Y:S05]  /*44a0*/  BSYNC.RECONVERGENT B2 ;  /* 0x0000000000027941 */ /* 0x000fea0003800200 */
.L_x_15256:
        /* <DEDUP_REMOVED lines=42> */
.L_x_15254:
[----:B------:R-:W-:Y:S05]  /*4750*/  BSYNC.RECONVERGENT B1 ;  /* 0x0000000000017941 */ /* 0x000fea0003800200 */
.L_x_15253:
        /* <DEDUP_REMOVED lines=23> */
.L_x_15260:
        /* <DEDUP_REMOVED lines=13> */
.L_x_15262:
[----:B------:R-:W-:Y:S05]  /*49a0*/  BSYNC.RECONVERGENT B2 ;  /* 0x0000000000027941 */ /* 0x000fea0003800200 */
.L_x_15261:
        /* <DEDUP_REMOVED lines=43> */
.L_x_15259:
[----:B------:R-:W-:Y:S05]  /*4c60*/  BSYNC.RECONVERGENT B1 ;  /* 0x0000000000017941 */ /* 0x000fea0003800200 */
.L_x_15258:
[----:B------:R-:W-:Y:S01]  /*4c70*/  ISETP.NE.AND P0, PT, R28, 0x1, PT ;  /* 0x000000011c00780c */ /* 0x000fe20003f05270 */
[----:B------:R-:W-:Y:S01]  /*4c80*/  HADD2.F32 R27, -RZ, R17.H0_H0 ;  /* 0x20000011ff1b7230 */ /* 0x000fe20000004100 */
[----:B------:R-:W-:Y:S01]  /*4c90*/  I2FP.F32.U32 R25, R16 ;  /* 0x0000001000197245 */ /* 0x000fe20000201000 */
[----:B------:R-:W-:Y:S01]  /*4ca0*/  BSSY.RECONVERGENT B1, `(.L_x_15263) ;  /* 0x0000049000017945 */ /* 0x000fe20003800200 */
[----:B------:R-:W-:Y:S02]  /*4cb0*/  IMAD.MOV.U32 R29, RZ, RZ, 0x2 ;  /* 0x00000002ff1d7424 */ /* 0x000fe400078e00ff */
        /* <DEDUP_REMOVED lines=14> */
.L_x_15265:
        /* <DEDUP_REMOVED lines=13> */
.L_x_15267:
[----:B------:R-:W-:Y:S05]  /*4e70*/  BSYNC.RECONVERGENT B2 ;  /* 0x0000000000027941 */ /* 0x000fea0003800200 */
.L_x_15266:
        /* <DEDUP_REMOVED lines=43> */
.L_x_15264:
[----:B------:R-:W-:Y:S05]  /*5130*/  BSYNC.RECONVERGENT B1 ;  /* 0x0000000000017941 */ /* 0x000fea0003800200 */
.L_x_15263:
[----:B------:R-:W-:Y:S01]  /*5140*/  I2FP.F32.U32 R25, R25 ;  /* 0x0000001900197245 */ /* 0x000fe20000201000 */
[----:B------:R-:W-:Y:S01]  /*5150*/  HADD2.F32 R27, -RZ, R53.H0_H0 ;  /* 0x20000035ff1b7230 */ /* 0x000fe20000004100 */
        /* <DEDUP_REMOVED lines=21> */
.L_x_15270:
        /* <DEDUP_REMOVED lines=13> */
.L_x_15272:
[----:B------:R-:W-:Y:S05]  /*5380*/  BSYNC.RECONVERGENT B2 ;  /* 0x0000000000027941 */ /* 0x000fea0003800200 */
.L_x_15271:
        /* <DEDUP_REMOVED lines=43> */
.L_x_15269:
[----:B------:R-:W-:Y:S05]  /*5640*/  BSYNC.RECONVERGENT B1 ;  /* 0x0000000000017941 */ /* 0x000fea0003800200 */
.L_x_15268:
[----:B------:R-:W-:Y:S01]  /*5650*/  ISETP.NE.AND P0, PT, R26, 0x1, PT ;  /* 0x000000011a00780c */ /* 0x000fe20003f05270 */
[----:B------:R-:W-:Y:S01]  /*5660*/  HADD2.F32 R17, -RZ, R17.H1_H1 ;  /* 0x30000011ff117230 */ /* 0x000fe20000004100 */
[----:B------:R-:W-:Y:S01]  /*5670*/  I2FP.F32.U32 R25, R24 ;  /* 0x0000001800197245 */ /* 0x000fe20000201000 */
[----:B------:R-:W-:Y:S01]  /*5680*/  BSSY.RECONVERGENT B1, `(.L_x_15273) ;  /* 0x0000048000017945 */ /* 0x000fe20003800200 */
[----:B------:R-:W-:Y:S02]  /*5690*/  IMAD.MOV.U32 R28, RZ, RZ, 0x2 ;  /* 0x00000002ff1c7424 */ /* 0x000fe400078e00ff */
[----:B------:R-:W-:Y:S01]  /*56a0*/  FMUL.FTZ R17, R106, R17 ;  /* 0x000000116a117220 */ /* 0x000fe20000410000 */
        /* <DEDUP_REMOVED lines=12> */
.L_x_15275:
        /* <DEDUP_REMOVED lines=13> */
.L_x_15277:
[----:B------:R-:W-:Y:S05]  /*5840*/  BSYNC.RECONVERGENT B2 ;  /* 0x0000000000027941 */ /* 0x000fea0003800200 */
.L_x_15276:
        /* <DEDUP_REMOVED lines=43> */
.L_x_15274:
[----:B------:R-:W-:Y:S05]  /*5b00*/  BSYNC.RECONVERGENT B1 ;  /* 0x0000000000017941 */ /* 0x000fea0003800200 */
.L_x_15273:
[----:B------:R-:W-:Y:S01]  /*5b10*/  I2FP.F32.U32 R25, R24 ;  /* 0x0000001800197245 */ /* 0x000fe20000201000 */
[----:B------:R-:W-:Y:S01]  /*5b20*/  HADD2.F32 R27, -RZ, R53.H1_H1 ;  /* 0x30000035ff1b7230 */ /* 0x000fe20000004100 */
        /* <DEDUP_REMOVED lines=21> */
.L_x_15280:
        /* <DEDUP_REMOVED lines=13> */
.L_x_15282:
[----:B------:R-:W-:Y:S05]  /*5d50*/  BSYNC.RECONVERGENT B2 ;  /* 0x0000000000027941 */ /* 0x000fea0003800200 */
.L_x_15281:
        /* <DEDUP_REMOVED lines=43> */
.L_x_15279:
[----:B------:R-:W-:Y:S05]  /*6010*/  BSYNC.RECONVERGENT B1 ;  /* 0x0000000000017941 */ /* 0x000fea0003800200 */
.L_x_15278:
[----:B------:R-:W-:Y:S01]  /*6020*/  ISETP.NE.AND P0, PT, R25, 0x1, PT ;  /* 0x000000011900780c */ /* 0x000fe20003f05270 */
[----:B------:R-:W-:Y:S01]  /*6030*/  BSSY.RECONVERGENT B1, `(.L_x_15283) ;  /* 0x000004a000017945 */ /* 0x000fe20003800200 */
[----:B------:R-:W-:Y:S01]  /*6040*/  I2FP.F32.U32 R17, R17 ;  /* 0x0000001100117245 */ /* 0x000fe20000201000 */
[----:B------:R-:W-:-:S04]  /*6050*/  HFMA2 R26, -RZ, RZ, 0, 1.1920928955078125e-07 ;  /* 0x00000002ff1a7431 */ /* 0x000fc800000001ff */
        /* <DEDUP_REMOVED lines=14> */
.L_x_15285:
        /* <DEDUP_REMOVED lines=13> */
.L_x_15287:
[----:B------:R-:W-:Y:S05]  /*6210*/  BSYNC.RECONVERGENT B2 ;  /* 0x0000000000027941 */ /* 0x000fea0003800200 */
.L_x_15286:
        /* <DEDUP_REMOVED lines=43> */
.L_x_15284:
[----:B------:R-:W-:Y:S05]  /*64d0*/  BSYNC.RECONVERGENT B1 ;  /* 0x0000000000017941 */ /* 0x000fea0003800200 */
.L_x_15283:
[----:B------:R-:W-:Y:S01]  /*64e0*/  I2FP.F32.U32 R25, R24 ;  /* 0x0000001800197245 */ /* 0x000fe20000201000 */
[----:B------:R-:W-:Y:S01]  /*64f0*/  HADD2.F32 R27, -RZ, R54.H0_H0 ;  /* 0x20000036ff1b7230 */ /* 0x000fe20000004100 */
        /* <DEDUP_REMOVED lines=21> */
.L_x_15290:
        /* <DEDUP_REMOVED lines=13> */
.L_x_15292:
[----:B------:R-:W-:Y:S05]  /*6720*/  BSYNC.RECONVERGENT B2 ;  /* 0x0000000000027941 */ /* 0x000fea0003800200 */
.L_x_15291:
        /* <DEDUP_REMOVED lines=43> */
.L_x_15289:
[----:B------:R-:W-:Y:S05]  /*69e0*/  BSYNC.RECONVERGENT B1 ;  /* 0x0000000000017941 */ /* 0x000fea0003800200 */
.L_x_15288:
[----:B------:R-:W-:Y:S01]  /*69f0*/  ISETP.NE.AND P4, PT, R25, 0x1, PT ;  /* 0x000000011900780c */ /* 0x000fe20003f85270 */
[----:B------:R-:W-:Y:S01]  /*6a00*/  BSSY.RECONVERGENT B1, `(.L_x_15293) ;  /* 0x000004a000017945 */ /* 0x000fe20003800200 */
[----:B------:R-:W-:Y:S01]  /*6a10*/  I2FP.F32.U32 R17, R17 ;  /* 0x0000001100117245 */ /* 0x000fe20000201000 */
[----:B------:R-:W-:-:S04]  /*6a20*/  IMAD.MOV.U32 R26, RZ, RZ, 0x2 ;  /* 0x00000002ff1a7424 */ /* 0x000fc800078e00ff */
[----:B------:R-:W-:Y:S01]  /*6a30*/  FFMA.FTZ R24, R17, R104, 1.1641532182693481445e-10 ;  /* 0x2f00000011187423 */ /* 0x000fe20000010068 */
[----:B------:R-:W-:Y:S02]  /*6a40*/  HADD2.F32 R17, -RZ, R18.H1_H1 ;  /* 0x30000012ff117230 */ /* 0x000fe40000004100 */
[----:B------:R-:W-:Y:S02]  /*6a50*/  IMAD.MOV.U32 R18, RZ, RZ, R86 ;  /* 0x000000ffff127224 */ /* 0x000fe400078e0056 */
        /* <DEDUP_REMOVED lines=11> */
.L_x_15295:
        /* <DEDUP_REMOVED lines=13> */
.L_x_15297:
[----:B------:R-:W-:Y:S05]  /*6be0*/  BSYNC.RECONVERGENT B2 ;  /* 0x0000000000027941 */ /* 0x000fea0003800200 */
.L_x_15296:
        /* <DEDUP_REMOVED lines=43> */
.L_x_15294:
[----:B------:R-:W-:Y:S05]  /*6ea0*/  BSYNC.RECONVERGENT B1 ;  /* 0x0000000000017941 */ /* 0x000fea0003800200 */
.L_x_15293:
[----:B------:R-:W-:Y:S01]  /*6eb0*/  I2FP.F32.U32 R25, R18 ;  /* 0x0000001200197245 */ /* 0x000fe20000201000 */
[----:B------:R-:W-:Y:S01]  /*6ec0*/  HADD2.F32 R27, -RZ, R54.H1_H1 ;  /* 0x30000036ff1b7230 */ /* 0x000fe20000004100 */
        /* <DEDUP_REMOVED lines=21> */
.L_x_15300:
        /* <DEDUP_REMOVED lines=13> */
.L_x_15302:
[----:B------:R-:W-:Y:S05]  /*70f0*/  BSYNC.RECONVERGENT B2 ;  /* 0x0000000000027941 */ /* 0x000fea0003800200 */
.L_x_15301:
        /* <DEDUP_REMOVED lines=43> */
.L_x_15299:
[----:B------:R-:W-:Y:S05]  /*73b0*/  BSYNC.RECONVERGENT B1 ;  /* 0x0000000000017941 */ /* 0x000fea0003800200 */
.L_x_15298:
        /* <DEDUP_REMOVED lines=18> */
.L_x_15305:
        /* <DEDUP_REMOVED lines=13> */
.L_x_15307:
[----:B------:R-:W-:Y:S05]  /*75b0*/  BSYNC.RECONVERGENT B2 ;  /* 0x0000000000027941 */ /* 0x000fea0003800200 */
.L_x_15306:
        /* <DEDUP_REMOVED lines=43> */
.L_x_15304:
[----:B------:R-:W-:Y:S05]  /*7870*/  BSYNC.RECONVERGENT B1 ;  /* 0x0000000000017941 */ /* 0x000fea0003800200 */
.L_x_15303:
        /* <DEDUP_REMOVED lines=23> */
.L_x_15310:
        /* <DEDUP_REMOVED lines=13> */
.L_x_15312:
[----:B------:R-:W-:Y:S05]  /*7ac0*/  BSYNC.RECONVERGENT B2 ;  /* 0x0000000000027941 */ /* 0x000fea0003800200 */
.L_x_15311:
        /* <DEDUP_REMOVED lines=43> */
.L_x_15309:
[----:B------:R-:W-:Y:S05]  /*7d80*/  BSYNC.RECONVERGENT B1 ;  /* 0x0000000000017941 */ /* 0x000fea0003800200 */
.L_x_15308:
        /* <DEDUP_REMOVED lines=18> */
.L_x_15315:
        /* <DEDUP_REMOVED lines=15> */
.L_x_15317:
[----:B------:R-:W-:Y:S05]  /*7fa0*/  BSYNC.RECONVERGENT B2 ;  /* 0x0000000000027941 */ /* 0x000fea0003800200 */
.L_x_15316:
        /* <DEDUP_REMOVED lines=43> */
.L_x_15314:
[----:B------:R-:W-:Y:S05]  /*8260*/  BSYNC.RECONVERGENT B1 ;  /* 0x0000000000017941 */ /* 0x000fea0003800200 */
.L_x_15313:
[----:B------:R-:W-:Y:S01]  /*8270*/  I2FP.F32.U32 R19, R19 ;  /* 0x0000001300137245 */ /* 0x000fe20000201000 */
[----:B------:R-:W-:-:S04]  /*8280*/  HADD2.F32 R25, -RZ, R55.H1_H1 ;  /* 0x30000037ff197230 */ /* 0x000fc80000004100 */
[----:B------:R-:W-:Y:S01]  /*8290*/  FFMA.FTZ R18, R19, R104, 1.1641532182693481445e-10 ;  /* 0x2f00000013127423 */ /* 0x000fe20000010068 */
[----:B------:R-:W-:-:S04]  /*82a0*/  FMUL.FTZ R25, R25, R106 ;  /* 0x0000006a19197220 */ /* 0x000fc80000410000 */
[----:B------:R-:W-:Y:S02]  /*82b0*/  FSETP.GTU.FTZ.AND P6, PT, R18, R105, PT ;  /* 0x000000691200720b */ /* 0x000fe40003fdc000 */
[----:B------:R-:W-:Y:S02]  /*82c0*/  FSEL R18, R17, RZ, P5 ;  /* 0x000000ff11127208 */ /* 0x000fe40002800000 */
[----:B------:R-:W-:Y:S02]  /*82d0*/  FSEL R25, R25, RZ, !P6 ;  /* 0x000000ff19197208 */ /* 0x000fe40007000000 */
[----:B------:R-:W-:-:S03]  /*82e0*/  SEL R93, RZ, 0x1, P6 ;  /* 0x00000001ff5d7807 */ /* 0x000fc60003000000 */
[----:B------:R-:W-:-:S04]  /*82f0*/  FADD.FTZ R43, R25, R18 ;  /* 0x00000012192b7221 */ /* 0x000fc80000010000 */
[----:B------:R-:W-:-:S07]  /*8300*/  @P1 FADD.FTZ R43, R47, R43 ;  /* 0x0000002b2f2b1221 */ /* 0x000fce0000010000 */
.L_x_15237:
        /* <DEDUP_REMOVED lines=51> */
.L_x_15318:
        /* <DEDUP_REMOVED lines=21> */
.L_x_15322:
        /* <DEDUP_REMOVED lines=13> */
.L_x_15324:
[----:B------:R-:W-:Y:S05]  /*8860*/  BSYNC.RECONVERGENT B2 ;  /* 0x0000000000027941 */ /* 0x000fea0003800200 */
.L_x_15323:
        /* <DEDUP_REMOVED lines=41> */
[----:B------:R-:W-:-:S07]  /*8b00*/  IMAD.MOV.U32 R20, RZ, RZ, R22 ;  /* 0x000000ffff147224 */ /* 0x000fce00078e0016 */
.L_x_15321:
[----:B------:R-:W-:Y:S05]  /*8b10*/  BSYNC.RECONVERGENT B1 ;  /* 0x0000000000017941 */ /* 0x000fea0003800200 */
.L_x_15320:
[----:B------:R-:W-:Y:S01]  /*8b20*/  ISETP.NE.AND P2, PT, R25, 0x1, PT ;  /* 0x000000011900780c */ /* 0x000fe20003f45270 */
[----:B-----5:R-:W-:Y:S01]  /*8b30*/  HADD2.F32 R23, -RZ, R16.H0_H0 ;  /* 0x20000010ff177230 */ /* 0x020fe20000004100 */
[----:B------:R-:W-:Y:S01]  /*8b40*/  I2FP.F32.U32 R21, R21 ;  /* 0x0000001500157245 */ /* 0x000fe20000201000 */
[----:B------:R-:W-:Y:S01]  /*8b50*/  BSSY.RECONVERGENT B1, `(.L_x_15325) ;  /* 0x0000048000017945 */ /* 0x000fe20003800200 */
[----:B------:R-:W-:Y:S01]  /*8b60*/  IMAD.MOV.U32 R26, RZ, RZ, 0x2 ;  /* 0x00000002ff1a7424 */ /* 0x000fe200078e00ff */
[----:B------:R-:W-:Y:S02]  /*8b70*/  MOV R24, R86 ;  /* 0x0000005600187202 */ /* 0x000fe40000000f00 */
[----:B------:R-:W-:-:S05]  /*8b80*/  FFMA.FTZ R22, R21, R104, 1.1641532182693481445e-10 ;  /* 0x2f00000015167423 */ /* 0x000fca0000010068 */
        /* <DEDUP_REMOVED lines=12> */
.L_x_15327:
        /* <DEDUP_REMOVED lines=13> */
.L_x_15329:
[----:B------:R-:W-:Y:S05]  /*8d20*/  BSYNC.RECONVERGENT B2 ;  /* 0x0000000000027941 */ /* 0x000fea0003800200 */
.L_x_15328:
        /* <DEDUP_REMOVED lines=42> */
.L_x_15326:
[----:B------:R-:W-:Y:S05]  /*8fd0*/  BSYNC.RECONVERGENT B1 ;  /* 0x0000000000017941 */ /* 0x000fea0003800200 */
.L_x_15325:
[----:B------:R-:W-:Y:S01]  /*8fe0*/  I2FP.F32.U32 R23, R24 ;  /* 0x0000001800177245 */ /* 0x000fe20000201000 */
[----:B------:R-:W-:Y:S01]  /*8ff0*/  HADD2.F32 R25, -RZ, R52.H0_H0 ;  /* 0x20000034ff197230 */ /* 0x000fe20000004100 */
[----:B------:R-:W-:Y:S01]  /*9000*/  ISETP.NE.AND P3, PT, R26, 0x1, PT ;  /* 0x000000011a00780c */ /* 0x000fe20003f65270 */
[----:B------:R-:W-:Y:S02]  /*9010*/  BSSY.RECONVERGENT B1, `(.L_x_15330) ;  /* 0x000004c000017945 */ /* 0x000fe40003800200 */
[----:B------:R-:W-:Y:S01]  /*9020*/  FFMA.FTZ R24, R23, R104, 1.1641532182693481445e-10 ;  /* 0x2f00000017187423 */ /* 0x000fe20000010068 */
[----:B------:R-:W-:Y:S01]  /*9030*/  FMUL.FTZ R25, R25, R106 ;  /* 0x0000006a19197220 */ /* 0x000fe20000410000 */
[----:B------:R-:W-:Y:S01]  /*9040*/  FSEL R23, R22, RZ, P4 ;  /* 0x000000ff16177208 */ /* 0x000fe20002000000 */
[----:B------:R-:W-:Y:S02]  /*9050*/  IMAD.MOV.U32 R22, RZ, RZ, R86 ;  /* 0x000000ffff167224 */ /* 0x000fe400078e0056 */
[----:B------:R-:W-:Y:S01]  /*9060*/  FSETP.GTU.FTZ.AND P2, PT, R24, R105, PT ;  /* 0x000000691800720b */ /* 0x000fe20003f5c000 */
[----:B------:R-:W-:-:S03]  /*9070*/  HFMA2 R24, -RZ, RZ, 0, 1.1920928955078125e-07 ;  /* 0x00000002ff187431 */ /* 0x000fc600000001ff */
        /* <DEDUP_REMOVED lines=13> */
.L_x_15332:
        /* <DEDUP_REMOVED lines=13> */
.L_x_15334:
[----:B------:R-:W-:Y:S05]  /*9220*/  BSYNC.RECONVERGENT B2 ;  /* 0x0000000000027941 */ /* 0x000fea0003800200 */
.L_x_15333:
        /* <DEDUP_REMOVED lines=42> */
.L_x_15331:
[----:B------:R-:W-:Y:S05]  /*94d0*/  BSYNC.RECONVERGENT B1 ;  /* 0x0000000000017941 */ /* 0x000fea0003800200 */
.L_x_15330:
        /* <DEDUP_REMOVED lines=19> */
.L_x_15337:
        /* <DEDUP_REMOVED lines=13> */
.L_x_15339:
[----:B------:R-:W-:Y:S05]  /*96e0*/  BSYNC.RECONVERGENT B2 ;  /* 0x0000000000027941 */ /* 0x000fea0003800200 */
.L_x_15338:
        /* <DEDUP_REMOVED lines=42> */
.L_x_15336:
[----:B------:R-:W-:Y:S05]  /*9990*/  BSYNC.RECONVERGENT B1 ;  /* 0x0000000000017941 */ /* 0x000fea0003800200 */
.L_x_15335:
        /* <DEDUP_REMOVED lines=23> */
.L_x_15342:
        /* <DEDUP_REMOVED lines=13> */
.L_x_15344:
[----:B------:R-:W-:Y:S05]  /*9be0*/  BSYNC.RECONVERGENT B2 ;  /* 0x0000000000027941 */ /* 0x000fea0003800200 */
.L_x_15343:
        /* <DEDUP_REMOVED lines=43> */
.L_x_15341:
[----:B------:R-:W-:Y:S05]  /*9ea0*/  BSYNC.RECONVERGENT B1 ;  /* 0x0000000000017941 */ /* 0x000fea0003800200 */
.L_x_15340:
        /* <DEDUP_REMOVED lines=19> */
.L_x_15347:
        /* <DEDUP_REMOVED lines=13> */
.L_x_15349:
[----:B------:R-:W-:Y:S05]  /*a0b0*/  BSYNC.RECONVERGENT B2 ;  /* 0x0000000000027941 */ /* 0x000fea0003800200 */
.L_x_15348:
        /* <DEDUP_REMOVED lines=43> */
.L_x_15346:
[----:B------:R-:W-:Y:S05]  /*a370*/  BSYNC.RECONVERGENT B1 ;  /* 0x0000000000017941 */ /* 0x000fea0003800200 */
.L_x_15345:
[----:B------:R-:W-:Y:S01]  /*a380*/  I2FP.F32.U32 R23, R22 ;  /* 0x0000001600177245 */ /* 0x000fe20000201000 */
[----:B------:R-:W-:Y:S01]  /*a390*/  HADD2.F32 R25, -RZ, R53.H0_H0 ;  /* 0x20000035ff197230 */ /* 0x000fe20000004100 */
[----:B------:R-:W-:Y:S01]  /*a3a0*/  ISETP.NE.AND P3, PT, R28, 0x1, PT ;  /* 0x000000011c00780c */ /* 0x000fe20003f65270 */
        /* <DEDUP_REMOVED lines=20> */
.L_x_15352:
        /* <DEDUP_REMOVED lines=13> */
.L_x_15354:
[----:B------:R-:W-:Y:S05]  /*a5c0*/  BSYNC.RECONVERGENT B2 ;  /* 0x0000000000027941 */ /* 0x000fea0003800200 */
.L_x_15353:
        /* <DEDUP_REMOVED lines=43> */
.L_x_15351:
[----:B------:R-:W-:Y:S05]  /*a880*/  BSYNC.RECONVERGENT B1 ;  /* 0x0000000000017941 */ /* 0x000fea0003800200 */
.L_x_15350:
[----:B------:R-:W-:Y:S01]  /*a890*/  ISETP.NE.AND P2, PT, R24, 0x1, PT ;  /* 0x000000011800780c */ /* 0x000fe20003f45270 */
[----:B------:R-:W-:Y:S01]  /*a8a0*/  HADD2.F32 R17, -RZ, R17.H1_H1 ;  /* 0x30000011ff117230 */ /* 0x000fe20000004100 */
[----:B------:R-:W-:Y:S01]  /*a8b0*/  I2FP.F32.U32 R23, R16 ;  /* 0x0000001000177245 */ /* 0x000fe20000201000 */
[----:B------:R-:W-:Y:S01]  /*a8c0*/  BSSY.RECONVERGENT B1, `(.L_x_15355) ;  /* 0x0000049000017945 */ /* 0x000fe20003800200 */
[----:B------:R-:W-:Y:S01]  /*a8d0*/  IMAD.MOV.U32 R25, RZ, RZ, 0x2 ;  /* 0x00000002ff197424 */ /* 0x000fe200078e00ff */
[----:B------:R-:W-:Y:S01]  /*a8e0*/  MOV R22, R86 ;  /* 0x0000005600167202 */ /* 0x000fe20000000f00 */
[----:B------:R-:W-:Y:S01]  /*a8f0*/  FMUL.FTZ R28, R17, R106 ;  /* 0x0000006a111c7220 */ /* 0x000fe20000410000 */
        /* <DEDUP_REMOVED lines=12> */
.L_x_15357:
        /* <DEDUP_REMOVED lines=13> */
.L_x_15359:
[----:B------:R-:W-:Y:S05]  /*aa90*/  BSYNC.RECONVERGENT B2 ;  /* 0x0000000000027941 */ /* 0x000fea0003800200 */
.L_x_15358:
        /* <DEDUP_REMOVED lines=43> */
.L_x_15356:
[----:B------:R-:W-:Y:S05]  /*ad50*/  BSYNC.RECONVERGENT B1 ;  /* 0x0000000000017941 */ /* 0x000fea0003800200 */
.L_x_15355:
[----:B------:R-:W-:Y:S01]  /*ad60*/  I2FP.F32.U32 R17, R22 ;  /* 0x0000001600117245 */ /* 0x000fe20000201000 */
[----:B------:R-:W-:Y:S01]  /*ad70*/  HADD2.F32 R23, -RZ, R53.H1_H1 ;  /* 0x30000035ff177230 */ /* 0x000fe20000004100 */
[----:B------:R-:W-:Y:S01]  /*ad80*/  FSEL R28, R28, RZ, P4 ;  /* 0x000000ff1c1c7208 */ /* 0x000fe20002000000 */
[----:B------:R-:W-:Y:S02]  /*ad90*/  BSSY.RECONVERGENT B1, `(.L_x_15360) ;  /* 0x000004d000017945 */ /* 0x000fe40003800200 */
[----:B------:R-:W-:Y:S01]  /*ada0*/  FFMA.FTZ R16, R17, R104, 1.1641532182693481445e-10 ;  /* 0x2f00000011107423 */ /* 0x000fe20000010068 */
[----:B------:R-:W-:Y:S01]  /*adb0*/  FMUL.FTZ R23, R23, R106 ;  /* 0x0000006a17177220 */ /* 0x000fe20000410000 */
[----:B------:R-:W-:-:S03]  /*adc0*/  IMAD.MOV.U32 R17, RZ, RZ, R86 ;  /* 0x000000ffff117224 */ /* 0x000fc600078e0056 */
[----:B------:R-:W-:-:S04]  /*add0*/  FSETP.GTU.FTZ.AND P2, PT, R16, R105, PT ;  /* 0x000000691000720b */ /* 0x000fc80003f5c000 */
        /* <DEDUP_REMOVED lines=15> */
.L_x_15362:
        /* <DEDUP_REMOVED lines=13> */
.L_x_15364:
[----:B------:R-:W-:Y:S05]  /*afa0*/  BSYNC.RECONVERGENT B2 ;  /* 0x0000000000027941 */ /* 0x000fea0003800200 */
.L_x_15363:
        /* <DEDUP_REMOVED lines=43> */
.L_x_15361:
[----:B------:R-:W-:Y:S05]  /*b260*/  BSYNC.RECONVERGENT B1 ;  /* 0x0000000000017941 */ /* 0x000fea0003800200 */
.L_x_15360:
        /* <DEDUP_REMOVED lines=18> */
.L_x_15367:
        /* <DEDUP_REMOVED lines=13> */
.L_x_15369:
[----:B------:R-:W-:Y:S05]  /*b460*/  BSYNC.RECONVERGENT B2 ;  /* 0x0000000000027941 */ /* 0x000fea0003800200 */
.L_x_15368:
        /* <DEDUP_REMOVED lines=43> */
.L_x_15366:
[----:B------:R-:W-:Y:S05]  /*b720*/  BSYNC.RECONVERGENT B1 ;  /* 0x0000000000017941 */ /* 0x000fea0003800200 */
.L_x_15365:
[----:B------:R-:W-:Y:S01]  /*b730*/  I2FP.F32.U32 R17, R22 ;  /* 0x0000001600117245 */ /* 0x000fe20000201000 */
[----:B------:R-:W-:Y:S01]  /*b740*/  HADD2.F32 R23, -RZ, R54.H0_H0 ;  /* 0x20000036ff177230 */ /* 0x000fe20000004100 */
        /* <DEDUP_REMOVED lines=21> */
.L_x_15372:
        /* <DEDUP_REMOVED lines=13> */
.L_x_15374:
[----:B------:R-:W-:Y:S05]  /*b970*/  BSYNC.RECONVERGENT B2 ;  /* 0x0000000000027941 */ /* 0x000fea0003800200 */
.L_x_15373:
        /* <DEDUP_REMOVED lines=43> */
.L_x_15371:
[----:B------:R-:W-:Y:S05]  /*bc30*/  BSYNC.RECONVERGENT B1 ;  /* 0x0000000000017941 */ /* 0x000fea0003800200 */
.L_x_15370:
        /* <DEDUP_REMOVED lines=18> */
.L_x_15377:
        /* <DEDUP_REMOVED lines=13> */
.L_x_15379:
[----:B------:R-:W-:Y:S05]  /*be30*/  BSYNC.RECONVERGENT B2 ;  /* 0x0000000000027941 */ /* 0x000fea0003800200 */
.L_x_15378:
        /* <DEDUP_REMOVED lines=43> */
.L_x_15376:
[----:B------:R-:W-:Y:S05]  /*c0f0*/  BSYNC.RECONVERGENT B1 ;  /* 0x0000000000017941 */ /* 0x000fea0003800200 */
.L_x_15375:
        /* <DEDUP_REMOVED lines=23> */
.L_x_15382:
        /* <DEDUP_REMOVED lines=13> */
.L_x_15384:
[----:B------:R-:W-:Y:S05]  /*c340*/  BSYNC.RECONVERGENT B2 ;  /* 0x0000000000027941 */ /* 0x000fea0003800200 */
.L_x_15383:
        /* <DEDUP_REMOVED lines=43> */
.L_x_15381:
[----:B------:R-:W-:Y:S05]  /*c600*/  BSYNC.RECONVERGENT B1 ;  /* 0x0000000000017941 */ /* 0x000fea0003800200 */
.L_x_15380:
        /* <DEDUP_REMOVED lines=18> */
.L_x_15387:
        /* <DEDUP_REMOVED lines=13> */
.L_x_15389:
[----:B------:R-:W-:Y:S05]  /*c800*/  BSYNC.RECONVERGENT B2 ;  /* 0x0000000000027941 */ /* 0x000fea0003800200 */
.L_x_15388:
        /* <DEDUP_REMOVED lines=43> */
.L_x_15386:
[----:B------:R-:W-:Y:S05]  /*cac0*/  BSYNC.RECONVERGENT B1 ;  /* 0x0000000000017941 */ /* 0x000fea0003800200 */
.L_x_15385:
[----:B------:R-:W-:Y:S01]  /*cad0*/  I2FP.F32.U32 R17, R17 ;  /* 0x0000001100117245 */ /* 0x000fe20000201000 */
[----:B------:R-:W-:Y:S01]  /*cae0*/  HADD2.F32 R23, -RZ, R55.H0_H0 ;  /* 0x20000037ff177230 */ /* 0x000fe20000004100 */
[----:B------:R-:W-:Y:S03]  /*caf0*/  BSSY.RECONVERGENT B1, `(.L_x_15390) ;  /* 0x000004e000017945 */ /* 0x000fe60003800200 */
[----:B------:R-:W-:Y:S01]  /*cb00*/  FFMA.FTZ R16, R17, R104, 1.1641532182693481445e-10 ;  /* 0x2f00000011107423 */ /* 0x000fe20000010068 */
[----:B------:R-:W-:Y:S01]  /*cb10*/  FMUL.FTZ R23, R23, R106 ;  /* 0x0000006a17177220 */ /* 0x000fe20000410000 */
[----:B------:R-:W-:Y:S01]  /*cb20*/  FSEL R17, R18, RZ, P4 ;  /* 0x000000ff12117208 */ /* 0x000fe20002000000 */
[----:B------:R-:W-:Y:S02]  /*cb30*/  IMAD.MOV.U32 R18, RZ, RZ, 0x2 ;  /* 0x00000002ff127424 */ /* 0x000fe400078e00ff */
        /* <DEDUP_REMOVED lines=16> */
.L_x_15392:
        /* <DEDUP_REMOVED lines=13> */
.L_x_15394:
[----:B------:R-:W-:Y:S05]  /*cd10*/  BSYNC.RECONVERGENT B2 ;  /* 0x0000000000027941 */ /* 0x000fea0003800200 */
.L_x_15393:
        /* <DEDUP_REMOVED lines=43> */
.L_x_15391:
[----:B------:R-:W-:Y:S05]  /*cfd0*/  BSYNC.RECONVERGENT B1 ;  /* 0x0000000000017941 */ /* 0x000fea0003800200 */
.L_x_15390:
        /* <DEDUP_REMOVED lines=18> */
.L_x_15397:
        /* <DEDUP_REMOVED lines=15> */
.L_x_15399:
[----:B------:R-:W-:Y:S05]  /*d1f0*/  BSYNC.RECONVERGENT B2 ;  /* 0x0000000000027941 */ /* 0x000fea0003800200 */
.L_x_15398:
        /* <DEDUP_REMOVED lines=43> */
.L_x_15396:
[----:B------:R-:W-:Y:S05]  /*d4b0*/  BSYNC.RECONVERGENT B1 ;  /* 0x0000000000017941 */ /* 0x000fea0003800200 */
.L_x_15395:
        /* <DEDUP_REMOVED lines=11> */
.L_x_15319:
        /* <DEDUP_REMOVED lines=16> */
.L_x_15403:
        /* <DEDUP_REMOVED lines=13> */
.L_x_15405:
[----:B------:R-:W-:Y:S05]  /*d740*/  BSYNC.RECONVERGENT B2 ;  /* 0x0000000000027941 */ /* 0x000fea0003800200 */
.L_x_15404:
        /* <DEDUP_REMOVED lines=42> */
.L_x_15402:
[----:B------:R-:W-:Y:S05]  /*d9f0*/  BSYNC.RECONVERGENT B1 ;  /* 0x0000000000017941 */ /* 0x000fea0003800200 */
.L_x_15401:
[----:B------:R-:W-:Y:S01]  /*da00*/  ISETP.NE.AND P2, PT, R24, 0x1, PT ;  /* 0x000000011800780c */ /* 0x000fe20003f45270 */
[----:B------:R-:W-:Y:S01]  /*da10*/  BSSY.RECONVERGENT B1, `(.L_x_15406) ;  /* 0x000004a000017945 */ /* 0x000fe20003800200 */
[----:B------:R-:W-:Y:S01]  /*da20*/  I2FP.F32.U32 R21, R21 ;  /* 0x0000001500157245 */ /* 0x000fe20000201000 */
[----:B------:R-:W-:Y:S02]  /*da30*/  HFMA2 R25, -RZ, RZ, 0, 1.1920928955078125e-07 ;  /* 0x00000002ff197431 */ /* 0x000fe400000001ff */
[----:B-----5:R-:W-:Y:S02]  /*da40*/  HADD2.F32 R29, -RZ, R16.H0_H0 ;  /* 0x20000010ff1d7230 */ /* 0x020fe40000004100 */
        /* <DEDUP_REMOVED lines=13> */
.L_x_15408:
        /* <DEDUP_REMOVED lines=13> */
.L_x_15410:
[----:B------:R-:W-:Y:S05]  /*dbf0*/  BSYNC.RECONVERGENT B2 ;  /* 0x0000000000027941 */ /* 0x000fea0003800200 */
.L_x_15409:
        /* <DEDUP_REMOVED lines=43> */
.L_x_15407:
[----:B------:R-:W-:Y:S05]  /*deb0*/  BSYNC.RECONVERGENT B1 ;  /* 0x0000000000017941 */ /* 0x000fea0003800200 */
.L_x_15406:
        /* <DEDUP_REMOVED lines=18> */
.L_x_15413:
        /* <DEDUP_REMOVED lines=13> */
.L_x_15415:
[----:B------:R-:W-:Y:S05]  /*e0b0*/  BSYNC.RECONVERGENT B2 ;  /* 0x0000000000027941 */ /* 0x000fea0003800200 */
.L_x_15414:
        /* <DEDUP_REMOVED lines=43> */
.L_x_15412:
[----:B------:R-:W-:Y:S05]  /*e370*/  BSYNC.RECONVERGENT B1 ;  /* 0x0000000000017941 */ /* 0x000fea0003800200 */
.L_x_15411:
        /* <DEDUP_REMOVED lines=18> */
.L_x_15418:
        /* <DEDUP_REMOVED lines=13> */
.L_x_15420:
[----:B------:R-:W-:Y:S05]  /*e570*/  BSYNC.RECONVERGENT B2 ;  /* 0x0000000000027941 */ /* 0x000fea0003800200 */
.L_x_15419:
        /* <DEDUP_REMOVED lines=43> */
.L_x_15417:
[----:B------:R-:W-:Y:S05]  /*e830*/  BSYNC.RECONVERGENT B1 ;  /* 0x0000000000017941 */ /* 0x000fea0003800200 */
.L_x_15416:
        /* <DEDUP_REMOVED lines=18> */
.L_x_15423:
        /* <DEDUP_REMOVED lines=13> */
.L_x_15425:
[----:B------:R-:W-:Y:S05]  /*ea30*/  BSYNC.RECONVERGENT B2 ;  /* 0x0000000000027941 */ /* 0x000fea0003800200 */
.L_x_15424:
        /* <DEDUP_REMOVED lines=43> */
.L_x_15422:
[----:B------:R-:W-:Y:S05]  /*ecf0*/  BSYNC.RECONVERGENT B1 ;  /* 0x0000000000017941 */ /* 0x000fea0003800200 */
.L_x_15421:
        /* <DEDUP_REMOVED lines=17> */
.L_x_15428:
        /* <DEDUP_REMOVED lines=13> */
.L_x_15430:
[----:B------:R-:W-:Y:S05]  /*eee0*/  BSYNC.RECONVERGENT B2 ;  /* 0x0000000000027941 */ /* 0x000fea0003800200 */
.L_x_15429:
        /* <DEDUP_REMOVED lines=43> */
.L_x_15427:
[----:B------:R-:W-:Y:S05]  /*f1a0*/  BSYNC.RECONVERGENT B1 ;  /* 0x0000000000017941 */ /* 0x000fea0003800200 */
.L_x_15426:
        /* <DEDUP_REMOVED lines=17> */
.L_x_15433:
        /* <DEDUP_REMOVED lines=13> */
.L_x_15435:
[----:B------:R-:W-:Y:S05]  /*f390*/  BSYNC.RECONVERGENT B2 ;  /* 0x0000000000027941 */ /* 0x000fea0003800200 */
.L_x_15434:
        /* <DEDUP_REMOVED lines=43> */
.L_x_15432:
[----:B------:R-:W-:Y:S05]  /*f650*/  BSYNC.RECONVERGENT B1 ;  /* 0x0000000000017941 */ /* 0x000fea0003800200 */
.L_x_15431:
        /* <DEDUP_REMOVED lines=17> */
.L_x_15438:
        /* <DEDUP_REMOVED lines=13> */
.L_x_15440:
[----:B------:R-:W-:Y:S05]  /*f840*/  BSYNC.RECONVERGENT B2 ;  /* 0x0000000000027941 */ /* 0x000fea0003800200 */
.L_x_15439:
        /* <DEDUP_REMOVED lines=43> */
.L_x_15437:
[----:B------:R-:W-:Y:S05]  /*fb00*/  BSYNC.RECONVERGENT B1 ;  /* 0x0000000000017941 */ /* 0x000fea0003800200 */
.L_x_15436:
        /* <DEDUP_REMOVED lines=37> */
.L_x_15400:
[----:B------:R-:W-:Y:S01]  /*fd60*/  ISETP.NE.AND P6, PT, R21, RZ, PT ;  /* 0x000000ff1500720c */ /* 0x000fe20003fc5270 */
[----:B------:R-:W-:Y:S01]  /*fd70*/  IMAD.WIDE.U32 R22, R97, 0x20, R102 ;  /* 0x0000002061167825 */ /* 0x000fe200078e0066 */
[----:B------:R-:W-:Y:S02]  /*fd80*/  SEL R21, RZ, 0x1000000, !P5 ;  /* 0x01000000ff157807 */ /* 0x000fe40006800000 */
[----:B------:R-:W-:Y:S01]  /*fd90*/  SEL R19, RZ, 0x10000, !P4 ;  /* 0x00010000ff137807 */ /* 0x000fe20006000000 */
[----:B------:R-:W-:Y:S01]  /*fda0*/  VIADD R98, R96, 0x40 ;  /* 0x0000004060627836 */ /* 0x000fe20000000000 */
[----:B------:R-:W-:Y:S01]  /*fdb0*/  SEL R24, RZ, 0x100, !P3 ;  /* 0x00000100ff187807 */ /* 0x000fe20005800000 */
[----:B------:R0:W-:Y:S01]  /*fdc0*/  STG.E.128 desc[UR8][R22.64], R32 ;  /* 0x0000002016007986 */ /* 0x0001e2000c101d08 */
[----:B------:R-:W-:Y:S01]  /*fdd0*/  ISETP.NE.AND P5, PT, R26, RZ, PT ;  /* 0x000000ff1a00720c */ /* 0x000fe20003fa5270 */
[----:B------:R-:W-:Y:S01]  /*fde0*/  IMAD.WIDE.U32 R94, R98, 0x10, R72 ;  /* 0x00000010625e7825 */ /* 0x000fe200078e0048 */
[----:B------:R-:W-:Y:S01]  /*fdf0*/  ISETP.NE.AND P4, PT, R27, RZ, PT ;  /* 0x000000ff1b00720c */ /* 0x000fe20003f85270 */
[----:B------:R0:W-:Y:S01]  /*fe00*/  STG.E.128 desc[UR8][R22.64+0x10], R28 ;  /* 0x0000101c16007986 */ /* 0x0001e2000c101d08 */
[----:B------:R-:W-:Y:S01]  /*fe10*/  ISETP.NE.AND P3, PT, R74, RZ, PT ;  /* 0x000000ff4a00720c */ /* 0x000fe20003f65270 */
[----:B------:R-:W1:Y:S01]  /*fe20*/  @P1 LDC.64 R26, c[0x0][0x3a0] ;  /* 0x0000e800ff1a1b82 */ /* 0x000e620000000a00 */
[----:B------:R-:W-:-:S02]  /*fe30*/  SEL R17, RZ, 0x10000, !P4 ;  /* 0x00010000ff117807 */ /* 0x000fc40006000000 */
[----:B------:R-:W-:Y:S02]  /*fe40*/  SEL R18, RZ, 0x1000000, !P3 ;  /* 0x01000000ff127807 */ /* 0x000fe40005800000 */
[----:B------:R-:W-:Y:S02]  /*fe50*/  SEL R16, RZ, 0x100, !P5 ;  /* 0x00000100ff107807 */ /* 0x000fe40006800000 */
[----:B------:R-:W-:Y:S01]  /*fe60*/  LOP3.LUT R24, R24, R21, R19, 0xfe, !PT ;  /* 0x0000001518187212 */ /* 0x000fe200078efe13 */
[----:B------:R-:W2:Y:S01]  /*fe70*/  @P0 LDC.64 R74, c[0x0][0x398] ;  /* 0x0000e600ff4a0b82 */ /* 0x000ea20000000a00 */
[----:B------:R-:W-:Y:S02]  /*fe80*/  LOP3.LUT R16, R16, R18, R17, 0xfe, !PT ;  /* 0x0000001210107212 */ /* 0x000fe400078efe11 */
[----:B------:R-:W-:Y:S02]  /*fe90*/  SEL R19, RZ, 0x1, !P6 ;  /* 0x00000001ff137807 */ /* 0x000fe40007000000 */
[----:B------:R-:W-:-:S02]  /*fea0*/  SEL R17, RZ, 0x1, !P2 ;  /* 0x00000001ff117807 */ /* 0x000fc40005000000 */
[----:B------:R-:W-:Y:S01]  /*feb0*/  LOP3.LUT R16, R16, R19, RZ, 0xfc, !PT ;  /* 0x0000001310107212 */ /* 0x000fe200078efcff */
[----:B------:R-:W-:Y:S01]  /*fec0*/  IMAD.WIDE.U32 R18, R97, 0x8, R100 ;  /* 0x0000000861127825 */ /* 0x000fe200078e0064 */
[----:B------:R-:W-:-:S05]  /*fed0*/  LOP3.LUT R17, R24, R17, RZ, 0xfc, !PT ;  /* 0x0000001118117212 */ /* 0x000fca00078efcff */
[----:B------:R0:W-:Y:S01]  /*fee0*/  STG.E.64 desc[UR8][R18.64], R16 ;  /* 0x0000001012007986 */ /* 0x0001e2000c101b08 */
[----:B-1----:R-:W-:-:S04]  /*fef0*/  @P1 IMAD.WIDE.U32 R26, R98, 0x20, R26 ;  /* 0x00000020621a1825 */ /* 0x002fc800078e001a */
[----:B--2---:R-:W-:Y:S01]  /*ff00*/  @P0 IMAD.WIDE.U32 R74, R98, 0x10, R74 ;  /* 0x00000010624a0825 */ /* 0x004fe200078e004a */
        /* <DEDUP_REMOVED lines=21> */
.L_x_15441:
        /* <DEDUP_REMOVED lines=21> */
.L_x_15445:
        /* <DEDUP_REMOVED lines=13> */
.L_x_15447:
[----:B------:R-:W-:Y:S05]  /*10280*/  BSYNC.RECONVERGENT B2 ;  /* 0x0000000000027941 */ /* 0x000fea0003800200 */
.L_x_15446:
[----:B-1----:R-:W-:Y:S01]  /*10290*/  IMAD.WIDE.U32 R26, R82, -0x326172a9, RZ ;  /* 0xcd9e8d57521a7825 */ /* 0x002fe200078e00ff */
        /* <DEDUP_REMOVED lines=40> */
.L_x_15444:
[----:B------:R-:W-:Y:S05]  /*10520*/  BSYNC.RECONVERGENT B1 ;  /* 0x0000000000017941 */ /* 0x000fea0003800200 */
.L_x_15443:
[----:B------:R-:W-:Y:S01]  /*10530*/  ISETP.NE.AND P2, PT, R22, 0x1, PT ;  /* 0x000000011600780c */ /* 0x000fe20003f45270 */
[----:B------:R-:W-:Y:S01]  /*10540*/  BSSY.RECONVERGENT B1, `(.L_x_15448) ;  /* 0x000004a000017945 */ /* 0x000fe20003800200 */
[----:B------:R-:W-:Y:S01]  /*10550*/  I2FP.F32.U32 R21, R21 ;  /* 0x0000001500157245 */ /* 0x000fe20000201000 */
[----:B------:R-:W-:-:S04]  /*10560*/  IMAD.MOV.U32 R25, RZ, RZ, 0x2 ;  /* 0x00000002ff197424 */ /* 0x000fc800078e00ff */
[----:B------:R-:W-:Y:S01]  /*10570*/  FFMA.FTZ R20, R21, R104, 1.1641532182693481445e-10 ;  /* 0x2f00000015147423 */ /* 0x000fe20000010068 */
[----:B-----5:R-:W-:-:S04]  /*10580*/  HADD2.F32 R21, -RZ, R16.H0_H0 ;  /* 0x20000010ff157230 */ /* 0x020fc80000004100 */
[----:B------:R-:W-:Y:S01]  /*10590*/  FSETP.LE.FTZ.AND P4, PT, R20, R105, PT ;  /* 0x000000691400720b */ /* 0x000fe20003f93000 */
[----:B------:R-:W-:Y:S02]  /*105a0*/  IMAD.MOV.U32 R20, RZ, RZ, R86 ;  /* 0x000000ffff147224 */ /* 0x000fe400078e0056 */
[----:B-1----:R-:W-:Y:S01]  /*105b0*/  FMUL.FTZ R26, R21, R106 ;  /* 0x0000006a151a7220 */ /* 0x002fe20000410000 */
        /* <DEDUP_REMOVED lines=10> */
.L_x_15450:
        /* <DEDUP_REMOVED lines=13> */
.L_x_15452:
[----:B------:R-:W-:Y:S05]  /*10730*/  BSYNC.RECONVERGENT B2 ;  /* 0x0000000000027941 */ /* 0x000fea0003800200 */
.L_x_15451:
        /* <DEDUP_REMOVED lines=42> */
.L_x_15449:
[----:B------:R-:W-:Y:S05]  /*109e0*/  BSYNC.RECONVERGENT B1 ;  /* 0x0000000000017941 */ /* 0x000fea0003800200 */
.L_x_15448:
        /* <DEDUP_REMOVED lines=23> */
.L_x_15455:
        /* <DEDUP_REMOVED lines=13> */
.L_x_15457:
[----:B------:R-:W-:Y:S05]  /*10c30*/  BSYNC.RECONVERGENT B2 ;  /* 0x0000000000027941 */ /* 0x000fea0003800200 */
.L_x_15456:
        /* <DEDUP_REMOVED lines=42> */
.L_x_15454:
[----:B------:R-:W-:Y:S05]  /*10ee0*/  BSYNC.RECONVERGENT B1 ;  /* 0x0000000000017941 */ /* 0x000fea0003800200 */
.L_x_15453:
        /* <DEDUP_REMOVED lines=19> */
.L_x_15460:
        /* <DEDUP_REMOVED lines=13> */
.L_x_15462:
[----:B------:R-:W-:Y:S05]  /*110f0*/  BSYNC.RECONVERGENT B2 ;  /* 0x0000000000027941 */ /* 0x000fea0003800200 */
.L_x_15461:
        /* <DEDUP_REMOVED lines=42> */
.L_x_15459:
[----:B------:R-:W-:Y:S05]  /*113a0*/  BSYNC.RECONVERGENT B1 ;  /* 0x0000000000017941 */ /* 0x000fea0003800200 */
.L_x_15458:
        /* <DEDUP_REMOVED lines=23> */
.L_x_15465:
        /* <DEDUP_REMOVED lines=13> */
.L_x_15467:
[----:B------:R-:W-:Y:S05]  /*115f0*/  BSYNC.RECONVERGENT B2 ;  /* 0x0000000000027941 */ /* 0x000fea0003800200 */
.L_x_15466:
        /* <DEDUP_REMOVED lines=43> */
.L_x_15464:
[----:B------:R-:W-:Y:S05]  /*118b0*/  BSYNC.RECONVERGENT B1 ;  /* 0x0000000000017941 */ /* 0x000fea0003800200 */
.L_x_15463:
        /* <DEDUP_REMOVED lines=19> */
.L_x_15470:
        /* <DEDUP_REMOVED lines=13> */
.L_x_15472:
[----:B------:R-:W-:Y:S05]  /*11ac0*/  BSYNC.RECONVERGENT B2 ;  /* 0x0000000000027941 */ /* 0x000fea0003800200 */
.L_x_15471:
        /* <DEDUP_REMOVED lines=43> */
.L_x_15469:
[----:B------:R-:W-:Y:S05]  /*11d80*/  BSYNC.RECONVERGENT B1 ;  /* 0x0000000000017941 */ /* 0x000fea0003800200 */
.L_x_15468:
[----:B------:R-:W-:Y:S01]  /*11d90*/  I2FP.F32.U32 R21, R22 ;  /* 0x0000001600157245 */ /* 0x000fe20000201000 */
[----:B------:R-:W-:Y:S01]  /*11da0*/  HADD2.F32 R23, -RZ, R53.H0_H0 ;  /* 0x20000035ff177230 */ /* 0x000fe20000004100 */
[----:B------:R-:W-:Y:S01]  /*11db0*/  ISETP.NE.AND P3, PT, R27, 0x1, PT ;  /* 0x000000011b00780c */ /* 0x000fe20003f65270 */
[----:B------:R-:W-:Y:S02]  /*11dc0*/  BSSY.RECONVERGENT B1, `(.L_x_15473) ;  /* 0x000004d000017945 */ /* 0x000fe40003800200 */
[----:B------:R-:W-:Y:S01]  /*11dd0*/  FFMA.FTZ R20, R21, R104, 1.1641532182693481445e-10 ;  /* 0x2f00000015147423 */ /* 0x000fe20000010068 */
[----:B------:R-:W-:Y:S01]  /*11de0*/  FMUL.FTZ R23, R23, R106 ;  /* 0x0000006a17177220 */ /* 0x000fe20000410000 */
[----:B------:R-:W-:Y:S02]  /*11df0*/  FSEL R21, R16, RZ, P4 ;  /* 0x000000ff10157208 */ /* 0x000fe40002000000 */
[----:B------:R-:W-:Y:S02]  /*11e00*/  MOV R16, R86 ;  /* 0x0000005600107202 */ /* 0x000fe40000000f00 */
        /* <DEDUP_REMOVED lines=15> */
.L_x_15475:
        /* <DEDUP_REMOVED lines=13> */
.L_x_15477:
[----:B------:R-:W-:Y:S05]  /*11fd0*/  BSYNC.RECONVERGENT B2 ;  /* 0x0000000000027941 */ /* 0x000fea0003800200 */
.L_x_15476:
        /* <DEDUP_REMOVED lines=43> */
.L_x_15474:
[----:B------:R-:W-:Y:S05]  /*12290*/  BSYNC.RECONVERGENT B1 ;  /* 0x0000000000017941 */ /* 0x000fea0003800200 */
.L_x_15473:
        /* <DEDUP_REMOVED lines=19> */
.L_x_15480:
        /* <DEDUP_REMOVED lines=13> */
.L_x_15482:
[----:B------:R-:W-:Y:S05]  /*124a0*/  BSYNC.RECONVERGENT B2 ;  /* 0x0000000000027941 */ /* 0x000fea0003800200 */
.L_x_15481:
        /* <DEDUP_REMOVED lines=43> */
.L_x_15479:
[----:B------:R-:W-:Y:S05]  /*12760*/  BSYNC.RECONVERGENT B1 ;  /* 0x0000000000017941 */ /* 0x000fea0003800200 */
.L_x_15478:
[----:B------:R-:W-:Y:S01]  /*12770*/  I2FP.F32.U32 R17, R17 ;  /* 0x0000001100117245 */ /* 0x000fe20000201000 */
[----:B------:R-:W-:Y:S01]  /*12780*/  HADD2.F32 R21, -RZ, R53.H1_H1 ;  /* 0x30000035ff157230 */ /* 0x000fe20000004100 */
[----:B------:R-:W-:Y:S03]  /*12790*/  BSSY.RECONVERGENT B1, `(.L_x_15483) ;  /* 0x000004e000017945 */ /* 0x000fe60003800200 */
[----:B------:R-:W-:Y:S01]  /*127a0*/  FFMA.FTZ R16, R17, R104, 1.1641532182693481445e-10 ;  /* 0x2f00000011107423 */ /* 0x000fe20000010068 */
[----:B------:R-:W-:Y:S01]  /*127b0*/  FMUL.FTZ R21, R21, R106 ;  /* 0x0000006a15157220 */ /* 0x000fe20000410000 */
[----:B------:R-:W-:-:S03]  /*127c0*/  IMAD.MOV.U32 R17, RZ, RZ, R86 ;  /* 0x000000ffff117224 */ /* 0x000fc600078e0056 */
[----:B------:R-:W-:Y:S02]  /*127d0*/  FSETP.GTU.FTZ.AND P2, PT, R16, R105, PT ;  /* 0x000000691000720b */ /* 0x000fe40003f5c000 */
[----:B------:R-:W-:Y:S02]  /*127e0*/  FSEL R16, R27, RZ, P4 ;  /* 0x000000ff1b107208 */ /* 0x000fe40002000000 */
        /* <DEDUP_REMOVED lines=15> */
.L_x_15485:
        /* <DEDUP_REMOVED lines=13> */
.L_x_15487:
[----:B------:R-:W-:Y:S05]  /*129b0*/  BSYNC.RECONVERGENT B2 ;  /* 0x0000000000027941 */ /* 0x000fea0003800200 */
.L_x_15486:
        /* <DEDUP_REMOVED lines=43> */
.L_x_15484:
[----:B------:R-:W-:Y:S05]  /*12c70*/  BSYNC.RECONVERGENT B1 ;  /* 0x0000000000017941 */ /* 0x000fea0003800200 */
.L_x_15483:
        /* <DEDUP_REMOVED lines=18> */
.L_x_15490:
        /* <DEDUP_REMOVED lines=13> */
.L_x_15492:
[----:B------:R-:W-:Y:S05]  /*12e70*/  BSYNC.RECONVERGENT B2 ;  /* 0x0000000000027941 */ /* 0x000fea0003800200 */
.L_x_15491:
        /* <DEDUP_REMOVED lines=43> */
.L_x_15489:
[----:B------:R-:W-:Y:S05]  /*13130*/  BSYNC.RECONVERGENT B1 ;  /* 0x0000000000017941 */ /* 0x000fea0003800200 */
.L_x_15488:
        /* <DEDUP_REMOVED lines=24> */
.L_x_15495:
        /* <DEDUP_REMOVED lines=13> */
.L_x_15497:
[----:B------:R-:W-:Y:S05]  /*13390*/  BSYNC.RECONVERGENT B2 ;  /* 0x0000000000027941 */ /* 0x000fea0003800200 */
.L_x_15496:
        /* <DEDUP_REMOVED lines=43> */
.L_x_15494:
[----:B------:R-:W-:Y:S05]  /*13650*/  BSYNC.RECONVERGENT B1 ;  /* 0x0000000000017941 */ /* 0x000fea0003800200 */
.L_x_15493:
        /* <DEDUP_REMOVED lines=18> */
.L_x_15500:
        /* <DEDUP_REMOVED lines=13> */
.L_x_15502:
[----:B------:R-:W-:Y:S05]  /*13850*/  BSYNC.RECONVERGENT B2 ;  /* 0x0000000000027941 */ /* 0x000fea0003800200 */
.L_x_15501:
        /* <DEDUP_REMOVED lines=43> */
.L_x_15499:
[----:B------:R-:W-:Y:S05]  /*13b10*/  BSYNC.RECONVERGENT B1 ;  /* 0x0000000000017941 */ /* 0x000fea0003800200 */
.L_x_15498:
        /* <DEDUP_REMOVED lines=23> */
.L_x_15505:
        /* <DEDUP_REMOVED lines=13> */
.L_x_15507:
[----:B------:R-:W-:Y:S05]  /*13d60*/  BSYNC.RECONVERGENT B2 ;  /* 0x0000000000027941 */ /* 0x000fea0003800200 */
.L_x_15506:
        /* <DEDUP_REMOVED lines=43> */
.L_x_15504:
[----:B------:R-:W-:Y:S05]  /*14020*/  BSYNC.RECONVERGENT B1 ;  /* 0x0000000000017941 */ /* 0x000fea0003800200 */
.L_x_15503:
        /* <DEDUP_REMOVED lines=18> */
.L_x_15510:
        /* <DEDUP_REMOVED lines=13> */
.L_x_15512:
[----:B------:R-:W-:Y:S05]  /*14220*/  BSYNC.RECONVERGENT B2 ;  /* 0x0000000000027941 */ /* 0x000fea0003800200 */
.L_x_15511:
        /* <DEDUP_REMOVED lines=43> */
.L_x_15509:
[----:B------:R-:W-:Y:S05]  /*144e0*/  BSYNC.RECONVERGENT B1 ;  /* 0x0000000000017941 */ /* 0x000fea0003800200 */
.L_x_15508:
        /* <DEDUP_REMOVED lines=23> */
.L_x_15515:
        /* <DEDUP_REMOVED lines=13> */
.L_x_15517:
[----:B------:R-:W-:Y:S05]  /*14730*/  BSYNC.RECONVERGENT B2 ;  /* 0x0000000000027941 */ /* 0x000fea0003800200 */
.L_x_15516:
        /* <DEDUP_REMOVED lines=43> */
.L_x_15514:
[----:B------:R-:W-:Y:S05]  /*149f0*/  BSYNC.RECONVERGENT B1 ;  /* 0x0000000000017941 */ /* 0x000fea0003800200 */
.L_x_15513:
        /* <DEDUP_REMOVED lines=18> */
.L_x_15520:
        /* <DEDUP_REMOVED lines=15> */
.L_x_15522:
[----:B------:R-:W-:Y:S05]  /*14c10*/  BSYNC.RECONVERGENT B2 ;  /* 0x0000000000027941 */ /* 0x000fea0003800200 */
.L_x_15521:
        /* <DEDUP_REMOVED lines=43> */
.L_x_15519:
[----:B------:R-:W-:Y:S05]  /*14ed0*/  BSYNC.RECONVERGENT B1 ;  /* 0x0000000000017941 */ /* 0x000fea0003800200 */
.L_x_15518:
        /* <DEDUP_REMOVED lines=11> */
.L_x_15442:
        /* <DEDUP_REMOVED lines=16> */
.L_x_15526:
        /* <DEDUP_REMOVED lines=13> */
.L_x_15528:
[----:B------:R-:W-:Y:S05]  /*15160*/  BSYNC.RECONVERGENT B2 ;  /* 0x0000000000027941 */ /* 0x000fea0003800200 */
.L_x_15527:
[----:B------:R-:W-:Y:S01]  /*15170*/  IMAD.WIDE.U32 R2, R82, -0x326172a9, RZ ;  /* 0xcd9e8d5752027825 */ /* 0x000fe200078e00ff */
[----:B------:R-:W-:Y:S02]  /*15180*/  LOP3.LUT R24, R0, UR7, R23, 0x96, !PT ;  /* 0x0000000700187c12 */ /* 0x000fe4000f8e9617 */
[----:B------:R-:W-:Y:S02]  /*15190*/  MOV R21, R20 ;  /* 0x0000001400157202 */ /* 0x000fe40000000f00 */
        /* <DEDUP_REMOVED lines=39> */
.L_x_15525:
[----:B------:R-:W-:Y:S05]  /*15410*/  BSYNC.RECONVERGENT B1 ;  /* 0x0000000000017941 */ /* 0x000fea0003800200 */
.L_x_15524:
[----:B------:R-:W-:Y:S01]  /*15420*/  ISETP.NE.AND P2, PT, R22, 0x1, PT ;  /* 0x000000011600780c */ /* 0x000fe20003f45270 */
[----:B------:R-:W-:Y:S01]  /*15430*/  BSSY.RECONVERGENT B1, `(.L_x_15529) ;  /* 0x000004a000017945 */ /* 0x000fe20003800200 */
[----:B------:R-:W-:Y:S01]  /*15440*/  I2FP.F32.U32 R21, R21 ;  /* 0x0000001500157245 */ /* 0x000fe20000201000 */
[----:B------:R-:W-:Y:S02]  /*15450*/  HFMA2 R23, -RZ, RZ, 0, 1.1920928955078125e-07 ;  /* 0x00000002ff177431 */ /* 0x000fe400000001ff */
[----:B-----5:R-:W-:Y:S02]  /*15460*/  HADD2.F32 R25, -RZ, R16.H0_H0 ;  /* 0x20000010ff197230 */ /* 0x020fe40000004100 */
[----:B------:R-:W-:Y:S01]  /*15470*/  FFMA.FTZ R20, R21, R104, 1.1641532182693481445e-10 ;  /* 0x2f00000015147423 */ /* 0x000fe20000010068 */
[----:B------:R-:W-:-:S04]  /*15480*/  IMAD.MOV.U32 R21, RZ, RZ, R86 ;  /* 0x000000ffff157224 */ /* 0x000fc800078e0056 */
[----:B------:R-:W-:-:S04]  /*15490*/  FSETP.LE.FTZ.AND P3, PT, R20, R105, PT ;  /* 0x000000691400720b */ /* 0x000fc80003f73000 */
[----:B-1----:R-:W-:Y:S01]  /*154a0*/  P2R R74, PR, RZ, 0x8 ;  /* 0x00000008ff4a7803 */ /* 0x002fe20000000000 */
        /* <DEDUP_REMOVED lines=9> */
.L_x_15531:
        /* <DEDUP_REMOVED lines=13> */
.L_x_15533:
[----:B------:R-:W-:Y:S05]  /*15610*/  BSYNC.RECONVERGENT B2 ;  /* 0x0000000000027941 */ /* 0x000fea0003800200 */
.L_x_15532:
        /* <DEDUP_REMOVED lines=43> */
.L_x_15530:
[----:B------:R-:W-:Y:S05]  /*158d0*/  BSYNC.RECONVERGENT B1 ;  /* 0x0000000000017941 */ /* 0x000fea0003800200 */
.L_x_15529:
        /* <DEDUP_REMOVED lines=18> */
.L_x_15536:
        /* <DEDUP_REMOVED lines=13> */
.L_x_15538:
[----:B------:R-:W-:Y:S05]  /*15ad0*/  BSYNC.RECONVERGENT B2 ;  /* 0x0000000000027941 */ /* 0x000fea0003800200 */
.L_x_15537:
        /* <DEDUP_REMOVED lines=43> */
.L_x_15535:
[----:B------:R-:W-:Y:S05]  /*15d90*/  BSYNC.RECONVERGENT B1 ;  /* 0x0000000000017941 */ /* 0x000fea0003800200 */
.L_x_15534:
        /* <DEDUP_REMOVED lines=18> */
.L_x_15541:
        /* <DEDUP_REMOVED lines=13> */
.L_x_15543:
[----:B------:R-:W-:Y:S05]  /*15f90*/  BSYNC.RECONVERGENT B2 ;  /* 0x0000000000027941 */ /* 0x000fea0003800200 */
.L_x_15542:
        /* <DEDUP_REMOVED lines=43> */
.L_x_15540:
[----:B------:R-:W-:Y:S05]  /*16250*/  BSYNC.RECONVERGENT B1 ;  /* 0x0000000000017941 */ /* 0x000fea0003800200 */
.L_x_15539:
        /* <DEDUP_REMOVED lines=18> */
.L_x_15546:
        /* <DEDUP_REMOVED lines=13> */
.L_x_15548:
[----:B------:R-:W-:Y:S05]  /*16450*/  BSYNC.RECONVERGENT B2 ;  /* 0x0000000000027941 */ /* 0x000fea0003800200 */
.L_x_15547:
        /* <DEDUP_REMOVED lines=43> */
.L_x_15545:
[----:B------:R-:W-:Y:S05]  /*16710*/  BSYNC.RECONVERGENT B1 ;  /* 0x0000000000017941 */ /* 0x000fea0003800200 */
.L_x_15544:
        /* <DEDUP_REMOVED lines=17> */
.L_x_15551:
        /* <DEDUP_REMOVED lines=13> */
.L_x_15553:
[----:B------:R-:W-:Y:S05]  /*16900*/  BSYNC.RECONVERGENT B2 ;  /* 0x0000000000027941 */ /* 0x000fea0003800200 */
.L_x_15552:
        /* <DEDUP_REMOVED lines=43> */
.L_x_15550:
[----:B------:R-:W-:Y:S05]  /*16bc0*/  BSYNC.RECONVERGENT B1 ;  /* 0x0000000000017941 */ /* 0x000fea0003800200 */
.L_x_15549:
        /* <DEDUP_REMOVED lines=17> */
.L_x_15556:
        /* <DEDUP_REMOVED lines=13> */
.L_x_15558:
[----:B------:R-:W-:Y:S05]  /*16db0*/  BSYNC.RECONVERGENT B2 ;  /* 0x0000000000027941 */ /* 0x000fea0003800200 */
.L_x_15557:
        /* <DEDUP_REMOVED lines=43> */
.L_x_15555:
[----:B------:R-:W-:Y:S05]  /*17070*/  BSYNC.RECONVERGENT B1 ;  /* 0x0000000000017941 */ /* 0x000fea0003800200 */
.L_x_15554:
        /* <DEDUP_REMOVED lines=17> */
.L_x_15561:
        /* <DEDUP_REMOVED lines=13> */
.L_x_15563:
[----:B------:R-:W-:Y:S05]  /*17260*/  BSYNC.RECONVERGENT B2 ;  /* 0x0000000000027941 */ /* 0x000fea0003800200 */
.L_x_15562:
        /* <DEDUP_REMOVED lines=43> */
.L_x_15560:
[----:B------:R-:W-:Y:S05]  /*17520*/  BSYNC.RECONVERGENT B1 ;  /* 0x0000000000017941 */ /* 0x000fea0003800200 */
.L_x_15559:
        /* <DEDUP_REMOVED lines=37> */
.L_x_15523:
[----:B------:R-:W-:Y:S01]  /*17780*/  ISETP.NE.AND P6, PT, R74, RZ, PT ;  /* 0x000000ff4a00720c */ /* 0x000fe20003fc5270 */
[----:B------:R-:W0:Y:S01]  /*17790*/  @P0 LDC.64 R112, c[0x0][0x398] ;  /* 0x0000e600ff700b82 */ /* 0x000e220000000a00 */
[----:B------:R-:W-:Y:S01]  /*177a0*/  SEL R74, RZ, 0x1000000, !P5 ;  /* 0x01000000ff4a7807 */ /* 0x000fe20006800000 */
[----:B------:R-:W-:Y:S01]  /*177b0*/  VIADD R99, R96, 0x60 ;  /* 0x0000006060637836 */ /* 0x000fe20000000000 */
[----:B------:R-:W-:Y:S02]  /*177c0*/  SEL R19, RZ, 0x10000, !P4 ;  /* 0x00010000ff137807 */ /* 0x000fe40006000000 */
[----:B------:R-:W-:Y:S02]  /*177d0*/  SEL R114, RZ, 0x100, !P3 ;  /* 0x00000100ff727807 */ /* 0x000fe40005800000 */
        /* <DEDUP_REMOVED lines=42> */
.L_x_15564:
[----:B------:R2:W5:Y:S04]  /*17a80*/  @P0 LDG.E.128 R52, desc[UR8][R112.64] ;  /* 0x0000000870340981 */ /* 0x000568000c1e1d00 */
[----:B------:R2:W5:Y:S04]  /*17a90*/  @P1 LDG.E.128 R48, desc[UR8][R94.64] ;  /* 0x000000085e301981 */ /* 0x000568000c1e1d00 */
[----:B------:R2:W5:Y:S04]  /*17aa0*/  @P1 LDG.E.128 R44, desc[UR8][R94.64+0x10] ;  /* 0x000010085e2c1981 */ /* 0x000568000c1e1d00 */
[----:B0-----:R2:W5:Y:S01]  /*17ab0*/  LDG.E.128 R72, desc[UR8][R114.64] ;  /* 0x0000000872487981 */ /* 0x001562000c1e1d00 */
[----:B------:R-:W-:Y:S05]  /*17ac0*/  @!P0 BRA `(.L_x_15565) ;  /* 0x0000004c00b48947 */ /* 0x000fea0003800000 */
[----:B------:R-:W-:Y:S01]  /*17ad0*/  ISETP.NE.AND P2, PT, R110, 0x1, PT ;  /* 0x000000016e00780c */ /* 0x000fe20003f45270 */
[----:B------:R-:W-:Y:S01]  /*17ae0*/  BSSY.RECONVERGENT B1, `(.L_x_15566) ;  /* 0x0000046000017945 */ /* 0x000fe20003800200 */
[----:B-1----:R-:W-:Y:S01]  /*17af0*/  IMAD.MOV.U32 R18, RZ, RZ, 0x2 ;  /* 0x00000002ff127424 */ /* 0x002fe200078e00ff */
        /* <DEDUP_REMOVED lines=13> */
.L_x_15568:
        /* <DEDUP_REMOVED lines=13> */
.L_x_15570:
[----:B------:R-:W-:Y:S05]  /*17ca0*/  BSYNC.RECONVERGENT B2 ;  /* 0x0000000000027941 */ /* 0x000fea0003800200 */
.L_x_15569:
        /* <DEDUP_REMOVED lines=41> */
.L_x_15567:
[----:B------:R-:W-:Y:S05]  /*17f40*/  BSYNC.RECONVERGENT B1 ;  /* 0x0000000000017941 */ /* 0x000fea0003800200 */
.L_x_15566:
[----:B------:R-:W-:Y:S01]  /*17f50*/  ISETP.NE.AND P2, PT, R18, 0x1, PT ;  /* 0x000000011200780c */ /* 0x000fe20003f45270 */
[----:B-----5:R-:W-:Y:S01]  /*17f60*/  HADD2.F32 R85, -RZ, R72.H0_H0 ;  /* 0x20000048ff557230 */ /* 0x020fe20000004100 */
        /* <DEDUP_REMOVED lines=17> */
.L_x_15573:
        /* <DEDUP_REMOVED lines=13> */
.L_x_15575:
[----:B------:R-:W-:Y:S05]  /*18150*/  BSYNC.RECONVERGENT B2 ;  /* 0x0000000000027941 */ /* 0x000fea0003800200 */
.L_x_15574:
        /* <DEDUP_REMOVED lines=42> */
.L_x_15572:
[----:B------:R-:W-:Y:S05]  /*18400*/  BSYNC.RECONVERGENT B1 ;  /* 0x0000000000017941 */ /* 0x000fea0003800200 */
.L_x_15571:
        /* <DEDUP_REMOVED lines=23> */
.L_x_15578:
        /* <DEDUP_REMOVED lines=13> */
.L_x_15580:
[----:B------:R-:W-:Y:S05]  /*18650*/  BSYNC.RECONVERGENT B2 ;  /* 0x0000000000027941 */ /* 0x000fea0003800200 */
.L_x_15579:
        /* <DEDUP_REMOVED lines=42> */
.L_x_15577:
[----:B------:R-:W-:Y:S05]  /*18900*/  BSYNC.RECONVERGENT B1 ;  /* 0x0000000000017941 */ /* 0x000fea0003800200 */
.L_x_15576:
[----:B------:R-:W-:Y:S01]  /*18910*/  ISETP.NE.AND P2, PT, R88, 0x1, PT ;  /* 0x000000015800780c */ /* 0x000fe20003f45270 */
[----:B------:R-:W-:Y:S01]  /*18920*/  BSSY.RECONVERGENT B1, `(.L_x_15581) ;  /* 0x000004a000017945 */ /* 0x000fe20003800200 */
[----:B------:R-:W-:Y:S02]  /*18930*/  I2FP.F32.U32 R17, R17 ;  /* 0x0000001100117245 */ /* 0x000fe40000201000 */
[----:B------:R-:W-:-:S03]  /*18940*/  MOV R19, R86 ;  /* 0x0000005600137202 */ /* 0x000fc60000000f00 */
[----:B------:R-:W-:Y:S01]  /*18950*/  FFMA.FTZ R18, R17, R104, 1.1641532182693481445e-10 ;  /* 0x2f00000011127423 */ /* 0x000fe20000010068 */
[----:B------:R-:W-:Y:S02]  /*18960*/  HADD2.F32 R17, -RZ, R72.H1_H1 ;  /* 0x30000048ff117230 */ /* 0x000fe40000004100 */
        /* <DEDUP_REMOVED lines=13> */
.L_x_15583:
        /* <DEDUP_REMOVED lines=13> */
.L_x_15585:
[----:B------:R-:W-:Y:S05]  /*18b10*/  BSYNC.RECONVERGENT B2 ;  /* 0x0000000000027941 */ /* 0x000fea0003800200 */
.L_x_15584:
        /* <DEDUP_REMOVED lines=42> */
.L_x_15582:
[----:B------:R-:W-:Y:S05]  /*18dc0*/  BSYNC.RECONVERGENT B1 ;  /* 0x0000000000017941 */ /* 0x000fea0003800200 */
.L_x_15581:
        /* <DEDUP_REMOVED lines=23> */
.L_x_15588:
        /* <DEDUP_REMOVED lines=13> */
.L_x_15590:
[----:B------:R-:W-:Y:S05]  /*19010*/  BSYNC.RECONVERGENT B2 ;  /* 0x0000000000027941 */ /* 0x000fea0003800200 */
.L_x_15589:
        /* <DEDUP_REMOVED lines=43> */
.L_x_15587:
[----:B------:R-:W-:Y:S05]  /*192d0*/  BSYNC.RECONVERGENT B1 ;  /* 0x0000000000017941 */ /* 0x000fea0003800200 */
.L_x_15586:
        /* <DEDUP_REMOVED lines=19> */
.L_x_15593:
        /* <DEDUP_REMOVED lines=13> */
.L_x_15595:
[----:B------:R-:W-:Y:S05]  /*194e0*/  BSYNC.RECONVERGENT B2 ;  /* 0x0000000000027941 */ /* 0x000fea0003800200 */
.L_x_15594:
        /* <DEDUP_REMOVED lines=43> */
.L_x_15592:
[----:B------:R-:W-:Y:S05]  /*197a0*/  BSYNC.RECONVERGENT B1 ;  /* 0x0000000000017941 */ /* 0x000fea0003800200 */
.L_x_15591:
        /* <DEDUP_REMOVED lines=23> */
.L_x_15598:
        /* <DEDUP_REMOVED lines=13> */
.L_x_15600:
[----:B------:R-:W-:Y:S05]  /*199f0*/  BSYNC.RECONVERGENT B2 ;  /* 0x0000000000027941 */ /* 0x000fea0003800200 */
.L_x_15599:
        /* <DEDUP_REMOVED lines=43> */
.L_x_15597:
[----:B------:R-:W-:Y:S05]  /*19cb0*/  BSYNC.RECONVERGENT B1 ;  /* 0x0000000000017941 */ /* 0x000fea0003800200 */
.L_x_15596:
[----:B------:R-:W-:Y:S01]  /*19cc0*/  ISETP.NE.AND P2, PT, R89, 0x1, PT ;  /* 0x000000015900780c */ /* 0x000fe20003f45270 */
[----:B------:R-:W-:Y:S01]  /*19cd0*/  BSSY.RECONVERGENT B1, `(.L_x_15601) ;  /* 0x000004b000017945 */ /* 0x000fe20003800200 */
[----:B------:R-:W-:Y:S01]  /*19ce0*/  I2FP.F32.U32 R19, R19 ;  /* 0x0000001300137245 */ /* 0x000fe20000201000 */
[----:B------:R-:W-:-:S04]  /*19cf0*/  HFMA2 R90, -RZ, RZ, 0, 1.1920928955078125e-07 ;  /* 0x00000002ff5a7431 */ /* 0x000fc800000001ff */
[----:B------:R-:W-:Y:S01]  /*19d00*/  FFMA.FTZ R72, R19, R104, 1.1641532182693481445e-10 ;  /* 0x2f00000013487423 */ /* 0x000fe20000010068 */
[----:B------:R-:W-:Y:S02]  /*19d10*/  HADD2.F32 R19, -RZ, R73.H1_H1 ;  /* 0x30000049ff137230 */ /* 0x000fe40000004100 */
        /* <DEDUP_REMOVED lines=13> */
.L_x_15603:
        /* <DEDUP_REMOVED lines=13> */
.L_x_15605:
[----:B------:R-:W-:Y:S05]  /*19ec0*/  BSYNC.RECONVERGENT B2 ;  /* 0x0000000000027941 */ /* 0x000fea0003800200 */
.L_x_15604:
        /* <DEDUP_REMOVED lines=43> */
.L_x_15602:
[----:B------:R-:W-:Y:S05]  /*1a180*/  BSYNC.RECONVERGENT B1 ;  /* 0x0000000000017941 */ /* 0x000fea0003800200 */
.L_x_15601:
[----:B------:R-:W-:Y:S01]  /*1a190*/  I2FP.F32.U32 R73, R73 ;  /* 0x0000004900497245 */ /* 0x000fe20000201000 */
[----:B------:R-:W-:Y:S01]  /*1a1a0*/  HADD2.F32 R89, -RZ, R53.H1_H1 ;  /* 0x30000035ff597230 */ /* 0x000fe20000004100 */
        /* <DEDUP_REMOVED lines=21> */
.L_x_15608:
        /* <DEDUP_REMOVED lines=13> */
.L_x_15610:
[----:B------:R-:W-:Y:S05]  /*1a3d0*/  BSYNC.RECONVERGENT B2 ;  /* 0x0000000000027941 */ /* 0x000fea0003800200 */
.L_x_15609:
        /* <DEDUP_REMOVED lines=43> */
.L_x_15607:
[----:B------:R-:W-:Y:S05]  /*1a690*/  BSYNC.RECONVERGENT B1 ;  /* 0x0000000000017941 */ /* 0x000fea0003800200 */
.L_x_15606:
        /* <DEDUP_REMOVED lines=18> */
.L_x_15613:
        /* <DEDUP_REMOVED lines=13> */
.L_x_15615:
[----:B------:R-:W-:Y:S05]  /*1a890*/  BSYNC.RECONVERGENT B2 ;  /* 0x0000000000027941 */ /* 0x000fea0003800200 */
.L_x_15614:
        /* <DEDUP_REMOVED lines=43> */
.L_x_15612:
[----:B------:R-:W-:Y:S05]  /*1ab50*/  BSYNC.RECONVERGENT B1 ;  /* 0x0000000000017941 */ /* 0x000fea0003800200 */
.L_x_15611:
        /* <DEDUP_REMOVED lines=23> */
.L_x_15618:
        /* <DEDUP_REMOVED lines=13> */
.L_x_15620:
[----:B------:R-:W-:Y:S05]  /*1ada0*/  BSYNC.RECONVERGENT B2 ;  /* 0x0000000000027941 */ /* 0x000fea0003800200 */
.L_x_15619:
        /* <DEDUP_REMOVED lines=43> */
.L_x_15617:
[----:B------:R-:W-:Y:S05]  /*1b060*/  BSYNC.RECONVERGENT B1 ;  /* 0x0000000000017941 */ /* 0x000fea0003800200 */
.L_x_15616:
        /* <DEDUP_REMOVED lines=18> */
.L_x_15623:
        /* <DEDUP_REMOVED lines=13> */
.L_x_15625:
[----:B------:R-:W-:Y:S05]  /*1b260*/  BSYNC.RECONVERGENT B2 ;  /* 0x0000000000027941 */ /* 0x000fea0003800200 */
.L_x_15624:
        /* <DEDUP_REMOVED lines=43> */
.L_x_15622:
[----:B------:R-:W-:Y:S05]  /*1b520*/  BSYNC.RECONVERGENT B1 ;  /* 0x0000000000017941 */ /* 0x000fea0003800200 */
.L_x_15621:
        /* <DEDUP_REMOVED lines=23> */
.L_x_15628:
        /* <DEDUP_REMOVED lines=13> */
.L_x_15630:
[----:B------:R-:W-:Y:S05]  /*1b770*/  BSYNC.RECONVERGENT B2 ;  /* 0x0000000000027941 */ /* 0x000fea0003800200 */
.L_x_15629:
        /* <DEDUP_REMOVED lines=43> */
.L_x_15627:
[----:B------:R-:W-:Y:S05]  /*1ba30*/  BSYNC.RECONVERGENT B1 ;  /* 0x0000000000017941 */ /* 0x000fea0003800200 */
.L_x_15626:
        /* <DEDUP_REMOVED lines=18> */
.L_x_15633:
        /* <DEDUP_REMOVED lines=13> */
.L_x_15635:
[----:B------:R-:W-:Y:S05]  /*1bc30*/  BSYNC.RECONVERGENT B2 ;  /* 0x0000000000027941 */ /* 0x000fea0003800200 */
.L_x_15634:
        /* <DEDUP_REMOVED lines=43> */
.L_x_15632:
[----:B------:R-:W-:Y:S05]  /*1bef0*/  BSYNC.RECONVERGENT B1 ;  /* 0x0000000000017941 */ /* 0x000fea0003800200 */
.L_x_15631:
[----:B------:R-:W-:Y:S01]  /*1bf00*/  I2FP.F32.U32 R93, R93 ;  /* 0x0000005d005d7245 */ /* 0x000fe20000201000 */
[----:B------:R-:W-:Y:S01]  /*1bf10*/  HADD2.F32 R95, -RZ, R55.H0_H0 ;  /* 0x20000037ff5f7230 */ /* 0x000fe20000004100 */
        /* <DEDUP_REMOVED lines=21> */
.L_x_15638:
        /* <DEDUP_REMOVED lines=13> */
.L_x_15640:
[----:B------:R-:W-:Y:S05]  /*1c140*/  BSYNC.RECONVERGENT B2 ;  /* 0x0000000000027941 */ /* 0x000fea0003800200 */
.L_x_15639:
        /* <DEDUP_REMOVED lines=43> */
.L_x_15637:
[----:B------:R-:W-:Y:S05]  /*1c400*/  BSYNC.RECONVERGENT B1 ;  /* 0x0000000000017941 */ /* 0x000fea0003800200 */
.L_x_15636:
        /* <DEDUP_REMOVED lines=18> */
.L_x_15643:
        /* <DEDUP_REMOVED lines=15> */
.L_x_15645:
[----:B------:R-:W-:Y:S05]  /*1c620*/  BSYNC.RECONVERGENT B2 ;  /* 0x0000000000027941 */ /* 0x000fea0003800200 */
.L_x_15644:
        /* <DEDUP_REMOVED lines=43> */
.L_x_15642:
[----:B------:R-:W-:Y:S05]  /*1c8e0*/  BSYNC.RECONVERGENT B1 ;  /* 0x0000000000017941 */ /* 0x000fea0003800200 */
.L_x_15641:
        /* <DEDUP_REMOVED lines=11> */
.L_x_15565:
        /* <DEDUP_REMOVED lines=16> */
.L_x_15649:
        /* <DEDUP_REMOVED lines=13> */
.L_x_15651:
[----:B------:R-:W-:Y:S05]  /*1cb70*/  BSYNC.RECONVERGENT B2 ;  /* 0x0000000000027941 */ /* 0x000fea0003800200 */
.L_x_15650:
        /* <DEDUP_REMOVED lines=42> */
.L_x_15648:
[----:B------:R-:W-:Y:S05]  /*1ce20*/  BSYNC.RECONVERGENT B1 ;  /* 0x0000000000017941 */ /* 0x000fea0003800200 */
.L_x_15647:
        /* <DEDUP_REMOVED lines=18> */
.L_x_15654:
        /* <DEDUP_REMOVED lines=13> */
.L_x_15656:
[----:B------:R-:W-:Y:S05]  /*1d020*/  BSYNC.RECONVERGENT B2 ;  /* 0x0000000000027941 */ /* 0x000fea0003800200 */
.L_x_15655:
        /* <DEDUP_REMOVED lines=43> */
.L_x_15653:
[----:B------:R-:W-:Y:S05]  /*1d2e0*/  BSYNC.RECONVERGENT B1 ;  /* 0x0000000000017941 */ /* 0x000fea0003800200 */
.L_x_15652:
[----:B------:R-:W-:Y:S01]  /*1d2f0*/  ISETP.NE.AND P2, PT, R19, 0x1, PT ;  /* 0x000000011300780c */ /* 0x000fe20003f45270 */
[----:B------:R-:W-:Y:S01]  /*1d300*/  BSSY.RECONVERGENT B1, `(.L_x_15657) ;  /* 0x000004a000017945 */ /* 0x000fe20003800200 */
[----:B------:R-:W-:Y:S01]  /*1d310*/  I2FP.F32.U32 R17, R17 ;  /* 0x0000001100117245 */ /* 0x000fe20000201000 */
[----:B------:R-:W-:Y:S02]  /*1d320*/  HADD2.F32 R115, -RZ, R72.H1_H1 ;  /* 0x30000048ff737230 */ /* 0x000fe40000004100 */
        /* <DEDUP_REMOVED lines=14> */
.L_x_15659:
        /* <DEDUP_REMOVED lines=13> */
.L_x_15661:
[----:B------:R-:W-:Y:S05]  /*1d4e0*/  BSYNC.RECONVERGENT B2 ;  /* 0x0000000000027941 */ /* 0x000fea0003800200 */
.L_x_15660:
        /* <DEDUP_REMOVED lines=43> */
.L_x_15658:
[----:B------:R-:W-:Y:S05]  /*1d7a0*/  BSYNC.RECONVERGENT B1 ;  /* 0x0000000000017941 */ /* 0x000fea0003800200 */
.L_x_15657:
[----:B------:R-:W-:Y:S01]  /*1d7b0*/  ISETP.NE.AND P2, PT, R18, 0x1, PT ;  /* 0x000000011200780c */ /* 0x000fe20003f45270 */
[----:B------:R-:W-:Y:S01]  /*1d7c0*/  BSSY.RECONVERGENT B1, `(.L_x_15662) ;  /* 0x000004a000017945 */ /* 0x000fe20003800200 */
[----:B------:R-:W-:Y:S01]  /*1d7d0*/  I2FP.F32.U32 R17, R17 ;  /* 0x0000001100117245 */ /* 0x000fe20000201000 */
[----:B------:R-:W-:Y:S02]  /*1d7e0*/  HFMA2 R19, -RZ, RZ, 0, 1.1920928955078125e-07 ;  /* 0x00000002ff137431 */ /* 0x000fe400000001ff */
[----:B------:R-:W-:Y:S02]  /*1d7f0*/  HADD2.F32 R113, -RZ, R73.H0_H0 ;  /* 0x20000049ff717230 */ /* 0x000fe40000004100 */
        /* <DEDUP_REMOVED lines=13> */
.L_x_15664:
        /* <DEDUP_REMOVED lines=13> */
.L_x_15666:
[----:B------:R-:W-:Y:S05]  /*1d9a0*/  BSYNC.RECONVERGENT B2 ;  /* 0x0000000000027941 */ /* 0x000fea0003800200 */
.L_x_15665:
        /* <DEDUP_REMOVED lines=43> */
.L_x_15663:
[----:B------:R-:W-:Y:S05]  /*1dc60*/  BSYNC.RECONVERGENT B1 ;  /* 0x0000000000017941 */ /* 0x000fea0003800200 */
.L_x_15662:
        /* <DEDUP_REMOVED lines=18> */
.L_x_15669:
        /* <DEDUP_REMOVED lines=13> */
.L_x_15671:
[----:B------:R-:W-:Y:S05]  /*1de60*/  BSYNC.RECONVERGENT B2 ;  /* 0x0000000000027941 */ /* 0x000fea0003800200 */
.L_x_15670:
        /* <DEDUP_REMOVED lines=43> */
.L_x_15668:
[----:B------:R-:W-:Y:S05]  /*1e120*/  BSYNC.RECONVERGENT B1 ;  /* 0x0000000000017941 */ /* 0x000fea0003800200 */
.L_x_15667:
        /* <DEDUP_REMOVED lines=17> */
.L_x_15674:
        /* <DEDUP_REMOVED lines=13> */
.L_x_15676:
[----:B------:R-:W-:Y:S05]  /*1e310*/  BSYNC.RECONVERGENT B2 ;  /* 0x0000000000027941 */ /* 0x000fea0003800200 */
.L_x_15675:
        /* <DEDUP_REMOVED lines=43> */
.L_x_15673:
[----:B------:R-:W-:Y:S05]  /*1e5d0*/  BSYNC.RECONVERGENT B1 ;  /* 0x0000000000017941 */ /* 0x000fea0003800200 */
.L_x_15672:
        /* <DEDUP_REMOVED lines=17> */
.L_x_15679:
        /* <DEDUP_REMOVED lines=13> */
.L_x_15681:
[----:B------:R-:W-:Y:S05]  /*1e7c0*/  BSYNC.RECONVERGENT B2 ;  /* 0x0000000000027941 */ /* 0x000fea0003800200 */
.L_x_15680:
        /* <DEDUP_REMOVED lines=43> */
.L_x_15678:
[----:B------:R-:W-:Y:S05]  /*1ea80*/  BSYNC.RECONVERGENT B1 ;  /* 0x0000000000017941 */ /* 0x000fea0003800200 */
.L_x_15677:
        /* <DEDUP_REMOVED lines=17> */
.L_x_15684:
        /* <DEDUP_REMOVED lines=13> */
.L_x_15686:
[----:B------:R-:W-:Y:S05]  /*1ec70*/  BSYNC.RECONVERGENT B2 ;  /* 0x0000000000027941 */ /* 0x000fea0003800200 */
.L_x_15685:
        /* <DEDUP_REMOVED lines=43> */
.L_x_15683:
[----:B------:R-:W-:Y:S05]  /*1ef30*/  BSYNC.RECONVERGENT B1 ;  /* 0x0000000000017941 */ /* 0x000fea0003800200 */
.L_x_15682:
        /* <DEDUP_REMOVED lines=37> */
.L_x_15646:
        /* <DEDUP_REMOVED lines=20> */
[----:B------:R-:W-:Y:S01]  /*1f2d0*/  SEL R110, RZ, 0x1, !P2 ;  /* 0x00000001ff6e7807 */ /* 0x000fe20005000000 */
[----:B------:R-:W-:Y:S01]  /*1f2e0*/  IMAD.WIDE.U32 R104, R99, 0x20, R102 ;  /* 0x0000002063687825 */ /* 0x000fe200078e0066 */
[----:B------:R-:W-:-:S03]  /*1f2f0*/  SEL R109, RZ, 0x1, !P1 ;  /* 0x00000001ff6d7807 */ /* 0x000fc60004800000 */
[----:B------:R-:W-:Y:S01]  /*1f300*/  FADD.FTZ R107, R106, R43 ;  /* 0x0000002b6a6b7221 */ /* 0x000fe20000010000 */
[----:B------:R-:W-:Y:S02]  /*1f310*/  LOP3.LUT R103, R111, R110, RZ, 0xfc, !PT ;  /* 0x0000006e6f677212 */ /* 0x000fe400078efcff */
[----:B------:R-:W-:Y:S01]  /*1f320*/  LOP3.LUT R102, R108, R109, RZ, 0xfc, !PT ;  /* 0x0000006d6c667212 */ /* 0x000fe200078efcff */
[----:B------:R-:W-:Y:S01]  /*1f330*/  FADD.FTZ R106, R107, R32 ;  /* 0x000000206b6a7221 */ /* 0x000fe20000010000 */
[----:B------:R0:W-:Y:S01]  /*1f340*/  STG.E.128 desc[UR8][R104.64], R16 ;  /* 0x0000001068007986 */ /* 0x0001e2000c101d08 */
[----:B------:R-:W-:Y:S02]  /*1f350*/  ISETP.NE.AND P2, PT, R84, RZ, PT ;  /* 0x000000ff5400720c */ /* 0x000fe40003f45270 */
[----:B------:R-:W-:Y:S01]  /*1f360*/  FADD.FTZ R107, R106, R33 ;  /* 0x000000216a6b7221 */ /* 0x000fe20000010000 */
[----:B------:R0:W-:Y:S03]  /*1f370*/  STG.E.128 desc[UR8][R104.64+0x10], R72 ;  /* 0x0000104868007986 */ /* 0x0001e6000c101d08 */
        /* <DEDUP_REMOVED lines=43> */
.L_x_15687:
[----:B------:R-:W-:Y:S01]  /*1f630*/  UMOV UR33, 0xffffffff ;  /* 0xffffffff00217882 */ /* 0x000fe20000000000 */
[----:B------:R-:W-:Y:S02]  /*1f640*/  FADD.FTZ R108, R108, R75 ;  /* 0x0000004b6c6c7221 */ /* 0x000fe40000010000 */
[----:B------:R-:W-:Y:S05]  /*1f650*/  BRA.DIV UR33, `(.L_x_15688) ;  /* 0x0000001221887947 */ /* 0x000fea000b800000 */
[----:B0-----:R-:W0:Y:S01]  /*1f660*/  SHFL.BFLY PT, R101, R108, 0x1, 0x1f ;  /* 0x0c201f006c657f89 */ /* 0x001e2200000e0000 */
        /* <DEDUP_REMOVED lines=84> */
.L_x_15701:
[C---:B------:R-:W-:Y:S01]  /*1fbb0*/  FMUL.FTZ R101, R100.reuse, R100 ;  /* 0x0000006464657220 */ /* 0x040fe20000410000 */
[----:B------:R-:W-:Y:S01]  /*1fbc0*/  ISETP.NE.AND P1, PT, RZ, UR5, PT ;  /* 0x00000005ff007c0c */ /* 0x000fe2000bf25270 */
[----:B01----:R-:W-:Y:S01]  /*1fbd0*/  FADD.FTZ R105, R105, R108 ;  /* 0x0000006c69697221 */ /* 0x003fe20000010000 */
[----:B------:R-:W-:Y:S02]  /*1fbe0*/  HADD2.F32 R106, -RZ, R76.H1_H1 ;  /* 0x3000004cff6a7230 */ /* 0x000fe40000004100 */
[----:B------:R-:W-:Y:S01]  /*1fbf0*/  FSEL R103, R101, RZ, P1 ;  /* 0x000000ff65677208 */ /* 0x000fe20000800000 */
[----:B------:R-:W-:Y:S01]  /*1fc00*/  FFMA.FTZ R102, R105, R102, UR12 ;  /* 0x0000000c69667e23 */ /* 0x000fe20008010066 */
[----:B------:R-:W-:Y:S01]  /*1fc10*/  FSEL R101, R100, RZ, !P1 ;  /* 0x000000ff64657208 */ /* 0x000fe20004800000 */
[----:B------:R-:W-:Y:S02]  /*1fc20*/  HADD2.F32 R104, -RZ, R66.H0_H0 ;  /* 0x20000042ff687230 */ /* 0x000fe40000004100 */
[----:B------:R-:W-:Y:S01]  /*1fc30*/  FADD.FTZ R102, R102, R103 ;  /* 0x0000006766667221 */ /* 0x000fe20000010000 */
[----:B------:R-:W-:-:S02]  /*1fc40*/  HADD2.F32 R112, -RZ, R12.H1_H1 ;  /* 0x3000000cff707230 */ /* 0x000fc40000004100 */
        /* <DEDUP_REMOVED lines=9> */
[----:B------:R-:W-:Y:S02]  /*1fce0*/  HADD2.F32 R19, -RZ, R79.H0_H0 ;  /* 0x2000004fff137230 */ /* 0x000fe40000004100 */
[----:B------:R-:W-:Y:S01]  /*1fcf0*/  FADD.FTZ R105, -R101, R38 ;  /* 0x0000002665697221 */ /* 0x000fe20000010100 */
[----:B------:R-:W-:-:S02]  /*1fd00*/  HADD2.F32 R18, -RZ, R68.H0_H0 ;  /* 0x20000044ff127230 */ /* 0x000fc40000004100 */
[C---:B------:R-:W-:Y:S01]  /*1fd10*/  FADD.FTZ R37, -R101.reuse, R37 ;  /* 0x0000002565257221 */ /* 0x040fe20000010100 */
[C---:B------:R-:W-:Y:S01]  /*1fd20*/  FADD.FTZ R39, -R101.reuse, R39 ;  /* 0x0000002765277221 */ /* 0x040fe20000010100 */
[C---:B------:R-:W-:Y:S01]  /*1fd30*/  FADD.FTZ R115, -R101.reuse, R28 ;  /* 0x0000001c65737221 */ /* 0x040fe20000010100 */
[C---:B------:R-:W-:Y:S01]  /*1fd40*/  FADD.FTZ R117, -R101.reuse, R30 ;  /* 0x0000001e65757221 */ /* 0x040fe20000010100 */
[C---:B------:R-:W-:Y:S01]  /*1fd50*/  FADD.FTZ R41, -R101.reuse, R41 ;  /* 0x0000002965297221 */ /* 0x040fe20000010100 */
[C---:B------:R-:W-:Y:S01]  /*1fd60*/  FADD.FTZ R109, -R101.reuse, R42 ;  /* 0x0000002a656d7221 */ /* 0x040fe20000010100 */
[C---:B------:R-:W-:Y:S01]  /*1fd70*/  FADD.FTZ R43, -R101.reuse, R43 ;  /* 0x0000002b652b7221 */ /* 0x040fe20000010100 */
[----:B0-----:R-:W-:Y:S01]  /*1fd80*/  FMUL.FTZ R16, R40, R103 ;  /* 0x0000006728107220 */ /* 0x001fe20000410000 */
        /* <DEDUP_REMOVED lines=16> */
[----:B------:R-:W-:-:S02]  /*1fe90*/  HADD2.F32 R28, -RZ, R78.H0_H0 ;  /* 0x2000004eff1c7230 */ /* 0x000fc40000004100 */
[----:B------:R-:W-:Y:S01]  /*1fea0*/  FADD.FTZ R101, -R101, R75 ;  /* 0x0000004b65657221 */ /* 0x000fe20000010100 */
[----:B------:R-:W-:Y:S02]  /*1feb0*/  HADD2.F32 R30, -RZ, R69.H0_H0 ;  /* 0x20000045ff1e7230 */ /* 0x000fe40000004100 */
[C---:B------:R-:W-:Y:S01]  /*1fec0*/  FMUL.FTZ R73, R40.reuse, R105 ;  /* 0x0000006928497220 */ /* 0x040fe20000410000 */
[----:B------:R-:W-:Y:S02]  /*1fed0*/  HADD2.F32 R18, -RZ, R79.H1_H1 ;  /* 0x3000004fff127230 */ /* 0x000fe40000004100 */
[C---:B------:R-:W-:Y:S01]  /*1fee0*/  FMUL.FTZ R37, R40.reuse, R37 ;  /* 0x0000002528257220 */ /* 0x040fe20000410000 */
[----:B------:R-:W-:Y:S02]  /*1fef0*/  HADD2.F32 R20, -RZ, R68.H1_H1 ;  /* 0x30000044ff147230 */ /* 0x000fe40000004100 */
[----:B------:R-:W-:Y:S01]  /*1ff00*/  FMUL.FTZ R19, R40, R39 ;  /* 0x0000002728137220 */ /* 0x000fe20000410000 */
[----:B------:R-:W-:-:S02]  /*1ff10*/  HADD2.F32 R32, -RZ, R78.H1_H1 ;  /* 0x3000004eff207230 */ /* 0x000fc40000004100 */
[----:B------:R-:W-:Y:S01]  /*1ff20*/  FMUL.FTZ R38, R40, R107 ;  /* 0x0000006b28267220 */ /* 0x000fe20000410000 */
[----:B------:R-:W-:Y:S02]  /*1ff30*/  HADD2.F32 R34, -RZ, R69.H1_H1 ;  /* 0x30000045ff227230 */ /* 0x000fe40000004100 */
[----:B------:R-:W-:Y:S01]  /*1ff40*/  FFMA.FTZ R73, R73, R28, R30 ;  /* 0x0000001c49497223 */ /* 0x000fe2000001001e */
[--C-:B------:R-:W-:Y:S02]  /*1ff50*/  HADD2.F32 R75, -RZ, R77.reuse.H0_H0 ;  /* 0x2000004dff4b7230 */ /* 0x100fe40000004100 */
[----:B------:R-:W-:Y:S01]  /*1ff60*/  FFMA.FTZ R39, R37, R18, R20 ;  /* 0x0000001225277223 */ /* 0x000fe20000010014 */
[----:B------:R-:W-:Y:S02]  /*1ff70*/  HADD2.F32 R36, -RZ, R70.H0_H0 ;  /* 0x20000046ff247230 */ /* 0x000fe40000004100 */
[----:B------:R-:W-:Y:S01]  /*1ff80*/  FFMA.FTZ R30, R19, R32, R34 ;  /* 0x00000020131e7223 */ /* 0x000fe20000010022 */
[----:B------:R-:W-:-:S02]  /*1ff90*/  HADD2.F32 R18, -RZ, R77.H1_H1 ;  /* 0x3000004dff127230 */ /* 0x000fc40000004100 */
[----:B------:R-:W-:Y:S01]  /*1ffa0*/  FMUL.FTZ R41, R40, R41 ;  /* 0x0000002928297220 */ /* 0x000fe20000410000 */
[----:B------:R-:W-:Y:S02]  /*1ffb0*/  HADD2.F32 R20, -RZ, R70.H1_H1 ;  /* 0x30000046ff147230 */ /* 0x000fe40000004100 */
[----:B------:R-:W-:Y:S01]  /*1ffc0*/  FFMA.FTZ R38, R38, R75, R36 ;  /* 0x0000004b26267223 */ /* 0x000fe20000010024 */
[----:B------:R-:W-:Y:S02]  /*1ffd0*/  HADD2.F32 R28, -RZ, R76.H0_H0 ;  /* 0x2000004cff1c7230 */ /* 0x000fe40000004100 */
[C---:B------:R-:W-:Y:S01]  /*1ffe0*/  FMUL.FTZ R107, R40.reuse, R109 ;  /* 0x0000006d286b7220 */ /* 0x040fe20000410000 */
[--C-:B------:R-:W-:Y:S02]  /*1fff0*/  HADD2.F32 R32, -RZ, R71.reuse.H0_H0 ;  /* 0x20000047ff207230 */ /* 0x100fe40000004100 */
[----:B------:R-:W-:Y:S01]  /*20000*/  FMUL.FTZ R43, R40, R43 ;  /* 0x0000002b282b7220 */ /* 0x000fe20000410000 */
[----:B------:R-:W-:-:S02]  /*20010*/  HADD2.F32 R34, -RZ, R71.H1_H1 ;  /* 0x30000047ff227230 */ /* 0x000fc40000004100 */
[C---:B------:R-:W-:Y:S01]  /*20020*/  FMUL.FTZ R111, R40.reuse, R111 ;  /* 0x0000006f286f7220 */ /* 0x040fe20000410000 */
[----:B------:R-:W-:Y:S02]  /*20030*/  HADD2.F32 R36, -RZ, R15.H0_H0 ;  /* 0x2000000fff247230 */ /* 0x000fe40000004100 */
[----:B------:R-:W-:Y:S01]  /*20040*/  FFMA.FTZ R105, R41, R18, R20 ;  /* 0x0000001229697223 */ /* 0x000fe20000010014 */
[----:B------:R-:W-:Y:S02]  /*20050*/  HADD2.F32 R42, -RZ, R64.H0_H0 ;  /* 0x20000040ff2a7230 */ /* 0x000fe40000004100 */
[----:B------:R-:W-:Y:S01]  /*20060*/  FFMA.FTZ R107, R107, R28, R32 ;  /* 0x0000001c6b6b7223 */ /* 0x000fe20000010020 */
[----:B------:R-:W-:Y:S01]  /*20070*/  FFMA.FTZ R106, R43, R106, R34 ;  /* 0x0000006a2b6a7223 */ /* 0x000fe20000010022 */
[----:B------:R-:W-:Y:S02]  /*20080*/  HADD2.F32 R32, -RZ, R14.H0_H0 ;  /* 0x2000000eff207230 */ /* 0x000fe40000004100 */
[----:B------:R-:W-:Y:S01]  /*20090*/  FMUL.FTZ R43, R40, R113 ;  /* 0x00000071282b7220 */ /* 0x000fe20000410000 */
[----:B------:R-:W-:Y:S01]  /*200a0*/  FFMA.FTZ R20, R111, R36, R42 ;  /* 0x000000246f147223 */ /* 0x000fe2000001002a */
[----:B------:R-:W-:-:S02]  /*200b0*/  HADD2.F32 R34, -RZ, R65.H0_H0 ;  /* 0x20000041ff227230 */ /* 0x000fc40000004100 */
[C---:B------:R-:W-:Y:S01]  /*200c0*/  FMUL.FTZ R33, R40.reuse, R33 ;  /* 0x0000002128217220 */ /* 0x040fe20000410000 */
        /* <DEDUP_REMOVED lines=9> */
[----:B------:R-:W-:Y:S01]  /*20160*/  FMUL.FTZ R31, R40, R31 ;  /* 0x0000001f281f7220 */ /* 0x000fe20000410000 */
[----:B------:R-:W-:Y:S02]  /*20170*/  HADD2.F32 R34, -RZ, R67.H1_H1 ;  /* 0x30000043ff227230 */ /* 0x000fe40000004100 */
[----:B------:R-:W-:Y:S01]  /*20180*/  FFMA.FTZ R42, R35, R42, R36 ;  /* 0x0000002a232a7223 */ /* 0x000fe20000010024 */
[----:B------:R-:W-:Y:S02]  /*20190*/  HADD2.F32 R110, -RZ, R13.H1_H1 ;  /* 0x3000000dff6e7230 */ /* 0x000fe40000004100 */
[----:B------:R-:W-:Y:S01]  /*201a0*/  FFMA.FTZ R75, R75, R102, R104 ;  /* 0x000000664b4b7223 */ /* 0x000fe20000010068 */
[----:B------:R-:W-:-:S02]  /*201b0*/  HADD2.F32 R18, -RZ, R66.H1_H1 ;  /* 0x30000042ff127230 */ /* 0x000fc40000004100 */
[C---:B------:R-:W-:Y:S01]  /*201c0*/  FMUL.FTZ R29, R40.reuse, R29 ;  /* 0x0000001d281d7220 */ /* 0x040fe20000410000 */
[----:B------:R-:W-:Y:S02]  /*201d0*/  HADD2.F32 R36, -RZ, R11.H0_H0 ;  /* 0x2000000bff247230 */ /* 0x000fe40000004100 */
[C---:B------:R-:W-:Y:S01]  /*201e0*/  FMUL.FTZ R119, R40.reuse, R119 ;  /* 0x0000007728777220 */ /* 0x040fe20000410000 */
[----:B------:R-:W-:Y:S02]  /*201f0*/  HADD2.F32 R102, -RZ, R60.H0_H0 ;  /* 0x2000003cff667230 */ /* 0x000fe40000004100 */
[----:B------:R-:W-:Y:S01]  /*20200*/  FMUL.FTZ R113, R40, R117 ;  /* 0x0000007528717220 */ /* 0x000fe20000410000 */
[----:B------:R-:W-:Y:S02]  /*20210*/  HADD2.F32 R28, -RZ, R12.H0_H0 ;  /* 0x2000000cff1c7230 */ /* 0x000fe40000004100 */
[----:B------:R-:W-:Y:S01]  /*20220*/  FFMA.FTZ R112, R31, R112, R34 ;  /* 0x000000701f707223 */ /* 0x000fe20000010022 */
[----:B------:R-:W-:-:S02]  /*20230*/  HADD2.F32 R32, -RZ, R67.H0_H0 ;  /* 0x20000043ff207230 */ /* 0x000fc40000004100 */
[----:B------:R-:W-:Y:S01]  /*20240*/  FFMA.FTZ R110, R29, R110, R18 ;  /* 0x0000006e1d6e7223 */ /* 0x000fe20000010012 */
        /* <DEDUP_REMOVED lines=9> */
[----:B------:R-:W-:Y:S01]  /*202e0*/  FMUL.FTZ R109, R40, R123 ;  /* 0x0000007b286d7220 */ /* 0x000fe20000410000 */
[----:B------:R-:W-:Y:S02]  /*202f0*/  HADD2.F32 R28, -RZ, R10.H1_H1 ;  /* 0x3000000aff1c7230 */ /* 0x000fe40000004100 */
[----:B------:R-:W-:Y:S01]  /*20300*/  FFMA.FTZ R102, R25, R102, R18 ;  /* 0x0000006619667223 */ /* 0x000fe20000010012 */
[----:B------:R-:W-:Y:S02]  /*20310*/  HADD2.F32 R32, -RZ, R61.H1_H1 ;  /* 0x3000003dff207230 */ /* 0x000fe40000004100 */
[----:B------:R-:W-:Y:S01]  /*20320*/  FFMA.FTZ R108, R108, R19, R29 ;  /* 0x000000136c6c7223 */ /* 0x000fe2000001001d */
[----:B------:R-:W-:Y:S02]  /*20330*/  HADD2.F32 R34, -RZ, R9.H0_H0 ;  /* 0x20000009ff227230 */ /* 0x000fe40000004100 */
[----:B------:R-:W-:Y:S01]  /*20340*/  FMUL.FTZ R116, R40, R125 ;  /* 0x0000007d28747220 */ /* 0x000fe20000410000 */
[----:B------:R-:W-:-:S02]  /*20350*/  HADD2.F32 R36, -RZ, R62.H0_H0 ;  /* 0x2000003eff247230 */ /* 0x000fc40000004100 */
[----:B------:R-:W-:Y:S01]  /*20360*/  FFMA.FTZ R25, R27, R28, R32 ;  /* 0x0000001c1b197223 */ /* 0x000fe20000010020 */
[--C-:B------:R-:W-:Y:S02]  /*20370*/  HADD2.F32 R19, -RZ, R8.reuse.H0_H0 ;  /* 0x20000008ff137230 */ /* 0x100fe40000004100 */
[C---:B------:R-:W-:Y:S01]  /*20380*/  FMUL.FTZ R23, R40.reuse, R23 ;  /* 0x0000001728177220 */ /* 0x040fe20000410000 */
[--C-:B------:R-:W-:Y:S02]  /*20390*/  HADD2.F32 R27, -RZ, R63.reuse.H0_H0 ;  /* 0x2000003fff1b7230 */ /* 0x100fe40000004100 */
[----:B------:R-:W-:Y:S01]  /*203a0*/  FFMA.FTZ R109, R109, R34, R36 ;  /* 0x000000226d6d7223 */ /* 0x000fe20000010024 */
        /* <DEDUP_REMOVED lines=14> */
[--C-:B------:R-:W-:Y:S02]  /*20490*/  HADD2.F32 R115, -RZ, R6.reuse.H1_H1 ;  /* 0x30000006ff737230 */ /* 0x100fe40000004100 */
[----:B------:R-:W-:Y:S01]  /*204a0*/  FFMA.FTZ R24, R21, R18, R28 ;  /* 0x0000001215187223 */ /* 0x000fe2000001001c */
[----:B------:R-:W-:Y:S02]  /*204b0*/  HADD2.F32 R21, -RZ, R6.H0_H0 ;  /* 0x20000006ff157230 */ /* 0x000fe40000004100 */
[C---:B------:R-:W-:Y:S01]  /*204c0*/  FMUL.FTZ R26, R40.reuse, R26 ;  /* 0x0000001a281a7220 */ /* 0x040fe20000410000 */
[----:B------:R-:W-:Y:S02]  /*204d0*/  HADD2.F32 R29, -RZ, R57.H1_H1 ;  /* 0x30000039ff1d7230 */ /* 0x000fe40000004100 */
[----:B------:R-:W-:Y:S01]  /*204e0*/  FMUL.FTZ R17, R40, R17 ;  /* 0x0000001128117220 */ /* 0x000fe20000410000 */
[----:B------:R-:W-:Y:S01]  /*204f0*/  HADD2.F32 R28, -RZ, R7.H1_H1 ;  /* 0x30000007ff1c7230 */ /* 0x000fe20000004100 */
[----:B------:R-:W1:Y:S01]  /*20500*/  LDC.64 R18, c[0x0][0x428] ;  /* 0x00010a00ff127b82 */ /* 0x000e620000000a00 */
[----:B------:R-:W-:-:S02]  /*20510*/  HADD2.F32 R34, -RZ, R56.H1_H1 ;  /* 0x30000038ff227230 */ /* 0x000fc40000004100 */
[----:B------:R-:W-:Y:S01]  /*20520*/  FMUL.FTZ R114, R40, R72 ;  /* 0x0000004828727220 */ /* 0x000fe20000410000 */
[----:B------:R-:W-:Y:S01]  /*20530*/  FFMA.FTZ R72, R22, R21, R23 ;  /* 0x0000001516487223 */ /* 0x000fe20000010017 */
[----:B------:R-:W-:Y:S01]  /*20540*/  FFMA.FTZ R115, R26, R115, R29 ;  /* 0x000000731a737223 */ /* 0x000fe2000001001d */
[----:B------:R-:W-:Y:S02]  /*20550*/  HADD2.F32 R22, -RZ, R5.H1_H1 ;  /* 0x30000005ff167230 */ /* 0x000fe40000004100 */
[----:B------:R-:W-:Y:S01]  /*20560*/  FFMA.FTZ R111, R17, R28, R34 ;  /* 0x0000001c116f7223 */ /* 0x000fe20000010022 */
[----:B------:R-:W-:Y:S01]  /*20570*/  HADD2.F32 R26, -RZ, R58.H1_H1 ;  /* 0x3000003aff1a7230 */ /* 0x000fe20000004100 */
[----:B------:R-:W2:Y:S01]  /*20580*/  @!P2 LDC.64 R28, c[0x0][0x3c8] ;  /* 0x0000f200ff1cab82 */ /* 0x000ea20000000a00 */
[----:B------:R-:W-:Y:S02]  /*20590*/  HADD2.F32 R17, -RZ, R4.H0_H0 ;  /* 0x20000004ff117230 */ /* 0x000fe40000004100 */
[----:B------:R-:W-:Y:S01]  /*205a0*/  FMUL.FTZ R103, R40, R103 ;  /* 0x0000006728677220 */ /* 0x000fe20000410000 */
[----:B------:R-:W-:-:S02]  /*205b0*/  HADD2.F32 R21, -RZ, R59.H0_H0 ;  /* 0x2000003bff157230 */ /* 0x000fc40000004100 */
[C---:B------:R-:W-:Y:S01]  /*205c0*/  FMUL.FTZ R74, R40.reuse, R74 ;  /* 0x0000004a284a7220 */ /* 0x040fe20000410000 */
        /* <DEDUP_REMOVED lines=8> */
[----:B0-----:R-:W-:Y:S01]  /*20650*/  @!P2 IMAD.WIDE R118, R83, 0x4, R32 ;  /* 0x000000045376a825 */ /* 0x001fe200078e0220 */
[----:B------:R-:W-:-:S03]  /*20660*/  F2FP.F16.F32.PACK_AB R16, R39, R16 ;  /* 0x000000102710723e */ /* 0x000fc600000000ff */
[----:B------:R-:W-:Y:S01]  /*20670*/  FFMA.FTZ R74, R23, R34, R36 ;  /* 0x00000022174a7223 */ /* 0x000fe20000010024 */
[--C-:B-1----:R-:W-:Y:S01]  /*20680*/  IMAD.WIDE.U32 R32, R96, 0x10, R18.reuse ;  /* 0x0000001060207825 */ /* 0x102fe200078e0012 */
[----:B------:R-:W-:Y:S01]  /*20690*/  F2FP.F16.F32.PACK_AB R21, R42, R43 ;  /* 0x0000002b2a15723e */ /* 0x000fe200000000ff */
[----:B------:R0:W-:Y:S01]  /*206a0*/  @!P2 STG.E desc[UR8][R118.64], R100 ;  /* 0x000000647600a986 */ /* 0x0001e2000c101908 */
[----:B------:R-:W-:Y:S01]  /*206b0*/  F2FP.F16.F32.PACK_AB R17, R30, R73 ;  /* 0x000000491e11723e */ /* 0x000fe200000000ff */
[--C-:B------:R-:W-:Y:S01]  /*206c0*/  IMAD.WIDE.U32 R34, R97, 0x10, R18.reuse ;  /* 0x0000001061227825 */ /* 0x100fe200078e0012 */
[----:B------:R-:W-:Y:S02]  /*206d0*/  F2FP.F16.F32.PACK_AB R23, R112, R113 ;  /* 0x000000717017723e */ /* 0x000fe400000000ff */
[----:B------:R-:W-:Y:S01]  /*206e0*/  F2FP.F16.F32.PACK_AB R22, R110, R75 ;  /* 0x0000004b6e16723e */ /* 0x000fe200000000ff */
[----:B------:R-:W-:Y:S01]  /*206f0*/  IMAD.WIDE.U32 R36, R98, 0x10, R18 ;  /* 0x0000001062247825 */ /* 0x000fe200078e0012 */
[----:B------:R-:W-:-:S02]  /*20700*/  F2FP.F16.F32.PACK_AB R20, R41, R20 ;  /* 0x000000142914723e */ /* 0x000fc400000000ff */
[----:B------:R-:W-:Y:S01]  /*20710*/  F2FP.F16.F32.PACK_AB R26, R24, R109 ;  /* 0x0000006d181a723e */ /* 0x000fe200000000ff */
[----:B------:R-:W-:Y:S01]  /*20720*/  IMAD.WIDE.U32 R96, R99, 0x10, R18 ;  /* 0x0000001063607825 */ /* 0x000fe200078e0012 */
[----:B------:R-:W-:Y:S02]  /*20730*/  F2FP.F16.F32.PACK_AB R18, R105, R38 ;  /* 0x000000266912723e */ /* 0x000fe400000000ff */
[----:B------:R-:W1:Y:S01]  /*20740*/  LDC.64 R38, c[0x0][0x380] ;  /* 0x0000e000ff267b82 */ /* 0x000e620000000a00 */
[----:B--2---:R-:W-:Y:S01]  /*20750*/  @!P2 IMAD.WIDE R42, R83, 0x4, R28 ;  /* 0x00000004532aa825 */ /* 0x004fe200078e021c */
[----:B------:R-:W-:Y:S02]  /*20760*/  F2FP.F16.F32.PACK_AB R19, R106, R107 ;  /* 0x0000006b6a13723e */ /* 0x000fe400000000ff */
[----:B------:R-:W-:Y:S02]  /*20770*/  F2FP.F16.F32.PACK_AB R27, R27, R116 ;  /* 0x000000741b1b723e */ /* 0x000fe400000000ff */
[----:B------:R-:W-:Y:S01]  /*20780*/  F2FP.F16.F32.PACK_AB R25, R25, R108 ;  /* 0x0000006c1919723e */ /* 0x000fe200000000ff */
[----:B------:R0:W-:Y:S01]  /*20790*/  @!P2 STG.E desc[UR8][R42.64], R40 ;  /* 0x000000282a00a986 */ /* 0x0001e2000c101908 */
[----:B------:R-:W-:-:S02]  /*207a0*/  F2FP.F16.F32.PACK_AB R24, R102, R31 ;  /* 0x0000001f6618723e */ /* 0x000fc400000000ff */
[----:B------:R-:W-:Y:S01]  /*207b0*/  F2FP.F16.F32.PACK_AB R31, R74, R103 ;  /* 0x000000674a1f723e */ /* 0x000fe200000000ff */
[----:B------:R0:W-:Y:S01]  /*207c0*/  STG.E.128 desc[UR8][R32.64], R16 ;  /* 0x0000001020007986 */ /* 0x0001e2000c101d08 */
[----:B------:R-:W-:Y:S02]  /*207d0*/  F2FP.F16.F32.PACK_AB R30, R101, R114 ;  /* 0x00000072651e723e */ /* 0x000fe400000000ff */
[----:B------:R-:W-:Y:S01]  /*207e0*/  F2FP.F16.F32.PACK_AB R29, R115, R72 ;  /* 0x00000048731d723e */ /* 0x000fe200000000ff */
[----:B------:R0:W-:Y:S01]  /*207f0*/  STG.E.128 desc[UR8][R34.64], R20 ;  /* 0x0000001422007986 */ /* 0x0001e2000c101d08 */
[----:B------:R-:W-:-:S03]  /*20800*/  F2FP.F16.F32.PACK_AB R28, R111, R104 ;  /* 0x000000686f1c723e */ /* 0x000fc600000000ff */
[----:B------:R0:W-:Y:S04]  /*20810*/  STG.E.128 desc[UR8][R36.64], R24 ;  /* 0x0000001824007986 */ /* 0x0001e8000c101d08 */
[----:B------:R0:W-:Y:S01]  /*20820*/  STG.E.128 desc[UR8][R96.64], R28 ;  /* 0x0000001c60007986 */ /* 0x0001e2000c101d08 */
[----:B-1----:R-:W-:-:S04]  /*20830*/  LEA R83, R38, R83, 0x2 ;  /* 0x0000005326537211 */ /* 0x002fc800078e10ff */
[----:B------:R-:W-:-:S13]  /*20840*/  ISETP.GE.AND P1, PT, R83, R39, PT ;  /* 0x000000275300720c */ /* 0x000fda0003f26270 */
[----:B0-----:R-:W-:Y:S05]  /*20850*/  @!P1 BRA `(.L_x_15689) ;  /* 0xfffffe0000ac9947 */ /* 0x001fea000383ffff */
[----:B------:R-:W-:Y:S05]  /*20860*/  BSYNC B0 ;  /* 0x0000000000007941 */ /* 0x000fea0003800000 */
.L_x_15195:
[----:B------:R-:W-:Y:S05]  /*20870*/  EXIT ;  /* 0x000000000000794d */ /* 0x000fea0003800000 */
.L_x_15688:
[----:B------:R-:W-:Y:S01]  /*20880*/  HFMA2 R111, -RZ, RZ, 0, 5.9604644775390625e-08 ;  /* 0x00000001ff6f7431 */ /* 0x000fe200000001ff */
[----:B------:R-:W-:Y:S01]  /*20890*/  BSSY B1, `(.L_x_15690) ;  /* 0x0000007000017945 */ /* 0x000fe20003800000 */
[----:B------:R-:W-:Y:S01]  /*208a0*/  IMAD.MOV.U32 R110, RZ, RZ, R108 ;  /* 0x000000ffff6e7224 */ /* 0x000fe200078e006c */
[----:B------:R-:W-:Y:S01]  /*208b0*/  MOV R107, 0xffffffff ;  /* 0xffffffff006b7802 */ /* 0x000fe20000000f00 */
[----:B------:R-:W-:-:S07]  /*208c0*/  IMAD.MOV.U32 R112, RZ, RZ, 0x1f ;  /* 0x0000001fff707424 */ /* 0x000fce00078e00ff */
[----:B0-----:R-:W-:Y:S05]  /*208d0*/  WARPSYNC.COLLECTIVE R107, `(.L_x_15691) ;  /* 0x000000006b087348 */ /* 0x001fea0003c00000 */
[----:B------:R1:W2:Y:S02]  /*208e0*/  SHFL.BFLY P1, R109, R110, R111, R112 ;  /* 0x0c00006f6e6d7389 */ /* 0x0002a40000020070 */
[----:B012---:R-:W-:Y:S05]  /*208f0*/  ENDCOLLECTIVE ;  /* 0x000000000000791b */ /* 0x007fea0003800000 */
.L_x_15691:
[----:B------:R-:W-:Y:S05]  /*20900*/  BSYNC B1 ;  /* 0x0000000000017941 */ /* 0x000fea0003800000 */
.L_x_15690:
        /* <DEDUP_REMOVED lines=10> */
.L_x_15692:
[----:B------:R-:W-:Y:S01]  /*209b0*/  HFMA2 R111, -RZ, RZ, 0, 2.384185791015625e-07 ;  /* 0x00000004ff6f7431 */ /* 0x000fe200000001ff */
[----:B------:R-:W-:-:S05]  /*209c0*/  MOV R100, R109 ;  /* 0x0000006d00647202 */ /* 0x000fca0000000f00 */
[----:B------:R-:W-:-:S04]  /*209d0*/  FADD.FTZ R104, R103, R100 ;  /* 0x0000006467687221 */ /* 0x000fc80000010000 */
[----:B------:R-:W-:-:S07]  /*209e0*/  IMAD.MOV.U32 R110, RZ, RZ, R104 ;  /* 0x000000ffff6e7224 */ /* 0x000fce00078e0068 */
[----:B------:R-:W-:Y:S05]  /*209f0*/  WARPSYNC.COLLECTIVE R107, `(.L_x_15693) ;  /* 0x000000006b087348 */ /* 0x000fea0003c00000 */
[----:B------:R0:W1:Y:S02]  /*20a00*/  SHFL.BFLY P1, R109, R110, R111, R112 ;  /* 0x0c00006f6e6d7389 */ /* 0x0000640000020070 */
[----:B01----:R-:W-:Y:S05]  /*20a10*/  ENDCOLLECTIVE ;  /* 0x000000000000791b */ /* 0x003fea0003800000 */
.L_x_15693:
[----:B------:R-:W-:Y:S02]  /*20a20*/  IMAD.MOV.U32 R111, RZ, RZ, 0x8 ;  /* 0x00000008ff6f7424 */ /* 0x000fe400078e00ff */
[----:B------:R-:W-:-:S04]  /*20a30*/  IMAD.MOV.U32 R101, RZ, RZ, R109 ;  /* 0x000000ffff657224 */ /* 0x000fc800078e006d */
[----:B------:R-:W-:-:S05]  /*20a40*/  FADD.FTZ R105, R104, R101 ;  /* 0x0000006568697221 */ /* 0x000fca0000010000 */
[----:B------:R-:W-:-:S07]  /*20a50*/  MOV R110, R105 ;  /* 0x00000069006e7202 */ /* 0x000fce0000000f00 */
[----:B------:R-:W-:Y:S05]  /*20a60*/  WARPSYNC.COLLECTIVE R107, `(.L_x_15694) ;  /* 0x000000006b087348 */ /* 0x000fea0003c00000 */
[----:B------:R0:W1:Y:S02]  /*20a70*/  SHFL.BFLY P1, R109, R110, R111, R112 ;  /* 0x0c00006f6e6d7389 */ /* 0x0000640000020070 */
[----:B01----:R-:W-:Y:S05]  /*20a80*/  ENDCOLLECTIVE ;  /* 0x000000000000791b */ /* 0x003fea0003800000 */
.L_x_15694:
[----:B------:R-:W-:Y:S01]  /*20a90*/  HFMA2 R111, -RZ, RZ, 0, 9.5367431640625e-07 ;  /* 0x00000010ff6f7431 */ /* 0x000fe200000001ff */
[----:B------:R-:W-:-:S05]  /*20aa0*/  MOV R100, R109 ;  /* 0x0000006d00647202 */ /* 0x000fca0000000f00 */
[----:B------:R-:W-:-:S04]  /*20ab0*/  FADD.FTZ R106, R105, R100 ;  /* 0x00000064696a7221 */ /* 0x000fc80000010000 */
[----:B------:R-:W-:-:S07]  /*20ac0*/  IMAD.MOV.U32 R110, RZ, RZ, R106 ;  /* 0x000000ffff6e7224 */ /* 0x000fce00078e006a */
[----:B------:R-:W-:Y:S05]  /*20ad0*/  WARPSYNC.COLLECTIVE R107, `(.L_x_15695) ;  /* 0x000000006b087348 */ /* 0x000fea0003c00000 */
[----:B------:R0:W1:Y:S02]  /*20ae0*/  SHFL.BFLY P1, R109, R110, R111, R112 ;  /* 0x0c00006f6e6d7389 */ /* 0x0000640000020070 */
[----:B01----:R-:W-:Y:S05]  /*20af0*/  ENDCOLLECTIVE ;  /* 0x000000000000791b */ /* 0x003fea0003800000 */
.L_x_15695:
        /* <DEDUP_REMOVED lines=72> */
.L_x_15696:
[----:B------:R-:W-:Y:S01]  /*20f80*/  HFMA2 R111, -RZ, RZ, 0, 1.1920928955078125e-07 ;  /* 0x00000002ff6f7431 */ /* 0x000fe200000001ff */
[----:B------:R-:W-:-:S05]  /*20f90*/  MOV R104, R109 ;  /* 0x0000006d00687202 */ /* 0x000fca0000000f00 */
[----:B------:R-:W-:-:S04]  /*20fa0*/  FADD.FTZ R104, R101, R104 ;  /* 0x0000006865687221 */ /* 0x000fc80000010000 */
[----:B------:R-:W-:-:S07]  /*20fb0*/  IMAD.MOV.U32 R110, RZ, RZ, R104 ;  /* 0x000000ffff6e7224 */ /* 0x000fce00078e0068 */
[----:B------:R-:W-:Y:S05]  /*20fc0*/  WARPSYNC.COLLECTIVE R107, `(.L_x_15697) ;  /* 0x000000006b087348 */ /* 0x000fea0003c00000 */
[----:B------:R0:W1:Y:S02]  /*20fd0*/  SHFL.BFLY P1, R109, R110, R111, R112 ;  /* 0x0c00006f6e6d7389 */ /* 0x0000640000020070 */
[----:B01----:R-:W-:Y:S05]  /*20fe0*/  ENDCOLLECTIVE ;  /* 0x000000000000791b */ /* 0x003fea0003800000 */
.L_x_15697:
[----:B------:R-:W-:Y:S02]  /*20ff0*/  IMAD.MOV.U32 R111, RZ, RZ, 0x4 ;  /* 0x00000004ff6f7424 */ /* 0x000fe400078e00ff */
[----:B------:R-:W-:-:S04]  /*21000*/  IMAD.MOV.U32 R103, RZ, RZ, R109 ;  /* 0x000000ffff677224 */ /* 0x000fc800078e006d */
[----:B------:R-:W-:-:S05]  /*21010*/  FADD.FTZ R103, R104, R103 ;  /* 0x0000006768677221 */ /* 0x000fca0000010000 */
[----:B------:R-:W-:-:S07]  /*21020*/  MOV R110, R103 ;  /* 0x00000067006e7202 */ /* 0x000fce0000000f00 */
[----:B------:R-:W-:Y:S05]  /*21030*/  WARPSYNC.COLLECTIVE R107, `(.L_x_15698) ;  /* 0x000000006b087348 */ /* 0x000fea0003c00000 */
[----:B------:R0:W1:Y:S02]  /*21040*/  SHFL.BFLY P1, R109, R110, R111, R112 ;  /* 0x0c00006f6e6d7389 */ /* 0x0000640000020070 */
[----:B01----:R-:W-:Y:S05]  /*21050*/  ENDCOLLECTIVE ;  /* 0x000000000000791b */ /* 0x003fea0003800000 */
.L_x_15698:
[----:B------:R-:W-:Y:S01]  /*21060*/  HFMA2 R111, -RZ, RZ, 0, 4.76837158203125e-07 ;  /* 0x00000008ff6f7431 */ /* 0x000fe200000001ff */
[----:B------:R-:W-:-:S05]  /*21070*/  MOV R106, R109 ;  /* 0x0000006d006a7202 */ /* 0x000fca0000000f00 */
[----:B------:R-:W-:-:S04]  /*21080*/  FADD.FTZ R106, R103, R106 ;  /* 0x0000006a676a7221 */ /* 0x000fc80000010000 */
[----:B------:R-:W-:-:S07]  /*21090*/  IMAD.MOV.U32 R110, RZ, RZ, R106 ;  /* 0x000000ffff6e7224 */ /* 0x000fce00078e006a */
[----:B------:R-:W-:Y:S05]  /*210a0*/  WARPSYNC.COLLECTIVE R107, `(.L_x_15699) ;  /* 0x000000006b087348 */ /* 0x000fea0003c00000 */
[----:B------:R0:W1:Y:S02]  /*210b0*/  SHFL.BFLY P1, R109, R110, R111, R112 ;  /* 0x0c00006f6e6d7389 */ /* 0x0000640000020070 */
[----:B01----:R-:W-:Y:S05]  /*210c0*/  ENDCOLLECTIVE ;  /* 0x000000000000791b */ /* 0x003fea0003800000 */
.L_x_15699:
[----:B------:R-:W-:Y:S02]  /*210d0*/  IMAD.MOV.U32 R111, RZ, RZ, 0x10 ;  /* 0x00000010ff6f7424 */ /* 0x000fe400078e00ff */
[----:B------:R-:W-:-:S04]  /*210e0*/  IMAD.MOV.U32 R105, RZ, RZ, R109 ;  /* 0x000000ffff697224 */ /* 0x000fc800078e006d */
[----:B------:R-:W-:-:S05]  /*210f0*/  FADD.FTZ R105, R106, R105 ;  /* 0x000000696a697221 */ /* 0x000fca0000010000 */
[----:B------:R-:W-:-:S07]  /*21100*/  MOV R110, R105 ;  /* 0x00000069006e7202 */ /* 0x000fce0000000f00 */
[----:B------:R-:W-:Y:S05]  /*21110*/  WARPSYNC.COLLECTIVE R107, `(.L_x_15700) ;  /* 0x000000006b087348 */ /* 0x000fea0003c00000 */
[----:B------:R0:W1:Y:S02]  /*21120*/  SHFL.BFLY P1, R109, R110, R111, R112 ;  /* 0x0c00006f6e6d7389 */ /* 0x0000640000020070 */
[----:B01----:R-:W-:Y:S05]  /*21130*/  ENDCOLLECTIVE ;  /* 0x000000000000791b */ /* 0x003fea0003800000 */
.L_x_15700:
[----:B------:R-:W-:Y:S01]  /*21140*/  MOV R108, R109 ;  /* 0x0000006d006c7202 */ /* 0x000fe20000000f00 */
[----:B------:R-:W-:Y:S06]  /*21150*/  BRA `(.L_x_15701) ;  /* 0xffffffe800947947 */ /* 0x000fec000383ffff */
.L_x_15702:
        /* <DEDUP_REMOVED lines=10> */
.L_x_22725:


//--------------------- .text._ZN10layer_norm31ln_parallel_residual_fwd_kernelINS_13Kernel_traitsIf6__halffS2_fjLj1024ELj1ELj4ELj1ELj16ENS_18Kernel_traits_baseILj1024EfS2_fS2_fjLj128EEEEELb0ELb0ELb0EEEvNS_9FwdParamsE --------------------------
	.section	.text._ZN10layer_norm31ln_parallel_residual_fwd_kernelINS_13Kernel_traitsIf6__halffS2_fjLj1024ELj1ELj4ELj1ELj16ENS_18Kernel_traits_baseILj1024EfS2_fS2_fjLj128EEEEELb0ELb0ELb0EEEvNS_9FwdParamsE,"ax",@progbits
	.align	128
        .global         _ZN10layer_norm31ln_parallel_residual_fwd_kernelINS_13Kernel_traitsIf6__halffS2_fjLj1024ELj1ELj4ELj1ELj16ENS_18Kernel_traits_baseILj1024EfS2_fS2_fjLj128EEEEELb0ELb0ELb0EEEvNS_9FwdParamsE
        .type           _ZN10layer_norm31ln_parallel_residual_fwd_kernelINS_13Kernel_traitsIf6__halffS2_fjLj1024ELj1ELj4ELj1ELj16ENS_18Kernel_traits_baseILj1024EfS2_fS2_fjLj128EEEEELb0ELb0ELb0EEEvNS_9FwdParamsE,@function
        .size           _ZN10layer_norm31ln_parallel_residual_fwd_kernelINS_13Kernel_traitsIf6__halffS2_fjLj1024ELj1ELj4ELj1ELj16ENS_18Kernel_traits_baseILj1024EfS2_fS2_fjLj128EEEEELb0ELb0ELb0EEEvNS_9FwdParamsE,(.L_x_22726 - _ZN10layer_norm31ln_parallel_residual_fwd_kernelINS_13Kernel_traitsIf6__halffS2_fjLj1024ELj1ELj4ELj1ELj16ENS_18Kernel_traits_baseILj1024EfS2_fS2_fjLj128EEEEELb0ELb0ELb0EEEvNS_9FwdParamsE)
        .other          _ZN10layer_norm31ln_parallel_residual_fwd_kernelINS_13Kernel_traitsIf6__halffS2_fjLj1024ELj1ELj4ELj1ELj16ENS_18Kernel_traits_baseILj1024EfS2_fS2_fjLj128EEEEELb0ELb0ELb0EEEvNS_9FwdParamsE,@"STO_CUDA_ENTRY STV_DEFAULT"
_ZN10layer_norm31ln_parallel_residual_fwd_kernelINS_13Kernel_traitsIf6__halffS2_fjLj1024ELj1ELj4ELj1ELj16ENS_18Kernel_traits_baseILj1024EfS2_fS2_fjLj128EEEEELb0ELb0ELb0EEEvNS_9FwdParamsE:
.text._ZN10layer_norm31ln_parallel_residual_fwd_kernelINS_13Kernel_traitsIf6__halffS2_fjLj1024ELj1ELj4ELj1ELj16ENS_18Kernel_traits_baseILj1024EfS2_fS2_fjLj128EEEEELb0ELb0ELb0EEEvNS_9FwdParamsE:
        /* <DEDUP_REMOVED lines=120> */
.L_x_15705:
        /* <DEDUP_REMOVED lines=85> */
.L_x_15704:
        /* <DEDUP_REMOVED lines=77> */
.L_x_15707:
        /* <DEDUP_REMOVED lines=84> */
.L_x_15706:
[----:B------:R-:W-:Y:S05]  /*16e0*/  BSYNC.RECONVERGENT B0 ;  /* 0x0000000000007941 */ /* 0x000fea0003800200 */
.L_x_15703:
        /* <DEDUP_REMOVED lines=8> */
.L_x_15741:
        /* <DEDUP_REMOVED lines=36> */
.L_x_15711:
        /* <DEDUP_REMOVED lines=17> */
.L_x_15710:
        /* <DEDUP_REMOVED lines=28> */
.L_x_15713:
        /* <DEDUP_REMOVED lines=8> */
[----:B------:R-:W-:Y:S02]  /*1d00*/  HADD2.F32 R145, -RZ, R185.H0_H0 ;  /* 0x200000b9ff917230 */ /* 0x000fe40000004100 */
[----:B------:R-:W-:Y:S01]  /*1d10*/  FADD.FTZ R141, R0, R141 ;  /* 0x0000008d008d7221 */ /* 0x000fe20000010000 */
[--C-:B------:R-:W-:Y:S02]  /*1d20*/  HADD2.F32 R176, -RZ, R147.reuse.H0_H0 ;  /* 0x20000093ffb07230 */ /* 0x100fe40000004100 */
[----:B------:R-:W-:Y:S02]  /*1d30*/  HADD2.F32 R178, -RZ, R147.H1_H1 ;  /* 0x30000093ffb27230 */ /* 0x000fe40000004100 */
[----:B------:R-:W-:Y:S01]  /*1d40*/  FADD.FTZ R145, R140, R145 ;  /* 0x000000918c917221 */ /* 0x000fe20000010000 */
[----:B------:R-:W-:-:S02]  /*1d50*/  HADD2.F32 R146, -RZ, R146.H1_H1 ;  /* 0x30000092ff927230 */ /* 0x000fc40000004100 */
[----:B------:R-:W-:Y:S01]  /*1d60*/  FADD.FTZ R140, R132, R141 ;  /* 0x0000008d848c7221 */ /* 0x000fe20000010000 */
[--C-:B------:R-:W-:Y:S02]  /*1d70*/  HADD2.F32 R147, -RZ, R186.reuse.H0_H0 ;  /* 0x200000baff937230 */ /* 0x100fe40000004100 */
[----:B------:R-:W-:Y:S01]  /*1d80*/  FADD.FTZ R141, R133, R144 ;  /* 0x00000090858d7221 */ /* 0x000fe20000010000 */
[----:B------:R-:W-:Y:S02]  /*1d90*/  HADD2.F32 R175, -RZ, R186.H1_H1 ;  /* 0x300000baffaf7230 */ /* 0x000fe40000004100 */
        /* <DEDUP_REMOVED lines=14> */
.L_x_15712:
[----:B------:R-:W0:Y:S01]  /*1e80*/  LDC.64 R174, c[0x0][0x3a8] ;  /* 0x0000ea00ffae7b82 */ /* 0x000e220000000a00 */
[C---:B------:R-:W-:Y:S01]  /*1e90*/  IADD3 R0, PT, PT, R173.reuse, 0x20, RZ ;  /* 0x00000020ad007810 */ /* 0x040fe20007ffe0ff */
[----:B0-----:R-:W-:-:S05]  /*1ea0*/  IMAD.WIDE.U32 R174, R173, 0x20, R174 ;  /* 0x00000020adae7825 */ /* 0x001fca00078e00ae */
[----:B------:R0:W-:Y:S04]  /*1eb0*/  STG.E.128 desc[UR6][R174.64], R140 ;  /* 0x0000008cae007986 */ /* 0x0001e8000c101d06 */
[----:B------:R0:W-:Y:S02]  /*1ec0*/  STG.E.128 desc[UR6][R174.64+0x10], R144 ;  /* 0x00001090ae007986 */ /* 0x0001e4000c101d06 */
.L_x_15709:
[----:B------:R-:W-:Y:S05]  /*1ed0*/  BSYNC.RECONVERGENT B0 ;  /* 0x0000000000007941 */ /* 0x000fea0003800200 */
.L_x_15708:
        /* <DEDUP_REMOVED lines=22> */
[--C-:B------:R-:W-:Y:S02]  /*2040*/  HADD2.F32 R151, -RZ, R184.reuse.H1_H1 ;  /* 0x300000b8ff977230 */ /* 0x100fe40000004100 */
        /* <DEDUP_REMOVED lines=8> */
[----:B------:R-:W-:Y:S02]  /*20d0*/  HADD2.F32 R153, -RZ, R153.H1_H1 ;  /* 0x30000099ff997230 */ /* 0x000fe40000004100 */
[--C-:B------:R-:W-:Y:S02]  /*20e0*/  HADD2.F32 R176, -RZ, R155.reuse.H0_H0 ;  /* 0x2000009bffb07230 */ /* 0x100fe40000004100 */
[----:B------:R-:W-:-:S02]  /*20f0*/  HADD2.F32 R177, -RZ, R155.H1_H1 ;  /* 0x3000009bffb17230 */ /* 0x000fc40000004100 */
[----:B------:R-:W-:Y:S02]  /*2100*/  HADD2.F32 R154, -RZ, R185.H1_H1 ;  /* 0x300000b9ff9a7230 */ /* 0x000fe40000004100 */
[--C-:B------:R-:W-:Y:S02]  /*2110*/  HADD2.F32 R155, -RZ, R186.reuse.H0_H0 ;  /* 0x200000baff9b7230 */ /* 0x100fe40000004100 */
[--C-:B------:R-:W-:Y:S02]  /*2120*/  HADD2.F32 R179, -RZ, R187.reuse.H0_H0 ;  /* 0x200000bbffb37230 */ /* 0x100fe40000004100 */
        /* <DEDUP_REMOVED lines=16> */
.L_x_15717:
[--C-:B0----5:R-:W-:Y:S02]  /*2230*/  HADD2.F32 R150, -RZ, R153.reuse.H0_H0 ;  /* 0x20000099ff967230 */ /* 0x121fe40000004100 */
[----:B------:R-:W-:Y:S02]  /*2240*/  HADD2.F32 R174, -RZ, R153.H1_H1 ;  /* 0x30000099ffae7230 */ /* 0x000fe40000004100 */
[----:B------:R-:W-:Y:S02]  /*2250*/  HADD2.F32 R153, -RZ, R185.H0_H0 ;  /* 0x200000b9ff997230 */ /* 0x000fe40000004100 */
[----:B------:R-:W-:Y:S02]  /*2260*/  HADD2.F32 R148, -RZ, R152.H0_H0 ;  /* 0x20000098ff947230 */ /* 0x000fe40000004100 */
[----:B------:R-:W-:Y:S02]  /*2270*/  HADD2.F32 R149, -RZ, R184.H0_H0 ;  /* 0x200000b8ff957230 */ /* 0x000fe40000004100 */
[----:B------:R-:W-:Y:S01]  /*2280*/  FADD.FTZ R150, R153, R150 ;  /* 0x0000009699967221 */ /* 0x000fe20000010000 */
[----:B------:R-:W-:-:S02]  /*2290*/  HADD2.F32 R152, -RZ, R152.H1_H1 ;  /* 0x30000098ff987230 */ /* 0x000fc40000004100 */
[----:B------:R-:W-:Y:S02]  /*22a0*/  HADD2.F32 R151, -RZ, R184.H1_H1 ;  /* 0x300000b8ff977230 */ /* 0x000fe40000004100 */
[----:B------:R-:W-:Y:S01]  /*22b0*/  FADD.FTZ R148, R149, R148 ;  /* 0x0000009495947221 */ /* 0x000fe20000010000 */
[--C-:B------:R-:W-:Y:S02]  /*22c0*/  HADD2.F32 R175, -RZ, R154.reuse.H0_H0 ;  /* 0x2000009affaf7230 */ /* 0x100fe40000004100 */
        /* <DEDUP_REMOVED lines=15> */
.L_x_15716:
        /* <DEDUP_REMOVED lines=18> */
.L_x_15719:
        /* <DEDUP_REMOVED lines=8> */
.L_x_15718:
[----:B------:R-:W0:Y:S02]  /*2560*/  LDC.64 R174, c[0x0][0x3a8] ;  /* 0x0000ea00ffae7b82 */ /* 0x000e240000000a00 */
[C---:B0-----:R-:W-:Y:S01]  /*2570*/  IMAD.WIDE.U32 R174, R0.reuse, 0x20, R174 ;  /* 0x0000002000ae7825 */ /* 0x041fe200078e00ae */
[----:B------:R-:W-:-:S04]  /*2580*/  IADD3 R0, PT, PT, R0, 0x20, RZ ;  /* 0x0000002000007810 */ /* 0x000fc80007ffe0ff */
[----:B------:R0:W-:Y:S04]  /*2590*/  STG.E.128 desc[UR6][R174.64], R148 ;  /* 0x00000094ae007986 */ /* 0x0001e8000c101d06 */
[----:B------:R0:W-:Y:S02]  /*25a0*/  STG.E.128 desc[UR6][R174.64+0x10], R152 ;  /* 0x00001098ae007986 */ /* 0x0001e4000c101d06 */
.L_x_15715:
[----:B------:R-:W-:Y:S05]  /*25b0*/  BSYNC.RECONVERGENT B0 ;  /* 0x0000000000007941 */ /* 0x000fea0003800200 */
.L_x_15714:
        /* <DEDUP_REMOVED lines=19> */
[--C-:B-1---5:R-:W-:Y:S02]  /*26f0*/  HADD2.F32 R156, -RZ, R160.reuse.H0_H0 ;  /* 0x200000a0ff9c7230 */ /* 0x122fe40000004100 */
        /* <DEDUP_REMOVED lines=32> */
.L_x_15723:
[--C-:B-1---5:R-:W-:Y:S02]  /*2900*/  HADD2.F32 R158, -RZ, R161.reuse.H0_H0 ;  /* 0x200000a1ff9e7230 */ /* 0x122fe40000004100 */
        /* <DEDUP_REMOVED lines=24> */
.L_x_15722:
[----:B------:R-:W-:Y:S05]  /*2a90*/  @!P2 BRA `(.L_x_15725) ;  /* 0x000000000044a947 */ /* 0x000fea0003800000 */
[--C-:B-1---5:R-:W-:Y:S02]  /*2aa0*/  HADD2.F32 R157, -RZ, R160.reuse.H0_H0 ;  /* 0x200000a0ff9d7230 */ /* 0x122fe40000004100 */
        /* <DEDUP_REMOVED lines=16> */
.L_x_15725:
        /* <DEDUP_REMOVED lines=8> */
.L_x_15724:
[----:B------:R-:W0:Y:S02]  /*2c30*/  LDC.64 R174, c[0x0][0x3a8] ;  /* 0x0000ea00ffae7b82 */ /* 0x000e240000000a00 */
[C---:B0-----:R-:W-:Y:S01]  /*2c40*/  IMAD.WIDE.U32 R174, R0.reuse, 0x20, R174 ;  /* 0x0000002000ae7825 */ /* 0x041fe200078e00ae */
[----:B------:R-:W-:-:S04]  /*2c50*/  IADD3 R0, PT, PT, R0, 0x20, RZ ;  /* 0x0000002000007810 */ /* 0x000fc80007ffe0ff */
[----:B------:R1:W-:Y:S04]  /*2c60*/  STG.E.128 desc[UR6][R174.64], R156 ;  /* 0x0000009cae007986 */ /* 0x0003e8000c101d06 */
[----:B------:R1:W-:Y:S02]  /*2c70*/  STG.E.128 desc[UR6][R174.64+0x10], R160 ;  /* 0x000010a0ae007986 */ /* 0x0003e4000c101d06 */
.L_x_15721:
[----:B------:R-:W-:Y:S05]  /*2c80*/  BSYNC.RECONVERGENT B0 ;  /* 0x0000000000007941 */ /* 0x000fea0003800200 */
.L_x_15720:
        /* <DEDUP_REMOVED lines=20> */
[----:B------:R-:W-:Y:S02]  /*2dd0*/  HADD2.F32 R168, -RZ, R168.H1_H1 ;  /* 0x300000a8ffa87230 */ /* 0x000fe40000004100 */
[--C-:B------:R-:W-:Y:S02]  /*2de0*/  HADD2.F32 R167, -RZ, R184.reuse.H1_H1 ;  /* 0x300000b8ffa77230 */ /* 0x100fe40000004100 */
[----:B------:R-:W-:Y:S02]  /*2df0*/  HADD2.F32 R166, -RZ, R169.H0_H0 ;  /* 0x200000a9ffa67230 */ /* 0x000fe40000004100 */
[----:B------:R-:W-:Y:S02]  /*2e00*/  HADD2.F32 R179, -RZ, R185.H0_H0 ;  /* 0x200000b9ffb37230 */ /* 0x000fe40000004100 */
[----:B------:R-:W-:Y:S01]  /*2e10*/  FADD.FTZ R168, R167, R168 ;  /* 0x000000a8a7a87221 */ /* 0x000fe20000010000 */
[----:B------:R-:W-:-:S02]  /*2e20*/  HADD2.F32 R165, -RZ, R184.H0_H0 ;  /* 0x200000b8ffa57230 */ /* 0x000fc40000004100 */
[--C-:B01----:R-:W-:Y:S02]  /*2e30*/  HADD2.F32 R174, -RZ, R170.reuse.H0_H0 ;  /* 0x200000aaffae7230 */ /* 0x103fe40000004100 */
        /* <DEDUP_REMOVED lines=25> */
.L_x_15729:
[--C-:B--2--5:R-:W-:Y:S02]  /*2fd0*/  HADD2.F32 R166, -RZ, R169.reuse.H0_H0 ;  /* 0x200000a9ffa67230 */ /* 0x124fe40000004100 */
[----:B01----:R-:W-:Y:S02]  /*2fe0*/  HADD2.F32 R174, -RZ, R169.H1_H1 ;  /* 0x300000a9ffae7230 */ /* 0x003fe40000004100 */
        /* <DEDUP_REMOVED lines=23> */
.L_x_15728:
        /* <DEDUP_REMOVED lines=18> */
.L_x_15731:
        /* <DEDUP_REMOVED lines=8> */
.L_x_15730:
[----:B01----:R-:W0:Y:S02]  /*3300*/  LDC.64 R174, c[0x0][0x3a8] ;  /* 0x0000ea00ffae7b82 */ /* 0x003e240000000a00 */
[----:B0-----:R-:W-:-:S05]  /*3310*/  IMAD.WIDE.U32 R174, R0, 0x20, R174 ;  /* 0x0000002000ae7825 */ /* 0x001fca00078e00ae */
[----:B------:R2:W-:Y:S04]  /*3320*/  STG.E.128 desc[UR6][R174.64], R164 ;  /* 0x000000a4ae007986 */ /* 0x0005e8000c101d06 */
[----:B------:R2:W-:Y:S02]  /*3330*/  STG.E.128 desc[UR6][R174.64+0x10], R168 ;  /* 0x000010a8ae007986 */ /* 0x0005e4000c101d06 */
.L_x_15727:
[----:B------:R-:W-:Y:S05]  /*3340*/  BSYNC.RECONVERGENT B0 ;  /* 0x0000000000007941 */ /* 0x000fea0003800200 */
.L_x_15726:
        /* <DEDUP_REMOVED lines=128> */
.L_x_15753:
        /* <DEDUP_REMOVED lines=39> */
[----:B------:R-:W-:Y:S01]  /*3dc0*/  F2FP.F16.F32.PACK_AB R176, R177, R176 ;  /* 0x000000b0b1b0723e */ /* 0x000fe200000000ff */
[----:B------:R-:W-:Y:S01]  /*3dd0*/  FFMA.FTZ R193, R193, R84, R8 ;  /* 0x00000054c1c17223 */ /* 0x000fe20000010008 */
[----:B------:R-:W-:Y:S01]  /*3de0*/  F2FP.F16.F32.PACK_AB R177, R183, R178 ;  /* 0x000000b2b7b1723e */ /* 0x000fe200000000ff */
[----:B------:R-:W-:Y:S01]  /*3df0*/  FMUL.FTZ R195, R0, R195 ;  /* 0x000000c300c37220 */ /* 0x000fe20000410000 */
[----:B------:R-:W-:Y:S01]  /*3e00*/  F2FP.F16.F32.PACK_AB R178, R194, R191 ;  /* 0x000000bfc2b2723e */ /* 0x000fe200000000ff */
        /* <DEDUP_REMOVED lines=14> */
[C---:B-1----:R-:W-:Y:S01]  /*3ef0*/  IMAD.WIDE.U32 R174, R173.reuse, 0x10, R174 ;  /* 0x00000010adae7825 */ /* 0x042fe200078e00ae */
[----:B------:R-:W-:Y:S01]  /*3f00*/  F2FP.F16.F32.PACK_AB R193, R190, R189 ;  /* 0x000000bdbec1723e */ /* 0x000fe200000000ff */
[----:B------:R0:W-:Y:S01]  /*3f10*/  STG.E.128 desc[UR6][R180.64], R176 ;  /* 0x000000b0b4007986 */ /* 0x0001e2000c101d06 */
[----:B------:R-:W-:Y:S02]  /*3f20*/  F2FP.F16.F32.PACK_AB R192, R188, R183 ;  /* 0x000000b7bcc0723e */ /* 0x000fe400000000ff */
[----:B------:R-:W-:-:S03]  /*3f30*/  IADD3 R173, PT, PT, R173, 0x20, RZ ;  /* 0x00000020adad7810 */ /* 0x000fc60007ffe0ff */
[----:B------:R0:W-:Y:S04]  /*3f40*/  STG.E.128 desc[UR6][R174.64], R192 ;  /* 0x000000c0ae007986 */ /* 0x0001e8000c101d06 */
.L_x_15734:
[----:B------:R-:W-:Y:S05]  /*3f50*/  BSYNC.RECONVERGENT B0 ;  /* 0x0000000000007941 */ /* 0x000fea0003800200 */
.L_x_15733:
        /* <DEDUP_REMOVED lines=50> */
.L_x_15736:
[----:B------:R-:W-:Y:S05]  /*4280*/  BSYNC.RECONVERGENT B0 ;  /* 0x0000000000007941 */ /* 0x000fea0003800200 */
.L_x_15735:
        /* <DEDUP_REMOVED lines=49> */
.L_x_15738:
[----:B------:R-:W-:Y:S05]  /*45a0*/  BSYNC.RECONVERGENT B0 ;  /* 0x0000000000007941 */ /* 0x000fea0003800200 */
.L_x_15737:
        /* <DEDUP_REMOVED lines=26> */
[----:B------:R-:W-:Y:S01]  /*4750*/  F2FP.F16.F32.PACK_AB R176, R177, R176 ;  /* 0x000000b0b1b0723e */ /* 0x000fe200000000ff */
[----:B0-----:R-:W-:Y:S01]  /*4760*/  IMAD.WIDE.U32 R174, R173, 0x10, R174 ;  /* 0x00000010adae7825 */ /* 0x001fe200078e00ae */
[----:B------:R-:W-:-:S03]  /*4770*/  F2FP.F16.F32.PACK_AB R177, R183, R0 ;  /* 0x00000000b7b1723e */ /* 0x000fc600000000ff */
        /* <DEDUP_REMOVED lines=11> */
[----:B------:R-:W-:Y:S02]  /*4830*/  F2FP.F16.F32.PACK_AB R178, R191, R178 ;  /* 0x000000b2bfb2723e */ /* 0x000fe400000000ff */
[----:B------:R-:W-:Y:S02]  /*4840*/  F2FP.F16.F32.PACK_AB R179, R194, R179 ;  /* 0x000000b3c2b3723e */ /* 0x000fe400000000ff */
[----:B------:R-:W-:Y:S02]  /*4850*/  F2FP.F16.F32.PACK_AB R189, R188, R189 ;  /* 0x000000bdbcbd723e */ /* 0x000fe400000000ff */
[----:B------:R-:W-:Y:S01]  /*4860*/  F2FP.F16.F32.PACK_AB R191, R192, R197 ;  /* 0x000000c5c0bf723e */ /* 0x000fe200000000ff */
[----:B------:R4:W-:Y:S01]  /*4870*/  STG.E.128 desc[UR6][R174.64], R176 ;  /* 0x000000b0ae007986 */ /* 0x0009e2000c101d06 */
[----:B------:R-:W-:-:S02]  /*4880*/  F2FP.F16.F32.PACK_AB R190, R190, R193 ;  /* 0x000000c1bebe723e */ /* 0x000fc400000000ff */
[----:B------:R-:W-:-:S05]  /*4890*/  F2FP.F16.F32.PACK_AB R188, R173, R0 ;  /* 0x00000000adbc723e */ /* 0x000fca00000000ff */
[----:B------:R4:W-:Y:S02]  /*48a0*/  STG.E.128 desc[UR6][R180.64], R188 ;  /* 0x000000bcb4007986 */ /* 0x0009e4000c101d06 */
.L_x_15740:
[----:B------:R-:W-:Y:S05]  /*48b0*/  BSYNC.RECONVERGENT B0 ;  /* 0x0000000000007941 */ /* 0x000fea0003800200 */
.L_x_15739:
[----:B01234-:R-:W0:Y:S02]  /*48c0*/  LDC.64 R174, c[0x0][0x380] ;  /* 0x0000e000ffae7b82 */ /* 0x01fe240000000a00 */
[----:B0-----:R-:W-:-:S04]  /*48d0*/  LEA R172, R174, R172, 0x2 ;  /* 0x000000acaeac7211 */ /* 0x001fc800078e10ff */
[----:B------:R-:W-:-:S13]  /*48e0*/  ISETP.GE.AND P1, PT, R172, R175, PT ;  /* 0x000000afac00720c */ /* 0x000fda0003f26270 */
[----:B------:R-:W-:Y:S05]  /*48f0*/  @!P1 BRA `(.L_x_15741) ;  /* 0xffffffcc009c9947 */ /* 0x000fea000383ffff */
[----:B------:R-:W-:Y:S05]  /*4900*/  EXIT ;  /* 0x000000000000794d */ /* 0x000fea0003800000 */
.L_x_15732:
        /* <DEDUP_REMOVED lines=8> */
.L_x_15743:
[----:B------:R-:W-:Y:S05]  /*4990*/  BSYNC B0 ;  /* 0x0000000000007941 */ /* 0x000fea0003800000 */
.L_x_15742:
        /* <DEDUP_REMOVED lines=9> */
.L_x_15744:
[----:B------:R-:W-:Y:S01]  /*4a30*/  HFMA2 R189, -RZ, RZ, 0, 2.384185791015625e-07 ;  /* 0x00000004ffbd7431 */ /* 0x000fe200000001ff */
[----:B------:R-:W-:-:S05]  /*4a40*/  MOV R175, R181 ;  /* 0x000000b500af7202 */ /* 0x000fca0000000f00 */
[----:B------:R-:W-:-:S05]  /*4a50*/  FADD.FTZ R178, R176, R175 ;  /* 0x000000afb0b27221 */ /* 0x000fca0000010000 */
[----:B------:R-:W-:-:S07]  /*4a60*/  MOV R188, R178 ;  /* 0x000000b200bc7202 */ /* 0x000fce0000000f00 */
[----:B------:R-:W-:Y:S05]  /*4a70*/  WARPSYNC.COLLECTIVE R183, `(.L_x_15745) ;  /* 0x00000000b7087348 */ /* 0x000fea0003c00000 */
[----:B------:R0:W1:Y:S02]  /*4a80*/  SHFL.BFLY P6, R181, R188, R189, R190 ;  /* 0x0c0000bdbcb57389 */ /* 0x00006400000c00be */
[----:B01----:R-:W-:Y:S05]  /*4a90*/  ENDCOLLECTIVE ;  /* 0x000000000000791b */ /* 0x003fea0003800000 */
.L_x_15745:
        /* <DEDUP_REMOVED lines=8> */
.L_x_15746:
[----:B------:R-:W-:Y:S01]  /*4b20*/  HFMA2 R189, -RZ, RZ, 0, 9.5367431640625e-07 ;  /* 0x00000010ffbd7431 */ /* 0x000fe200000001ff */
[----:B------:R-:W-:-:S05]  /*4b30*/  MOV R0, R181 ;  /* 0x000000b500007202 */ /* 0x000fca0000000f00 */
[----:B------:R-:W-:-:S05]  /*4b40*/  FADD.FTZ R180, R179, R0 ;  /* 0x00000000b3b47221 */ /* 0x000fca0000010000 */
[----:B------:R-:W-:-:S07]  /*4b50*/  MOV R188, R180 ;  /* 0x000000b400bc7202 */ /* 0x000fce0000000f00 */
[----:B------:R-:W-:Y:S05]  /*4b60*/  WARPSYNC.COLLECTIVE R183, `(.L_x_15747) ;  /* 0x00000000b7087348 */ /* 0x000fea0003c00000 */
[----:B------:R0:W1:Y:S02]  /*4b70*/  SHFL.BFLY P6, R181, R188, R189, R190 ;  /* 0x0c0000bdbcb57389 */ /* 0x00006400000c00be */
[----:B01----:R-:W-:Y:S05]  /*4b80*/  ENDCOLLECTIVE ;  /* 0x000000000000791b */ /* 0x003fea0003800000 */
.L_x_15747:
        /* <DEDUP_REMOVED lines=72> */
.L_x_15748:
[----:B------:R-:W-:Y:S01]  /*5010*/  HFMA2 R189, -RZ, RZ, 0, 1.1920928955078125e-07 ;  /* 0x00000002ffbd7431 */ /* 0x000fe200000001ff */
[----:B------:R-:W-:-:S05]  /*5020*/  MOV R177, R181 ;  /* 0x000000b500b17202 */ /* 0x000fca0000000f00 */
[----:B------:R-:W-:-:S05]  /*5030*/  FADD.FTZ R177, R0, R177 ;  /* 0x000000b100b17221 */ /* 0x000fca0000010000 */
[----:B------:R-:W-:-:S07]  /*5040*/  MOV R188, R177 ;  /* 0x000000b100bc7202 */ /* 0x000fce0000000f00 */
[----:B------:R-:W-:Y:S05]  /*5050*/  WARPSYNC.COLLECTIVE R183, `(.L_x_15749) ;  /* 0x00000000b7087348 */ /* 0x000fea0003c00000 */
[----:B------:R0:W1:Y:S02]  /*5060*/  SHFL.BFLY P6, R181, R188, R189, R190 ;  /* 0x0c0000bdbcb57389 */ /* 0x00006400000c00be */
[----:B01----:R-:W-:Y:S05]  /*5070*/  ENDCOLLECTIVE ;  /* 0x000000000000791b */ /* 0x003fea0003800000 */
.L_x_15749:
[----:B------:R-:W-:Y:S01]  /*5080*/  HFMA2 R189, -RZ, RZ, 0, 2.384185791015625e-07 ;  /* 0x00000004ffbd7431 */ /* 0x000fe200000001ff */
[----:B------:R-:W-:-:S05]  /*5090*/  MOV R176, R181 ;  /* 0x000000b500b07202 */ /* 0x000fca0000000f00 */
[----:B------:R-:W-:-:S05]  /*50a0*/  FADD.FTZ R176, R177, R176 ;  /* 0x000000b0b1b07221 */ /* 0x000fca0000010000 */
[----:B------:R-:W-:-:S07]  /*50b0*/  MOV R188, R176 ;  /* 0x000000b000bc7202 */ /* 0x000fce0000000f00 */
[----:B------:R-:W-:Y:S05]  /*50c0*/  WARPSYNC.COLLECTIVE R183, `(.L_x_15750) ;  /* 0x00000000b7087348 */ /* 0x000fea0003c00000 */
[----:B------:R0:W1:Y:S02]  /*50d0*/  SHFL.BFLY P6, R181, R188, R189, R190 ;  /* 0x0c0000bdbcb57389 */ /* 0x00006400000c00be */
[----:B01----:R-:W-:Y:S05]  /*50e0*/  ENDCOLLECTIVE ;  /* 0x000000000000791b */ /* 0x003fea0003800000 */
.L_x_15750:
[----:B------:R-:W-:Y:S01]  /*50f0*/  HFMA2 R189, -RZ, RZ, 0, 4.76837158203125e-07 ;  /* 0x00000008ffbd7431 */ /* 0x000fe200000001ff */
[----:B------:R-:W-:-:S05]  /*5100*/  MOV R179, R181 ;  /* 0x000000b500b37202 */ /* 0x000fca0000000f00 */
[----:B------:R-:W-:-:S05]  /*5110*/  FADD.FTZ R179, R176, R179 ;  /* 0x000000b3b0b37221 */ /* 0x000fca0000010000 */
[----:B------:R-:W-:-:S07]  /*5120*/  MOV R188, R179 ;  /* 0x000000b300bc7202 */ /* 0x000fce0000000f00 */
[----:B------:R-:W-:Y:S05]  /*5130*/  WARPSYNC.COLLECTIVE R183, `(.L_x_15751) ;  /* 0x00000000b7087348 */ /* 0x000fea0003c00000 */
[----:B------:R0:W1:Y:S02]  /*5140*/  SHFL.BFLY P6, R181, R188, R189, R190 ;  /* 0x0c0000bdbcb57389 */ /* 0x00006400000c00be */
[----:B01----:R-:W-:Y:S05]  /*5150*/  ENDCOLLECTIVE ;  /* 0x000000000000791b */ /* 0x003fea0003800000 */
.L_x_15751:
[----:B------:R-:W-:Y:S01]  /*5160*/  HFMA2 R189, -RZ, RZ, 0, 9.5367431640625e-07 ;  /* 0x00000010ffbd7431 */ /* 0x000fe200000001ff */
[----:B------:R-:W-:-:S05]  /*5170*/  MOV R178, R181 ;  /* 0x000000b500b27202 */ /* 0x000fca0000000f00 */
[----:B------:R-:W-:-:S05]  /*5180*/  FADD.FTZ R178, R179, R178 ;  /* 0x000000b2b3b27221 */ /* 0x000fca0000010000 */
[----:B------:R-:W-:-:S07]  /*5190*/  MOV R188, R178 ;  /* 0x000000b200bc7202 */ /* 0x000fce0000000f00 */
[----:B------:R-:W-:Y:S05]  /*51a0*/  WARPSYNC.COLLECTIVE R183, `(.L_x_15752) ;  /* 0x00000000b7087348 */ /* 0x000fea0003c00000 */
[----:B------:R0:W1:Y:S02]  /*51b0*/  SHFL.BFLY P6, R181, R188, R189, R190 ;  /* 0x0c0000bdbcb57389 */ /* 0x00006400000c00be */
[----:B01----:R-:W-:Y:S05]  /*51c0*/  ENDCOLLECTIVE ;  /* 0x000000000000791b */ /* 0x003fea0003800000 */
.L_x_15752:
[----:B------:R-:W-:Y:S05]  /*51d0*/  BRA `(.L_x_15753) ;  /* 0xffffffe8005c7947 */ /* 0x000fea000383ffff */
.L_x_15754:
        /* <DEDUP_REMOVED lines=10> */
.L_x_22726:


//--------------------- .text._ZN10layer_norm31ln_parallel_residual_fwd_kernelINS_13Kernel_traitsIf6__halffS2_fjLj1024ELj1ELj4ELj1ELj16ENS_18Kernel_traits_baseILj1024EfS2_fS2_fjLj128EEEEELb0ELb0ELb1EEEvNS_9FwdParamsE --------------------------
	.section	.text._ZN10layer_norm31ln_parallel_residual_fwd_kernelINS_13Kernel_traitsIf6__halffS2_fjLj1024ELj1ELj4ELj1ELj16ENS_18Kernel_traits_baseILj1024EfS2_fS2_fjLj128EEEEELb0ELb0ELb1EEEvNS_9FwdParamsE,"ax",@progbits
	.align	128
        .global         _ZN10layer_norm31ln_parallel_residual_fwd_kernelINS_13Kernel_traitsIf6__halffS2_fjLj1024ELj1ELj4ELj1ELj16ENS_18Kernel_traits_baseILj1024EfS2_fS2_fjLj128EEEEELb0ELb0ELb1EEEvNS_9FwdParamsE
        .type           _ZN10layer_norm31ln_parallel_residual_fwd_kernelINS_13Kernel_traitsIf6__halffS2_fjLj1024ELj1ELj4ELj1ELj16ENS_18Kernel_traits_baseILj1024EfS2_fS2_fjLj128EEEEELb0ELb0ELb1EEEvNS_9FwdParamsE,@function
        .size           _ZN10layer_norm31ln_parallel_residual_fwd_kernelINS_13Kernel_traitsIf6__halffS2_fjLj1024ELj1ELj4ELj1ELj16ENS_18Kernel_traits_baseILj1024EfS2_fS2_fjLj128EEEEELb0ELb0ELb1EEEvNS_9FwdParamsE,(.L_x_22727 - _ZN10layer_norm31ln_parallel_residual_fwd_kernelINS_13Kernel_traitsIf6__halffS2_fjLj1024ELj1ELj4ELj1ELj16ENS_18Kernel_traits_baseILj1024EfS2_fS2_fjLj128EEEEELb0ELb0ELb1EEEvNS_9FwdParamsE)
        .other          _ZN10layer_norm31ln_parallel_residual_fwd_kernelINS_13Kernel_traitsIf6__halffS2_fjLj1024ELj1ELj4ELj1ELj16ENS_18Kernel_traits_baseILj1024EfS2_fS2_fjLj128EEEEELb0ELb0ELb1EEEvNS_9FwdParamsE,@"STO_CUDA_ENTRY STV_DEFAULT"
_ZN10layer_norm31ln_parallel_residual_fwd_kernelINS_13Kernel_traitsIf6__halffS2_fjLj1024ELj1ELj4ELj1ELj16ENS_18Kernel_traits_baseILj1024EfS2_fS2_fjLj128EEEEELb0ELb0ELb1EEEvNS_9FwdParamsE:
.text._ZN10layer_norm31ln_parallel_residual_fwd_kernelINS_13Kernel_traitsIf6__halffS2_fjLj1024ELj1ELj4ELj1ELj16ENS_18Kernel_traits_baseILj1024EfS2_fS2_fjLj128EEEEELb0ELb0ELb1EEEvNS_9FwdParamsE:
        /* <DEDUP_REMOVED lines=69> */
.L_x_15756:
        /* <DEDUP_REMOVED lines=31> */
.L_x_15755:
        /* <DEDUP_REMOVED lines=45> */
.L_x_15758:
        /* <DEDUP_REMOVED lines=46> */
.L_x_15757:
        /* <DEDUP_REMOVED lines=12> */
.L_x_15776:
        /* <DEDUP_REMOVED lines=31> */
.L_x_15760:
        /* <DEDUP_REMOVED lines=17> */
.L_x_15759:
        /* <DEDUP_REMOVED lines=28> */
.L_x_15762:
[--C-:B-----5:R-:W-:Y:S02]  /*1170*/  HADD2.F32 R0, -RZ, R148.reuse.H0_H0 ;  /* 0x20000094ff007230 */ /* 0x120fe40000004100 */
[--C-:B------:R-:W-:Y:S02]  /*1180*/  HADD2.F32 R144, -RZ, R149.reuse.H0_H0 ;  /* 0x20000095ff907230 */ /* 0x100fe40000004100 */
[----:B------:R-:W-:Y:S02]  /*1190*/  HADD2.F32 R146, -RZ, R149.H1_H1 ;  /* 0x30000095ff927230 */ /* 0x000fe40000004100 */
[----:B------:R-:W-:Y:S02]  /*11a0*/  HADD2.F32 R148, -RZ, R148.H1_H1 ;  /* 0x30000094ff947230 */ /* 0x000fe40000004100 */
[----:B------:R-:W-:Y:S02]  /*11b0*/  HADD2.F32 R147, -RZ, R132.H1_H1 ;  /* 0x30000084ff937230 */ /* 0x000fe40000004100 */
[----:B------:R-:W-:-:S02]  /*11c0*/  HADD2.F32 R149, -RZ, R133.H0_H0 ;  /* 0x20000085ff957230 */ /* 0x000fc40000004100 */
[----:B------:R-:W-:Y:S02]  /*11d0*/  HADD2.F32 R153, -RZ, R150.H0_H0 ;  /* 0x20000096ff997230 */ /* 0x000fe40000004100 */
[----:B------:R-:W-:Y:S01]  /*11e0*/  FADD.FTZ R148, R148, R147 ;  /* 0x0000009394947221 */ /* 0x000fe20000010000 */
[----:B------:R-:W-:Y:S02]  /*11f0*/  HADD2.F32 R145, -RZ, R132.H0_H0 ;  /* 0x20000084ff917230 */ /* 0x000fe40000004100 */
[----:B------:R-:W-:Y:S01]  /*1200*/  FADD.FTZ R149, R144, R149 ;  /* 0x0000009590957221 */ /* 0x000fe20000010000 */
[--C-:B------:R-:W-:Y:S02]  /*1210*/  HADD2.F32 R154, -RZ, R151.reuse.H0_H0 ;  /* 0x20000097ff9a7230 */ /* 0x100fe40000004100 */
[----:B------:R-:W-:Y:S02]  /*1220*/  HADD2.F32 R156, -RZ, R151.H1_H1 ;  /* 0x30000097ff9c7230 */ /* 0x000fe40000004100 */
[----:B------:R-:W-:Y:S01]  /*1230*/  FADD.FTZ R145, R0, R145 ;  /* 0x0000009100917221 */ /* 0x000fe20000010000 */
[----:B------:R-:W-:-:S02]  /*1240*/  HADD2.F32 R150, -RZ, R150.H1_H1 ;  /* 0x30000096ff967230 */ /* 0x000fc40000004100 */
[--C-:B------:R-:W-:Y:S02]  /*1250*/  HADD2.F32 R151, -RZ, R134.reuse.H1_H1 ;  /* 0x30000086ff977230 */ /* 0x100fe40000004100 */
[----:B------:R-:W-:Y:S02]  /*1260*/  HADD2.F32 R147, -RZ, R133.H1_H1 ;  /* 0x30000085ff937230 */ /* 0x000fe40000004100 */
        /* <DEDUP_REMOVED lines=16> */
.L_x_15761:
        /* <DEDUP_REMOVED lines=19> */
[----:B-----5:R-:W-:Y:S02]  /*14a0*/  HADD2.F32 R0, -RZ, R160.H0_H0 ;  /* 0x200000a0ff007230 */ /* 0x020fe40000004100 */
[----:B0-----:R-:W-:Y:S02]  /*14b0*/  HADD2.F32 R155, -RZ, R132.H0_H0 ;  /* 0x20000084ff9b7230 */ /* 0x001fe40000004100 */
[----:B------:R-:W-:Y:S02]  /*14c0*/  HADD2.F32 R160, -RZ, R160.H1_H1 ;  /* 0x300000a0ffa07230 */ /* 0x000fe40000004100 */
[----:B------:R-:W-:Y:S02]  /*14d0*/  HADD2.F32 R159, -RZ, R132.H1_H1 ;  /* 0x30000084ff9f7230 */ /* 0x000fe40000004100 */
[----:B------:R-:W-:Y:S01]  /*14e0*/  FADD.FTZ R155, R155, R0 ;  /* 0x000000009b9b7221 */ /* 0x000fe20000010000 */
[----:B------:R-:W-:Y:S02]  /*14f0*/  HADD2.F32 R154, -RZ, R161.H0_H0 ;  /* 0x200000a1ff9a7230 */ /* 0x000fe40000004100 */
[----:B------:R-:W-:-:S02]  /*1500*/  HADD2.F32 R165, -RZ, R133.H0_H0 ;  /* 0x20000085ffa57230 */ /* 0x000fc40000004100 */
[----:B------:R-:W-:Y:S01]  /*1510*/  FADD.FTZ R160, R159, R160 ;  /* 0x000000a09fa07221 */ /* 0x000fe20000010000 */
[----:B------:R-:W-:Y:S02]  /*1520*/  HADD2.F32 R161, -RZ, R161.H1_H1 ;  /* 0x300000a1ffa17230 */ /* 0x000fe40000004100 */
[--C-:B------:R-:W-:Y:S02]  /*1530*/  HADD2.F32 R157, -RZ, R163.reuse.H0_H0 ;  /* 0x200000a3ff9d7230 */ /* 0x100fe40000004100 */
[----:B------:R-:W-:Y:S01]  /*1540*/  FADD.FTZ R159, R165, R154 ;  /* 0x0000009aa59f7221 */ /* 0x000fe20000010000 */
[----:B------:R-:W-:Y:S02]  /*1550*/  HADD2.F32 R158, -RZ, R163.H1_H1 ;  /* 0x300000a3ff9e7230 */ /* 0x000fe40000004100 */
[----:B------:R-:W-:Y:S02]  /*1560*/  HADD2.F32 R0, -RZ, R133.H1_H1 ;  /* 0x30000085ff007230 */ /* 0x000fe40000004100 */
[----:B------:R-:W-:-:S02]  /*1570*/  HADD2.F32 R156, -RZ, R162.H0_H0 ;  /* 0x200000a2ff9c7230 */ /* 0x000fc40000004100 */
[----:B------:R-:W-:Y:S02]  /*1580*/  HADD2.F32 R163, -RZ, R134.H0_H0 ;  /* 0x20000086ffa37230 */ /* 0x000fe40000004100 */
        /* <DEDUP_REMOVED lines=18> */
.L_x_15764:
[----:B0----5:R-:W-:Y:S02]  /*16b0*/  HADD2.F32 R157, -RZ, R160.H1_H1 ;  /* 0x300000a0ff9d7230 */ /* 0x021fe40000004100 */
[----:B------:R-:W-:Y:S02]  /*16c0*/  HADD2.F32 R0, -RZ, R132.H1_H1 ;  /* 0x30000084ff007230 */ /* 0x000fe40000004100 */
[----:B------:R-:W-:Y:S02]  /*16d0*/  HADD2.F32 R156, -RZ, R160.H0_H0 ;  /* 0x200000a0ff9c7230 */ /* 0x000fe40000004100 */
[----:B------:R-:W-:Y:S02]  /*16e0*/  HADD2.F32 R155, -RZ, R132.H0_H0 ;  /* 0x20000084ff9b7230 */ /* 0x000fe40000004100 */
[----:B------:R-:W-:Y:S01]  /*16f0*/  FADD.FTZ R157, R0, R157 ;  /* 0x0000009d009d7221 */ /* 0x000fe20000010000 */
[----:B------:R-:W-:Y:S02]  /*1700*/  HADD2.F32 R158, -RZ, R161.H0_H0 ;  /* 0x200000a1ff9e7230 */ /* 0x000fe40000004100 */
[----:B------:R-:W-:-:S02]  /*1710*/  HADD2.F32 R159, -RZ, R133.H0_H0 ;  /* 0x20000085ff9f7230 */ /* 0x000fc40000004100 */
[----:B------:R-:W-:Y:S01]  /*1720*/  FADD.FTZ R156, R155, R156 ;  /* 0x0000009c9b9c7221 */ /* 0x000fe20000010000 */
[----:B------:R-:W-:Y:S02]  /*1730*/  HADD2.F32 R161, -RZ, R161.H1_H1 ;  /* 0x300000a1ffa17230 */ /* 0x000fe40000004100 */
[----:B------:R-:W-:Y:S02]  /*1740*/  HADD2.F32 R160, -RZ, R162.H0_H0 ;  /* 0x200000a2ffa07230 */ /* 0x000fe40000004100 */
[----:B------:R-:W-:Y:S01]  /*1750*/  FADD.FTZ R158, R159, R158 ;  /* 0x0000009e9f9e7221 */ /* 0x000fe20000010000 */
[--C-:B------:R-:W-:Y:S02]  /*1760*/  HADD2.F32 R154, -RZ, R163.reuse.H0_H0 ;  /* 0x200000a3ff9a7230 */ /* 0x100fe40000004100 */
[----:B------:R-:W-:Y:S02]  /*1770*/  HADD2.F32 R164, -RZ, R163.H1_H1 ;  /* 0x300000a3ffa47230 */ /* 0x000fe40000004100 */
[----:B------:R-:W-:-:S02]  /*1780*/  HADD2.F32 R0, -RZ, R133.H1_H1 ;  /* 0x30000085ff007230 */ /* 0x000fc40000004100 */
[----:B------:R-:W-:Y:S02]  /*1790*/  HADD2.F32 R162, -RZ, R162.H1_H1 ;  /* 0x300000a2ffa27230 */ /* 0x000fe40000004100 */
[--C-:B------:R-:W-:Y:S02]  /*17a0*/  HADD2.F32 R163, -RZ, R134.reuse.H1_H1 ;  /* 0x30000086ffa37230 */ /* 0x100fe40000004100 */
[----:B------:R-:W-:Y:S01]  /*17b0*/  FADD.FTZ R159, R0, R161 ;  /* 0x000000a1009f7221 */ /* 0x000fe20000010000 */
[----:B------:R-:W-:Y:S02]  /*17c0*/  HADD2.F32 R155, -RZ, R134.H0_H0 ;  /* 0x20000086ff9b7230 */ /* 0x000fe40000004100 */
[--C-:B------:R-:W-:Y:S02]  /*17d0*/  HADD2.F32 R165, -RZ, R135.reuse.H0_H0 ;  /* 0x20000087ffa57230 */ /* 0x100fe40000004100 */
[----:B------:R-:W-:Y:S01]  /*17e0*/  FADD.FTZ R161, R163, R162 ;  /* 0x000000a2a3a17221 */ /* 0x000fe20000010000 */
[----:B------:R-:W-:-:S02]  /*17f0*/  HADD2.F32 R167, -RZ, R135.H1_H1 ;  /* 0x30000087ffa77230 */ /* 0x000fc40000004100 */
[----:B------:R-:W-:Y:S01]  /*1800*/  FADD.FTZ R160, R155, R160 ;  /* 0x000000a09ba07221 */ /* 0x000fe20000010000 */
[----:B------:R-:W-:Y:S02]  /*1810*/  FADD.FTZ R162, R165, R154 ;  /* 0x0000009aa5a27221 */ /* 0x000fe40000010000 */
[----:B------:R-:W-:Y:S01]  /*1820*/  FADD.FTZ R163, R167, R164 ;  /* 0x000000a4a7a37221 */ /* 0x000fe20000010000 */
[----:B------:R-:W-:Y:S06]  /*1830*/  BRA `(.L_x_15765) ;  /* 0x0000000000687947 */ /* 0x000fec0003800000 */
.L_x_15763:
        /* <DEDUP_REMOVED lines=18> */
.L_x_15766:
        /* <DEDUP_REMOVED lines=8> */
.L_x_15765:
        /* <DEDUP_REMOVED lines=17> */
[--C-:B------:R-:W-:Y:S02]  /*1af0*/  HADD2.F32 R155, -RZ, R132.reuse.H0_H0 ;  /* 0x20000084ff9b7230 */ /* 0x100fe40000004100 */
[----:B-1----:R-:W-:Y:S02]  /*1b00*/  HADD2.F32 R167, -RZ, R132.H1_H1 ;  /* 0x30000084ffa77230 */ /* 0x002fe40000004100 */
        /* <DEDUP_REMOVED lines=11> */
[----:B------:R-:W-:Y:S02]  /*1bc0*/  HADD2.F32 R164, -RZ, R134.H0_H0 ;  /* 0x20000086ffa47230 */ /* 0x000fe40000004100 */
        /* <DEDUP_REMOVED lines=17> */
.L_x_15768:
[----:B-1---5:R-:W-:Y:S02]  /*1ce0*/  HADD2.F32 R165, -RZ, R168.H1_H1 ;  /* 0x300000a8ffa57230 */ /* 0x022fe40000004100 */
        /* <DEDUP_REMOVED lines=24> */
.L_x_15767:
        /* <DEDUP_REMOVED lines=18> */
.L_x_15770:
        /* <DEDUP_REMOVED lines=8> */
.L_x_15769:
        /* <DEDUP_REMOVED lines=15> */
[----:B-----5:R-:W-:Y:S02]  /*2100*/  HADD2.F32 R0, -RZ, R180.H0_H0 ;  /* 0x200000b4ff007230 */ /* 0x020fe40000004100 */
[----:B------:R-:W-:Y:S02]  /*2110*/  HADD2.F32 R173, -RZ, R132.H0_H0 ;  /* 0x20000084ffad7230 */ /* 0x000fe40000004100 */
[----:B------:R-:W-:Y:S02]  /*2120*/  HADD2.F32 R180, -RZ, R180.H1_H1 ;  /* 0x300000b4ffb47230 */ /* 0x000fe40000004100 */
[----:B-1----:R-:W-:Y:S02]  /*2130*/  HADD2.F32 R179, -RZ, R132.H1_H1 ;  /* 0x30000084ffb37230 */ /* 0x002fe40000004100 */
        /* <DEDUP_REMOVED lines=29> */
.L_x_15772:
        /* <DEDUP_REMOVED lines=25> */
.L_x_15771:
        /* <DEDUP_REMOVED lines=18> */
.L_x_15774:
        /* <DEDUP_REMOVED lines=8> */
.L_x_15773:
        /* <DEDUP_REMOVED lines=124> */
.L_x_15788:
        /* <DEDUP_REMOVED lines=38> */
[----:B------:R-:W-:Y:S01]  /*3060*/  F2FP.F16.F32.PACK_AB R150, R151, R150 ;  /* 0x000000969796723e */ /* 0x000fe200000000ff */
[----:B------:R-:W-:Y:S01]  /*3070*/  FMUL.FTZ R188, R185, R188 ;  /* 0x000000bcb9bc7220 */ /* 0x000fe20000410000 */
[----:B------:R-:W-:Y:S01]  /*3080*/  F2FP.F16.F32.PACK_AB R151, R159, R146 ;  /* 0x000000929f97723e */ /* 0x000fe200000000ff */
        /* <DEDUP_REMOVED lines=10> */
[----:B------:R-:W-:-:S03]  /*3130*/  F2FP.F16.F32.PACK_AB R148, R147, R148 ;  /* 0x000000949394723e */ /* 0x000fc600000000ff */
[----:B------:R-:W-:Y:S01]  /*3140*/  FFMA.FTZ R146, R187, R72, R124 ;  /* 0x00000048bb927223 */ /* 0x000fe2000001007c */
[----:B------:R-:W-:Y:S01]  /*3150*/  F2FP.F16.F32.PACK_AB R149, R0, R149 ;  /* 0x000000950095723e */ /* 0x000fe200000000ff */
        /* <DEDUP_REMOVED lines=17> */
[----:B------:R-:W-:Y:S01]  /*3270*/  F2FP.F16.F32.PACK_AB R146, R183, R146 ;  /* 0x00000092b792723e */ /* 0x000fe200000000ff */
        /* <DEDUP_REMOVED lines=47> */
[----:B------:R-:W-:Y:S01]  /*3570*/  F2FP.F16.F32.PACK_AB R145, R188, R145 ;  /* 0x00000091bc91723e */ /* 0x000fe200000000ff */
[----:B------:R-:W-:Y:S01]  /*3580*/  IMAD.WIDE.U32 R152, R153, 0x10, R158 ;  /* 0x0000001099987825 */ /* 0x000fe200078e009e */
[----:B------:R-:W-:-:S03]  /*3590*/  F2FP.F16.F32.PACK_AB R144, R181, R144 ;  /* 0x00000090b590723e */ /* 0x000fc600000000ff */
[----:B------:R-:W-:Y:S01]  /*35a0*/  FFMA.FTZ R195, R195, R80, R116 ;  /* 0x00000050c3c37223 */ /* 0x000fe20000010074 */
[----:B------:R-:W-:Y:S01]  /*35b0*/  F2FP.F16.F32.PACK_AB R151, R162, R161 ;  /* 0x000000a1a297723e */ /* 0x000fe200000000ff */
        /* <DEDUP_REMOVED lines=48> */
[C---:B------:R-:W-:Y:S01]  /*38c0*/  FFMA.FTZ R175, R165.reuse, R66, R6 ;  /* 0x00000042a5af7223 */ /* 0x040fe20000010006 */
[C---:B------:R-:W-:Y:S01]  /*38d0*/  FFMA.FTZ R154, R0.reuse, R67, R7 ;  /* 0x00000043009a7223 */ /* 0x040fe20000010007 */
        /* <DEDUP_REMOVED lines=23> */
.L_x_15775:
        /* <DEDUP_REMOVED lines=8> */
.L_x_15778:
[----:B------:R-:W-:Y:S05]  /*3ad0*/  BSYNC B0 ;  /* 0x0000000000007941 */ /* 0x000fea0003800000 */
.L_x_15777:
        /* <DEDUP_REMOVED lines=9> */
.L_x_15779:
[----:B------:R-:W-:Y:S01]  /*3b70*/  HFMA2 R188, -RZ, RZ, 0, 2.384185791015625e-07 ;  /* 0x00000004ffbc7431 */ /* 0x000fe200000001ff */
[----:B------:R-:W-:-:S05]  /*3b80*/  MOV R173, R187 ;  /* 0x000000bb00ad7202 */ /* 0x000fca0000000f00 */
[----:B------:R-:W-:-:S05]  /*3b90*/  FADD.FTZ R175, R174, R173 ;  /* 0x000000adaeaf7221 */ /* 0x000fca0000010000 */
[----:B------:R-:W-:-:S07]  /*3ba0*/  MOV R189, R175 ;  /* 0x000000af00bd7202 */ /* 0x000fce0000000f00 */
[----:B------:R-:W-:Y:S05]  /*3bb0*/  WARPSYNC.COLLECTIVE R186, `(.L_x_15780) ;  /* 0x00000000ba087348 */ /* 0x000fea0003c00000 */
[----:B------:R0:W1:Y:S02]  /*3bc0*/  SHFL.BFLY P2, R187, R189, R188, R191 ;  /* 0x0c0000bcbdbb7389 */ /* 0x00006400000400bf */
[----:B01----:R-:W-:Y:S05]  /*3bd0*/  ENDCOLLECTIVE ;  /* 0x000000000000791b */ /* 0x003fea0003800000 */
.L_x_15780:
[----:B------:R-:W-:Y:S01]  /*3be0*/  HFMA2 R188, -RZ, RZ, 0, 4.76837158203125e-07 ;  /* 0x00000008ffbc7431 */ /* 0x000fe200000001ff */
[----:B------:R-:W-:-:S05]  /*3bf0*/  MOV R172, R187 ;  /* 0x000000bb00ac7202 */ /* 0x000fca0000000f00 */
[----:B------:R-:W-:-:S05]  /*3c00*/  FADD.FTZ R184, R175, R172 ;  /* 0x000000acafb87221 */ /* 0x000fca0000010000 */
[----:B------:R-:W-:-:S07]  /*3c10*/  MOV R189, R184 ;  /* 0x000000b800bd7202 */ /* 0x000fce0000000f00 */
[----:B------:R-:W-:Y:S05]  /*3c20*/  WARPSYNC.COLLECTIVE R186, `(.L_x_15781) ;  /* 0x00000000ba087348 */ /* 0x000fea0003c00000 */
[----:B------:R0:W1:Y:S02]  /*3c30*/  SHFL.BFLY P2, R187, R189, R188, R191 ;  /* 0x0c0000bcbdbb7389 */ /* 0x00006400000400bf */
[----:B01----:R-:W-:Y:S05]  /*3c40*/  ENDCOLLECTIVE ;  /* 0x000000000000791b */ /* 0x003fea0003800000 */
.L_x_15781:
        /* <DEDUP_REMOVED lines=8> */
.L_x_15782:
        /* <DEDUP_REMOVED lines=72> */
.L_x_15783:
[----:B------:R-:W-:Y:S01]  /*4150*/  HFMA2 R188, -RZ, RZ, 0, 1.1920928955078125e-07 ;  /* 0x00000002ffbc7431 */ /* 0x000fe200000001ff */
[----:B------:R-:W-:-:S05]  /*4160*/  MOV R175, R187 ;  /* 0x000000bb00af7202 */ /* 0x000fca0000000f00 */
[----:B------:R-:W-:-:S05]  /*4170*/  FADD.FTZ R175, R0, R175 ;  /* 0x000000af00af7221 */ /* 0x000fca0000010000 */
[----:B------:R-:W-:-:S07]  /*4180*/  MOV R189, R175 ;  /* 0x000000af00bd7202 */ /* 0x000fce0000000f00 */
[----:B------:R-:W-:Y:S05]  /*4190*/  WARPSYNC.COLLECTIVE R186, `(.L_x_15784) ;  /* 0x00000000ba087348 */ /* 0x000fea0003c00000 */
[----:B------:R0:W1:Y:S02]  /*41a0*/  SHFL.BFLY P2, R187, R189, R188, R191 ;  /* 0x0c0000bcbdbb7389 */ /* 0x00006400000400bf */
[----:B01----:R-:W-:Y:S05]  /*41b0*/  ENDCOLLECTIVE ;  /* 0x000000000000791b */ /* 0x003fea0003800000 */
.L_x_15784:
[----:B------:R-:W-:Y:S01]  /*41c0*/  HFMA2 R188, -RZ, RZ, 0, 2.384185791015625e-07 ;  /* 0x00000004ffbc7431 */ /* 0x000fe200000001ff */
[----:B------:R-:W-:-:S05]  /*41d0*/  MOV R174, R187 ;  /* 0x000000bb00ae7202 */ /* 0x000fca0000000f00 */
[----:B------:R-:W-:-:S05]  /*41e0*/  FADD.FTZ R174, R175, R174 ;  /* 0x000000aeafae7221 */ /* 0x000fca0000010000 */
[----:B------:R-:W-:-:S07]  /*41f0*/  MOV R189, R174 ;  /* 0x000000ae00bd7202 */ /* 0x000fce0000000f00 */
[----:B------:R-:W-:Y:S05]  /*4200*/  WARPSYNC.COLLECTIVE R186, `(.L_x_15785) ;  /* 0x00000000ba087348 */ /* 0x000fea0003c00000 */
[----:B------:R0:W1:Y:S02]  /*4210*/  SHFL.BFLY P2, R187, R189, R188, R191 ;  /* 0x0c0000bcbdbb7389 */ /* 0x00006400000400bf */
[----:B01----:R-:W-:Y:S05]  /*4220*/  ENDCOLLECTIVE ;  /* 0x000000000000791b */ /* 0x003fea0003800000 */
.L_x_15785:
[----:B------:R-:W-:Y:S01]  /*4230*/  HFMA2 R188, -RZ, RZ, 0, 4.76837158203125e-07 ;  /* 0x00000008ffbc7431 */ /* 0x000fe200000001ff */
[----:B------:R-:W-:-:S05]  /*4240*/  MOV R185, R187 ;  /* 0x000000bb00b97202 */ /* 0x000fca0000000f00 */
[----:B------:R-:W-:-:S05]  /*4250*/  FADD.FTZ R185, R174, R185 ;  /* 0x000000b9aeb97221 */ /* 0x000fca0000010000 */
[----:B------:R-:W-:-:S07]  /*4260*/  MOV R189, R185 ;  /* 0x000000b900bd7202 */ /* 0x000fce0000000f00 */
[----:B------:R-:W-:Y:S05]  /*4270*/  WARPSYNC.COLLECTIVE R186, `(.L_x_15786) ;  /* 0x00000000ba087348 */ /* 0x000fea0003c00000 */
[----:B------:R0:W1:Y:S02]  /*4280*/  SHFL.BFLY P2, R187, R189, R188, R191 ;  /* 0x0c0000bcbdbb7389 */ /* 0x00006400000400bf */
[----:B01----:R-:W-:Y:S05]  /*4290*/  ENDCOLLECTIVE ;  /* 0x000000000000791b */ /* 0x003fea0003800000 */
.L_x_15786:
[----:B------:R-:W-:Y:S01]  /*42a0*/  HFMA2 R188, -RZ, RZ, 0, 9.5367431640625e-07 ;  /* 0x00000010ffbc7431 */ /* 0x000fe200000001ff */
[----:B------:R-:W-:-:S05]  /*42b0*/  MOV R184, R187 ;  /* 0x000000bb00b87202 */ /* 0x000fca0000000f00 */
[----:B------:R-:W-:-:S05]  /*42c0*/  FADD.FTZ R184, R185, R184 ;  /* 0x000000b8b9b87221 */ /* 0x000fca0000010000 */
[----:B------:R-:W-:-:S07]  /*42d0*/  MOV R189, R184 ;  /* 0x000000b800bd7202 */ /* 0x000fce0000000f00 */
[----:B------:R-:W-:Y:S05]  /*42e0*/  WARPSYNC.COLLECTIVE R186, `(.L_x_15787) ;  /* 0x00000000ba087348 */ /* 0x000fea0003c00000 */
[----:B------:R0:W1:Y:S02]  /*42f0*/  SHFL.BFLY P2, R187, R189, R188, R191 ;  /* 0x0c0000bcbdbb7389 */ /* 0x00006400000400bf */
[----:B01----:R-:W-:Y:S05]  /*4300*/  ENDCOLLECTIVE ;  /* 0x000000000000791b */ /* 0x003fea0003800000 */
.L_x_15787:
[----:B------:R-:W-:Y:S05]  /*4310*/  BRA `(.L_x_15788) ;  /* 0xffffffe800b87947 */ /* 0x000fea000383ffff */
.L_x_15789:
        /* <DEDUP_REMOVED lines=14> */
.L_x_22727:


//--------------------- .text._ZN10layer_norm31ln_parallel_residual_fwd_kernelINS_13Kernel_traitsIf6__halffS2_fjLj1024ELj1ELj4ELj1ELj16ENS_18Kernel_traits_baseILj1024EfS2_fS2_fjLj128EEEEELb0ELb1ELb0EEEvNS_9FwdParamsE --------------------------
	.section	.text._ZN10layer_norm31ln_parallel_residual_fwd_kernelINS_13Kernel_traitsIf6__halffS2_fjLj1024ELj1ELj4ELj1ELj16ENS_18Kernel_traits_baseILj1024EfS2_fS2_fjLj128EEEEELb0ELb1ELb0EEEvNS_9FwdParamsE,"ax",@progbits
	.align	128
        .global         _ZN10layer_norm31ln_parallel_residual_fwd_kernelINS_13Kernel_traitsIf6__halffS2_fjLj1024ELj1ELj4ELj1ELj16ENS_18Kernel_traits_baseILj1024EfS2_fS2_fjLj128EEEEELb0ELb1ELb0EEEvNS_9FwdParamsE
        .type           _ZN10layer_norm31ln_parallel_residual_fwd_kernelINS_13Kernel_traitsIf6__halffS2_fjLj1024ELj1ELj4ELj1ELj16ENS_18Kernel_traits_baseILj1024EfS2_fS2_fjLj128EEEEELb0ELb1ELb0EEEvNS_9FwdParamsE,@function
        .size           _ZN10layer_norm31ln_parallel_residual_fwd_kernelINS_13Kernel_traitsIf6__halffS2_fjLj1024ELj1ELj4ELj1ELj16ENS_18Kernel_traits_baseILj1024EfS2_fS2_fjLj128EEEEELb0ELb1ELb0EEEvNS_9FwdParamsE,(.L_x_22728 - _ZN10layer_norm31ln_parallel_residual_fwd_kernelINS_13Kernel_traitsIf6__halffS2_fjLj1024ELj1ELj4ELj1ELj16ENS_18Kernel_traits_baseILj1024EfS2_fS2_fjLj128EEEEELb0ELb1ELb0EEEvNS_9FwdParamsE)
        .other          _ZN10layer_norm31ln_parallel_residual_fwd_kernelINS_13Kernel_traitsIf6__halffS2_fjLj1024ELj1ELj4ELj1ELj16ENS_18Kernel_traits_baseILj1024EfS2_fS2_fjLj128EEEEELb0ELb1ELb0EEEvNS_9FwdParamsE,@"STO_CUDA_ENTRY STV_DEFAULT"
_ZN10layer_norm31ln_parallel_residual_fwd_kernelINS_13Kernel_traitsIf6__halffS2_fjLj1024ELj1ELj4ELj1ELj16ENS_18Kernel_traits_baseILj1024EfS2_fS2_fjLj128EEEEELb0ELb1ELb0EEEvNS_9FwdParamsE:
.text._ZN10layer_norm31ln_parallel_residual_fwd_kernelINS_13Kernel_traitsIf6__halffS2_fjLj1024ELj1ELj4ELj1ELj16ENS_18Kernel_traits_baseILj1024EfS2_fS2_fjLj128EEEEELb0ELb1ELb0EEEvNS_9FwdParamsE:
        /* <DEDUP_REMOVED lines=60> */
.L_x_15791:
        /* <DEDUP_REMOVED lines=11> */
[----:B------:R-:W-:-:S02]  /*0470*/  @P1 IADD3 R31, PT, PT, R31, 0x20, RZ ;  /* 0x000000201f1f1810 */ /* 0x000fc40007ffe0ff */
[----:B------:R-:W-:Y:S02]  /*0480*/  CS2R R50, SRZ ;  /* 0x0000000000327805 */ /* 0x000fe4000001ff00 */
[----:B------:R-:W-:Y:S02]  /*0490*/  CS2R R48, SRZ ;  /* 0x0000000000307805 */ /* 0x000fe4000001ff00 */
[----:B------:R-:W-:Y:S01]  /*04a0*/  CS2R R46, SRZ ;  /* 0x00000000002e7805 */ /* 0x000fe2000001ff00 */
[----:B------:R-:W5:Y:S01]  /*04b0*/  @P1 LDG.E.128 R20, desc[UR6][R12.64] ;  /* 0x000000060c141981 */ /* 0x000f62000c1e1d00 */
[C---:B-1----:R-:W-:Y:S01]  /*04c0*/  @P2 IMAD.WIDE.U32 R18, R31.reuse, 0x20, R14 ;  /* 0x000000201f122825 */ /* 0x042fe200078e000e */
[----:B------:R-:W-:Y:S02]  /*04d0*/  @P2 IADD3 R31, PT, PT, R31, 0x20, RZ ;  /* 0x000000201f1f2810 */ /* 0x000fe40007ffe0ff */
[----:B------:R0:W5:Y:S01]  /*04e0*/  @P1 LDG.E.128 R24, desc[UR6][R12.64+0x10] ;  /* 0x000010060c181981 */ /* 0x000162000c1e1d00 */
[----:B------:R-:W-:-:S02]  /*04f0*/  CS2R R44, SRZ ;  /* 0x00000000002c7805 */ /* 0x000fc4000001ff00 */
[----:B------:R-:W-:Y:S02]  /*0500*/  CS2R R34, SRZ ;  /* 0x0000000000227805 */ /* 0x000fe4000001ff00 */
[----:B------:R-:W-:Y:S01]  /*0510*/  CS2R R32, SRZ ;  /* 0x0000000000207805 */ /* 0x000fe2000001ff00 */
[----:B------:R-:W5:Y:S01]  /*0520*/  @P2 LDG.E.128 R36, desc[UR6][R18.64] ;  /* 0x0000000612242981 */ /* 0x000f62000c1e1d00 */
[----:B--2---:R-:W-:Y:S01]  /*0530*/  @P3 IMAD.WIDE.U32 R14, R31, 0x20, R28 ;  /* 0x000000201f0e3825 */ /* 0x004fe200078e001c */
[----:B------:R-:W-:Y:S02]  /*0540*/  CS2R R30, SRZ ;  /* 0x00000000001e7805 */ /* 0x000fe4000001ff00 */
[----:B------:R1:W5:Y:S01]  /*0550*/  @P2 LDG.E.128 R40, desc[UR6][R18.64+0x10] ;  /* 0x0000100612282981 */ /* 0x000362000c1e1d00 */
[----:B---3--:R-:W-:-:S03]  /*0560*/  @P0 IMAD.WIDE.U32 R16, R116, 0x20, R16 ;  /* 0x0000002074100825 */ /* 0x008fc600078e0010 */
[----:B------:R-:W5:Y:S01]  /*0570*/  @P3 LDG.E.128 R52, desc[UR6][R14.64] ;  /* 0x000000060e343981 */ /* 0x000f62000c1e1d00 */
[----:B------:R-:W-:Y:S02]  /*0580*/  CS2R R28, SRZ ;  /* 0x00000000001c7805 */ /* 0x000fe4000001ff00 */
[----:B0-----:R-:W-:Y:S02]  /*0590*/  CS2R R12, SRZ ;  /* 0x00000000000c7805 */ /* 0x001fe4000001ff00 */
[----:B-1----:R-:W-:Y:S01]  /*05a0*/  CS2R R18, SRZ ;  /* 0x0000000000127805 */ /* 0x002fe2000001ff00 */
[----:B------:R0:W5:Y:S01]  /*05b0*/  @P3 LDG.E.128 R56, desc[UR6][R14.64+0x10] ;  /* 0x000010060e383981 */ /* 0x000162000c1e1d00 */
[----:B------:R-:W-:Y:S02]  /*05c0*/  @P3 CS2R R66, SRZ ;  /* 0x0000000000423805 */ /* 0x000fe4000001ff00 */
[----:B------:R-:W-:Y:S02]  /*05d0*/  @P3 CS2R R64, SRZ ;  /* 0x0000000000403805 */ /* 0x000fe4000001ff00 */
[----:B------:R-:W-:Y:S01]  /*05e0*/  @P3 CS2R R62, SRZ ;  /* 0x00000000003e3805 */ /* 0x000fe2000001ff00 */
[----:B------:R-:W5:Y:S01]  /*05f0*/  @P0 LDG.E.128 R4, desc[UR6][R16.64] ;  /* 0x0000000610040981 */ /* 0x000f62000c1e1d00 */
[----:B------:R-:W-:-:S03]  /*0600*/  @P3 CS2R R60, SRZ ;  /* 0x00000000003c3805 */ /* 0x000fc6000001ff00 */
[----:B------:R1:W5:Y:S01]  /*0610*/  @P0 LDG.E.128 R8, desc[UR6][R16.64+0x10] ;  /* 0x0000100610080981 */ /* 0x000362000c1e1d00 */
[----:B0-----:R-:W-:Y:S02]  /*0620*/  CS2R R14, SRZ ;  /* 0x00000000000e7805 */ /* 0x001fe4000001ff00 */
[----:B-1----:R-:W-:-:S07]  /*0630*/  CS2R R16, SRZ ;  /* 0x0000000000107805 */ /* 0x002fce000001ff00 */
.L_x_15792:
[----:B------:R-:W-:Y:S05]  /*0640*/  BSYNC.RECONVERGENT B0 ;  /* 0x0000000000007941 */ /* 0x000fea0003800200 */
.L_x_15790:
        /* <DEDUP_REMOVED lines=8> */
.L_x_15826:
        /* <DEDUP_REMOVED lines=36> */
.L_x_15796:
        /* <DEDUP_REMOVED lines=17> */
.L_x_15795:
[----:B------:R-:W-:-:S04]  /*0a20*/  UISETP.NE.U32.AND UP0, UPT, UR10, URZ, UPT ;  /* 0x000000ff0a00728c */ /* 0x000fc8000bf05070 */
[----:B------:R-:W-:-:S09]  /*0a30*/  UISETP.NE.AND.EX UP0, UPT, UR11, URZ, UPT, UP0 ;  /* 0x000000ff0b00728c */ /* 0x000fd2000bf05300 */
[----:B------:R-:W-:Y:S05]  /*0a40*/  BRA.U UP0, `(.L_x_15798) ;  /* 0x0000000100647547 */ /* 0x000fea000b800000 */
        /* <DEDUP_REMOVED lines=20> */
[----:B------:R-:W-:Y:S02]  /*0b90*/  HADD2.F32 R87, -RZ, R71.H1_H1 ;  /* 0x30000047ff577230 */ /* 0x000fe40000004100 */
[----:B------:R-:W-:Y:S01]  /*0ba0*/  FADD.FTZ R85, R112, R85 ;  /* 0x0000005570557221 */ /* 0x000fe20000010000 */
[----:B------:R-:W-:-:S02]  /*0bb0*/  FADD.FTZ R86, R113, R86 ;  /* 0x0000005671567221 */ /* 0x000fc40000010000 */
[----:B------:R-:W-:Y:S01]  /*0bc0*/  FADD.FTZ R87, R114, R87 ;  /* 0x0000005772577221 */ /* 0x000fe20000010000 */
[----:B------:R-:W-:Y:S06]  /*0bd0*/  BRA `(.L_x_15797) ;  /* 0x0000000000807947 */ /* 0x000fec0003800000 */
.L_x_15798:
        /* <DEDUP_REMOVED lines=11> */
[--C-:B------:R-:W-:Y:S02]  /*0c90*/  HADD2.F32 R112, -RZ, R86.reuse.H0_H0 ;  /* 0x20000056ff707230 */ /* 0x100fe40000004100 */
[----:B------:R-:W-:Y:S02]  /*0ca0*/  HADD2.F32 R86, -RZ, R86.H1_H1 ;  /* 0x30000056ff567230 */ /* 0x000fe40000004100 */
[----:B------:R-:W-:Y:S01]  /*0cb0*/  FADD.FTZ R84, R85, R80 ;  /* 0x0000005055547221 */ /* 0x000fe20000010000 */
[----:B------:R-:W-:-:S02]  /*0cc0*/  HADD2.F32 R80, -RZ, R87.H0_H0 ;  /* 0x20000057ff507230 */ /* 0x000fc40000004100 */
[----:B------:R-:W-:Y:S02]  /*0cd0*/  HADD2.F32 R114, -RZ, R87.H1_H1 ;  /* 0x30000057ff727230 */ /* 0x000fe40000004100 */
[--C-:B------:R-:W-:Y:S02]  /*0ce0*/  HADD2.F32 R85, -RZ, R70.reuse.H1_H1 ;  /* 0x30000046ff557230 */ /* 0x100fe40000004100 */
[--C-:B------:R-:W-:Y:S02]  /*0cf0*/  HADD2.F32 R87, -RZ, R71.reuse.H0_H0 ;  /* 0x20000047ff577230 */ /* 0x100fe40000004100 */
[----:B------:R-:W-:Y:S02]  /*0d00*/  HADD2.F32 R113, -RZ, R70.H0_H0 ;  /* 0x20000046ff717230 */ /* 0x000fe40000004100 */
        /* <DEDUP_REMOVED lines=13> */
.L_x_15797:
[----:B------:R-:W0:Y:S01]  /*0de0*/  LDC.64 R114, c[0x0][0x3a8] ;  /* 0x0000ea00ff727b82 */ /* 0x000e220000000a00 */
[C---:B------:R-:W-:Y:S01]  /*0df0*/  IADD3 R112, PT, PT, R2.reuse, 0x20, RZ ;  /* 0x0000002002707810 */ /* 0x040fe20007ffe0ff */
[----:B0-----:R-:W-:-:S05]  /*0e00*/  IMAD.WIDE.U32 R114, R2, 0x20, R114 ;  /* 0x0000002002727825 */ /* 0x001fca00078e0072 */
[----:B------:R0:W-:Y:S04]  /*0e10*/  STG.E.128 desc[UR6][R114.64], R80 ;  /* 0x0000005072007986 */ /* 0x0001e8000c101d06 */
[----:B------:R0:W-:Y:S02]  /*0e20*/  STG.E.128 desc[UR6][R114.64+0x10], R84 ;  /* 0x0000105472007986 */ /* 0x0001e4000c101d06 */
.L_x_15794:
[----:B------:R-:W-:Y:S05]  /*0e30*/  BSYNC.RECONVERGENT B0 ;  /* 0x0000000000007941 */ /* 0x000fea0003800200 */
.L_x_15793:
        /* <DEDUP_REMOVED lines=24> */
[--C-:B------:R-:W-:Y:S02]  /*0fc0*/  HADD2.F32 R88, -RZ, R68.reuse.H0_H0 ;  /* 0x20000044ff587230 */ /* 0x100fe40000004100 */
[----:B------:R-:W-:-:S02]  /*0fd0*/  HADD2.F32 R113, -RZ, R68.H1_H1 ;  /* 0x30000044ff717230 */ /* 0x000fc40000004100 */
[----:B------:R-:W-:Y:S01]  /*0fe0*/  FADD.FTZ R91, R92, R91 ;  /* 0x0000005b5c5b7221 */ /* 0x000fe20000010000 */
[----:B------:R-:W-:Y:S02]  /*0ff0*/  HADD2.F32 R93, -RZ, R93.H1_H1 ;  /* 0x3000005dff5d7230 */ /* 0x000fe40000004100 */
[----:B------:R-:W-:Y:S01]  /*1000*/  FADD.FTZ R89, R88, R89 ;  /* 0x0000005958597221 */ /* 0x000fe20000010000 */
[----:B------:R-:W-:Y:S02]  /*1010*/  HADD2.F32 R92, -RZ, R69.H1_H1 ;  /* 0x30000045ff5c7230 */ /* 0x000fe40000004100 */
[----:B------:R-:W-:Y:S01]  /*1020*/  FADD.FTZ R90, R113, R90 ;  /* 0x0000005a715a7221 */ /* 0x000fe20000010000 */
[----:B------:R-:W-:Y:S02]  /*1030*/  HADD2.F32 R88, -RZ, R94.H0_H0 ;  /* 0x2000005eff587230 */ /* 0x000fe40000004100 */
[----:B------:R-:W-:Y:S02]  /*1040*/  HADD2.F32 R113, -RZ, R70.H0_H0 ;  /* 0x20000046ff717230 */ /* 0x000fe40000004100 */
[----:B------:R-:W-:Y:S01]  /*1050*/  FADD.FTZ R92, R92, R93 ;  /* 0x0000005d5c5c7221 */ /* 0x000fe20000010000 */
[----:B------:R-:W-:-:S02]  /*1060*/  HADD2.F32 R94, -RZ, R94.H1_H1 ;  /* 0x3000005eff5e7230 */ /* 0x000fc40000004100 */
[----:B0-----:R-:W-:Y:S02]  /*1070*/  HADD2.F32 R115, -RZ, R70.H1_H1 ;  /* 0x30000046ff737230 */ /* 0x001fe40000004100 */
[----:B------:R-:W-:Y:S01]  /*1080*/  FADD.FTZ R93, R113, R88 ;  /* 0x00000058715d7221 */ /* 0x000fe20000010000 */
[--C-:B------:R-:W-:Y:S02]  /*1090*/  HADD2.F32 R88, -RZ, R95.reuse.H0_H0 ;  /* 0x2000005fff587230 */ /* 0x100fe40000004100 */
[----:B------:R-:W-:Y:S02]  /*10a0*/  HADD2.F32 R113, -RZ, R95.H1_H1 ;  /* 0x3000005fff717230 */ /* 0x000fe40000004100 */
[----:B------:R-:W-:Y:S01]  /*10b0*/  FADD.FTZ R94, R115, R94 ;  /* 0x0000005e735e7221 */ /* 0x000fe20000010000 */
[--C-:B------:R-:W-:Y:S02]  /*10c0*/  HADD2.F32 R95, -RZ, R71.reuse.H0_H0 ;  /* 0x20000047ff5f7230 */ /* 0x100fe40000004100 */
[----:B------:R-:W-:-:S03]  /*10d0*/  HADD2.F32 R114, -RZ, R71.H1_H1 ;  /* 0x30000047ff727230 */ /* 0x000fc60000004100 */
        /* <DEDUP_REMOVED lines=11> */
.L_x_15802:
        /* <DEDUP_REMOVED lines=14> */
[----:B0-----:R-:W-:Y:S02]  /*1270*/  HADD2.F32 R114, -RZ, R70.H1_H1 ;  /* 0x30000046ff727230 */ /* 0x001fe40000004100 */
[----:B------:R-:W-:Y:S01]  /*1280*/  FADD.FTZ R91, R92, R91 ;  /* 0x0000005b5c5b7221 */ /* 0x000fe20000010000 */
[----:B------:R-:W-:Y:S01]  /*1290*/  FADD.FTZ R92, R94, R93 ;  /* 0x0000005d5e5c7221 */ /* 0x000fe20000010000 */
[--C-:B------:R-:W-:Y:S02]  /*12a0*/  HADD2.F32 R94, -RZ, R95.reuse.H0_H0 ;  /* 0x2000005fff5e7230 */ /* 0x100fe40000004100 */
[----:B------:R-:W-:Y:S01]  /*12b0*/  FADD.FTZ R93, R114, R113 ;  /* 0x00000071725d7221 */ /* 0x000fe20000010000 */
[----:B------:R-:W-:Y:S02]  /*12c0*/  HADD2.F32 R113, -RZ, R95.H1_H1 ;  /* 0x3000005fff717230 */ /* 0x000fe40000004100 */
[--C-:B------:R-:W-:Y:S02]  /*12d0*/  HADD2.F32 R95, -RZ, R71.reuse.H0_H0 ;  /* 0x20000047ff5f7230 */ /* 0x100fe40000004100 */
[----:B------:R-:W-:-:S03]  /*12e0*/  HADD2.F32 R114, -RZ, R71.H1_H1 ;  /* 0x30000047ff727230 */ /* 0x000fc60000004100 */
[----:B------:R-:W-:Y:S02]  /*12f0*/  FADD.FTZ R94, R95, R94 ;  /* 0x0000005e5f5e7221 */ /* 0x000fe40000010000 */
[----:B------:R-:W-:Y:S01]  /*1300*/  FADD.FTZ R95, R114, R113 ;  /* 0x00000071725f7221 */ /* 0x000fe20000010000 */
[----:B------:R-:W-:Y:S06]  /*1310*/  BRA `(.L_x_15803) ;  /* 0x0000000000687947 */ /* 0x000fec0003800000 */
.L_x_15801:
        /* <DEDUP_REMOVED lines=18> */
.L_x_15804:
        /* <DEDUP_REMOVED lines=8> */
.L_x_15803:
[----:B0-----:R-:W0:Y:S02]  /*14c0*/  LDC.64 R114, c[0x0][0x3a8] ;  /* 0x0000ea00ff727b82 */ /* 0x001e240000000a00 */
[C---:B0-----:R-:W-:Y:S01]  /*14d0*/  IMAD.WIDE.U32 R114, R112.reuse, 0x20, R114 ;  /* 0x0000002070727825 */ /* 0x041fe200078e0072 */
[----:B------:R-:W-:-:S04]  /*14e0*/  IADD3 R112, PT, PT, R112, 0x20, RZ ;  /* 0x0000002070707810 */ /* 0x000fc80007ffe0ff */
[----:B------:R1:W-:Y:S04]  /*14f0*/  STG.E.128 desc[UR6][R114.64], R88 ;  /* 0x0000005872007986 */ /* 0x0003e8000c101d06 */
[----:B------:R1:W-:Y:S02]  /*1500*/  STG.E.128 desc[UR6][R114.64+0x10], R92 ;  /* 0x0000105c72007986 */ /* 0x0003e4000c101d06 */
.L_x_15800:
[----:B------:R-:W-:Y:S05]  /*1510*/  BSYNC.RECONVERGENT B0 ;  /* 0x0000000000007941 */ /* 0x000fea0003800200 */
.L_x_15799:
        /* <DEDUP_REMOVED lines=53> */
.L_x_15808:
        /* <DEDUP_REMOVED lines=14> */
[----:B------:R-:W-:Y:S02]  /*1950*/  HADD2.F32 R114, -RZ, R70.H1_H1 ;  /* 0x30000046ff727230 */ /* 0x000fe40000004100 */
        /* <DEDUP_REMOVED lines=10> */
.L_x_15807:
        /* <DEDUP_REMOVED lines=18> */
.L_x_15810:
        /* <DEDUP_REMOVED lines=8> */
.L_x_15809:
[----:B------:R-:W0:Y:S02]  /*1ba0*/  LDC.64 R114, c[0x0][0x3a8] ;  /* 0x0000ea00ff727b82 */ /* 0x000e240000000a00 */
[C---:B0-----:R-:W-:Y:S01]  /*1bb0*/  IMAD.WIDE.U32 R114, R112.reuse, 0x20, R114 ;  /* 0x0000002070727825 */ /* 0x041fe200078e0072 */
[----:B------:R-:W-:-:S04]  /*1bc0*/  IADD3 R112, PT, PT, R112, 0x20, RZ ;  /* 0x0000002070707810 */ /* 0x000fc80007ffe0ff */
[----:B------:R2:W-:Y:S04]  /*1bd0*/  STG.E.128 desc[UR6][R114.64], R96 ;  /* 0x0000006072007986 */ /* 0x0005e8000c101d06 */
[----:B------:R2:W-:Y:S02]  /*1be0*/  STG.E.128 desc[UR6][R114.64+0x10], R100 ;  /* 0x0000106472007986 */ /* 0x0005e4000c101d06 */
.L_x_15806:
[----:B------:R-:W-:Y:S05]  /*1bf0*/  BSYNC.RECONVERGENT B0 ;  /* 0x0000000000007941 */ /* 0x000fea0003800200 */
.L_x_15805:
        /* <DEDUP_REMOVED lines=34> */
[----:B-12---:R-:W-:Y:S02]  /*1e20*/  HADD2.F32 R115, -RZ, R70.H1_H1 ;  /* 0x30000046ff737230 */ /* 0x006fe40000004100 */
        /* <DEDUP_REMOVED lines=17> */
.L_x_15814:
        /* <DEDUP_REMOVED lines=14> */
[----:B-12---:R-:W-:Y:S02]  /*2020*/  HADD2.F32 R114, -RZ, R70.H1_H1 ;  /* 0x30000046ff727230 */ /* 0x006fe40000004100 */
        /* <DEDUP_REMOVED lines=10> */
.L_x_15813:
        /* <DEDUP_REMOVED lines=18> */
.L_x_15816:
        /* <DEDUP_REMOVED lines=8> */
.L_x_15815:
[----:B-12---:R-:W0:Y:S02]  /*2270*/  LDC.64 R114, c[0x0][0x3a8] ;  /* 0x0000ea00ff727b82 */ /* 0x006e240000000a00 */
[----:B0-----:R-:W-:-:S05]  /*2280*/  IMAD.WIDE.U32 R112, R112, 0x20, R114 ;  /* 0x0000002070707825 */ /* 0x001fca00078e0072 */
[----:B------:R3:W-:Y:S04]  /*2290*/  STG.E.128 desc[UR6][R112.64], R104 ;  /* 0x0000006870007986 */ /* 0x0007e8000c101d06 */
[----:B------:R3:W-:Y:S02]  /*22a0*/  STG.E.128 desc[UR6][R112.64+0x10], R108 ;  /* 0x0000106c70007986 */ /* 0x0007e4000c101d06 */
.L_x_15812:
[----:B------:R-:W-:Y:S05]  /*22b0*/  BSYNC.RECONVERGENT B0 ;  /* 0x0000000000007941 */ /* 0x000fea0003800200 */
.L_x_15811:
        /* <DEDUP_REMOVED lines=126> */
.L_x_15838:
        /* <DEDUP_REMOVED lines=43> */
[C---:B0-----:R-:W-:Y:S01]  /*2d50*/  IMAD.WIDE.U32 R120, R2.reuse, 0x10, R120 ;  /* 0x0000001002787825 */ /* 0x041fe200078e0078 */
[----:B------:R-:W-:-:S03]  /*2d60*/  IADD3 R2, PT, PT, R2, 0x20, RZ ;  /* 0x0000002002027810 */ /* 0x000fc60007ffe0ff */
[----:B------:R-:W-:-:S05]  /*2d70*/  FFMA.FTZ R122, R122, R11, R19 ;  /* 0x0000000b7a7a7223 */ /* 0x000fca0000010013 */
[----:B------:R-:W-:-:S05]  /*2d80*/  F2FP.F16.F32.PACK_AB R115, R122, R115 ;  /* 0x000000737a73723e */ /* 0x000fca00000000ff */
[----:B------:R2:W-:Y:S02]  /*2d90*/  STG.E.128 desc[UR6][R120.64], R112 ;  /* 0x0000007078007986 */ /* 0x0005e4000c101d06 */
.L_x_15819:
[----:B------:R-:W-:Y:S05]  /*2da0*/  BSYNC.RECONVERGENT B0 ;  /* 0x0000000000007941 */ /* 0x000fea0003800200 */
.L_x_15818:
        /* <DEDUP_REMOVED lines=35> */
.L_x_15821:
[----:B------:R-:W-:Y:S05]  /*2fe0*/  BSYNC.RECONVERGENT B0 ;  /* 0x0000000000007941 */ /* 0x000fea0003800200 */
.L_x_15820:
        /* <DEDUP_REMOVED lines=35> */
.L_x_15823:
[----:B------:R-:W-:Y:S05]  /*3220*/  BSYNC.RECONVERGENT B0 ;  /* 0x0000000000007941 */ /* 0x000fea0003800200 */
.L_x_15822:
        /* <DEDUP_REMOVED lines=20> */
[----:B------:R-:W-:Y:S01]  /*3370*/  F2FP.F16.F32.PACK_AB R115, R125, R120 ;  /* 0x000000787d73723e */ /* 0x000fe200000000ff */
[----:B------:R-:W0:Y:S01]  /*3380*/  LDC.64 R118, c[0x0][0x428] ;  /* 0x00010a00ff767b82 */ /* 0x000e220000000a00 */
[----:B------:R-:W-:Y:S01]  /*3390*/  FFMA.FTZ R120, R113, R52, R60 ;  /* 0x0000003471787223 */ /* 0x000fe2000001003c */
[----:B------:R-:W-:Y:S01]  /*33a0*/  FFMA.FTZ R113, R117, R54, R62 ;  /* 0x0000003675717223 */ /* 0x000fe2000001003e */
[----:B------:R-:W-:Y:S01]  /*33b0*/  FFMA.FTZ R124, R122, R57, R65 ;  /* 0x000000397a7c7223 */ /* 0x000fe20000010041 */
[----:B------:R-:W-:Y:S01]  /*33c0*/  FFMA.FTZ R121, R121, R56, R64 ;  /* 0x0000003879797223 */ /* 0x000fe20000010040 */
[----:B------:R-:W-:Y:S01]  /*33d0*/  FFMA.FTZ R122, R114, R55, R63 ;  /* 0x00000037727a7223 */ /* 0x000fe2000001003f */
[----:B------:R-:W-:-:S03]  /*33e0*/  FFMA.FTZ R117, R112, R53, R61 ;  /* 0x0000003570757223 */ /* 0x000fc6000001003d */
[----:B------:R-:W-:Y:S02]  /*33f0*/  F2FP.F16.F32.PACK_AB R114, R124, R121 ;  /* 0x000000797c72723e */ /* 0x000fe400000000ff */
[----:B------:R-:W-:Y:S02]  /*3400*/  F2FP.F16.F32.PACK_AB R113, R122, R113 ;  /* 0x000000717a71723e */ /* 0x000fe400000000ff */
[----:B------:R-:W-:Y:S01]  /*3410*/  F2FP.F16.F32.PACK_AB R112, R117, R120 ;  /* 0x000000787570723e */ /* 0x000fe200000000ff */
[----:B0-----:R-:W-:-:S05]  /*3420*/  IMAD.WIDE.U32 R118, R2, 0x10, R118 ;  /* 0x0000001002767825 */ /* 0x001fca00078e0076 */
[----:B------:R0:W-:Y:S02]  /*3430*/  STG.E.128 desc[UR6][R118.64], R112 ;  /* 0x0000007076007986 */ /* 0x0001e4000c101d06 */
.L_x_15825:
[----:B------:R-:W-:Y:S05]  /*3440*/  BSYNC.RECONVERGENT B0 ;  /* 0x0000000000007941 */ /* 0x000fea0003800200 */
.L_x_15824:
[----:B01234-:R-:W0:Y:S02]  /*3450*/  LDC.64 R112, c[0x0][0x380] ;  /* 0x0000e000ff707b82 */ /* 0x01fe240000000a00 */
[----:B0-----:R-:W-:-:S04]  /*3460*/  LEA R0, R112, R0, 0x2 ;  /* 0x0000000070007211 */ /* 0x001fc800078e10ff */
[----:B------:R-:W-:-:S13]  /*3470*/  ISETP.GE.AND P1, PT, R0, R113, PT ;  /* 0x000000710000720c */ /* 0x000fda0003f26270 */
[----:B------:R-:W-:Y:S05]  /*3480*/  @!P1 BRA `(.L_x_15826) ;  /* 0xffffffd000909947 */ /* 0x000fea000383ffff */
[----:B------:R-:W-:Y:S05]  /*3490*/  EXIT ;  /* 0x000000000000794d */ /* 0x000fea0003800000 */
.L_x_15817:
        /* <DEDUP_REMOVED lines=8> */
.L_x_15828:
[----:B------:R-:W-:Y:S05]  /*3520*/  BSYNC B0 ;  /* 0x0000000000007941 */ /* 0x000fea0003800000 */
.L_x_15827:
        /* <DEDUP_REMOVED lines=10> */
.L_x_15829:
[----:B------:R-:W-:Y:S01]  /*35d0*/  HFMA2 R117, -RZ, RZ, 0, 2.384185791015625e-07 ;  /* 0x00000004ff757431 */ /* 0x000fe200000001ff */
[----:B------:R-:W-:-:S05]  /*35e0*/  MOV R112, R123 ;  /* 0x0000007b00707202 */ /* 0x000fca0000000f00 */
[----:B------:R-:W-:-:S05]  /*35f0*/  FADD.FTZ R120, R119, R112 ;  /* 0x0000007077787221 */ /* 0x000fca0000010000 */
[----:B------:R-:W-:-:S07]  /*3600*/  MOV R124, R120 ;  /* 0x00000078007c7202 */ /* 0x000fce0000000f00 */
[----:B------:R-:W-:Y:S05]  /*3610*/  WARPSYNC.COLLECTIVE R115, `(.L_x_15830) ;  /* 0x0000000073087348 */ /* 0x000fea0003c00000 */
[----:B------:R0:W1:Y:S02]  /*3620*/  SHFL.BFLY P6, R123, R124, R117, R118 ;  /* 0x0c0000757c7b7389 */ /* 0x00006400000c0076 */
[----:B01----:R-:W-:Y:S05]  /*3630*/  ENDCOLLECTIVE ;  /* 0x000000000000791b */ /* 0x003fea0003800000 */
.L_x_15830:
[----:B------:R-:W-:Y:S01]  /*3640*/  HFMA2 R117, -RZ, RZ, 0, 4.76837158203125e-07 ;  /* 0x00000008ff757431 */ /* 0x000fe200000001ff */
[----:B------:R-:W-:-:S05]  /*3650*/  MOV R121, R123 ;  /* 0x0000007b00797202 */ /* 0x000fca0000000f00 */
[----:B------:R-:W-:-:S05]  /*3660*/  FADD.FTZ R121, R120, R121 ;  /* 0x0000007978797221 */ /* 0x000fca0000010000 */
[----:B------:R-:W-:-:S07]  /*3670*/  MOV R124, R121 ;  /* 0x00000079007c7202 */ /* 0x000fce0000000f00 */
[----:B------:R-:W-:Y:S05]  /*3680*/  WARPSYNC.COLLECTIVE R115, `(.L_x_15831) ;  /* 0x0000000073087348 */ /* 0x000fea0003c00000 */
[----:B------:R0:W1:Y:S02]  /*3690*/  SHFL.BFLY P6, R123, R124, R117, R118 ;  /* 0x0c0000757c7b7389 */ /* 0x00006400000c0076 */
[----:B01----:R-:W-:Y:S05]  /*36a0*/  ENDCOLLECTIVE ;  /* 0x000000000000791b */ /* 0x003fea0003800000 */
.L_x_15831:
[----:B------:R-:W-:Y:S01]  /*36b0*/  HFMA2 R117, -RZ, RZ, 0, 9.5367431640625e-07 ;  /* 0x00000010ff757431 */ /* 0x000fe200000001ff */
[----:B------:R-:W-:-:S05]  /*36c0*/  MOV R112, R123 ;  /* 0x0000007b00707202 */ /* 0x000fca0000000f00 */
[----:B------:R-:W-:-:S05]  /*36d0*/  FADD.FTZ R122, R121, R112 ;  /* 0x00000070797a7221 */ /* 0x000fca0000010000 */
[----:B------:R-:W-:-:S07]  /*36e0*/  MOV R124, R122 ;  /* 0x0000007a007c7202 */ /* 0x000fce0000000f00 */
[----:B------:R-:W-:Y:S05]  /*36f0*/  WARPSYNC.COLLECTIVE R115, `(.L_x_15832) ;  /* 0x0000000073087348 */ /* 0x000fea0003c00000 */
[----:B------:R0:W1:Y:S02]  /*3700*/  SHFL.BFLY P6, R123, R124, R117, R118 ;  /* 0x0c0000757c7b7389 */ /* 0x00006400000c0076 */
[----:B01----:R-:W-:Y:S05]  /*3710*/  ENDCOLLECTIVE ;  /* 0x000000000000791b */ /* 0x003fea0003800000 */
.L_x_15832:
        /* <DEDUP_REMOVED lines=74> */
.L_x_15833:
[----:B------:R-:W-:Y:S01]  /*3bc0*/  HFMA2 R117, -RZ, RZ, 0, 1.1920928955078125e-07 ;  /* 0x00000002ff757431 */ /* 0x000fe200000001ff */
[----:B------:R-:W-:-:S05]  /*3bd0*/  MOV R119, R123 ;  /* 0x0000007b00777202 */ /* 0x000fca0000000f00 */
[----:B------:R-:W-:-:S05]  /*3be0*/  FADD.FTZ R119, R112, R119 ;  /* 0x0000007770777221 */ /* 0x000fca0000010000 */
[----:B------:R-:W-:-:S07]  /*3bf0*/  MOV R124, R119 ;  /* 0x00000077007c7202 */ /* 0x000fce0000000f00 */
[----:B------:R-:W-:Y:S05]  /*3c00*/  WARPSYNC.COLLECTIVE R115, `(.L_x_15834) ;  /* 0x0000000073087348 */ /* 0x000fea0003c00000 */
[----:B------:R0:W1:Y:S02]  /*3c10*/  SHFL.BFLY P6, R123, R124, R117, R118 ;  /* 0x0c0000757c7b7389 */ /* 0x00006400000c0076 */
[----:B01----:R-:W-:Y:S05]  /*3c20*/  ENDCOLLECTIVE ;  /* 0x000000000000791b */ /* 0x003fea0003800000 */
.L_x_15834:
[----:B------:R-:W-:Y:S01]  /*3c30*/  HFMA2 R117, -RZ, RZ, 0, 2.384185791015625e-07 ;  /* 0x00000004ff757431 */ /* 0x000fe200000001ff */
[----:B------:R-:W-:-:S05]  /*3c40*/  MOV R120, R123 ;  /* 0x0000007b00787202 */ /* 0x000fca0000000f00 */
[----:B------:R-:W-:-:S05]  /*3c50*/  FADD.FTZ R120, R119, R120 ;  /* 0x0000007877787221 */ /* 0x000fca0000010000 */
[----:B------:R-:W-:-:S07]  /*3c60*/  MOV R124, R120 ;  /* 0x00000078007c7202 */ /* 0x000fce0000000f00 */
[----:B------:R-:W-:Y:S05]  /*3c70*/  WARPSYNC.COLLECTIVE R115, `(.L_x_15835) ;  /* 0x0000000073087348 */ /* 0x000fea0003c00000 */
[----:B------:R0:W1:Y:S02]  /*3c80*/  SHFL.BFLY P6, R123, R124, R117, R118 ;  /* 0x0c0000757c7b7389 */ /* 0x00006400000c0076 */
[----:B01----:R-:W-:Y:S05]  /*3c90*/  ENDCOLLECTIVE ;  /* 0x000000000000791b */ /* 0x003fea0003800000 */
.L_x_15835:
[----:B------:R-:W-:Y:S01]  /*3ca0*/  HFMA2 R117, -RZ, RZ, 0, 4.76837158203125e-07 ;  /* 0x00000008ff757431 */ /* 0x000fe200000001ff */
[----:B------:R-:W-:-:S05]  /*3cb0*/  MOV R121, R123 ;  /* 0x0000007b00797202 */ /* 0x000fca0000000f00 */
[----:B------:R-:W-:-:S05]  /*3cc0*/  FADD.FTZ R121, R120, R121 ;  /* 0x0000007978797221 */ /* 0x000fca0000010000 */
[----:B------:R-:W-:-:S07]  /*3cd0*/  MOV R124, R121 ;  /* 0x00000079007c7202 */ /* 0x000fce0000000f00 */
[----:B------:R-:W-:Y:S05]  /*3ce0*/  WARPSYNC.COLLECTIVE R115, `(.L_x_15836) ;  /* 0x0000000073087348 */ /* 0x000fea0003c00000 */
[----:B------:R0:W1:Y:S02]  /*3cf0*/  SHFL.BFLY P6, R123, R124, R117, R118 ;  /* 0x0c0000757c7b7389 */ /* 0x00006400000c0076 */
[----:B01----:R-:W-:Y:S05]  /*3d00*/  ENDCOLLECTIVE ;  /* 0x000000000000791b */ /* 0x003fea0003800000 */
.L_x_15836:
[----:B------:R-:W-:Y:S01]  /*3d10*/  HFMA2 R117, -RZ, RZ, 0, 9.5367431640625e-07 ;  /* 0x00000010ff757431 */ /* 0x000fe200000001ff */
[----:B------:R-:W-:-:S05]  /*3d20*/  MOV R122, R123 ;  /* 0x0000007b007a7202 */ /* 0x000fca0000000f00 */
[----:B------:R-:W-:-:S05]  /*3d30*/  FADD.FTZ R122, R121, R122 ;  /* 0x0000007a797a7221 */ /* 0x000fca0000010000 */
[----:B------:R-:W-:-:S07]  /*3d40*/  MOV R124, R122 ;  /* 0x0000007a007c7202 */ /* 0x000fce0000000f00 */
[----:B------:R-:W-:Y:S05]  /*3d50*/  WARPSYNC.COLLECTIVE R115, `(.L_x_15837) ;  /* 0x0000000073087348 */ /* 0x000fea0003c00000 */
[----:B------:R0:W1:Y:S02]  /*3d60*/  SHFL.BFLY P6, R123, R124, R117, R118 ;  /* 0x0c0000757c7b7389 */ /* 0x00006400000c0076 */
[----:B01----:R-:W-:Y:S05]  /*3d70*/  ENDCOLLECTIVE ;  /* 0x000000000000791b */ /* 0x003fea0003800000 */
.L_x_15837:
[----:B------:R-:W-:Y:S05]  /*3d80*/  BRA `(.L_x_15838) ;  /* 0xffffffec00447947 */ /* 0x000fea000383ffff */
.L_x_15839:
        /* <DEDUP_REMOVED lines=15> */
.L_x_22728:


//--------------------- .text._ZN10layer_norm31ln_parallel_residual_fwd_kernelINS_13Kernel_traitsIf6__halffS2_fjLj1024ELj1ELj4ELj1ELj16ENS_18Kernel_traits_baseILj1024EfS2_fS2_fjLj128EEEEELb0ELb1ELb1EEEvNS_9FwdParamsE --------------------------
	.section	.text._ZN10layer_norm31ln_parallel_residual_fwd_kernelINS_13Kernel_traitsIf6__halffS2_fjLj1024ELj1ELj4ELj1ELj16ENS_18Kernel_traits_baseILj1024EfS2_fS2_fjLj128EEEEELb0ELb1ELb1EEEvNS_9FwdParamsE,"ax",@progbits
	.align	128
        .global         _ZN10layer_norm31ln_parallel_residual_fwd_kernelINS_13Kernel_traitsIf6__halffS2_fjLj1024ELj1ELj4ELj1ELj16ENS_18Kernel_traits_baseILj1024EfS2_fS2_fjLj128EEEEELb0ELb1ELb1EEEvNS_9FwdParamsE
        .type           _ZN10layer_norm31ln_parallel_residual_fwd_kernelINS_13Kernel_traitsIf6__halffS2_fjLj1024ELj1ELj4ELj1ELj16ENS_18Kernel_traits_baseILj1024EfS2_fS2_fjLj128EEEEELb0ELb1ELb1EEEvNS_9FwdParamsE,@function
        .size           _ZN10layer_norm31ln_parallel_residual_fwd_kernelINS_13Kernel_traitsIf6__halffS2_fjLj1024ELj1ELj4ELj1ELj16ENS_18Kernel_traits_baseILj1024EfS2_fS2_fjLj128EEEEELb0ELb1ELb1EEEvNS_9FwdParamsE,(.L_x_22729 - _ZN10layer_norm31ln_parallel_residual_fwd_kernelINS_13Kernel_traitsIf6__halffS2_fjLj1024ELj1ELj4ELj1ELj16ENS_18Kernel_traits_baseILj1024EfS2_fS2_fjLj128EEEEELb0ELb1ELb1EEEvNS_9FwdParamsE)
        .other          _ZN10layer_norm31ln_parallel_residual_fwd_kernelINS_13Kernel_traitsIf6__halffS2_fjLj1024ELj1ELj4ELj1ELj16ENS_18Kernel_traits_baseILj1024EfS2_fS2_fjLj128EEEEELb0ELb1ELb1EEEvNS_9FwdParamsE,@"STO_CUDA_ENTRY STV_DEFAULT"
_ZN10layer_norm31ln_parallel_residual_fwd_kernelINS_13Kernel_traitsIf6__halffS2_fjLj1024ELj1ELj4ELj1ELj16ENS_18Kernel_traits_baseILj1024EfS2_fS2_fjLj128EEEEELb0ELb1ELb1EEEvNS_9FwdParamsE:
.text._ZN10layer_norm31ln_parallel_residual_fwd_kernelINS_13Kernel_traitsIf6__halffS2_fjLj1024ELj1ELj4ELj1ELj16ENS_18Kernel_traits_baseILj1024EfS2_fS2_fjLj128EEEEELb0ELb1ELb1EEEvNS_9FwdParamsE:
        /* <DEDUP_REMOVED lines=33> */
.L_x_15840:
        /* <DEDUP_REMOVED lines=26> */
.L_x_15841:
        /* <DEDUP_REMOVED lines=11> */
.L_x_15859:
[----:B-1----:R-:W-:Y:S01]  /*0460*/  ISETP.NE.U32.AND P1, PT, RZ, UR10, PT ;  /* 0x0000000aff007c0c */ /* 0x002fe2000bf25070 */
        /* <DEDUP_REMOVED lines=30> */
.L_x_15843:
        /* <DEDUP_REMOVED lines=17> */
.L_x_15842:
        /* <DEDUP_REMOVED lines=28> */
.L_x_15845:
        /* <DEDUP_REMOVED lines=32> */
.L_x_15844:
        /* <DEDUP_REMOVED lines=49> */
.L_x_15847:
        /* <DEDUP_REMOVED lines=25> */
.L_x_15846:
        /* <DEDUP_REMOVED lines=18> */
.L_x_15849:
        /* <DEDUP_REMOVED lines=8> */
.L_x_15848:
[----:B------:R-:W1:Y:S01]  /*1160*/  @P0 LDC.64 R12, c[0x0][0x398] ;  /* 0x0000e600ff0c0b82 */ /* 0x000e620000000a00 */
[----:B------:R-:W-:Y:S01]  /*1170*/  IADD3 R112, PT, PT, R3, 0x40, RZ ;  /* 0x0000004003707810 */ /* 0x000fe20007ffe0ff */
[----:B0-----:R-:W-:-:S04]  /*1180*/  IMAD.WIDE.U32 R6, R113, 0x20, R116 ;  /* 0x0000002071067825 */ /* 0x001fc800078e0074 */
[C---:B------:R-:W-:Y:S01]  /*1190*/  IMAD.WIDE.U32 R8, R112.reuse, 0x10, R4 ;  /* 0x0000001070087825 */ /* 0x040fe200078e0004 */
[----:B------:R0:W-:Y:S01]  /*11a0*/  STG.E.128 desc[UR6][R6.64], R20 ;  /* 0x0000001406007986 */ /* 0x0001e2000c101d06 */
[----:B------:R-:W2:Y:S03]  /*11b0*/  @P1 LDC.64 R14, c[0x0][0x3a0] ;  /* 0x0000e800ff0e1b82 */ /* 0x000ea60000000a00 */
[----:B------:R0:W-:Y:S04]  /*11c0*/  STG.E.128 desc[UR6][R6.64+0x10], R16 ;  /* 0x0000101006007986 */ /* 0x0001e8000c101d06 */
        /* <DEDUP_REMOVED lines=9> */
[--C-:B------:R-:W-:Y:S02]  /*1260*/  HADD2.F32 R12, -RZ, R9.reuse.H0_H0 ;  /* 0x20000009ff0c7230 */ /* 0x100fe40000004100 */
[----:B------:R-:W-:Y:S02]  /*1270*/  HADD2.F32 R13, -RZ, R9.H1_H1 ;  /* 0x30000009ff0d7230 */ /* 0x000fe40000004100 */
[----:B------:R-:W-:Y:S02]  /*1280*/  HADD2.F32 R8, -RZ, R8.H1_H1 ;  /* 0x30000008ff087230 */ /* 0x000fe40000004100 */
[----:B------:R-:W-:Y:S02]  /*1290*/  HADD2.F32 R9, -RZ, R40.H1_H1 ;  /* 0x30000028ff097230 */ /* 0x000fe40000004100 */
[----:B------:R-:W-:-:S02]  /*12a0*/  HADD2.F32 R109, -RZ, R41.H0_H0 ;  /* 0x20000029ff6d7230 */ /* 0x000fc40000004100 */
[----:B------:R-:W-:Y:S02]  /*12b0*/  HADD2.F32 R7, -RZ, R40.H0_H0 ;  /* 0x20000028ff077230 */ /* 0x000fe40000004100 */
[----:B------:R-:W-:Y:S01]  /*12c0*/  FADD.FTZ R8, R9, R8 ;  /* 0x0000000809087221 */ /* 0x000fe20000010000 */
[--C-:B------:R-:W-:Y:S02]  /*12d0*/  HADD2.F32 R14, -RZ, R10.reuse.H0_H0 ;  /* 0x2000000aff0e7230 */ /* 0x100fe40000004100 */
[----:B------:R-:W-:Y:S01]  /*12e0*/  FADD.FTZ R9, R109, R12 ;  /* 0x0000000c6d097221 */ /* 0x000fe20000010000 */
[--C-:B------:R-:W-:Y:S02]  /*12f0*/  HADD2.F32 R15, -RZ, R11.reuse.H0_H0 ;  /* 0x2000000bff0f7230 */ /* 0x100fe40000004100 */
[----:B------:R-:W-:Y:S01]  /*1300*/  FADD.FTZ R7, R7, R6 ;  /* 0x0000000607077221 */ /* 0x000fe20000010000 */
[----:B------:R-:W-:Y:S02]  /*1310*/  HADD2.F32 R108, -RZ, R11.H1_H1 ;  /* 0x3000000bff6c7230 */ /* 0x000fe40000004100 */
[----:B------:R-:W-:-:S02]  /*1320*/  HADD2.F32 R10, -RZ, R10.H1_H1 ;  /* 0x3000000aff0a7230 */ /* 0x000fc40000004100 */
[--C-:B------:R-:W-:Y:S02]  /*1330*/  HADD2.F32 R11, -RZ, R42.reuse.H0_H0 ;  /* 0x2000002aff0b7230 */ /* 0x100fe40000004100 */
        /* <DEDUP_REMOVED lines=18> */
.L_x_15851:
[--C-:B0----5:R-:W-:Y:S02]  /*1460*/  HADD2.F32 R14, -RZ, R9.reuse.H0_H0 ;  /* 0x20000009ff0e7230 */ /* 0x121fe40000004100 */
        /* <DEDUP_REMOVED lines=8> */
[----:B------:R-:W-:Y:S02]  /*14f0*/  HADD2.F32 R10, -RZ, R10.H1_H1 ;  /* 0x3000000aff0a7230 */ /* 0x000fe40000004100 */
[----:B------:R-:W-:Y:S02]  /*1500*/  HADD2.F32 R13, -RZ, R40.H1_H1 ;  /* 0x30000028ff0d7230 */ /* 0x000fe40000004100 */
[--C-:B------:R-:W-:Y:S02]  /*1510*/  HADD2.F32 R109, -RZ, R11.reuse.H0_H0 ;  /* 0x2000000bff6d7230 */ /* 0x100fe40000004100 */
        /* <DEDUP_REMOVED lines=8> */
[----:B------:R-:W-:Y:S02]  /*15a0*/  HADD2.F32 R114, -RZ, R43.H1_H1 ;  /* 0x3000002bff727230 */ /* 0x000fe40000004100 */
[----:B------:R-:W-:Y:S01]  /*15b0*/  FADD.FTZ R8, R7, R108 ;  /* 0x0000006c07087221 */ /* 0x000fe20000010000 */
[----:B------:R-:W-:-:S02]  /*15c0*/  FADD.FTZ R10, R110, R109 ;  /* 0x0000006d6e0a7221 */ /* 0x000fc40000010000 */
[----:B------:R-:W-:Y:S01]  /*15d0*/  FADD.FTZ R11, R114, R11 ;  /* 0x0000000b720b7221 */ /* 0x000fe20000010000 */
[----:B------:R-:W-:Y:S06]  /*15e0*/  BRA `(.L_x_15852) ;  /* 0x0000000000687947 */ /* 0x000fec0003800000 */
.L_x_15850:
        /* <DEDUP_REMOVED lines=18> */
.L_x_15853:
        /* <DEDUP_REMOVED lines=8> */
.L_x_15852:
        /* <DEDUP_REMOVED lines=15> */
[----:B-1---5:R-:W-:Y:S02]  /*1880*/  HADD2.F32 R6, -RZ, R108.H1_H1 ;  /* 0x3000006cff067230 */ /* 0x022fe40000004100 */
[----:B------:R-:W-:Y:S02]  /*1890*/  HADD2.F32 R7, -RZ, R40.H1_H1 ;  /* 0x30000028ff077230 */ /* 0x000fe40000004100 */
[----:B------:R-:W-:Y:S02]  /*18a0*/  HADD2.F32 R5, -RZ, R108.H0_H0 ;  /* 0x2000006cff057230 */ /* 0x000fe40000004100 */
[----:B------:R-:W-:Y:S02]  /*18b0*/  HADD2.F32 R4, -RZ, R40.H0_H0 ;  /* 0x20000028ff047230 */ /* 0x000fe40000004100 */
[----:B------:R-:W-:Y:S01]  /*18c0*/  FADD.FTZ R6, R7, R6 ;  /* 0x0000000607067221 */ /* 0x000fe20000010000 */
[--C-:B------:R-:W-:Y:S02]  /*18d0*/  HADD2.F32 R7, -RZ, R109.reuse.H0_H0 ;  /* 0x2000006dff077230 */ /* 0x100fe40000004100 */
[----:B------:R-:W-:-:S02]  /*18e0*/  HADD2.F32 R108, -RZ, R109.H1_H1 ;  /* 0x3000006dff6c7230 */ /* 0x000fc40000004100 */
[----:B------:R-:W-:Y:S01]  /*18f0*/  FADD.FTZ R5, R4, R5 ;  /* 0x0000000504057221 */ /* 0x000fe20000010000 */
[--C-:B------:R-:W-:Y:S02]  /*1900*/  HADD2.F32 R109, -RZ, R41.reuse.H1_H1 ;  /* 0x30000029ff6d7230 */ /* 0x100fe40000004100 */
[----:B------:R-:W-:Y:S02]  /*1910*/  HADD2.F32 R4, -RZ, R41.H0_H0 ;  /* 0x20000029ff047230 */ /* 0x000fe40000004100 */
[----:B------:R-:W-:Y:S02]  /*1920*/  HADD2.F32 R115, -RZ, R42.H1_H1 ;  /* 0x3000002aff737230 */ /* 0x000fe40000004100 */
[----:B------:R-:W-:Y:S01]  /*1930*/  FADD.FTZ R108, R109, R108 ;  /* 0x0000006c6d6c7221 */ /* 0x000fe20000010000 */
[--C-:B------:R-:W-:Y:S02]  /*1940*/  HADD2.F32 R109, -RZ, R110.reuse.H0_H0 ;  /* 0x2000006eff6d7230 */ /* 0x100fe40000004100 */
[----:B------:R-:W-:Y:S01]  /*1950*/  FADD.FTZ R7, R4, R7 ;  /* 0x0000000704077221 */ /* 0x000fe20000010000 */
[----:B------:R-:W-:-:S02]  /*1960*/  HADD2.F32 R110, -RZ, R110.H1_H1 ;  /* 0x3000006eff6e7230 */ /* 0x000fc40000004100 */
[----:B------:R-:W-:Y:S02]  /*1970*/  HADD2.F32 R4, -RZ, R42.H0_H0 ;  /* 0x2000002aff047230 */ /* 0x000fe40000004100 */
[----:B------:R-:W-:Y:S02]  /*1980*/  HADD2.F32 R118, -RZ, R43.H1_H1 ;  /* 0x3000002bff767230 */ /* 0x000fe40000004100 */
[----:B------:R-:W-:Y:S01]  /*1990*/  FADD.FTZ R110, R115, R110 ;  /* 0x0000006e736e7221 */ /* 0x000fe20000010000 */
[--C-:B------:R-:W-:Y:S02]  /*19a0*/  HADD2.F32 R115, -RZ, R111.reuse.H1_H1 ;  /* 0x3000006fff737230 */ /* 0x100fe40000004100 */
[----:B------:R-:W-:Y:S01]  /*19b0*/  FADD.FTZ R109, R4, R109 ;  /* 0x0000006d046d7221 */ /* 0x000fe20000010000 */
[----:B------:R-:W-:Y:S02]  /*19c0*/  HADD2.F32 R4, -RZ, R111.H0_H0 ;  /* 0x2000006fff047230 */ /* 0x000fe40000004100 */
[----:B------:R-:W-:-:S02]  /*19d0*/  HADD2.F32 R111, -RZ, R43.H0_H0 ;  /* 0x2000002bff6f7230 */ /* 0x000fc40000004100 */
[----:B------:R-:W-:-:S03]  /*19e0*/  FADD.FTZ R118, R118, R115 ;  /* 0x0000007376767221 */ /* 0x000fc60000010000 */
        /* <DEDUP_REMOVED lines=10> */
.L_x_15855:
[----:B-----5:R-:W-:Y:S02]  /*1a90*/  HADD2.F32 R4, -RZ, R108.H0_H0 ;  /* 0x2000006cff047230 */ /* 0x020fe40000004100 */
[----:B------:R-:W-:Y:S02]  /*1aa0*/  HADD2.F32 R5, -RZ, R40.H0_H0 ;  /* 0x20000028ff057230 */ /* 0x000fe40000004100 */
[----:B------:R-:W-:Y:S02]  /*1ab0*/  HADD2.F32 R108, -RZ, R108.H1_H1 ;  /* 0x3000006cff6c7230 */ /* 0x000fe40000004100 */
[----:B-1----:R-:W-:Y:S02]  /*1ac0*/  HADD2.F32 R7, -RZ, R40.H1_H1 ;  /* 0x30000028ff077230 */ /* 0x002fe40000004100 */
[----:B------:R-:W-:Y:S01]  /*1ad0*/  FADD.FTZ R4, R5, R4 ;  /* 0x0000000405047221 */ /* 0x000fe20000010000 */
[--C-:B------:R-:W-:Y:S02]  /*1ae0*/  HADD2.F32 R6, -RZ, R109.reuse.H0_H0 ;  /* 0x2000006dff067230 */ /* 0x100fe40000004100 */
[----:B------:R-:W-:-:S02]  /*1af0*/  HADD2.F32 R109, -RZ, R109.H1_H1 ;  /* 0x3000006dff6d7230 */ /* 0x000fc40000004100 */
[----:B------:R-:W-:Y:S01]  /*1b00*/  FADD.FTZ R5, R7, R108 ;  /* 0x0000006c07057221 */ /* 0x000fe20000010000 */
[--C-:B------:R-:W-:Y:S02]  /*1b10*/  HADD2.F32 R7, -RZ, R41.reuse.H0_H0 ;  /* 0x20000029ff077230 */ /* 0x100fe40000004100 */
[----:B------:R-:W-:Y:S02]  /*1b20*/  HADD2.F32 R108, -RZ, R41.H1_H1 ;  /* 0x30000029ff6c7230 */ /* 0x000fe40000004100 */
[----:B------:R-:W-:Y:S02]  /*1b30*/  HADD2.F32 R115, -RZ, R42.H1_H1 ;  /* 0x3000002aff737230 */ /* 0x000fe40000004100 */
[----:B------:R-:W-:Y:S01]  /*1b40*/  FADD.FTZ R6, R7, R6 ;  /* 0x0000000607067221 */ /* 0x000fe20000010000 */
[----:B------:R-:W-:Y:S02]  /*1b50*/  HADD2.F32 R118, -RZ, R43.H1_H1 ;  /* 0x3000002bff767230 */ /* 0x000fe40000004100 */
[----:B------:R-:W-:Y:S01]  /*1b60*/  FADD.FTZ R7, R108, R109 ;  /* 0x0000006d6c077221 */ /* 0x000fe20000010000 */
[----:B------:R-:W-:-:S02]  /*1b70*/  HADD2.F32 R108, -RZ, R110.H0_H0 ;  /* 0x2000006eff6c7230 */ /* 0x000fc40000004100 */
[----:B------:R-:W-:Y:S02]  /*1b80*/  HADD2.F32 R109, -RZ, R42.H0_H0 ;  /* 0x2000002aff6d7230 */ /* 0x000fe40000004100 */
[----:B------:R-:W-:-:S03]  /*1b90*/  HADD2.F32 R110, -RZ, R110.H1_H1 ;  /* 0x3000006eff6e7230 */ /* 0x000fc60000004100 */
[----:B------:R-:W-:Y:S02]  /*1ba0*/  FADD.FTZ R108, R109, R108 ;  /* 0x0000006c6d6c7221 */ /* 0x000fe40000010000 */
[----:B------:R-:W-:Y:S01]  /*1bb0*/  FADD.FTZ R109, R115, R110 ;  /* 0x0000006e736d7221 */ /* 0x000fe20000010000 */
[--C-:B------:R-:W-:Y:S02]  /*1bc0*/  HADD2.F32 R110, -RZ, R111.reuse.H0_H0 ;  /* 0x2000006fff6e7230 */ /* 0x100fe40000004100 */
[----:B------:R-:W-:Y:S02]  /*1bd0*/  HADD2.F32 R115, -RZ, R111.H1_H1 ;  /* 0x3000006fff737230 */ /* 0x000fe40000004100 */
[----:B------:R-:W-:-:S05]  /*1be0*/  HADD2.F32 R111, -RZ, R43.H0_H0 ;  /* 0x2000002bff6f7230 */ /* 0x000fca0000004100 */
[----:B------:R-:W-:Y:S01]  /*1bf0*/  FADD.FTZ R110, R111, R110 ;  /* 0x0000006e6f6e7221 */ /* 0x000fe20000010000 */
[----:B------:R-:W-:Y:S01]  /*1c00*/  FADD.FTZ R111, R118, R115 ;  /* 0x00000073766f7221 */ /* 0x000fe20000010000 */
[----:B------:R-:W-:Y:S06]  /*1c10*/  BRA `(.L_x_15856) ;  /* 0x0000000000687947 */ /* 0x000fec0003800000 */
.L_x_15854:
        /* <DEDUP_REMOVED lines=18> */
.L_x_15857:
[--C-:B-----5:R-:W-:Y:S02]  /*1d40*/  HADD2.F32 R4, -RZ, R108.reuse.H0_H0 ;  /* 0x2000006cff047230 */ /* 0x120fe40000004100 */
[----:B------:R-:W-:Y:S02]  /*1d50*/  HADD2.F32 R5, -RZ, R108.H1_H1 ;  /* 0x3000006cff057230 */ /* 0x000fe40000004100 */
[--C-:B-1----:R-:W-:Y:S02]  /*1d60*/  HADD2.F32 R6, -RZ, R109.reuse.H0_H0 ;  /* 0x2000006dff067230 */ /* 0x102fe40000004100 */
[----:B------:R-:W-:Y:S02]  /*1d70*/  HADD2.F32 R7, -RZ, R109.H1_H1 ;  /* 0x3000006dff077230 */ /* 0x000fe40000004100 */
[--C-:B------:R-:W-:Y:S02]  /*1d80*/  HADD2.F32 R108, -RZ, R110.reuse.H0_H0 ;  /* 0x2000006eff6c7230 */ /* 0x100fe40000004100 */
[----:B------:R-:W-:-:S02]  /*1d90*/  HADD2.F32 R109, -RZ, R110.H1_H1 ;  /* 0x3000006eff6d7230 */ /* 0x000fc40000004100 */
[--C-:B------:R-:W-:Y:S02]  /*1da0*/  HADD2.F32 R110, -RZ, R111.reuse.H0_H0 ;  /* 0x2000006fff6e7230 */ /* 0x100fe40000004100 */
[----:B------:R-:W-:-:S07]  /*1db0*/  HADD2.F32 R111, -RZ, R111.H1_H1 ;  /* 0x3000006fff6f7230 */ /* 0x000fce0000004100 */
.L_x_15856:
        /* <DEDUP_REMOVED lines=124> */
.L_x_15871:
[----:B------:R-:W2:Y:S01]  /*2580*/  @!P1 LDC.64 R116, c[0x0][0x3c0] ;  /* 0x0000f000ff749b82 */ /* 0x000ea20000000a00 */
[----:B-1----:R-:W-:Y:S01]  /*2590*/  FADD.FTZ R115, R125, R115 ;  /* 0x000000737d737221 */ /* 0x002fe20000010000 */
[----:B------:R-:W-:-:S06]  /*25a0*/  ISETP.NE.AND P2, PT, RZ, UR14, PT ;  /* 0x0000000eff007c0c */ /* 0x000fcc000bf45270 */
[----:B------:R-:W1:Y:S01]  /*25b0*/  LDC.64 R126, c[0x0][0x428] ;  /* 0x00010a00ff7e7b82 */ /* 0x000e620000000a00 */
[----:B--2---:R-:W-:-:S04]  /*25c0*/  @!P1 IMAD.WIDE R118, R2, 0x4, R116 ;  /* 0x0000000402769825 */ /* 0x004fc800078e0274 */
[----:B------:R-:W-:Y:S01]  /*25d0*/  FFMA.FTZ R116, R115, R120, UR9 ;  /* 0x0000000973747e23 */ /* 0x000fe20008010078 */
[----:B------:R-:W-:Y:S01]  /*25e0*/  FMUL.FTZ R115, R121, R121 ;  /* 0x0000007979737220 */ /* 0x000fe20000410000 */
[----:B------:R2:W-:Y:S04]  /*25f0*/  @!P1 STG.E desc[UR6][R118.64], R121 ;  /* 0x0000007976009986 */ /* 0x0005e8000c101906 */
[----:B------:R-:W-:Y:S02]  /*2600*/  FSEL R117, R115, RZ, P2 ;  /* 0x000000ff73757208 */ /* 0x000fe40001000000 */
[----:B------:R-:W-:-:S03]  /*2610*/  FSEL R115, R121, RZ, !P2 ;  /* 0x000000ff79737208 */ /* 0x000fc60005000000 */
[----:B------:R-:W-:Y:S02]  /*2620*/  FADD.FTZ R116, R116, R117 ;  /* 0x0000007574747221 */ /* 0x000fe40000010000 */
[C---:B------:R-:W-:Y:S01]  /*2630*/  FADD.FTZ R24, -R115.reuse, R24 ;  /* 0x0000001873187221 */ /* 0x040fe20000010100 */
[C---:B------:R-:W-:Y:S01]  /*2640*/  FADD.FTZ R25, -R115.reuse, R25 ;  /* 0x0000001973197221 */ /* 0x040fe20000010100 */
[C---:B------:R-:W-:Y:S01]  /*2650*/  FADD.FTZ R26, -R115.reuse, R26 ;  /* 0x0000001a731a7221 */ /* 0x040fe20000010100 */
[C---:B------:R-:W-:Y:S01]  /*2660*/  FADD.FTZ R27, -R115.reuse, R27 ;  /* 0x0000001b731b7221 */ /* 0x040fe20000010100 */
[----:B------:R-:W3:Y:S01]  /*2670*/  MUFU.RSQ R116, R116 ;  /* 0x0000007400747308 */ /* 0x000ee20000001400 */
[C---:B------:R-:W-:Y:S01]  /*2680*/  FADD.FTZ R117, -R115.reuse, R18 ;  /* 0x0000001273757221 */ /* 0x040fe20000010100 */
[C---:B--2---:R-:W-:Y:S01]  /*2690*/  FADD.FTZ R119, -R115.reuse, R19 ;  /* 0x0000001373777221 */ /* 0x044fe20000010100 */
        /* <DEDUP_REMOVED lines=13> */
[----:B------:R-:W-:Y:S01]  /*2770*/  FADD.FTZ R16, -R115, R16 ;  /* 0x0000001073107221 */ /* 0x000fe20000010100 */
[C---:B---3--:R-:W-:Y:S01]  /*2780*/  FMUL.FTZ R5, R116.reuse, R24 ;  /* 0x0000001874057220 */ /* 0x048fe20000410000 */
        /* <DEDUP_REMOVED lines=9> */
[----:B------:R-:W-:Y:S01]  /*2820*/  F2FP.F16.F32.PACK_AB R6, R5, R6 ;  /* 0x000000060506723e */ /* 0x000fe200000000ff */
[----:B------:R-:W-:Y:S01]  /*2830*/  FMUL.FTZ R4, R116, R29 ;  /* 0x0000001d74047220 */ /* 0x000fe20000410000 */
[----:B------:R-:W-:Y:S01]  /*2840*/  F2FP.F16.F32.PACK_AB R7, R8, R7 ;  /* 0x000000070807723e */ /* 0x000fe200000000ff */
        /* <DEDUP_REMOVED lines=13> */
[----:B------:R-:W-:Y:S01]  /*2920*/  F2FP.F16.F32.PACK_AB R5, R8, R5 ;  /* 0x000000050805723e */ /* 0x000fe200000000ff */
[----:B------:R-:W-:Y:S01]  /*2930*/  FMUL.FTZ R8, R116, R21 ;  /* 0x0000001574087220 */ /* 0x000fe20000410000 */
[----:B------:R-:W-:Y:S01]  /*2940*/  F2FP.F16.F32.PACK_AB R4, R4, R3 ;  /* 0x000000030404723e */ /* 0x000fe200000000ff */
[C---:B------:R-:W-:Y:S01]  /*2950*/  FMUL.FTZ R3, R116.reuse, R20 ;  /* 0x0000001474037220 */ /* 0x040fe20000410000 */
[----:B------:R-:W-:Y:S01]  /*2960*/  FMUL.FTZ R21, R116, R16 ;  /* 0x0000001074157220 */ /* 0x000fe20000410000 */
[----:B------:R-:W-:Y:S01]  /*2970*/  FADD.FTZ R121, -R115, R9 ;  /* 0x0000000973797221 */ /* 0x000fe20000010100 */
[----:B------:R-:W-:Y:S01]  /*2980*/  F2FP.F16.F32.PACK_AB R11, R10, R11 ;  /* 0x0000000b0a0b723e */ /* 0x000fe200000000ff */
[C---:B------:R-:W-:Y:S01]  /*2990*/  FMUL.FTZ R16, R116.reuse, R17 ;  /* 0x0000001174107220 */ /* 0x040fe20000410000 */
[C---:B------:R-:W-:Y:S01]  /*29a0*/  FMUL.FTZ R9, R116.reuse, R22 ;  /* 0x0000001674097220 */ /* 0x040fe20000410000 */
[----:B------:R-:W-:Y:S01]  /*29b0*/  FMUL.FTZ R10, R116, R23 ;  /* 0x00000017740a7220 */ /* 0x000fe20000410000 */
[----:B------:R-:W-:Y:S01]  /*29c0*/  FFMA.FTZ R3, R3, R96, R64 ;  /* 0x0000006003037223 */ /* 0x000fe20000010040 */
[----:B------:R-:W-:Y:S01]  /*29d0*/  FFMA.FTZ R8, R8, R97, R65 ;  /* 0x0000006108087223 */ /* 0x000fe20000010041 */
[----:B------:R-:W-:Y:S01]  /*29e0*/  FADD.FTZ R12, -R115, R12 ;  /* 0x0000000c730c7221 */ /* 0x000fe20000010100 */
[----:B------:R-:W-:Y:S01]  /*29f0*/  FFMA.FTZ R21, R21, R92, R60 ;  /* 0x0000005c15157223 */ /* 0x000fe2000001003c */
[----:B------:R-:W-:Y:S01]  /*2a00*/  FFMA.FTZ R20, R16, R93, R61 ;  /* 0x0000005d10147223 */ /* 0x000fe2000001003d */
[----:B------:R-:W-:Y:S01]  /*2a10*/  FADD.FTZ R13, -R115, R13 ;  /* 0x0000000d730d7221 */ /* 0x000fe20000010100 */
[----:B------:R-:W-:Y:S01]  /*2a20*/  FFMA.FTZ R9, R9, R98, R66 ;  /* 0x0000006209097223 */ /* 0x000fe20000010042 */
[----:B------:R-:W-:Y:S01]  /*2a30*/  FFMA.FTZ R16, R10, R99, R67 ;  /* 0x000000630a107223 */ /* 0x000fe20000010043 */
[C---:B------:R-:W-:Y:S01]  /*2a40*/  FADD.FTZ R14, -R115.reuse, R14 ;  /* 0x0000000e730e7221 */ /* 0x040fe20000010100 */
[----:B------:R-:W-:Y:S01]  /*2a50*/  FADD.FTZ R15, -R115, R15 ;  /* 0x0000000f730f7221 */ /* 0x000fe20000010100 */
[----:B------:R-:W-:Y:S01]  /*2a60*/  F2FP.F16.F32.PACK_AB R8, R8, R3 ;  /* 0x000000030808723e */ /* 0x000fe200000000ff */
[----:B------:R-:W-:Y:S01]  /*2a70*/  FMUL.FTZ R3, R116, R12 ;  /* 0x0000000c74037220 */ /* 0x000fe20000410000 */
[----:B------:R-:W-:Y:S01]  /*2a80*/  F2FP.F16.F32.PACK_AB R10, R20, R21 ;  /* 0x00000015140a723e */ /* 0x000fe200000000ff */
[C---:B------:R-:W-:Y:S01]  /*2a90*/  FMUL.FTZ R12, R116.reuse, R13 ;  /* 0x0000000d740c7220 */ /* 0x040fe20000410000 */
[----:B------:R-:W-:Y:S01]  /*2aa0*/  FMUL.FTZ R22, R116, R125 ;  /* 0x0000007d74167220 */ /* 0x000fe20000410000 */
[----:B------:R-:W-:Y:S01]  /*2ab0*/  F2FP.F16.F32.PACK_AB R9, R16, R9 ;  /* 0x000000091009723e */ /* 0x000fe200000000ff */
[C---:B------:R-:W-:Y:S01]  /*2ac0*/  FMUL.FTZ R13, R116.reuse, R14 ;  /* 0x0000000e740d7220 */ /* 0x040fe20000410000 */
[C---:B------:R-:W-:Y:S01]  /*2ad0*/  FMUL.FTZ R20, R116.reuse, R121 ;  /* 0x0000007974147220 */ /* 0x040fe20000410000 */
[----:B------:R-:W0:Y:S01]  /*2ae0*/  @!P1 LDC.64 R16, c[0x0][0x3c8] ;  /* 0x0000f200ff109b82 */ /* 0x000e220000000a00 */
[----:B------:R-:W-:Y:S01]  /*2af0*/  FMUL.FTZ R14, R116, R15 ;  /* 0x0000000f740e7220 */ /* 0x000fe20000410000 */
[----:B------:R-:W-:Y:S01]  /*2b00*/  FFMA.FTZ R28, R22, R87, R55 ;  /* 0x00000057161c7223 */ /* 0x000fe20000010037 */
[----:B------:R-:W-:Y:S01]  /*2b10*/  FFMA.FTZ R22, R20, R85, R53 ;  /* 0x0000005514167223 */ /* 0x000fe20000010035 */
[----:B------:R-:W-:Y:S01]  /*2b20*/  FFMA.FTZ R13, R13, R90, R58 ;  /* 0x0000005a0d0d7223 */ /* 0x000fe2000001003a */
[----:B------:R-:W-:Y:S01]  /*2b30*/  FFMA.FTZ R20, R14, R91, R59 ;  /* 0x0000005b0e147223 */ /* 0x000fe2000001003b */
[C---:B------:R-:W-:Y:S01]  /*2b40*/  FMUL.FTZ R19, R116.reuse, R19 ;  /* 0x0000001374137220 */ /* 0x040fe20000410000 */
[----:B------:R-:W-:Y:S01]  /*2b50*/  FMUL.FTZ R123, R116, R123 ;  /* 0x0000007b747b7220 */ /* 0x000fe20000410000 */
[----:B------:R-:W-:Y:S01]  /*2b60*/  FFMA.FTZ R3, R3, R88, R56 ;  /* 0x0000005803037223 */ /* 0x000fe20000010038 */
[----:B------:R-:W-:Y:S01]  /*2b70*/  FFMA.FTZ R12, R12, R89, R57 ;  /* 0x000000590c0c7223 */ /* 0x000fe20000010039 */
[----:B------:R-:W-:Y:S01]  /*2b80*/  F2FP.F16.F32.PACK_AB R13, R20, R13 ;  /* 0x0000000d140d723e */ /* 0x000fe200000000ff */
[----:B------:R-:W-:Y:S01]  /*2b90*/  FFMA.FTZ R19, R19, R84, R52 ;  /* 0x0000005413137223 */ /* 0x000fe20000010034 */
[----:B------:R-:W1:Y:S01]  /*2ba0*/  LDC.64 R20, c[0x0][0x380] ;  /* 0x0000e000ff147b82 */ /* 0x000e620000000a00 */
[C---:B------:R-:W-:Y:S01]  /*2bb0*/  FADD.FTZ R110, -R115.reuse, R110 ;  /* 0x0000006e736e7221 */ /* 0x040fe20000010100 */
[C---:B------:R-:W-:Y:S01]  /*2bc0*/  FADD.FTZ R108, -R115.reuse, R108 ;  /* 0x0000006c736c7221 */ /* 0x040fe20000010100 */
[C---:B------:R-:W-:Y:S01]  /*2bd0*/  FADD.FTZ R109, -R115.reuse, R109 ;  /* 0x0000006d736d7221 */ /* 0x040fe20000010100 */
[----:B------:R-:W-:Y:S01]  /*2be0*/  FADD.FTZ R111, -R115, R111 ;  /* 0x0000006f736f7221 */ /* 0x000fe20000010100 */
[----:B------:R-:W-:Y:S01]  /*2bf0*/  FFMA.FTZ R15, R123, R86, R54 ;  /* 0x000000567b0f7223 */ /* 0x000fe20000010036 */
[----:B------:R-:W-:Y:S01]  /*2c00*/  F2FP.F16.F32.PACK_AB R14, R22, R19 ;  /* 0x00000013160e723e */ /* 0x000fe200000000ff */
[----:B------:R-:W-:Y:S01]  /*2c10*/  FMUL.FTZ R19, R116, R120 ;  /* 0x0000007874137220 */ /* 0x000fe20000410000 */
[----:B------:R-:W-:Y:S01]  /*2c20*/  F2FP.F16.F32.PACK_AB R12, R12, R3 ;  /* 0x000000030c0c723e */ /* 0x000fe200000000ff */
        /* <DEDUP_REMOVED lines=19> */
[--C-:B------:R-:W-:Y:S01]  /*2d60*/  IMAD.WIDE.U32 R26, R113, 0x10, R126.reuse ;  /* 0x00000010711a7825 */ /* 0x100fe200078e007e */
[----:B------:R-:W-:Y:S01]  /*2d70*/  F2FP.F16.F32.PACK_AB R17, R29, R28 ;  /* 0x0000001c1d11723e */ /* 0x000fe200000000ff */
[----:B------:R0:W-:Y:S01]  /*2d80*/  @!P1 STG.E desc[UR6][R22.64], R116 ;  /* 0x0000007416009986 */ /* 0x0001e2000c101906 */
[----:B------:R-:W-:Y:S01]  /*2d90*/  F2FP.F16.F32.PACK_AB R16, R118, R3 ;  /* 0x000000037610723e */ /* 0x000fe200000000ff */
[--C-:B------:R-:W-:Y:S01]  /*2da0*/  IMAD.WIDE.U32 R112, R112, 0x10, R126.reuse ;  /* 0x0000001070707825 */ /* 0x100fe200078e007e */
[----:B-1----:R-:W-:Y:S01]  /*2db0*/  LEA R2, R20, R2, 0x2 ;  /* 0x0000000214027211 */ /* 0x002fe200078e10ff */
        /* <DEDUP_REMOVED lines=8> */
.L_x_15858:
[----:B------:R-:W-:Y:S01]  /*2e40*/  HFMA2 R118, -RZ, RZ, 0, 5.9604644775390625e-08 ;  /* 0x00000001ff767431 */ /* 0x000fe200000001ff */
[----:B------:R-:W-:Y:S01]  /*2e50*/  BSSY B0, `(.L_x_15860) ;  /* 0x0000006000007945 */ /* 0x000fe20003800000 */
[----:B------:R-:W-:Y:S02]  /*2e60*/  MOV R117, 0x1f ;  /* 0x0000001f00757802 */ /* 0x000fe40000000f00 */
[----:B------:R-:W-:-:S07]  /*2e70*/  MOV R116, 0xffffffff ;  /* 0xffffffff00747802 */ /* 0x000fce0000000f00 */
[----:B------:R-:W-:Y:S05]  /*2e80*/  WARPSYNC.COLLECTIVE R116, `(.L_x_15861) ;  /* 0x0000000074087348 */ /* 0x000fea0003c00000 */
[----:B------:R0:W1:Y:S02]  /*2e90*/  SHFL.BFLY P2, R115, R119, R118, R117 ;  /* 0x0c00007677737389 */ /* 0x0000640000040075 */
[----:B01----:R-:W-:Y:S05]  /*2ea0*/  ENDCOLLECTIVE ;  /* 0x000000000000791b */ /* 0x003fea0003800000 */
.L_x_15861:
[----:B------:R-:W-:Y:S05]  /*2eb0*/  BSYNC B0 ;  /* 0x0000000000007941 */ /* 0x000fea0003800000 */
.L_x_15860:
        /* <DEDUP_REMOVED lines=9> */
.L_x_15862:
[----:B------:R-:W-:Y:S02]  /*2f50*/  HFMA2 R118, -RZ, RZ, 0, 2.384185791015625e-07 ;  /* 0x00000004ff767431 */ /* 0x000fe400000001ff */
[----:B------:R-:W-:-:S05]  /*2f60*/  FADD.FTZ R123, R122, R115 ;  /* 0x000000737a7b7221 */ /* 0x000fca0000010000 */
[----:B------:R-:W-:-:S07]  /*2f70*/  MOV R119, R123 ;  /* 0x0000007b00777202 */ /* 0x000fce0000000f00 */
[----:B------:R-:W-:Y:S05]  /*2f80*/  WARPSYNC.COLLECTIVE R116, `(.L_x_15863) ;  /* 0x0000000074087348 */ /* 0x000fea0003c00000 */
[----:B------:R0:W1:Y:S02]  /*2f90*/  SHFL.BFLY P2, R115, R119, R118, R117 ;  /* 0x0c00007677737389 */ /* 0x0000640000040075 */
[----:B01----:R-:W-:Y:S05]  /*2fa0*/  ENDCOLLECTIVE ;  /* 0x000000000000791b */ /* 0x003fea0003800000 */
.L_x_15863:
[----:B------:R-:W-:Y:S02]  /*2fb0*/  HFMA2 R118, -RZ, RZ, 0, 4.76837158203125e-07 ;  /* 0x00000008ff767431 */ /* 0x000fe400000001ff */
[----:B------:R-:W-:-:S05]  /*2fc0*/  FADD.FTZ R124, R123, R115 ;  /* 0x000000737b7c7221 */ /* 0x000fca0000010000 */
[----:B------:R-:W-:-:S07]  /*2fd0*/  MOV R119, R124 ;  /* 0x0000007c00777202 */ /* 0x000fce0000000f00 */
[----:B------:R-:W-:Y:S05]  /*2fe0*/  WARPSYNC.COLLECTIVE R116, `(.L_x_15864) ;  /* 0x0000000074087348 */ /* 0x000fea0003c00000 */
[----:B------:R0:W1:Y:S02]  /*2ff0*/  SHFL.BFLY P2, R115, R119, R118, R117 ;  /* 0x0c00007677737389 */ /* 0x0000640000040075 */
[----:B01----:R-:W-:Y:S05]  /*3000*/  ENDCOLLECTIVE ;  /* 0x000000000000791b */ /* 0x003fea0003800000 */
.L_x_15864:
[----:B------:R-:W-:Y:S02]  /*3010*/  HFMA2 R118, -RZ, RZ, 0, 9.5367431640625e-07 ;  /* 0x00000010ff767431 */ /* 0x000fe400000001ff */
[----:B------:R-:W-:-:S05]  /*3020*/  FADD.FTZ R125, R124, R115 ;  /* 0x000000737c7d7221 */ /* 0x000fca0000010000 */
[----:B------:R-:W-:-:S07]  /*3030*/  MOV R119, R125 ;  /* 0x0000007d00777202 */ /* 0x000fce0000000f00 */
[----:B------:R-:W-:Y:S05]  /*3040*/  WARPSYNC.COLLECTIVE R116, `(.L_x_15865) ;  /* 0x0000000074087348 */ /* 0x000fea0003c00000 */
[----:B------:R0:W1:Y:S02]  /*3050*/  SHFL.BFLY P2, R115, R119, R118, R117 ;  /* 0x0c00007677737389 */ /* 0x0000640000040075 */
[----:B01----:R-:W-:Y:S05]  /*3060*/  ENDCOLLECTIVE ;  /* 0x000000000000791b */ /* 0x003fea0003800000 */
.L_x_15865:
        /* <DEDUP_REMOVED lines=71> */
.L_x_15866:
[----:B------:R-:W-:Y:S02]  /*34e0*/  HFMA2 R118, -RZ, RZ, 0, 1.1920928955078125e-07 ;  /* 0x00000002ff767431 */ /* 0x000fe400000001ff */
[----:B------:R-:W-:-:S05]  /*34f0*/  FADD.FTZ R122, R119, R115 ;  /* 0x00000073777a7221 */ /* 0x000fca0000010000 */
[----:B------:R-:W-:-:S07]  /*3500*/  MOV R119, R122 ;  /* 0x0000007a00777202 */ /* 0x000fce0000000f00 */
[----:B------:R-:W-:Y:S05]  /*3510*/  WARPSYNC.COLLECTIVE R116, `(.L_x_15867) ;  /* 0x0000000074087348 */ /* 0x000fea0003c00000 */
[----:B------:R0:W1:Y:S02]  /*3520*/  SHFL.BFLY P2, R115, R119, R118, R117 ;  /* 0x0c00007677737389 */ /* 0x0000640000040075 */
[----:B01----:R-:W-:Y:S05]  /*3530*/  ENDCOLLECTIVE ;  /* 0x000000000000791b */ /* 0x003fea0003800000 */
.L_x_15867:
[----:B------:R-:W-:Y:S02]  /*3540*/  HFMA2 R118, -RZ, RZ, 0, 2.384185791015625e-07 ;  /* 0x00000004ff767431 */ /* 0x000fe400000001ff */
[----:B------:R-:W-:-:S05]  /*3550*/  FADD.FTZ R123, R122, R115 ;  /* 0x000000737a7b7221 */ /* 0x000fca0000010000 */
[----:B------:R-:W-:-:S07]  /*3560*/  MOV R119, R123 ;  /* 0x0000007b00777202 */ /* 0x000fce0000000f00 */
[----:B------:R-:W-:Y:S05]  /*3570*/  WARPSYNC.COLLECTIVE R116, `(.L_x_15868) ;  /* 0x0000000074087348 */ /* 0x000fea0003c00000 */
[----:B------:R0:W1:Y:S02]  /*3580*/  SHFL.BFLY P2, R115, R119, R118, R117 ;  /* 0x0c00007677737389 */ /* 0x0000640000040075 */
[----:B01----:R-:W-:Y:S05]  /*3590*/  ENDCOLLECTIVE ;  /* 0x000000000000791b */ /* 0x003fea0003800000 */
.L_x_15868:
[----:B------:R-:W-:Y:S02]  /*35a0*/  HFMA2 R118, -RZ, RZ, 0, 4.76837158203125e-07 ;  /* 0x00000008ff767431 */ /* 0x000fe400000001ff */
[----:B------:R-:W-:-:S05]  /*35b0*/  FADD.FTZ R124, R123, R115 ;  /* 0x000000737b7c7221 */ /* 0x000fca0000010000 */
[----:B------:R-:W-:-:S07]  /*35c0*/  MOV R119, R124 ;  /* 0x0000007c00777202 */ /* 0x000fce0000000f00 */
[----:B------:R-:W-:Y:S05]  /*35d0*/  WARPSYNC.COLLECTIVE R116, `(.L_x_15869) ;  /* 0x0000000074087348 */ /* 0x000fea0003c00000 */
[----:B------:R0:W1:Y:S02]  /*35e0*/  SHFL.BFLY P2, R115, R119, R118, R117 ;  /* 0x0c00007677737389 */ /* 0x0000640000040075 */
[----:B01----:R-:W-:Y:S05]  /*35f0*/  ENDCOLLECTIVE ;  /* 0x000000000000791b */ /* 0x003fea0003800000 */
.L_x_15869:
[----:B------:R-:W-:Y:S02]  /*3600*/  HFMA2 R118, -RZ, RZ, 0, 9.5367431640625e-07 ;  /* 0x00000010ff767431 */ /* 0x000fe400000001ff */
[----:B------:R-:W-:-:S05]  /*3610*/  FADD.FTZ R125, R124, R115 ;  /* 0x000000737c7d7221 */ /* 0x000fca0000010000 */
[----:B------:R-:W-:-:S07]  /*3620*/  MOV R119, R125 ;  /* 0x0000007d00777202 */ /* 0x000fce0000000f00 */
[----:B------:R-:W-:Y:S05]  /*3630*/  WARPSYNC.COLLECTIVE R116, `(.L_x_15870) ;  /* 0x0000000074087348 */ /* 0x000fea0003c00000 */
[----:B------:R0:W1:Y:S02]  /*3640*/  SHFL.BFLY P2, R115, R119, R118, R117 ;  /* 0x0c00007677737389 */ /* 0x0000640000040075 */
[----:B01----:R-:W-:Y:S05]  /*3650*/  ENDCOLLECTIVE ;  /* 0x000000000000791b */ /* 0x003fea0003800000 */
.L_x_15870:
[----:B------:R-:W-:Y:S05]  /*3660*/  BRA `(.L_x_15871) ;  /* 0xffffffec00c47947 */ /* 0x000fea000383ffff */
.L_x_15872:
        /* <DEDUP_REMOVED lines=9> */
.L_x_22729:


//--------------------- .text._ZN10layer_norm31ln_parallel_residual_fwd_kernelINS_13Kernel_traitsIf6__halffS2_fjLj1024ELj1ELj4ELj1ELj16ENS_18Kernel_traits_baseILj1024EfS2_fS2_fjLj128EEEEELb1ELb0ELb0EEEvNS_9FwdParamsE --------------------------
	.section	.text._ZN10layer_norm31ln_parallel_residual_fwd_kernelINS_13Kernel_traitsIf6__halffS2_fjLj1024ELj1ELj4ELj1ELj16ENS_18Kernel_traits_baseILj1024EfS2_fS2_fjLj128EEEEELb1ELb0ELb0EEEvNS_9FwdParamsE,"ax",@progbits
	.align	128
        .global         _ZN10layer_norm31ln_parallel_residual_fwd_kernelINS_13Kernel_traitsIf6__halffS2_fjLj1024ELj1ELj4ELj1ELj16ENS_18Kernel_traits_baseILj1024EfS2_fS2_fjLj128EEEEELb1ELb0ELb0EEEvNS_9FwdParamsE
        .type           _ZN10layer_norm31ln_parallel_residual_fwd_kernelINS_13Kernel_traitsIf6__halffS2_fjLj1024ELj1ELj4ELj1ELj16ENS_18Kernel_traits_baseILj1024EfS2_fS2_fjLj128EEEEELb1ELb0ELb0EEEvNS_9FwdParamsE,@function
        .size           _ZN10layer_norm31ln_parallel_residual_fwd_kernelINS_13Kernel_traitsIf6__halffS2_fjLj1024ELj1ELj4ELj1ELj16ENS_18Kernel_traits_baseILj1024EfS2_fS2_fjLj128EEEEELb1ELb0ELb0EEEvNS_9FwdParamsE,(.L_x_22730 - _ZN10layer_norm31ln_parallel_residual_fwd_kernelINS_13Kernel_traitsIf6__halffS2_fjLj1024ELj1ELj4ELj1ELj16ENS_18Kernel_traits_baseILj1024EfS2_fS2_fjLj128EEEEELb1ELb0ELb0EEEvNS_9FwdParamsE)
        .other          _ZN10layer_norm31ln_parallel_residual_fwd_kernelINS_13Kernel_traitsIf6__halffS2_fjLj1024ELj1ELj4ELj1ELj16ENS_18Kernel_traits_baseILj1024EfS2_fS2_fjLj128EEEEELb1ELb0ELb0EEEvNS_9FwdParamsE,@"STO_CUDA_ENTRY STV_DEFAULT"
_ZN10layer_norm31ln_parallel_residual_fwd_kernelINS_13Kernel_traitsIf6__halffS2_fjLj1024ELj1ELj4ELj1ELj16ENS_18Kernel_traits_baseILj1024EfS2_fS2_fjLj128EEEEELb1ELb0ELb0EEEvNS_9FwdParamsE:
.text._ZN10layer_norm31ln_parallel_residual_fwd_kernelINS_13Kernel_traitsIf6__halffS2_fjLj1024ELj1ELj4ELj1ELj16ENS_18Kernel_traits_baseILj1024EfS2_fS2_fjLj128EEEEELb1ELb0ELb0EEEvNS_9FwdParamsE:
        /* <DEDUP_REMOVED lines=63> */
[----:B------:R-:W-:Y:S02]  /*03f0*/  MOV R101, R182 ;  /* 0x000000b600657202 */ /* 0x000fe40000000f00 */
[----:B------:R-:W-:Y:S01]  /*0400*/  ISETP.GE.U32.AND P2, PT, R188, 0x60, PT ;  /* 0x00000060bc00780c */ /* 0x000fe20003f46070 */
[----:B------:R-:W1:Y:S06]  /*0410*/  LDC.64 R56, c[0x0][0x3d0] ;  /* 0x0000f400ff387b82 */ /* 0x000e6c0000000a00 */
[----:B------:R-:W-:-:S02]  /*0420*/  @P0 LOP3.LUT R101, R182, 0x20, RZ, 0xfc, !PT ;  /* 0x00000020b6650812 */ /* 0x000fc400078efcff */
        /* <DEDUP_REMOVED lines=47> */
[----:B-1----:R-:W-:Y:S01]  /*0720*/  CS2R R64, SRZ ;  /* 0x0000000000407805 */ /* 0x002fe2000001ff00 */
[----:B------:R-:W-:Y:S01]  /*0730*/  @P2 VIADD R101, R101, 0x20 ;  /* 0x0000002065652836 */ /* 0x000fe20000000000 */
        /* <DEDUP_REMOVED lines=42> */
.L_x_15875:
        /* <DEDUP_REMOVED lines=86> */
.L_x_15874:
        /* <DEDUP_REMOVED lines=78> */
.L_x_15877:
        /* <DEDUP_REMOVED lines=25> */
[----:B--2---:R-:W-:-:S03]  /*15b0*/  @P1 IMAD.WIDE.U32 R76, R101, 0x20, R88 ;  /* 0x00000020654c1825 */ /* 0x004fc600078e0058 */
[----:B------:R-:W5:Y:S01]  /*15c0*/  @P1 LDG.E.128 R32, desc[UR8][R80.64+0x10] ;  /* 0x0000100850201981 */ /* 0x000f62000c1e1d00 */
[----:B------:R-:W-:-:S03]  /*15d0*/  @P1 VIADD R101, R101, 0x20 ;  /* 0x0000002065651836 */ /* 0x000fc60000000000 */
[----:B------:R-:W5:Y:S04]  /*15e0*/  @P1 LD.E.128 R64, desc[UR8][R76.64] ;  /* 0x000000084c401980 */ /* 0x000f68000c101d00 */
[----:B------:R0:W5:Y:S01]  /*15f0*/  @P1 LD.E.128 R60, desc[UR8][R76.64+0x10] ;  /* 0x000010084c3c1980 */ /* 0x000162000c101d00 */
[----:B------:R-:W-:Y:S01]  /*1600*/  ISETP.GE.U32.AND P1, PT, R188, 0x80, PT ;  /* 0x00000080bc00780c */ /* 0x000fe20003f26070 */
[C---:B-1----:R-:W-:Y:S01]  /*1610*/  @P2 IMAD.WIDE.U32 R92, R101.reuse, 0x20, R92 ;  /* 0x00000020655c2825 */ /* 0x042fe200078e005c */
[----:B------:R-:W-:Y:S01]  /*1620*/  CS2R R98, SRZ ;  /* 0x0000000000627805 */ /* 0x000fe2000001ff00 */
[----:B------:R1:W5:Y:S02]  /*1630*/  @P0 LD.E.128 R68, desc[UR8][R82.64+0x10] ;  /* 0x0000100852440980 */ /* 0x000364000c101d00 */
[C---:B----4-:R-:W-:Y:S01]  /*1640*/  @P2 IMAD.WIDE.U32 R94, R101.reuse, 0x20, R94 ;  /* 0x00000020655e2825 */ /* 0x050fe200078e005e */
[----:B------:R-:W-:Y:S01]  /*1650*/  CS2R R78, SRZ ;  /* 0x00000000004e7805 */ /* 0x000fe2000001ff00 */
[----:B------:R-:W5:Y:S02]  /*1660*/  @P0 LDG.E.128 R12, desc[UR8][R84.64] ;  /* 0x00000008540c0981 */ /* 0x000f64000c1e1d00 */
[----:B------:R-:W-:Y:S01]  /*1670*/  @P2 IMAD.WIDE.U32 R96, R101, 0x20, R96 ;  /* 0x0000002065602825 */ /* 0x000fe200078e0060 */
[----:B0-----:R-:W-:Y:S01]  /*1680*/  CS2R R76, SRZ ;  /* 0x00000000004c7805 */ /* 0x001fe2000001ff00 */
[----:B------:R0:W5:Y:S01]  /*1690*/  @P0 LDG.E.128 R16, desc[UR8][R84.64+0x10] ;  /* 0x0000100854100981 */ /* 0x000162000c1e1d00 */
[----:B------:R-:W-:-:S02]  /*16a0*/  CS2R R80, SRZ ;  /* 0x0000000000507805 */ /* 0x000fc4000001ff00 */
[----:B-1----:R-:W-:Y:S02]  /*16b0*/  CS2R R82, SRZ ;  /* 0x0000000000527805 */ /* 0x002fe4000001ff00 */
[----:B------:R-:W-:Y:S01]  /*16c0*/  CS2R R86, SRZ ;  /* 0x0000000000567805 */ /* 0x000fe2000001ff00 */
        /* <DEDUP_REMOVED lines=8> */
[----:B-1----:R-:W-:-:S03]  /*1750*/  CS2R R92, SRZ ;  /* 0x00000000005c7805 */ /* 0x002fc6000001ff00 */
[----:B------:R-:W5:Y:S04]  /*1760*/  @P2 LDG.E.128 R44, desc[UR8][R96.64] ;  /* 0x00000008602c2981 */ /* 0x000f68000c1e1d00 */
[----:B------:R1:W5:Y:S01]  /*1770*/  @P2 LDG.E.128 R48, desc[UR8][R96.64+0x10] ;  /* 0x0000100860302981 */ /* 0x000362000c1e1d00 */
[----:B0-----:R-:W-:Y:S02]  /*1780*/  CS2R R94, SRZ ;  /* 0x00000000005e7805 */ /* 0x001fe4000001ff00 */
[----:B-1----:R-:W-:Y:S01]  /*1790*/  CS2R R96, SRZ ;  /* 0x0000000000607805 */ /* 0x002fe2000001ff00 */
        /* <DEDUP_REMOVED lines=29> */
.L_x_15876:
[----:B------:R-:W-:Y:S05]  /*1970*/  BSYNC.RECONVERGENT B0 ;  /* 0x0000000000007941 */ /* 0x000fea0003800200 */
.L_x_15873:
[----:B------:R-:W1:Y:S02]  /*1980*/  LDCU UR4, c[0x0][0x384] ;  /* 0x00007080ff0477ac */ /* 0x000e640008000800 */
[----:B-1----:R-:W-:-:S13]  /*1990*/  ISETP.GE.AND P1, PT, R181, UR4, PT ;  /* 0x00000004b5007c0c */ /* 0x002fda000bf26270 */
[----:B------:R-:W-:Y:S05]  /*19a0*/  @P1 EXIT ;  /* 0x000000000000194d */ /* 0x000fea0003800000 */
[----:B0-----:R-:W-:Y:S01]  /*19b0*/  IMAD.HI.U32 R3, R183, -0x326172a9, RZ ;  /* 0xcd9e8d57b7037827 */ /* 0x001fe200078e00ff */
[----:B------:R-:W0:Y:S03]  /*19c0*/  LDCU.U8 UR4, c[0x0][0x410] ;  /* 0x00008200ff0477ac */ /* 0x000e260008000000 */
[----:B------:R-:W-:Y:S01]  /*19d0*/  HFMA2 R189, -RZ, RZ, 0, 0 ;  /* 0x00000000ffbd7431 */ /* 0x000fe200000001ff */
[----:B------:R-:W-:Y:S01]  /*19e0*/  BSSY B0, `(.L_x_15878) ;  /* 0x0002043000007945 */ /* 0x000fe20003800000 */
[----:B------:R-:W-:Y:S01]  /*19f0*/  IMAD.HI.U32 R2, R202, -0x2daee0ad, RZ ;  /* 0xd2511f53ca027827 */ /* 0x000fe200078e00ff */
[----:B------:R-:W-:Y:S01]  /*1a00*/  LOP3.LUT R3, R180, UR6, R3, 0x96, !PT ;  /* 0x00000006b4037c12 */ /* 0x000fe2000f8e9603 */
[----:B------:R-:W1:Y:S01]  /*1a10*/  LDCU UR5, c[0x0][0x408] ;  /* 0x00008100ff0577ac */ /* 0x000e620008000800 */
[----:B------:R-:W-:Y:S01]  /*1a20*/  LOP3.LUT R191, R0, 0x3, RZ, 0xc0, !PT ;  /* 0x0000000300bf7812 */ /* 0x000fe200078ec0ff */
        /* <DEDUP_REMOVED lines=61> */
[----:B-1234-:R-:W-:-:S07]  /*1e00*/  IMAD R190, R132, -0x326172a9, RZ ;  /* 0xcd9e8d5784be7824 */ /* 0x01efce00078e02ff */
.L_x_16387:
        /* <DEDUP_REMOVED lines=40> */
.L_x_15884:
        /* <DEDUP_REMOVED lines=13> */
.L_x_15886:
[----:B------:R-:W-:Y:S05]  /*2160*/  BSYNC.RECONVERGENT B3 ;  /* 0x0000000000037941 */ /* 0x000fea0003800200 */
.L_x_15885:
        /* <DEDUP_REMOVED lines=42> */
.L_x_15883:
[----:B------:R-:W-:Y:S05]  /*2410*/  BSYNC.RECONVERGENT B2 ;  /* 0x0000000000027941 */ /* 0x000fea0003800200 */
.L_x_15882:
        /* <DEDUP_REMOVED lines=8> */
[----:B------:R-:W-:-:S05]  /*24a0*/  FFMA.FTZ R141, R141, R140, 1.1641532182693481445e-10 ;  /* 0x2f0000008d8d7423 */ /* 0x000fca000001008c */
[----:B0-----:R-:W-:Y:S01]  /*24b0*/  FSETP.LE.FTZ.AND P3, PT, R141, R172, PT ;  /* 0x000000ac8d00720b */ /* 0x001fe20003f73000 */
[----:B-----5:R-:W-:-:S12]  /*24c0*/  HADD2.F32 R141, -RZ, R156.H0_H0 ;  /* 0x2000009cff8d7230 */ /* 0x020fd80000004100 */
        /* <DEDUP_REMOVED lines=10> */
.L_x_15889:
        /* <DEDUP_REMOVED lines=13> */
.L_x_15891:
[----:B------:R-:W-:Y:S05]  /*2640*/  BSYNC.RECONVERGENT B3 ;  /* 0x0000000000037941 */ /* 0x000fea0003800200 */
.L_x_15890:
        /* <DEDUP_REMOVED lines=42> */
.L_x_15888:
[----:B------:R-:W-:Y:S05]  /*28f0*/  BSYNC.RECONVERGENT B2 ;  /* 0x0000000000027941 */ /* 0x000fea0003800200 */
.L_x_15887:
        /* <DEDUP_REMOVED lines=19> */
.L_x_15894:
        /* <DEDUP_REMOVED lines=13> */
.L_x_15896:
[----:B------:R-:W-:Y:S05]  /*2b00*/  BSYNC.RECONVERGENT B3 ;  /* 0x0000000000037941 */ /* 0x000fea0003800200 */
.L_x_15895:
        /* <DEDUP_REMOVED lines=42> */
.L_x_15893:
[----:B------:R-:W-:Y:S05]  /*2db0*/  BSYNC.RECONVERGENT B2 ;  /* 0x0000000000027941 */ /* 0x000fea0003800200 */
.L_x_15892:
        /* <DEDUP_REMOVED lines=19> */
.L_x_15899:
        /* <DEDUP_REMOVED lines=13> */
.L_x_15901:
[----:B------:R-:W-:Y:S05]  /*2fc0*/  BSYNC.RECONVERGENT B3 ;  /* 0x0000000000037941 */ /* 0x000fea0003800200 */
.L_x_15900:
        /* <DEDUP_REMOVED lines=42> */
.L_x_15898:
[----:B------:R-:W-:Y:S05]  /*3270*/  BSYNC.RECONVERGENT B2 ;  /* 0x0000000000027941 */ /* 0x000fea0003800200 */
.L_x_15897:
[----:B------:R-:W-:Y:S01]  /*3280*/  I2FP.F32.U32 R143, R143 ;  /* 0x0000008f008f7245 */ /* 0x000fe20000201000 */
[----:B------:R-:W-:Y:S01]  /*3290*/  BSSY.RECONVERGENT B2, `(.L_x_15902) ;  /* 0x000004a000027945 */ /* 0x000fe20003800200 */
[----:B------:R-:W-:Y:S01]  /*32a0*/  ISETP.NE.AND P2, PT, R173, 0x1, PT ;  /* 0x00000001ad00780c */ /* 0x000fe20003f45270 */
[----:B------:R-:W-:Y:S01]  /*32b0*/  HADD2.F32 R157, -RZ, R157.H1_H1 ;  /* 0x3000009dff9d7230 */ /* 0x000fe20000004100 */
        /* <DEDUP_REMOVED lines=15> */
.L_x_15904:
        /* <DEDUP_REMOVED lines=13> */
.L_x_15906:
[----:B------:R-:W-:Y:S05]  /*3480*/  BSYNC.RECONVERGENT B3 ;  /* 0x0000000000037941 */ /* 0x000fea0003800200 */
.L_x_15905:
        /* <DEDUP_REMOVED lines=42> */
.L_x_15903:
[----:B------:R-:W-:Y:S05]  /*3730*/  BSYNC.RECONVERGENT B2 ;  /* 0x0000000000027941 */ /* 0x000fea0003800200 */
.L_x_15902:
        /* <DEDUP_REMOVED lines=17> */
.L_x_15909:
        /* <DEDUP_REMOVED lines=13> */
.L_x_15911:
[----:B------:R-:W-:Y:S05]  /*3920*/  BSYNC.RECONVERGENT B3 ;  /* 0x0000000000037941 */ /* 0x000fea0003800200 */
.L_x_15910:
        /* <DEDUP_REMOVED lines=42> */
.L_x_15908:
[----:B------:R-:W-:Y:S05]  /*3bd0*/  BSYNC.RECONVERGENT B2 ;  /* 0x0000000000027941 */ /* 0x000fea0003800200 */
.L_x_15907:
        /* <DEDUP_REMOVED lines=17> */
.L_x_15914:
        /* <DEDUP_REMOVED lines=13> */
.L_x_15916:
[----:B------:R-:W-:Y:S05]  /*3dc0*/  BSYNC.RECONVERGENT B3 ;  /* 0x0000000000037941 */ /* 0x000fea0003800200 */
.L_x_15915:
        /* <DEDUP_REMOVED lines=42> */
.L_x_15913:
[----:B------:R-:W-:Y:S05]  /*4070*/  BSYNC.RECONVERGENT B2 ;  /* 0x0000000000027941 */ /* 0x000fea0003800200 */
.L_x_15912:
        /* <DEDUP_REMOVED lines=17> */
.L_x_15919:
        /* <DEDUP_REMOVED lines=13> */
.L_x_15921:
[----:B------:R-:W-:Y:S05]  /*4260*/  BSYNC.RECONVERGENT B3 ;  /* 0x0000000000037941 */ /* 0x000fea0003800200 */
.L_x_15920:
        /* <DEDUP_REMOVED lines=42> */
.L_x_15918:
[----:B------:R-:W-:Y:S05]  /*4510*/  BSYNC.RECONVERGENT B2 ;  /* 0x0000000000027941 */ /* 0x000fea0003800200 */
.L_x_15917:
        /* <DEDUP_REMOVED lines=38> */
.L_x_15881:
        /* <DEDUP_REMOVED lines=16> */
.L_x_15925:
        /* <DEDUP_REMOVED lines=13> */
.L_x_15927:
[----:B------:R-:W-:Y:S05]  /*4950*/  BSYNC.RECONVERGENT B3 ;  /* 0x0000000000037941 */ /* 0x000fea0003800200 */
.L_x_15926:
        /* <DEDUP_REMOVED lines=42> */
.L_x_15924:
[----:B------:R-:W-:Y:S05]  /*4c00*/  BSYNC.RECONVERGENT B2 ;  /* 0x0000000000027941 */ /* 0x000fea0003800200 */
.L_x_15923:
        /* <DEDUP_REMOVED lines=9> */
[----:B------:R-:W-:Y:S02]  /*4ca0*/  IMAD.MOV.U32 R140, RZ, RZ, R190 ;  /* 0x000000ffff8c7224 */ /* 0x000fe400078e00be */
[----:B------:R-:W-:-:S05]  /*4cb0*/  FFMA.FTZ R141, R141, R174, 1.1641532182693481445e-10 ;  /* 0x2f0000008d8d7423 */ /* 0x000fca00000100ae */
        /* <DEDUP_REMOVED lines=12> */
.L_x_15930:
        /* <DEDUP_REMOVED lines=13> */
.L_x_15932:
[----:B------:R-:W-:Y:S05]  /*4e50*/  BSYNC.RECONVERGENT B3 ;  /* 0x0000000000037941 */ /* 0x000fea0003800200 */
.L_x_15931:
        /* <DEDUP_REMOVED lines=42> */
.L_x_15929:
[----:B------:R-:W-:Y:S05]  /*5100*/  BSYNC.RECONVERGENT B2 ;  /* 0x0000000000027941 */ /* 0x000fea0003800200 */
.L_x_15928:
        /* <DEDUP_REMOVED lines=23> */
.L_x_15935:
        /* <DEDUP_REMOVED lines=13> */
.L_x_15937:
[----:B------:R-:W-:Y:S05]  /*5350*/  BSYNC.RECONVERGENT B3 ;  /* 0x0000000000037941 */ /* 0x000fea0003800200 */
.L_x_15936:
        /* <DEDUP_REMOVED lines=42> */
.L_x_15934:
[----:B------:R-:W-:Y:S05]  /*5600*/  BSYNC.RECONVERGENT B2 ;  /* 0x0000000000027941 */ /* 0x000fea0003800200 */
.L_x_15933:
[----:B------:R-:W-:Y:S01]  /*5610*/  I2FP.F32.U32 R141, R141 ;  /* 0x0000008d008d7245 */ /* 0x000fe20000201000 */
[----:B------:R-:W-:Y:S01]  /*5620*/  HADD2.F32 R156, -RZ, R156.H1_H1 ;  /* 0x3000009cff9c7230 */ /* 0x000fe20000004100 */
        /* <DEDUP_REMOVED lines=18> */
.L_x_15940:
        /* <DEDUP_REMOVED lines=13> */
.L_x_15942:
[----:B------:R-:W-:Y:S05]  /*5820*/  BSYNC.RECONVERGENT B3 ;  /* 0x0000000000037941 */ /* 0x000fea0003800200 */
.L_x_15941:
        /* <DEDUP_REMOVED lines=42> */
.L_x_15939:
[----:B------:R-:W-:Y:S05]  /*5ad0*/  BSYNC.RECONVERGENT B2 ;  /* 0x0000000000027941 */ /* 0x000fea0003800200 */
.L_x_15938:
[----:B------:R-:W-:Y:S01]  /*5ae0*/  I2FP.F32.U32 R141, R141 ;  /* 0x0000008d008d7245 */ /* 0x000fe20000201000 */
[----:B------:R-:W-:Y:S01]  /*5af0*/  HADD2.F32 R142, -RZ, R184.H1_H1 ;  /* 0x300000b8ff8e7230 */ /* 0x000fe20000004100 */
[----:B------:R-:W-:Y:S01]  /*5b00*/  ISETP.NE.AND P3, PT, R143, 0x1, PT ;  /* 0x000000018f00780c */ /* 0x000fe20003f65270 */
[----:B------:R-:W-:Y:S02]  /*5b10*/  BSSY.RECONVERGENT B2, `(.L_x_15943) ;  /* 0x000004c000027945 */ /* 0x000fe40003800200 */
[----:B------:R-:W-:Y:S01]  /*5b20*/  FFMA.FTZ R141, R141, R174, 1.1641532182693481445e-10 ;  /* 0x2f0000008d8d7423 */ /* 0x000fe200000100ae */
[----:B------:R-:W-:-:S04]  /*5b30*/  FMUL.FTZ R142, R142, R173 ;  /* 0x000000ad8e8e7220 */ /* 0x000fc80000410000 */
[----:B------:R-:W-:Y:S02]  /*5b40*/  FSETP.GTU.FTZ.AND P2, PT, R141, R172, PT ;  /* 0x000000ac8d00720b */ /* 0x000fe40003f5c000 */
[----:B------:R-:W-:Y:S01]  /*5b50*/  FSEL R141, R156, RZ, P4 ;  /* 0x000000ff9c8d7208 */ /* 0x000fe20002000000 */
[----:B------:R-:W-:Y:S01]  /*5b60*/  IMAD.MOV.U32 R156, RZ, RZ, 0x2 ;  /* 0x00000002ff9c7424 */ /* 0x000fe200078e00ff */
        /* <DEDUP_REMOVED lines=14> */
.L_x_15945:
        /* <DEDUP_REMOVED lines=13> */
.L_x_15947:
[----:B------:R-:W-:Y:S05]  /*5d20*/  BSYNC.RECONVERGENT B3 ;  /* 0x0000000000037941 */ /* 0x000fea0003800200 */
.L_x_15946:
        /* <DEDUP_REMOVED lines=42> */
.L_x_15944:
[----:B------:R-:W-:Y:S05]  /*5fd0*/  BSYNC.RECONVERGENT B2 ;  /* 0x0000000000027941 */ /* 0x000fea0003800200 */
.L_x_15943:
[----:B------:R-:W-:Y:S01]  /*5fe0*/  I2FP.F32.U32 R143, R142 ;  /* 0x0000008e008f7245 */ /* 0x000fe20000201000 */
[----:B------:R-:W-:Y:S01]  /*5ff0*/  HADD2.F32 R142, -RZ, R157.H0_H0 ;  /* 0x2000009dff8e7230 */ /* 0x000fe20000004100 */
        /* <DEDUP_REMOVED lines=18> */
.L_x_15950:
        /* <DEDUP_REMOVED lines=13> */
.L_x_15952:
[----:B------:R-:W-:Y:S05]  /*61f0*/  BSYNC.RECONVERGENT B3 ;  /* 0x0000000000037941 */ /* 0x000fea0003800200 */
.L_x_15951:
        /* <DEDUP_REMOVED lines=42> */
.L_x_15949:
[----:B------:R-:W-:Y:S05]  /*64a0*/  BSYNC.RECONVERGENT B2 ;  /* 0x0000000000027941 */ /* 0x000fea0003800200 */
.L_x_15948:
[----:B------:R-:W-:Y:S01]  /*64b0*/  I2FP.F32.U32 R143, R143 ;  /* 0x0000008f008f7245 */ /* 0x000fe20000201000 */
[----:B------:R-:W-:Y:S01]  /*64c0*/  HADD2.F32 R156, -RZ, R185.H0_H0 ;  /* 0x200000b9ff9c7230 */ /* 0x000fe20000004100 */
        /* <DEDUP_REMOVED lines=21> */
.L_x_15955:
        /* <DEDUP_REMOVED lines=13> */
.L_x_15957:
[----:B------:R-:W-:Y:S05]  /*66f0*/  BSYNC.RECONVERGENT B3 ;  /* 0x0000000000037941 */ /* 0x000fea0003800200 */
.L_x_15956:
        /* <DEDUP_REMOVED lines=42> */
.L_x_15954:
[----:B------:R-:W-:Y:S05]  /*69a0*/  BSYNC.RECONVERGENT B2 ;  /* 0x0000000000027941 */ /* 0x000fea0003800200 */
.L_x_15953:
[----:B------:R-:W-:Y:S01]  /*69b0*/  I2FP.F32.U32 R143, R143 ;  /* 0x0000008f008f7245 */ /* 0x000fe20000201000 */
[----:B------:R-:W-:Y:S01]  /*69c0*/  HADD2.F32 R176, -RZ, R157.H1_H1 ;  /* 0x3000009dffb07230 */ /* 0x000fe20000004100 */
        /* <DEDUP_REMOVED lines=18> */
.L_x_15960:
        /* <DEDUP_REMOVED lines=13> */
.L_x_15962:
[----:B------:R-:W-:Y:S05]  /*6bc0*/  BSYNC.RECONVERGENT B3 ;  /* 0x0000000000037941 */ /* 0x000fea0003800200 */
.L_x_15961:
        /* <DEDUP_REMOVED lines=42> */
.L_x_15959:
[----:B------:R-:W-:Y:S05]  /*6e70*/  BSYNC.RECONVERGENT B2 ;  /* 0x0000000000027941 */ /* 0x000fea0003800200 */
.L_x_15958:
        /* <DEDUP_REMOVED lines=23> */
.L_x_15965:
        /* <DEDUP_REMOVED lines=13> */
.L_x_15967:
[----:B------:R-:W-:Y:S05]  /*70c0*/  BSYNC.RECONVERGENT B3 ;  /* 0x0000000000037941 */ /* 0x000fea0003800200 */
.L_x_15966:
        /* <DEDUP_REMOVED lines=42> */
.L_x_15964:
[----:B------:R-:W-:Y:S05]  /*7370*/  BSYNC.RECONVERGENT B2 ;  /* 0x0000000000027941 */ /* 0x000fea0003800200 */
.L_x_15963:
[----:B------:R-:W-:Y:S01]  /*7380*/  ISETP.NE.AND P3, PT, R176, 0x1, PT ;  /* 0x00000001b000780c */ /* 0x000fe20003f65270 */
[----:B------:R-:W-:Y:S01]  /*7390*/  BSSY.RECONVERGENT B2, `(.L_x_15968) ;  /* 0x0000049000027945 */ /* 0x000fe20003800200 */
[----:B------:R-:W-:Y:S01]  /*73a0*/  I2FP.F32.U32 R157, R156 ;  /* 0x0000009c009d7245 */ /* 0x000fe20000201000 */
[----:B------:R-:W-:Y:S02]  /*73b0*/  HADD2.F32 R156, -RZ, R158.H0_H0 ;  /* 0x2000009eff9c7230 */ /* 0x000fe40000004100 */
[----:B------:R-:W-:Y:S02]  /*73c0*/  HFMA2 R175, -RZ, RZ, 0, 1.1920928955078125e-07 ;  /* 0x00000002ffaf7431 */ /* 0x000fe400000001ff */
        /* <DEDUP_REMOVED lines=13> */
.L_x_15970:
        /* <DEDUP_REMOVED lines=13> */
.L_x_15972:
[----:B------:R-:W-:Y:S05]  /*7570*/  BSYNC.RECONVERGENT B3 ;  /* 0x0000000000037941 */ /* 0x000fea0003800200 */
.L_x_15971:
        /* <DEDUP_REMOVED lines=42> */
.L_x_15969:
[----:B------:R-:W-:Y:S05]  /*7820*/  BSYNC.RECONVERGENT B2 ;  /* 0x0000000000027941 */ /* 0x000fea0003800200 */
.L_x_15968:
        /* <DEDUP_REMOVED lines=23> */
.L_x_15975:
        /* <DEDUP_REMOVED lines=13> */
.L_x_15977:
[----:B------:R-:W-:Y:S05]  /*7a70*/  BSYNC.RECONVERGENT B3 ;  /* 0x0000000000037941 */ /* 0x000fea0003800200 */
.L_x_15976:
        /* <DEDUP_REMOVED lines=42> */
.L_x_15974:
[----:B------:R-:W-:Y:S05]  /*7d20*/  BSYNC.RECONVERGENT B2 ;  /* 0x0000000000027941 */ /* 0x000fea0003800200 */
.L_x_15973:
        /* <DEDUP_REMOVED lines=18> */
.L_x_15980:
        /* <DEDUP_REMOVED lines=13> */
.L_x_15982:
[----:B------:R-:W-:Y:S05]  /*7f20*/  BSYNC.RECONVERGENT B3 ;  /* 0x0000000000037941 */ /* 0x000fea0003800200 */
.L_x_15981:
        /* <DEDUP_REMOVED lines=42> */
.L_x_15979:
[----:B------:R-:W-:Y:S05]  /*81d0*/  BSYNC.RECONVERGENT B2 ;  /* 0x0000000000027941 */ /* 0x000fea0003800200 */
.L_x_15978:
        /* <DEDUP_REMOVED lines=23> */
.L_x_15985:
        /* <DEDUP_REMOVED lines=13> */
.L_x_15987:
[----:B------:R-:W-:Y:S05]  /*8420*/  BSYNC.RECONVERGENT B3 ;  /* 0x0000000000037941 */ /* 0x000fea0003800200 */
.L_x_15986:
        /* <DEDUP_REMOVED lines=42> */
.L_x_15984:
[----:B------:R-:W-:Y:S05]  /*86d0*/  BSYNC.RECONVERGENT B2 ;  /* 0x0000000000027941 */ /* 0x000fea0003800200 */
.L_x_15983:
        /* <DEDUP_REMOVED lines=18> */
.L_x_15990:
        /* <DEDUP_REMOVED lines=13> */
.L_x_15992:
[----:B------:R-:W-:Y:S05]  /*88d0*/  BSYNC.RECONVERGENT B3 ;  /* 0x0000000000037941 */ /* 0x000fea0003800200 */
.L_x_15991:
        /* <DEDUP_REMOVED lines=42> */
.L_x_15989:
[----:B------:R-:W-:Y:S05]  /*8b80*/  BSYNC.RECONVERGENT B2 ;  /* 0x0000000000027941 */ /* 0x000fea0003800200 */
.L_x_15988:
        /* <DEDUP_REMOVED lines=23> */
.L_x_15995:
        /* <DEDUP_REMOVED lines=13> */
.L_x_15997:
[----:B------:R-:W-:Y:S05]  /*8dd0*/  BSYNC.RECONVERGENT B3 ;  /* 0x0000000000037941 */ /* 0x000fea0003800200 */
.L_x_15996:
        /* <DEDUP_REMOVED lines=42> */
.L_x_15994:
[----:B------:R-:W-:Y:S05]  /*9080*/  BSYNC.RECONVERGENT B2 ;  /* 0x0000000000027941 */ /* 0x000fea0003800200 */
.L_x_15993:
[----:B------:R-:W-:Y:S01]  /*9090*/  ISETP.NE.AND P6, PT, R177, 0x1, PT ;  /* 0x00000001b100780c */ /* 0x000fe20003fc5270 */
[----:B------:R-:W-:Y:S01]  /*90a0*/  HADD2.F32 R178, -RZ, R159.H1_H1 ;  /* 0x3000009fffb27230 */ /* 0x000fe20000004100 */
        /* <DEDUP_REMOVED lines=16> */
.L_x_16000:
        /* <DEDUP_REMOVED lines=15> */
.L_x_16002:
[----:B------:R-:W-:Y:S05]  /*92a0*/  BSYNC.RECONVERGENT B3 ;  /* 0x0000000000037941 */ /* 0x000fea0003800200 */
.L_x_16001:
        /* <DEDUP_REMOVED lines=42> */
.L_x_15999:
[----:B------:R-:W-:Y:S05]  /*9550*/  BSYNC.RECONVERGENT B2 ;  /* 0x0000000000027941 */ /* 0x000fea0003800200 */
.L_x_15998:
        /* <DEDUP_REMOVED lines=10> */
.L_x_15922:
        /* <DEDUP_REMOVED lines=44> */
.L_x_16003:
[----:B------:R-:W-:Y:S01]  /*98c0*/  IMAD.MOV.U32 R201, RZ, RZ, R0 ;  /* 0x000000ffffc97224 */ /* 0x000fe200078e0000 */
[----:B------:R-:W-:-:S07]  /*98d0*/  IADD3 R0, PT, PT, R200, 0x20, RZ ;  /* 0x00000020c8007810 */ /* 0x000fce0007ffe0ff */
.L_x_15880:
[----:B------:R-:W-:Y:S05]  /*98e0*/  BSYNC.RECONVERGENT B1 ;  /* 0x0000000000017941 */ /* 0x000fea0003800200 */
.L_x_15879:
        /* <DEDUP_REMOVED lines=22> */
[----:B--2---:R-:W-:Y:S01]  /*9a50*/  IMAD.MOV.U32 R146, RZ, RZ, 0x2 ;  /* 0x00000002ff927424 */ /* 0x004fe200078e00ff */
        /* <DEDUP_REMOVED lines=13> */
.L_x_16009:
        /* <DEDUP_REMOVED lines=13> */
.L_x_16011:
[----:B------:R-:W-:Y:S05]  /*9c00*/  BSYNC.RECONVERGENT B3 ;  /* 0x0000000000037941 */ /* 0x000fea0003800200 */
.L_x_16010:
        /* <DEDUP_REMOVED lines=40> */
[----:B------:R-:W-:-:S07]  /*9e90*/  IMAD.MOV.U32 R144, RZ, RZ, R201 ;  /* 0x000000ffff907224 */ /* 0x000fce00078e00c9 */
.L_x_16008:
[----:B------:R-:W-:Y:S05]  /*9ea0*/  BSYNC.RECONVERGENT B2 ;  /* 0x0000000000027941 */ /* 0x000fea0003800200 */
.L_x_16007:
        /* <DEDUP_REMOVED lines=23> */
.L_x_16014:
        /* <DEDUP_REMOVED lines=13> */
.L_x_16016:
[----:B------:R-:W-:Y:S05]  /*a0f0*/  BSYNC.RECONVERGENT B3 ;  /* 0x0000000000037941 */ /* 0x000fea0003800200 */
.L_x_16015:
        /* <DEDUP_REMOVED lines=42> */
.L_x_16013:
[----:B------:R-:W-:Y:S05]  /*a3a0*/  BSYNC.RECONVERGENT B2 ;  /* 0x0000000000027941 */ /* 0x000fea0003800200 */
.L_x_16012:
        /* <DEDUP_REMOVED lines=23> */
.L_x_16019:
        /* <DEDUP_REMOVED lines=13> */
.L_x_16021:
[----:B------:R-:W-:Y:S05]  /*a5f0*/  BSYNC.RECONVERGENT B3 ;  /* 0x0000000000037941 */ /* 0x000fea0003800200 */
.L_x_16020:
        /* <DEDUP_REMOVED lines=42> */
.L_x_16018:
[----:B------:R-:W-:Y:S05]  /*a8a0*/  BSYNC.RECONVERGENT B2 ;  /* 0x0000000000027941 */ /* 0x000fea0003800200 */
.L_x_16017:
[----:B------:R-:W-:Y:S01]  /*a8b0*/  I2FP.F32.U32 R146, R145 ;  /* 0x0000009100927245 */ /* 0x000fe20000201000 */
[----:B------:R-:W-:Y:S01]  /*a8c0*/  HADD2.F32 R145, -RZ, R160.H1_H1 ;  /* 0x300000a0ff917230 */ /* 0x000fe20000004100 */
[----:B------:R-:W-:Y:S01]  /*a8d0*/  ISETP.NE.AND P2, PT, R176, 0x1, PT ;  /* 0x00000001b000780c */ /* 0x000fe20003f45270 */
[----:B------:R-:W-:Y:S01]  /*a8e0*/  BSSY.RECONVERGENT B2, `(.L_x_16022) ;  /* 0x0000049000027945 */ /* 0x000fe20003800200 */
[----:B------:R-:W-:Y:S01]  /*a8f0*/  LOP3.LUT R203, R203, 0xfffffff7, RZ, 0xc0, !PT ;  /* 0xfffffff7cbcb7812 */ /* 0x000fe200078ec0ff */
[----:B------:R-:W-:Y:S01]  /*a900*/  FFMA.FTZ R146, R146, R175, 1.1641532182693481445e-10 ;  /* 0x2f00000092927423 */ /* 0x000fe200000100af */
[----:B------:R-:W-:Y:S02]  /*a910*/  IMAD.MOV.U32 R160, RZ, RZ, 0x2 ;  /* 0x00000002ffa07424 */ /* 0x000fe400078e00ff */
        /* <DEDUP_REMOVED lines=13> */
.L_x_16024:
        /* <DEDUP_REMOVED lines=13> */
.L_x_16026:
[----:B------:R-:W-:Y:S05]  /*aac0*/  BSYNC.RECONVERGENT B3 ;  /* 0x0000000000037941 */ /* 0x000fea0003800200 */
.L_x_16025:
        /* <DEDUP_REMOVED lines=42> */
.L_x_16023:
[----:B------:R-:W-:Y:S05]  /*ad70*/  BSYNC.RECONVERGENT B2 ;  /* 0x0000000000027941 */ /* 0x000fea0003800200 */
.L_x_16022:
        /* <DEDUP_REMOVED lines=23> */
.L_x_16029:
        /* <DEDUP_REMOVED lines=13> */
.L_x_16031:
[----:B------:R-:W-:Y:S05]  /*afc0*/  BSYNC.RECONVERGENT B3 ;  /* 0x0000000000037941 */ /* 0x000fea0003800200 */
.L_x_16030:
        /* <DEDUP_REMOVED lines=42> */
.L_x_16028:
[----:B------:R-:W-:Y:S05]  /*b270*/  BSYNC.RECONVERGENT B2 ;  /* 0x0000000000027941 */ /* 0x000fea0003800200 */
.L_x_16027:
[----:B------:R-:W-:Y:S01]  /*b280*/  I2FP.F32.U32 R146, R146 ;  /* 0x0000009200927245 */ /* 0x000fe20000201000 */
[----:B------:R-:W-:Y:S01]  /*b290*/  HADD2.F32 R147, -RZ, R161.H0_H0 ;  /* 0x200000a1ff937230 */ /* 0x000fe20000004100 */
        /* <DEDUP_REMOVED lines=18> */
.L_x_16034:
        /* <DEDUP_REMOVED lines=13> */
.L_x_16036:
[----:B------:R-:W-:Y:S05]  /*b490*/  BSYNC.RECONVERGENT B3 ;  /* 0x0000000000037941 */ /* 0x000fea0003800200 */
.L_x_16035:
        /* <DEDUP_REMOVED lines=42> */
.L_x_16033:
[----:B------:R-:W-:Y:S05]  /*b740*/  BSYNC.RECONVERGENT B2 ;  /* 0x0000000000027941 */ /* 0x000fea0003800200 */
.L_x_16032:
        /* <DEDUP_REMOVED lines=8> */
[----:B------:R-:W-:Y:S01]  /*b7d0*/  IMAD.MOV.U32 R176, RZ, RZ, 0x2 ;  /* 0x00000002ffb07424 */ /* 0x000fe200078e00ff */
        /* <DEDUP_REMOVED lines=14> */
.L_x_16039:
        /* <DEDUP_REMOVED lines=13> */
.L_x_16041:
[----:B------:R-:W-:Y:S05]  /*b990*/  BSYNC.RECONVERGENT B3 ;  /* 0x0000000000037941 */ /* 0x000fea0003800200 */
.L_x_16040:
        /* <DEDUP_REMOVED lines=42> */
.L_x_16038:
[----:B------:R-:W-:Y:S05]  /*bc40*/  BSYNC.RECONVERGENT B2 ;  /* 0x0000000000027941 */ /* 0x000fea0003800200 */
.L_x_16037:
        /* <DEDUP_REMOVED lines=20> */
.L_x_16044:
        /* <DEDUP_REMOVED lines=13> */
.L_x_16046:
[----:B------:R-:W-:Y:S05]  /*be60*/  BSYNC.RECONVERGENT B3 ;  /* 0x0000000000037941 */ /* 0x000fea0003800200 */
.L_x_16045:
        /* <DEDUP_REMOVED lines=42> */
.L_x_16043:
[----:B------:R-:W-:Y:S05]  /*c110*/  BSYNC.RECONVERGENT B2 ;  /* 0x0000000000027941 */ /* 0x000fea0003800200 */
.L_x_16042:
        /* <DEDUP_REMOVED lines=23> */
.L_x_16049:
        /* <DEDUP_REMOVED lines=13> */
.L_x_16051:
[----:B------:R-:W-:Y:S05]  /*c360*/  BSYNC.RECONVERGENT B3 ;  /* 0x0000000000037941 */ /* 0x000fea0003800200 */
.L_x_16050:
        /* <DEDUP_REMOVED lines=42> */
.L_x_16048:
[----:B------:R-:W-:Y:S05]  /*c610*/  BSYNC.RECONVERGENT B2 ;  /* 0x0000000000027941 */ /* 0x000fea0003800200 */
.L_x_16047:
        /* <DEDUP_REMOVED lines=18> */
.L_x_16054:
        /* <DEDUP_REMOVED lines=13> */
.L_x_16056:
[----:B------:R-:W-:Y:S05]  /*c810*/  BSYNC.RECONVERGENT B3 ;  /* 0x0000000000037941 */ /* 0x000fea0003800200 */
.L_x_16055:
        /* <DEDUP_REMOVED lines=40> */
[----:B------:R-:W-:Y:S01]  /*caa0*/  IMAD.MOV.U32 R179, RZ, RZ, RZ ;  /* 0x000000ffffb37224 */ /* 0x000fe200078e00ff */
[----:B------:R-:W-:-:S07]  /*cab0*/  MOV R172, R178 ;  /* 0x000000b200ac7202 */ /* 0x000fce0000000f00 */
.L_x_16053:
[----:B------:R-:W-:Y:S05]  /*cac0*/  BSYNC.RECONVERGENT B2 ;  /* 0x0000000000027941 */ /* 0x000fea0003800200 */
.L_x_16052:
        /* <DEDUP_REMOVED lines=23> */
.L_x_16059:
        /* <DEDUP_REMOVED lines=13> */
.L_x_16061:
[----:B------:R-:W-:Y:S05]  /*cd10*/  BSYNC.RECONVERGENT B3 ;  /* 0x0000000000037941 */ /* 0x000fea0003800200 */
.L_x_16060:
        /* <DEDUP_REMOVED lines=42> */
.L_x_16058:
[----:B------:R-:W-:Y:S05]  /*cfc0*/  BSYNC.RECONVERGENT B2 ;  /* 0x0000000000027941 */ /* 0x000fea0003800200 */
.L_x_16057:
        /* <DEDUP_REMOVED lines=18> */
.L_x_16064:
        /* <DEDUP_REMOVED lines=13> */
.L_x_16066:
[----:B------:R-:W-:Y:S05]  /*d1c0*/  BSYNC.RECONVERGENT B3 ;  /* 0x0000000000037941 */ /* 0x000fea0003800200 */
.L_x_16065:
        /* <DEDUP_REMOVED lines=42> */
.L_x_16063:
[----:B------:R-:W-:Y:S05]  /*d470*/  BSYNC.RECONVERGENT B2 ;  /* 0x0000000000027941 */ /* 0x000fea0003800200 */
.L_x_16062:
        /* <DEDUP_REMOVED lines=23> */
.L_x_16069:
        /* <DEDUP_REMOVED lines=13> */
.L_x_16071:
[----:B------:R-:W-:Y:S05]  /*d6c0*/  BSYNC.RECONVERGENT B3 ;  /* 0x0000000000037941 */ /* 0x000fea0003800200 */
.L_x_16070:
        /* <DEDUP_REMOVED lines=42> */
.L_x_16068:
[----:B------:R-:W-:Y:S05]  /*d970*/  BSYNC.RECONVERGENT B2 ;  /* 0x0000000000027941 */ /* 0x000fea0003800200 */
.L_x_16067:
        /* <DEDUP_REMOVED lines=18> */
.L_x_16074:
        /* <DEDUP_REMOVED lines=13> */
.L_x_16076:
[----:B------:R-:W-:Y:S05]  /*db70*/  BSYNC.RECONVERGENT B3 ;  /* 0x0000000000037941 */ /* 0x000fea0003800200 */
.L_x_16075:
        /* <DEDUP_REMOVED lines=42> */
.L_x_16073:
[----:B------:R-:W-:Y:S05]  /*de20*/  BSYNC.RECONVERGENT B2 ;  /* 0x0000000000027941 */ /* 0x000fea0003800200 */
.L_x_16072:
        /* <DEDUP_REMOVED lines=23> */
.L_x_16079:
        /* <DEDUP_REMOVED lines=13> */
.L_x_16081:
[----:B------:R-:W-:Y:S05]  /*e070*/  BSYNC.RECONVERGENT B3 ;  /* 0x0000000000037941 */ /* 0x000fea0003800200 */
.L_x_16080:
        /* <DEDUP_REMOVED lines=42> */
.L_x_16078:
[----:B------:R-:W-:Y:S05]  /*e320*/  BSYNC.RECONVERGENT B2 ;  /* 0x0000000000027941 */ /* 0x000fea0003800200 */
.L_x_16077:
        /* <DEDUP_REMOVED lines=18> */
.L_x_16084:
        /* <DEDUP_REMOVED lines=15> */
.L_x_16086:
[----:B------:R-:W-:Y:S05]  /*e540*/  BSYNC.RECONVERGENT B3 ;  /* 0x0000000000037941 */ /* 0x000fea0003800200 */
.L_x_16085:
        /* <DEDUP_REMOVED lines=42> */
.L_x_16083:
[----:B------:R-:W-:Y:S05]  /*e7f0*/  BSYNC.RECONVERGENT B2 ;  /* 0x0000000000027941 */ /* 0x000fea0003800200 */
.L_x_16082:
        /* <DEDUP_REMOVED lines=11> */
.L_x_16006:
        /* <DEDUP_REMOVED lines=16> */
.L_x_16090:
        /* <DEDUP_REMOVED lines=13> */
.L_x_16092:
[----:B------:R-:W-:Y:S05]  /*ea80*/  BSYNC.RECONVERGENT B3 ;  /* 0x0000000000037941 */ /* 0x000fea0003800200 */
.L_x_16091:
        /* <DEDUP_REMOVED lines=41> */
.L_x_16089:
[----:B------:R-:W-:Y:S05]  /*ed20*/  BSYNC.RECONVERGENT B2 ;  /* 0x0000000000027941 */ /* 0x000fea0003800200 */
.L_x_16088:
        /* <DEDUP_REMOVED lines=8> */
[----:B-----5:R-:W-:Y:S02]  /*edb0*/  HADD2.F32 R145, -RZ, R160.H0_H0 ;  /* 0x200000a0ff917230 */ /* 0x020fe40000004100 */
        /* <DEDUP_REMOVED lines=12> */
.L_x_16095:
        /* <DEDUP_REMOVED lines=13> */
.L_x_16097:
[----:B------:R-:W-:Y:S05]  /*ef50*/  BSYNC.RECONVERGENT B3 ;  /* 0x0000000000037941 */ /* 0x000fea0003800200 */
.L_x_16096:
        /* <DEDUP_REMOVED lines=42> */
.L_x_16094:
[----:B------:R-:W-:Y:S05]  /*f200*/  BSYNC.RECONVERGENT B2 ;  /* 0x0000000000027941 */ /* 0x000fea0003800200 */
.L_x_16093:
        /* <DEDUP_REMOVED lines=19> */
.L_x_16100:
        /* <DEDUP_REMOVED lines=13> */
.L_x_16102:
[----:B------:R-:W-:Y:S05]  /*f410*/  BSYNC.RECONVERGENT B3 ;  /* 0x0000000000037941 */ /* 0x000fea0003800200 */
.L_x_16101:
        /* <DEDUP_REMOVED lines=42> */
.L_x_16099:
[----:B------:R-:W-:Y:S05]  /*f6c0*/  BSYNC.RECONVERGENT B2 ;  /* 0x0000000000027941 */ /* 0x000fea0003800200 */
.L_x_16098:
        /* <DEDUP_REMOVED lines=19> */
.L_x_16105:
        /* <DEDUP_REMOVED lines=13> */
.L_x_16107:
[----:B------:R-:W-:Y:S05]  /*f8d0*/  BSYNC.RECONVERGENT B3 ;  /* 0x0000000000037941 */ /* 0x000fea0003800200 */
.L_x_16106:
        /* <DEDUP_REMOVED lines=42> */
.L_x_16104:
[----:B------:R-:W-:Y:S05]  /*fb80*/  BSYNC.RECONVERGENT B2 ;  /* 0x0000000000027941 */ /* 0x000fea0003800200 */
.L_x_16103:
        /* <DEDUP_REMOVED lines=19> */
.L_x_16110:
        /* <DEDUP_REMOVED lines=13> */
.L_x_16112:
[----:B------:R-:W-:Y:S05]  /*fd90*/  BSYNC.RECONVERGENT B3 ;  /* 0x0000000000037941 */ /* 0x000fea0003800200 */
.L_x_16111:
        /* <DEDUP_REMOVED lines=42> */
.L_x_16109:
[----:B------:R-:W-:Y:S05]  /*10040*/  BSYNC.RECONVERGENT B2 ;  /* 0x0000000000027941 */ /* 0x000fea0003800200 */
.L_x_16108:
        /* <DEDUP_REMOVED lines=17> */
.L_x_16115:
        /* <DEDUP_REMOVED lines=13> */
.L_x_16117:
[----:B------:R-:W-:Y:S05]  /*10230*/  BSYNC.RECONVERGENT B3 ;  /* 0x0000000000037941 */ /* 0x000fea0003800200 */
.L_x_16116:
        /* <DEDUP_REMOVED lines=41> */
[----:B------:R-:W-:-:S07]  /*104d0*/  LOP3.LUT R3, R174, UR32, R177, 0x96, !PT ;  /* 0x00000020ae037c12 */ /* 0x000fce000f8e96b1 */
.L_x_16114:
[----:B------:R-:W-:Y:S05]  /*104e0*/  BSYNC.RECONVERGENT B2 ;  /* 0x0000000000027941 */ /* 0x000fea0003800200 */
.L_x_16113:
        /* <DEDUP_REMOVED lines=17> */
.L_x_16120:
        /* <DEDUP_REMOVED lines=13> */
.L_x_16122:
[----:B------:R-:W-:Y:S05]  /*106d0*/  BSYNC.RECONVERGENT B3 ;  /* 0x0000000000037941 */ /* 0x000fea0003800200 */
.L_x_16121:
        /* <DEDUP_REMOVED lines=42> */
.L_x_16119:
[----:B------:R-:W-:Y:S05]  /*10980*/  BSYNC.RECONVERGENT B2 ;  /* 0x0000000000027941 */ /* 0x000fea0003800200 */
.L_x_16118:
        /* <DEDUP_REMOVED lines=17> */
.L_x_16125:
        /* <DEDUP_REMOVED lines=13> */
.L_x_16127:
[----:B------:R-:W-:Y:S05]  /*10b70*/  BSYNC.RECONVERGENT B3 ;  /* 0x0000000000037941 */ /* 0x000fea0003800200 */
.L_x_16126:
        /* <DEDUP_REMOVED lines=42> */
.L_x_16124:
[----:B------:R-:W-:Y:S05]  /*10e20*/  BSYNC.RECONVERGENT B2 ;  /* 0x0000000000027941 */ /* 0x000fea0003800200 */
.L_x_16123:
        /* <DEDUP_REMOVED lines=37> */
.L_x_16087:
        /* <DEDUP_REMOVED lines=44> */
.L_x_16128:
[----:B------:R-:W-:Y:S01]  /*11340*/  IMAD.MOV.U32 R201, RZ, RZ, R172 ;  /* 0x000000ffffc97224 */ /* 0x000fe200078e00ac */
[----:B------:R-:W-:-:S07]  /*11350*/  IADD3 R0, PT, PT, R0, 0x20, RZ ;  /* 0x0000002000007810 */ /* 0x000fce0007ffe0ff */
.L_x_16005:
[----:B------:R-:W-:Y:S05]  /*11360*/  BSYNC.RECONVERGENT B1 ;  /* 0x0000000000017941 */ /* 0x000fea0003800200 */
.L_x_16004:
        /* <DEDUP_REMOVED lines=36> */
.L_x_16134:
        /* <DEDUP_REMOVED lines=13> */
.L_x_16136:
[----:B------:R-:W-:Y:S05]  /*11680*/  BSYNC.RECONVERGENT B3 ;  /* 0x0000000000037941 */ /* 0x000fea0003800200 */
.L_x_16135:
        /* <DEDUP_REMOVED lines=41> */
.L_x_16133:
[----:B------:R-:W-:Y:S05]  /*11920*/  BSYNC.RECONVERGENT B2 ;  /* 0x0000000000027941 */ /* 0x000fea0003800200 */
.L_x_16132:
        /* <DEDUP_REMOVED lines=23> */
.L_x_16139:
        /* <DEDUP_REMOVED lines=13> */
.L_x_16141:
[----:B------:R-:W-:Y:S05]  /*11b70*/  BSYNC.RECONVERGENT B3 ;  /* 0x0000000000037941 */ /* 0x000fea0003800200 */
.L_x_16140:
        /* <DEDUP_REMOVED lines=42> */
.L_x_16138:
[----:B------:R-:W-:Y:S05]  /*11e20*/  BSYNC.RECONVERGENT B2 ;  /* 0x0000000000027941 */ /* 0x000fea0003800200 */
.L_x_16137:
        /* <DEDUP_REMOVED lines=23> */
.L_x_16144:
        /* <DEDUP_REMOVED lines=13> */
.L_x_16146:
[----:B------:R-:W-:Y:S05]  /*12070*/  BSYNC.RECONVERGENT B3 ;  /* 0x0000000000037941 */ /* 0x000fea0003800200 */
.L_x_16145:
        /* <DEDUP_REMOVED lines=42> */
.L_x_16143:
[----:B------:R-:W-:Y:S05]  /*12320*/  BSYNC.RECONVERGENT B2 ;  /* 0x0000000000027941 */ /* 0x000fea0003800200 */
.L_x_16142:
        /* <DEDUP_REMOVED lines=20> */
.L_x_16149:
        /* <DEDUP_REMOVED lines=13> */
.L_x_16151:
[----:B------:R-:W-:Y:S05]  /*12540*/  BSYNC.RECONVERGENT B3 ;  /* 0x0000000000037941 */ /* 0x000fea0003800200 */
.L_x_16150:
        /* <DEDUP_REMOVED lines=42> */
.L_x_16148:
[----:B------:R-:W-:Y:S05]  /*127f0*/  BSYNC.RECONVERGENT B2 ;  /* 0x0000000000027941 */ /* 0x000fea0003800200 */
.L_x_16147:
[----:B------:R-:W-:Y:S01]  /*12800*/  I2FP.F32.U32 R150, R150 ;  /* 0x0000009600967245 */ /* 0x000fe20000201000 */
[----:B------:R-:W-:Y:S01]  /*12810*/  HADD2.F32 R151, -RZ, R184.H1_H1 ;  /* 0x300000b8ff977230 */ /* 0x000fe20000004100 */
        /* <DEDUP_REMOVED lines=21> */
.L_x_16154:
        /* <DEDUP_REMOVED lines=13> */
.L_x_16156:
[----:B------:R-:W-:Y:S05]  /*12a40*/  BSYNC.RECONVERGENT B3 ;  /* 0x0000000000037941 */ /* 0x000fea0003800200 */
.L_x_16155:
        /* <DEDUP_REMOVED lines=42> */
.L_x_16153:
[----:B------:R-:W-:Y:S05]  /*12cf0*/  BSYNC.RECONVERGENT B2 ;  /* 0x0000000000027941 */ /* 0x000fea0003800200 */
.L_x_16152:
        /* <DEDUP_REMOVED lines=20> */
.L_x_16159:
        /* <DEDUP_REMOVED lines=13> */
.L_x_16161:
[----:B------:R-:W-:Y:S05]  /*12f10*/  BSYNC.RECONVERGENT B3 ;  /* 0x0000000000037941 */ /* 0x000fea0003800200 */
.L_x_16160:
        /* <DEDUP_REMOVED lines=42> */
.L_x_16158:
[----:B------:R-:W-:Y:S05]  /*131c0*/  BSYNC.RECONVERGENT B2 ;  /* 0x0000000000027941 */ /* 0x000fea0003800200 */
.L_x_16157:
        /* <DEDUP_REMOVED lines=23> */
.L_x_16164:
        /* <DEDUP_REMOVED lines=13> */
.L_x_16166:
[----:B------:R-:W-:Y:S05]  /*13410*/  BSYNC.RECONVERGENT B3 ;  /* 0x0000000000037941 */ /* 0x000fea0003800200 */
.L_x_16165:
        /* <DEDUP_REMOVED lines=42> */
.L_x_16163:
[----:B------:R-:W-:Y:S05]  /*136c0*/  BSYNC.RECONVERGENT B2 ;  /* 0x0000000000027941 */ /* 0x000fea0003800200 */
.L_x_16162:
        /* <DEDUP_REMOVED lines=20> */
.L_x_16169:
        /* <DEDUP_REMOVED lines=13> */
.L_x_16171:
[----:B------:R-:W-:Y:S05]  /*138e0*/  BSYNC.RECONVERGENT B3 ;  /* 0x0000000000037941 */ /* 0x000fea0003800200 */
.L_x_16170:
        /* <DEDUP_REMOVED lines=42> */
.L_x_16168:
[----:B------:R-:W-:Y:S05]  /*13b90*/  BSYNC.RECONVERGENT B2 ;  /* 0x0000000000027941 */ /* 0x000fea0003800200 */
.L_x_16167:
        /* <DEDUP_REMOVED lines=23> */
.L_x_16174:
        /* <DEDUP_REMOVED lines=13> */
.L_x_16176:
[----:B------:R-:W-:Y:S05]  /*13de0*/  BSYNC.RECONVERGENT B3 ;  /* 0x0000000000037941 */ /* 0x000fea0003800200 */
.L_x_16175:
        /* <DEDUP_REMOVED lines=42> */
.L_x_16173:
[----:B------:R-:W-:Y:S05]  /*14090*/  BSYNC.RECONVERGENT B2 ;  /* 0x0000000000027941 */ /* 0x000fea0003800200 */
.L_x_16172:
        /* <DEDUP_REMOVED lines=18> */
.L_x_16179:
        /* <DEDUP_REMOVED lines=13> */
.L_x_16181:
[----:B------:R-:W-:Y:S05]  /*14290*/  BSYNC.RECONVERGENT B3 ;  /* 0x0000000000037941 */ /* 0x000fea0003800200 */
.L_x_16180:
        /* <DEDUP_REMOVED lines=42> */
.L_x_16178:
[----:B------:R-:W-:Y:S05]  /*14540*/  BSYNC.RECONVERGENT B2 ;  /* 0x0000000000027941 */ /* 0x000fea0003800200 */
.L_x_16177:
        /* <DEDUP_REMOVED lines=23> */
.L_x_16184:
        /* <DEDUP_REMOVED lines=13> */
.L_x_16186:
[----:B------:R-:W-:Y:S05]  /*14790*/  BSYNC.RECONVERGENT B3 ;  /* 0x0000000000037941 */ /* 0x000fea0003800200 */
.L_x_16185:
        /* <DEDUP_REMOVED lines=42> */
.L_x_16183:
[----:B------:R-:W-:Y:S05]  /*14a40*/  BSYNC.RECONVERGENT B2 ;  /* 0x0000000000027941 */ /* 0x000fea0003800200 */
.L_x_16182:
        /* <DEDUP_REMOVED lines=18> */
.L_x_16189:
        /* <DEDUP_REMOVED lines=13> */
.L_x_16191:
[----:B------:R-:W-:Y:S05]  /*14c40*/  BSYNC.RECONVERGENT B3 ;  /* 0x0000000000037941 */ /* 0x000fea0003800200 */
.L_x_16190:
        /* <DEDUP_REMOVED lines=42> */
.L_x_16188:
[----:B------:R-:W-:Y:S05]  /*14ef0*/  BSYNC.RECONVERGENT B2 ;  /* 0x0000000000027941 */ /* 0x000fea0003800200 */
.L_x_16187:
        /* <DEDUP_REMOVED lines=23> */
.L_x_16194:
        /* <DEDUP_REMOVED lines=13> */
.L_x_16196:
[----:B------:R-:W-:Y:S05]  /*15140*/  BSYNC.RECONVERGENT B3 ;  /* 0x0000000000037941 */ /* 0x000fea0003800200 */
.L_x_16195:
        /* <DEDUP_REMOVED lines=42> */
.L_x_16193:
[----:B------:R-:W-:Y:S05]  /*153f0*/  BSYNC.RECONVERGENT B2 ;  /* 0x0000000000027941 */ /* 0x000fea0003800200 */
.L_x_16192:
        /* <DEDUP_REMOVED lines=18> */
.L_x_16199:
        /* <DEDUP_REMOVED lines=13> */
.L_x_16201:
[----:B------:R-:W-:Y:S05]  /*155f0*/  BSYNC.RECONVERGENT B3 ;  /* 0x0000000000037941 */ /* 0x000fea0003800200 */
.L_x_16200:
        /* <DEDUP_REMOVED lines=42> */
.L_x_16198:
[----:B------:R-:W-:Y:S05]  /*158a0*/  BSYNC.RECONVERGENT B2 ;  /* 0x0000000000027941 */ /* 0x000fea0003800200 */
.L_x_16197:
        /* <DEDUP_REMOVED lines=23> */
.L_x_16204:
        /* <DEDUP_REMOVED lines=13> */
.L_x_16206:
[----:B------:R-:W-:Y:S05]  /*15af0*/  BSYNC.RECONVERGENT B3 ;  /* 0x0000000000037941 */ /* 0x000fea0003800200 */
.L_x_16205:
        /* <DEDUP_REMOVED lines=42> */
.L_x_16203:
[----:B------:R-:W-:Y:S05]  /*15da0*/  BSYNC.RECONVERGENT B2 ;  /* 0x0000000000027941 */ /* 0x000fea0003800200 */
.L_x_16202:
        /* <DEDUP_REMOVED lines=18> */
.L_x_16209:
        /* <DEDUP_REMOVED lines=15> */
.L_x_16211:
[----:B------:R-:W-:Y:S05]  /*15fc0*/  BSYNC.RECONVERGENT B3 ;  /* 0x0000000000037941 */ /* 0x000fea0003800200 */
.L_x_16210:
        /* <DEDUP_REMOVED lines=42> */
.L_x_16208:
[----:B------:R-:W-:Y:S05]  /*16270*/  BSYNC.RECONVERGENT B2 ;  /* 0x0000000000027941 */ /* 0x000fea0003800200 */
.L_x_16207:
        /* <DEDUP_REMOVED lines=11> */
.L_x_16131:
        /* <DEDUP_REMOVED lines=16> */
.L_x_16215:
        /* <DEDUP_REMOVED lines=13> */
.L_x_16217:
[----:B------:R-:W-:Y:S05]  /*16500*/  BSYNC.RECONVERGENT B3 ;  /* 0x0000000000037941 */ /* 0x000fea0003800200 */
.L_x_16216:
        /* <DEDUP_REMOVED lines=41> */
.L_x_16214:
[----:B------:R-:W-:Y:S05]  /*167a0*/  BSYNC.RECONVERGENT B2 ;  /* 0x0000000000027941 */ /* 0x000fea0003800200 */
.L_x_16213:
        /* <DEDUP_REMOVED lines=21> */
.L_x_16220:
        /* <DEDUP_REMOVED lines=13> */
.L_x_16222:
[----:B------:R-:W-:Y:S05]  /*169d0*/  BSYNC.RECONVERGENT B3 ;  /* 0x0000000000037941 */ /* 0x000fea0003800200 */
.L_x_16221:
        /* <DEDUP_REMOVED lines=42> */
.L_x_16219:
[----:B------:R-:W-:Y:S05]  /*16c80*/  BSYNC.RECONVERGENT B2 ;  /* 0x0000000000027941 */ /* 0x000fea0003800200 */
.L_x_16218:
        /* <DEDUP_REMOVED lines=19> */
.L_x_16225:
        /* <DEDUP_REMOVED lines=13> */
.L_x_16227:
[----:B------:R-:W-:Y:S05]  /*16e90*/  BSYNC.RECONVERGENT B3 ;  /* 0x0000000000037941 */ /* 0x000fea0003800200 */
.L_x_16226:
        /* <DEDUP_REMOVED lines=42> */
.L_x_16224:
[----:B------:R-:W-:Y:S05]  /*17140*/  BSYNC.RECONVERGENT B2 ;  /* 0x0000000000027941 */ /* 0x000fea0003800200 */
.L_x_16223:
        /* <DEDUP_REMOVED lines=19> */
.L_x_16230:
        /* <DEDUP_REMOVED lines=13> */
.L_x_16232:
[----:B------:R-:W-:Y:S05]  /*17350*/  BSYNC.RECONVERGENT B3 ;  /* 0x0000000000037941 */ /* 0x000fea0003800200 */
.L_x_16231:
        /* <DEDUP_REMOVED lines=42> */
.L_x_16229:
[----:B------:R-:W-:Y:S05]  /*17600*/  BSYNC.RECONVERGENT B2 ;  /* 0x0000000000027941 */ /* 0x000fea0003800200 */
.L_x_16228:
        /* <DEDUP_REMOVED lines=19> */
.L_x_16235:
        /* <DEDUP_REMOVED lines=13> */
.L_x_16237:
[----:B------:R-:W-:Y:S05]  /*17810*/  BSYNC.RECONVERGENT B3 ;  /* 0x0000000000037941 */ /* 0x000fea0003800200 */
.L_x_16236:
        /* <DEDUP_REMOVED lines=42> */
.L_x_16234:
[----:B------:R-:W-:Y:S05]  /*17ac0*/  BSYNC.RECONVERGENT B2 ;  /* 0x0000000000027941 */ /* 0x000fea0003800200 */
.L_x_16233:
        /* <DEDUP_REMOVED lines=17> */
.L_x_16240:
        /* <DEDUP_REMOVED lines=13> */
.L_x_16242:
[----:B------:R-:W-:Y:S05]  /*17cb0*/  BSYNC.RECONVERGENT B3 ;  /* 0x0000000000037941 */ /* 0x000fea0003800200 */
.L_x_16241:
        /* <DEDUP_REMOVED lines=42> */
.L_x_16239:
[----:B------:R-:W-:Y:S05]  /*17f60*/  BSYNC.RECONVERGENT B2 ;  /* 0x0000000000027941 */ /* 0x000fea0003800200 */
.L_x_16238:
        /* <DEDUP_REMOVED lines=17> */
.L_x_16245:
        /* <DEDUP_REMOVED lines=13> */
.L_x_16247:
[----:B------:R-:W-:Y:S05]  /*18150*/  BSYNC.RECONVERGENT B3 ;  /* 0x0000000000037941 */ /* 0x000fea0003800200 */
.L_x_16246:
        /* <DEDUP_REMOVED lines=42> */
.L_x_16244:
[----:B------:R-:W-:Y:S05]  /*18400*/  BSYNC.RECONVERGENT B2 ;  /* 0x0000000000027941 */ /* 0x000fea0003800200 */
.L_x_16243:
        /* <DEDUP_REMOVED lines=17> */
.L_x_16250:
        /* <DEDUP_REMOVED lines=13> */
.L_x_16252:
[----:B------:R-:W-:Y:S05]  /*185f0*/  BSYNC.RECONVERGENT B3 ;  /* 0x0000000000037941 */ /* 0x000fea0003800200 */
.L_x_16251:
        /* <DEDUP_REMOVED lines=42> */
.L_x_16249:
[----:B------:R-:W-:Y:S05]  /*188a0*/  BSYNC.RECONVERGENT B2 ;  /* 0x0000000000027941 */ /* 0x000fea0003800200 */
.L_x_16248:
        /* <DEDUP_REMOVED lines=37> */
.L_x_16212:
        /* <DEDUP_REMOVED lines=44> */
.L_x_16253:
[----:B------:R-:W-:Y:S01]  /*18dc0*/  IMAD.MOV.U32 R201, RZ, RZ, R172 ;  /* 0x000000ffffc97224 */ /* 0x000fe200078e00ac */
[----:B------:R-:W-:-:S07]  /*18dd0*/  IADD3 R0, PT, PT, R0, 0x20, RZ ;  /* 0x0000002000007810 */ /* 0x000fce0007ffe0ff */
.L_x_16130:
[----:B------:R-:W-:Y:S05]  /*18de0*/  BSYNC.RECONVERGENT B1 ;  /* 0x0000000000017941 */ /* 0x000fea0003800200 */
.L_x_16129:
        /* <DEDUP_REMOVED lines=36> */
.L_x_16259:
        /* <DEDUP_REMOVED lines=13> */
.L_x_16261:
[----:B------:R-:W-:Y:S05]  /*19100*/  BSYNC.RECONVERGENT B3 ;  /* 0x0000000000037941 */ /* 0x000fea0003800200 */
.L_x_16260:
        /* <DEDUP_REMOVED lines=41> */
.L_x_16258:
[----:B------:R-:W-:Y:S05]  /*193a0*/  BSYNC.RECONVERGENT B2 ;  /* 0x0000000000027941 */ /* 0x000fea0003800200 */
.L_x_16257:
        /* <DEDUP_REMOVED lines=23> */
.L_x_16264:
        /* <DEDUP_REMOVED lines=13> */
.L_x_16266:
[----:B------:R-:W-:Y:S05]  /*195f0*/  BSYNC.RECONVERGENT B3 ;  /* 0x0000000000037941 */ /* 0x000fea0003800200 */
.L_x_16265:
        /* <DEDUP_REMOVED lines=42> */
.L_x_16263:
[----:B------:R-:W-:Y:S05]  /*198a0*/  BSYNC.RECONVERGENT B2 ;  /* 0x0000000000027941 */ /* 0x000fea0003800200 */
.L_x_16262:
[----:B------:R-:W-:Y:S01]  /*198b0*/  I2FP.F32.U32 R152, R152 ;  /* 0x0000009800987245 */ /* 0x000fe20000201000 */
[----:B------:R-:W-:Y:S01]  /*198c0*/  HADD2.F32 R153, -RZ, R184.H0_H0 ;  /* 0x200000b8ff997230 */ /* 0x000fe20000004100 */
        /* <DEDUP_REMOVED lines=21> */
.L_x_16269:
        /* <DEDUP_REMOVED lines=13> */
.L_x_16271:
[----:B------:R-:W-:Y:S05]  /*19af0*/  BSYNC.RECONVERGENT B3 ;  /* 0x0000000000037941 */ /* 0x000fea0003800200 */
.L_x_16270:
        /* <DEDUP_REMOVED lines=42> */
.L_x_16268:
[----:B------:R-:W-:Y:S05]  /*19da0*/  BSYNC.RECONVERGENT B2 ;  /* 0x0000000000027941 */ /* 0x000fea0003800200 */
.L_x_16267:
        /* <DEDUP_REMOVED lines=20> */
.L_x_16274:
        /* <DEDUP_REMOVED lines=13> */
.L_x_16276:
[----:B------:R-:W-:Y:S05]  /*19fc0*/  BSYNC.RECONVERGENT B3 ;  /* 0x0000000000037941 */ /* 0x000fea0003800200 */
.L_x_16275:
        /* <DEDUP_REMOVED lines=42> */
.L_x_16273:
[----:B------:R-:W-:Y:S05]  /*1a270*/  BSYNC.RECONVERGENT B2 ;  /* 0x0000000000027941 */ /* 0x000fea0003800200 */
.L_x_16272:
        /* <DEDUP_REMOVED lines=23> */
.L_x_16279:
        /* <DEDUP_REMOVED lines=13> */
.L_x_16281:
[----:B------:R-:W-:Y:S05]  /*1a4c0*/  BSYNC.RECONVERGENT B3 ;  /* 0x0000000000037941 */ /* 0x000fea0003800200 */
.L_x_16280:
        /* <DEDUP_REMOVED lines=42> */
.L_x_16278:
[----:B------:R-:W-:Y:S05]  /*1a770*/  BSYNC.RECONVERGENT B2 ;  /* 0x0000000000027941 */ /* 0x000fea0003800200 */
.L_x_16277:
        /* <DEDUP_REMOVED lines=20> */
.L_x_16284:
        /* <DEDUP_REMOVED lines=13> */
.L_x_16286:
[----:B------:R-:W-:Y:S05]  /*1a990*/  BSYNC.RECONVERGENT B3 ;  /* 0x0000000000037941 */ /* 0x000fea0003800200 */
.L_x_16285:
        /* <DEDUP_REMOVED lines=42> */
.L_x_16283:
[----:B------:R-:W-:Y:S05]  /*1ac40*/  BSYNC.RECONVERGENT B2 ;  /* 0x0000000000027941 */ /* 0x000fea0003800200 */
.L_x_16282:
        /* <DEDUP_REMOVED lines=23> */
.L_x_16289:
        /* <DEDUP_REMOVED lines=13> */
.L_x_16291:
[----:B------:R-:W-:Y:S05]  /*1ae90*/  BSYNC.RECONVERGENT B3 ;  /* 0x0000000000037941 */ /* 0x000fea0003800200 */
.L_x_16290:
        /* <DEDUP_REMOVED lines=42> */
.L_x_16288:
[----:B------:R-:W-:Y:S05]  /*1b140*/  BSYNC.RECONVERGENT B2 ;  /* 0x0000000000027941 */ /* 0x000fea0003800200 */
.L_x_16287:
        /* <DEDUP_REMOVED lines=20> */
.L_x_16294:
        /* <DEDUP_REMOVED lines=13> */
.L_x_16296:
[----:B------:R-:W-:Y:S05]  /*1b360*/  BSYNC.RECONVERGENT B3 ;  /* 0x0000000000037941 */ /* 0x000fea0003800200 */
.L_x_16295:
        /* <DEDUP_REMOVED lines=42> */
.L_x_16293:
[----:B------:R-:W-:Y:S05]  /*1b610*/  BSYNC.RECONVERGENT B2 ;  /* 0x0000000000027941 */ /* 0x000fea0003800200 */
.L_x_16292:
        /* <DEDUP_REMOVED lines=23> */
.L_x_16299:
        /* <DEDUP_REMOVED lines=13> */
.L_x_16301:
[----:B------:R-:W-:Y:S05]  /*1b860*/  BSYNC.RECONVERGENT B3 ;  /* 0x0000000000037941 */ /* 0x000fea0003800200 */
.L_x_16300:
        /* <DEDUP_REMOVED lines=42> */
.L_x_16298:
[----:B------:R-:W-:Y:S05]  /*1bb10*/  BSYNC.RECONVERGENT B2 ;  /* 0x0000000000027941 */ /* 0x000fea0003800200 */
.L_x_16297:
        /* <DEDUP_REMOVED lines=18> */
.L_x_16304:
        /* <DEDUP_REMOVED lines=13> */
.L_x_16306:
[----:B------:R-:W-:Y:S05]  /*1bd10*/  BSYNC.RECONVERGENT B3 ;  /* 0x0000000000037941 */ /* 0x000fea0003800200 */
.L_x_16305:
        /* <DEDUP_REMOVED lines=42> */
.L_x_16303:
[----:B------:R-:W-:Y:S05]  /*1bfc0*/  BSYNC.RECONVERGENT B2 ;  /* 0x0000000000027941 */ /* 0x000fea0003800200 */
.L_x_16302:
        /* <DEDUP_REMOVED lines=23> */
.L_x_16309:
        /* <DEDUP_REMOVED lines=13> */
.L_x_16311:
[----:B------:R-:W-:Y:S05]  /*1c210*/  BSYNC.RECONVERGENT B3 ;  /* 0x0000000000037941 */ /* 0x000fea0003800200 */
.L_x_16310:
        /* <DEDUP_REMOVED lines=42> */
.L_x_16308:
[----:B------:R-:W-:Y:S05]  /*1c4c0*/  BSYNC.RECONVERGENT B2 ;  /* 0x0000000000027941 */ /* 0x000fea0003800200 */
.L_x_16307:
        /* <DEDUP_REMOVED lines=18> */
.L_x_16314:
        /* <DEDUP_REMOVED lines=13> */
.L_x_16316:
[----:B------:R-:W-:Y:S05]  /*1c6c0*/  BSYNC.RECONVERGENT B3 ;  /* 0x0000000000037941 */ /* 0x000fea0003800200 */
.L_x_16315:
        /* <DEDUP_REMOVED lines=42> */
.L_x_16313:
[----:B------:R-:W-:Y:S05]  /*1c970*/  BSYNC.RECONVERGENT B2 ;  /* 0x0000000000027941 */ /* 0x000fea0003800200 */
.L_x_16312:
        /* <DEDUP_REMOVED lines=23> */
.L_x_16319:
        /* <DEDUP_REMOVED lines=13> */
.L_x_16321:
[----:B------:R-:W-:Y:S05]  /*1cbc0*/  BSYNC.RECONVERGENT B3 ;  /* 0x0000000000037941 */ /* 0x000fea0003800200 */
.L_x_16320:
        /* <DEDUP_REMOVED lines=42> */
.L_x_16318:
[----:B------:R-:W-:Y:S05]  /*1ce70*/  BSYNC.RECONVERGENT B2 ;  /* 0x0000000000027941 */ /* 0x000fea0003800200 */
.L_x_16317:
        /* <DEDUP_REMOVED lines=18> */
.L_x_16324:
        /* <DEDUP_REMOVED lines=13> */
.L_x_16326:
[----:B------:R-:W-:Y:S05]  /*1d070*/  BSYNC.RECONVERGENT B3 ;  /* 0x0000000000037941 */ /* 0x000fea0003800200 */
.L_x_16325:
        /* <DEDUP_REMOVED lines=42> */
.L_x_16323:
[----:B------:R-:W-:Y:S05]  /*1d320*/  BSYNC.RECONVERGENT B2 ;  /* 0x0000000000027941 */ /* 0x000fea0003800200 */
.L_x_16322:
        /* <DEDUP_REMOVED lines=23> */
.L_x_16329:
        /* <DEDUP_REMOVED lines=13> */
.L_x_16331:
[----:B------:R-:W-:Y:S05]  /*1d570*/  BSYNC.RECONVERGENT B3 ;  /* 0x0000000000037941 */ /* 0x000fea0003800200 */
.L_x_16330:
        /* <DEDUP_REMOVED lines=42> */
.L_x_16328:
[----:B------:R-:W-:Y:S05]  /*1d820*/  BSYNC.RECONVERGENT B2 ;  /* 0x0000000000027941 */ /* 0x000fea0003800200 */
.L_x_16327:
        /* <DEDUP_REMOVED lines=18> */
.L_x_16334:
        /* <DEDUP_REMOVED lines=15> */
.L_x_16336:
[----:B------:R-:W-:Y:S05]  /*1da40*/  BSYNC.RECONVERGENT B3 ;  /* 0x0000000000037941 */ /* 0x000fea0003800200 */
.L_x_16335:
        /* <DEDUP_REMOVED lines=42> */
.L_x_16333:
[----:B------:R-:W-:Y:S05]  /*1dcf0*/  BSYNC.RECONVERGENT B2 ;  /* 0x0000000000027941 */ /* 0x000fea0003800200 */
.L_x_16332:
        /* <DEDUP_REMOVED lines=11> */
.L_x_16256:
        /* <DEDUP_REMOVED lines=16> */
.L_x_16340:
        /* <DEDUP_REMOVED lines=13> */
.L_x_16342:
[----:B------:R-:W-:Y:S05]  /*1df80*/  BSYNC.RECONVERGENT B3 ;  /* 0x0000000000037941 */ /* 0x000fea0003800200 */
.L_x_16341:
        /* <DEDUP_REMOVED lines=41> */
.L_x_16339:
[----:B------:R-:W-:Y:S05]  /*1e220*/  BSYNC.RECONVERGENT B2 ;  /* 0x0000000000027941 */ /* 0x000fea0003800200 */
.L_x_16338:
        /* <DEDUP_REMOVED lines=21> */
.L_x_16345:
        /* <DEDUP_REMOVED lines=13> */
.L_x_16347:
[----:B------:R-:W-:Y:S05]  /*1e450*/  BSYNC.RECONVERGENT B3 ;  /* 0x0000000000037941 */ /* 0x000fea0003800200 */
.L_x_16346:
        /* <DEDUP_REMOVED lines=42> */
.L_x_16344:
[----:B------:R-:W-:Y:S05]  /*1e700*/  BSYNC.RECONVERGENT B2 ;  /* 0x0000000000027941 */ /* 0x000fea0003800200 */
.L_x_16343:
        /* <DEDUP_REMOVED lines=19> */
.L_x_16350:
        /* <DEDUP_REMOVED lines=13> */
.L_x_16352:
[----:B------:R-:W-:Y:S05]  /*1e910*/  BSYNC.RECONVERGENT B3 ;  /* 0x0000000000037941 */ /* 0x000fea0003800200 */
.L_x_16351:
        /* <DEDUP_REMOVED lines=42> */
.L_x_16349:
[----:B------:R-:W-:Y:S05]  /*1ebc0*/  BSYNC.RECONVERGENT B2 ;  /* 0x0000000000027941 */ /* 0x000fea0003800200 */
.L_x_16348:
        /* <DEDUP_REMOVED lines=19> */
.L_x_16355:
        /* <DEDUP_REMOVED lines=13> */
.L_x_16357:
[----:B------:R-:W-:Y:S05]  /*1edd0*/  BSYNC.RECONVERGENT B3 ;  /* 0x0000000000037941 */ /* 0x000fea0003800200 */
.L_x_16356:
        /* <DEDUP_REMOVED lines=42> */
.L_x_16354:
[----:B------:R-:W-:Y:S05]  /*1f080*/  BSYNC.RECONVERGENT B2 ;  /* 0x0000000000027941 */ /* 0x000fea0003800200 */
.L_x_16353:
        /* <DEDUP_REMOVED lines=19> */
.L_x_16360:
        /* <DEDUP_REMOVED lines=13> */
.L_x_16362:
[----:B------:R-:W-:Y:S05]  /*1f290*/  BSYNC.RECONVERGENT B3 ;  /* 0x0000000000037941 */ /* 0x000fea0003800200 */
.L_x_16361:
        /* <DEDUP_REMOVED lines=42> */
.L_x_16359:
[----:B------:R-:W-:Y:S05]  /*1f540*/  BSYNC.RECONVERGENT B2 ;  /* 0x0000000000027941 */ /* 0x000fea0003800200 */
.L_x_16358:
        /* <DEDUP_REMOVED lines=17> */
.L_x_16365:
        /* <DEDUP_REMOVED lines=13> */
.L_x_16367:
[----:B------:R-:W-:Y:S05]  /*1f730*/  BSYNC.RECONVERGENT B3 ;  /* 0x0000000000037941 */ /* 0x000fea0003800200 */
.L_x_16366:
        /* <DEDUP_REMOVED lines=42> */
.L_x_16364:
[----:B------:R-:W-:Y:S05]  /*1f9e0*/  BSYNC.RECONVERGENT B2 ;  /* 0x0000000000027941 */ /* 0x000fea0003800200 */
.L_x_16363:
        /* <DEDUP_REMOVED lines=17> */
.L_x_16370:
        /* <DEDUP_REMOVED lines=13> */
.L_x_16372:
[----:B------:R-:W-:Y:S05]  /*1fbd0*/  BSYNC.RECONVERGENT B3 ;  /* 0x0000000000037941 */ /* 0x000fea0003800200 */
.L_x_16371:
        /* <DEDUP_REMOVED lines=42> */
.L_x_16369:
[----:B------:R-:W-:Y:S05]  /*1fe80*/  BSYNC.RECONVERGENT B2 ;  /* 0x0000000000027941 */ /* 0x000fea0003800200 */
.L_x_16368:
        /* <DEDUP_REMOVED lines=17> */
.L_x_16375:
        /* <DEDUP_REMOVED lines=13> */
.L_x_16377:
[----:B------:R-:W-:Y:S05]  /*20070*/  BSYNC.RECONVERGENT B3 ;  /* 0x0000000000037941 */ /* 0x000fea0003800200 */
.L_x_16376:
        /* <DEDUP_REMOVED lines=42> */
.L_x_16374:
[----:B------:R-:W-:Y:S05]  /*20320*/  BSYNC.RECONVERGENT B2 ;  /* 0x0000000000027941 */ /* 0x000fea0003800200 */
.L_x_16373:
        /* <DEDUP_REMOVED lines=37> */
.L_x_16337:
        /* <DEDUP_REMOVED lines=16> */
[----:B------:R-:W-:Y:S01]  /*20680*/  SEL R178, RZ, 0x1, !P1 ;  /* 0x00000001ffb27807 */ /* 0x000fe20004800000 */
[----:B------:R-:W-:Y:S01]  /*20690*/  IMAD.MOV.U32 R201, RZ, RZ, R172 ;  /* 0x000000ffffc97224 */ /* 0x000fe200078e00ac */
        /* <DEDUP_REMOVED lines=27> */
.L_x_16255:
[----:B------:R-:W-:Y:S05]  /*20850*/  BSYNC.RECONVERGENT B1 ;  /* 0x0000000000017941 */ /* 0x000fea0003800200 */
.L_x_16254:
[----:B------:R-:W-:Y:S01]  /*20860*/  FADD.FTZ R0, RZ, R140 ;  /* 0x0000008cff007221 */ /* 0x000fe20000010000 */
[C---:B------:R-:W-:Y:S01]  /*20870*/  ISETP.GE.U32.AND P0, PT, R188.reuse, 0x20, PT ;  /* 0x00000020bc00780c */ /* 0x040fe20003f06070 */
[----:B------:R-:W-:Y:S01]  /*20880*/  UMOV UR4, 0xffffffff ;  /* 0xffffffff00047882 */ /* 0x000fe20000000000 */
[C---:B------:R-:W-:Y:S01]  /*20890*/  ISETP.GT.U32.AND P1, PT, R188.reuse, 0x3f, PT ;  /* 0x0000003fbc00780c */ /* 0x040fe20003f24070 */
[----:B01-3--:R-:W-:Y:S01]  /*208a0*/  FADD.FTZ R173, R141, R0 ;  /* 0x000000008dad7221 */ /* 0x00bfe20000010000 */
        /* <DEDUP_REMOVED lines=9> */
[----:B--2---:R-:W-:-:S05]  /*20940*/  FSEL R175, R0, RZ, P0 ;  /* 0x000000ff00af7208 */ /* 0x004fca0000000000 */
        /* <DEDUP_REMOVED lines=111> */
.L_x_16399:
        /* <DEDUP_REMOVED lines=64> */
.L_x_16380:
[----:B------:R-:W-:Y:S05]  /*21440*/  BSYNC.RECONVERGENT B1 ;  /* 0x0000000000017941 */ /* 0x000fea0003800200 */
.L_x_16379:
        /* <DEDUP_REMOVED lines=50> */
.L_x_16382:
[----:B------:R-:W-:Y:S05]  /*21770*/  BSYNC.RECONVERGENT B1 ;  /* 0x0000000000017941 */ /* 0x000fea0003800200 */
.L_x_16381:
        /* <DEDUP_REMOVED lines=50> */
.L_x_16384:
[----:B------:R-:W-:Y:S05]  /*21aa0*/  BSYNC.RECONVERGENT B1 ;  /* 0x0000000000017941 */ /* 0x000fea0003800200 */
.L_x_16383:
        /* <DEDUP_REMOVED lines=28> */
[----:B------:R-:W-:-:S03]  /*21c70*/  F2FP.F16.F32.PACK_AB R173, R211, R176 ;  /* 0x000000b0d3ad723e */ /* 0x000fc600000000ff */
[----:B------:R-:W-:Y:S01]  /*21c80*/  FFMA.FTZ R176, R177, R108, R128 ;  /* 0x0000006cb1b07223 */ /* 0x000fe20000010080 */
[----:B------:R-:W-:Y:S01]  /*21c90*/  F2FP.F16.F32.PACK_AB R172, R179, R0 ;  /* 0x00000000b3ac723e */ /* 0x000fe200000000ff */
        /* <DEDUP_REMOVED lines=18> */
.L_x_16386:
[----:B------:R-:W-:Y:S05]  /*21dc0*/  BSYNC.RECONVERGENT B1 ;  /* 0x0000000000017941 */ /* 0x000fea0003800200 */
.L_x_16385:
[----:B01234-:R-:W0:Y:S02]  /*21dd0*/  LDC.64 R172, c[0x0][0x380] ;  /* 0x0000e000ffac7b82 */ /* 0x01fe240000000a00 */
[----:B0-----:R-:W-:-:S04]  /*21de0*/  LEA R181, R172, R181, 0x2 ;  /* 0x000000b5acb57211 */ /* 0x001fc800078e10ff */
[----:B------:R-:W-:-:S13]  /*21df0*/  ISETP.GE.AND P1, PT, R181, R173, PT ;  /* 0x000000adb500720c */ /* 0x000fda0003f26270 */
[----:B------:R-:W-:Y:S05]  /*21e00*/  @!P1 BRA `(.L_x_16387) ;  /* 0xfffffe0000009947 */ /* 0x000fea000383ffff */
[----:B------:R-:W-:Y:S05]  /*21e10*/  BSYNC B0 ;  /* 0x0000000000007941 */ /* 0x000fea0003800000 */
.L_x_15878:
[----:B------:R-:W-:Y:S05]  /*21e20*/  EXIT ;  /* 0x000000000000794d */ /* 0x000fea0003800000 */
.L_x_16378:
        /* <DEDUP_REMOVED lines=8> */
.L_x_16389:
[----:B------:R-:W-:Y:S05]  /*21eb0*/  BSYNC B1 ;  /* 0x0000000000017941 */ /* 0x000fea0003800000 */
.L_x_16388:
        /* <DEDUP_REMOVED lines=9> */
.L_x_16390:
[----:B------:R-:W-:Y:S01]  /*21f50*/  HFMA2 R206, -RZ, RZ, 0, 2.384185791015625e-07 ;  /* 0x00000004ffce7431 */ /* 0x000fe200000001ff */
[----:B------:R-:W-:-:S05]  /*21f60*/  MOV R173, R179 ;  /* 0x000000b300ad7202 */ /* 0x000fca0000000f00 */
[----:B------:R-:W-:-:S04]  /*21f70*/  FADD.FTZ R176, R174, R173 ;  /* 0x000000adaeb07221 */ /* 0x000fc80000010000 */
[----:B------:R-:W-:-:S07]  /*21f80*/  IMAD.MOV.U32 R205, RZ, RZ, R176 ;  /* 0x000000ffffcd7224 */ /* 0x000fce00078e00b0 */
[----:B------:R-:W-:Y:S05]  /*21f90*/  WARPSYNC.COLLECTIVE R204, `(.L_x_16391) ;  /* 0x00000000cc087348 */ /* 0x000fea0003c00000 */
[----:B------:R0:W1:Y:S02]  /*21fa0*/  SHFL.BFLY P5, R179, R205, R206, R207 ;  /* 0x0c0000cecdb37389 */ /* 0x00006400000a00cf */
[----:B01----:R-:W-:Y:S05]  /*21fb0*/  ENDCOLLECTIVE ;  /* 0x000000000000791b */ /* 0x003fea0003800000 */
.L_x_16391:
        /* <DEDUP_REMOVED lines=8> */
.L_x_16392:
[----:B------:R-:W-:Y:S01]  /*22040*/  HFMA2 R206, -RZ, RZ, 0, 9.5367431640625e-07 ;  /* 0x00000010ffce7431 */ /* 0x000fe200000001ff */
[----:B------:R-:W-:-:S05]  /*22050*/  MOV R0, R179 ;  /* 0x000000b300007202 */ /* 0x000fca0000000f00 */
[----:B------:R-:W-:-:S04]  /*22060*/  FADD.FTZ R178, R177, R0 ;  /* 0x00000000b1b27221 */ /* 0x000fc80000010000 */
[----:B------:R-:W-:-:S07]  /*22070*/  IMAD.MOV.U32 R205, RZ, RZ, R178 ;  /* 0x000000ffffcd7224 */ /* 0x000fce00078e00b2 */
[----:B------:R-:W-:Y:S05]  /*22080*/  WARPSYNC.COLLECTIVE R204, `(.L_x_16393) ;  /* 0x00000000cc087348 */ /* 0x000fea0003c00000 */
[----:B------:R0:W1:Y:S02]  /*22090*/  SHFL.BFLY P5, R179, R205, R206, R207 ;  /* 0x0c0000cecdb37389 */ /* 0x00006400000a00cf */
[----:B01----:R-:W-:Y:S05]  /*220a0*/  ENDCOLLECTIVE ;  /* 0x000000000000791b */ /* 0x003fea0003800000 */
.L_x_16393:
[----:B------:R-:W-:Y:S01]  /*220b0*/  MOV R206, 0x1 ;  /* 0x0000000100ce7802 */ /* 0x000fe20000000f00 */
        /* <DEDUP_REMOVED lines=71> */
.L_x_16394:
[----:B------:R-:W-:Y:S02]  /*22530*/  IMAD.MOV.U32 R206, RZ, RZ, 0x2 ;  /* 0x00000002ffce7424 */ /* 0x000fe400078e00ff */
[----:B------:R-:W-:-:S04]  /*22540*/  IMAD.MOV.U32 R175, RZ, RZ, R179 ;  /* 0x000000ffffaf7224 */ /* 0x000fc800078e00b3 */
[----:B------:R-:W-:-:S05]  /*22550*/  FADD.FTZ R175, R0, R175 ;  /* 0x000000af00af7221 */ /* 0x000fca0000010000 */
[----:B------:R-:W-:-:S07]  /*22560*/  MOV R205, R175 ;  /* 0x000000af00cd7202 */ /* 0x000fce0000000f00 */
[----:B------:R-:W-:Y:S05]  /*22570*/  WARPSYNC.COLLECTIVE R204, `(.L_x_16395) ;  /* 0x00000000cc087348 */ /* 0x000fea0003c00000 */
[----:B------:R0:W1:Y:S02]  /*22580*/  SHFL.BFLY P5, R179, R205, R206, R207 ;  /* 0x0c0000cecdb37389 */ /* 0x00006400000a00cf */
[----:B01----:R-:W-:Y:S05]  /*22590*/  ENDCOLLECTIVE ;  /* 0x000000000000791b */ /* 0x003fea0003800000 */
.L_x_16395:
[----:B------:R-:W-:Y:S01]  /*225a0*/  HFMA2 R206, -RZ, RZ, 0, 2.384185791015625e-07 ;  /* 0x00000004ffce7431 */ /* 0x000fe200000001ff */
[----:B------:R-:W-:-:S05]  /*225b0*/  MOV R174, R179 ;  /* 0x000000b300ae7202 */ /* 0x000fca0000000f00 */
[----:B------:R-:W-:-:S04]  /*225c0*/  FADD.FTZ R174, R175, R174 ;  /* 0x000000aeafae7221 */ /* 0x000fc80000010000 */
[----:B------:R-:W-:-:S07]  /*225d0*/  IMAD.MOV.U32 R205, RZ, RZ, R174 ;  /* 0x000000ffffcd7224 */ /* 0x000fce00078e00ae */
[----:B------:R-:W-:Y:S05]  /*225e0*/  WARPSYNC.COLLECTIVE R204, `(.L_x_16396) ;  /* 0x00000000cc087348 */ /* 0x000fea0003c00000 */
[----:B------:R0:W1:Y:S02]  /*225f0*/  SHFL.BFLY P5, R179, R205, R206, R207 ;  /* 0x0c0000cecdb37389 */ /* 0x00006400000a00cf */
[----:B01----:R-:W-:Y:S05]  /*22600*/  ENDCOLLECTIVE ;  /* 0x000000000000791b */ /* 0x003fea0003800000 */
.L_x_16396:
[----:B------:R-:W-:Y:S02]  /*22610*/  IMAD.MOV.U32 R206, RZ, RZ, 0x8 ;  /* 0x00000008ffce7424 */ /* 0x000fe400078e00ff */
[----:B------:R-:W-:-:S04]  /*22620*/  IMAD.MOV.U32 R177, RZ, RZ, R179 ;  /* 0x000000ffffb17224 */ /* 0x000fc800078e00b3 */
[----:B------:R-:W-:-:S05]  /*22630*/  FADD.FTZ R177, R174, R177 ;  /* 0x000000b1aeb17221 */ /* 0x000fca0000010000 */
[----:B------:R-:W-:-:S07]  /*22640*/  MOV R205, R177 ;  /* 0x000000b100cd7202 */ /* 0x000fce0000000f00 */
[----:B------:R-:W-:Y:S05]  /*22650*/  WARPSYNC.COLLECTIVE R204, `(.L_x_16397) ;  /* 0x00000000cc087348 */ /* 0x000fea0003c00000 */
[----:B------:R0:W1:Y:S02]  /*22660*/  SHFL.BFLY P5, R179, R205, R206, R207 ;  /* 0x0c0000cecdb37389 */ /* 0x00006400000a00cf */
[----:B01----:R-:W-:Y:S05]  /*22670*/  ENDCOLLECTIVE ;  /* 0x000000000000791b */ /* 0x003fea0003800000 */
.L_x_16397:
[----:B------:R-:W-:Y:S01]  /*22680*/  HFMA2 R206, -RZ, RZ, 0, 9.5367431640625e-07 ;  /* 0x00000010ffce7431 */ /* 0x000fe200000001ff */
[----:B------:R-:W-:-:S05]  /*22690*/  MOV R176, R179 ;  /* 0x000000b300b07202 */ /* 0x000fca0000000f00 */
[----:B------:R-:W-:-:S04]  /*226a0*/  FADD.FTZ R176, R177, R176 ;  /* 0x000000b0b1b07221 */ /* 0x000fc80000010000 */
[----:B------:R-:W-:-:S07]  /*226b0*/  IMAD.MOV.U32 R205, RZ, RZ, R176 ;  /* 0x000000ffffcd7224 */ /* 0x000fce00078e00b0 */
[----:B------:R-:W-:Y:S05]  /*226c0*/  WARPSYNC.COLLECTIVE R204, `(.L_x_16398) ;  /* 0x00000000cc087348 */ /* 0x000fea0003c00000 */
[----:B------:R0:W1:Y:S02]  /*226d0*/  SHFL.BFLY P5, R179, R205, R206, R207 ;  /* 0x0c0000cecdb37389 */ /* 0x00006400000a00cf */
[----:B01----:R-:W-:Y:S05]  /*226e0*/  ENDCOLLECTIVE ;  /* 0x000000000000791b */ /* 0x003fea0003800000 */
.L_x_16398:
[----:B------:R-:W-:Y:S05]  /*226f0*/  BRA `(.L_x_16399) ;  /* 0xffffffe800507947 */ /* 0x000fea000383ffff */
.L_x_16400:
        /* <DEDUP_REMOVED lines=16> */
.L_x_22730:


//--------------------- .text._ZN10layer_norm31ln_parallel_residual_fwd_kernelINS_13Kernel_traitsIf6__halffS2_fjLj1024ELj1ELj4ELj1ELj16ENS_18Kernel_traits_baseILj1024EfS2_fS2_fjLj128EEEEELb1ELb0ELb1EEEvNS_9FwdParamsE --------------------------
	.section	.text._ZN10layer_norm31ln_parallel_residual_fwd_kernelINS_13Kernel_traitsIf6__halffS2_fjLj1024ELj1ELj4ELj1ELj16ENS_18Kernel_traits_baseILj1024EfS2_fS2_fjLj128EEEEELb1ELb0ELb1EEEvNS_9FwdParamsE,"ax",@progbits
	.align	128
        .global         _ZN10layer_norm31ln_parallel_residual_fwd_kernelINS_13Kernel_traitsIf6__halffS2_fjLj1024ELj1ELj4ELj1ELj16ENS_18Kernel_traits_baseILj1024EfS2_fS2_fjLj128EEEEELb1ELb0ELb1EEEvNS_9FwdParamsE
        .type           _ZN10layer_norm31ln_parallel_residual_fwd_kernelINS_13Kernel_traitsIf6__halffS2_fjLj1024ELj1ELj4ELj1ELj16ENS_18Kernel_traits_baseILj1024EfS2_fS2_fjLj128EEEEELb1ELb0ELb1EEEvNS_9FwdParamsE,@function
        .size           _ZN10layer_norm31ln_parallel_residual_fwd_kernelINS_13Kernel_traitsIf6__halffS2_fjLj1024ELj1ELj4ELj1ELj16ENS_18Kernel_traits_baseILj1024EfS2_fS2_fjLj128EEEEELb1ELb0ELb1EEEvNS_9FwdParamsE,(.L_x_22731 - _ZN10layer_norm31ln_parallel_residual_fwd_kernelINS_13Kernel_traitsIf6__halffS2_fjLj1024ELj1ELj4ELj1ELj16ENS_18Kernel_traits_baseILj1024EfS2_fS2_fjLj128EEEEELb1ELb0ELb1EEEvNS_9FwdParamsE)
        .other          _ZN10layer_norm31ln_parallel_residual_fwd_kernelINS_13Kernel_traitsIf6__halffS2_fjLj1024ELj1ELj4ELj1ELj16ENS_18Kernel_traits_baseILj1024EfS2_fS2_fjLj128EEEEELb1ELb0ELb1EEEvNS_9FwdParamsE,@"STO_CUDA_ENTRY STV_DEFAULT"
_ZN10layer_norm31ln_parallel_residual_fwd_kernelINS_13Kernel_traitsIf6__halffS2_fjLj1024ELj1ELj4ELj1ELj16ENS_18Kernel_traits_baseILj1024EfS2_fS2_fjLj128EEEEELb1ELb0ELb1EEEvNS_9FwdParamsE:
.text._ZN10layer_norm31ln_parallel_residual_fwd_kernelINS_13Kernel_traitsIf6__halffS2_fjLj1024ELj1ELj4ELj1ELj16ENS_18Kernel_traits_baseILj1024EfS2_fS2_fjLj128EEEEELb1ELb0ELb1EEEvNS_9FwdParamsE:
        /* <DEDUP_REMOVED lines=81> */
.L_x_16402:
        /* <DEDUP_REMOVED lines=31> */
.L_x_16401:
        /* <DEDUP_REMOVED lines=48> */
.L_x_16404:
        /* <DEDUP_REMOVED lines=46> */
.L_x_16403:
        /* <DEDUP_REMOVED lines=99> */
.L_x_16898:
        /* <DEDUP_REMOVED lines=37> */
.L_x_16408:
        /* <DEDUP_REMOVED lines=13> */
.L_x_16410:
[----:B------:R-:W-:Y:S05]  /*1630*/  BSYNC.RECONVERGENT B1 ;  /* 0x0000000000017941 */ /* 0x000fea0003800200 */
.L_x_16409:
        /* <DEDUP_REMOVED lines=60> */
.L_x_16407:
[----:B------:R-:W-:Y:S05]  /*1a00*/  BSYNC.RECONVERGENT B0 ;  /* 0x0000000000007941 */ /* 0x000fea0003800200 */
.L_x_16406:
[----:B------:R-:W-:Y:S01]  /*1a10*/  I2FP.F32.U32 R133, R132 ;  /* 0x0000008400857245 */ /* 0x000fe20000201000 */
[----:B------:R-:W-:Y:S01]  /*1a20*/  IMAD.U32 R204, RZ, RZ, UR11 ;  /* 0x0000000bffcc7e24 */ /* 0x000fe2000f8e00ff */
[----:B------:R-:W-:Y:S01]  /*1a30*/  ISETP.NE.AND P0, PT, R134, 0x1, PT ;  /* 0x000000018600780c */ /* 0x000fe20003f05270 */
[----:B------:R-:W-:Y:S01]  /*1a40*/  BSSY.RECONVERGENT B0, `(.L_x_16411) ;  /* 0x000005c000007945 */ /* 0x000fe20003800200 */
[----:B------:R-:W-:Y:S01]  /*1a50*/  LOP3.LUT R199, R199, 0xfffffff7, RZ, 0xc0, !PT ;  /* 0xfffffff7c7c77812 */ /* 0x000fe200078ec0ff */
[----:B------:R-:W-:Y:S01]  /*1a60*/  FFMA.FTZ R133, R133, R0, 1.1641532182693481445e-10 ;  /* 0x2f00000085857423 */ /* 0x000fe20000010000 */
[----:B------:R-:W-:Y:S02]  /*1a70*/  HFMA2 R135, -RZ, RZ, 0, 1.1920928955078125e-07 ;  /* 0x00000002ff877431 */ /* 0x000fe400000001ff */
[----:B-----5:R-:W-:Y:S02]  /*1a80*/  HADD2.F32 R132, -RZ, R136.H0_H0 ;  /* 0x20000088ff847230 */ /* 0x020fe40000004100 */
        /* <DEDUP_REMOVED lines=12> */
.L_x_16413:
        /* <DEDUP_REMOVED lines=13> */
.L_x_16415:
[----:B------:R-:W-:Y:S05]  /*1c20*/  BSYNC.RECONVERGENT B1 ;  /* 0x0000000000017941 */ /* 0x000fea0003800200 */
.L_x_16414:
        /* <DEDUP_REMOVED lines=61> */
.L_x_16412:
[----:B------:R-:W-:Y:S05]  /*2000*/  BSYNC.RECONVERGENT B0 ;  /* 0x0000000000007941 */ /* 0x000fea0003800200 */
.L_x_16411:
        /* <DEDUP_REMOVED lines=19> */
.L_x_16418:
        /* <DEDUP_REMOVED lines=13> */
.L_x_16420:
[----:B------:R-:W-:Y:S05]  /*2210*/  BSYNC.RECONVERGENT B1 ;  /* 0x0000000000017941 */ /* 0x000fea0003800200 */
.L_x_16419:
        /* <DEDUP_REMOVED lines=61> */
.L_x_16417:
[----:B------:R-:W-:Y:S05]  /*25f0*/  BSYNC.RECONVERGENT B0 ;  /* 0x0000000000007941 */ /* 0x000fea0003800200 */
.L_x_16416:
[----:B------:R-:W-:Y:S01]  /*2600*/  I2FP.F32.U32 R133, R133 ;  /* 0x0000008500857245 */ /* 0x000fe20000201000 */
[----:B------:R-:W-:Y:S01]  /*2610*/  BSSY.RECONVERGENT B0, `(.L_x_16421) ;  /* 0x000005d000007945 */ /* 0x000fe20003800200 */
[----:B------:R-:W-:Y:S01]  /*2620*/  ISETP.NE.AND P0, PT, R151, 0x1, PT ;  /* 0x000000019700780c */ /* 0x000fe20003f05270 */
[----:B------:R-:W-:Y:S01]  /*2630*/  HADD2.F32 R134, -RZ, R137.H0_H0 ;  /* 0x20000089ff867230 */ /* 0x000fe20000004100 */
        /* <DEDUP_REMOVED lines=15> */
.L_x_16423:
        /* <DEDUP_REMOVED lines=13> */
.L_x_16425:
[----:B------:R-:W-:Y:S05]  /*2800*/  BSYNC.RECONVERGENT B1 ;  /* 0x0000000000017941 */ /* 0x000fea0003800200 */
.L_x_16424:
        /* <DEDUP_REMOVED lines=61> */
.L_x_16422:
[----:B------:R-:W-:Y:S05]  /*2be0*/  BSYNC.RECONVERGENT B0 ;  /* 0x0000000000007941 */ /* 0x000fea0003800200 */
.L_x_16421:
[----:B------:R-:W-:Y:S01]  /*2bf0*/  ISETP.NE.AND P0, PT, R135, 0x1, PT ;  /* 0x000000018700780c */ /* 0x000fe20003f05270 */
[----:B------:R-:W-:Y:S01]  /*2c00*/  HADD2.F32 R152, -RZ, R137.H1_H1 ;  /* 0x30000089ff987230 */ /* 0x000fe20000004100 */
[----:B------:R-:W-:Y:S01]  /*2c10*/  I2FP.F32.U32 R133, R133 ;  /* 0x0000008500857245 */ /* 0x000fe20000201000 */
[----:B------:R-:W-:Y:S01]  /*2c20*/  BSSY.RECONVERGENT B0, `(.L_x_16426) ;  /* 0x0000059000007945 */ /* 0x000fe20003800200 */
[----:B------:R-:W-:-:S03]  /*2c30*/  HFMA2 R137, -RZ, RZ, 0, 1.1920928955078125e-07 ;  /* 0x00000002ff897431 */ /* 0x000fc600000001ff */
        /* <DEDUP_REMOVED lines=12> */
.L_x_16428:
        /* <DEDUP_REMOVED lines=13> */
.L_x_16430:
[----:B------:R-:W-:Y:S05]  /*2dd0*/  BSYNC.RECONVERGENT B1 ;  /* 0x0000000000017941 */ /* 0x000fea0003800200 */
.L_x_16429:
        /* <DEDUP_REMOVED lines=21> */
[----:B------:R-:W-:Y:S01]  /*2f30*/  IMAD.MOV.U32 R137, RZ, RZ, RZ ;  /* 0x000000ffff897224 */ /* 0x000fe200078e00ff */
        /* <DEDUP_REMOVED lines=39> */
.L_x_16427:
[----:B------:R-:W-:Y:S05]  /*31b0*/  BSYNC.RECONVERGENT B0 ;  /* 0x0000000000007941 */ /* 0x000fea0003800200 */
.L_x_16426:
        /* <DEDUP_REMOVED lines=17> */
.L_x_16433:
        /* <DEDUP_REMOVED lines=13> */
.L_x_16435:
[----:B------:R-:W-:Y:S05]  /*33a0*/  BSYNC.RECONVERGENT B1 ;  /* 0x0000000000017941 */ /* 0x000fea0003800200 */
.L_x_16434:
        /* <DEDUP_REMOVED lines=61> */
.L_x_16432:
[----:B------:R-:W-:Y:S05]  /*3780*/  BSYNC.RECONVERGENT B0 ;  /* 0x0000000000007941 */ /* 0x000fea0003800200 */
.L_x_16431:
[----:B------:R-:W-:Y:S01]  /*3790*/  ISETP.NE.AND P4, PT, R135, 0x1, PT ;  /* 0x000000018700780c */ /* 0x000fe20003f85270 */
[----:B------:R-:W-:Y:S01]  /*37a0*/  BSSY.RECONVERGENT B0, `(.L_x_16436) ;  /* 0x000005b000007945 */ /* 0x000fe20003800200 */
[----:B------:R-:W-:Y:S01]  /*37b0*/  I2FP.F32.U32 R133, R133 ;  /* 0x0000008500857245 */ /* 0x000fe20000201000 */
[----:B------:R-:W-:Y:S02]  /*37c0*/  HADD2.F32 R138, -RZ, R138.H1_H1 ;  /* 0x3000008aff8a7230 */ /* 0x000fe40000004100 */
        /* <DEDUP_REMOVED lines=13> */
.L_x_16438:
        /* <DEDUP_REMOVED lines=13> */
.L_x_16440:
[----:B------:R-:W-:Y:S05]  /*3970*/  BSYNC.RECONVERGENT B1 ;  /* 0x0000000000017941 */ /* 0x000fea0003800200 */
.L_x_16439:
        /* <DEDUP_REMOVED lines=61> */
.L_x_16437:
[----:B------:R-:W-:Y:S05]  /*3d50*/  BSYNC.RECONVERGENT B0 ;  /* 0x0000000000007941 */ /* 0x000fea0003800200 */
.L_x_16436:
        /* <DEDUP_REMOVED lines=17> */
.L_x_16443:
        /* <DEDUP_REMOVED lines=13> */
.L_x_16445:
[----:B------:R-:W-:Y:S05]  /*3f40*/  BSYNC.RECONVERGENT B1 ;  /* 0x0000000000017941 */ /* 0x000fea0003800200 */
.L_x_16444:
        /* <DEDUP_REMOVED lines=61> */
.L_x_16442:
[----:B------:R-:W-:Y:S05]  /*4320*/  BSYNC.RECONVERGENT B0 ;  /* 0x0000000000007941 */ /* 0x000fea0003800200 */
.L_x_16441:
[----:B------:R-:W-:Y:S01]  /*4330*/  IMAD.U32 R205, RZ, RZ, UR12 ;  /* 0x0000000cffcd7e24 */ /* 0x000fe2000f8e00ff */
[----:B------:R-:W-:Y:S01]  /*4340*/  P2R R151, PR, RZ, 0x2 ;  /* 0x00000002ff977803 */ /* 0x000fe20000000000 */
[----:B------:R-:W-:Y:S01]  /*4350*/  HADD2.F32 R158, -RZ, R139.H1_H1 ;  /* 0x3000008bff9e7230 */ /* 0x000fe20000004100 */
[----:B------:R-:W-:Y:S01]  /*4360*/  I2FP.F32.U32 R133, R135 ;  /* 0x0000008700857245 */ /* 0x000fe20000201000 */
        /* <DEDUP_REMOVED lines=32> */
.L_x_16405:
        /* <DEDUP_REMOVED lines=16> */
.L_x_16449:
        /* <DEDUP_REMOVED lines=13> */
.L_x_16451:
[----:B------:R-:W-:Y:S05]  /*4740*/  BSYNC.RECONVERGENT B1 ;  /* 0x0000000000017941 */ /* 0x000fea0003800200 */
.L_x_16450:
        /* <DEDUP_REMOVED lines=57> */
[----:B------:R-:W-:Y:S01]  /*4ae0*/  IMAD.MOV.U32 R172, RZ, RZ, R152 ;  /* 0x000000ffffac7224 */ /* 0x000fe200078e0098 */
[----:B------:R-:W-:Y:S01]  /*4af0*/  LOP3.LUT R175, R175, R132, R151, 0x96, !PT ;  /* 0x00000084afaf7212 */ /* 0x000fe200078e9697 */
[----:B------:R-:W-:-:S07]  /*4b00*/  IMAD.MOV.U32 R132, RZ, RZ, R194 ;  /* 0x000000ffff847224 */ /* 0x000fce00078e00c2 */
.L_x_16448:
[----:B------:R-:W-:Y:S05]  /*4b10*/  BSYNC.RECONVERGENT B0 ;  /* 0x0000000000007941 */ /* 0x000fea0003800200 */
.L_x_16447:
[----:B------:R-:W-:Y:S01]  /*4b20*/  I2FP.F32.U32 R133, R132 ;  /* 0x0000008400857245 */ /* 0x000fe20000201000 */
[----:B------:R-:W-:Y:S01]  /*4b30*/  IMAD.U32 R204, RZ, RZ, UR11 ;  /* 0x0000000bffcc7e24 */ /* 0x000fe2000f8e00ff */
[----:B------:R-:W-:Y:S01]  /*4b40*/  ISETP.NE.AND P0, PT, R135, 0x1, PT ;  /* 0x000000018700780c */ /* 0x000fe20003f05270 */
[----:B-----5:R-:W-:Y:S01]  /*4b50*/  HADD2.F32 R134, -RZ, R136.H0_H0 ;  /* 0x20000088ff867230 */ /* 0x020fe20000004100 */
[----:B------:R-:W-:Y:S01]  /*4b60*/  LOP3.LUT R199, R199, 0xfffffff7, RZ, 0xc0, !PT ;  /* 0xfffffff7c7c77812 */ /* 0x000fe200078ec0ff */
[----:B------:R-:W-:Y:S01]  /*4b70*/  FFMA.FTZ R133, R133, R0, 1.1641532182693481445e-10 ;  /* 0x2f00000085857423 */ /* 0x000fe20000010000 */
[----:B------:R-:W-:Y:S01]  /*4b80*/  IMAD.U32 R205, RZ, RZ, UR12 ;  /* 0x0000000cffcd7e24 */ /* 0x000fe2000f8e00ff */
[----:B------:R-:W-:Y:S01]  /*4b90*/  BSSY.RECONVERGENT B0, `(.L_x_16452) ;  /* 0x000005a000007945 */ /* 0x000fe20003800200 */
[----:B------:R-:W-:Y:S01]  /*4ba0*/  MOV R152, 0x2 ;  /* 0x0000000200987802 */ /* 0x000fe20000000f00 */
        /* <DEDUP_REMOVED lines=13> */
.L_x_16454:
        /* <DEDUP_REMOVED lines=13> */
.L_x_16456:
[----:B------:R-:W-:Y:S05]  /*4d50*/  BSYNC.RECONVERGENT B1 ;  /* 0x0000000000017941 */ /* 0x000fea0003800200 */
.L_x_16455:
        /* <DEDUP_REMOVED lines=61> */
.L_x_16453:
[----:B------:R-:W-:Y:S05]  /*5130*/  BSYNC.RECONVERGENT B0 ;  /* 0x0000000000007941 */ /* 0x000fea0003800200 */
.L_x_16452:
        /* <DEDUP_REMOVED lines=23> */
.L_x_16459:
        /* <DEDUP_REMOVED lines=13> */
.L_x_16461:
[----:B------:R-:W-:Y:S05]  /*5380*/  BSYNC.RECONVERGENT B1 ;  /* 0x0000000000017941 */ /* 0x000fea0003800200 */
.L_x_16460:
        /* <DEDUP_REMOVED lines=59> */
[----:B------:R-:W-:Y:S02]  /*5740*/  HFMA2 R134, -RZ, RZ, 0, 0 ;  /* 0x00000000ff867431 */ /* 0x000fe400000001ff */
[----:B------:R-:W-:-:S07]  /*5750*/  IMAD.MOV.U32 R150, RZ, RZ, R154 ;  /* 0x000000ffff967224 */ /* 0x000fce00078e009a */
.L_x_16458:
[----:B------:R-:W-:Y:S05]  /*5760*/  BSYNC.RECONVERGENT B0 ;  /* 0x0000000000007941 */ /* 0x000fea0003800200 */
.L_x_16457:
        /* <DEDUP_REMOVED lines=20> */
.L_x_16464:
        /* <DEDUP_REMOVED lines=13> */
.L_x_16466:
[----:B------:R-:W-:Y:S05]  /*5980*/  BSYNC.RECONVERGENT B1 ;  /* 0x0000000000017941 */ /* 0x000fea0003800200 */
.L_x_16465:
        /* <DEDUP_REMOVED lines=61> */
.L_x_16463:
[----:B------:R-:W-:Y:S05]  /*5d60*/  BSYNC.RECONVERGENT B0 ;  /* 0x0000000000007941 */ /* 0x000fea0003800200 */
.L_x_16462:
        /* <DEDUP_REMOVED lines=8> */
[----:B------:R-:W-:Y:S01]  /*5df0*/  HFMA2 R136, -RZ, RZ, 0, 1.1920928955078125e-07 ;  /* 0x00000002ff887431 */ /* 0x000fe200000001ff */
        /* <DEDUP_REMOVED lines=14> */
.L_x_16469:
        /* <DEDUP_REMOVED lines=13> */
.L_x_16471:
[----:B------:R-:W-:Y:S05]  /*5fb0*/  BSYNC.RECONVERGENT B1 ;  /* 0x0000000000017941 */ /* 0x000fea0003800200 */
.L_x_16470:
        /* <DEDUP_REMOVED lines=61> */
.L_x_16468:
[----:B------:R-:W-:Y:S05]  /*6390*/  BSYNC.RECONVERGENT B0 ;  /* 0x0000000000007941 */ /* 0x000fea0003800200 */
.L_x_16467:
        /* <DEDUP_REMOVED lines=20> */
.L_x_16474:
        /* <DEDUP_REMOVED lines=13> */
.L_x_16476:
[----:B------:R-:W-:Y:S05]  /*65b0*/  BSYNC.RECONVERGENT B1 ;  /* 0x0000000000017941 */ /* 0x000fea0003800200 */
.L_x_16475:
        /* <DEDUP_REMOVED lines=61> */
.L_x_16473:
[----:B------:R-:W-:Y:S05]  /*6990*/  BSYNC.RECONVERGENT B0 ;  /* 0x0000000000007941 */ /* 0x000fea0003800200 */
.L_x_16472:
        /* <DEDUP_REMOVED lines=23> */
.L_x_16479:
        /* <DEDUP_REMOVED lines=13> */
.L_x_16481:
[----:B------:R-:W-:Y:S05]  /*6be0*/  BSYNC.RECONVERGENT B1 ;  /* 0x0000000000017941 */ /* 0x000fea0003800200 */
.L_x_16480:
        /* <DEDUP_REMOVED lines=50> */
[----:B------:R-:W-:Y:S01]  /*6f10*/  LOP3.LUT R151, R151, R156, R153, 0x96, !PT ;  /* 0x0000009c97977212 */ /* 0x000fe200078e9699 */
[----:B------:R-:W-:Y:S01]  /*6f20*/  IMAD.MOV.U32 R153, RZ, RZ, RZ ;  /* 0x000000ffff997224 */ /* 0x000fe200078e00ff */
        /* <DEDUP_REMOVED lines=9> */
.L_x_16478:
[----:B------:R-:W-:Y:S05]  /*6fc0*/  BSYNC.RECONVERGENT B0 ;  /* 0x0000000000007941 */ /* 0x000fea0003800200 */
.L_x_16477:
[----:B------:R-:W-:Y:S01]  /*6fd0*/  ISETP.NE.AND P0, PT, R153, 0x1, PT ;  /* 0x000000019900780c */ /* 0x000fe20003f05270 */
[----:B------:R-:W-:Y:S01]  /*6fe0*/  HADD2.F32 R152, -RZ, R137.H1_H1 ;  /* 0x30000089ff987230 */ /* 0x000fe20000004100 */
        /* <DEDUP_REMOVED lines=16> */
.L_x_16484:
        /* <DEDUP_REMOVED lines=13> */
.L_x_16486:
[----:B------:R-:W-:Y:S05]  /*71c0*/  BSYNC.RECONVERGENT B1 ;  /* 0x0000000000017941 */ /* 0x000fea0003800200 */
.L_x_16485:
        /* <DEDUP_REMOVED lines=61> */
.L_x_16483:
[----:B------:R-:W-:Y:S05]  /*75a0*/  BSYNC.RECONVERGENT B0 ;  /* 0x0000000000007941 */ /* 0x000fea0003800200 */
.L_x_16482:
        /* <DEDUP_REMOVED lines=23> */
.L_x_16489:
        /* <DEDUP_REMOVED lines=13> */
.L_x_16491:
[----:B------:R-:W-:Y:S05]  /*77f0*/  BSYNC.RECONVERGENT B1 ;  /* 0x0000000000017941 */ /* 0x000fea0003800200 */
.L_x_16490:
        /* <DEDUP_REMOVED lines=61> */
.L_x_16488:
[----:B------:R-:W-:Y:S05]  /*7bd0*/  BSYNC.RECONVERGENT B0 ;  /* 0x0000000000007941 */ /* 0x000fea0003800200 */
.L_x_16487:
[----:B------:R-:W-:Y:S01]  /*7be0*/  ISETP.NE.AND P0, PT, R152, 0x1, PT ;  /* 0x000000019800780c */ /* 0x000fe20003f05270 */
[----:B------:R-:W-:Y:S01]  /*7bf0*/  BSSY.RECONVERGENT B0, `(.L_x_16492) ;  /* 0x000005c000007945 */ /* 0x000fe20003800200 */
[----:B------:R-:W-:Y:S01]  /*7c00*/  I2FP.F32.U32 R137, R136 ;  /* 0x0000008800897245 */ /* 0x000fe20000201000 */
[----:B------:R-:W-:Y:S02]  /*7c10*/  HADD2.F32 R136, -RZ, R138.H0_H0 ;  /* 0x2000008aff887230 */ /* 0x000fe40000004100 */
[----:B------:R-:W-:Y:S02]  /*7c20*/  IMAD.MOV.U32 R151, RZ, RZ, 0x2 ;  /* 0x00000002ff977424 */ /* 0x000fe400078e00ff */
        /* <DEDUP_REMOVED lines=13> */
.L_x_16494:
        /* <DEDUP_REMOVED lines=13> */
.L_x_16496:
[----:B------:R-:W-:Y:S05]  /*7dd0*/  BSYNC.RECONVERGENT B1 ;  /* 0x0000000000017941 */ /* 0x000fea0003800200 */
.L_x_16495:
        /* <DEDUP_REMOVED lines=61> */
.L_x_16493:
[----:B------:R-:W-:Y:S05]  /*81b0*/  BSYNC.RECONVERGENT B0 ;  /* 0x0000000000007941 */ /* 0x000fea0003800200 */
.L_x_16492:
[----:B------:R-:W-:Y:S01]  /*81c0*/  I2FP.F32.U32 R137, R137 ;  /* 0x0000008900897245 */ /* 0x000fe20000201000 */
[----:B------:R-:W-:Y:S01]  /*81d0*/  HADD2.F32 R152, -RZ, R190.H0_H0 ;  /* 0x200000beff987230 */ /* 0x000fe20000004100 */
        /* <DEDUP_REMOVED lines=21> */
.L_x_16499:
        /* <DEDUP_REMOVED lines=13> */
.L_x_16501:
[----:B------:R-:W-:Y:S05]  /*8400*/  BSYNC.RECONVERGENT B1 ;  /* 0x0000000000017941 */ /* 0x000fea0003800200 */
.L_x_16500:
        /* <DEDUP_REMOVED lines=50> */
[----:B------:R-:W-:Y:S02]  /*8730*/  VIADD R137, R2, 0xf1bbcdc8 ;  /* 0xf1bbcdc802897836 */ /* 0x000fe40000000000 */
[----:B------:R-:W-:-:S03]  /*8740*/  IMAD.MOV.U32 R153, RZ, RZ, RZ ;  /* 0x000000ffff997224 */ /* 0x000fc600078e00ff */
        /* <DEDUP_REMOVED lines=9> */
.L_x_16498:
[----:B------:R-:W-:Y:S05]  /*87e0*/  BSYNC.RECONVERGENT B0 ;  /* 0x0000000000007941 */ /* 0x000fea0003800200 */
.L_x_16497:
[----:B------:R-:W-:Y:S01]  /*87f0*/  ISETP.NE.AND P4, PT, R153, 0x1, PT ;  /* 0x000000019900780c */ /* 0x000fe20003f85270 */
[----:B------:R-:W-:Y:S01]  /*8800*/  HADD2.F32 R152, -RZ, R138.H1_H1 ;  /* 0x3000008aff987230 */ /* 0x000fe20000004100 */
        /* <DEDUP_REMOVED lines=16> */
.L_x_16504:
        /* <DEDUP_REMOVED lines=13> */
.L_x_16506:
[----:B------:R-:W-:Y:S05]  /*89e0*/  BSYNC.RECONVERGENT B1 ;  /* 0x0000000000017941 */ /* 0x000fea0003800200 */
.L_x_16505:
        /* <DEDUP_REMOVED lines=61> */
.L_x_16503:
[----:B------:R-:W-:Y:S05]  /*8dc0*/  BSYNC.RECONVERGENT B0 ;  /* 0x0000000000007941 */ /* 0x000fea0003800200 */
.L_x_16502:
        /* <DEDUP_REMOVED lines=23> */
.L_x_16509:
        /* <DEDUP_REMOVED lines=13> */
.L_x_16511:
[----:B------:R-:W-:Y:S05]  /*9010*/  BSYNC.RECONVERGENT B1 ;  /* 0x0000000000017941 */ /* 0x000fea0003800200 */
.L_x_16510:
        /* <DEDUP_REMOVED lines=59> */
[----:B------:R-:W-:Y:S02]  /*93d0*/  IMAD.MOV.U32 R150, RZ, RZ, R156 ;  /* 0x000000ffff967224 */ /* 0x000fe400078e009c */
[----:B------:R-:W-:-:S07]  /*93e0*/  IMAD.MOV.U32 R153, RZ, RZ, RZ ;  /* 0x000000ffff997224 */ /* 0x000fce00078e00ff */
.L_x_16508:
[----:B------:R-:W-:Y:S05]  /*93f0*/  BSYNC.RECONVERGENT B0 ;  /* 0x0000000000007941 */ /* 0x000fea0003800200 */
.L_x_16507:
        /* <DEDUP_REMOVED lines=18> */
.L_x_16514:
        /* <DEDUP_REMOVED lines=13> */
.L_x_16516:
[----:B------:R-:W-:Y:S05]  /*95f0*/  BSYNC.RECONVERGENT B1 ;  /* 0x0000000000017941 */ /* 0x000fea0003800200 */
.L_x_16515:
        /* <DEDUP_REMOVED lines=61> */
.L_x_16513:
[----:B------:R-:W-:Y:S05]  /*99d0*/  BSYNC.RECONVERGENT B0 ;  /* 0x0000000000007941 */ /* 0x000fea0003800200 */
.L_x_16512:
        /* <DEDUP_REMOVED lines=23> */
.L_x_16519:
        /* <DEDUP_REMOVED lines=13> */
.L_x_16521:
[----:B------:R-:W-:Y:S05]  /*9c20*/  BSYNC.RECONVERGENT B1 ;  /* 0x0000000000017941 */ /* 0x000fea0003800200 */
.L_x_16520:
        /* <DEDUP_REMOVED lines=61> */
.L_x_16518:
[----:B------:R-:W-:Y:S05]  /*a000*/  BSYNC.RECONVERGENT B0 ;  /* 0x0000000000007941 */ /* 0x000fea0003800200 */
.L_x_16517:
        /* <DEDUP_REMOVED lines=18> */
.L_x_16524:
        /* <DEDUP_REMOVED lines=15> */
.L_x_16526:
[----:B------:R-:W-:Y:S05]  /*a220*/  BSYNC.RECONVERGENT B1 ;  /* 0x0000000000017941 */ /* 0x000fea0003800200 */
.L_x_16525:
        /* <DEDUP_REMOVED lines=15> */
[----:B------:R-:W-:Y:S01]  /*a320*/  IADD3 R153, PT, PT, R2, -0x255992d5, RZ ;  /* 0xdaa66d2b02997810 */ /* 0x000fe20007ffe0ff */
[----:B------:R-:W-:-:S03]  /*a330*/  IMAD.MOV.U32 R166, RZ, RZ, RZ ;  /* 0x000000ffffa67224 */ /* 0x000fc600078e00ff */
        /* <DEDUP_REMOVED lines=41> */
[----:B------:R-:W-:Y:S02]  /*a5d0*/  LOP3.LUT R175, R175, R152, R157, 0x96, !PT ;  /* 0x00000098afaf7212 */ /* 0x000fe400078e969d */
[----:B------:R-:W-:Y:S01]  /*a5e0*/  MOV R152, R150 ;  /* 0x0000009600987202 */ /* 0x000fe20000000f00 */
[----:B------:R-:W-:-:S07]  /*a5f0*/  IMAD.MOV.U32 R150, RZ, RZ, R156 ;  /* 0x000000ffff967224 */ /* 0x000fce00078e009c */
.L_x_16523:
[----:B------:R-:W-:Y:S05]  /*a600*/  BSYNC.RECONVERGENT B0 ;  /* 0x0000000000007941 */ /* 0x000fea0003800200 */
.L_x_16522:
        /* <DEDUP_REMOVED lines=10> */
.L_x_16446:
        /* <DEDUP_REMOVED lines=51> */
.L_x_16527:
        /* <DEDUP_REMOVED lines=21> */
.L_x_16531:
        /* <DEDUP_REMOVED lines=13> */
.L_x_16533:
[----:B------:R-:W-:Y:S05]  /*ac00*/  BSYNC.RECONVERGENT B1 ;  /* 0x0000000000017941 */ /* 0x000fea0003800200 */
.L_x_16532:
        /* <DEDUP_REMOVED lines=61> */
.L_x_16530:
[----:B------:R-:W-:Y:S05]  /*afe0*/  BSYNC.RECONVERGENT B0 ;  /* 0x0000000000007941 */ /* 0x000fea0003800200 */
.L_x_16529:
[----:B------:R-:W-:Y:S01]  /*aff0*/  I2FP.F32.U32 R149, R148 ;  /* 0x0000009400957245 */ /* 0x000fe20000201000 */
[----:B-----5:R-:W-:Y:S01]  /*b000*/  HADD2.F32 R148, -RZ, R152.H0_H0 ;  /* 0x20000098ff947230 */ /* 0x020fe20000004100 */
        /* <DEDUP_REMOVED lines=18> */
.L_x_16536:
        /* <DEDUP_REMOVED lines=13> */
.L_x_16538:
[----:B------:R-:W-:Y:S05]  /*b200*/  BSYNC.RECONVERGENT B1 ;  /* 0x0000000000017941 */ /* 0x000fea0003800200 */
.L_x_16537:
        /* <DEDUP_REMOVED lines=57> */
[----:B------:R-:W-:Y:S01]  /*b5a0*/  IMAD.MOV.U32 R172, RZ, RZ, R162 ;  /* 0x000000ffffac7224 */ /* 0x000fe200078e00a2 */
[----:B------:R-:W-:Y:S01]  /*b5b0*/  LOP3.LUT R175, R175, R150, R161, 0x96, !PT ;  /* 0x00000096afaf7212 */ /* 0x000fe200078e96a1 */
[----:B------:R-:W-:Y:S02]  /*b5c0*/  IMAD.MOV.U32 R156, RZ, RZ, R160 ;  /* 0x000000ffff9c7224 */ /* 0x000fe400078e00a0 */
[----:B------:R-:W-:-:S07]  /*b5d0*/  IMAD.MOV.U32 R157, RZ, RZ, RZ ;  /* 0x000000ffff9d7224 */ /* 0x000fce00078e00ff */
.L_x_16535:
[----:B------:R-:W-:Y:S05]  /*b5e0*/  BSYNC.RECONVERGENT B0 ;  /* 0x0000000000007941 */ /* 0x000fea0003800200 */
.L_x_16534:
        /* <DEDUP_REMOVED lines=23> */
.L_x_16541:
        /* <DEDUP_REMOVED lines=13> */
.L_x_16543:
[----:B------:R-:W-:Y:S05]  /*b830*/  BSYNC.RECONVERGENT B1 ;  /* 0x0000000000017941 */ /* 0x000fea0003800200 */
.L_x_16542:
        /* <DEDUP_REMOVED lines=61> */
.L_x_16540:
[----:B------:R-:W-:Y:S05]  /*bc10*/  BSYNC.RECONVERGENT B0 ;  /* 0x0000000000007941 */ /* 0x000fea0003800200 */
.L_x_16539:
[----:B------:R-:W-:Y:S01]  /*bc20*/  I2FP.F32.U32 R149, R149 ;  /* 0x0000009500957245 */ /* 0x000fe20000201000 */
[----:B------:R-:W-:Y:S01]  /*bc30*/  HADD2.F32 R152, -RZ, R152.H1_H1 ;  /* 0x30000098ff987230 */ /* 0x000fe20000004100 */
        /* <DEDUP_REMOVED lines=18> */
.L_x_16546:
        /* <DEDUP_REMOVED lines=13> */
.L_x_16548:
[----:B------:R-:W-:Y:S05]  /*be30*/  BSYNC.RECONVERGENT B1 ;  /* 0x0000000000017941 */ /* 0x000fea0003800200 */
.L_x_16547:
        /* <DEDUP_REMOVED lines=61> */
.L_x_16545:
[----:B------:R-:W-:Y:S05]  /*c210*/  BSYNC.RECONVERGENT B0 ;  /* 0x0000000000007941 */ /* 0x000fea0003800200 */
.L_x_16544:
[----:B------:R-:W-:Y:S01]  /*c220*/  I2FP.F32.U32 R151, R150 ;  /* 0x0000009600977245 */ /* 0x000fe20000201000 */
[----:B------:R-:W-:Y:S01]  /*c230*/  HADD2.F32 R150, -RZ, R188.H1_H1 ;  /* 0x300000bcff967230 */ /* 0x000fe20000004100 */
        /* <DEDUP_REMOVED lines=21> */
.L_x_16551:
        /* <DEDUP_REMOVED lines=13> */
.L_x_16553:
[----:B------:R-:W-:Y:S05]  /*c460*/  BSYNC.RECONVERGENT B1 ;  /* 0x0000000000017941 */ /* 0x000fea0003800200 */
.L_x_16552:
        /* <DEDUP_REMOVED lines=61> */
.L_x_16550:
[----:B------:R-:W-:Y:S05]  /*c840*/  BSYNC.RECONVERGENT B0 ;  /* 0x0000000000007941 */ /* 0x000fea0003800200 */
.L_x_16549:
[----:B------:R-:W-:Y:S01]  /*c850*/  I2FP.F32.U32 R151, R150 ;  /* 0x0000009600977245 */ /* 0x000fe20000201000 */
[----:B------:R-:W-:Y:S01]  /*c860*/  HADD2.F32 R150, -RZ, R153.H0_H0 ;  /* 0x20000099ff967230 */ /* 0x000fe20000004100 */
        /* <DEDUP_REMOVED lines=18> */
.L_x_16556:
        /* <DEDUP_REMOVED lines=13> */
.L_x_16558:
[----:B------:R-:W-:Y:S05]  /*ca60*/  BSYNC.RECONVERGENT B1 ;  /* 0x0000000000017941 */ /* 0x000fea0003800200 */
.L_x_16557:
        /* <DEDUP_REMOVED lines=61> */
.L_x_16555:
[----:B------:R-:W-:Y:S05]  /*ce40*/  BSYNC.RECONVERGENT B0 ;  /* 0x0000000000007941 */ /* 0x000fea0003800200 */
.L_x_16554:
        /* <DEDUP_REMOVED lines=23> */
.L_x_16561:
        /* <DEDUP_REMOVED lines=13> */
.L_x_16563:
[----:B------:R-:W-:Y:S05]  /*d090*/  BSYNC.RECONVERGENT B1 ;  /* 0x0000000000017941 */ /* 0x000fea0003800200 */
.L_x_16562:
        /* <DEDUP_REMOVED lines=61> */
.L_x_16560:
[----:B------:R-:W-:Y:S05]  /*d470*/  BSYNC.RECONVERGENT B0 ;  /* 0x0000000000007941 */ /* 0x000fea0003800200 */
.L_x_16559:
        /* <DEDUP_REMOVED lines=20> */
.L_x_16566:
        /* <DEDUP_REMOVED lines=13> */
.L_x_16568:
[----:B------:R-:W-:Y:S05]  /*d690*/  BSYNC.RECONVERGENT B1 ;  /* 0x0000000000017941 */ /* 0x000fea0003800200 */
.L_x_16567:
        /* <DEDUP_REMOVED lines=61> */
.L_x_16565:
[----:B------:R-:W-:Y:S05]  /*da70*/  BSYNC.RECONVERGENT B0 ;  /* 0x0000000000007941 */ /* 0x000fea0003800200 */
.L_x_16564:
[----:B------:R-:W-:Y:S01]  /*da80*/  I2FP.F32.U32 R153, R153 ;  /* 0x0000009900997245 */ /* 0x000fe20000201000 */
[----:B------:R-:W-:Y:S01]  /*da90*/  HADD2.F32 R152, -RZ, R189.H1_H1 ;  /* 0x300000bdff987230 */ /* 0x000fe20000004100 */
        /* <DEDUP_REMOVED lines=21> */
.L_x_16571:
        /* <DEDUP_REMOVED lines=13> */
.L_x_16573:
[----:B------:R-:W-:Y:S05]  /*dcc0*/  BSYNC.RECONVERGENT B1 ;  /* 0x0000000000017941 */ /* 0x000fea0003800200 */
.L_x_16572:
        /* <DEDUP_REMOVED lines=61> */
.L_x_16570:
[----:B------:R-:W-:Y:S05]  /*e0a0*/  BSYNC.RECONVERGENT B0 ;  /* 0x0000000000007941 */ /* 0x000fea0003800200 */
.L_x_16569:
[----:B------:R-:W-:Y:S01]  /*e0b0*/  ISETP.NE.AND P3, PT, R157, 0x1, PT ;  /* 0x000000019d00780c */ /* 0x000fe20003f65270 */
[----:B------:R-:W-:Y:S01]  /*e0c0*/  BSSY.RECONVERGENT B0, `(.L_x_16574) ;  /* 0x000005c000007945 */ /* 0x000fe20003800200 */
[----:B------:R-:W-:Y:S01]  /*e0d0*/  I2FP.F32.U32 R153, R152 ;  /* 0x0000009800997245 */ /* 0x000fe20000201000 */
[----:B------:R-:W-:Y:S02]  /*e0e0*/  HADD2.F32 R152, -RZ, R154.H0_H0 ;  /* 0x2000009aff987230 */ /* 0x000fe40000004100 */
        /* <DEDUP_REMOVED lines=14> */
.L_x_16576:
        /* <DEDUP_REMOVED lines=13> */
.L_x_16578:
[----:B------:R-:W-:Y:S05]  /*e2a0*/  BSYNC.RECONVERGENT B1 ;  /* 0x0000000000017941 */ /* 0x000fea0003800200 */
.L_x_16577:
        /* <DEDUP_REMOVED lines=61> */
.L_x_16575:
[----:B------:R-:W-:Y:S05]  /*e680*/  BSYNC.RECONVERGENT B0 ;  /* 0x0000000000007941 */ /* 0x000fea0003800200 */
.L_x_16574:
        /* <DEDUP_REMOVED lines=23> */
.L_x_16581:
        /* <DEDUP_REMOVED lines=13> */
.L_x_16583:
[----:B------:R-:W-:Y:S05]  /*e8d0*/  BSYNC.RECONVERGENT B1 ;  /* 0x0000000000017941 */ /* 0x000fea0003800200 */
.L_x_16582:
        /* <DEDUP_REMOVED lines=61> */
.L_x_16580:
[----:B------:R-:W-:Y:S05]  /*ecb0*/  BSYNC.RECONVERGENT B0 ;  /* 0x0000000000007941 */ /* 0x000fea0003800200 */
.L_x_16579:
        /* <DEDUP_REMOVED lines=18> */
.L_x_16586:
        /* <DEDUP_REMOVED lines=13> */
.L_x_16588:
[----:B------:R-:W-:Y:S05]  /*eeb0*/  BSYNC.RECONVERGENT B1 ;  /* 0x0000000000017941 */ /* 0x000fea0003800200 */
.L_x_16587:
        /* <DEDUP_REMOVED lines=61> */
.L_x_16585:
[----:B------:R-:W-:Y:S05]  /*f290*/  BSYNC.RECONVERGENT B0 ;  /* 0x0000000000007941 */ /* 0x000fea0003800200 */
.L_x_16584:
        /* <DEDUP_REMOVED lines=23> */
.L_x_16591:
        /* <DEDUP_REMOVED lines=13> */
.L_x_16593:
[----:B------:R-:W-:Y:S05]  /*f4e0*/  BSYNC.RECONVERGENT B1 ;  /* 0x0000000000017941 */ /* 0x000fea0003800200 */
.L_x_16592:
        /* <DEDUP_REMOVED lines=61> */
.L_x_16590:
[----:B------:R-:W-:Y:S05]  /*f8c0*/  BSYNC.RECONVERGENT B0 ;  /* 0x0000000000007941 */ /* 0x000fea0003800200 */
.L_x_16589:
        /* <DEDUP_REMOVED lines=18> */
.L_x_16596:
        /* <DEDUP_REMOVED lines=13> */
.L_x_16598:
[----:B------:R-:W-:Y:S05]  /*fac0*/  BSYNC.RECONVERGENT B1 ;  /* 0x0000000000017941 */ /* 0x000fea0003800200 */
.L_x_16597:
        /* <DEDUP_REMOVED lines=61> */
.L_x_16595:
[----:B------:R-:W-:Y:S05]  /*fea0*/  BSYNC.RECONVERGENT B0 ;  /* 0x0000000000007941 */ /* 0x000fea0003800200 */
.L_x_16594:
        /* <DEDUP_REMOVED lines=23> */
.L_x_16601:
        /* <DEDUP_REMOVED lines=13> */
.L_x_16603:
[----:B------:R-:W-:Y:S05]  /*100f0*/  BSYNC.RECONVERGENT B1 ;  /* 0x0000000000017941 */ /* 0x000fea0003800200 */
.L_x_16602:
        /* <DEDUP_REMOVED lines=61> */
.L_x_16600:
[----:B------:R-:W-:Y:S05]  /*104d0*/  BSYNC.RECONVERGENT B0 ;  /* 0x0000000000007941 */ /* 0x000fea0003800200 */
.L_x_16599:
        /* <DEDUP_REMOVED lines=18> */
.L_x_16606:
        /* <DEDUP_REMOVED lines=15> */
.L_x_16608:
[----:B------:R-:W-:Y:S05]  /*106f0*/  BSYNC.RECONVERGENT B1 ;  /* 0x0000000000017941 */ /* 0x000fea0003800200 */
.L_x_16607:
        /* <DEDUP_REMOVED lines=61> */
.L_x_16605:
[----:B------:R-:W-:Y:S05]  /*10ad0*/  BSYNC.RECONVERGENT B0 ;  /* 0x0000000000007941 */ /* 0x000fea0003800200 */
.L_x_16604:
        /* <DEDUP_REMOVED lines=11> */
.L_x_16528:
        /* <DEDUP_REMOVED lines=16> */
.L_x_16612:
        /* <DEDUP_REMOVED lines=13> */
.L_x_16614:
[----:B------:R-:W-:Y:S05]  /*10d60*/  BSYNC.RECONVERGENT B1 ;  /* 0x0000000000017941 */ /* 0x000fea0003800200 */
.L_x_16613:
        /* <DEDUP_REMOVED lines=56> */
[----:B------:R-:W-:Y:S01]  /*110f0*/  LOP3.LUT R176, R149, R156, R161, 0x96, !PT ;  /* 0x0000009c95b07212 */ /* 0x000fe200078e96a1 */
[----:B------:R-:W-:Y:S01]  /*11100*/  IMAD.MOV.U32 R172, RZ, RZ, R160 ;  /* 0x000000ffffac7224 */ /* 0x000fe200078e00a0 */
[----:B------:R-:W-:Y:S01]  /*11110*/  LOP3.LUT R175, R175, R148, R159, 0x96, !PT ;  /* 0x00000094afaf7212 */ /* 0x000fe200078e969f */
[----:B------:R-:W-:Y:S01]  /*11120*/  IMAD.MOV.U32 R148, RZ, RZ, R150 ;  /* 0x000000ffff947224 */ /* 0x000fe200078e0096 */
[----:B------:R-:W-:-:S07]  /*11130*/  MOV R156, R158 ;  /* 0x0000009e009c7202 */ /* 0x000fce0000000f00 */
.L_x_16611:
[----:B------:R-:W-:Y:S05]  /*11140*/  BSYNC.RECONVERGENT B0 ;  /* 0x0000000000007941 */ /* 0x000fea0003800200 */
.L_x_16610:
[----:B------:R-:W-:Y:S01]  /*11150*/  I2FP.F32.U32 R149, R148 ;  /* 0x0000009400957245 */ /* 0x000fe20000201000 */
[----:B------:R-:W-:Y:S01]  /*11160*/  BSSY.RECONVERGENT B0, `(.L_x_16615) ;  /* 0x000005d000007945 */ /* 0x000fe20003800200 */
[----:B------:R-:W-:Y:S01]  /*11170*/  ISETP.NE.AND P2, PT, R151, 0x1, PT ;  /* 0x000000019700780c */ /* 0x000fe20003f45270 */
[----:B-----5:R-:W-:Y:S01]  /*11180*/  HADD2.F32 R148, -RZ, R152.H0_H0 ;  /* 0x20000098ff947230 */ /* 0x020fe20000004100 */
        /* <DEDUP_REMOVED lines=15> */
.L_x_16617:
        /* <DEDUP_REMOVED lines=13> */
.L_x_16619:
[----:B------:R-:W-:Y:S05]  /*11350*/  BSYNC.RECONVERGENT B1 ;  /* 0x0000000000017941 */ /* 0x000fea0003800200 */
.L_x_16618:
        /* <DEDUP_REMOVED lines=61> */
.L_x_16616:
[----:B------:R-:W-:Y:S05]  /*11730*/  BSYNC.RECONVERGENT B0 ;  /* 0x0000000000007941 */ /* 0x000fea0003800200 */
.L_x_16615:
        /* <DEDUP_REMOVED lines=19> */
.L_x_16622:
        /* <DEDUP_REMOVED lines=13> */
.L_x_16624:
[----:B------:R-:W-:Y:S05]  /*11940*/  BSYNC.RECONVERGENT B1 ;  /* 0x0000000000017941 */ /* 0x000fea0003800200 */
.L_x_16623:
        /* <DEDUP_REMOVED lines=61> */
.L_x_16621:
[----:B------:R-:W-:Y:S05]  /*11d20*/  BSYNC.RECONVERGENT B0 ;  /* 0x0000000000007941 */ /* 0x000fea0003800200 */
.L_x_16620:
[----:B------:R-:W-:Y:S01]  /*11d30*/  I2FP.F32.U32 R149, R149 ;  /* 0x0000009500957245 */ /* 0x000fe20000201000 */
[----:B------:R-:W-:Y:S01]  /*11d40*/  BSSY.RECONVERGENT B0, `(.L_x_16625) ;  /* 0x000005d000007945 */ /* 0x000fe20003800200 */
[----:B------:R-:W-:Y:S01]  /*11d50*/  ISETP.NE.AND P2, PT, R151, 0x1, PT ;  /* 0x000000019700780c */ /* 0x000fe20003f45270 */
[----:B------:R-:W-:Y:S01]  /*11d60*/  HADD2.F32 R150, -RZ, R153.H0_H0 ;  /* 0x20000099ff967230 */ /* 0x000fe20000004100 */
        /* <DEDUP_REMOVED lines=15> */
.L_x_16627:
        /* <DEDUP_REMOVED lines=13> */
.L_x_16629:
[----:B------:R-:W-:Y:S05]  /*11f30*/  BSYNC.RECONVERGENT B1 ;  /* 0x0000000000017941 */ /* 0x000fea0003800200 */
.L_x_16628:
        /* <DEDUP_REMOVED lines=61> */
.L_x_16626:
[----:B------:R-:W-:Y:S05]  /*12310*/  BSYNC.RECONVERGENT B0 ;  /* 0x0000000000007941 */ /* 0x000fea0003800200 */
.L_x_16625:
        /* <DEDUP_REMOVED lines=19> */
.L_x_16632:
        /* <DEDUP_REMOVED lines=13> */
.L_x_16634:
[----:B------:R-:W-:Y:S05]  /*12520*/  BSYNC.RECONVERGENT B1 ;  /* 0x0000000000017941 */ /* 0x000fea0003800200 */
.L_x_16633:
        /* <DEDUP_REMOVED lines=61> */
.L_x_16631:
[----:B------:R-:W-:Y:S05]  /*12900*/  BSYNC.RECONVERGENT B0 ;  /* 0x0000000000007941 */ /* 0x000fea0003800200 */
.L_x_16630:
        /* <DEDUP_REMOVED lines=17> */
.L_x_16637:
        /* <DEDUP_REMOVED lines=13> */
.L_x_16639:
[----:B------:R-:W-:Y:S05]  /*12af0*/  BSYNC.RECONVERGENT B1 ;  /* 0x0000000000017941 */ /* 0x000fea0003800200 */
.L_x_16638:
        /* <DEDUP_REMOVED lines=61> */
.L_x_16636:
[----:B------:R-:W-:Y:S05]  /*12ed0*/  BSYNC.RECONVERGENT B0 ;  /* 0x0000000000007941 */ /* 0x000fea0003800200 */
.L_x_16635:
        /* <DEDUP_REMOVED lines=17> */
.L_x_16642:
        /* <DEDUP_REMOVED lines=13> */
.L_x_16644:
[----:B------:R-:W-:Y:S05]  /*130c0*/  BSYNC.RECONVERGENT B1 ;  /* 0x0000000000017941 */ /* 0x000fea0003800200 */
.L_x_16643:
        /* <DEDUP_REMOVED lines=61> */
.L_x_16641:
[----:B------:R-:W-:Y:S05]  /*134a0*/  BSYNC.RECONVERGENT B0 ;  /* 0x0000000000007941 */ /* 0x000fea0003800200 */
.L_x_16640:
        /* <DEDUP_REMOVED lines=17> */
.L_x_16647:
        /* <DEDUP_REMOVED lines=13> */
.L_x_16649:
[----:B------:R-:W-:Y:S05]  /*13690*/  BSYNC.RECONVERGENT B1 ;  /* 0x0000000000017941 */ /* 0x000fea0003800200 */
.L_x_16648:
        /* <DEDUP_REMOVED lines=61> */
.L_x_16646:
[----:B------:R-:W-:Y:S05]  /*13a70*/  BSYNC.RECONVERGENT B0 ;  /* 0x0000000000007941 */ /* 0x000fea0003800200 */
.L_x_16645:
[----:B------:R-:W-:Y:S01]  /*13a80*/  P2R R157, PR, RZ, 0x2 ;  /* 0x00000002ff9d7803 */ /* 0x000fe20000000000 */
[----:B------:R-:W-:Y:S01]  /*13a90*/  FMUL.FTZ R148, R148, R205 ;  /* 0x000000cd94947220 */ /* 0x000fe20000410000 */
[----:B------:R-:W-:Y:S01]  /*13aa0*/  I2FP.F32.U32 R149, R151 ;  /* 0x0000009700957245 */ /* 0x000fe20000201000 */
[----:B------:R-:W-:Y:S01]  /*13ab0*/  HADD2.F32 R166, -RZ, R155.H1_H1 ;  /* 0x3000009bffa67230 */ /* 0x000fe20000004100 */
        /* <DEDUP_REMOVED lines=33> */
.L_x_16609:
        /* <DEDUP_REMOVED lines=48> */
.L_x_16650:
        /* <DEDUP_REMOVED lines=21> */
.L_x_16654:
        /* <DEDUP_REMOVED lines=13> */
.L_x_16656:
[----:B------:R-:W-:Y:S05]  /*141f0*/  BSYNC.RECONVERGENT B1 ;  /* 0x0000000000017941 */ /* 0x000fea0003800200 */
.L_x_16655:
        /* <DEDUP_REMOVED lines=61> */
.L_x_16653:
[----:B------:R-:W-:Y:S05]  /*145d0*/  BSYNC.RECONVERGENT B0 ;  /* 0x0000000000007941 */ /* 0x000fea0003800200 */
.L_x_16652:
[----:B------:R-:W-:Y:S01]  /*145e0*/  I2FP.F32.U32 R157, R157 ;  /* 0x0000009d009d7245 */ /* 0x000fe20000201000 */
[----:B-----5:R-:W-:Y:S01]  /*145f0*/  HADD2.F32 R156, -RZ, R160.H0_H0 ;  /* 0x200000a0ff9c7230 */ /* 0x020fe20000004100 */
        /* <DEDUP_REMOVED lines=18> */
.L_x_16659:
        /* <DEDUP_REMOVED lines=13> */
.L_x_16661:
[----:B------:R-:W-:Y:S05]  /*147f0*/  BSYNC.RECONVERGENT B1 ;  /* 0x0000000000017941 */ /* 0x000fea0003800200 */
.L_x_16660:
        /* <DEDUP_REMOVED lines=61> */
.L_x_16658:
[----:B------:R-:W-:Y:S05]  /*14bd0*/  BSYNC.RECONVERGENT B0 ;  /* 0x0000000000007941 */ /* 0x000fea0003800200 */
.L_x_16657:
        /* <DEDUP_REMOVED lines=23> */
.L_x_16664:
        /* <DEDUP_REMOVED lines=13> */
.L_x_16666:
[----:B------:R-:W-:Y:S05]  /*14e20*/  BSYNC.RECONVERGENT B1 ;  /* 0x0000000000017941 */ /* 0x000fea0003800200 */
.L_x_16665:
        /* <DEDUP_REMOVED lines=61> */
.L_x_16663:
[----:B------:R-:W-:Y:S05]  /*15200*/  BSYNC.RECONVERGENT B0 ;  /* 0x0000000000007941 */ /* 0x000fea0003800200 */
.L_x_16662:
        /* <DEDUP_REMOVED lines=20> */
.L_x_16669:
        /* <DEDUP_REMOVED lines=13> */
.L_x_16671:
[----:B------:R-:W-:Y:S05]  /*15420*/  BSYNC.RECONVERGENT B1 ;  /* 0x0000000000017941 */ /* 0x000fea0003800200 */
.L_x_16670:
        /* <DEDUP_REMOVED lines=61> */
.L_x_16668:
[----:B------:R-:W-:Y:S05]  /*15800*/  BSYNC.RECONVERGENT B0 ;  /* 0x0000000000007941 */ /* 0x000fea0003800200 */
.L_x_16667:
        /* <DEDUP_REMOVED lines=23> */
.L_x_16674:
        /* <DEDUP_REMOVED lines=13> */
.L_x_16676:
[----:B------:R-:W-:Y:S05]  /*15a50*/  BSYNC.RECONVERGENT B1 ;  /* 0x0000000000017941 */ /* 0x000fea0003800200 */
.L_x_16675:
        /* <DEDUP_REMOVED lines=61> */
.L_x_16673:
[----:B------:R-:W-:Y:S05]  /*15e30*/  BSYNC.RECONVERGENT B0 ;  /* 0x0000000000007941 */ /* 0x000fea0003800200 */
.L_x_16672:
        /* <DEDUP_REMOVED lines=20> */
.L_x_16679:
        /* <DEDUP_REMOVED lines=13> */
.L_x_16681:
[----:B------:R-:W-:Y:S05]  /*16050*/  BSYNC.RECONVERGENT B1 ;  /* 0x0000000000017941 */ /* 0x000fea0003800200 */
.L_x_16680:
        /* <DEDUP_REMOVED lines=61> */
.L_x_16678:
[----:B------:R-:W-:Y:S05]  /*16430*/  BSYNC.RECONVERGENT B0 ;  /* 0x0000000000007941 */ /* 0x000fea0003800200 */
.L_x_16677:
        /* <DEDUP_REMOVED lines=23> */
.L_x_16684:
        /* <DEDUP_REMOVED lines=13> */
.L_x_16686:
[----:B------:R-:W-:Y:S05]  /*16680*/  BSYNC.RECONVERGENT B1 ;  /* 0x0000000000017941 */ /* 0x000fea0003800200 */
.L_x_16685:
        /* <DEDUP_REMOVED lines=61> */
.L_x_16683:
[----:B------:R-:W-:Y:S05]  /*16a60*/  BSYNC.RECONVERGENT B0 ;  /* 0x0000000000007941 */ /* 0x000fea0003800200 */
.L_x_16682:
        /* <DEDUP_REMOVED lines=20> */
.L_x_16689:
        /* <DEDUP_REMOVED lines=13> */
.L_x_16691:
[----:B------:R-:W-:Y:S05]  /*16c80*/  BSYNC.RECONVERGENT B1 ;  /* 0x0000000000017941 */ /* 0x000fea0003800200 */
.L_x_16690:
        /* <DEDUP_REMOVED lines=61> */
.L_x_16688:
[----:B------:R-:W-:Y:S05]  /*17060*/  BSYNC.RECONVERGENT B0 ;  /* 0x0000000000007941 */ /* 0x000fea0003800200 */
.L_x_16687:
        /* <DEDUP_REMOVED lines=23> */
.L_x_16694:
        /* <DEDUP_REMOVED lines=13> */
.L_x_16696:
[----:B------:R-:W-:Y:S05]  /*172b0*/  BSYNC.RECONVERGENT B1 ;  /* 0x0000000000017941 */ /* 0x000fea0003800200 */
.L_x_16695:
        /* <DEDUP_REMOVED lines=61> */
.L_x_16693:
[----:B------:R-:W-:Y:S05]  /*17690*/  BSYNC.RECONVERGENT B0 ;  /* 0x0000000000007941 */ /* 0x000fea0003800200 */
.L_x_16692:
        /* <DEDUP_REMOVED lines=18> */
.L_x_16699:
        /* <DEDUP_REMOVED lines=13> */
.L_x_16701:
[----:B------:R-:W-:Y:S05]  /*17890*/  BSYNC.RECONVERGENT B1 ;  /* 0x0000000000017941 */ /* 0x000fea0003800200 */
.L_x_16700:
        /* <DEDUP_REMOVED lines=61> */
.L_x_16698:
[----:B------:R-:W-:Y:S05]  /*17c70*/  BSYNC.RECONVERGENT B0 ;  /* 0x0000000000007941 */ /* 0x000fea0003800200 */
.L_x_16697:
        /* <DEDUP_REMOVED lines=23> */
.L_x_16704:
        /* <DEDUP_REMOVED lines=13> */
.L_x_16706:
[----:B------:R-:W-:Y:S05]  /*17ec0*/  BSYNC.RECONVERGENT B1 ;  /* 0x0000000000017941 */ /* 0x000fea0003800200 */
.L_x_16705:
        /* <DEDUP_REMOVED lines=61> */
.L_x_16703:
[----:B------:R-:W-:Y:S05]  /*182a0*/  BSYNC.RECONVERGENT B0 ;  /* 0x0000000000007941 */ /* 0x000fea0003800200 */
.L_x_16702:
        /* <DEDUP_REMOVED lines=18> */
.L_x_16709:
        /* <DEDUP_REMOVED lines=13> */
.L_x_16711:
[----:B------:R-:W-:Y:S05]  /*184a0*/  BSYNC.RECONVERGENT B1 ;  /* 0x0000000000017941 */ /* 0x000fea0003800200 */
.L_x_16710:
        /* <DEDUP_REMOVED lines=61> */
.L_x_16708:
[----:B------:R-:W-:Y:S05]  /*18880*/  BSYNC.RECONVERGENT B0 ;  /* 0x0000000000007941 */ /* 0x000fea0003800200 */
.L_x_16707:
        /* <DEDUP_REMOVED lines=23> */
.L_x_16714:
        /* <DEDUP_REMOVED lines=13> */
.L_x_16716:
[----:B------:R-:W-:Y:S05]  /*18ad0*/  BSYNC.RECONVERGENT B1 ;  /* 0x0000000000017941 */ /* 0x000fea0003800200 */
.L_x_16715:
        /* <DEDUP_REMOVED lines=61> */
.L_x_16713:
[----:B------:R-:W-:Y:S05]  /*18eb0*/  BSYNC.RECONVERGENT B0 ;  /* 0x0000000000007941 */ /* 0x000fea0003800200 */
.L_x_16712:
        /* <DEDUP_REMOVED lines=18> */
.L_x_16719:
        /* <DEDUP_REMOVED lines=13> */
.L_x_16721:
[----:B------:R-:W-:Y:S05]  /*190b0*/  BSYNC.RECONVERGENT B1 ;  /* 0x0000000000017941 */ /* 0x000fea0003800200 */
.L_x_16720:
        /* <DEDUP_REMOVED lines=61> */
.L_x_16718:
[----:B------:R-:W-:Y:S05]  /*19490*/  BSYNC.RECONVERGENT B0 ;  /* 0x0000000000007941 */ /* 0x000fea0003800200 */
.L_x_16717:
        /* <DEDUP_REMOVED lines=23> */
.L_x_16724:
        /* <DEDUP_REMOVED lines=13> */
.L_x_16726:
[----:B------:R-:W-:Y:S05]  /*196e0*/  BSYNC.RECONVERGENT B1 ;  /* 0x0000000000017941 */ /* 0x000fea0003800200 */
.L_x_16725:
        /* <DEDUP_REMOVED lines=61> */
.L_x_16723:
[----:B------:R-:W-:Y:S05]  /*19ac0*/  BSYNC.RECONVERGENT B0 ;  /* 0x0000000000007941 */ /* 0x000fea0003800200 */
.L_x_16722:
        /* <DEDUP_REMOVED lines=18> */
.L_x_16729:
        /* <DEDUP_REMOVED lines=15> */
.L_x_16731:
[----:B------:R-:W-:Y:S05]  /*19ce0*/  BSYNC.RECONVERGENT B1 ;  /* 0x0000000000017941 */ /* 0x000fea0003800200 */
.L_x_16730:
        /* <DEDUP_REMOVED lines=55> */
[----:B------:R-:W-:Y:S02]  /*1a060*/  LOP3.LUT R176, R169, R170, R207, 0x96, !PT ;  /* 0x000000aaa9b07212 */ /* 0x000fe400078e96cf */
[----:B------:R-:W-:Y:S01]  /*1a070*/  MOV R169, R166 ;  /* 0x000000a600a97202 */ /* 0x000fe20000000f00 */
[----:B------:R-:W-:Y:S01]  /*1a080*/  IMAD.MOV.U32 R172, RZ, RZ, R206 ;  /* 0x000000ffffac7224 */ /* 0x000fe200078e00ce */
[----:B------:R-:W-:Y:S01]  /*1a090*/  LOP3.LUT R175, R175, R168, R193, 0x96, !PT ;  /* 0x000000a8afaf7212 */ /* 0x000fe200078e96c1 */
[----:B------:R-:W-:Y:S02]  /*1a0a0*/  HFMA2 R193, -RZ, RZ, 0, 0 ;  /* 0x00000000ffc17431 */ /* 0x000fe400000001ff */
[----:B------:R-:W-:-:S07]  /*1a0b0*/  IMAD.MOV.U32 R166, RZ, RZ, R192 ;  /* 0x000000ffffa67224 */ /* 0x000fce00078e00c0 */
.L_x_16728:
[----:B------:R-:W-:Y:S05]  /*1a0c0*/  BSYNC.RECONVERGENT B0 ;  /* 0x0000000000007941 */ /* 0x000fea0003800200 */
.L_x_16727:
        /* <DEDUP_REMOVED lines=11> */
.L_x_16651:
        /* <DEDUP_REMOVED lines=16> */
.L_x_16735:
        /* <DEDUP_REMOVED lines=13> */
.L_x_16737:
[----:B------:R-:W-:Y:S05]  /*1a350*/  BSYNC.RECONVERGENT B1 ;  /* 0x0000000000017941 */ /* 0x000fea0003800200 */
.L_x_16736:
        /* <DEDUP_REMOVED lines=61> */
.L_x_16734:
[----:B------:R-:W-:Y:S05]  /*1a730*/  BSYNC.RECONVERGENT B0 ;  /* 0x0000000000007941 */ /* 0x000fea0003800200 */
.L_x_16733:
        /* <DEDUP_REMOVED lines=19> */
.L_x_16740:
        /* <DEDUP_REMOVED lines=13> */
.L_x_16742:
[----:B------:R-:W-:Y:S05]  /*1a940*/  BSYNC.RECONVERGENT B1 ;  /* 0x0000000000017941 */ /* 0x000fea0003800200 */
.L_x_16741:
        /* <DEDUP_REMOVED lines=61> */
.L_x_16739:
[----:B------:R-:W-:Y:S05]  /*1ad20*/  BSYNC.RECONVERGENT B0 ;  /* 0x0000000000007941 */ /* 0x000fea0003800200 */
.L_x_16738:
        /* <DEDUP_REMOVED lines=19> */
.L_x_16745:
        /* <DEDUP_REMOVED lines=13> */
.L_x_16747:
[----:B------:R-:W-:Y:S05]  /*1af30*/  BSYNC.RECONVERGENT B1 ;  /* 0x0000000000017941 */ /* 0x000fea0003800200 */
.L_x_16746:
        /* <DEDUP_REMOVED lines=56> */
[----:B------:R-:W-:Y:S02]  /*1b2c0*/  MOV R157, R166 ;  /* 0x000000a6009d7202 */ /* 0x000fe40000000f00 */
[----:B------:R-:W-:Y:S01]  /*1b2d0*/  LOP3.LUT R176, R159, R168, R207, 0x96, !PT ;  /* 0x000000a89fb07212 */ /* 0x000fe200078e96cf */
[----:B------:R-:W-:Y:S01]  /*1b2e0*/  IMAD.MOV.U32 R172, RZ, RZ, R206 ;  /* 0x000000ffffac7224 */ /* 0x000fe200078e00ce */
[----:B------:R-:W-:Y:S01]  /*1b2f0*/  LOP3.LUT R175, R175, R158, R171, 0x96, !PT ;  /* 0x0000009eafaf7212 */ /* 0x000fe200078e96ab */
[----:B------:R-:W-:-:S07]  /*1b300*/  IMAD.MOV.U32 R166, RZ, RZ, R170 ;  /* 0x000000ffffa67224 */ /* 0x000fce00078e00aa */
.L_x_16744:
[----:B------:R-:W-:Y:S05]  /*1b310*/  BSYNC.RECONVERGENT B0 ;  /* 0x0000000000007941 */ /* 0x000fea0003800200 */
.L_x_16743:
        /* <DEDUP_REMOVED lines=19> */
.L_x_16750:
        /* <DEDUP_REMOVED lines=13> */
.L_x_16752:
[----:B------:R-:W-:Y:S05]  /*1b520*/  BSYNC.RECONVERGENT B1 ;  /* 0x0000000000017941 */ /* 0x000fea0003800200 */
.L_x_16751:
        /* <DEDUP_REMOVED lines=61> */
.L_x_16749:
[----:B------:R-:W-:Y:S05]  /*1b900*/  BSYNC.RECONVERGENT B0 ;  /* 0x0000000000007941 */ /* 0x000fea0003800200 */
.L_x_16748:
[----:B------:R-:W-:Y:S01]  /*1b910*/  I2FP.F32.U32 R157, R157 ;  /* 0x0000009d009d7245 */ /* 0x000fe20000201000 */
[----:B------:R-:W-:Y:S01]  /*1b920*/  HADD2.F32 R168, -RZ, R161.H1_H1 ;  /* 0x300000a1ffa87230 */ /* 0x000fe20000004100 */
[----:B------:R-:W-:Y:S01]  /*1b930*/  ISETP.NE.AND P2, PT, R159, 0x1, PT ;  /* 0x000000019f00780c */ /* 0x000fe20003f45270 */
[----:B------:R-:W-:Y:S01]  /*1b940*/  BSSY.RECONVERGENT B0, `(.L_x_16753) ;  /* 0x000005b000007945 */ /* 0x000fe20003800200 */
[----:B------:R-:W-:Y:S01]  /*1b950*/  LOP3.LUT R199, R199, 0xfffffffd, RZ, 0xc0, !PT ;  /* 0xfffffffdc7c77812 */ /* 0x000fe200078ec0ff */
[----:B------:R-:W-:Y:S01]  /*1b960*/  FFMA.FTZ R157, R157, R0, 1.1641532182693481445e-10 ;  /* 0x2f0000009d9d7423 */ /* 0x000fe20000010000 */
[----:B------:R-:W-:-:S04]  /*1b970*/  HFMA2 R161, -RZ, RZ, 0, 1.1920928955078125e-07 ;  /* 0x00000002ffa17431 */ /* 0x000fc800000001ff */
        /* <DEDUP_REMOVED lines=12> */
.L_x_16755:
        /* <DEDUP_REMOVED lines=13> */
.L_x_16757:
[----:B------:R-:W-:Y:S05]  /*1bb10*/  BSYNC.RECONVERGENT B1 ;  /* 0x0000000000017941 */ /* 0x000fea0003800200 */
.L_x_16756:
        /* <DEDUP_REMOVED lines=61> */
.L_x_16754:
[----:B------:R-:W-:Y:S05]  /*1bef0*/  BSYNC.RECONVERGENT B0 ;  /* 0x0000000000007941 */ /* 0x000fea0003800200 */
.L_x_16753:
        /* <DEDUP_REMOVED lines=17> */
.L_x_16760:
        /* <DEDUP_REMOVED lines=13> */
.L_x_16762:
[----:B------:R-:W-:Y:S05]  /*1c0e0*/  BSYNC.RECONVERGENT B1 ;  /* 0x0000000000017941 */ /* 0x000fea0003800200 */
.L_x_16761:
        /* <DEDUP_REMOVED lines=61> */
.L_x_16759:
[----:B------:R-:W-:Y:S05]  /*1c4c0*/  BSYNC.RECONVERGENT B0 ;  /* 0x0000000000007941 */ /* 0x000fea0003800200 */
.L_x_16758:
        /* <DEDUP_REMOVED lines=17> */
.L_x_16765:
        /* <DEDUP_REMOVED lines=13> */
.L_x_16767:
[----:B------:R-:W-:Y:S05]  /*1c6b0*/  BSYNC.RECONVERGENT B1 ;  /* 0x0000000000017941 */ /* 0x000fea0003800200 */
.L_x_16766:
        /* <DEDUP_REMOVED lines=61> */
.L_x_16764:
[----:B------:R-:W-:Y:S05]  /*1ca90*/  BSYNC.RECONVERGENT B0 ;  /* 0x0000000000007941 */ /* 0x000fea0003800200 */
.L_x_16763:
        /* <DEDUP_REMOVED lines=17> */
.L_x_16770:
        /* <DEDUP_REMOVED lines=13> */
.L_x_16772:
[----:B------:R-:W-:Y:S05]  /*1cc80*/  BSYNC.RECONVERGENT B1 ;  /* 0x0000000000017941 */ /* 0x000fea0003800200 */
.L_x_16771:
        /* <DEDUP_REMOVED lines=52> */
[----:B------:R-:W-:-:S03]  /*1cfd0*/  IMAD.WIDE.U32 R212, R212, -0x326172a9, RZ ;  /* 0xcd9e8d57d4d47825 */ /* 0x000fc600078e00ff */
[----:B------:R-:W-:Y:S01]  /*1cfe0*/  LOP3.LUT R206, R157, R206, R211, 0x96, !PT ;  /* 0x000000ce9dce7212 */ /* 0x000fe200078e96d3 */
[----:B------:R-:W-:Y:S01]  /*1cff0*/  IMAD.MOV.U32 R159, RZ, RZ, R166 ;  /* 0x000000ffff9f7224 */ /* 0x000fe200078e00a6 */
[----:B------:R-:W-:Y:S02]  /*1d000*/  IADD3 R157, PT, PT, R2, -0x700cb87f, RZ ;  /* 0x8ff34781029d7810 */ /* 0x000fe40007ffe0ff */
[----:B------:R-:W-:Y:S01]  /*1d010*/  MOV R172, R212 ;  /* 0x000000d400ac7202 */ /* 0x000fe20000000f00 */
[----:B------:R-:W-:Y:S01]  /*1d020*/  IMAD.WIDE.U32 R206, R206, -0x2daee0ad, RZ ;  /* 0xd2511f53cece7825 */ /* 0x000fe200078e00ff */
[----:B------:R-:W-:-:S04]  /*1d030*/  LOP3.LUT R176, R157, R210, R213, 0x96, !PT ;  /* 0x000000d29db07212 */ /* 0x000fc800078e96d5 */
[----:B------:R-:W-:Y:S02]  /*1d040*/  LOP3.LUT R175, R175, R208, R207, 0x96, !PT ;  /* 0x000000d0afaf7212 */ /* 0x000fe400078e96cf */
[----:B------:R-:W-:-:S07]  /*1d050*/  MOV R166, R206 ;  /* 0x000000ce00a67202 */ /* 0x000fce0000000f00 */
.L_x_16769:
[----:B------:R-:W-:Y:S05]  /*1d060*/  BSYNC.RECONVERGENT B0 ;  /* 0x0000000000007941 */ /* 0x000fea0003800200 */
.L_x_16768:
        /* <DEDUP_REMOVED lines=37> */
.L_x_16732:
        /* <DEDUP_REMOVED lines=48> */
.L_x_16773:
        /* <DEDUP_REMOVED lines=21> */
.L_x_16777:
        /* <DEDUP_REMOVED lines=13> */
.L_x_16779:
[----:B------:R-:W-:Y:S05]  /*1d7e0*/  BSYNC.RECONVERGENT B1 ;  /* 0x0000000000017941 */ /* 0x000fea0003800200 */
.L_x_16778:
        /* <DEDUP_REMOVED lines=61> */
.L_x_16776:
[----:B------:R-:W-:Y:S05]  /*1dbc0*/  BSYNC.RECONVERGENT B0 ;  /* 0x0000000000007941 */ /* 0x000fea0003800200 */
.L_x_16775:
        /* <DEDUP_REMOVED lines=20> */
.L_x_16782:
        /* <DEDUP_REMOVED lines=13> */
.L_x_16784:
[----:B------:R-:W-:Y:S05]  /*1dde0*/  BSYNC.RECONVERGENT B1 ;  /* 0x0000000000017941 */ /* 0x000fea0003800200 */
.L_x_16783:
        /* <DEDUP_REMOVED lines=61> */
.L_x_16781:
[----:B------:R-:W-:Y:S05]  /*1e1c0*/  BSYNC.RECONVERGENT B0 ;  /* 0x0000000000007941 */ /* 0x000fea0003800200 */
.L_x_16780:
        /* <DEDUP_REMOVED lines=23> */
.L_x_16787:
        /* <DEDUP_REMOVED lines=13> */
.L_x_16789:
[----:B------:R-:W-:Y:S05]  /*1e410*/  BSYNC.RECONVERGENT B1 ;  /* 0x0000000000017941 */ /* 0x000fea0003800200 */
.L_x_16788:
        /* <DEDUP_REMOVED lines=61> */
.L_x_16786:
[----:B------:R-:W-:Y:S05]  /*1e7f0*/  BSYNC.RECONVERGENT B0 ;  /* 0x0000000000007941 */ /* 0x000fea0003800200 */
.L_x_16785:
        /* <DEDUP_REMOVED lines=20> */
.L_x_16792:
        /* <DEDUP_REMOVED lines=13> */
.L_x_16794:
[----:B------:R-:W-:Y:S05]  /*1ea10*/  BSYNC.RECONVERGENT B1 ;  /* 0x0000000000017941 */ /* 0x000fea0003800200 */
.L_x_16793:
        /* <DEDUP_REMOVED lines=55> */
[----:B------:R-:W-:Y:S02]  /*1ed90*/  IADD3 R175, PT, PT, R3, -0x695add53, RZ ;  /* 0x96a522ad03af7810 */ /* 0x000fe40007ffe0ff */
[----:B------:R-:W-:Y:S01]  /*1eda0*/  LOP3.LUT R176, R167, R182, R187, 0x96, !PT ;  /* 0x000000b6a7b07212 */ /* 0x000fe200078e96bb */
[----:B------:R-:W-:Y:S01]  /*1edb0*/  IMAD.MOV.U32 R172, RZ, RZ, R186 ;  /* 0x000000ffffac7224 */ /* 0x000fe200078e00ba */
[----:B------:R-:W-:Y:S02]  /*1edc0*/  LOP3.LUT R175, R175, R166, R185, 0x96, !PT ;  /* 0x000000a6afaf7212 */ /* 0x000fe400078e96b9 */
[----:B------:R-:W-:Y:S01]  /*1edd0*/  MOV R166, R194 ;  /* 0x000000c200a67202 */ /* 0x000fe20000000f00 */
[----:B------:R-:W-:-:S07]  /*1ede0*/  IMAD.MOV.U32 R194, RZ, RZ, R184 ;  /* 0x000000ffffc27224 */ /* 0x000fce00078e00b8 */
.L_x_16791:
[----:B------:R-:W-:Y:S05]  /*1edf0*/  BSYNC.RECONVERGENT B0 ;  /* 0x0000000000007941 */ /* 0x000fea0003800200 */
.L_x_16790:
        /* <DEDUP_REMOVED lines=23> */
.L_x_16797:
        /* <DEDUP_REMOVED lines=13> */
.L_x_16799:
[----:B------:R-:W-:Y:S05]  /*1f040*/  BSYNC.RECONVERGENT B1 ;  /* 0x0000000000017941 */ /* 0x000fea0003800200 */
.L_x_16798:
        /* <DEDUP_REMOVED lines=61> */
.L_x_16796:
[----:B------:R-:W-:Y:S05]  /*1f420*/  BSYNC.RECONVERGENT B0 ;  /* 0x0000000000007941 */ /* 0x000fea0003800200 */
.L_x_16795:
        /* <DEDUP_REMOVED lines=20> */
.L_x_16802:
        /* <DEDUP_REMOVED lines=13> */
.L_x_16804:
[----:B------:R-:W-:Y:S05]  /*1f640*/  BSYNC.RECONVERGENT B1 ;  /* 0x0000000000017941 */ /* 0x000fea0003800200 */
.L_x_16803:
        /* <DEDUP_REMOVED lines=55> */
[----:B------:R-:W-:Y:S01]  /*1f9c0*/  LOP3.LUT R176, R175, R186, R207, 0x96, !PT ;  /* 0x000000baafb07212 */ /* 0x000fe200078e96cf */
[----:B------:R-:W-:Y:S01]  /*1f9d0*/  IMAD.MOV.U32 R172, RZ, RZ, R206 ;  /* 0x000000ffffac7224 */ /* 0x000fe200078e00ce */
[----:B------:R-:W-:Y:S01]  /*1f9e0*/  LOP3.LUT R175, R167, R184, R193, 0x96, !PT ;  /* 0x000000b8a7af7212 */ /* 0x000fe200078e96c1 */
[----:B------:R-:W-:Y:S01]  /*1f9f0*/  HFMA2 R184, -RZ, RZ, 0, 0 ;  /* 0x00000000ffb87431 */ /* 0x000fe200000001ff */
[----:B------:R-:W-:Y:S01]  /*1fa00*/  MOV R167, R194 ;  /* 0x000000c200a77202 */ /* 0x000fe20000000f00 */
[----:B------:R-:W-:-:S07]  /*1fa10*/  IMAD.MOV.U32 R194, RZ, RZ, R192 ;  /* 0x000000ffffc27224 */ /* 0x000fce00078e00c0 */
.L_x_16801:
[----:B------:R-:W-:Y:S05]  /*1fa20*/  BSYNC.RECONVERGENT B0 ;  /* 0x0000000000007941 */ /* 0x000fea0003800200 */
.L_x_16800:
        /* <DEDUP_REMOVED lines=23> */
.L_x_16807:
        /* <DEDUP_REMOVED lines=13> */
.L_x_16809:
[----:B------:R-:W-:Y:S05]  /*1fc70*/  BSYNC.RECONVERGENT B1 ;  /* 0x0000000000017941 */ /* 0x000fea0003800200 */
.L_x_16808:
        /* <DEDUP_REMOVED lines=61> */
.L_x_16806:
[----:B------:R-:W-:Y:S05]  /*20050*/  BSYNC.RECONVERGENT B0 ;  /* 0x0000000000007941 */ /* 0x000fea0003800200 */
.L_x_16805:
        /* <DEDUP_REMOVED lines=20> */
.L_x_16812:
        /* <DEDUP_REMOVED lines=13> */
.L_x_16814:
[----:B------:R-:W-:Y:S05]  /*20270*/  BSYNC.RECONVERGENT B1 ;  /* 0x0000000000017941 */ /* 0x000fea0003800200 */
.L_x_16813:
        /* <DEDUP_REMOVED lines=55> */
[----:B------:R-:W-:Y:S01]  /*205f0*/  IADD3 R175, PT, PT, R3, -0x695add53, RZ ;  /* 0x96a522ad03af7810 */ /* 0x000fe20007ffe0ff */
[----:B------:R-:W-:Y:S01]  /*20600*/  IMAD.MOV.U32 R172, RZ, RZ, R192 ;  /* 0x000000ffffac7224 */ /* 0x000fe200078e00c0 */
[----:B------:R-:W-:Y:S01]  /*20610*/  MOV R169, R194 ;  /* 0x000000c200a97202 */ /* 0x000fe20000000f00 */
[----:B------:R-:W-:Y:S02]  /*20620*/  IMAD.MOV.U32 R194, RZ, RZ, R186 ;  /* 0x000000ffffc27224 */ /* 0x000fe400078e00ba */
[----:B------:R-:W-:Y:S01]  /*20630*/  HFMA2 R186, -RZ, RZ, 0, 0 ;  /* 0x00000000ffba7431 */ /* 0x000fe200000001ff */
[----:B------:R-:W-:-:S07]  /*20640*/  LOP3.LUT R175, R175, R168, R187, 0x96, !PT ;  /* 0x000000a8afaf7212 */ /* 0x000fce00078e96bb */
.L_x_16811:
[----:B------:R-:W-:Y:S05]  /*20650*/  BSYNC.RECONVERGENT B0 ;  /* 0x0000000000007941 */ /* 0x000fea0003800200 */
.L_x_16810:
[----:B------:R-:W-:Y:S01]  /*20660*/  I2FP.F32.U32 R169, R169 ;  /* 0x000000a900a97245 */ /* 0x000fe20000201000 */
[----:B------:R-:W-:Y:S01]  /*20670*/  HADD2.F32 R168, -RZ, R189.H1_H1 ;  /* 0x300000bdffa87230 */ /* 0x000fe20000004100 */
        /* <DEDUP_REMOVED lines=21> */
.L_x_16817:
        /* <DEDUP_REMOVED lines=13> */
.L_x_16819:
[----:B------:R-:W-:Y:S05]  /*208a0*/  BSYNC.RECONVERGENT B1 ;  /* 0x0000000000017941 */ /* 0x000fea0003800200 */
.L_x_16818:
        /* <DEDUP_REMOVED lines=61> */
.L_x_16816:
[----:B------:R-:W-:Y:S05]  /*20c80*/  BSYNC.RECONVERGENT B0 ;  /* 0x0000000000007941 */ /* 0x000fea0003800200 */
.L_x_16815:
        /* <DEDUP_REMOVED lines=18> */
.L_x_16822:
        /* <DEDUP_REMOVED lines=13> */
.L_x_16824:
[----:B------:R-:W-:Y:S05]  /*20e80*/  BSYNC.RECONVERGENT B1 ;  /* 0x0000000000017941 */ /* 0x000fea0003800200 */
.L_x_16823:
        /* <DEDUP_REMOVED lines=55> */
[----:B------:R-:W-:Y:S02]  /*21200*/  IADD3 R169, PT, PT, R3, -0x695add53, RZ ;  /* 0x96a522ad03a97810 */ /* 0x000fe40007ffe0ff */
[----:B------:R-:W-:Y:S01]  /*21210*/  LOP3.LUT R176, R175, R192, R209, 0x96, !PT ;  /* 0x000000c0afb07212 */ /* 0x000fe200078e96d1 */
[----:B------:R-:W-:Y:S01]  /*21220*/  IMAD.MOV.U32 R172, RZ, RZ, R208 ;  /* 0x000000ffffac7224 */ /* 0x000fe200078e00d0 */
[----:B------:R-:W-:Y:S02]  /*21230*/  LOP3.LUT R175, R169, R186, R207, 0x96, !PT ;  /* 0x000000baa9af7212 */ /* 0x000fe400078e96cf */
[----:B------:R-:W-:Y:S01]  /*21240*/  MOV R169, R194 ;  /* 0x000000c200a97202 */ /* 0x000fe20000000f00 */
[----:B------:R-:W-:-:S07]  /*21250*/  IMAD.MOV.U32 R194, RZ, RZ, R206 ;  /* 0x000000ffffc27224 */ /* 0x000fce00078e00ce */
.L_x_16821:
[----:B------:R-:W-:Y:S05]  /*21260*/  BSYNC.RECONVERGENT B0 ;  /* 0x0000000000007941 */ /* 0x000fea0003800200 */
.L_x_16820:
        /* <DEDUP_REMOVED lines=23> */
.L_x_16827:
        /* <DEDUP_REMOVED lines=13> */
.L_x_16829:
[----:B------:R-:W-:Y:S05]  /*214b0*/  BSYNC.RECONVERGENT B1 ;  /* 0x0000000000017941 */ /* 0x000fea0003800200 */
.L_x_16828:
        /* <DEDUP_REMOVED lines=61> */
.L_x_16826:
[----:B------:R-:W-:Y:S05]  /*21890*/  BSYNC.RECONVERGENT B0 ;  /* 0x0000000000007941 */ /* 0x000fea0003800200 */
.L_x_16825:
        /* <DEDUP_REMOVED lines=18> */
.L_x_16832:
        /* <DEDUP_REMOVED lines=13> */
.L_x_16834:
[----:B------:R-:W-:Y:S05]  /*21a90*/  BSYNC.RECONVERGENT B1 ;  /* 0x0000000000017941 */ /* 0x000fea0003800200 */
.L_x_16833:
        /* <DEDUP_REMOVED lines=61> */
.L_x_16831:
[----:B------:R-:W-:Y:S05]  /*21e70*/  BSYNC.RECONVERGENT B0 ;  /* 0x0000000000007941 */ /* 0x000fea0003800200 */
.L_x_16830:
        /* <DEDUP_REMOVED lines=23> */
.L_x_16837:
        /* <DEDUP_REMOVED lines=13> */
.L_x_16839:
[----:B------:R-:W-:Y:S05]  /*220c0*/  BSYNC.RECONVERGENT B1 ;  /* 0x0000000000017941 */ /* 0x000fea0003800200 */
.L_x_16838:
        /* <DEDUP_REMOVED lines=61> */
.L_x_16836:
[----:B------:R-:W-:Y:S05]  /*224a0*/  BSYNC.RECONVERGENT B0 ;  /* 0x0000000000007941 */ /* 0x000fea0003800200 */
.L_x_16835:
        /* <DEDUP_REMOVED lines=18> */
.L_x_16842:
        /* <DEDUP_REMOVED lines=13> */
.L_x_16844:
[----:B------:R-:W-:Y:S05]  /*226a0*/  BSYNC.RECONVERGENT B1 ;  /* 0x0000000000017941 */ /* 0x000fea0003800200 */
.L_x_16843:
        /* <DEDUP_REMOVED lines=49> */
[----:B------:R-:W-:Y:S01]  /*229c0*/  LOP3.LUT R175, R175, R210, R207, 0x96, !PT ;  /* 0x000000d2afaf7212 */ /* 0x000fe200078e96cf */
[----:B------:R-:W-:-:S03]  /*229d0*/  HFMA2 R207, -RZ, RZ, 0, 0 ;  /* 0x00000000ffcf7431 */ /* 0x000fc600000001ff */
[----:B------:R-:W-:Y:S01]  /*229e0*/  LOP3.LUT R187, R187, R208, R193, 0x96, !PT ;  /* 0x000000d0bbbb7212 */ /* 0x000fe200078e96c1 */
[----:B------:R-:W-:Y:S01]  /*229f0*/  IMAD.WIDE.U32 R208, R175, -0x2daee0ad, RZ ;  /* 0xd2511f53afd07825 */ /* 0x000fe200078e00ff */
[----:B------:R-:W-:-:S03]  /*22a00*/  IADD3 R175, PT, PT, R3, -0x695add53, RZ ;  /* 0x96a522ad03af7810 */ /* 0x000fc60007ffe0ff */
[----:B------:R-:W-:Y:S01]  /*22a10*/  IMAD.WIDE.U32 R210, R187, -0x326172a9, RZ ;  /* 0xcd9e8d57bbd27825 */ /* 0x000fe200078e00ff */
[----:B------:R-:W-:Y:S02]  /*22a20*/  LOP3.LUT R175, R175, R192, R209, 0x96, !PT ;  /* 0x000000c0afaf7212 */ /* 0x000fe400078e96d1 */
[----:B------:R-:W-:Y:S01]  /*22a30*/  MOV R192, R194 ;  /* 0x000000c200c07202 */ /* 0x000fe20000000f00 */
[----:B------:R-:W-:Y:S02]  /*22a40*/  VIADD R187, R2, 0x8ff34781 ;  /* 0x8ff3478102bb7836 */ /* 0x000fe40000000000 */
[----:B------:R-:W-:Y:S02]  /*22a50*/  IMAD.MOV.U32 R172, RZ, RZ, R210 ;  /* 0x000000ffffac7224 */ /* 0x000fe400078e00d2 */
[----:B------:R-:W-:Y:S01]  /*22a60*/  IMAD.MOV.U32 R194, RZ, RZ, R208 ;  /* 0x000000ffffc27224 */ /* 0x000fe200078e00d0 */
[----:B------:R-:W-:-:S07]  /*22a70*/  LOP3.LUT R176, R187, R206, R211, 0x96, !PT ;  /* 0x000000cebbb07212 */ /* 0x000fce00078e96d3 */
.L_x_16841:
[----:B------:R-:W-:Y:S05]  /*22a80*/  BSYNC.RECONVERGENT B0 ;  /* 0x0000000000007941 */ /* 0x000fea0003800200 */
.L_x_16840:
        /* <DEDUP_REMOVED lines=23> */
.L_x_16847:
        /* <DEDUP_REMOVED lines=13> */
.L_x_16849:
[----:B------:R-:W-:Y:S05]  /*22cd0*/  BSYNC.RECONVERGENT B1 ;  /* 0x0000000000017941 */ /* 0x000fea0003800200 */
.L_x_16848:
        /* <DEDUP_REMOVED lines=61> */
.L_x_16846:
[----:B------:R-:W-:Y:S05]  /*230b0*/  BSYNC.RECONVERGENT B0 ;  /* 0x0000000000007941 */ /* 0x000fea0003800200 */
.L_x_16845:
[----:B------:R-:W-:Y:S01]  /*230c0*/  ISETP.NE.AND P6, PT, R208, 0x1, PT ;  /* 0x00000001d000780c */ /* 0x000fe20003fc5270 */
[----:B------:R-:W-:Y:S01]  /*230d0*/  HADD2.F32 R192, -RZ, R171.H1_H1 ;  /* 0x300000abffc07230 */ /* 0x000fe20000004100 */
        /* <DEDUP_REMOVED lines=16> */
.L_x_16852:
        /* <DEDUP_REMOVED lines=15> */
.L_x_16854:
[----:B------:R-:W-:Y:S05]  /*232d0*/  BSYNC.RECONVERGENT B1 ;  /* 0x0000000000017941 */ /* 0x000fea0003800200 */
.L_x_16853:
        /* <DEDUP_REMOVED lines=61> */
.L_x_16851:
[----:B------:R-:W-:Y:S05]  /*236b0*/  BSYNC.RECONVERGENT B0 ;  /* 0x0000000000007941 */ /* 0x000fea0003800200 */
.L_x_16850:
        /* <DEDUP_REMOVED lines=11> */
.L_x_16774:
        /* <DEDUP_REMOVED lines=16> */
.L_x_16858:
        /* <DEDUP_REMOVED lines=13> */
.L_x_16860:
[----:B------:R-:W-:Y:S05]  /*23940*/  BSYNC.RECONVERGENT B1 ;  /* 0x0000000000017941 */ /* 0x000fea0003800200 */
.L_x_16859:
        /* <DEDUP_REMOVED lines=61> */
.L_x_16857:
[----:B------:R-:W-:Y:S05]  /*23d20*/  BSYNC.RECONVERGENT B0 ;  /* 0x0000000000007941 */ /* 0x000fea0003800200 */
.L_x_16856:
        /* <DEDUP_REMOVED lines=19> */
.L_x_16863:
        /* <DEDUP_REMOVED lines=13> */
.L_x_16865:
[----:B------:R-:W-:Y:S05]  /*23f30*/  BSYNC.RECONVERGENT B1 ;  /* 0x0000000000017941 */ /* 0x000fea0003800200 */
.L_x_16864:
        /* <DEDUP_REMOVED lines=61> */
.L_x_16862:
[----:B------:R-:W-:Y:S05]  /*24310*/  BSYNC.RECONVERGENT B0 ;  /* 0x0000000000007941 */ /* 0x000fea0003800200 */
.L_x_16861:
        /* <DEDUP_REMOVED lines=19> */
.L_x_16868:
        /* <DEDUP_REMOVED lines=13> */
.L_x_16870:
[----:B------:R-:W-:Y:S05]  /*24520*/  BSYNC.RECONVERGENT B1 ;  /* 0x0000000000017941 */ /* 0x000fea0003800200 */
.L_x_16869:
        /* <DEDUP_REMOVED lines=61> */
.L_x_16867:
[----:B------:R-:W-:Y:S05]  /*24900*/  BSYNC.RECONVERGENT B0 ;  /* 0x0000000000007941 */ /* 0x000fea0003800200 */
.L_x_16866:
        /* <DEDUP_REMOVED lines=19> */
.L_x_16873:
        /* <DEDUP_REMOVED lines=13> */
.L_x_16875:
[----:B------:R-:W-:Y:S05]  /*24b10*/  BSYNC.RECONVERGENT B1 ;  /* 0x0000000000017941 */ /* 0x000fea0003800200 */
.L_x_16874:
        /* <DEDUP_REMOVED lines=53> */
[----:B------:R-:W-:Y:S02]  /*24e70*/  LOP3.LUT R206, R165, R206, R211, 0x96, !PT ;  /* 0x000000cea5ce7212 */ /* 0x000fe400078e96d3 */
[----:B------:R-:W-:Y:S02]  /*24e80*/  IADD3 R165, PT, PT, R2, -0x700cb87f, RZ ;  /* 0x8ff3478102a57810 */ /* 0x000fe40007ffe0ff */
[----:B------:R-:W-:Y:S01]  /*24e90*/  MOV R172, R212 ;  /* 0x000000d400ac7202 */ /* 0x000fe20000000f00 */
[----:B------:R-:W-:Y:S01]  /*24ea0*/  IMAD.WIDE.U32 R206, R206, -0x2daee0ad, RZ ;  /* 0xd2511f53cece7825 */ /* 0x000fe200078e00ff */
[----:B------:R-:W-:-:S03]  /*24eb0*/  LOP3.LUT R176, R165, R210, R213, 0x96, !PT ;  /* 0x000000d2a5b07212 */ /* 0x000fc600078e96d5 */
[----:B------:R-:W-:Y:S01]  /*24ec0*/  IMAD.MOV.U32 R165, RZ, RZ, R194 ;  /* 0x000000ffffa57224 */ /* 0x000fe200078e00c2 */
[----:B------:R-:W-:Y:S02]  /*24ed0*/  LOP3.LUT R175, R175, R208, R207, 0x96, !PT ;  /* 0x000000d0afaf7212 */ /* 0x000fe400078e96cf */
[----:B------:R-:W-:-:S07]  /*24ee0*/  MOV R194, R206 ;  /* 0x000000ce00c27202 */ /* 0x000fce0000000f00 */
.L_x_16872:
[----:B------:R-:W-:Y:S05]  /*24ef0*/  BSYNC.RECONVERGENT B0 ;  /* 0x0000000000007941 */ /* 0x000fea0003800200 */
.L_x_16871:
        /* <DEDUP_REMOVED lines=19> */
.L_x_16878:
        /* <DEDUP_REMOVED lines=13> */
.L_x_16880:
[----:B------:R-:W-:Y:S05]  /*25100*/  BSYNC.RECONVERGENT B1 ;  /* 0x0000000000017941 */ /* 0x000fea0003800200 */
.L_x_16879:
        /* <DEDUP_REMOVED lines=61> */
.L_x_16877:
[----:B------:R-:W-:Y:S05]  /*254e0*/  BSYNC.RECONVERGENT B0 ;  /* 0x0000000000007941 */ /* 0x000fea0003800200 */
.L_x_16876:
        /* <DEDUP_REMOVED lines=17> */
.L_x_16883:
        /* <DEDUP_REMOVED lines=13> */
.L_x_16885:
[----:B------:R-:W-:Y:S05]  /*256d0*/  BSYNC.RECONVERGENT B1 ;  /* 0x0000000000017941 */ /* 0x000fea0003800200 */
.L_x_16884:
        /* <DEDUP_REMOVED lines=61> */
.L_x_16882:
[----:B------:R-:W-:Y:S05]  /*25ab0*/  BSYNC.RECONVERGENT B0 ;  /* 0x0000000000007941 */ /* 0x000fea0003800200 */
.L_x_16881:
        /* <DEDUP_REMOVED lines=17> */
.L_x_16888:
        /* <DEDUP_REMOVED lines=13> */
.L_x_16890:
[----:B------:R-:W-:Y:S05]  /*25ca0*/  BSYNC.RECONVERGENT B1 ;  /* 0x0000000000017941 */ /* 0x000fea0003800200 */
.L_x_16889:
        /* <DEDUP_REMOVED lines=61> */
.L_x_16887:
[----:B------:R-:W-:Y:S05]  /*26080*/  BSYNC.RECONVERGENT B0 ;  /* 0x0000000000007941 */ /* 0x000fea0003800200 */
.L_x_16886:
        /* <DEDUP_REMOVED lines=17> */
.L_x_16893:
        /* <DEDUP_REMOVED lines=13> */
.L_x_16895:
[----:B------:R-:W-:Y:S05]  /*26270*/  BSYNC.RECONVERGENT B1 ;  /* 0x0000000000017941 */ /* 0x000fea0003800200 */
.L_x_16894:
        /* <DEDUP_REMOVED lines=61> */
.L_x_16892:
[----:B------:R-:W-:Y:S05]  /*26650*/  BSYNC.RECONVERGENT B0 ;  /* 0x0000000000007941 */ /* 0x000fea0003800200 */
.L_x_16891:
        /* <DEDUP_REMOVED lines=37> */
.L_x_16855:
        /* <DEDUP_REMOVED lines=75> */
.L_x_16896:
        /* <DEDUP_REMOVED lines=88> */
.L_x_16910:
        /* <DEDUP_REMOVED lines=41> */
[----:B------:R-:W-:Y:S01]  /*27570*/  F2FP.F16.F32.PACK_AB R132, R133, R132 ;  /* 0x000000848584723e */ /* 0x000fe200000000ff */
[C---:B------:R-:W-:Y:S01]  /*27580*/  FADD.FTZ R226, -R232.reuse, R167 ;  /* 0x000000a7e8e27221 */ /* 0x040fe20000010100 */
[----:B------:R-:W-:Y:S01]  /*27590*/  F2FP.F16.F32.PACK_AB R133, R135, R134 ;  /* 0x000000868785723e */ /* 0x000fe200000000ff */
[----:B------:R-:W-:Y:S01]  /*275a0*/  FMUL.FTZ R167, R203, R244 ;  /* 0x000000f4cba77220 */ /* 0x000fe20000410000 */
[----:B------:R-:W-:Y:S01]  /*275b0*/  F2FP.F16.F32.PACK_AB R134, R149, R148 ;  /* 0x000000949586723e */ /* 0x000fe200000000ff */
        /* <DEDUP_REMOVED lines=10> */
[----:B------:R-:W-:Y:S01]  /*27660*/  F2FP.F16.F32.PACK_AB R135, R153, R152 ;  /* 0x000000989987723e */ /* 0x000fe200000000ff */
        /* <DEDUP_REMOVED lines=34> */
[----:B------:R-:W-:Y:S01]  /*27890*/  F2FP.F16.F32.PACK_AB R138, R165, R138 ;  /* 0x0000008aa58a723e */ /* 0x000fe200000000ff */
[----:B------:R-:W-:Y:S01]  /*278a0*/  FFMA.FTZ R160, R157, R44, R24 ;  /* 0x0000002c9da07223 */ /* 0x000fe20000010018 */
[----:B------:R-:W-:Y:S01]  /*278b0*/  F2FP.F16.F32.PACK_AB R134, R135, R150 ;  /* 0x000000968786723e */ /* 0x000fe200000000ff */
[----:B------:R-:W-:Y:S01]  /*278c0*/  FFMA.FTZ R165, R156, R45, R25 ;  /* 0x0000002d9ca57223 */ /* 0x000fe20000010019 */
[----:B------:R-:W-:Y:S01]  /*278d0*/  FFMA.FTZ R164, R205, R46, R26 ;  /* 0x0000002ecda47223 */ /* 0x000fe2000001001a */
[----:B------:R-:W-:Y:S01]  /*278e0*/  FFMA.FTZ R167, R170, R47, R27 ;  /* 0x0000002faaa77223 */ /* 0x000fe2000001001b */
[----:B------:R-:W-:Y:S01]  /*278f0*/  F2FP.F16.F32.PACK_AB R135, R152, R151 ;  /* 0x000000979887723e */ /* 0x000fe200000000ff */
[----:B-1----:R-:W-:Y:S01]  /*27900*/  IMAD.WIDE.U32 R152, R196, 0x10, R148 ;  /* 0x00000010c4987825 */ /* 0x002fe200078e0094 */
[----:B------:R-:W-:-:S03]  /*27910*/  F2FP.F16.F32.PACK_AB R139, R246, R139 ;  /* 0x0000008bf68b723e */ /* 0x000fc600000000ff */
[C---:B------:R-:W-:Y:S01]  /*27920*/  FMUL.FTZ R155, R203.reuse, R206 ;  /* 0x000000cecb9b7220 */ /* 0x040fe20000410000 */
[----:B------:R-:W-:Y:S01]  /*27930*/  F2FP.F16.F32.PACK_AB R137, R234, R137 ;  /* 0x00000089ea89723e */ /* 0x000fe200000000ff */
[----:B------:R-:W-:Y:S01]  /*27940*/  FMUL.FTZ R0, R203, R0 ;  /* 0x00000000cb007220 */ /* 0x000fe20000410000 */
[----:B------:R-:W-:Y:S01]  /*27950*/  F2FP.F16.F32.PACK_AB R136, R161, R136 ;  /* 0x00000088a188723e */ /* 0x000fe200000000ff */
[C---:B------:R-:W-:Y:S01]  /*27960*/  FMUL.FTZ R201, R203.reuse, R166 ;  /* 0x000000a6cbc97220 */ /* 0x040fe20000410000 */
[----:B------:R-:W-:Y:S01]  /*27970*/  FMUL.FTZ R209, R203, R168 ;  /* 0x000000a8cbd17220 */ /* 0x000fe20000410000 */
[----:B------:R-:W-:Y:S01]  /*27980*/  F2FP.F16.F32.PACK_AB R132, R165, R160 ;  /* 0x000000a0a584723e */ /* 0x000fe200000000ff */
[--C-:B------:R-:W-:Y:S01]  /*27990*/  IMAD.WIDE.U32 R168, R198, 0x10, R148.reuse ;  /* 0x00000010c6a87825 */ /* 0x100fe200078e0094 */
[----:B------:R-:W-:Y:S01]  /*279a0*/  F2FP.F16.F32.PACK_AB R133, R167, R164 ;  /* 0x000000a4a785723e */ /* 0x000fe200000000ff */
        /* <DEDUP_REMOVED lines=23> */
[----:B------:R-:W-:Y:S01]  /*27b20*/  F2FP.F16.F32.PACK_AB R136, R137, R148 ;  /* 0x000000948988723e */ /* 0x000fe200000000ff */
[----:B------:R-:W-:Y:S01]  /*27b30*/  FFMA.FTZ R137, R159, R54, R18 ;  /* 0x000000369f897223 */ /* 0x000fe20000010012 */
[----:B------:R-:W-:Y:S01]  /*27b40*/  FFMA.FTZ R148, R218, R57, R13 ;  /* 0x00000039da947223 */ /* 0x000fe2000001000d */
[----:B------:R-:W-:Y:S01]  /*27b50*/  FMUL.FTZ R204, R203, R228 ;  /* 0x000000e4cbcc7220 */ /* 0x000fe20000410000 */
[----:B------:R-:W-:Y:S01]  /*27b60*/  FFMA.FTZ R153, R0, R85, R113 ;  /* 0x0000005500997223 */ /* 0x000fe20000010071 */
[----:B------:R-:W-:Y:S01]  /*27b70*/  FFMA.FTZ R154, R154, R87, R115 ;  /* 0x000000579a9a7223 */ /* 0x000fe20000010073 */
[----:B------:R-:W-:Y:S01]  /*27b80*/  F2FP.F16.F32.PACK_AB R137, R138, R137 ;  /* 0x000000898a89723e */ /* 0x000fe200000000ff */
[----:B------:R-:W-:Y:S01]  /*27b90*/  FFMA.FTZ R0, R201, R62, R10 ;  /* 0x0000003ec9007223 */ /* 0x000fe2000001000a */
[----:B------:R-:W-:Y:S01]  /*27ba0*/  F2FP.F16.F32.PACK_AB R138, R148, R139 ;  /* 0x0000008b948a723e */ /* 0x000fe200000000ff */
[----:B------:R-:W-:Y:S01]  /*27bb0*/  FFMA.FTZ R148, R155, R84, R112 ;  /* 0x000000549b947223 */ /* 0x000fe20000010070 */
[----:B-1----:R-:W-:Y:S01]  /*27bc0*/  FFMA.FTZ R150, R215, R88, R108 ;  /* 0x00000058d7967223 */ /* 0x002fe2000001006c */
        /* <DEDUP_REMOVED lines=36> */
[----:B------:R-:W-:Y:S01]  /*27e10*/  IMAD.WIDE.U32 R162, R198, 0x10, R162 ;  /* 0x00000010c6a27825 */ /* 0x000fe200078e00a2 */
[----:B------:R-:W-:-:S02]  /*27e20*/  F2FP.F16.F32.PACK_AB R134, R202, R207 ;  /* 0x000000cfca86723e */ /* 0x000fc400000000ff */
[----:B------:R-:W-:Y:S01]  /*27e30*/  F2FP.F16.F32.PACK_AB R133, R170, R205 ;  /* 0x000000cdaa85723e */ /* 0x000fe200000000ff */
[----:B--2---:R-:W-:Y:S01]  /*27e40*/  IMAD R174, R196, 0x4, R174 ;  /* 0x00000004c4ae7824 */ /* 0x004fe200078e02ae */
        /* <DEDUP_REMOVED lines=9> */
[----:B------:R-:W-:-:S03]  /*27ee0*/  ISETP.GE.AND P1, PT, R174, R197, PT ;  /* 0x000000c5ae00720c */ /* 0x000fc60003f26270 */
[----:B------:R0:W-:Y:S04]  /*27ef0*/  STG.E.128 desc[UR6][R162.64], R152 ;  /* 0x00000098a2007986 */ /* 0x0001e8000c101d06 */
[----:B------:R0:W-:Y:S06]  /*27f00*/  STG.E.128 desc[UR6][R168.64], R156 ;  /* 0x0000009ca8007986 */ /* 0x0001ec000c101d06 */
[----:B------:R-:W-:Y:S05]  /*27f10*/  @!P1 BRA `(.L_x_16898) ;  /* 0xfffffd9000fc9947 */ /* 0x000fea000383ffff */
[----:B------:R-:W-:Y:S05]  /*27f20*/  EXIT ;  /* 0x000000000000794d */ /* 0x000fea0003800000 */
.L_x_16897:
        /* <DEDUP_REMOVED lines=8> */
.L_x_16900:
[----:B------:R-:W-:Y:S05]  /*27fb0*/  BSYNC B0 ;  /* 0x0000000000007941 */ /* 0x000fea0003800000 */
.L_x_16899:
        /* <DEDUP_REMOVED lines=9> */
.L_x_16901:
[----:B------:R-:W-:Y:S02]  /*28050*/  IMAD.MOV.U32 R210, RZ, RZ, 0x4 ;  /* 0x00000004ffd27424 */ /* 0x000fe400078e00ff */
[----:B------:R-:W-:-:S04]  /*28060*/  IMAD.MOV.U32 R201, RZ, RZ, R206 ;  /* 0x000000ffffc97224 */ /* 0x000fc800078e00ce */
[----:B------:R-:W-:-:S05]  /*28070*/  FADD.FTZ R203, R202, R201 ;  /* 0x000000c9cacb7221 */ /* 0x000fca0000010000 */
[----:B------:R-:W-:-:S07]  /*28080*/  MOV R209, R203 ;  /* 0x000000cb00d17202 */ /* 0x000fce0000000f00 */
[----:B------:R-:W-:Y:S05]  /*28090*/  WARPSYNC.COLLECTIVE R208, `(.L_x_16902) ;  /* 0x00000000d0087348 */ /* 0x000fea0003c00000 */
[----:B------:R0:W1:Y:S02]  /*280a0*/  SHFL.BFLY P2, R206, R209, R210, R211 ;  /* 0x0c0000d2d1ce7389 */ /* 0x00006400000400d3 */
[----:B01----:R-:W-:Y:S05]  /*280b0*/  ENDCOLLECTIVE ;  /* 0x000000000000791b */ /* 0x003fea0003800000 */
.L_x_16902:
        /* <DEDUP_REMOVED lines=8> */
.L_x_16903:
[----:B------:R-:W-:Y:S02]  /*28140*/  IMAD.MOV.U32 R210, RZ, RZ, 0x10 ;  /* 0x00000010ffd27424 */ /* 0x000fe400078e00ff */
[----:B------:R-:W-:-:S04]  /*28150*/  IMAD.MOV.U32 R201, RZ, RZ, R206 ;  /* 0x000000ffffc97224 */ /* 0x000fc800078e00ce */
[----:B------:R-:W-:-:S05]  /*28160*/  FADD.FTZ R205, R204, R201 ;  /* 0x000000c9cccd7221 */ /* 0x000fca0000010000 */
[----:B------:R-:W-:-:S07]  /*28170*/  MOV R209, R205 ;  /* 0x000000cd00d17202 */ /* 0x000fce0000000f00 */
[----:B------:R-:W-:Y:S05]  /*28180*/  WARPSYNC.COLLECTIVE R208, `(.L_x_16904) ;  /* 0x00000000d0087348 */ /* 0x000fea0003c00000 */
[----:B------:R0:W1:Y:S02]  /*28190*/  SHFL.BFLY P2, R206, R209, R210, R211 ;  /* 0x0c0000d2d1ce7389 */ /* 0x00006400000400d3 */
[----:B01----:R-:W-:Y:S05]  /*281a0*/  ENDCOLLECTIVE ;  /* 0x000000000000791b */ /* 0x003fea0003800000 */
.L_x_16904:
        /* <DEDUP_REMOVED lines=71> */
.L_x_16905:
[----:B------:R-:W-:Y:S01]  /*28620*/  HFMA2 R210, -RZ, RZ, 0, 1.1920928955078125e-07 ;  /* 0x00000002ffd27431 */ /* 0x000fe200000001ff */
[----:B------:R-:W-:-:S05]  /*28630*/  MOV R203, R206 ;  /* 0x000000ce00cb7202 */ /* 0x000fca0000000f00 */
[----:B------:R-:W-:-:S04]  /*28640*/  FADD.FTZ R203, R0, R203 ;  /* 0x000000cb00cb7221 */ /* 0x000fc80000010000 */
[----:B------:R-:W-:-:S07]  /*28650*/  IMAD.MOV.U32 R209, RZ, RZ, R203 ;  /* 0x000000ffffd17224 */ /* 0x000fce00078e00cb */
[----:B------:R-:W-:Y:S05]  /*28660*/  WARPSYNC.COLLECTIVE R208, `(.L_x_16906) ;  /* 0x00000000d0087348 */ /* 0x000fea0003c00000 */
[----:B------:R0:W1:Y:S02]  /*28670*/  SHFL.BFLY P2, R206, R209, R210, R211 ;  /* 0x0c0000d2d1ce7389 */ /* 0x00006400000400d3 */
[----:B01----:R-:W-:Y:S05]  /*28680*/  ENDCOLLECTIVE ;  /* 0x000000000000791b */ /* 0x003fea0003800000 */
.L_x_16906:
[----:B------:R-:W-:Y:S02]  /*28690*/  IMAD.MOV.U32 R210, RZ, RZ, 0x4 ;  /* 0x00000004ffd27424 */ /* 0x000fe400078e00ff */
[----:B------:R-:W-:-:S04]  /*286a0*/  IMAD.MOV.U32 R202, RZ, RZ, R206 ;  /* 0x000000ffffca7224 */ /* 0x000fc800078e00ce */
[----:B------:R-:W-:-:S05]  /*286b0*/  FADD.FTZ R202, R203, R202 ;  /* 0x000000cacbca7221 */ /* 0x000fca0000010000 */
[----:B------:R-:W-:-:S07]  /*286c0*/  MOV R209, R202 ;  /* 0x000000ca00d17202 */ /* 0x000fce0000000f00 */
[----:B------:R-:W-:Y:S05]  /*286d0*/  WARPSYNC.COLLECTIVE R208, `(.L_x_16907) ;  /* 0x00000000d0087348 */ /* 0x000fea0003c00000 */
[----:B------:R0:W1:Y:S02]  /*286e0*/  SHFL.BFLY P2, R206, R209, R210, R211 ;  /* 0x0c0000d2d1ce7389 */ /* 0x00006400000400d3 */
[----:B01----:R-:W-:Y:S05]  /*286f0*/  ENDCOLLECTIVE ;  /* 0x000000000000791b */ /* 0x003fea0003800000 */
.L_x_16907:
[----:B------:R-:W-:Y:S01]  /*28700*/  HFMA2 R210, -RZ, RZ, 0, 4.76837158203125e-07 ;  /* 0x00000008ffd27431 */ /* 0x000fe200000001ff */
[----:B------:R-:W-:-:S05]  /*28710*/  MOV R205, R206 ;  /* 0x000000ce00cd7202 */ /* 0x000fca0000000f00 */
[----:B------:R-:W-:-:S04]  /*28720*/  FADD.FTZ R205, R202, R205 ;  /* 0x000000cdcacd7221 */ /* 0x000fc80000010000 */
[----:B------:R-:W-:-:S07]  /*28730*/  IMAD.MOV.U32 R209, RZ, RZ, R205 ;  /* 0x000000ffffd17224 */ /* 0x000fce00078e00cd */
[----:B------:R-:W-:Y:S05]  /*28740*/  WARPSYNC.COLLECTIVE R208, `(.L_x_16908) ;  /* 0x00000000d0087348 */ /* 0x000fea0003c00000 */
[----:B------:R0:W1:Y:S02]  /*28750*/  SHFL.BFLY P2, R206, R209, R210, R211 ;  /* 0x0c0000d2d1ce7389 */ /* 0x00006400000400d3 */
[----:B01----:R-:W-:Y:S05]  /*28760*/  ENDCOLLECTIVE ;  /* 0x000000000000791b */ /* 0x003fea0003800000 */
.L_x_16908:
[----:B------:R-:W-:Y:S02]  /*28770*/  IMAD.MOV.U32 R210, RZ, RZ, 0x10 ;  /* 0x00000010ffd27424 */ /* 0x000fe400078e00ff */
[----:B------:R-:W-:-:S04]  /*28780*/  IMAD.MOV.U32 R204, RZ, RZ, R206 ;  /* 0x000000ffffcc7224 */ /* 0x000fc800078e00ce */
[----:B------:R-:W-:-:S05]  /*28790*/  FADD.FTZ R204, R205, R204 ;  /* 0x000000cccdcc7221 */ /* 0x000fca0000010000 */
[----:B------:R-:W-:-:S07]  /*287a0*/  MOV R209, R204 ;  /* 0x000000cc00d17202 */ /* 0x000fce0000000f00 */
[----:B------:R-:W-:Y:S05]  /*287b0*/  WARPSYNC.COLLECTIVE R208, `(.L_x_16909) ;  /* 0x00000000d0087348 */ /* 0x000fea0003c00000 */
[----:B------:R0:W1:Y:S02]  /*287c0*/  SHFL.BFLY P2, R206, R209, R210, R211 ;  /* 0x0c0000d2d1ce7389 */ /* 0x00006400000400d3 */
[----:B01----:R-:W-:Y:S05]  /*287d0*/  ENDCOLLECTIVE ;  /* 0x000000000000791b */ /* 0x003fea0003800000 */
.L_x_16909:
[----:B------:R-:W-:Y:S01]  /*287e0*/  MOV R207, R206 ;  /* 0x000000ce00cf7202 */ /* 0x000fe20000000f00 */
[----:B------:R-:W-:Y:S06]  /*287f0*/  BRA `(.L_x_16910) ;  /* 0xffffffe800b87947 */ /* 0x000fec000383ffff */
.L_x_16911:
        /* <DEDUP_REMOVED lines=16> */
.L_x_22731:


//--------------------- .text._ZN10layer_norm31ln_parallel_residual_fwd_kernelINS_13Kernel_traitsIf6__halffS2_fjLj1024ELj1ELj4ELj1ELj16ENS_18Kernel_traits_baseILj1024EfS2_fS2_fjLj128EEEEELb1ELb1ELb0EEEvNS_9FwdParamsE --------------------------
	.section	.text._ZN10layer_norm31ln_parallel_residual_fwd_kernelINS_13Kernel_traitsIf6__halffS2_fjLj1024ELj1ELj4ELj1ELj16ENS_18Kernel_traits_baseILj1024EfS2_fS2_fjLj128EEEEELb1ELb1ELb0EEEvNS_9FwdParamsE,"ax",@progbits
	.align	128
        .global         _ZN10layer_norm31ln_parallel_residual_fwd_kernelINS_13Kernel_traitsIf6__halffS2_fjLj1024ELj1ELj4ELj1ELj16ENS_18Kernel_traits_baseILj1024EfS2_fS2_fjLj128EEEEELb1ELb1ELb0EEEvNS_9FwdParamsE
        .type           _ZN10layer_norm31ln_parallel_residual_fwd_kernelINS_13Kernel_traitsIf6__halffS2_fjLj1024ELj1ELj4ELj1ELj16ENS_18Kernel_traits_baseILj1024EfS2_fS2_fjLj128EEEEELb1ELb1ELb0EEEvNS_9FwdParamsE,@function
        .size           _ZN10layer_norm31ln_parallel_residual_fwd_kernelINS_13Kernel_traitsIf6__halffS2_fjLj1024ELj1ELj4ELj1ELj16ENS_18Kernel_traits_baseILj1024EfS2_fS2_fjLj128EEEEELb1ELb1ELb0EEEvNS_9FwdParamsE,(.L_x_22732 - _ZN10layer_norm31ln_parallel_residual_fwd_kernelINS_13Kernel_traitsIf6__halffS2_fjLj1024ELj1ELj4ELj1ELj16ENS_18Kernel_traits_baseILj1024EfS2_fS2_fjLj128EEEEELb1ELb1ELb0EEEvNS_9FwdParamsE)
        .other          _ZN10layer_norm31ln_parallel_residual_fwd_kernelINS_13Kernel_traitsIf6__halffS2_fjLj1024ELj1ELj4ELj1ELj16ENS_18Kernel_traits_baseILj1024EfS2_fS2_fjLj128EEEEELb1ELb1ELb0EEEvNS_9FwdParamsE,@"STO_CUDA_ENTRY STV_DEFAULT"
_ZN10layer_norm31ln_parallel_residual_fwd_kernelINS_13Kernel_traitsIf6__halffS2_fjLj1024ELj1ELj4ELj1ELj16ENS_18Kernel_traits_baseILj1024EfS2_fS2_fjLj128EEEEELb1ELb1ELb0EEEvNS_9FwdParamsE:
.text._ZN10layer_norm31ln_parallel_residual_fwd_kernelINS_13Kernel_traitsIf6__halffS2_fjLj1024ELj1ELj4ELj1ELj16ENS_18Kernel_traits_baseILj1024EfS2_fS2_fjLj128EEEEELb1ELb1ELb0EEEvNS_9FwdParamsE:
        /* <DEDUP_REMOVED lines=96> */
.L_x_16913:
        /* <DEDUP_REMOVED lines=40> */
.L_x_16914:
[----:B------:R-:W-:Y:S05]  /*0880*/  BSYNC.RECONVERGENT B0 ;  /* 0x0000000000007941 */ /* 0x000fea0003800200 */
.L_x_16912:
        /* <DEDUP_REMOVED lines=72> */
.L_x_17424:
        /* <DEDUP_REMOVED lines=40> */
.L_x_16921:
        /* <DEDUP_REMOVED lines=13> */
.L_x_16923:
[----:B------:R-:W-:Y:S05]  /*1060*/  BSYNC.RECONVERGENT B3 ;  /* 0x0000000000037941 */ /* 0x000fea0003800200 */
.L_x_16922:
        /* <DEDUP_REMOVED lines=42> */
.L_x_16920:
[----:B------:R-:W-:Y:S05]  /*1310*/  BSYNC.RECONVERGENT B2 ;  /* 0x0000000000027941 */ /* 0x000fea0003800200 */
.L_x_16919:
        /* <DEDUP_REMOVED lines=21> */
.L_x_16926:
        /* <DEDUP_REMOVED lines=13> */
.L_x_16928:
[----:B------:R-:W-:Y:S05]  /*1540*/  BSYNC.RECONVERGENT B3 ;  /* 0x0000000000037941 */ /* 0x000fea0003800200 */
.L_x_16927:
        /* <DEDUP_REMOVED lines=43> */
.L_x_16925:
[----:B------:R-:W-:Y:S05]  /*1800*/  BSYNC.RECONVERGENT B2 ;  /* 0x0000000000027941 */ /* 0x000fea0003800200 */
.L_x_16924:
        /* <DEDUP_REMOVED lines=19> */
.L_x_16931:
        /* <DEDUP_REMOVED lines=13> */
.L_x_16933:
[----:B------:R-:W-:Y:S05]  /*1a10*/  BSYNC.RECONVERGENT B3 ;  /* 0x0000000000037941 */ /* 0x000fea0003800200 */
.L_x_16932:
        /* <DEDUP_REMOVED lines=43> */
.L_x_16930:
[----:B------:R-:W-:Y:S05]  /*1cd0*/  BSYNC.RECONVERGENT B2 ;  /* 0x0000000000027941 */ /* 0x000fea0003800200 */
.L_x_16929:
        /* <DEDUP_REMOVED lines=19> */
.L_x_16936:
        /* <DEDUP_REMOVED lines=13> */
.L_x_16938:
[----:B------:R-:W-:Y:S05]  /*1ee0*/  BSYNC.RECONVERGENT B3 ;  /* 0x0000000000037941 */ /* 0x000fea0003800200 */
.L_x_16937:
        /* <DEDUP_REMOVED lines=43> */
.L_x_16935:
[----:B------:R-:W-:Y:S05]  /*21a0*/  BSYNC.RECONVERGENT B2 ;  /* 0x0000000000027941 */ /* 0x000fea0003800200 */
.L_x_16934:
        /* <DEDUP_REMOVED lines=19> */
.L_x_16941:
        /* <DEDUP_REMOVED lines=13> */
.L_x_16943:
[----:B------:R-:W-:Y:S05]  /*23b0*/  BSYNC.RECONVERGENT B3 ;  /* 0x0000000000037941 */ /* 0x000fea0003800200 */
.L_x_16942:
        /* <DEDUP_REMOVED lines=43> */
.L_x_16940:
[----:B------:R-:W-:Y:S05]  /*2670*/  BSYNC.RECONVERGENT B2 ;  /* 0x0000000000027941 */ /* 0x000fea0003800200 */
.L_x_16939:
        /* <DEDUP_REMOVED lines=17> */
.L_x_16946:
        /* <DEDUP_REMOVED lines=13> */
.L_x_16948:
[----:B------:R-:W-:Y:S05]  /*2860*/  BSYNC.RECONVERGENT B3 ;  /* 0x0000000000037941 */ /* 0x000fea0003800200 */
.L_x_16947:
        /* <DEDUP_REMOVED lines=43> */
.L_x_16945:
[----:B------:R-:W-:Y:S05]  /*2b20*/  BSYNC.RECONVERGENT B2 ;  /* 0x0000000000027941 */ /* 0x000fea0003800200 */
.L_x_16944:
        /* <DEDUP_REMOVED lines=17> */
.L_x_16951:
        /* <DEDUP_REMOVED lines=13> */
.L_x_16953:
[----:B------:R-:W-:Y:S05]  /*2d10*/  BSYNC.RECONVERGENT B3 ;  /* 0x0000000000037941 */ /* 0x000fea0003800200 */
.L_x_16952:
        /* <DEDUP_REMOVED lines=43> */
.L_x_16950:
[----:B------:R-:W-:Y:S05]  /*2fd0*/  BSYNC.RECONVERGENT B2 ;  /* 0x0000000000027941 */ /* 0x000fea0003800200 */
.L_x_16949:
        /* <DEDUP_REMOVED lines=17> */
.L_x_16956:
        /* <DEDUP_REMOVED lines=13> */
.L_x_16958:
[----:B------:R-:W-:Y:S05]  /*31c0*/  BSYNC.RECONVERGENT B3 ;  /* 0x0000000000037941 */ /* 0x000fea0003800200 */
.L_x_16957:
        /* <DEDUP_REMOVED lines=43> */
.L_x_16955:
[----:B------:R-:W-:Y:S05]  /*3480*/  BSYNC.RECONVERGENT B2 ;  /* 0x0000000000027941 */ /* 0x000fea0003800200 */
.L_x_16954:
[----:B------:R-:W-:Y:S01]  /*3490*/  P2R R94, PR, RZ, 0x2 ;  /* 0x00000002ff5e7803 */ /* 0x000fe20000000000 */
[----:B------:R-:W-:Y:S01]  /*34a0*/  FMUL.FTZ R127, R127, UR12 ;  /* 0x0000000c7f7f7c20 */ /* 0x000fe20008410000 */
[----:B------:R-:W-:Y:S01]  /*34b0*/  I2FP.F32.U32 R93, R93 ;  /* 0x0000005d005d7245 */ /* 0x000fe20000201000 */
[----:B------:R-:W-:Y:S01]  /*34c0*/  FMUL.FTZ R134, R134, UR12 ;  /* 0x0000000c86867c20 */ /* 0x000fe20008410000 */
[C---:B------:R-:W-:Y:S01]  /*34d0*/  LOP3.LUT P1, RZ, R9.reuse, 0x10, RZ, 0xc0, !PT ;  /* 0x0000001009ff7812 */ /* 0x040fe2000782c0ff */
[----:B------:R-:W-:Y:S01]  /*34e0*/  HADD2.F32 R99, -RZ, R99.H1_H1 ;  /* 0x30000063ff637230 */ /* 0x000fe20000004100 */
[----:B------:R-:W-:Y:S01]  /*34f0*/  P2R R95, PR, RZ, 0x1 ;  /* 0x00000001ff5f7803 */ /* 0x000fe20000000000 */
[----:B------:R-:W-:Y:S01]  /*3500*/  FMUL.FTZ R136, R136, UR12 ;  /* 0x0000000c88887c20 */ /* 0x000fe20008410000 */
[----:B------:R-:W-:Y:S01]  /*3510*/  LOP3.LUT P0, RZ, R9, 0x8, RZ, 0xc0, !PT ;  /* 0x0000000809ff7812 */ /* 0x000fe2000780c0ff */
[----:B------:R-:W-:Y:S01]  /*3520*/  FFMA.FTZ R126, R93, R126, 1.1641532182693481445e-10 ;  /* 0x2f0000005d7e7423 */ /* 0x000fe2000001007e */
        /* <DEDUP_REMOVED lines=28> */
.L_x_16918:
        /* <DEDUP_REMOVED lines=16> */
.L_x_16962:
        /* <DEDUP_REMOVED lines=13> */
.L_x_16964:
[----:B------:R-:W-:Y:S05]  /*38c0*/  BSYNC.RECONVERGENT B3 ;  /* 0x0000000000037941 */ /* 0x000fea0003800200 */
.L_x_16963:
        /* <DEDUP_REMOVED lines=42> */
.L_x_16961:
[----:B------:R-:W-:Y:S05]  /*3b70*/  BSYNC.RECONVERGENT B2 ;  /* 0x0000000000027941 */ /* 0x000fea0003800200 */
.L_x_16960:
        /* <DEDUP_REMOVED lines=23> */
.L_x_16967:
        /* <DEDUP_REMOVED lines=13> */
.L_x_16969:
[----:B------:R-:W-:Y:S05]  /*3dc0*/  BSYNC.RECONVERGENT B3 ;  /* 0x0000000000037941 */ /* 0x000fea0003800200 */
.L_x_16968:
        /* <DEDUP_REMOVED lines=43> */
.L_x_16966:
[----:B------:R-:W-:Y:S05]  /*4080*/  BSYNC.RECONVERGENT B2 ;  /* 0x0000000000027941 */ /* 0x000fea0003800200 */
.L_x_16965:
[----:B------:R-:W-:Y:S01]  /*4090*/  I2FP.F32.U32 R3, R3 ;  /* 0x0000000300037245 */ /* 0x000fe20000201000 */
[----:B------:R-:W-:Y:S01]  /*40a0*/  HADD2.F32 R4, -RZ, R80.H0_H0 ;  /* 0x20000050ff047230 */ /* 0x000fe20000004100 */
[----:B------:R-:W-:Y:S01]  /*40b0*/  ISETP.NE.AND P3, PT, R5, 0x1, PT ;  /* 0x000000010500780c */ /* 0x000fe20003f65270 */
[----:B------:R-:W-:Y:S02]  /*40c0*/  BSSY.RECONVERGENT B2, `(.L_x_16970) ;  /* 0x000004d000027945 */ /* 0x000fe40003800200 */
[----:B------:R-:W-:Y:S01]  /*40d0*/  FFMA.FTZ R3, R3, R126, 1.1641532182693481445e-10 ;  /* 0x2f00000003037423 */ /* 0x000fe2000001007e */
[----:B------:R-:W-:-:S04]  /*40e0*/  FMUL.FTZ R4, R4, R125 ;  /* 0x0000007d04047220 */ /* 0x000fc80000410000 */
[----:B------:R-:W-:Y:S02]  /*40f0*/  FSETP.GTU.FTZ.AND P2, PT, R3, R0, PT ;  /* 0x000000000300720b */ /* 0x000fe40003f5c000 */
[----:B------:R-:W-:Y:S02]  /*4100*/  FSEL R3, R2, RZ, P4 ;  /* 0x000000ff02037208 */ /* 0x000fe40002000000 */
[----:B------:R-:W-:Y:S02]  /*4110*/  FSEL R4, R4, RZ, !P2 ;  /* 0x000000ff04047208 */ /* 0x000fe40005000000 */
[----:B------:R-:W-:Y:S02]  /*4120*/  SEL R8, RZ, 0x1, P2 ;  /* 0x00000001ff087807 */ /* 0x000fe40001000000 */
[----:B------:R-:W-:Y:S01]  /*4130*/  MOV R2, R10 ;  /* 0x0000000a00027202 */ /* 0x000fe20000000f00 */
        /* <DEDUP_REMOVED lines=12> */
.L_x_16972:
        /* <DEDUP_REMOVED lines=13> */
.L_x_16974:
[----:B------:R-:W-:Y:S05]  /*42d0*/  BSYNC.RECONVERGENT B3 ;  /* 0x0000000000037941 */ /* 0x000fea0003800200 */
.L_x_16973:
        /* <DEDUP_REMOVED lines=43> */
.L_x_16971:
[----:B------:R-:W-:Y:S05]  /*4590*/  BSYNC.RECONVERGENT B2 ;  /* 0x0000000000027941 */ /* 0x000fea0003800200 */
.L_x_16970:
        /* <DEDUP_REMOVED lines=20> */
.L_x_16977:
        /* <DEDUP_REMOVED lines=13> */
.L_x_16979:
[----:B------:R-:W-:Y:S05]  /*47b0*/  BSYNC.RECONVERGENT B3 ;  /* 0x0000000000037941 */ /* 0x000fea0003800200 */
.L_x_16978:
        /* <DEDUP_REMOVED lines=43> */
.L_x_16976:
[----:B------:R-:W-:Y:S05]  /*4a70*/  BSYNC.RECONVERGENT B2 ;  /* 0x0000000000027941 */ /* 0x000fea0003800200 */
.L_x_16975:
        /* <DEDUP_REMOVED lines=23> */
.L_x_16982:
        /* <DEDUP_REMOVED lines=13> */
.L_x_16984:
[----:B------:R-:W-:Y:S05]  /*4cc0*/  BSYNC.RECONVERGENT B3 ;  /* 0x0000000000037941 */ /* 0x000fea0003800200 */
.L_x_16983:
        /* <DEDUP_REMOVED lines=43> */
.L_x_16981:
[----:B------:R-:W-:Y:S05]  /*4f80*/  BSYNC.RECONVERGENT B2 ;  /* 0x0000000000027941 */ /* 0x000fea0003800200 */
.L_x_16980:
        /* <DEDUP_REMOVED lines=20> */
.L_x_16987:
        /* <DEDUP_REMOVED lines=13> */
.L_x_16989:
[----:B------:R-:W-:Y:S05]  /*51a0*/  BSYNC.RECONVERGENT B3 ;  /* 0x0000000000037941 */ /* 0x000fea0003800200 */
.L_x_16988:
        /* <DEDUP_REMOVED lines=43> */
.L_x_16986:
[----:B------:R-:W-:Y:S05]  /*5460*/  BSYNC.RECONVERGENT B2 ;  /* 0x0000000000027941 */ /* 0x000fea0003800200 */
.L_x_16985:
[----:B------:R-:W-:Y:S01]  /*5470*/  I2FP.F32.U32 R3, R3 ;  /* 0x0000000300037245 */ /* 0x000fe20000201000 */
[----:B------:R-:W-:Y:S01]  /*5480*/  HADD2.F32 R4, -RZ, R81.H0_H0 ;  /* 0x20000051ff047230 */ /* 0x000fe20000004100 */
[----:B------:R-:W-:Y:S01]  /*5490*/  ISETP.NE.AND P3, PT, R5, 0x1, PT ;  /* 0x000000010500780c */ /* 0x000fe20003f65270 */
[----:B------:R-:W-:Y:S02]  /*54a0*/  BSSY.RECONVERGENT B2, `(.L_x_16990) ;  /* 0x000004d000027945 */ /* 0x000fe40003800200 */
[----:B------:R-:W-:Y:S01]  /*54b0*/  FFMA.FTZ R3, R3, R126, 1.1641532182693481445e-10 ;  /* 0x2f00000003037423 */ /* 0x000fe2000001007e */
[----:B------:R-:W-:-:S04]  /*54c0*/  FMUL.FTZ R4, R4, R125 ;  /* 0x0000007d04047220 */ /* 0x000fc80000410000 */
        /* <DEDUP_REMOVED lines=17> */
.L_x_16992:
        /* <DEDUP_REMOVED lines=13> */
.L_x_16994:
[----:B------:R-:W-:Y:S05]  /*56b0*/  BSYNC.RECONVERGENT B3 ;  /* 0x0000000000037941 */ /* 0x000fea0003800200 */
.L_x_16993:
        /* <DEDUP_REMOVED lines=43> */
.L_x_16991:
[----:B------:R-:W-:Y:S05]  /*5970*/  BSYNC.RECONVERGENT B2 ;  /* 0x0000000000027941 */ /* 0x000fea0003800200 */
.L_x_16990:
        /* <DEDUP_REMOVED lines=20> */
.L_x_16997:
        /* <DEDUP_REMOVED lines=13> */
.L_x_16999:
[----:B------:R-:W-:Y:S05]  /*5b90*/  BSYNC.RECONVERGENT B3 ;  /* 0x0000000000037941 */ /* 0x000fea0003800200 */
.L_x_16998:
        /* <DEDUP_REMOVED lines=43> */
.L_x_16996:
[----:B------:R-:W-:Y:S05]  /*5e50*/  BSYNC.RECONVERGENT B2 ;  /* 0x0000000000027941 */ /* 0x000fea0003800200 */
.L_x_16995:
[----:B------:R-:W-:Y:S01]  /*5e60*/  I2FP.F32.U32 R3, R3 ;  /* 0x0000000300037245 */ /* 0x000fe20000201000 */
[----:B------:R-:W-:Y:S01]  /*5e70*/  HADD2.F32 R4, -RZ, R81.H1_H1 ;  /* 0x30000051ff047230 */ /* 0x000fe20000004100 */
        /* <DEDUP_REMOVED lines=21> */
.L_x_17002:
        /* <DEDUP_REMOVED lines=13> */
.L_x_17004:
[----:B------:R-:W-:Y:S05]  /*60a0*/  BSYNC.RECONVERGENT B3 ;  /* 0x0000000000037941 */ /* 0x000fea0003800200 */
.L_x_17003:
        /* <DEDUP_REMOVED lines=43> */
.L_x_17001:
[----:B------:R-:W-:Y:S05]  /*6360*/  BSYNC.RECONVERGENT B2 ;  /* 0x0000000000027941 */ /* 0x000fea0003800200 */
.L_x_17000:
        /* <DEDUP_REMOVED lines=18> */
.L_x_17007:
        /* <DEDUP_REMOVED lines=13> */
.L_x_17009:
[----:B------:R-:W-:Y:S05]  /*6560*/  BSYNC.RECONVERGENT B3 ;  /* 0x0000000000037941 */ /* 0x000fea0003800200 */
.L_x_17008:
        /* <DEDUP_REMOVED lines=43> */
.L_x_17006:
[----:B------:R-:W-:Y:S05]  /*6820*/  BSYNC.RECONVERGENT B2 ;  /* 0x0000000000027941 */ /* 0x000fea0003800200 */
.L_x_17005:
        /* <DEDUP_REMOVED lines=23> */
.L_x_17012:
        /* <DEDUP_REMOVED lines=13> */
.L_x_17014:
[----:B------:R-:W-:Y:S05]  /*6a70*/  BSYNC.RECONVERGENT B3 ;  /* 0x0000000000037941 */ /* 0x000fea0003800200 */
.L_x_17013:
        /* <DEDUP_REMOVED lines=43> */
.L_x_17011:
[----:B------:R-:W-:Y:S05]  /*6d30*/  BSYNC.RECONVERGENT B2 ;  /* 0x0000000000027941 */ /* 0x000fea0003800200 */
.L_x_17010:
        /* <DEDUP_REMOVED lines=18> */
.L_x_17017:
        /* <DEDUP_REMOVED lines=13> */
.L_x_17019:
[----:B------:R-:W-:Y:S05]  /*6f30*/  BSYNC.RECONVERGENT B3 ;  /* 0x0000000000037941 */ /* 0x000fea0003800200 */
.L_x_17018:
        /* <DEDUP_REMOVED lines=43> */
.L_x_17016:
[----:B------:R-:W-:Y:S05]  /*71f0*/  BSYNC.RECONVERGENT B2 ;  /* 0x0000000000027941 */ /* 0x000fea0003800200 */
.L_x_17015:
        /* <DEDUP_REMOVED lines=23> */
.L_x_17022:
        /* <DEDUP_REMOVED lines=13> */
.L_x_17024:
[----:B------:R-:W-:Y:S05]  /*7440*/  BSYNC.RECONVERGENT B3 ;  /* 0x0000000000037941 */ /* 0x000fea0003800200 */
.L_x_17023:
        /* <DEDUP_REMOVED lines=43> */
.L_x_17021:
[----:B------:R-:W-:Y:S05]  /*7700*/  BSYNC.RECONVERGENT B2 ;  /* 0x0000000000027941 */ /* 0x000fea0003800200 */
.L_x_17020:
        /* <DEDUP_REMOVED lines=18> */
.L_x_17027:
        /* <DEDUP_REMOVED lines=13> */
.L_x_17029:
[----:B------:R-:W-:Y:S05]  /*7900*/  BSYNC.RECONVERGENT B3 ;  /* 0x0000000000037941 */ /* 0x000fea0003800200 */
.L_x_17028:
        /* <DEDUP_REMOVED lines=43> */
.L_x_17026:
[----:B------:R-:W-:Y:S05]  /*7bc0*/  BSYNC.RECONVERGENT B2 ;  /* 0x0000000000027941 */ /* 0x000fea0003800200 */
.L_x_17025:
        /* <DEDUP_REMOVED lines=24> */
.L_x_17032:
        /* <DEDUP_REMOVED lines=13> */
.L_x_17034:
[----:B------:R-:W-:Y:S05]  /*7e20*/  BSYNC.RECONVERGENT B3 ;  /* 0x0000000000037941 */ /* 0x000fea0003800200 */
.L_x_17033:
        /* <DEDUP_REMOVED lines=43> */
.L_x_17031:
[----:B------:R-:W-:Y:S05]  /*80e0*/  BSYNC.RECONVERGENT B2 ;  /* 0x0000000000027941 */ /* 0x000fea0003800200 */
.L_x_17030:
        /* <DEDUP_REMOVED lines=18> */
.L_x_17037:
        /* <DEDUP_REMOVED lines=15> */
.L_x_17039:
[----:B------:R-:W-:Y:S05]  /*8300*/  BSYNC.RECONVERGENT B3 ;  /* 0x0000000000037941 */ /* 0x000fea0003800200 */
.L_x_17038:
        /* <DEDUP_REMOVED lines=43> */
.L_x_17036:
[----:B------:R-:W-:Y:S05]  /*85c0*/  BSYNC.RECONVERGENT B2 ;  /* 0x0000000000027941 */ /* 0x000fea0003800200 */
.L_x_17035:
        /* <DEDUP_REMOVED lines=10> */
.L_x_16959:
        /* <DEDUP_REMOVED lines=44> */
.L_x_17040:
[----:B01----:R-:W-:Y:S02]  /*8930*/  IMAD.MOV.U32 R134, RZ, RZ, R124 ;  /* 0x000000ffff867224 */ /* 0x003fe400078e007c */
[----:B------:R-:W-:-:S07]  /*8940*/  VIADD R124, R133, 0x20 ;  /* 0x00000020857c7836 */ /* 0x000fce0000000000 */
.L_x_16917:
[----:B------:R-:W-:Y:S05]  /*8950*/  BSYNC.RECONVERGENT B1 ;  /* 0x0000000000017941 */ /* 0x000fea0003800200 */
.L_x_16916:
        /* <DEDUP_REMOVED lines=36> */
.L_x_17046:
        /* <DEDUP_REMOVED lines=13> */
.L_x_17048:
[----:B------:R-:W-:Y:S05]  /*8c70*/  BSYNC.RECONVERGENT B3 ;  /* 0x0000000000037941 */ /* 0x000fea0003800200 */
.L_x_17047:
        /* <DEDUP_REMOVED lines=42> */
.L_x_17045:
[----:B------:R-:W-:Y:S05]  /*8f20*/  BSYNC.RECONVERGENT B2 ;  /* 0x0000000000027941 */ /* 0x000fea0003800200 */
.L_x_17044:
[----:B------:R-:W1:Y:S01]  /*8f30*/  LDC R0, c[0x0][0x404] ;  /* 0x00010100ff007b82 */ /* 0x000e620000000800 */
[----:B------:R-:W-:Y:S01]  /*8f40*/  I2FP.F32.U32 R2, R2 ;  /* 0x0000000200027245 */ /* 0x000fe20000201000 */
[----:B------:R-:W-:Y:S01]  /*8f50*/  IMAD.MOV.U32 R127, RZ, RZ, 0x2f800000 ;  /* 0x2f800000ff7f7424 */ /* 0x000fe200078e00ff */
[----:B------:R-:W-:Y:S01]  /*8f60*/  ISETP.NE.AND P2, PT, R4, 0x1, PT ;  /* 0x000000010400780c */ /* 0x000fe20003f45270 */
[----:B------:R-:W-:Y:S01]  /*8f70*/  BSSY.RECONVERGENT B2, `(.L_x_17049) ;  /* 0x000004c000027945 */ /* 0x000fe20003800200 */
[----:B------:R-:W-:Y:S01]  /*8f80*/  LOP3.LUT R9, R9, 0xffffffef, RZ, 0xc0, !PT ;  /* 0xffffffef09097812 */ /* 0x000fe200078ec0ff */
[----:B------:R-:W-:Y:S01]  /*8f90*/  FFMA.FTZ R3, R2, R127, 1.1641532182693481445e-10 ;  /* 0x2f00000002037423 */ /* 0x000fe2000001007f */
[----:B-----5:R-:W-:Y:S01]  /*8fa0*/  HADD2.F32 R2, -RZ, R104.H0_H0 ;  /* 0x20000068ff027230 */ /* 0x020fe20000004100 */
[----:B------:R-:W2:Y:S01]  /*8fb0*/  LDC R125, c[0x0][0x408] ;  /* 0x00010200ff7d7b82 */ /* 0x000ea20000000800 */
[----:B------:R-:W-:Y:S02]  /*8fc0*/  IMAD.MOV.U32 R5, RZ, RZ, 0x2 ;  /* 0x00000002ff057424 */ /* 0x000fe400078e00ff */
[----:B-1----:R-:W-:-:S02]  /*8fd0*/  FSETP.LE.FTZ.AND P4, PT, R3, R0, PT ;  /* 0x000000000300720b */ /* 0x002fc40003f93000 */
[----:B------:R-:W-:Y:S01]  /*8fe0*/  MOV R3, R10 ;  /* 0x0000000a00037202 */ /* 0x000fe20000000f00 */
[----:B--2---:R-:W-:-:S10]  /*8ff0*/  FMUL.FTZ R2, R2, R125 ;  /* 0x0000007d02027220 */ /* 0x004fd40000410000 */
        /* <DEDUP_REMOVED lines=10> */
.L_x_17051:
        /* <DEDUP_REMOVED lines=13> */
.L_x_17053:
[----:B------:R-:W-:Y:S05]  /*9170*/  BSYNC.RECONVERGENT B3 ;  /* 0x0000000000037941 */ /* 0x000fea0003800200 */
.L_x_17052:
[----:B------:R-:W-:Y:S01]  /*9180*/  IMAD.WIDE.U32 R6, R131, -0x326172a9, RZ ;  /* 0xcd9e8d5783067825 */ /* 0x000fe200078e00ff */
[----:B0-----:R-:W-:-:S03]  /*9190*/  LOP3.LUT R100, R11, UR7, R5, 0x96, !PT ;  /* 0x000000070b647c12 */ /* 0x001fc6000f8e9605 */
        /* <DEDUP_REMOVED lines=41> */
.L_x_17050:
[----:B------:R-:W-:Y:S05]  /*9430*/  BSYNC.RECONVERGENT B2 ;  /* 0x0000000000027941 */ /* 0x000fea0003800200 */
.L_x_17049:
        /* <DEDUP_REMOVED lines=23> */
.L_x_17056:
        /* <DEDUP_REMOVED lines=13> */
.L_x_17058:
[----:B------:R-:W-:Y:S05]  /*9680*/  BSYNC.RECONVERGENT B3 ;  /* 0x0000000000037941 */ /* 0x000fea0003800200 */
.L_x_17057:
        /* <DEDUP_REMOVED lines=43> */
.L_x_17055:
[----:B------:R-:W-:Y:S05]  /*9940*/  BSYNC.RECONVERGENT B2 ;  /* 0x0000000000027941 */ /* 0x000fea0003800200 */
.L_x_17054:
        /* <DEDUP_REMOVED lines=20> */
.L_x_17061:
        /* <DEDUP_REMOVED lines=13> */
.L_x_17063:
[----:B------:R-:W-:Y:S05]  /*9b60*/  BSYNC.RECONVERGENT B3 ;  /* 0x0000000000037941 */ /* 0x000fea0003800200 */
.L_x_17062:
        /* <DEDUP_REMOVED lines=43> */
.L_x_17060:
[----:B------:R-:W-:Y:S05]  /*9e20*/  BSYNC.RECONVERGENT B2 ;  /* 0x0000000000027941 */ /* 0x000fea0003800200 */
.L_x_17059:
        /* <DEDUP_REMOVED lines=23> */
.L_x_17066:
        /* <DEDUP_REMOVED lines=13> */
.L_x_17068:
[----:B------:R-:W-:Y:S05]  /*a070*/  BSYNC.RECONVERGENT B3 ;  /* 0x0000000000037941 */ /* 0x000fea0003800200 */
.L_x_17067:
        /* <DEDUP_REMOVED lines=43> */
.L_x_17065:
[----:B------:R-:W-:Y:S05]  /*a330*/  BSYNC.RECONVERGENT B2 ;  /* 0x0000000000027941 */ /* 0x000fea0003800200 */
.L_x_17064:
        /* <DEDUP_REMOVED lines=20> */
.L_x_17071:
        /* <DEDUP_REMOVED lines=13> */
.L_x_17073:
[----:B------:R-:W-:Y:S05]  /*a550*/  BSYNC.RECONVERGENT B3 ;  /* 0x0000000000037941 */ /* 0x000fea0003800200 */
.L_x_17072:
        /* <DEDUP_REMOVED lines=43> */
.L_x_17070:
[----:B------:R-:W-:Y:S05]  /*a810*/  BSYNC.RECONVERGENT B2 ;  /* 0x0000000000027941 */ /* 0x000fea0003800200 */
.L_x_17069:
        /* <DEDUP_REMOVED lines=23> */
.L_x_17076:
        /* <DEDUP_REMOVED lines=13> */
.L_x_17078:
[----:B------:R-:W-:Y:S05]  /*aa60*/  BSYNC.RECONVERGENT B3 ;  /* 0x0000000000037941 */ /* 0x000fea0003800200 */
.L_x_17077:
        /* <DEDUP_REMOVED lines=43> */
.L_x_17075:
[----:B------:R-:W-:Y:S05]  /*ad20*/  BSYNC.RECONVERGENT B2 ;  /* 0x0000000000027941 */ /* 0x000fea0003800200 */
.L_x_17074:
        /* <DEDUP_REMOVED lines=20> */
.L_x_17081:
        /* <DEDUP_REMOVED lines=13> */
.L_x_17083:
[----:B------:R-:W-:Y:S05]  /*af40*/  BSYNC.RECONVERGENT B3 ;  /* 0x0000000000037941 */ /* 0x000fea0003800200 */
.L_x_17082:
        /* <DEDUP_REMOVED lines=43> */
.L_x_17080:
[----:B------:R-:W-:Y:S05]  /*b200*/  BSYNC.RECONVERGENT B2 ;  /* 0x0000000000027941 */ /* 0x000fea0003800200 */
.L_x_17079:
        /* <DEDUP_REMOVED lines=23> */
.L_x_17086:
        /* <DEDUP_REMOVED lines=13> */
.L_x_17088:
[----:B------:R-:W-:Y:S05]  /*b450*/  BSYNC.RECONVERGENT B3 ;  /* 0x0000000000037941 */ /* 0x000fea0003800200 */
.L_x_17087:
        /* <DEDUP_REMOVED lines=43> */
.L_x_17085:
[----:B------:R-:W-:Y:S05]  /*b710*/  BSYNC.RECONVERGENT B2 ;  /* 0x0000000000027941 */ /* 0x000fea0003800200 */
.L_x_17084:
        /* <DEDUP_REMOVED lines=18> */
.L_x_17091:
        /* <DEDUP_REMOVED lines=13> */
.L_x_17093:
[----:B------:R-:W-:Y:S05]  /*b910*/  BSYNC.RECONVERGENT B3 ;  /* 0x0000000000037941 */ /* 0x000fea0003800200 */
.L_x_17092:
        /* <DEDUP_REMOVED lines=43> */
.L_x_17090:
[----:B------:R-:W-:Y:S05]  /*bbd0*/  BSYNC.RECONVERGENT B2 ;  /* 0x0000000000027941 */ /* 0x000fea0003800200 */
.L_x_17089:
        /* <DEDUP_REMOVED lines=23> */
.L_x_17096:
        /* <DEDUP_REMOVED lines=13> */
.L_x_17098:
[----:B------:R-:W-:Y:S05]  /*be20*/  BSYNC.RECONVERGENT B3 ;  /* 0x0000000000037941 */ /* 0x000fea0003800200 */
.L_x_17097:
        /* <DEDUP_REMOVED lines=43> */
.L_x_17095:
[----:B------:R-:W-:Y:S05]  /*c0e0*/  BSYNC.RECONVERGENT B2 ;  /* 0x0000000000027941 */ /* 0x000fea0003800200 */
.L_x_17094:
        /* <DEDUP_REMOVED lines=18> */
.L_x_17101:
        /* <DEDUP_REMOVED lines=13> */
.L_x_17103:
[----:B------:R-:W-:Y:S05]  /*c2e0*/  BSYNC.RECONVERGENT B3 ;  /* 0x0000000000037941 */ /* 0x000fea0003800200 */
.L_x_17102:
        /* <DEDUP_REMOVED lines=43> */
.L_x_17100:
[----:B------:R-:W-:Y:S05]  /*c5a0*/  BSYNC.RECONVERGENT B2 ;  /* 0x0000000000027941 */ /* 0x000fea0003800200 */
.L_x_17099:
        /* <DEDUP_REMOVED lines=23> */
.L_x_17106:
        /* <DEDUP_REMOVED lines=13> */
.L_x_17108:
[----:B------:R-:W-:Y:S05]  /*c7f0*/  BSYNC.RECONVERGENT B3 ;  /* 0x0000000000037941 */ /* 0x000fea0003800200 */
.L_x_17107:
        /* <DEDUP_REMOVED lines=43> */
.L_x_17105:
[----:B------:R-:W-:Y:S05]  /*cab0*/  BSYNC.RECONVERGENT B2 ;  /* 0x0000000000027941 */ /* 0x000fea0003800200 */
.L_x_17104:
        /* <DEDUP_REMOVED lines=18> */
.L_x_17111:
        /* <DEDUP_REMOVED lines=13> */
.L_x_17113:
[----:B------:R-:W-:Y:S05]  /*ccb0*/  BSYNC.RECONVERGENT B3 ;  /* 0x0000000000037941 */ /* 0x000fea0003800200 */
.L_x_17112:
        /* <DEDUP_REMOVED lines=43> */
.L_x_17110:
[----:B------:R-:W-:Y:S05]  /*cf70*/  BSYNC.RECONVERGENT B2 ;  /* 0x0000000000027941 */ /* 0x000fea0003800200 */
.L_x_17109:
        /* <DEDUP_REMOVED lines=24> */
.L_x_17116:
        /* <DEDUP_REMOVED lines=13> */
.L_x_17118:
[----:B------:R-:W-:Y:S05]  /*d1d0*/  BSYNC.RECONVERGENT B3 ;  /* 0x0000000000037941 */ /* 0x000fea0003800200 */
.L_x_17117:
        /* <DEDUP_REMOVED lines=43> */
.L_x_17115:
[----:B------:R-:W-:Y:S05]  /*d490*/  BSYNC.RECONVERGENT B2 ;  /* 0x0000000000027941 */ /* 0x000fea0003800200 */
.L_x_17114:
        /* <DEDUP_REMOVED lines=18> */
.L_x_17121:
        /* <DEDUP_REMOVED lines=15> */
.L_x_17123:
[----:B------:R-:W-:Y:S05]  /*d6b0*/  BSYNC.RECONVERGENT B3 ;  /* 0x0000000000037941 */ /* 0x000fea0003800200 */
.L_x_17122:
        /* <DEDUP_REMOVED lines=43> */
.L_x_17120:
[----:B------:R-:W-:Y:S05]  /*d970*/  BSYNC.RECONVERGENT B2 ;  /* 0x0000000000027941 */ /* 0x000fea0003800200 */
.L_x_17119:
        /* <DEDUP_REMOVED lines=11> */
.L_x_17043:
        /* <DEDUP_REMOVED lines=16> */
.L_x_17127:
        /* <DEDUP_REMOVED lines=13> */
.L_x_17129:
[----:B------:R-:W-:Y:S05]  /*dc00*/  BSYNC.RECONVERGENT B3 ;  /* 0x0000000000037941 */ /* 0x000fea0003800200 */
.L_x_17128:
        /* <DEDUP_REMOVED lines=42> */
.L_x_17126:
[----:B------:R-:W-:Y:S05]  /*deb0*/  BSYNC.RECONVERGENT B2 ;  /* 0x0000000000027941 */ /* 0x000fea0003800200 */
.L_x_17125:
[----:B------:R-:W0:Y:S01]  /*dec0*/  LDC R125, c[0x0][0x404] ;  /* 0x00010100ff7d7b82 */ /* 0x000e220000000800 */
[----:B------:R-:W-:Y:S01]  /*ded0*/  I2FP.F32.U32 R101, R100 ;  /* 0x0000006400657245 */ /* 0x000fe20000201000 */
[----:B------:R-:W-:Y:S01]  /*dee0*/  HFMA2 R100, -RZ, RZ, 0.1171875, 0 ;  /* 0x2f800000ff647431 */ /* 0x000fe200000001ff */
[----:B------:R-:W-:Y:S01]  /*def0*/  ISETP.NE.AND P2, PT, R102, 0x1, PT ;  /* 0x000000016600780c */ /* 0x000fe20003f45270 */
[----:B------:R-:W-:Y:S01]  /*df00*/  BSSY.RECONVERGENT B2, `(.L_x_17130) ;  /* 0x000004a000027945 */ /* 0x000fe20003800200 */
[----:B------:R-:W-:Y:S01]  /*df10*/  LOP3.LUT R9, R9, 0xffffffef, RZ, 0xc0, !PT ;  /* 0xffffffef09097812 */ /* 0x000fe200078ec0ff */
[----:B------:R-:W-:Y:S02]  /*df20*/  IMAD.MOV.U32 R127, RZ, RZ, 0x2 ;  /* 0x00000002ff7f7424 */ /* 0x000fe400078e00ff */
[----:B------:R-:W-:Y:S01]  /*df30*/  FFMA.FTZ R12, R101, R100, 1.1641532182693481445e-10 ;  /* 0x2f000000650c7423 */ /* 0x000fe20000010064 */
[----:B-----5:R-:W-:-:S04]  /*df40*/  HADD2.F32 R101, -RZ, R104.H0_H0 ;  /* 0x20000068ff657230 */ /* 0x020fc80000004100 */
        /* <DEDUP_REMOVED lines=12> */
.L_x_17132:
        /* <DEDUP_REMOVED lines=13> */
.L_x_17134:
[----:B------:R-:W-:Y:S05]  /*e0e0*/  BSYNC.RECONVERGENT B3 ;  /* 0x0000000000037941 */ /* 0x000fea0003800200 */
.L_x_17133:
        /* <DEDUP_REMOVED lines=43> */
.L_x_17131:
[----:B------:R-:W-:Y:S05]  /*e3a0*/  BSYNC.RECONVERGENT B2 ;  /* 0x0000000000027941 */ /* 0x000fea0003800200 */
.L_x_17130:
        /* <DEDUP_REMOVED lines=19> */
.L_x_17137:
        /* <DEDUP_REMOVED lines=13> */
.L_x_17139:
[----:B------:R-:W-:Y:S05]  /*e5b0*/  BSYNC.RECONVERGENT B3 ;  /* 0x0000000000037941 */ /* 0x000fea0003800200 */
.L_x_17138:
        /* <DEDUP_REMOVED lines=43> */
.L_x_17136:
[----:B------:R-:W-:Y:S05]  /*e870*/  BSYNC.RECONVERGENT B2 ;  /* 0x0000000000027941 */ /* 0x000fea0003800200 */
.L_x_17135:
        /* <DEDUP_REMOVED lines=19> */
.L_x_17142:
        /* <DEDUP_REMOVED lines=13> */
.L_x_17144:
[----:B------:R-:W-:Y:S05]  /*ea80*/  BSYNC.RECONVERGENT B3 ;  /* 0x0000000000037941 */ /* 0x000fea0003800200 */
.L_x_17143:
        /* <DEDUP_REMOVED lines=43> */
.L_x_17141:
[----:B------:R-:W-:Y:S05]  /*ed40*/  BSYNC.RECONVERGENT B2 ;  /* 0x0000000000027941 */ /* 0x000fea0003800200 */
.L_x_17140:
        /* <DEDUP_REMOVED lines=19> */
.L_x_17147:
        /* <DEDUP_REMOVED lines=13> */
.L_x_17149:
[----:B------:R-:W-:Y:S05]  /*ef50*/  BSYNC.RECONVERGENT B3 ;  /* 0x0000000000037941 */ /* 0x000fea0003800200 */
.L_x_17148:
        /* <DEDUP_REMOVED lines=43> */
.L_x_17146:
[----:B------:R-:W-:Y:S05]  /*f210*/  BSYNC.RECONVERGENT B2 ;  /* 0x0000000000027941 */ /* 0x000fea0003800200 */
.L_x_17145:
        /* <DEDUP_REMOVED lines=17> */
.L_x_17152:
        /* <DEDUP_REMOVED lines=13> */
.L_x_17154:
[----:B------:R-:W-:Y:S05]  /*f400*/  BSYNC.RECONVERGENT B3 ;  /* 0x0000000000037941 */ /* 0x000fea0003800200 */
.L_x_17153:
        /* <DEDUP_REMOVED lines=43> */
.L_x_17151:
[----:B------:R-:W-:Y:S05]  /*f6c0*/  BSYNC.RECONVERGENT B2 ;  /* 0x0000000000027941 */ /* 0x000fea0003800200 */
.L_x_17150:
        /* <DEDUP_REMOVED lines=17> */
.L_x_17157:
        /* <DEDUP_REMOVED lines=13> */
.L_x_17159:
[----:B------:R-:W-:Y:S05]  /*f8b0*/  BSYNC.RECONVERGENT B3 ;  /* 0x0000000000037941 */ /* 0x000fea0003800200 */
.L_x_17158:
        /* <DEDUP_REMOVED lines=43> */
.L_x_17156:
[----:B------:R-:W-:Y:S05]  /*fb70*/  BSYNC.RECONVERGENT B2 ;  /* 0x0000000000027941 */ /* 0x000fea0003800200 */
.L_x_17155:
        /* <DEDUP_REMOVED lines=17> */
.L_x_17162:
        /* <DEDUP_REMOVED lines=13> */
.L_x_17164:
[----:B------:R-:W-:Y:S05]  /*fd60*/  BSYNC.RECONVERGENT B3 ;  /* 0x0000000000037941 */ /* 0x000fea0003800200 */
.L_x_17163:
        /* <DEDUP_REMOVED lines=43> */
.L_x_17161:
[----:B------:R-:W-:Y:S05]  /*10020*/  BSYNC.RECONVERGENT B2 ;  /* 0x0000000000027941 */ /* 0x000fea0003800200 */
.L_x_17160:
        /* <DEDUP_REMOVED lines=37> */
.L_x_17124:
        /* <DEDUP_REMOVED lines=44> */
.L_x_17165:
[----:B01----:R-:W-:Y:S02]  /*10540*/  IMAD.MOV.U32 R134, RZ, RZ, R126 ;  /* 0x000000ffff867224 */ /* 0x003fe400078e007e */
[----:B------:R-:W-:-:S07]  /*10550*/  VIADD R124, R124, 0x20 ;  /* 0x000000207c7c7836 */ /* 0x000fce0000000000 */
.L_x_17042:
[----:B------:R-:W-:Y:S05]  /*10560*/  BSYNC.RECONVERGENT B1 ;  /* 0x0000000000017941 */ /* 0x000fea0003800200 */
.L_x_17041:
        /* <DEDUP_REMOVED lines=36> */
.L_x_17171:
        /* <DEDUP_REMOVED lines=13> */
.L_x_17173:
[----:B------:R-:W-:Y:S05]  /*10880*/  BSYNC.RECONVERGENT B3 ;  /* 0x0000000000037941 */ /* 0x000fea0003800200 */
.L_x_17172:
        /* <DEDUP_REMOVED lines=42> */
.L_x_17170:
[----:B------:R-:W-:Y:S05]  /*10b30*/  BSYNC.RECONVERGENT B2 ;  /* 0x0000000000027941 */ /* 0x000fea0003800200 */
.L_x_17169:
        /* <DEDUP_REMOVED lines=23> */
.L_x_17176:
        /* <DEDUP_REMOVED lines=13> */
.L_x_17178:
[----:B------:R-:W-:Y:S05]  /*10d80*/  BSYNC.RECONVERGENT B3 ;  /* 0x0000000000037941 */ /* 0x000fea0003800200 */
.L_x_17177:
        /* <DEDUP_REMOVED lines=43> */
.L_x_17175:
[----:B------:R-:W-:Y:S05]  /*11040*/  BSYNC.RECONVERGENT B2 ;  /* 0x0000000000027941 */ /* 0x000fea0003800200 */
.L_x_17174:
        /* <DEDUP_REMOVED lines=23> */
.L_x_17181:
        /* <DEDUP_REMOVED lines=13> */
.L_x_17183:
[----:B------:R-:W-:Y:S05]  /*11290*/  BSYNC.RECONVERGENT B3 ;  /* 0x0000000000037941 */ /* 0x000fea0003800200 */
.L_x_17182:
        /* <DEDUP_REMOVED lines=43> */
.L_x_17180:
[----:B------:R-:W-:Y:S05]  /*11550*/  BSYNC.RECONVERGENT B2 ;  /* 0x0000000000027941 */ /* 0x000fea0003800200 */
.L_x_17179:
        /* <DEDUP_REMOVED lines=20> */
.L_x_17186:
        /* <DEDUP_REMOVED lines=13> */
.L_x_17188:
[----:B------:R-:W-:Y:S05]  /*11770*/  BSYNC.RECONVERGENT B3 ;  /* 0x0000000000037941 */ /* 0x000fea0003800200 */
.L_x_17187:
        /* <DEDUP_REMOVED lines=43> */
.L_x_17185:
[----:B------:R-:W-:Y:S05]  /*11a30*/  BSYNC.RECONVERGENT B2 ;  /* 0x0000000000027941 */ /* 0x000fea0003800200 */
.L_x_17184:
        /* <DEDUP_REMOVED lines=23> */
.L_x_17191:
        /* <DEDUP_REMOVED lines=13> */
.L_x_17193:
[----:B------:R-:W-:Y:S05]  /*11c80*/  BSYNC.RECONVERGENT B3 ;  /* 0x0000000000037941 */ /* 0x000fea0003800200 */
.L_x_17192:
        /* <DEDUP_REMOVED lines=43> */
.L_x_17190:
[----:B------:R-:W-:Y:S05]  /*11f40*/  BSYNC.RECONVERGENT B2 ;  /* 0x0000000000027941 */ /* 0x000fea0003800200 */
.L_x_17189:
        /* <DEDUP_REMOVED lines=20> */
.L_x_17196:
        /* <DEDUP_REMOVED lines=13> */
.L_x_17198:
[----:B------:R-:W-:Y:S05]  /*12160*/  BSYNC.RECONVERGENT B3 ;  /* 0x0000000000037941 */ /* 0x000fea0003800200 */
.L_x_17197:
        /* <DEDUP_REMOVED lines=43> */
.L_x_17195:
[----:B------:R-:W-:Y:S05]  /*12420*/  BSYNC.RECONVERGENT B2 ;  /* 0x0000000000027941 */ /* 0x000fea0003800200 */
.L_x_17194:
        /* <DEDUP_REMOVED lines=23> */
.L_x_17201:
        /* <DEDUP_REMOVED lines=13> */
.L_x_17203:
[----:B------:R-:W-:Y:S05]  /*12670*/  BSYNC.RECONVERGENT B3 ;  /* 0x0000000000037941 */ /* 0x000fea0003800200 */
.L_x_17202:
        /* <DEDUP_REMOVED lines=43> */
.L_x_17200:
[----:B------:R-:W-:Y:S05]  /*12930*/  BSYNC.RECONVERGENT B2 ;  /* 0x0000000000027941 */ /* 0x000fea0003800200 */
.L_x_17199:
        /* <DEDUP_REMOVED lines=20> */
.L_x_17206:
        /* <DEDUP_REMOVED lines=13> */
.L_x_17208:
[----:B------:R-:W-:Y:S05]  /*12b50*/  BSYNC.RECONVERGENT B3 ;  /* 0x0000000000037941 */ /* 0x000fea0003800200 */
.L_x_17207:
        /* <DEDUP_REMOVED lines=43> */
.L_x_17205:
[----:B------:R-:W-:Y:S05]  /*12e10*/  BSYNC.RECONVERGENT B2 ;  /* 0x0000000000027941 */ /* 0x000fea0003800200 */
.L_x_17204:
        /* <DEDUP_REMOVED lines=23> */
.L_x_17211:
        /* <DEDUP_REMOVED lines=13> */
.L_x_17213:
[----:B------:R-:W-:Y:S05]  /*13060*/  BSYNC.RECONVERGENT B3 ;  /* 0x0000000000037941 */ /* 0x000fea0003800200 */
.L_x_17212:
        /* <DEDUP_REMOVED lines=43> */
.L_x_17210:
[----:B------:R-:W-:Y:S05]  /*13320*/  BSYNC.RECONVERGENT B2 ;  /* 0x0000000000027941 */ /* 0x000fea0003800200 */
.L_x_17209:
        /* <DEDUP_REMOVED lines=18> */
.L_x_17216:
        /* <DEDUP_REMOVED lines=13> */
.L_x_17218:
[----:B------:R-:W-:Y:S05]  /*13520*/  BSYNC.RECONVERGENT B3 ;  /* 0x0000000000037941 */ /* 0x000fea0003800200 */
.L_x_17217:
        /* <DEDUP_REMOVED lines=43> */
.L_x_17215:
[----:B------:R-:W-:Y:S05]  /*137e0*/  BSYNC.RECONVERGENT B2 ;  /* 0x0000000000027941 */ /* 0x000fea0003800200 */
.L_x_17214:
        /* <DEDUP_REMOVED lines=23> */
.L_x_17221:
        /* <DEDUP_REMOVED lines=13> */
.L_x_17223:
[----:B------:R-:W-:Y:S05]  /*13a30*/  BSYNC.RECONVERGENT B3 ;  /* 0x0000000000037941 */ /* 0x000fea0003800200 */
.L_x_17222:
        /* <DEDUP_REMOVED lines=43> */
.L_x_17220:
[----:B------:R-:W-:Y:S05]  /*13cf0*/  BSYNC.RECONVERGENT B2 ;  /* 0x0000000000027941 */ /* 0x000fea0003800200 */
.L_x_17219:
        /* <DEDUP_REMOVED lines=18> */
.L_x_17226:
        /* <DEDUP_REMOVED lines=13> */
.L_x_17228:
[----:B------:R-:W-:Y:S05]  /*13ef0*/  BSYNC.RECONVERGENT B3 ;  /* 0x0000000000037941 */ /* 0x000fea0003800200 */
.L_x_17227:
        /* <DEDUP_REMOVED lines=43> */
.L_x_17225:
[----:B------:R-:W-:Y:S05]  /*141b0*/  BSYNC.RECONVERGENT B2 ;  /* 0x0000000000027941 */ /* 0x000fea0003800200 */
.L_x_17224:
        /* <DEDUP_REMOVED lines=23> */
.L_x_17231:
        /* <DEDUP_REMOVED lines=13> */
.L_x_17233:
[----:B------:R-:W-:Y:S05]  /*14400*/  BSYNC.RECONVERGENT B3 ;  /* 0x0000000000037941 */ /* 0x000fea0003800200 */
.L_x_17232:
        /* <DEDUP_REMOVED lines=43> */
.L_x_17230:
[----:B------:R-:W-:Y:S05]  /*146c0*/  BSYNC.RECONVERGENT B2 ;  /* 0x0000000000027941 */ /* 0x000fea0003800200 */
.L_x_17229:
        /* <DEDUP_REMOVED lines=18> */
.L_x_17236:
        /* <DEDUP_REMOVED lines=13> */
.L_x_17238:
[----:B------:R-:W-:Y:S05]  /*148c0*/  BSYNC.RECONVERGENT B3 ;  /* 0x0000000000037941 */ /* 0x000fea0003800200 */
.L_x_17237:
        /* <DEDUP_REMOVED lines=43> */
.L_x_17235:
[----:B------:R-:W-:Y:S05]  /*14b80*/  BSYNC.RECONVERGENT B2 ;  /* 0x0000000000027941 */ /* 0x000fea0003800200 */
.L_x_17234:
        /* <DEDUP_REMOVED lines=24> */
.L_x_17241:
        /* <DEDUP_REMOVED lines=13> */
.L_x_17243:
[----:B------:R-:W-:Y:S05]  /*14de0*/  BSYNC.RECONVERGENT B3 ;  /* 0x0000000000037941 */ /* 0x000fea0003800200 */
.L_x_17242:
        /* <DEDUP_REMOVED lines=43> */
.L_x_17240:
[----:B------:R-:W-:Y:S05]  /*150a0*/  BSYNC.RECONVERGENT B2 ;  /* 0x0000000000027941 */ /* 0x000fea0003800200 */
.L_x_17239:
        /* <DEDUP_REMOVED lines=18> */
.L_x_17246:
        /* <DEDUP_REMOVED lines=15> */
.L_x_17248:
[----:B------:R-:W-:Y:S05]  /*152c0*/  BSYNC.RECONVERGENT B3 ;  /* 0x0000000000037941 */ /* 0x000fea0003800200 */
.L_x_17247:
        /* <DEDUP_REMOVED lines=43> */
.L_x_17245:
[----:B------:R-:W-:Y:S05]  /*15580*/  BSYNC.RECONVERGENT B2 ;  /* 0x0000000000027941 */ /* 0x000fea0003800200 */
.L_x_17244:
        /* <DEDUP_REMOVED lines=11> */
.L_x_17168:
        /* <DEDUP_REMOVED lines=16> */
.L_x_17252:
        /* <DEDUP_REMOVED lines=13> */
.L_x_17254:
[----:B------:R-:W-:Y:S05]  /*15810*/  BSYNC.RECONVERGENT B3 ;  /* 0x0000000000037941 */ /* 0x000fea0003800200 */
.L_x_17253:
        /* <DEDUP_REMOVED lines=42> */
.L_x_17251:
[----:B------:R-:W-:Y:S05]  /*15ac0*/  BSYNC.RECONVERGENT B2 ;  /* 0x0000000000027941 */ /* 0x000fea0003800200 */
.L_x_17250:
        /* <DEDUP_REMOVED lines=21> */
.L_x_17257:
        /* <DEDUP_REMOVED lines=13> */
.L_x_17259:
[----:B------:R-:W-:Y:S05]  /*15cf0*/  BSYNC.RECONVERGENT B3 ;  /* 0x0000000000037941 */ /* 0x000fea0003800200 */
.L_x_17258:
        /* <DEDUP_REMOVED lines=43> */
.L_x_17256:
[----:B------:R-:W-:Y:S05]  /*15fb0*/  BSYNC.RECONVERGENT B2 ;  /* 0x0000000000027941 */ /* 0x000fea0003800200 */
.L_x_17255:
        /* <DEDUP_REMOVED lines=19> */
.L_x_17262:
        /* <DEDUP_REMOVED lines=13> */
.L_x_17264:
[----:B------:R-:W-:Y:S05]  /*161c0*/  BSYNC.RECONVERGENT B3 ;  /* 0x0000000000037941 */ /* 0x000fea0003800200 */
.L_x_17263:
        /* <DEDUP_REMOVED lines=43> */
.L_x_17261:
[----:B------:R-:W-:Y:S05]  /*16480*/  BSYNC.RECONVERGENT B2 ;  /* 0x0000000000027941 */ /* 0x000fea0003800200 */
.L_x_17260:
        /* <DEDUP_REMOVED lines=19> */
.L_x_17267:
        /* <DEDUP_REMOVED lines=13> */
.L_x_17269:
[----:B------:R-:W-:Y:S05]  /*16690*/  BSYNC.RECONVERGENT B3 ;  /* 0x0000000000037941 */ /* 0x000fea0003800200 */
.L_x_17268:
        /* <DEDUP_REMOVED lines=43> */
.L_x_17266:
[----:B------:R-:W-:Y:S05]  /*16950*/  BSYNC.RECONVERGENT B2 ;  /* 0x0000000000027941 */ /* 0x000fea0003800200 */
.L_x_17265:
        /* <DEDUP_REMOVED lines=19> */
.L_x_17272:
        /* <DEDUP_REMOVED lines=13> */
.L_x_17274:
[----:B------:R-:W-:Y:S05]  /*16b60*/  BSYNC.RECONVERGENT B3 ;  /* 0x0000000000037941 */ /* 0x000fea0003800200 */
.L_x_17273:
        /* <DEDUP_REMOVED lines=43> */
.L_x_17271:
[----:B------:R-:W-:Y:S05]  /*16e20*/  BSYNC.RECONVERGENT B2 ;  /* 0x0000000000027941 */ /* 0x000fea0003800200 */
.L_x_17270:
        /* <DEDUP_REMOVED lines=17> */
.L_x_17277:
        /* <DEDUP_REMOVED lines=13> */
.L_x_17279:
[----:B------:R-:W-:Y:S05]  /*17010*/  BSYNC.RECONVERGENT B3 ;  /* 0x0000000000037941 */ /* 0x000fea0003800200 */
.L_x_17278:
        /* <DEDUP_REMOVED lines=43> */
.L_x_17276:
[----:B------:R-:W-:Y:S05]  /*172d0*/  BSYNC.RECONVERGENT B2 ;  /* 0x0000000000027941 */ /* 0x000fea0003800200 */
.L_x_17275:
        /* <DEDUP_REMOVED lines=17> */
.L_x_17282:
        /* <DEDUP_REMOVED lines=13> */
.L_x_17284:
[----:B------:R-:W-:Y:S05]  /*174c0*/  BSYNC.RECONVERGENT B3 ;  /* 0x0000000000037941 */ /* 0x000fea0003800200 */
.L_x_17283:
        /* <DEDUP_REMOVED lines=43> */
.L_x_17281:
[----:B------:R-:W-:Y:S05]  /*17780*/  BSYNC.RECONVERGENT B2 ;  /* 0x0000000000027941 */ /* 0x000fea0003800200 */
.L_x_17280:
        /* <DEDUP_REMOVED lines=17> */
.L_x_17287:
        /* <DEDUP_REMOVED lines=13> */
.L_x_17289:
[----:B------:R-:W-:Y:S05]  /*17970*/  BSYNC.RECONVERGENT B3 ;  /* 0x0000000000037941 */ /* 0x000fea0003800200 */
.L_x_17288:
        /* <DEDUP_REMOVED lines=43> */
.L_x_17286:
[----:B------:R-:W-:Y:S05]  /*17c30*/  BSYNC.RECONVERGENT B2 ;  /* 0x0000000000027941 */ /* 0x000fea0003800200 */
.L_x_17285:
        /* <DEDUP_REMOVED lines=37> */
.L_x_17249:
        /* <DEDUP_REMOVED lines=44> */
.L_x_17290:
[----:B01----:R-:W-:Y:S02]  /*18150*/  IMAD.MOV.U32 R134, RZ, RZ, R126 ;  /* 0x000000ffff867224 */ /* 0x003fe400078e007e */
[----:B------:R-:W-:-:S07]  /*18160*/  VIADD R124, R124, 0x20 ;  /* 0x000000207c7c7836 */ /* 0x000fce0000000000 */
.L_x_17167:
[----:B------:R-:W-:Y:S05]  /*18170*/  BSYNC.RECONVERGENT B1 ;  /* 0x0000000000017941 */ /* 0x000fea0003800200 */
.L_x_17166:
        /* <DEDUP_REMOVED lines=36> */
.L_x_17296:
        /* <DEDUP_REMOVED lines=13> */
.L_x_17298:
[----:B------:R-:W-:Y:S05]  /*18490*/  BSYNC.RECONVERGENT B3 ;  /* 0x0000000000037941 */ /* 0x000fea0003800200 */
.L_x_17297:
        /* <DEDUP_REMOVED lines=42> */
.L_x_17295:
[----:B------:R-:W-:Y:S05]  /*18740*/  BSYNC.RECONVERGENT B2 ;  /* 0x0000000000027941 */ /* 0x000fea0003800200 */
.L_x_17294:
        /* <DEDUP_REMOVED lines=23> */
.L_x_17301:
        /* <DEDUP_REMOVED lines=13> */
.L_x_17303:
[----:B------:R-:W-:Y:S05]  /*18990*/  BSYNC.RECONVERGENT B3 ;  /* 0x0000000000037941 */ /* 0x000fea0003800200 */
.L_x_17302:
        /* <DEDUP_REMOVED lines=43> */
.L_x_17300:
[----:B------:R-:W-:Y:S05]  /*18c50*/  BSYNC.RECONVERGENT B2 ;  /* 0x0000000000027941 */ /* 0x000fea0003800200 */
.L_x_17299:
[----:B------:R-:W-:Y:S01]  /*18c60*/  I2FP.F32.U32 R4, R3 ;  /* 0x0000000300047245 */ /* 0x000fe20000201000 */
[----:B------:R-:W-:Y:S01]  /*18c70*/  HADD2.F32 R6, -RZ, R80.H0_H0 ;  /* 0x20000050ff067230 */ /* 0x000fe20000004100 */
[----:B------:R-:W-:Y:S03]  /*18c80*/  BSSY.RECONVERGENT B2, `(.L_x_17304) ;  /* 0x000004e000027945 */ /* 0x000fe60003800200 */
[----:B------:R-:W-:Y:S01]  /*18c90*/  FFMA.FTZ R3, R4, R127, 1.1641532182693481445e-10 ;  /* 0x2f00000004037423 */ /* 0x000fe2000001007f */
[----:B------:R-:W-:Y:S01]  /*18ca0*/  FMUL.FTZ R6, R6, R125 ;  /* 0x0000007d06067220 */ /* 0x000fe20000410000 */
[----:B------:R-:W-:-:S03]  /*18cb0*/  IMAD.MOV.U32 R4, RZ, RZ, 0x2 ;  /* 0x00000002ff047424 */ /* 0x000fc600078e00ff */
[----:B------:R-:W-:Y:S02]  /*18cc0*/  FSETP.GTU.FTZ.AND P2, PT, R3, R0, PT ;  /* 0x000000000300720b */ /* 0x000fe40003f5c000 */
[----:B------:R-:W-:Y:S01]  /*18cd0*/  FSEL R3, R2, RZ, P4 ;  /* 0x000000ff02037208 */ /* 0x000fe20002000000 */
[----:B------:R-:W-:Y:S01]  /*18ce0*/  IMAD.MOV.U32 R2, RZ, RZ, R10 ;  /* 0x000000ffff027224 */ /* 0x000fe200078e000a */
[----:B0-----:R-:W-:Y:S02]  /*18cf0*/  FSEL R116, R6, RZ, !P2 ;  /* 0x000000ff06747208 */ /* 0x001fe40005000000 */
        /* <DEDUP_REMOVED lines=13> */
.L_x_17306:
        /* <DEDUP_REMOVED lines=13> */
.L_x_17308:
[----:B------:R-:W-:Y:S05]  /*18ea0*/  BSYNC.RECONVERGENT B3 ;  /* 0x0000000000037941 */ /* 0x000fea0003800200 */
.L_x_17307:
        /* <DEDUP_REMOVED lines=43> */
.L_x_17305:
[----:B------:R-:W-:Y:S05]  /*19160*/  BSYNC.RECONVERGENT B2 ;  /* 0x0000000000027941 */ /* 0x000fea0003800200 */
.L_x_17304:
        /* <DEDUP_REMOVED lines=20> */
.L_x_17311:
        /* <DEDUP_REMOVED lines=13> */
.L_x_17313:
[----:B------:R-:W-:Y:S05]  /*19380*/  BSYNC.RECONVERGENT B3 ;  /* 0x0000000000037941 */ /* 0x000fea0003800200 */
.L_x_17312:
        /* <DEDUP_REMOVED lines=43> */
.L_x_17310:
[----:B------:R-:W-:Y:S05]  /*19640*/  BSYNC.RECONVERGENT B2 ;  /* 0x0000000000027941 */ /* 0x000fea0003800200 */
.L_x_17309:
        /* <DEDUP_REMOVED lines=23> */
.L_x_17316:
        /* <DEDUP_REMOVED lines=13> */
.L_x_17318:
[----:B------:R-:W-:Y:S05]  /*19890*/  BSYNC.RECONVERGENT B3 ;  /* 0x0000000000037941 */ /* 0x000fea0003800200 */
.L_x_17317:
        /* <DEDUP_REMOVED lines=43> */
.L_x_17315:
[----:B------:R-:W-:Y:S05]  /*19b50*/  BSYNC.RECONVERGENT B2 ;  /* 0x0000000000027941 */ /* 0x000fea0003800200 */
.L_x_17314:
[----:B------:R-:W-:Y:S01]  /*19b60*/  I2FP.F32.U32 R2, R2 ;  /* 0x0000000200027245 */ /* 0x000fe20000201000 */
[----:B------:R-:W-:Y:S01]  /*19b70*/  HADD2.F32 R4, -RZ, R121.H0_H0 ;  /* 0x20000079ff047230 */ /* 0x000fe20000004100 */
[----:B------:R-:W-:Y:S01]  /*19b80*/  ISETP.NE.AND P2, PT, R6, 0x1, PT ;  /* 0x000000010600780c */ /* 0x000fe20003f45270 */
[----:B------:R-:W-:Y:S01]  /*19b90*/  BSSY.RECONVERGENT B2, `(.L_x_17319) ;  /* 0x000004a000027945 */ /* 0x000fe20003800200 */
[----:B------:R-:W-:Y:S01]  /*19ba0*/  LOP3.LUT R9, R9, 0xfffffffb, RZ, 0xc0, !PT ;  /* 0xfffffffb09097812 */ /* 0x000fe200078ec0ff */
[----:B------:R-:W-:Y:S01]  /*19bb0*/  FFMA.FTZ R3, R2, R127, 1.1641532182693481445e-10 ;  /* 0x2f00000002037423 */ /* 0x000fe2000001007f */
[----:B------:R-:W-:Y:S02]  /*19bc0*/  IMAD.MOV.U32 R12, RZ, RZ, 0x2 ;  /* 0x00000002ff0c7424 */ /* 0x000fe400078e00ff */
[----:B------:R-:W-:Y:S01]  /*19bd0*/  FMUL.FTZ R2, R4, R125 ;  /* 0x0000007d04027220 */ /* 0x000fe20000410000 */
        /* <DEDUP_REMOVED lines=12> */
.L_x_17321:
        /* <DEDUP_REMOVED lines=13> */
.L_x_17323:
[----:B------:R-:W-:Y:S05]  /*19d70*/  BSYNC.RECONVERGENT B3 ;  /* 0x0000000000037941 */ /* 0x000fea0003800200 */
.L_x_17322:
        /* <DEDUP_REMOVED lines=43> */
.L_x_17320:
[----:B------:R-:W-:Y:S05]  /*1a030*/  BSYNC.RECONVERGENT B2 ;  /* 0x0000000000027941 */ /* 0x000fea0003800200 */
.L_x_17319:
        /* <DEDUP_REMOVED lines=23> */
.L_x_17326:
        /* <DEDUP_REMOVED lines=13> */
.L_x_17328:
[----:B------:R-:W-:Y:S05]  /*1a280*/  BSYNC.RECONVERGENT B3 ;  /* 0x0000000000037941 */ /* 0x000fea0003800200 */
.L_x_17327:
        /* <DEDUP_REMOVED lines=43> */
.L_x_17325:
[----:B------:R-:W-:Y:S05]  /*1a540*/  BSYNC.RECONVERGENT B2 ;  /* 0x0000000000027941 */ /* 0x000fea0003800200 */
.L_x_17324:
        /* <DEDUP_REMOVED lines=20> */
.L_x_17331:
        /* <DEDUP_REMOVED lines=13> */
.L_x_17333:
[----:B------:R-:W-:Y:S05]  /*1a760*/  BSYNC.RECONVERGENT B3 ;  /* 0x0000000000037941 */ /* 0x000fea0003800200 */
.L_x_17332:
        /* <DEDUP_REMOVED lines=43> */
.L_x_17330:
[----:B------:R-:W-:Y:S05]  /*1aa20*/  BSYNC.RECONVERGENT B2 ;  /* 0x0000000000027941 */ /* 0x000fea0003800200 */
.L_x_17329:
        /* <DEDUP_REMOVED lines=23> */
.L_x_17336:
        /* <DEDUP_REMOVED lines=13> */
.L_x_17338:
[----:B------:R-:W-:Y:S05]  /*1ac70*/  BSYNC.RECONVERGENT B3 ;  /* 0x0000000000037941 */ /* 0x000fea0003800200 */
.L_x_17337:
        /* <DEDUP_REMOVED lines=43> */
.L_x_17335:
[----:B------:R-:W-:Y:S05]  /*1af30*/  BSYNC.RECONVERGENT B2 ;  /* 0x0000000000027941 */ /* 0x000fea0003800200 */
.L_x_17334:
        /* <DEDUP_REMOVED lines=18> */
.L_x_17341:
        /* <DEDUP_REMOVED lines=13> */
.L_x_17343:
[----:B------:R-:W-:Y:S05]  /*1b130*/  BSYNC.RECONVERGENT B3 ;  /* 0x0000000000037941 */ /* 0x000fea0003800200 */
.L_x_17342:
        /* <DEDUP_REMOVED lines=43> */
.L_x_17340:
[----:B------:R-:W-:Y:S05]  /*1b3f0*/  BSYNC.RECONVERGENT B2 ;  /* 0x0000000000027941 */ /* 0x000fea0003800200 */
.L_x_17339:
        /* <DEDUP_REMOVED lines=23> */
.L_x_17346:
        /* <DEDUP_REMOVED lines=11> */
[----:B------:R-:W-:-:S04]  /*1b620*/  @P4 IADD3 R2, PT, PT, R11, RZ, RZ ;  /* 0x000000ff0b024210 */ /* 0x000fc80007ffe0ff */
[----:B------:R-:W-:-:S07]  /*1b630*/  @!P3 MOV R11, R2 ;  /* 0x00000002000bb202 */ /* 0x000fce0000000f00 */
.L_x_17348:
[----:B------:R-:W-:Y:S05]  /*1b640*/  BSYNC.RECONVERGENT B3 ;  /* 0x0000000000037941 */ /* 0x000fea0003800200 */
.L_x_17347:
        /* <DEDUP_REMOVED lines=43> */
.L_x_17345:
[----:B------:R-:W-:Y:S05]  /*1b900*/  BSYNC.RECONVERGENT B2 ;  /* 0x0000000000027941 */ /* 0x000fea0003800200 */
.L_x_17344:
        /* <DEDUP_REMOVED lines=18> */
.L_x_17351:
        /* <DEDUP_REMOVED lines=13> */
.L_x_17353:
[----:B------:R-:W-:Y:S05]  /*1bb00*/  BSYNC.RECONVERGENT B3 ;  /* 0x0000000000037941 */ /* 0x000fea0003800200 */
.L_x_17352:
        /* <DEDUP_REMOVED lines=43> */
.L_x_17350:
[----:B------:R-:W-:Y:S05]  /*1bdc0*/  BSYNC.RECONVERGENT B2 ;  /* 0x0000000000027941 */ /* 0x000fea0003800200 */
.L_x_17349:
        /* <DEDUP_REMOVED lines=23> */
.L_x_17356:
        /* <DEDUP_REMOVED lines=13> */
.L_x_17358:
[----:B------:R-:W-:Y:S05]  /*1c010*/  BSYNC.RECONVERGENT B3 ;  /* 0x0000000000037941 */ /* 0x000fea0003800200 */
.L_x_17357:
        /* <DEDUP_REMOVED lines=43> */
.L_x_17355:
[----:B------:R-:W-:Y:S05]  /*1c2d0*/  BSYNC.RECONVERGENT B2 ;  /* 0x0000000000027941 */ /* 0x000fea0003800200 */
.L_x_17354:
        /* <DEDUP_REMOVED lines=18> */
.L_x_17361:
        /* <DEDUP_REMOVED lines=13> */
.L_x_17363:
[----:B------:R-:W-:Y:S05]  /*1c4d0*/  BSYNC.RECONVERGENT B3 ;  /* 0x0000000000037941 */ /* 0x000fea0003800200 */
.L_x_17362:
        /* <DEDUP_REMOVED lines=43> */
.L_x_17360:
[----:B------:R-:W-:Y:S05]  /*1c790*/  BSYNC.RECONVERGENT B2 ;  /* 0x0000000000027941 */ /* 0x000fea0003800200 */
.L_x_17359:
        /* <DEDUP_REMOVED lines=24> */
.L_x_17366:
        /* <DEDUP_REMOVED lines=13> */
.L_x_17368:
[----:B------:R-:W-:Y:S05]  /*1c9f0*/  BSYNC.RECONVERGENT B3 ;  /* 0x0000000000037941 */ /* 0x000fea0003800200 */
.L_x_17367:
        /* <DEDUP_REMOVED lines=43> */
.L_x_17365:
[----:B------:R-:W-:Y:S05]  /*1ccb0*/  BSYNC.RECONVERGENT B2 ;  /* 0x0000000000027941 */ /* 0x000fea0003800200 */
.L_x_17364:
        /* <DEDUP_REMOVED lines=18> */
.L_x_17371:
        /* <DEDUP_REMOVED lines=15> */
.L_x_17373:
[----:B------:R-:W-:Y:S05]  /*1ced0*/  BSYNC.RECONVERGENT B3 ;  /* 0x0000000000037941 */ /* 0x000fea0003800200 */
.L_x_17372:
        /* <DEDUP_REMOVED lines=43> */
.L_x_17370:
[----:B------:R-:W-:Y:S05]  /*1d190*/  BSYNC.RECONVERGENT B2 ;  /* 0x0000000000027941 */ /* 0x000fea0003800200 */
.L_x_17369:
        /* <DEDUP_REMOVED lines=11> */
.L_x_17293:
        /* <DEDUP_REMOVED lines=16> */
.L_x_17377:
        /* <DEDUP_REMOVED lines=13> */
.L_x_17379:
[----:B------:R-:W-:Y:S05]  /*1d420*/  BSYNC.RECONVERGENT B3 ;  /* 0x0000000000037941 */ /* 0x000fea0003800200 */
.L_x_17378:
        /* <DEDUP_REMOVED lines=42> */
.L_x_17376:
[----:B------:R-:W-:Y:S05]  /*1d6d0*/  BSYNC.RECONVERGENT B2 ;  /* 0x0000000000027941 */ /* 0x000fea0003800200 */
.L_x_17375:
        /* <DEDUP_REMOVED lines=8> */
[----:B------:R-:W-:-:S03]  /*1d760*/  MOV R127, 0x2 ;  /* 0x00000002007f7802 */ /* 0x000fc60000000f00 */
        /* <DEDUP_REMOVED lines=12> */
.L_x_17382:
        /* <DEDUP_REMOVED lines=13> */
.L_x_17384:
[----:B------:R-:W-:Y:S05]  /*1d900*/  BSYNC.RECONVERGENT B3 ;  /* 0x0000000000037941 */ /* 0x000fea0003800200 */
.L_x_17383:
        /* <DEDUP_REMOVED lines=43> */
.L_x_17381:
[----:B------:R-:W-:Y:S05]  /*1dbc0*/  BSYNC.RECONVERGENT B2 ;  /* 0x0000000000027941 */ /* 0x000fea0003800200 */
.L_x_17380:
        /* <DEDUP_REMOVED lines=19> */
.L_x_17387:
        /* <DEDUP_REMOVED lines=13> */
.L_x_17389:
[----:B------:R-:W-:Y:S05]  /*1ddd0*/  BSYNC.RECONVERGENT B3 ;  /* 0x0000000000037941 */ /* 0x000fea0003800200 */
.L_x_17388:
        /* <DEDUP_REMOVED lines=43> */
.L_x_17386:
[----:B------:R-:W-:Y:S05]  /*1e090*/  BSYNC.RECONVERGENT B2 ;  /* 0x0000000000027941 */ /* 0x000fea0003800200 */
.L_x_17385:
        /* <DEDUP_REMOVED lines=19> */
.L_x_17392:
        /* <DEDUP_REMOVED lines=13> */
.L_x_17394:
[----:B------:R-:W-:Y:S05]  /*1e2a0*/  BSYNC.RECONVERGENT B3 ;  /* 0x0000000000037941 */ /* 0x000fea0003800200 */
.L_x_17393:
        /* <DEDUP_REMOVED lines=43> */
.L_x_17391:
[----:B------:R-:W-:Y:S05]  /*1e560*/  BSYNC.RECONVERGENT B2 ;  /* 0x0000000000027941 */ /* 0x000fea0003800200 */
.L_x_17390:
        /* <DEDUP_REMOVED lines=19> */
.L_x_17397:
        /* <DEDUP_REMOVED lines=13> */
.L_x_17399:
[----:B------:R-:W-:Y:S05]  /*1e770*/  BSYNC.RECONVERGENT B3 ;  /* 0x0000000000037941 */ /* 0x000fea0003800200 */
.L_x_17398:
        /* <DEDUP_REMOVED lines=43> */
.L_x_17396:
[----:B------:R-:W-:Y:S05]  /*1ea30*/  BSYNC.RECONVERGENT B2 ;  /* 0x0000000000027941 */ /* 0x000fea0003800200 */
.L_x_17395:
        /* <DEDUP_REMOVED lines=17> */
.L_x_17402:
        /* <DEDUP_REMOVED lines=13> */
.L_x_17404:
[----:B------:R-:W-:Y:S05]  /*1ec20*/  BSYNC.RECONVERGENT B3 ;  /* 0x0000000000037941 */ /* 0x000fea0003800200 */
.L_x_17403:
        /* <DEDUP_REMOVED lines=43> */
.L_x_17401:
[----:B------:R-:W-:Y:S05]  /*1eee0*/  BSYNC.RECONVERGENT B2 ;  /* 0x0000000000027941 */ /* 0x000fea0003800200 */
.L_x_17400:
        /* <DEDUP_REMOVED lines=17> */
.L_x_17407:
        /* <DEDUP_REMOVED lines=13> */
.L_x_17409:
[----:B------:R-:W-:Y:S05]  /*1f0d0*/  BSYNC.RECONVERGENT B3 ;  /* 0x0000000000037941 */ /* 0x000fea0003800200 */
.L_x_17408:
        /* <DEDUP_REMOVED lines=43> */
.L_x_17406:
[----:B------:R-:W-:Y:S05]  /*1f390*/  BSYNC.RECONVERGENT B2 ;  /* 0x0000000000027941 */ /* 0x000fea0003800200 */
.L_x_17405:
        /* <DEDUP_REMOVED lines=17> */
.L_x_17412:
        /* <DEDUP_REMOVED lines=13> */
.L_x_17414:
[----:B------:R-:W-:Y:S05]  /*1f580*/  BSYNC.RECONVERGENT B3 ;  /* 0x0000000000037941 */ /* 0x000fea0003800200 */
.L_x_17413:
        /* <DEDUP_REMOVED lines=43> */
.L_x_17411:
[----:B------:R-:W-:Y:S05]  /*1f840*/  BSYNC.RECONVERGENT B2 ;  /* 0x0000000000027941 */ /* 0x000fea0003800200 */
.L_x_17410:
        /* <DEDUP_REMOVED lines=37> */
.L_x_17374:
        /* <DEDUP_REMOVED lines=25> */
[----:B------:R-:W-:Y:S01]  /*1fc30*/  SHF.L.U32 R135, R2, 0x10, RZ ;  /* 0x0000001002877819 */ /* 0x000fe200000006ff */
[----:B------:R-:W1:Y:S01]  /*1fc40*/  LDC.64 R126, c[0x0][0x3b8] ;  /* 0x0000ee00ff7e7b82 */ /* 0x000e620000000a00 */
[----:B------:R-:W-:Y:S02]  /*1fc50*/  LOP3.LUT R125, R0, 0xffff, RZ, 0xc0, !PT ;  /* 0x0000ffff007d7812 */ /* 0x000fe400078ec0ff */
[----:B0-----:R-:W-:Y:S02]  /*1fc60*/  LOP3.LUT R136, R135, 0xff0000, RZ, 0xc0, !PT ;  /* 0x00ff000087887812 */ /* 0x001fe400078ec0ff */
        /* <DEDUP_REMOVED lines=16> */
.L_x_17292:
[----:B------:R-:W-:Y:S05]  /*1fd70*/  BSYNC.RECONVERGENT B1 ;  /* 0x0000000000017941 */ /* 0x000fea0003800200 */
.L_x_17291:
        /* <DEDUP_REMOVED lines=126> */
.L_x_17436:
        /* <DEDUP_REMOVED lines=48> */
.L_x_17417:
[----:B------:R-:W-:Y:S05]  /*20860*/  BSYNC.RECONVERGENT B1 ;  /* 0x0000000000017941 */ /* 0x000fea0003800200 */
.L_x_17416:
        /* <DEDUP_REMOVED lines=35> */
.L_x_17419:
[----:B------:R-:W-:Y:S05]  /*20aa0*/  BSYNC.RECONVERGENT B1 ;  /* 0x0000000000017941 */ /* 0x000fea0003800200 */
.L_x_17418:
        /* <DEDUP_REMOVED lines=35> */
.L_x_17421:
[----:B------:R-:W-:Y:S05]  /*20ce0*/  BSYNC.RECONVERGENT B1 ;  /* 0x0000000000017941 */ /* 0x000fea0003800200 */
.L_x_17420:
        /* <DEDUP_REMOVED lines=34> */
.L_x_17423:
[----:B------:R-:W-:Y:S05]  /*20f10*/  BSYNC.RECONVERGENT B1 ;  /* 0x0000000000017941 */ /* 0x000fea0003800200 */
.L_x_17422:
[----:B01234-:R-:W0:Y:S02]  /*20f20*/  LDC.64 R124, c[0x0][0x380] ;  /* 0x0000e000ff7c7b82 */ /* 0x01fe240000000a00 */
[----:B0-----:R-:W-:-:S04]  /*20f30*/  LEA R129, R124, R129, 0x2 ;  /* 0x000000817c817211 */ /* 0x001fc800078e10ff */
[----:B------:R-:W-:-:S13]  /*20f40*/  ISETP.GE.AND P1, PT, R129, R125, PT ;  /* 0x0000007d8100720c */ /* 0x000fda0003f26270 */
[----:B------:R-:W-:Y:S05]  /*20f50*/  @!P1 BRA `(.L_x_17424) ;  /* 0xfffffdfc006c9947 */ /* 0x000fea000383ffff */
[----:B------:R-:W-:Y:S05]  /*20f60*/  BSYNC B0 ;  /* 0x0000000000007941 */ /* 0x000fea0003800000 */
.L_x_16915:
[----:B------:R-:W-:Y:S05]  /*20f70*/  EXIT ;  /* 0x000000000000794d */ /* 0x000fea0003800000 */
.L_x_17415:
[----:B0-----:R-:W-:Y:S01]  /*20f80*/  HFMA2 R141, -RZ, RZ, 0, 5.9604644775390625e-08 ;  /* 0x00000001ff8d7431 */ /* 0x001fe200000001ff */
[----:B------:R-:W-:Y:S01]  /*20f90*/  BSSY B1, `(.L_x_17425) ;  /* 0x0000007000017945 */ /* 0x000fe20003800000 */
[----:B------:R-:W-:Y:S01]  /*20fa0*/  IMAD.MOV.U32 R142, RZ, RZ, R125 ;  /* 0x000000ffff8e7224 */ /* 0x000fe200078e007d */
[----:B------:R-:W-:Y:S01]  /*20fb0*/  MOV R139, 0xffffffff ;  /* 0xffffffff008b7802 */ /* 0x000fe20000000f00 */
[----:B------:R-:W-:-:S07]  /*20fc0*/  IMAD.MOV.U32 R144, RZ, RZ, 0x1f ;  /* 0x0000001fff907424 */ /* 0x000fce00078e00ff */
[----:B-----5:R-:W-:Y:S05]  /*20fd0*/  WARPSYNC.COLLECTIVE R139, `(.L_x_17426) ;  /* 0x000000008b087348 */ /* 0x020fea0003c00000 */
[----:B------:R0:W1:Y:S02]  /*20fe0*/  SHFL.BFLY P5, R140, R142, R141, R144 ;  /* 0x0c00008d8e8c7389 */ /* 0x00006400000a0090 */
[----:B01---5:R-:W-:Y:S05]  /*20ff0*/  ENDCOLLECTIVE ;  /* 0x000000000000791b */ /* 0x023fea0003800000 */
.L_x_17426:
[----:B------:R-:W-:Y:S05]  /*21000*/  BSYNC B1 ;  /* 0x0000000000017941 */ /* 0x000fea0003800000 */
.L_x_17425:
        /* <DEDUP_REMOVED lines=10> */
.L_x_17427:
[----:B------:R-:W-:Y:S01]  /*210b0*/  HFMA2 R141, -RZ, RZ, 0, 2.384185791015625e-07 ;  /* 0x00000004ff8d7431 */ /* 0x000fe200000001ff */
[----:B------:R-:W-:-:S05]  /*210c0*/  MOV R124, R140 ;  /* 0x0000008c007c7202 */ /* 0x000fca0000000f00 */
[----:B------:R-:W-:-:S04]  /*210d0*/  FADD.FTZ R135, R127, R124 ;  /* 0x0000007c7f877221 */ /* 0x000fc80000010000 */
[----:B------:R-:W-:-:S07]  /*210e0*/  IMAD.MOV.U32 R142, RZ, RZ, R135 ;  /* 0x000000ffff8e7224 */ /* 0x000fce00078e0087 */
[----:B------:R-:W-:Y:S05]  /*210f0*/  WARPSYNC.COLLECTIVE R139, `(.L_x_17428) ;  /* 0x000000008b087348 */ /* 0x000fea0003c00000 */
[----:B------:R0:W1:Y:S02]  /*21100*/  SHFL.BFLY P5, R140, R142, R141, R144 ;  /* 0x0c00008d8e8c7389 */ /* 0x00006400000a0090 */
[----:B01----:R-:W-:Y:S05]  /*21110*/  ENDCOLLECTIVE ;  /* 0x000000000000791b */ /* 0x003fea0003800000 */
.L_x_17428:
[----:B------:R-:W-:Y:S02]  /*21120*/  IMAD.MOV.U32 R141, RZ, RZ, 0x8 ;  /* 0x00000008ff8d7424 */ /* 0x000fe400078e00ff */
[----:B------:R-:W-:-:S04]  /*21130*/  IMAD.MOV.U32 R124, RZ, RZ, R140 ;  /* 0x000000ffff7c7224 */ /* 0x000fc800078e008c */
[----:B------:R-:W-:-:S05]  /*21140*/  FADD.FTZ R136, R135, R124 ;  /* 0x0000007c87887221 */ /* 0x000fca0000010000 */
[----:B------:R-:W-:-:S07]  /*21150*/  MOV R142, R136 ;  /* 0x00000088008e7202 */ /* 0x000fce0000000f00 */
[----:B------:R-:W-:Y:S05]  /*21160*/  WARPSYNC.COLLECTIVE R139, `(.L_x_17429) ;  /* 0x000000008b087348 */ /* 0x000fea0003c00000 */
[----:B------:R0:W1:Y:S02]  /*21170*/  SHFL.BFLY P5, R140, R142, R141, R144 ;  /* 0x0c00008d8e8c7389 */ /* 0x00006400000a0090 */
[----:B01----:R-:W-:Y:S05]  /*21180*/  ENDCOLLECTIVE ;  /* 0x000000000000791b */ /* 0x003fea0003800000 */
.L_x_17429:
[----:B------:R-:W-:Y:S01]  /*21190*/  HFMA2 R141, -RZ, RZ, 0, 9.5367431640625e-07 ;  /* 0x00000010ff8d7431 */ /* 0x000fe200000001ff */
[----:B------:R-:W-:-:S05]  /*211a0*/  MOV R137, R140 ;  /* 0x0000008c00897202 */ /* 0x000fca0000000f00 */
[----:B------:R-:W-:-:S04]  /*211b0*/  FADD.FTZ R137, R136, R137 ;  /* 0x0000008988897221 */ /* 0x000fc80000010000 */
[----:B------:R-:W-:-:S07]  /*211c0*/  IMAD.MOV.U32 R142, RZ, RZ, R137 ;  /* 0x000000ffff8e7224 */ /* 0x000fce00078e0089 */
[----:B------:R-:W-:Y:S05]  /*211d0*/  WARPSYNC.COLLECTIVE R139, `(.L_x_17430) ;  /* 0x000000008b087348 */ /* 0x000fea0003c00000 */
[----:B------:R0:W1:Y:S02]  /*211e0*/  SHFL.BFLY P5, R140, R142, R141, R144 ;  /* 0x0c00008d8e8c7389 */ /* 0x00006400000a0090 */
[----:B01----:R-:W-:Y:S05]  /*211f0*/  ENDCOLLECTIVE ;  /* 0x000000000000791b */ /* 0x003fea0003800000 */
.L_x_17430:
        /* <DEDUP_REMOVED lines=73> */
.L_x_17431:
[----:B------:R-:W-:Y:S01]  /*21690*/  HFMA2 R141, -RZ, RZ, 0, 1.1920928955078125e-07 ;  /* 0x00000002ff8d7431 */ /* 0x000fe200000001ff */
[----:B------:R-:W-:-:S05]  /*216a0*/  MOV R127, R140 ;  /* 0x0000008c007f7202 */ /* 0x000fca0000000f00 */
[----:B------:R-:W-:-:S04]  /*216b0*/  FADD.FTZ R127, R124, R127 ;  /* 0x0000007f7c7f7221 */ /* 0x000fc80000010000 */
[----:B------:R-:W-:-:S07]  /*216c0*/  IMAD.MOV.U32 R142, RZ, RZ, R127 ;  /* 0x000000ffff8e7224 */ /* 0x000fce00078e007f */
[----:B------:R-:W-:Y:S05]  /*216d0*/  WARPSYNC.COLLECTIVE R139, `(.L_x_17432) ;  /* 0x000000008b087348 */ /* 0x000fea0003c00000 */
[----:B------:R0:W1:Y:S02]  /*216e0*/  SHFL.BFLY P5, R140, R142, R141, R144 ;  /* 0x0c00008d8e8c7389 */ /* 0x00006400000a0090 */
[----:B01----:R-:W-:Y:S05]  /*216f0*/  ENDCOLLECTIVE ;  /* 0x000000000000791b */ /* 0x003fea0003800000 */
.L_x_17432:
[----:B------:R-:W-:Y:S02]  /*21700*/  IMAD.MOV.U32 R141, RZ, RZ, 0x4 ;  /* 0x00000004ff8d7424 */ /* 0x000fe400078e00ff */
[----:B------:R-:W-:-:S04]  /*21710*/  IMAD.MOV.U32 R136, RZ, RZ, R140 ;  /* 0x000000ffff887224 */ /* 0x000fc800078e008c */
[----:B------:R-:W-:-:S05]  /*21720*/  FADD.FTZ R136, R127, R136 ;  /* 0x000000887f887221 */ /* 0x000fca0000010000 */
[----:B------:R-:W-:-:S07]  /*21730*/  MOV R142, R136 ;  /* 0x00000088008e7202 */ /* 0x000fce0000000f00 */
[----:B------:R-:W-:Y:S05]  /*21740*/  WARPSYNC.COLLECTIVE R139, `(.L_x_17433) ;  /* 0x000000008b087348 */ /* 0x000fea0003c00000 */
[----:B------:R0:W1:Y:S02]  /*21750*/  SHFL.BFLY P5, R140, R142, R141, R144 ;  /* 0x0c00008d8e8c7389 */ /* 0x00006400000a0090 */
[----:B01----:R-:W-:Y:S05]  /*21760*/  ENDCOLLECTIVE ;  /* 0x000000000000791b */ /* 0x003fea0003800000 */
.L_x_17433:
[----:B------:R-:W-:Y:S01]  /*21770*/  HFMA2 R141, -RZ, RZ, 0, 4.76837158203125e-07 ;  /* 0x00000008ff8d7431 */ /* 0x000fe200000001ff */
[----:B------:R-:W-:-:S05]  /*21780*/  MOV R135, R140 ;  /* 0x0000008c00877202 */ /* 0x000fca0000000f00 */
[----:B------:R-:W-:-:S04]  /*21790*/  FADD.FTZ R135, R136, R135 ;  /* 0x0000008788877221 */ /* 0x000fc80000010000 */
[----:B------:R-:W-:-:S07]  /*217a0*/  IMAD.MOV.U32 R142, RZ, RZ, R135 ;  /* 0x000000ffff8e7224 */ /* 0x000fce00078e0087 */
[----:B------:R-:W-:Y:S05]  /*217b0*/  WARPSYNC.COLLECTIVE R139, `(.L_x_17434) ;  /* 0x000000008b087348 */ /* 0x000fea0003c00000 */
[----:B------:R0:W1:Y:S02]  /*217c0*/  SHFL.BFLY P5, R140, R142, R141, R144 ;  /* 0x0c00008d8e8c7389 */ /* 0x00006400000a0090 */
[----:B01----:R-:W-:Y:S05]  /*217d0*/  ENDCOLLECTIVE ;  /* 0x000000000000791b */ /* 0x003fea0003800000 */
.L_x_17434:
[----:B------:R-:W-:Y:S02]  /*217e0*/  IMAD.MOV.U32 R141, RZ, RZ, 0x10 ;  /* 0x00000010ff8d7424 */ /* 0x000fe400078e00ff */
[----:B------:R-:W-:-:S04]  /*217f0*/  IMAD.MOV.U32 R138, RZ, RZ, R140 ;  /* 0x000000ffff8a7224 */ /* 0x000fc800078e008c */
[----:B------:R-:W-:-:S05]  /*21800*/  FADD.FTZ R138, R135, R138 ;  /* 0x0000008a878a7221 */ /* 0x000fca0000010000 */
[----:B------:R-:W-:-:S07]  /*21810*/  MOV R142, R138 ;  /* 0x0000008a008e7202 */ /* 0x000fce0000000f00 */
[----:B------:R-:W-:Y:S05]  /*21820*/  WARPSYNC.COLLECTIVE R139, `(.L_x_17435) ;  /* 0x000000008b087348 */ /* 0x000fea0003c00000 */
[----:B------:R0:W1:Y:S02]  /*21830*/  SHFL.BFLY P5, R140, R142, R141, R144 ;  /* 0x0c00008d8e8c7389 */ /* 0x00006400000a0090 */
[----:B01----:R-:W-:Y:S05]  /*21840*/  ENDCOLLECTIVE ;  /* 0x000000000000791b */ /* 0x003fea0003800000 */
.L_x_17435:
[----:B------:R-:W-:Y:S01]  /*21850*/  MOV R137, R140 ;  /* 0x0000008c00897202 */ /* 0x000fe20000000f00 */
[----:B------:R-:W-:Y:S06]  /*21860*/  BRA `(.L_x_17436) ;  /* 0xffffffec003c7947 */ /* 0x000fec000383ffff */
.L_x_17437:
        /* <DEDUP_REMOVED lines=9> */
.L_x_22732:


//--------------------- .text._ZN10layer_norm31ln_parallel_residual_fwd_kernelINS_13Kernel_traitsIf6__halffS2_fjLj1024ELj1ELj4ELj1ELj16ENS_18Kernel_traits_baseILj1024EfS2_fS2_fjLj128EEEEELb1ELb1ELb1EEEvNS_9FwdParamsE --------------------------
	.section	.text._ZN10layer_norm31ln_parallel_residual_fwd_kernelINS_13Kernel_traitsIf6__halffS2_fjLj1024ELj1ELj4ELj1ELj16ENS_18Kernel_traits_baseILj1024EfS2_fS2_fjLj128EEEEELb1ELb1ELb1EEEvNS_9FwdParamsE,"ax",@progbits
	.align	128
        .global         _ZN10layer_norm31ln_parallel_residual_fwd_kernelINS_13Kernel_traitsIf6__halffS2_fjLj1024ELj1ELj4ELj1ELj16ENS_18Kernel_traits_baseILj1024EfS2_fS2_fjLj128EEEEELb1ELb1ELb1EEEvNS_9FwdParamsE
        .type           _ZN10layer_norm31ln_parallel_residual_fwd_kernelINS_13Kernel_traitsIf6__halffS2_fjLj1024ELj1ELj4ELj1ELj16ENS_18Kernel_traits_baseILj1024EfS2_fS2_fjLj128EEEEELb1ELb1ELb1EEEvNS_9FwdParamsE,@function
        .size           _ZN10layer_norm31ln_parallel_residual_fwd_kernelINS_13Kernel_traitsIf6__halffS2_fjLj1024ELj1ELj4ELj1ELj16ENS_18Kernel_traits_baseILj1024EfS2_fS2_fjLj128EEEEELb1ELb1ELb1EEEvNS_9FwdParamsE,(.L_x_22733 - _ZN10layer_norm31ln_parallel_residual_fwd_kernelINS_13Kernel_traitsIf6__halffS2_fjLj1024ELj1ELj4ELj1ELj16ENS_18Kernel_traits_baseILj1024EfS2_fS2_fjLj128EEEEELb1ELb1ELb1EEEvNS_9FwdParamsE)
        .other          _ZN10layer_norm31ln_parallel_residual_fwd_kernelINS_13Kernel_traitsIf6__halffS2_fjLj1024ELj1ELj4ELj1ELj16ENS_18Kernel_traits_baseILj1024EfS2_fS2_fjLj128EEEEELb1ELb1ELb1EEEvNS_9FwdParamsE,@"STO_CUDA_ENTRY STV_DEFAULT"
_ZN10layer_norm31ln_parallel_residual_fwd_kernelINS_13Kernel_traitsIf6__halffS2_fjLj1024ELj1ELj4ELj1ELj16ENS_18Kernel_traits_baseILj1024EfS2_fS2_fjLj128EEEEELb1ELb1ELb1EEEvNS_9FwdParamsE:
.text._ZN10layer_norm31ln_parallel_residual_fwd_kernelINS_13Kernel_traitsIf6__halffS2_fjLj1024ELj1ELj4ELj1ELj16ENS_18Kernel_traits_baseILj1024EfS2_fS2_fjLj128EEEEELb1ELb1ELb1EEEvNS_9FwdParamsE:
        /* <DEDUP_REMOVED lines=71> */
.L_x_17438:
        /* <DEDUP_REMOVED lines=26> */
.L_x_17439:
        /* <DEDUP_REMOVED lines=76> */
.L_x_17934:
        /* <DEDUP_REMOVED lines=37> */
.L_x_17444:
        /* <DEDUP_REMOVED lines=13> */
.L_x_17446:
[----:B------:R-:W-:Y:S05]  /*0df0*/  BSYNC.RECONVERGENT B2 ;  /* 0x0000000000027941 */ /* 0x000fea0003800200 */
.L_x_17445:
        /* <DEDUP_REMOVED lines=43> */
.L_x_17443:
[----:B------:R-:W-:Y:S05]  /*10b0*/  BSYNC.RECONVERGENT B1 ;  /* 0x0000000000017941 */ /* 0x000fea0003800200 */
.L_x_17442:
[----:B------:R-:W-:Y:S01]  /*10c0*/  ISETP.NE.AND P0, PT, R25, 0x1, PT ;  /* 0x000000011900780c */ /* 0x000fe20003f05270 */
[----:B------:R-:W-:Y:S01]  /*10d0*/  IMAD.U32 R129, RZ, RZ, UR31 ;  /* 0x0000001fff817e24 */ /* 0x000fe2000f8e00ff */
[----:B------:R-:W-:Y:S01]  /*10e0*/  I2FP.F32.U32 R23, R23 ;  /* 0x0000001700177245 */ /* 0x000fe20000201000 */
[----:B------:R-:W-:Y:S01]  /*10f0*/  BSSY.RECONVERGENT B1, `(.L_x_17447) ;  /* 0x0000049000017945 */ /* 0x000fe20003800200 */
[----:B------:R-:W-:-:S03]  /*1100*/  IMAD.MOV.U32 R26, RZ, RZ, 0x2 ;  /* 0x00000002ff1a7424 */ /* 0x000fc600078e00ff */
[----:B------:R-:W-:Y:S01]  /*1110*/  FFMA.FTZ R24, R23, R128, 1.1641532182693481445e-10 ;  /* 0x2f00000017187423 */ /* 0x000fe20000010080 */
[----:B-----5:R-:W-:-:S04]  /*1120*/  HADD2.F32 R23, -RZ, R16.H0_H0 ;  /* 0x20000010ff177230 */ /* 0x020fc80000004100 */
        /* <DEDUP_REMOVED lines=12> */
.L_x_17449:
        /* <DEDUP_REMOVED lines=13> */
.L_x_17451:
[----:B------:R-:W-:Y:S05]  /*12c0*/  BSYNC.RECONVERGENT B2 ;  /* 0x0000000000027941 */ /* 0x000fea0003800200 */
.L_x_17450:
        /* <DEDUP_REMOVED lines=43> */
.L_x_17448:
[----:B------:R-:W-:Y:S05]  /*1580*/  BSYNC.RECONVERGENT B1 ;  /* 0x0000000000017941 */ /* 0x000fea0003800200 */
.L_x_17447:
        /* <DEDUP_REMOVED lines=18> */
.L_x_17454:
        /* <DEDUP_REMOVED lines=13> */
.L_x_17456:
[----:B------:R-:W-:Y:S05]  /*1780*/  BSYNC.RECONVERGENT B2 ;  /* 0x0000000000027941 */ /* 0x000fea0003800200 */
.L_x_17455:
        /* <DEDUP_REMOVED lines=43> */
.L_x_17453:
[----:B------:R-:W-:Y:S05]  /*1a40*/  BSYNC.RECONVERGENT B1 ;  /* 0x0000000000017941 */ /* 0x000fea0003800200 */
.L_x_17452:
        /* <DEDUP_REMOVED lines=18> */
.L_x_17459:
        /* <DEDUP_REMOVED lines=13> */
.L_x_17461:
[----:B------:R-:W-:Y:S05]  /*1c40*/  BSYNC.RECONVERGENT B2 ;  /* 0x0000000000027941 */ /* 0x000fea0003800200 */
.L_x_17460:
        /* <DEDUP_REMOVED lines=43> */
.L_x_17458:
[----:B------:R-:W-:Y:S05]  /*1f00*/  BSYNC.RECONVERGENT B1 ;  /* 0x0000000000017941 */ /* 0x000fea0003800200 */
.L_x_17457:
        /* <DEDUP_REMOVED lines=17> */
.L_x_17464:
        /* <DEDUP_REMOVED lines=13> */
.L_x_17466:
[----:B------:R-:W-:Y:S05]  /*20f0*/  BSYNC.RECONVERGENT B2 ;  /* 0x0000000000027941 */ /* 0x000fea0003800200 */
.L_x_17465:
        /* <DEDUP_REMOVED lines=43> */
.L_x_17463:
[----:B------:R-:W-:Y:S05]  /*23b0*/  BSYNC.RECONVERGENT B1 ;  /* 0x0000000000017941 */ /* 0x000fea0003800200 */
.L_x_17462:
        /* <DEDUP_REMOVED lines=17> */
.L_x_17469:
        /* <DEDUP_REMOVED lines=13> */
.L_x_17471:
[----:B------:R-:W-:Y:S05]  /*25a0*/  BSYNC.RECONVERGENT B2 ;  /* 0x0000000000027941 */ /* 0x000fea0003800200 */
.L_x_17470:
        /* <DEDUP_REMOVED lines=43> */
.L_x_17468:
[----:B------:R-:W-:Y:S05]  /*2860*/  BSYNC.RECONVERGENT B1 ;  /* 0x0000000000017941 */ /* 0x000fea0003800200 */
.L_x_17467:
        /* <DEDUP_REMOVED lines=17> */
.L_x_17474:
        /* <DEDUP_REMOVED lines=13> */
.L_x_17476:
[----:B------:R-:W-:Y:S05]  /*2a50*/  BSYNC.RECONVERGENT B2 ;  /* 0x0000000000027941 */ /* 0x000fea0003800200 */
.L_x_17475:
        /* <DEDUP_REMOVED lines=43> */
.L_x_17473:
[----:B------:R-:W-:Y:S05]  /*2d10*/  BSYNC.RECONVERGENT B1 ;  /* 0x0000000000017941 */ /* 0x000fea0003800200 */
.L_x_17472:
        /* <DEDUP_REMOVED lines=17> */
.L_x_17479:
        /* <DEDUP_REMOVED lines=13> */
.L_x_17481:
[----:B------:R-:W-:Y:S05]  /*2f00*/  BSYNC.RECONVERGENT B2 ;  /* 0x0000000000027941 */ /* 0x000fea0003800200 */
.L_x_17480:
        /* <DEDUP_REMOVED lines=43> */
.L_x_17478:
[----:B------:R-:W-:Y:S05]  /*31c0*/  BSYNC.RECONVERGENT B1 ;  /* 0x0000000000017941 */ /* 0x000fea0003800200 */
.L_x_17477:
        /* <DEDUP_REMOVED lines=36> */
.L_x_17441:
        /* <DEDUP_REMOVED lines=16> */
.L_x_17485:
        /* <DEDUP_REMOVED lines=13> */
.L_x_17487:
[----:B------:R-:W-:Y:S05]  /*35e0*/  BSYNC.RECONVERGENT B2 ;  /* 0x0000000000027941 */ /* 0x000fea0003800200 */
.L_x_17486:
        /* <DEDUP_REMOVED lines=42> */
.L_x_17484:
[----:B------:R-:W-:Y:S05]  /*3890*/  BSYNC.RECONVERGENT B1 ;  /* 0x0000000000017941 */ /* 0x000fea0003800200 */
.L_x_17483:
[----:B------:R-:W-:Y:S01]  /*38a0*/  ISETP.NE.AND P0, PT, R12, 0x1, PT ;  /* 0x000000010c00780c */ /* 0x000fe20003f05270 */
[----:B-----5:R-:W-:Y:S01]  /*38b0*/  HADD2.F32 R13, -RZ, R16.H0_H0 ;  /* 0x20000010ff0d7230 */ /* 0x020fe20000004100 */
[----:B------:R-:W-:Y:S01]  /*38c0*/  I2FP.F32.U32 R11, R10 ;  /* 0x0000000a000b7245 */ /* 0x000fe20000201000 */
[----:B------:R-:W-:Y:S01]  /*38d0*/  IMAD.U32 R134, RZ, RZ, UR32 ;  /* 0x00000020ff867e24 */ /* 0x000fe2000f8e00ff */
[----:B------:R-:W-:Y:S01]  /*38e0*/  MOV R129, UR31 ;  /* 0x0000001f00817c02 */ /* 0x000fe20008000f00 */
[----:B------:R-:W-:Y:S01]  /*38f0*/  BSSY.RECONVERGENT B1, `(.L_x_17488) ;  /* 0x0000049000017945 */ /* 0x000fe20003800200 */
[----:B------:R-:W-:Y:S02]  /*3900*/  IMAD.MOV.U32 R14, RZ, RZ, 0x2 ;  /* 0x00000002ff0e7424 */ /* 0x000fe400078e00ff */
        /* <DEDUP_REMOVED lines=14> */
.L_x_17490:
        /* <DEDUP_REMOVED lines=13> */
.L_x_17492:
[----:B------:R-:W-:Y:S05]  /*3ac0*/  BSYNC.RECONVERGENT B2 ;  /* 0x0000000000027941 */ /* 0x000fea0003800200 */
.L_x_17491:
        /* <DEDUP_REMOVED lines=43> */
.L_x_17489:
[----:B------:R-:W-:Y:S05]  /*3d80*/  BSYNC.RECONVERGENT B1 ;  /* 0x0000000000017941 */ /* 0x000fea0003800200 */
.L_x_17488:
        /* <DEDUP_REMOVED lines=23> */
.L_x_17495:
        /* <DEDUP_REMOVED lines=13> */
.L_x_17497:
[----:B------:R-:W-:Y:S05]  /*3fd0*/  BSYNC.RECONVERGENT B2 ;  /* 0x0000000000027941 */ /* 0x000fea0003800200 */
.L_x_17496:
        /* <DEDUP_REMOVED lines=43> */
.L_x_17494:
[----:B------:R-:W-:Y:S05]  /*4290*/  BSYNC.RECONVERGENT B1 ;  /* 0x0000000000017941 */ /* 0x000fea0003800200 */
.L_x_17493:
        /* <DEDUP_REMOVED lines=19> */
.L_x_17500:
        /* <DEDUP_REMOVED lines=13> */
.L_x_17502:
[----:B------:R-:W-:Y:S05]  /*44a0*/  BSYNC.RECONVERGENT B2 ;  /* 0x0000000000027941 */ /* 0x000fea0003800200 */
.L_x_17501:
        /* <DEDUP_REMOVED lines=43> */
.L_x_17499:
[----:B------:R-:W-:Y:S05]  /*4760*/  BSYNC.RECONVERGENT B1 ;  /* 0x0000000000017941 */ /* 0x000fea0003800200 */
.L_x_17498:
        /* <DEDUP_REMOVED lines=23> */
.L_x_17505:
        /* <DEDUP_REMOVED lines=13> */
.L_x_17507:
[----:B------:R-:W-:Y:S05]  /*49b0*/  BSYNC.RECONVERGENT B2 ;  /* 0x0000000000027941 */ /* 0x000fea0003800200 */
.L_x_17506:
        /* <DEDUP_REMOVED lines=43> */
.L_x_17504:
[----:B------:R-:W-:Y:S05]  /*4c70*/  BSYNC.RECONVERGENT B1 ;  /* 0x0000000000017941 */ /* 0x000fea0003800200 */
.L_x_17503:
        /* <DEDUP_REMOVED lines=19> */
.L_x_17510:
        /* <DEDUP_REMOVED lines=13> */
.L_x_17512:
[----:B------:R-:W-:Y:S05]  /*4e80*/  BSYNC.RECONVERGENT B2 ;  /* 0x0000000000027941 */ /* 0x000fea0003800200 */
.L_x_17511:
        /* <DEDUP_REMOVED lines=43> */
.L_x_17509:
[----:B------:R-:W-:Y:S05]  /*5140*/  BSYNC.RECONVERGENT B1 ;  /* 0x0000000000017941 */ /* 0x000fea0003800200 */
.L_x_17508:
        /* <DEDUP_REMOVED lines=23> */
.L_x_17515:
        /* <DEDUP_REMOVED lines=13> */
.L_x_17517:
[----:B------:R-:W-:Y:S05]  /*5390*/  BSYNC.RECONVERGENT B2 ;  /* 0x0000000000027941 */ /* 0x000fea0003800200 */
.L_x_17516:
        /* <DEDUP_REMOVED lines=43> */
.L_x_17514:
[----:B------:R-:W-:Y:S05]  /*5650*/  BSYNC.RECONVERGENT B1 ;  /* 0x0000000000017941 */ /* 0x000fea0003800200 */
.L_x_17513:
        /* <DEDUP_REMOVED lines=18> */
.L_x_17520:
        /* <DEDUP_REMOVED lines=13> */
.L_x_17522:
[----:B------:R-:W-:Y:S05]  /*5850*/  BSYNC.RECONVERGENT B2 ;  /* 0x0000000000027941 */ /* 0x000fea0003800200 */
.L_x_17521:
        /* <DEDUP_REMOVED lines=43> */
.L_x_17519:
[----:B------:R-:W-:Y:S05]  /*5b10*/  BSYNC.RECONVERGENT B1 ;  /* 0x0000000000017941 */ /* 0x000fea0003800200 */
.L_x_17518:
        /* <DEDUP_REMOVED lines=23> */
.L_x_17525:
        /* <DEDUP_REMOVED lines=13> */
.L_x_17527:
[----:B------:R-:W-:Y:S05]  /*5d60*/  BSYNC.RECONVERGENT B2 ;  /* 0x0000000000027941 */ /* 0x000fea0003800200 */
.L_x_17526:
        /* <DEDUP_REMOVED lines=43> */
.L_x_17524:
[----:B------:R-:W-:Y:S05]  /*6020*/  BSYNC.RECONVERGENT B1 ;  /* 0x0000000000017941 */ /* 0x000fea0003800200 */
.L_x_17523:
        /* <DEDUP_REMOVED lines=18> */
.L_x_17530:
        /* <DEDUP_REMOVED lines=13> */
.L_x_17532:
[----:B------:R-:W-:Y:S05]  /*6220*/  BSYNC.RECONVERGENT B2 ;  /* 0x0000000000027941 */ /* 0x000fea0003800200 */
.L_x_17531:
        /* <DEDUP_REMOVED lines=43> */
.L_x_17529:
[----:B------:R-:W-:Y:S05]  /*64e0*/  BSYNC.RECONVERGENT B1 ;  /* 0x0000000000017941 */ /* 0x000fea0003800200 */
.L_x_17528:
        /* <DEDUP_REMOVED lines=23> */
.L_x_17535:
        /* <DEDUP_REMOVED lines=13> */
.L_x_17537:
[----:B------:R-:W-:Y:S05]  /*6730*/  BSYNC.RECONVERGENT B2 ;  /* 0x0000000000027941 */ /* 0x000fea0003800200 */
.L_x_17536:
        /* <DEDUP_REMOVED lines=43> */
.L_x_17534:
[----:B------:R-:W-:Y:S05]  /*69f0*/  BSYNC.RECONVERGENT B1 ;  /* 0x0000000000017941 */ /* 0x000fea0003800200 */
.L_x_17533:
        /* <DEDUP_REMOVED lines=18> */
.L_x_17540:
        /* <DEDUP_REMOVED lines=13> */
.L_x_17542:
[----:B------:R-:W-:Y:S05]  /*6bf0*/  BSYNC.RECONVERGENT B2 ;  /* 0x0000000000027941 */ /* 0x000fea0003800200 */
.L_x_17541:
        /* <DEDUP_REMOVED lines=43> */
.L_x_17539:
[----:B------:R-:W-:Y:S05]  /*6eb0*/  BSYNC.RECONVERGENT B1 ;  /* 0x0000000000017941 */ /* 0x000fea0003800200 */
.L_x_17538:
        /* <DEDUP_REMOVED lines=24> */
.L_x_17545:
        /* <DEDUP_REMOVED lines=13> */
.L_x_17547:
[----:B------:R-:W-:Y:S05]  /*7110*/  BSYNC.RECONVERGENT B2 ;  /* 0x0000000000027941 */ /* 0x000fea0003800200 */
.L_x_17546:
        /* <DEDUP_REMOVED lines=43> */
.L_x_17544:
[----:B------:R-:W-:Y:S05]  /*73d0*/  BSYNC.RECONVERGENT B1 ;  /* 0x0000000000017941 */ /* 0x000fea0003800200 */
.L_x_17543:
        /* <DEDUP_REMOVED lines=18> */
.L_x_17550:
        /* <DEDUP_REMOVED lines=13> */
.L_x_17552:
[----:B------:R-:W-:Y:S05]  /*75d0*/  BSYNC.RECONVERGENT B2 ;  /* 0x0000000000027941 */ /* 0x000fea0003800200 */
.L_x_17551:
        /* <DEDUP_REMOVED lines=43> */
.L_x_17549:
[----:B------:R-:W-:Y:S05]  /*7890*/  BSYNC.RECONVERGENT B1 ;  /* 0x0000000000017941 */ /* 0x000fea0003800200 */
.L_x_17548:
        /* <DEDUP_REMOVED lines=23> */
.L_x_17555:
        /* <DEDUP_REMOVED lines=13> */
.L_x_17557:
[----:B------:R-:W-:Y:S05]  /*7ae0*/  BSYNC.RECONVERGENT B2 ;  /* 0x0000000000027941 */ /* 0x000fea0003800200 */
.L_x_17556:
        /* <DEDUP_REMOVED lines=43> */
.L_x_17554:
[----:B------:R-:W-:Y:S05]  /*7da0*/  BSYNC.RECONVERGENT B1 ;  /* 0x0000000000017941 */ /* 0x000fea0003800200 */
.L_x_17553:
        /* <DEDUP_REMOVED lines=18> */
.L_x_17560:
        /* <DEDUP_REMOVED lines=15> */
.L_x_17562:
[----:B------:R-:W-:Y:S05]  /*7fc0*/  BSYNC.RECONVERGENT B2 ;  /* 0x0000000000027941 */ /* 0x000fea0003800200 */
.L_x_17561:
        /* <DEDUP_REMOVED lines=43> */
.L_x_17559:
[----:B------:R-:W-:Y:S05]  /*8280*/  BSYNC.RECONVERGENT B1 ;  /* 0x0000000000017941 */ /* 0x000fea0003800200 */
.L_x_17558:
        /* <DEDUP_REMOVED lines=10> */
.L_x_17482:
        /* <DEDUP_REMOVED lines=22> */
[----:B-1----:R-:W-:Y:S01]  /*8490*/  IMAD.WIDE.U32 R26, R127, 0x8, R132 ;  /* 0x000000087f1a7825 */ /* 0x002fe200078e0084 */
[----:B------:R-:W-:Y:S01]  /*84a0*/  LOP3.LUT R28, R16, R17, RZ, 0xfc, !PT ;  /* 0x00000011101c7212 */ /* 0x000fe200078efcff */
[----:B------:R1:W-:Y:S02]  /*84b0*/  STG.E.128 desc[UR8][R18.64], R36 ;  /* 0x0000002412007986 */ /* 0x0003e4000c101d08 */
[----:B------:R-:W-:-:S02]  /*84c0*/  IMAD.WIDE.U32 R16, R135, 0x10, R120 ;  /* 0x0000001087107825 */ /* 0x000fc400078e0078 */
[----:B------:R1:W-:Y:S02]  /*84d0*/  STG.E.128 desc[UR8][R18.64+0x10], R40 ;  /* 0x0000102812007986 */ /* 0x0003e4000c101d08 */
[C---:B--2---:R-:W-:Y:S02]  /*84e0*/  @P1 IMAD.WIDE.U32 R20, R135.reuse, 0x20, R20 ;  /* 0x0000002087141825 */ /* 0x044fe400078e0014 */
[----:B------:R1:W-:Y:S02]  /*84f0*/  STG.E.64 desc[UR8][R26.64], R28 ;  /* 0x0000001c1a007986 */ /* 0x0003e4000c101b08 */
[----:B0-----:R-:W-:Y:S01]  /*8500*/  @P0 IMAD.WIDE.U32 R24, R135, 0x10, R24 ;  /* 0x0000001087180825 */ /* 0x001fe200078e0018 */
        /* <DEDUP_REMOVED lines=21> */
.L_x_17563:
        /* <DEDUP_REMOVED lines=21> */
.L_x_17567:
        /* <DEDUP_REMOVED lines=13> */
.L_x_17569:
[----:B------:R-:W-:Y:S05]  /*8880*/  BSYNC.RECONVERGENT B2 ;  /* 0x0000000000027941 */ /* 0x000fea0003800200 */
.L_x_17568:
        /* <DEDUP_REMOVED lines=42> */
.L_x_17566:
[----:B------:R-:W-:Y:S05]  /*8b30*/  BSYNC.RECONVERGENT B1 ;  /* 0x0000000000017941 */ /* 0x000fea0003800200 */
.L_x_17565:
        /* <DEDUP_REMOVED lines=19> */
.L_x_17572:
        /* <DEDUP_REMOVED lines=13> */
.L_x_17574:
[----:B------:R-:W-:Y:S05]  /*8d40*/  BSYNC.RECONVERGENT B2 ;  /* 0x0000000000027941 */ /* 0x000fea0003800200 */
.L_x_17573:
        /* <DEDUP_REMOVED lines=43> */
.L_x_17571:
[----:B------:R-:W-:Y:S05]  /*9000*/  BSYNC.RECONVERGENT B1 ;  /* 0x0000000000017941 */ /* 0x000fea0003800200 */
.L_x_17570:
        /* <DEDUP_REMOVED lines=23> */
.L_x_17577:
        /* <DEDUP_REMOVED lines=13> */
.L_x_17579:
[----:B------:R-:W-:Y:S05]  /*9250*/  BSYNC.RECONVERGENT B2 ;  /* 0x0000000000027941 */ /* 0x000fea0003800200 */
.L_x_17578:
        /* <DEDUP_REMOVED lines=43> */
.L_x_17576:
[----:B------:R-:W-:Y:S05]  /*9510*/  BSYNC.RECONVERGENT B1 ;  /* 0x0000000000017941 */ /* 0x000fea0003800200 */
.L_x_17575:
        /* <DEDUP_REMOVED lines=19> */
.L_x_17582:
        /* <DEDUP_REMOVED lines=13> */
.L_x_17584:
[----:B------:R-:W-:Y:S05]  /*9720*/  BSYNC.RECONVERGENT B2 ;  /* 0x0000000000027941 */ /* 0x000fea0003800200 */
.L_x_17583:
        /* <DEDUP_REMOVED lines=43> */
.L_x_17581:
[----:B------:R-:W-:Y:S05]  /*99e0*/  BSYNC.RECONVERGENT B1 ;  /* 0x0000000000017941 */ /* 0x000fea0003800200 */
.L_x_17580:
        /* <DEDUP_REMOVED lines=23> */
.L_x_17587:
        /* <DEDUP_REMOVED lines=13> */
.L_x_17589:
[----:B------:R-:W-:Y:S05]  /*9c30*/  BSYNC.RECONVERGENT B2 ;  /* 0x0000000000027941 */ /* 0x000fea0003800200 */
.L_x_17588:
        /* <DEDUP_REMOVED lines=43> */
.L_x_17586:
[----:B------:R-:W-:Y:S05]  /*9ef0*/  BSYNC.RECONVERGENT B1 ;  /* 0x0000000000017941 */ /* 0x000fea0003800200 */
.L_x_17585:
        /* <DEDUP_REMOVED lines=19> */
.L_x_17592:
        /* <DEDUP_REMOVED lines=13> */
.L_x_17594:
[----:B------:R-:W-:Y:S05]  /*a100*/  BSYNC.RECONVERGENT B2 ;  /* 0x0000000000027941 */ /* 0x000fea0003800200 */
.L_x_17593:
        /* <DEDUP_REMOVED lines=43> */
.L_x_17591:
[----:B------:R-:W-:Y:S05]  /*a3c0*/  BSYNC.RECONVERGENT B1 ;  /* 0x0000000000017941 */ /* 0x000fea0003800200 */
.L_x_17590:
        /* <DEDUP_REMOVED lines=23> */
.L_x_17597:
        /* <DEDUP_REMOVED lines=13> */
.L_x_17599:
[----:B------:R-:W-:Y:S05]  /*a610*/  BSYNC.RECONVERGENT B2 ;  /* 0x0000000000027941 */ /* 0x000fea0003800200 */
.L_x_17598:
        /* <DEDUP_REMOVED lines=43> */
.L_x_17596:
[----:B------:R-:W-:Y:S05]  /*a8d0*/  BSYNC.RECONVERGENT B1 ;  /* 0x0000000000017941 */ /* 0x000fea0003800200 */
.L_x_17595:
        /* <DEDUP_REMOVED lines=19> */
.L_x_17602:
        /* <DEDUP_REMOVED lines=13> */
.L_x_17604:
[----:B------:R-:W-:Y:S05]  /*aae0*/  BSYNC.RECONVERGENT B2 ;  /* 0x0000000000027941 */ /* 0x000fea0003800200 */
.L_x_17603:
        /* <DEDUP_REMOVED lines=43> */
.L_x_17601:
[----:B------:R-:W-:Y:S05]  /*ada0*/  BSYNC.RECONVERGENT B1 ;  /* 0x0000000000017941 */ /* 0x000fea0003800200 */
.L_x_17600:
[----:B------:R-:W-:Y:S01]  /*adb0*/  I2FP.F32.U32 R15, R14 ;  /* 0x0000000e000f7245 */ /* 0x000fe20000201000 */
[----:B------:R-:W-:Y:S01]  /*adc0*/  HADD2.F32 R17, -RZ, R53.H1_H1 ;  /* 0x30000035ff117230 */ /* 0x000fe20000004100 */
        /* <DEDUP_REMOVED lines=21> */
.L_x_17607:
        /* <DEDUP_REMOVED lines=13> */
.L_x_17609:
[----:B------:R-:W-:Y:S05]  /*aff0*/  BSYNC.RECONVERGENT B2 ;  /* 0x0000000000027941 */ /* 0x000fea0003800200 */
.L_x_17608:
        /* <DEDUP_REMOVED lines=43> */
.L_x_17606:
[----:B------:R-:W-:Y:S05]  /*b2b0*/  BSYNC.RECONVERGENT B1 ;  /* 0x0000000000017941 */ /* 0x000fea0003800200 */
.L_x_17605:
        /* <DEDUP_REMOVED lines=18> */
.L_x_17612:
        /* <DEDUP_REMOVED lines=13> */
.L_x_17614:
[----:B------:R-:W-:Y:S05]  /*b4b0*/  BSYNC.RECONVERGENT B2 ;  /* 0x0000000000027941 */ /* 0x000fea0003800200 */
.L_x_17613:
        /* <DEDUP_REMOVED lines=43> */
.L_x_17611:
[----:B------:R-:W-:Y:S05]  /*b770*/  BSYNC.RECONVERGENT B1 ;  /* 0x0000000000017941 */ /* 0x000fea0003800200 */
.L_x_17610:
[----:B------:R-:W-:Y:S01]  /*b780*/  I2FP.F32.U32 R15, R16 ;  /* 0x00000010000f7245 */ /* 0x000fe20000201000 */
[----:B------:R-:W-:Y:S01]  /*b790*/  HADD2.F32 R17, -RZ, R54.H0_H0 ;  /* 0x20000036ff117230 */ /* 0x000fe20000004100 */
        /* <DEDUP_REMOVED lines=8> */
[----:B------:R-:W-:Y:S02]  /*b820*/  ISETP.NE.AND P3, PT, R21, 0x1, PT ;  /* 0x000000011500780c */ /* 0x000fe40003f65270 */
[----:B------:R-:W-:-:S02]  /*b830*/  FSEL R17, R14, RZ, P2 ;  /* 0x000000ff0e117208 */ /* 0x000fc40001000000 */
[----:B------:R-:W-:-:S03]  /*b840*/  PRMT R14, R15, 0x7610, R14 ;  /* 0x000076100f0e7816 */ /* 0x000fc6000000000e */
[----:B------:R-:W-:-:S04]  /*b850*/  FADD.FTZ R28, R28, R17 ;  /* 0x000000111c1c7221 */ /* 0x000fc80000010000 */
        /* <DEDUP_REMOVED lines=10> */
.L_x_17617:
        /* <DEDUP_REMOVED lines=13> */
.L_x_17619:
[----:B------:R-:W-:Y:S05]  /*b9d0*/  BSYNC.RECONVERGENT B2 ;  /* 0x0000000000027941 */ /* 0x000fea0003800200 */
.L_x_17618:
        /* <DEDUP_REMOVED lines=43> */
.L_x_17616:
[----:B------:R-:W-:Y:S05]  /*bc90*/  BSYNC.RECONVERGENT B1 ;  /* 0x0000000000017941 */ /* 0x000fea0003800200 */
.L_x_17615:
        /* <DEDUP_REMOVED lines=18> */
.L_x_17622:
        /* <DEDUP_REMOVED lines=13> */
.L_x_17624:
[----:B------:R-:W-:Y:S05]  /*be90*/  BSYNC.RECONVERGENT B2 ;  /* 0x0000000000027941 */ /* 0x000fea0003800200 */
.L_x_17623:
        /* <DEDUP_REMOVED lines=43> */
.L_x_17621:
[----:B------:R-:W-:Y:S05]  /*c150*/  BSYNC.RECONVERGENT B1 ;  /* 0x0000000000017941 */ /* 0x000fea0003800200 */
.L_x_17620:
        /* <DEDUP_REMOVED lines=24> */
.L_x_17627:
        /* <DEDUP_REMOVED lines=13> */
.L_x_17629:
[----:B------:R-:W-:Y:S05]  /*c3b0*/  BSYNC.RECONVERGENT B2 ;  /* 0x0000000000027941 */ /* 0x000fea0003800200 */
.L_x_17628:
        /* <DEDUP_REMOVED lines=43> */
.L_x_17626:
[----:B------:R-:W-:Y:S05]  /*c670*/  BSYNC.RECONVERGENT B1 ;  /* 0x0000000000017941 */ /* 0x000fea0003800200 */
.L_x_17625:
        /* <DEDUP_REMOVED lines=18> */
.L_x_17632:
        /* <DEDUP_REMOVED lines=13> */
.L_x_17634:
[----:B------:R-:W-:Y:S05]  /*c870*/  BSYNC.RECONVERGENT B2 ;  /* 0x0000000000027941 */ /* 0x000fea0003800200 */
.L_x_17633:
        /* <DEDUP_REMOVED lines=43> */
.L_x_17631:
[----:B------:R-:W-:Y:S05]  /*cb30*/  BSYNC.RECONVERGENT B1 ;  /* 0x0000000000017941 */ /* 0x000fea0003800200 */
.L_x_17630:
[----:B------:R-:W-:Y:S01]  /*cb40*/  I2FP.F32.U32 R17, R17 ;  /* 0x0000001100117245 */ /* 0x000fe20000201000 */
[----:B------:R-:W-:Y:S01]  /*cb50*/  HADD2.F32 R21, -RZ, R55.H0_H0 ;  /* 0x20000037ff157230 */ /* 0x000fe20000004100 */
[----:B------:R-:W-:Y:S03]  /*cb60*/  BSSY.RECONVERGENT B1, `(.L_x_17635) ;  /* 0x000004e000017945 */ /* 0x000fe60003800200 */
[----:B------:R-:W-:Y:S01]  /*cb70*/  FFMA.FTZ R18, R17, R128, 1.1641532182693481445e-10 ;  /* 0x2f00000011127423 */ /* 0x000fe20000010080 */
[----:B------:R-:W-:Y:S01]  /*cb80*/  FMUL.FTZ R21, R21, R134 ;  /* 0x0000008615157220 */ /* 0x000fe20000410000 */
[----:B------:R-:W-:Y:S01]  /*cb90*/  FSEL R17, R16, RZ, P4 ;  /* 0x000000ff10117208 */ /* 0x000fe20002000000 */
[----:B------:R-:W-:Y:S02]  /*cba0*/  IMAD.MOV.U32 R16, RZ, RZ, R0 ;  /* 0x000000ffff107224 */ /* 0x000fe400078e0000 */
        /* <DEDUP_REMOVED lines=16> */
.L_x_17637:
        /* <DEDUP_REMOVED lines=13> */
.L_x_17639:
[----:B------:R-:W-:Y:S05]  /*cd80*/  BSYNC.RECONVERGENT B2 ;  /* 0x0000000000027941 */ /* 0x000fea0003800200 */
.L_x_17638:
        /* <DEDUP_REMOVED lines=43> */
.L_x_17636:
[----:B------:R-:W-:Y:S05]  /*d040*/  BSYNC.RECONVERGENT B1 ;  /* 0x0000000000017941 */ /* 0x000fea0003800200 */
.L_x_17635:
        /* <DEDUP_REMOVED lines=18> */
.L_x_17642:
        /* <DEDUP_REMOVED lines=15> */
.L_x_17644:
[----:B------:R-:W-:Y:S05]  /*d260*/  BSYNC.RECONVERGENT B2 ;  /* 0x0000000000027941 */ /* 0x000fea0003800200 */
.L_x_17643:
        /* <DEDUP_REMOVED lines=43> */
.L_x_17641:
[----:B------:R-:W-:Y:S05]  /*d520*/  BSYNC.RECONVERGENT B1 ;  /* 0x0000000000017941 */ /* 0x000fea0003800200 */
.L_x_17640:
        /* <DEDUP_REMOVED lines=11> */
.L_x_17564:
        /* <DEDUP_REMOVED lines=16> */
.L_x_17648:
        /* <DEDUP_REMOVED lines=13> */
.L_x_17650:
[----:B------:R-:W-:Y:S05]  /*d7b0*/  BSYNC.RECONVERGENT B2 ;  /* 0x0000000000027941 */ /* 0x000fea0003800200 */
.L_x_17649:
        /* <DEDUP_REMOVED lines=43> */
.L_x_17647:
[----:B------:R-:W-:Y:S05]  /*da70*/  BSYNC.RECONVERGENT B1 ;  /* 0x0000000000017941 */ /* 0x000fea0003800200 */
.L_x_17646:
[----:B------:R-:W-:Y:S01]  /*da80*/  ISETP.NE.AND P2, PT, R23, 0x1, PT ;  /* 0x000000011700780c */ /* 0x000fe20003f45270 */
[----:B------:R-:W-:Y:S01]  /*da90*/  BSSY.RECONVERGENT B1, `(.L_x_17651) ;  /* 0x000004a000017945 */ /* 0x000fe20003800200 */
[----:B------:R-:W-:Y:S01]  /*daa0*/  I2FP.F32.U32 R21, R21 ;  /* 0x0000001500157245 */ /* 0x000fe20000201000 */
[----:B------:R-:W-:-:S04]  /*dab0*/  IMAD.MOV.U32 R24, RZ, RZ, 0x2 ;  /* 0x00000002ff187424 */ /* 0x000fc800078e00ff */
        /* <DEDUP_REMOVED lines=14> */
.L_x_17653:
        /* <DEDUP_REMOVED lines=13> */
.L_x_17655:
[----:B------:R-:W-:Y:S05]  /*dc70*/  BSYNC.RECONVERGENT B2 ;  /* 0x0000000000027941 */ /* 0x000fea0003800200 */
.L_x_17654:
        /* <DEDUP_REMOVED lines=43> */
.L_x_17652:
[----:B------:R-:W-:Y:S05]  /*df30*/  BSYNC.RECONVERGENT B1 ;  /* 0x0000000000017941 */ /* 0x000fea0003800200 */
.L_x_17651:
[----:B------:R-:W-:Y:S01]  /*df40*/  ISETP.NE.AND P2, PT, R24, 0x1, PT ;  /* 0x000000011800780c */ /* 0x000fe20003f45270 */
[----:B------:R-:W-:Y:S01]  /*df50*/  BSSY.RECONVERGENT B1, `(.L_x_17656) ;  /* 0x000004a000017945 */ /* 0x000fe20003800200 */
[----:B------:R-:W-:Y:S01]  /*df60*/  I2FP.F32.U32 R23, R22 ;  /* 0x0000001600177245 */ /* 0x000fe20000201000 */
[----:B------:R-:W-:Y:S02]  /*df70*/  HADD2.F32 R29, -RZ, R16.H1_H1 ;  /* 0x30000010ff1d7230 */ /* 0x000fe40000004100 */
        /* <DEDUP_REMOVED lines=14> */
.L_x_17658:
        /* <DEDUP_REMOVED lines=13> */
.L_x_17660:
[----:B------:R-:W-:Y:S05]  /*e130*/  BSYNC.RECONVERGENT B2 ;  /* 0x0000000000027941 */ /* 0x000fea0003800200 */
.L_x_17659:
        /* <DEDUP_REMOVED lines=43> */
.L_x_17657:
[----:B------:R-:W-:Y:S05]  /*e3f0*/  BSYNC.RECONVERGENT B1 ;  /* 0x0000000000017941 */ /* 0x000fea0003800200 */
.L_x_17656:
        /* <DEDUP_REMOVED lines=18> */
.L_x_17663:
        /* <DEDUP_REMOVED lines=13> */
.L_x_17665:
[----:B------:R-:W-:Y:S05]  /*e5f0*/  BSYNC.RECONVERGENT B2 ;  /* 0x0000000000027941 */ /* 0x000fea0003800200 */
.L_x_17664:
        /* <DEDUP_REMOVED lines=43> */
.L_x_17662:
[----:B------:R-:W-:Y:S05]  /*e8b0*/  BSYNC.RECONVERGENT B1 ;  /* 0x0000000000017941 */ /* 0x000fea0003800200 */
.L_x_17661:
[----:B------:R-:W-:Y:S01]  /*e8c0*/  ISETP.NE.AND P2, PT, R24, 0x1, PT ;  /* 0x000000011800780c */ /* 0x000fe20003f45270 */
[----:B------:R-:W-:Y:S01]  /*e8d0*/  BSSY.RECONVERGENT B1, `(.L_x_17666) ;  /* 0x000004a000017945 */ /* 0x000fe20003800200 */
[----:B------:R-:W-:Y:S01]  /*e8e0*/  I2FP.F32.U32 R23, R16 ;  /* 0x0000001000177245 */ /* 0x000fe20000201000 */
[----:B------:R-:W-:Y:S02]  /*e8f0*/  HADD2.F32 R33, -RZ, R17.H1_H1 ;  /* 0x30000011ff217230 */ /* 0x000fe40000004100 */
[----:B------:R-:W-:Y:S02]  /*e900*/  IMAD.MOV.U32 R22, RZ, RZ, 0x2 ;  /* 0x00000002ff167424 */ /* 0x000fe400078e00ff */
        /* <DEDUP_REMOVED lines=13> */
.L_x_17668:
        /* <DEDUP_REMOVED lines=13> */
.L_x_17670:
[----:B------:R-:W-:Y:S05]  /*eab0*/  BSYNC.RECONVERGENT B2 ;  /* 0x0000000000027941 */ /* 0x000fea0003800200 */
.L_x_17669:
        /* <DEDUP_REMOVED lines=43> */
.L_x_17667:
[----:B------:R-:W-:Y:S05]  /*ed70*/  BSYNC.RECONVERGENT B1 ;  /* 0x0000000000017941 */ /* 0x000fea0003800200 */
.L_x_17666:
        /* <DEDUP_REMOVED lines=17> */
.L_x_17673:
        /* <DEDUP_REMOVED lines=13> */
.L_x_17675:
[----:B------:R-:W-:Y:S05]  /*ef60*/  BSYNC.RECONVERGENT B2 ;  /* 0x0000000000027941 */ /* 0x000fea0003800200 */
.L_x_17674:
        /* <DEDUP_REMOVED lines=43> */
.L_x_17672:
[----:B------:R-:W-:Y:S05]  /*f220*/  BSYNC.RECONVERGENT B1 ;  /* 0x0000000000017941 */ /* 0x000fea0003800200 */
.L_x_17671:
        /* <DEDUP_REMOVED lines=17> */
.L_x_17678:
        /* <DEDUP_REMOVED lines=13> */
.L_x_17680:
[----:B------:R-:W-:Y:S05]  /*f410*/  BSYNC.RECONVERGENT B2 ;  /* 0x0000000000027941 */ /* 0x000fea0003800200 */
.L_x_17679:
        /* <DEDUP_REMOVED lines=43> */
.L_x_17677:
[----:B------:R-:W-:Y:S05]  /*f6d0*/  BSYNC.RECONVERGENT B1 ;  /* 0x0000000000017941 */ /* 0x000fea0003800200 */
.L_x_17676:
        /* <DEDUP_REMOVED lines=17> */
.L_x_17683:
        /* <DEDUP_REMOVED lines=13> */
.L_x_17685:
[----:B------:R-:W-:Y:S05]  /*f8c0*/  BSYNC.RECONVERGENT B2 ;  /* 0x0000000000027941 */ /* 0x000fea0003800200 */
.L_x_17684:
        /* <DEDUP_REMOVED lines=43> */
.L_x_17682:
[----:B------:R-:W-:Y:S05]  /*fb80*/  BSYNC.RECONVERGENT B1 ;  /* 0x0000000000017941 */ /* 0x000fea0003800200 */
.L_x_17681:
        /* <DEDUP_REMOVED lines=37> */
.L_x_17645:
        /* <DEDUP_REMOVED lines=17> */
[----:B------:R-:W-:Y:S02]  /*fef0*/  SEL R17, RZ, 0x1, !P6 ;  /* 0x00000001ff117807 */ /* 0x000fe40007000000 */
[----:B------:R-:W-:Y:S01]  /*ff00*/  LOP3.LUT R19, R19, R18, RZ, 0xfc, !PT ;  /* 0x0000001213137212 */ /* 0x000fe200078efcff */
[----:B------:R2:W-:Y:S01]  /*ff10*/  STG.E.128 desc[UR8][R26.64], R32 ;  /* 0x000000201a007986 */ /* 0x0005e2000c101d08 */
[----:B------:R-:W-:Y:S02]  /*ff20*/  LOP3.LUT R18, R16, R17, RZ, 0xfc, !PT ;  /* 0x0000001110127212 */ /* 0x000fe400078efcff */
[----:B------:R-:W-:Y:S01]  /*ff30*/  IADD3 R137, PT, PT, R127, 0x40, RZ ;  /* 0x000000407f897810 */ /* 0x000fe20007ffe0ff */
[----:B------:R2:W-:Y:S04]  /*ff40*/  STG.E.128 desc[UR8][R26.64+0x10], R28 ;  /* 0x0000101c1a007986 */ /* 0x0005e8000c101d08 */
        /* <DEDUP_REMOVED lines=25> */
.L_x_17686:
        /* <DEDUP_REMOVED lines=21> */
.L_x_17690:
        /* <DEDUP_REMOVED lines=13> */
.L_x_17692:
[----:B------:R-:W-:Y:S05]  /*10300*/  BSYNC.RECONVERGENT B2 ;  /* 0x0000000000027941 */ /* 0x000fea0003800200 */
.L_x_17691:
        /* <DEDUP_REMOVED lines=41> */
[----:B------:R-:W-:Y:S01]  /*105a0*/  LOP3.LUT R4, R10, UR29, R15, 0x96, !PT ;  /* 0x0000001d0a047c12 */ /* 0x000fe2000f8e960f */
[----:B------:R-:W-:-:S07]  /*105b0*/  IMAD.MOV.U32 R10, RZ, RZ, R20 ;  /* 0x000000ffff0a7224 */ /* 0x000fce00078e0014 */
.L_x_17689:
[----:B------:R-:W-:Y:S05]  /*105c0*/  BSYNC.RECONVERGENT B1 ;  /* 0x0000000000017941 */ /* 0x000fea0003800200 */
.L_x_17688:
[----:B------:R-:W-:Y:S01]  /*105d0*/  ISETP.NE.AND P2, PT, R13, 0x1, PT ;  /* 0x000000010d00780c */ /* 0x000fe20003f45270 */
[----:B------:R-:W-:Y:S01]  /*105e0*/  BSSY.RECONVERGENT B1, `(.L_x_17693) ;  /* 0x000004b000017945 */ /* 0x000fe20003800200 */
[----:B------:R-:W-:Y:S01]  /*105f0*/  I2FP.F32.U32 R11, R10 ;  /* 0x0000000a000b7245 */ /* 0x000fe20000201000 */
[----:B------:R-:W-:Y:S02]  /*10600*/  IMAD.MOV.U32 R14, RZ, RZ, 0x2 ;  /* 0x00000002ff0e7424 */ /* 0x000fe400078e00ff */
        /* <DEDUP_REMOVED lines=15> */
.L_x_17695:
        /* <DEDUP_REMOVED lines=13> */
.L_x_17697:
[----:B------:R-:W-:Y:S05]  /*107d0*/  BSYNC.RECONVERGENT B2 ;  /* 0x0000000000027941 */ /* 0x000fea0003800200 */
.L_x_17696:
        /* <DEDUP_REMOVED lines=43> */
.L_x_17694:
[----:B------:R-:W-:Y:S05]  /*10a90*/  BSYNC.RECONVERGENT B1 ;  /* 0x0000000000017941 */ /* 0x000fea0003800200 */
.L_x_17693:
        /* <DEDUP_REMOVED lines=8> */
[----:B-1----:R-:W-:Y:S01]  /*10b20*/  FSEL R24, R13, RZ, !P2 ;  /* 0x000000ff0d187208 */ /* 0x002fe20005000000 */
        /* <DEDUP_REMOVED lines=14> */
.L_x_17700:
        /* <DEDUP_REMOVED lines=13> */
.L_x_17702:
[----:B------:R-:W-:Y:S05]  /*10ce0*/  BSYNC.RECONVERGENT B2 ;  /* 0x0000000000027941 */ /* 0x000fea0003800200 */
.L_x_17701:
        /* <DEDUP_REMOVED lines=43> */
.L_x_17699:
[----:B------:R-:W-:Y:S05]  /*10fa0*/  BSYNC.RECONVERGENT B1 ;  /* 0x0000000000017941 */ /* 0x000fea0003800200 */
.L_x_17698:
        /* <DEDUP_REMOVED lines=19> */
.L_x_17705:
        /* <DEDUP_REMOVED lines=13> */
.L_x_17707:
[----:B------:R-:W-:Y:S05]  /*111b0*/  BSYNC.RECONVERGENT B2 ;  /* 0x0000000000027941 */ /* 0x000fea0003800200 */
.L_x_17706:
        /* <DEDUP_REMOVED lines=43> */
.L_x_17704:
[----:B------:R-:W-:Y:S05]  /*11470*/  BSYNC.RECONVERGENT B1 ;  /* 0x0000000000017941 */ /* 0x000fea0003800200 */
.L_x_17703:
        /* <DEDUP_REMOVED lines=23> */
.L_x_17710:
        /* <DEDUP_REMOVED lines=13> */
.L_x_17712:
[----:B------:R-:W-:Y:S05]  /*116c0*/  BSYNC.RECONVERGENT B2 ;  /* 0x0000000000027941 */ /* 0x000fea0003800200 */
.L_x_17711:
        /* <DEDUP_REMOVED lines=43> */
.L_x_17709:
[----:B------:R-:W-:Y:S05]  /*11980*/  BSYNC.RECONVERGENT B1 ;  /* 0x0000000000017941 */ /* 0x000fea0003800200 */
.L_x_17708:
        /* <DEDUP_REMOVED lines=19> */
.L_x_17715:
        /* <DEDUP_REMOVED lines=13> */
.L_x_17717:
[----:B------:R-:W-:Y:S05]  /*11b90*/  BSYNC.RECONVERGENT B2 ;  /* 0x0000000000027941 */ /* 0x000fea0003800200 */
.L_x_17716:
        /* <DEDUP_REMOVED lines=43> */
.L_x_17714:
[----:B------:R-:W-:Y:S05]  /*11e50*/  BSYNC.RECONVERGENT B1 ;  /* 0x0000000000017941 */ /* 0x000fea0003800200 */
.L_x_17713:
        /* <DEDUP_REMOVED lines=23> */
.L_x_17720:
        /* <DEDUP_REMOVED lines=13> */
.L_x_17722:
[----:B------:R-:W-:Y:S05]  /*120a0*/  BSYNC.RECONVERGENT B2 ;  /* 0x0000000000027941 */ /* 0x000fea0003800200 */
.L_x_17721:
        /* <DEDUP_REMOVED lines=43> */
.L_x_17719:
[----:B------:R-:W-:Y:S05]  /*12360*/  BSYNC.RECONVERGENT B1 ;  /* 0x0000000000017941 */ /* 0x000fea0003800200 */
.L_x_17718:
        /* <DEDUP_REMOVED lines=19> */
.L_x_17725:
        /* <DEDUP_REMOVED lines=13> */
.L_x_17727:
[----:B------:R-:W-:Y:S05]  /*12570*/  BSYNC.RECONVERGENT B2 ;  /* 0x0000000000027941 */ /* 0x000fea0003800200 */
.L_x_17726:
        /* <DEDUP_REMOVED lines=43> */
.L_x_17724:
[----:B------:R-:W-:Y:S05]  /*12830*/  BSYNC.RECONVERGENT B1 ;  /* 0x0000000000017941 */ /* 0x000fea0003800200 */
.L_x_17723:
[----:B------:R-:W-:Y:S01]  /*12840*/  I2FP.F32.U32 R15, R14 ;  /* 0x0000000e000f7245 */ /* 0x000fe20000201000 */
[----:B------:R-:W-:Y:S01]  /*12850*/  HADD2.F32 R21, -RZ, R53.H1_H1 ;  /* 0x30000035ff157230 */ /* 0x000fe20000004100 */
        /* <DEDUP_REMOVED lines=21> */
.L_x_17730:
        /* <DEDUP_REMOVED lines=13> */
.L_x_17732:
[----:B------:R-:W-:Y:S05]  /*12a80*/  BSYNC.RECONVERGENT B2 ;  /* 0x0000000000027941 */ /* 0x000fea0003800200 */
.L_x_17731:
        /* <DEDUP_REMOVED lines=43> */
.L_x_17729:
[----:B------:R-:W-:Y:S05]  /*12d40*/  BSYNC.RECONVERGENT B1 ;  /* 0x0000000000017941 */ /* 0x000fea0003800200 */
.L_x_17728:
        /* <DEDUP_REMOVED lines=18> */
.L_x_17735:
        /* <DEDUP_REMOVED lines=13> */
.L_x_17737:
[----:B------:R-:W-:Y:S05]  /*12f40*/  BSYNC.RECONVERGENT B2 ;  /* 0x0000000000027941 */ /* 0x000fea0003800200 */
.L_x_17736:
        /* <DEDUP_REMOVED lines=43> */
.L_x_17734:
[----:B------:R-:W-:Y:S05]  /*13200*/  BSYNC.RECONVERGENT B1 ;  /* 0x0000000000017941 */ /* 0x000fea0003800200 */
.L_x_17733:
        /* <DEDUP_REMOVED lines=24> */
.L_x_17740:
        /* <DEDUP_REMOVED lines=13> */
.L_x_17742:
[----:B------:R-:W-:Y:S05]  /*13460*/  BSYNC.RECONVERGENT B2 ;  /* 0x0000000000027941 */ /* 0x000fea0003800200 */
.L_x_17741:
        /* <DEDUP_REMOVED lines=43> */
.L_x_17739:
[----:B------:R-:W-:Y:S05]  /*13720*/  BSYNC.RECONVERGENT B1 ;  /* 0x0000000000017941 */ /* 0x000fea0003800200 */
.L_x_17738:
        /* <DEDUP_REMOVED lines=18> */
.L_x_17745:
        /* <DEDUP_REMOVED lines=13> */
.L_x_17747:
[----:B------:R-:W-:Y:S05]  /*13920*/  BSYNC.RECONVERGENT B2 ;  /* 0x0000000000027941 */ /* 0x000fea0003800200 */
.L_x_17746:
        /* <DEDUP_REMOVED lines=43> */
.L_x_17744:
[----:B------:R-:W-:Y:S05]  /*13be0*/  BSYNC.RECONVERGENT B1 ;  /* 0x0000000000017941 */ /* 0x000fea0003800200 */
.L_x_17743:
        /* <DEDUP_REMOVED lines=24> */
.L_x_17750:
        /* <DEDUP_REMOVED lines=13> */
.L_x_17752:
[----:B------:R-:W-:Y:S05]  /*13e40*/  BSYNC.RECONVERGENT B2 ;  /* 0x0000000000027941 */ /* 0x000fea0003800200 */
.L_x_17751:
        /* <DEDUP_REMOVED lines=43> */
.L_x_17749:
[----:B------:R-:W-:Y:S05]  /*14100*/  BSYNC.RECONVERGENT B1 ;  /* 0x0000000000017941 */ /* 0x000fea0003800200 */
.L_x_17748:
        /* <DEDUP_REMOVED lines=18> */
.L_x_17755:
        /* <DEDUP_REMOVED lines=13> */
.L_x_17757:
[----:B------:R-:W-:Y:S05]  /*14300*/  BSYNC.RECONVERGENT B2 ;  /* 0x0000000000027941 */ /* 0x000fea0003800200 */
.L_x_17756:
        /* <DEDUP_REMOVED lines=43> */
.L_x_17754:
[----:B------:R-:W-:Y:S05]  /*145c0*/  BSYNC.RECONVERGENT B1 ;  /* 0x0000000000017941 */ /* 0x000fea0003800200 */
.L_x_17753:
        /* <DEDUP_REMOVED lines=23> */
.L_x_17760:
        /* <DEDUP_REMOVED lines=13> */
.L_x_17762:
[----:B------:R-:W-:Y:S05]  /*14810*/  BSYNC.RECONVERGENT B2 ;  /* 0x0000000000027941 */ /* 0x000fea0003800200 */
.L_x_17761:
        /* <DEDUP_REMOVED lines=43> */
.L_x_17759:
[----:B------:R-:W-:Y:S05]  /*14ad0*/  BSYNC.RECONVERGENT B1 ;  /* 0x0000000000017941 */ /* 0x000fea0003800200 */
.L_x_17758:
        /* <DEDUP_REMOVED lines=18> */
.L_x_17765:
        /* <DEDUP_REMOVED lines=15> */
.L_x_17767:
[----:B------:R-:W-:Y:S05]  /*14cf0*/  BSYNC.RECONVERGENT B2 ;  /* 0x0000000000027941 */ /* 0x000fea0003800200 */
.L_x_17766:
        /* <DEDUP_REMOVED lines=43> */
.L_x_17764:
[----:B------:R-:W-:Y:S05]  /*14fb0*/  BSYNC.RECONVERGENT B1 ;  /* 0x0000000000017941 */ /* 0x000fea0003800200 */
.L_x_17763:
        /* <DEDUP_REMOVED lines=11> */
.L_x_17687:
        /* <DEDUP_REMOVED lines=16> */
.L_x_17771:
        /* <DEDUP_REMOVED lines=13> */
.L_x_17773:
[----:B------:R-:W-:Y:S05]  /*15240*/  BSYNC.RECONVERGENT B2 ;  /* 0x0000000000027941 */ /* 0x000fea0003800200 */
.L_x_17772:
        /* <DEDUP_REMOVED lines=43> */
.L_x_17770:
[----:B------:R-:W-:Y:S05]  /*15500*/  BSYNC.RECONVERGENT B1 ;  /* 0x0000000000017941 */ /* 0x000fea0003800200 */
.L_x_17769:
        /* <DEDUP_REMOVED lines=18> */
.L_x_17776:
        /* <DEDUP_REMOVED lines=13> */
.L_x_17778:
[----:B------:R-:W-:Y:S05]  /*15700*/  BSYNC.RECONVERGENT B2 ;  /* 0x0000000000027941 */ /* 0x000fea0003800200 */
.L_x_17777:
        /* <DEDUP_REMOVED lines=43> */
.L_x_17775:
[----:B------:R-:W-:Y:S05]  /*159c0*/  BSYNC.RECONVERGENT B1 ;  /* 0x0000000000017941 */ /* 0x000fea0003800200 */
.L_x_17774:
        /* <DEDUP_REMOVED lines=18> */
.L_x_17781:
        /* <DEDUP_REMOVED lines=13> */
.L_x_17783:
[----:B------:R-:W-:Y:S05]  /*15bc0*/  BSYNC.RECONVERGENT B2 ;  /* 0x0000000000027941 */ /* 0x000fea0003800200 */
.L_x_17782:
        /* <DEDUP_REMOVED lines=43> */
.L_x_17780:
[----:B------:R-:W-:Y:S05]  /*15e80*/  BSYNC.RECONVERGENT B1 ;  /* 0x0000000000017941 */ /* 0x000fea0003800200 */
.L_x_17779:
        /* <DEDUP_REMOVED lines=18> */
.L_x_17786:
        /* <DEDUP_REMOVED lines=13> */
.L_x_17788:
[----:B------:R-:W-:Y:S05]  /*16080*/  BSYNC.RECONVERGENT B2 ;  /* 0x0000000000027941 */ /* 0x000fea0003800200 */
.L_x_17787:
        /* <DEDUP_REMOVED lines=43> */
.L_x_17785:
[----:B------:R-:W-:Y:S05]  /*16340*/  BSYNC.RECONVERGENT B1 ;  /* 0x0000000000017941 */ /* 0x000fea0003800200 */
.L_x_17784:
        /* <DEDUP_REMOVED lines=18> */
.L_x_17791:
        /* <DEDUP_REMOVED lines=13> */
.L_x_17793:
[----:B------:R-:W-:Y:S05]  /*16540*/  BSYNC.RECONVERGENT B2 ;  /* 0x0000000000027941 */ /* 0x000fea0003800200 */
.L_x_17792:
        /* <DEDUP_REMOVED lines=43> */
.L_x_17790:
[----:B------:R-:W-:Y:S05]  /*16800*/  BSYNC.RECONVERGENT B1 ;  /* 0x0000000000017941 */ /* 0x000fea0003800200 */
.L_x_17789:
        /* <DEDUP_REMOVED lines=17> */
.L_x_17796:
        /* <DEDUP_REMOVED lines=13> */
.L_x_17798:
[----:B------:R-:W-:Y:S05]  /*169f0*/  BSYNC.RECONVERGENT B2 ;  /* 0x0000000000027941 */ /* 0x000fea0003800200 */
.L_x_17797:
        /* <DEDUP_REMOVED lines=43> */
.L_x_17795:
[----:B------:R-:W-:Y:S05]  /*16cb0*/  BSYNC.RECONVERGENT B1 ;  /* 0x0000000000017941 */ /* 0x000fea0003800200 */
.L_x_17794:
        /* <DEDUP_REMOVED lines=17> */
.L_x_17801:
        /* <DEDUP_REMOVED lines=13> */
.L_x_17803:
[----:B------:R-:W-:Y:S05]  /*16ea0*/  BSYNC.RECONVERGENT B2 ;  /* 0x0000000000027941 */ /* 0x000fea0003800200 */
.L_x_17802:
        /* <DEDUP_REMOVED lines=43> */
.L_x_17800:
[----:B------:R-:W-:Y:S05]  /*17160*/  BSYNC.RECONVERGENT B1 ;  /* 0x0000000000017941 */ /* 0x000fea0003800200 */
.L_x_17799:
        /* <DEDUP_REMOVED lines=17> */
.L_x_17806:
        /* <DEDUP_REMOVED lines=13> */
.L_x_17808:
[----:B------:R-:W-:Y:S05]  /*17350*/  BSYNC.RECONVERGENT B2 ;  /* 0x0000000000027941 */ /* 0x000fea0003800200 */
.L_x_17807:
        /* <DEDUP_REMOVED lines=43> */
.L_x_17805:
[----:B------:R-:W-:Y:S05]  /*17610*/  BSYNC.RECONVERGENT B1 ;  /* 0x0000000000017941 */ /* 0x000fea0003800200 */
.L_x_17804:
        /* <DEDUP_REMOVED lines=37> */
.L_x_17768:
        /* <DEDUP_REMOVED lines=9> */
[----:B------:R1:W-:Y:S01]  /*17900*/  STG.E.128 desc[UR8][R140.64+0x10], R20 ;  /* 0x000010148c007986 */ /* 0x0003e2000c101d08 */
[----:B------:R-:W-:Y:S01]  /*17910*/  ISETP.NE.AND P6, PT, R122, RZ, PT ;  /* 0x000000ff7a00720c */ /* 0x000fe20003fc5270 */
[----:B------:R-:W2:Y:S01]  /*17920*/  @P1 LDC.64 R16, c[0x0][0x3a0] ;  /* 0x0000e800ff101b82 */ /* 0x000ea20000000a00 */
[----:B------:R-:W-:-:S02]  /*17930*/  SEL R122, RZ, 0x1000000, !P3 ;  /* 0x01000000ff7a7807 */ /* 0x000fc40005800000 */
[----:B------:R-:W-:Y:S02]  /*17940*/  SEL R19, RZ, 0x10000, !P4 ;  /* 0x00010000ff137807 */ /* 0x000fe40006000000 */
[----:B------:R-:W-:Y:S02]  /*17950*/  SEL R18, RZ, 0x100, !P5 ;  /* 0x00000100ff127807 */ /* 0x000fe40006800000 */
[----:B------:R-:W-:Y:S02]  /*17960*/  LOP3.LUT R126, R126, R139, R123, 0xfe, !PT ;  /* 0x0000008b7e7e7212 */ /* 0x000fe400078efe7b */
[----:B------:R-:W-:Y:S02]  /*17970*/  LOP3.LUT R18, R18, R122, R19, 0xfe, !PT ;  /* 0x0000007a12127212 */ /* 0x000fe400078efe13 */
[----:B------:R-:W-:Y:S02]  /*17980*/  SEL R123, RZ, 0x1, !P6 ;  /* 0x00000001ff7b7807 */ /* 0x000fe40007000000 */
[----:B------:R-:W-:-:S02]  /*17990*/  SEL R19, RZ, 0x1, !P2 ;  /* 0x00000001ff137807 */ /* 0x000fc40005000000 */
        /* <DEDUP_REMOVED lines=29> */
.L_x_17809:
        /* <DEDUP_REMOVED lines=21> */
.L_x_17813:
        /* <DEDUP_REMOVED lines=13> */
.L_x_17815:
[----:B------:R-:W-:Y:S05]  /*17d90*/  BSYNC.RECONVERGENT B2 ;  /* 0x0000000000027941 */ /* 0x000fea0003800200 */
.L_x_17814:
        /* <DEDUP_REMOVED lines=43> */
.L_x_17812:
[----:B------:R-:W-:Y:S05]  /*18050*/  BSYNC.RECONVERGENT B1 ;  /* 0x0000000000017941 */ /* 0x000fea0003800200 */
.L_x_17811:
        /* <DEDUP_REMOVED lines=19> */
.L_x_17818:
        /* <DEDUP_REMOVED lines=13> */
.L_x_17820:
[----:B------:R-:W-:Y:S05]  /*18260*/  BSYNC.RECONVERGENT B2 ;  /* 0x0000000000027941 */ /* 0x000fea0003800200 */
.L_x_17819:
[----:B------:R-:W-:Y:S01]  /*18270*/  IMAD.WIDE.U32 R14, R9, -0x326172a9, RZ ;  /* 0xcd9e8d57090e7825 */ /* 0x000fe200078e00ff */
[----:B------:R-:W-:-:S04]  /*18280*/  LOP3.LUT R18, R2, UR7, R13, 0x96, !PT ;  /* 0x0000000702127c12 */ /* 0x000fc8000f8e960d */
        /* <DEDUP_REMOVED lines=41> */
.L_x_17817:
[----:B------:R-:W-:Y:S05]  /*18520*/  BSYNC.RECONVERGENT B1 ;  /* 0x0000000000017941 */ /* 0x000fea0003800200 */
.L_x_17816:
        /* <DEDUP_REMOVED lines=23> */
.L_x_17823:
        /* <DEDUP_REMOVED lines=13> */
.L_x_17825:
[----:B------:R-:W-:Y:S05]  /*18770*/  BSYNC.RECONVERGENT B2 ;  /* 0x0000000000027941 */ /* 0x000fea0003800200 */
.L_x_17824:
        /* <DEDUP_REMOVED lines=43> */
.L_x_17822:
[----:B------:R-:W-:Y:S05]  /*18a30*/  BSYNC.RECONVERGENT B1 ;  /* 0x0000000000017941 */ /* 0x000fea0003800200 */
.L_x_17821:
        /* <DEDUP_REMOVED lines=19> */
.L_x_17828:
        /* <DEDUP_REMOVED lines=13> */
.L_x_17830:
[----:B------:R-:W-:Y:S05]  /*18c40*/  BSYNC.RECONVERGENT B2 ;  /* 0x0000000000027941 */ /* 0x000fea0003800200 */
.L_x_17829:
        /* <DEDUP_REMOVED lines=43> */
.L_x_17827:
[----:B------:R-:W-:Y:S05]  /*18f00*/  BSYNC.RECONVERGENT B1 ;  /* 0x0000000000017941 */ /* 0x000fea0003800200 */
.L_x_17826:
        /* <DEDUP_REMOVED lines=23> */
.L_x_17833:
        /* <DEDUP_REMOVED lines=13> */
.L_x_17835:
[----:B------:R-:W-:Y:S05]  /*19150*/  BSYNC.RECONVERGENT B2 ;  /* 0x0000000000027941 */ /* 0x000fea0003800200 */
.L_x_17834:
        /* <DEDUP_REMOVED lines=43> */
.L_x_17832:
[----:B------:R-:W-:Y:S05]  /*19410*/  BSYNC.RECONVERGENT B1 ;  /* 0x0000000000017941 */ /* 0x000fea0003800200 */
.L_x_17831:
        /* <DEDUP_REMOVED lines=19> */
.L_x_17838:
        /* <DEDUP_REMOVED lines=13> */
.L_x_17840:
[----:B------:R-:W-:Y:S05]  /*19620*/  BSYNC.RECONVERGENT B2 ;  /* 0x0000000000027941 */ /* 0x000fea0003800200 */
.L_x_17839:
        /* <DEDUP_REMOVED lines=43> */
.L_x_17837:
[----:B------:R-:W-:Y:S05]  /*198e0*/  BSYNC.RECONVERGENT B1 ;  /* 0x0000000000017941 */ /* 0x000fea0003800200 */
.L_x_17836:
        /* <DEDUP_REMOVED lines=23> */
.L_x_17843:
        /* <DEDUP_REMOVED lines=13> */
.L_x_17845:
[----:B------:R-:W-:Y:S05]  /*19b30*/  BSYNC.RECONVERGENT B2 ;  /* 0x0000000000027941 */ /* 0x000fea0003800200 */
.L_x_17844:
        /* <DEDUP_REMOVED lines=43> */
.L_x_17842:
[----:B------:R-:W-:Y:S05]  /*19df0*/  BSYNC.RECONVERGENT B1 ;  /* 0x0000000000017941 */ /* 0x000fea0003800200 */
.L_x_17841:
        /* <DEDUP_REMOVED lines=19> */
.L_x_17848:
        /* <DEDUP_REMOVED lines=13> */
.L_x_17850:
[----:B------:R-:W-:Y:S05]  /*1a000*/  BSYNC.RECONVERGENT B2 ;  /* 0x0000000000027941 */ /* 0x000fea0003800200 */
.L_x_17849:
        /* <DEDUP_REMOVED lines=43> */
.L_x_17847:
[----:B------:R-:W-:Y:S05]  /*1a2c0*/  BSYNC.RECONVERGENT B1 ;  /* 0x0000000000017941 */ /* 0x000fea0003800200 */
.L_x_17846:
        /* <DEDUP_REMOVED lines=23> */
.L_x_17853:
        /* <DEDUP_REMOVED lines=13> */
.L_x_17855:
[----:B------:R-:W-:Y:S05]  /*1a510*/  BSYNC.RECONVERGENT B2 ;  /* 0x0000000000027941 */ /* 0x000fea0003800200 */
.L_x_17854:
        /* <DEDUP_REMOVED lines=43> */
.L_x_17852:
[----:B------:R-:W-:Y:S05]  /*1a7d0*/  BSYNC.RECONVERGENT B1 ;  /* 0x0000000000017941 */ /* 0x000fea0003800200 */
.L_x_17851:
        /* <DEDUP_REMOVED lines=18> */
.L_x_17858:
        /* <DEDUP_REMOVED lines=13> */
.L_x_17860:
[----:B------:R-:W-:Y:S05]  /*1a9d0*/  BSYNC.RECONVERGENT B2 ;  /* 0x0000000000027941 */ /* 0x000fea0003800200 */
.L_x_17859:
        /* <DEDUP_REMOVED lines=43> */
.L_x_17857:
[----:B------:R-:W-:Y:S05]  /*1ac90*/  BSYNC.RECONVERGENT B1 ;  /* 0x0000000000017941 */ /* 0x000fea0003800200 */
.L_x_17856:
        /* <DEDUP_REMOVED lines=23> */
.L_x_17863:
        /* <DEDUP_REMOVED lines=13> */
.L_x_17865:
[----:B------:R-:W-:Y:S05]  /*1aee0*/  BSYNC.RECONVERGENT B2 ;  /* 0x0000000000027941 */ /* 0x000fea0003800200 */
.L_x_17864:
        /* <DEDUP_REMOVED lines=43> */
.L_x_17862:
[----:B------:R-:W-:Y:S05]  /*1b1a0*/  BSYNC.RECONVERGENT B1 ;  /* 0x0000000000017941 */ /* 0x000fea0003800200 */
.L_x_17861:
        /* <DEDUP_REMOVED lines=18> */
.L_x_17868:
        /* <DEDUP_REMOVED lines=13> */
.L_x_17870:
[----:B------:R-:W-:Y:S05]  /*1b3a0*/  BSYNC.RECONVERGENT B2 ;  /* 0x0000000000027941 */ /* 0x000fea0003800200 */
.L_x_17869:
        /* <DEDUP_REMOVED lines=43> */
.L_x_17867:
[----:B------:R-:W-:Y:S05]  /*1b660*/  BSYNC.RECONVERGENT B1 ;  /* 0x0000000000017941 */ /* 0x000fea0003800200 */
.L_x_17866:
        /* <DEDUP_REMOVED lines=24> */
.L_x_17873:
        /* <DEDUP_REMOVED lines=13> */
.L_x_17875:
[----:B------:R-:W-:Y:S05]  /*1b8c0*/  BSYNC.RECONVERGENT B2 ;  /* 0x0000000000027941 */ /* 0x000fea0003800200 */
.L_x_17874:
        /* <DEDUP_REMOVED lines=43> */
.L_x_17872:
[----:B------:R-:W-:Y:S05]  /*1bb80*/  BSYNC.RECONVERGENT B1 ;  /* 0x0000000000017941 */ /* 0x000fea0003800200 */
.L_x_17871:
        /* <DEDUP_REMOVED lines=18> */
.L_x_17878:
        /* <DEDUP_REMOVED lines=13> */
.L_x_17880:
[----:B------:R-:W-:Y:S05]  /*1bd80*/  BSYNC.RECONVERGENT B2 ;  /* 0x0000000000027941 */ /* 0x000fea0003800200 */
.L_x_17879:
        /* <DEDUP_REMOVED lines=43> */
.L_x_17877:
[----:B------:R-:W-:Y:S05]  /*1c040*/  BSYNC.RECONVERGENT B1 ;  /* 0x0000000000017941 */ /* 0x000fea0003800200 */
.L_x_17876:
[----:B------:R-:W-:Y:S01]  /*1c050*/  I2FP.F32.U32 R125, R125 ;  /* 0x0000007d007d7245 */ /* 0x000fe20000201000 */
[----:B------:R-:W-:Y:S01]  /*1c060*/  HADD2.F32 R143, -RZ, R55.H0_H0 ;  /* 0x20000037ff8f7230 */ /* 0x000fe20000004100 */
        /* <DEDUP_REMOVED lines=21> */
.L_x_17883:
        /* <DEDUP_REMOVED lines=13> */
.L_x_17885:
[----:B------:R-:W-:Y:S05]  /*1c290*/  BSYNC.RECONVERGENT B2 ;  /* 0x0000000000027941 */ /* 0x000fea0003800200 */
.L_x_17884:
        /* <DEDUP_REMOVED lines=43> */
.L_x_17882:
[----:B------:R-:W-:Y:S05]  /*1c550*/  BSYNC.RECONVERGENT B1 ;  /* 0x0000000000017941 */ /* 0x000fea0003800200 */
.L_x_17881:
        /* <DEDUP_REMOVED lines=18> */
.L_x_17888:
        /* <DEDUP_REMOVED lines=15> */
.L_x_17890:
[----:B------:R-:W-:Y:S05]  /*1c770*/  BSYNC.RECONVERGENT B2 ;  /* 0x0000000000027941 */ /* 0x000fea0003800200 */
.L_x_17889:
        /* <DEDUP_REMOVED lines=43> */
.L_x_17887:
[----:B------:R-:W-:Y:S05]  /*1ca30*/  BSYNC.RECONVERGENT B1 ;  /* 0x0000000000017941 */ /* 0x000fea0003800200 */
.L_x_17886:
        /* <DEDUP_REMOVED lines=11> */
.L_x_17810:
        /* <DEDUP_REMOVED lines=16> */
.L_x_17894:
        /* <DEDUP_REMOVED lines=13> */
.L_x_17896:
[----:B------:R-:W-:Y:S05]  /*1ccc0*/  BSYNC.RECONVERGENT B2 ;  /* 0x0000000000027941 */ /* 0x000fea0003800200 */
.L_x_17895:
        /* <DEDUP_REMOVED lines=40> */
[----:B------:R-:W-:Y:S01]  /*1cf50*/  HFMA2 R18, -RZ, RZ, 0, 0 ;  /* 0x00000000ff127431 */ /* 0x000fe200000001ff */
[----:B------:R-:W-:Y:S01]  /*1cf60*/  LOP3.LUT R4, R16, UR29, R19, 0x96, !PT ;  /* 0x0000001d10047c12 */ /* 0x000fe2000f8e9613 */
[----:B------:R-:W-:-:S07]  /*1cf70*/  IMAD.MOV.U32 R16, RZ, RZ, R136 ;  /* 0x000000ffff107224 */ /* 0x000fce00078e0088 */
.L_x_17893:
[----:B------:R-:W-:Y:S05]  /*1cf80*/  BSYNC.RECONVERGENT B1 ;  /* 0x0000000000017941 */ /* 0x000fea0003800200 */
.L_x_17892:
        /* <DEDUP_REMOVED lines=18> */
.L_x_17899:
        /* <DEDUP_REMOVED lines=13> */
.L_x_17901:
[----:B------:R-:W-:Y:S05]  /*1d180*/  BSYNC.RECONVERGENT B2 ;  /* 0x0000000000027941 */ /* 0x000fea0003800200 */
.L_x_17900:
        /* <DEDUP_REMOVED lines=43> */
.L_x_17898:
[----:B------:R-:W-:Y:S05]  /*1d440*/  BSYNC.RECONVERGENT B1 ;  /* 0x0000000000017941 */ /* 0x000fea0003800200 */
.L_x_17897:
        /* <DEDUP_REMOVED lines=18> */
.L_x_17904:
        /* <DEDUP_REMOVED lines=13> */
.L_x_17906:
[----:B------:R-:W-:Y:S05]  /*1d640*/  BSYNC.RECONVERGENT B2 ;  /* 0x0000000000027941 */ /* 0x000fea0003800200 */
.L_x_17905:
        /* <DEDUP_REMOVED lines=43> */
.L_x_17903:
[----:B------:R-:W-:Y:S05]  /*1d900*/  BSYNC.RECONVERGENT B1 ;  /* 0x0000000000017941 */ /* 0x000fea0003800200 */
.L_x_17902:
        /* <DEDUP_REMOVED lines=18> */
.L_x_17909:
        /* <DEDUP_REMOVED lines=13> */
.L_x_17911:
[----:B------:R-:W-:Y:S05]  /*1db00*/  BSYNC.RECONVERGENT B2 ;  /* 0x0000000000027941 */ /* 0x000fea0003800200 */
.L_x_17910:
        /* <DEDUP_REMOVED lines=43> */
.L_x_17908:
[----:B------:R-:W-:Y:S05]  /*1ddc0*/  BSYNC.RECONVERGENT B1 ;  /* 0x0000000000017941 */ /* 0x000fea0003800200 */
.L_x_17907:
        /* <DEDUP_REMOVED lines=18> */
.L_x_17914:
        /* <DEDUP_REMOVED lines=13> */
.L_x_17916:
[----:B------:R-:W-:Y:S05]  /*1dfc0*/  BSYNC.RECONVERGENT B2 ;  /* 0x0000000000027941 */ /* 0x000fea0003800200 */
.L_x_17915:
        /* <DEDUP_REMOVED lines=43> */
.L_x_17913:
[----:B------:R-:W-:Y:S05]  /*1e280*/  BSYNC.RECONVERGENT B1 ;  /* 0x0000000000017941 */ /* 0x000fea0003800200 */
.L_x_17912:
        /* <DEDUP_REMOVED lines=17> */
.L_x_17919:
        /* <DEDUP_REMOVED lines=13> */
.L_x_17921:
[----:B------:R-:W-:Y:S05]  /*1e470*/  BSYNC.RECONVERGENT B2 ;  /* 0x0000000000027941 */ /* 0x000fea0003800200 */
.L_x_17920:
        /* <DEDUP_REMOVED lines=43> */
.L_x_17918:
[----:B------:R-:W-:Y:S05]  /*1e730*/  BSYNC.RECONVERGENT B1 ;  /* 0x0000000000017941 */ /* 0x000fea0003800200 */
.L_x_17917:
        /* <DEDUP_REMOVED lines=17> */
.L_x_17924:
        /* <DEDUP_REMOVED lines=13> */
.L_x_17926:
[----:B------:R-:W-:Y:S05]  /*1e920*/  BSYNC.RECONVERGENT B2 ;  /* 0x0000000000027941 */ /* 0x000fea0003800200 */
.L_x_17925:
        /* <DEDUP_REMOVED lines=43> */
.L_x_17923:
[----:B------:R-:W-:Y:S05]  /*1ebe0*/  BSYNC.RECONVERGENT B1 ;  /* 0x0000000000017941 */ /* 0x000fea0003800200 */
.L_x_17922:
        /* <DEDUP_REMOVED lines=17> */
.L_x_17929:
        /* <DEDUP_REMOVED lines=13> */
.L_x_17931:
[----:B------:R-:W-:Y:S05]  /*1edd0*/  BSYNC.RECONVERGENT B2 ;  /* 0x0000000000027941 */ /* 0x000fea0003800200 */
.L_x_17930:
        /* <DEDUP_REMOVED lines=43> */
.L_x_17928:
[----:B------:R-:W-:Y:S05]  /*1f090*/  BSYNC.RECONVERGENT B1 ;  /* 0x0000000000017941 */ /* 0x000fea0003800200 */
.L_x_17927:
        /* <DEDUP_REMOVED lines=37> */
.L_x_17891:
[----:B------:R-:W-:Y:S01]  /*1f2f0*/  FADD.FTZ R134, RZ, R36 ;  /* 0x00000024ff867221 */ /* 0x000fe20000010000 */
[----:B------:R-:W-:Y:S01]  /*1f300*/  SEL R129, RZ, 0x10000, !P4 ;  /* 0x00010000ff817807 */ /* 0x000fe20006000000 */
[----:B------:R-:W-:Y:S01]  /*1f310*/  IMAD.WIDE.U32 R130, R139, 0x20, R130 ;  /* 0x000000208b827825 */ /* 0x000fe200078e0082 */
[----:B------:R-:W-:-:S03]  /*1f320*/  ISETP.NE.AND P4, PT, R141, RZ, PT ;  /* 0x000000ff8d00720c */ /* 0x000fc60003f85270 */
[----:B------:R-:W-:Y:S01]  /*1f330*/  FADD.FTZ R141, R134, R37 ;  /* 0x00000025868d7221 */ /* 0x000fe20000010000 */
[----:B------:R-:W-:Y:S01]  /*1f340*/  SEL R128, RZ, 0x1000000, !P5 ;  /* 0x01000000ff807807 */ /* 0x000fe20006800000 */
[----:B------:R-:W-:Y:S01]  /*1f350*/  IMAD.WIDE.U32 R132, R139, 0x8, R132 ;  /* 0x000000088b847825 */ /* 0x000fe200078e0084 */
[----:B------:R-:W-:-:S03]  /*1f360*/  ISETP.NE.AND P6, PT, R140, RZ, PT ;  /* 0x000000ff8c00720c */ /* 0x000fc60003fc5270 */
[----:B------:R-:W-:Y:S01]  /*1f370*/  FADD.FTZ R134, R141, R38 ;  /* 0x000000268d867221 */ /* 0x000fe20000010000 */
[----:B------:R-:W-:Y:S01]  /*1f380*/  ISETP.NE.AND P5, PT, R138, RZ, PT ;  /* 0x000000ff8a00720c */ /* 0x000fe20003fa5270 */
[----:B------:R0:W-:Y:S01]  /*1f390*/  STG.E.128 desc[UR8][R130.64], R16 ;  /* 0x0000001082007986 */ /* 0x0001e2000c101d08 */
[----:B------:R-:W-:Y:S01]  /*1f3a0*/  ISETP.NE.AND P1, PT, R136, RZ, PT ;  /* 0x000000ff8800720c */ /* 0x000fe20003f25270 */
[----:B------:R-:W-:Y:S01]  /*1f3b0*/  FADD.FTZ R141, R134, R39 ;  /* 0x00000027868d7221 */ /* 0x000fe20000010000 */
[----:B------:R-:W-:Y:S01]  /*1f3c0*/  SEL R140, RZ, 0x100, !P3 ;  /* 0x00000100ff8c7807 */ /* 0x000fe20005800000 */
[----:B------:R0:W-:Y:S01]  /*1f3d0*/  STG.E.128 desc[UR8][R130.64+0x10], R120 ;  /* 0x0000107882007986 */ /* 0x0001e2000c101d08 */
[----:B------:R-:W-:Y:S01]  /*1f3e0*/  SEL R138, RZ, 0x1000000, !P4 ;  /* 0x01000000ff8a7807 */ /* 0x000fe20006000000 */
[----:B------:R-:W-:Y:S01]  /*1f3f0*/  FADD.FTZ R134, R141, R40 ;  /* 0x000000288d867221 */ /* 0x000fe20000010000 */
[----:B------:R-:W-:Y:S02]  /*1f400*/  SEL R143, RZ, 0x10000, !P5 ;  /* 0x00010000ff8f7807 */ /* 0x000fe40006800000 */
[----:B------:R-:W-:Y:S01]  /*1f410*/  SEL R136, RZ, 0x100, !P6 ;  /* 0x00000100ff887807 */ /* 0x000fe20007000000 */
[----:B------:R-:W-:Y:S01]  /*1f420*/  FADD.FTZ R141, R134, R41 ;  /* 0x00000029868d7221 */ /* 0x000fe20000010000 */
[----:B------:R-:W-:-:S02]  /*1f430*/  LOP3.LUT R140, R140, R128, R129, 0xfe, !PT ;  /* 0x000000808c8c7212 */ /* 0x000fc400078efe81 */
[----:B------:R-:W-:Y:S01]  /*1f440*/  LOP3.LUT R128, R136, R138, R143, 0xfe, !PT ;  /* 0x0000008a88807212 */ /* 0x000fe200078efe8f */
[----:B------:R-:W-:Y:S01]  /*1f450*/  FADD.FTZ R134, R141, R42 ;  /* 0x0000002a8d867221 */ /* 0x000fe20000010000 */
[----:B------:R-:W-:Y:S02]  /*1f460*/  SEL R129, RZ, 0x1, !P2 ;  /* 0x00000001ff817807 */ /* 0x000fe40005000000 */
        /* <DEDUP_REMOVED lines=50> */
.L_x_17932:
        /* <DEDUP_REMOVED lines=88> */
.L_x_17946:
        /* <DEDUP_REMOVED lines=9> */
[C---:B------:R-:W-:Y:S01]  /*1fda0*/  FADD.FTZ R162, -R133.reuse, R43 ;  /* 0x0000002b85a27221 */ /* 0x040fe20000010100 */
[----:B------:R-:W0:Y:S01]  /*1fdb0*/  @!P1 LDC.64 R36, c[0x0][0x3c0] ;  /* 0x0000f000ff249b82 */ /* 0x000e220000000a00 */
        /* <DEDUP_REMOVED lines=14> */
[----:B------:R-:W2:Y:S01]  /*1fea0*/  LDC.64 R32, c[0x0][0x428] ;  /* 0x00010a00ff207b82 */ /* 0x000ea20000000a00 */
[C---:B------:R-:W-:Y:S01]  /*1feb0*/  FADD.FTZ R136, -R133.reuse, R28 ;  /* 0x0000001c85887221 */ /* 0x040fe20000010100 */
[----:B------:R-:W-:Y:S01]  /*1fec0*/  FADD.FTZ R156, -R133, R22 ;  /* 0x00000016859c7221 */ /* 0x000fe20000010100 */
[C---:B-1----:R-:W-:Y:S01]  /*1fed0*/  FMUL.FTZ R19, R43.reuse, R38 ;  /* 0x000000262b137220 */ /* 0x042fe20000410000 */
[C---:B------:R-:W-:Y:S01]  /*1fee0*/  FMUL.FTZ R21, R43.reuse, R152 ;  /* 0x000000982b157220 */ /* 0x040fe20000410000 */
[----:B------:R-:W-:Y:S01]  /*1fef0*/  FMUL.FTZ R148, R43, R148 ;  /* 0x000000942b947220 */ /* 0x000fe20000410000 */
[----:B------:R-:W-:Y:S01]  /*1ff00*/  FADD.FTZ R28, -R133, R25 ;  /* 0x00000019851c7221 */ /* 0x000fe20000010100 */
[----:B------:R-:W-:Y:S01]  /*1ff10*/  FFMA.FTZ R18, R19, R112, R80 ;  /* 0x0000007013127223 */ /* 0x000fe20000010050 */
[----:B------:R-:W-:Y:S01]  /*1ff20*/  FFMA.FTZ R19, R21, R114, R82 ;  /* 0x0000007215137223 */ /* 0x000fe20000010052 */
[----:B0-----:R-:W-:-:S04]  /*1ff30*/  @!P1 IMAD.WIDE R16, R7, 0x4, R36 ;  /* 0x0000000407109825 */ /* 0x001fc800078e0224 */
[----:B------:R-:W-:Y:S01]  /*1ff40*/  FFMA.FTZ R21, R148, R113, R81 ;  /* 0x0000007194157223 */ /* 0x000fe20000010051 */
[C---:B------:R-:W-:Y:S01]  /*1ff50*/  FMUL.FTZ R22, R43.reuse, R129 ;  /* 0x000000812b167220 */ /* 0x040fe20000410000 */
[C---:B------:R-:W-:Y:S01]  /*1ff60*/  FMUL.FTZ R25, R43.reuse, R42 ;  /* 0x0000002a2b197220 */ /* 0x040fe20000410000 */
[----:B------:R-:W-:Y:S01]  /*1ff70*/  FMUL.FTZ R134, R43, R134 ;  /* 0x000000862b867220 */ /* 0x000fe20000410000 */
[----:B------:R0:W-:Y:S01]  /*1ff80*/  @!P1 STG.E desc[UR8][R16.64], R131 ;  /* 0x0000008310009986 */ /* 0x0001e2000c101908 */
[----:B------:R-:W-:Y:S01]  /*1ff90*/  F2FP.F16.F32.PACK_AB R18, R21, R18 ;  /* 0x000000121512723e */ /* 0x000fe200000000ff */
[----:B------:R-:W-:Y:S01]  /*1ffa0*/  FFMA.FTZ R21, R22, R117, R85 ;  /* 0x0000007516157223 */ /* 0x000fe20000010055 */
[----:B------:R-:W-:Y:S01]  /*1ffb0*/  FADD.FTZ R30, -R133, R30 ;  /* 0x0000001e851e7221 */ /* 0x000fe20000010100 */
[----:B------:R-:W-:Y:S01]  /*1ffc0*/  FFMA.FTZ R25, R25, R110, R78 ;  /* 0x0000006e19197223 */ /* 0x000fe2000001004e */
[----:B------:R-:W-:Y:S01]  /*1ffd0*/  FFMA.FTZ R134, R134, R111, R79 ;  /* 0x0000006f86867223 */ /* 0x000fe2000001004f */
[C---:B------:R-:W-:Y:S01]  /*1ffe0*/  FADD.FTZ R146, -R133.reuse, R29 ;  /* 0x0000001d85927221 */ /* 0x040fe20000010100 */
[----:B------:R-:W-:Y:S01]  /*1fff0*/  FADD.FTZ R164, -R133, R23 ;  /* 0x0000001785a47221 */ /* 0x000fe20000010100 */
[----:B------:R-:W-:Y:S01]  /*20000*/  FMUL.FTZ R23, R43, R130 ;  /* 0x000000822b177220 */ /* 0x000fe20000410000 */
[C---:B------:R-:W-:Y:S01]  /*20010*/  FADD.FTZ R138, -R133.reuse, R27 ;  /* 0x0000001b858a7221 */ /* 0x040fe20000010100 */
[----:B------:R-:W-:Y:S01]  /*20020*/  FADD.FTZ R20, -R133, R20 ;  /* 0x0000001485147221 */ /* 0x000fe20000010100 */
[C---:B------:R-:W-:Y:S01]  /*20030*/  FMUL.FTZ R29, R43.reuse, R30 ;  /* 0x0000001e2b1d7220 */ /* 0x040fe20000410000 */
[----:B0-----:R-:W-:Y:S01]  /*20040*/  FMUL.FTZ R17, R43, R128 ;  /* 0x000000802b117220 */ /* 0x001fe20000410000 */
[----:B------:R-:W-:Y:S01]  /*20050*/  FADD.FTZ R26, -R133, R26 ;  /* 0x0000001a851a7221 */ /* 0x000fe20000010100 */
[C---:B------:R-:W-:Y:S01]  /*20060*/  FMUL.FTZ R27, R43.reuse, R136 ;  /* 0x000000882b1b7220 */ /* 0x040fe20000410000 */
[----:B------:R-:W-:Y:S01]  /*20070*/  FMUL.FTZ R146, R43, R146 ;  /* 0x000000922b927220 */ /* 0x000fe20000410000 */
[----:B------:R-:W-:Y:S01]  /*20080*/  FFMA.FTZ R16, R17, R116, R84 ;  /* 0x0000007411107223 */ /* 0x000fe20000010054 */
[----:B------:R-:W-:Y:S01]  /*20090*/  FFMA.FTZ R17, R23, R118, R86 ;  /* 0x0000007617117223 */ /* 0x000fe20000010056 */
[----:B------:R-:W-:Y:S01]  /*200a0*/  FFMA.FTZ R23, R29, R106, R74 ;  /* 0x0000006a1d177223 */ /* 0x000fe2000001004a */
[----:B------:R-:W-:Y:S01]  /*200b0*/  FADD.FTZ R160, -R133, R31 ;  /* 0x0000001f85a07221 */ /* 0x000fe20000010100 */
[----:B------:R-:W-:Y:S01]  /*200c0*/  FFMA.FTZ R22, R27, R104, R72 ;  /* 0x000000681b167223 */ /* 0x000fe20000010048 */
[----:B------:R-:W-:Y:S01]  /*200d0*/  F2FP.F16.F32.PACK_AB R16, R21, R16 ;  /* 0x000000101510723e */ /* 0x000fe200000000ff */
[C---:B------:R-:W-:Y:S01]  /*200e0*/  FMUL.FTZ R29, R43.reuse, R26 ;  /* 0x0000001a2b1d7220 */ /* 0x040fe20000410000 */
[----:B------:R-:W-:Y:S01]  /*200f0*/  F2FP.F16.F32.PACK_AB R21, R134, R25 ;  /* 0x000000198615723e */ /* 0x000fe200000000ff */
[C---:B------:R-:W-:Y:S01]  /*20100*/  FMUL.FTZ R25, R43.reuse, R40 ;  /* 0x000000282b197220 */ /* 0x040fe20000410000 */
[C---:B------:R-:W-:Y:S01]  /*20110*/  FMUL.FTZ R40, R43.reuse, R41 ;  /* 0x000000292b287220 */ /* 0x040fe20000410000 */
[C---:B------:R-:W-:Y:S01]  /*20120*/  FMUL.FTZ R41, R43.reuse, R20 ;  /* 0x000000142b297220 */ /* 0x040fe20000410000 */
[----:B------:R-:W-:Y:S01]  /*20130*/  FMUL.FTZ R138, R43, R138 ;  /* 0x0000008a2b8a7220 */ /* 0x000fe20000410000 */
[----:B------:R-:W-:Y:S01]  /*20140*/  FFMA.FTZ R27, R146, R105, R73 ;  /* 0x00000069921b7223 */ /* 0x000fe20000010049 */
[----:B------:R-:W0:Y:S01]  /*20150*/  @!P1 LDC.64 R30, c[0x0][0x3c8] ;  /* 0x0000f200ff1e9b82 */ /* 0x000e220000000a00 */
[----:B------:R-:W-:Y:S01]  /*20160*/  FFMA.FTZ R20, R25, R108, R76 ;  /* 0x0000006c19147223 */ /* 0x000fe2000001004c */
[----:B------:R-:W-:Y:S01]  /*20170*/  FADD.FTZ R24, -R133, R24 ;  /* 0x0000001885187221 */ /* 0x000fe20000010100 */
[----:B------:R-:W-:Y:S01]  /*20180*/  FFMA.FTZ R25, R40, R109, R77 ;  /* 0x0000006d28197223 */ /* 0x000fe2000001004d */
[----:B------:R-:W-:Y:S01]  /*20190*/  FFMA.FTZ R26, R41, R96, R64 ;  /* 0x00000060291a7223 */ /* 0x000fe20000010040 */
[----:B------:R-:W-:Y:S01]  /*201a0*/  FFMA.FTZ R40, R29, R102, R70 ;  /* 0x000000661d287223 */ /* 0x000fe20000010046 */
[----:B------:R-:W-:Y:S01]  /*201b0*/  FFMA.FTZ R41, R138, R103, R71 ;  /* 0x000000678a297223 */ /* 0x000fe20000010047 */
[----:B------:R-:W-:Y:S01]  /*201c0*/  F2FP.F16.F32.PACK_AB R22, R27, R22 ;  /* 0x000000161b16723e */ /* 0x000fe200000000ff */
[----:B--2---:R-:W-:-:S04]  /*201d0*/  IMAD.WIDE.U32 R34, R127, 0x10, R32 ;  /* 0x000000107f227825 */ /* 0x004fc800078e0020 */
[C---:B------:R-:W-:Y:S01]  /*201e0*/  FMUL.FTZ R27, R43.reuse, R24 ;  /* 0x000000182b1b7220 */ /* 0x040fe20000410000 */
[C---:B------:R-:W-:Y:S01]  /*201f0*/  FMUL.FTZ R28, R43.reuse, R28 ;  /* 0x0000001c2b1c7220 */ /* 0x040fe20000410000 */
[----:B------:R-:W-:Y:S01]  /*20200*/  FMUL.FTZ R127, R43, R156 ;  /* 0x0000009c2b7f7220 */ /* 0x000fe20000410000 */
[----:B------:R-:W-:Y:S01]  /*20210*/  F2FP.F16.F32.PACK_AB R20, R25, R20 ;  /* 0x000000141914723e */ /* 0x000fe200000000ff */
[----:B------:R-:W-:Y:S01]  /*20220*/  FMUL.FTZ R154, R43, R154 ;  /* 0x0000009a2b9a7220 */ /* 0x000fe20000410000 */
[----:B------:R-:W-:Y:S01]  /*20230*/  F2FP.F16.F32.PACK_AB R25, R41, R40 ;  /* 0x000000282919723e */ /* 0x000fe200000000ff */
[----:B------:R-:W-:Y:S01]  /*20240*/  FFMA.FTZ R24, R27, R100, R68 ;  /* 0x000000641b187223 */ /* 0x000fe20000010044 */
[----:B------:R-:W1:Y:S01]  /*20250*/  LDC.64 R40, c[0x0][0x380] ;  /* 0x0000e000ff287b82 */ /* 0x000e620000000a00 */
        /* <DEDUP_REMOVED lines=9> */
[----:B------:R-:W-:Y:S01]  /*202f0*/  FMUL.FTZ R132, R43, R132 ;  /* 0x000000842b847220 */ /* 0x000fe20000410000 */
        /* <DEDUP_REMOVED lines=32> */
[----:B------:R-:W-:Y:S01]  /*20500*/  F2FP.F16.F32.PACK_AB R31, R127, R122 ;  /* 0x0000007a7f1f723e */ /* 0x000fe200000000ff */
[----:B------:R0:W-:Y:S01]  /*20510*/  STG.E.128 desc[UR8][R34.64], R16 ;  /* 0x0000001022007986 */ /* 0x0001e2000c101d08 */
[----:B------:R-:W-:Y:S01]  /*20520*/  F2FP.F16.F32.PACK_AB R30, R42, R129 ;  /* 0x000000812a1e723e */ /* 0x000fe200000000ff */
[----:B------:R-:W-:Y:S01]  /*20530*/  IMAD.WIDE.U32 R32, R139, 0x10, R32 ;  /* 0x000000108b207825 */ /* 0x000fe200078e0020 */
[----:B------:R-:W-:Y:S01]  /*20540*/  F2FP.F16.F32.PACK_AB R29, R158, R29 ;  /* 0x0000001d9e1d723e */ /* 0x000fe200000000ff */
[----:B------:R0:W-:Y:S01]  /*20550*/  STG.E.128 desc[UR8][R36.64], R20 ;  /* 0x0000001424007986 */ /* 0x0001e2000c101d08 */
[----:B------:R-:W-:Y:S01]  /*20560*/  F2FP.F16.F32.PACK_AB R28, R123, R28 ;  /* 0x0000001c7b1c723e */ /* 0x000fe200000000ff */
[----:B-1----:R-:W-:-:S02]  /*20570*/  IMAD R7, R40, 0x4, R7 ;  /* 0x0000000428077824 */ /* 0x002fc400078e0207 */
[----:B------:R0:W-:Y:S03]  /*20580*/  STG.E.128 desc[UR8][R38.64], R24 ;  /* 0x0000001826007986 */ /* 0x0001e6000c101d08 */
[----:B------:R-:W-:Y:S01]  /*20590*/  ISETP.GE.AND P1, PT, R7, R41, PT ;  /* 0x000000290700720c */ /* 0x000fe20003f26270 */
[----:B------:R0:W-:-:S12]  /*205a0*/  STG.E.128 desc[UR8][R32.64], R28 ;  /* 0x0000001c20007986 */ /* 0x0001d8000c101d08 */
[----:B------:R-:W-:Y:S05]  /*205b0*/  @!P1 BRA `(.L_x_17934) ;  /* 0xfffffe0400449947 */ /* 0x000fea000383ffff */
[----:B------:R-:W-:Y:S05]  /*205c0*/  BSYNC B0 ;  /* 0x0000000000007941 */ /* 0x000fea0003800000 */
.L_x_17440:
[----:B------:R-:W-:Y:S05]  /*205d0*/  EXIT ;  /* 0x000000000000794d */ /* 0x000fea0003800000 */
.L_x_17933:
        /* <DEDUP_REMOVED lines=8> */
.L_x_17936:
[----:B------:R-:W-:Y:S05]  /*20660*/  BSYNC B1 ;  /* 0x0000000000017941 */ /* 0x000fea0003800000 */
.L_x_17935:
        /* <DEDUP_REMOVED lines=9> */
.L_x_17937:
[----:B------:R-:W-:Y:S02]  /*20700*/  IMAD.MOV.U32 R140, RZ, RZ, 0x4 ;  /* 0x00000004ff8c7424 */ /* 0x000fe400078e00ff */
[----:B------:R-:W-:-:S04]  /*20710*/  IMAD.MOV.U32 R129, RZ, RZ, R143 ;  /* 0x000000ffff817224 */ /* 0x000fc800078e008f */
[----:B------:R-:W-:-:S05]  /*20720*/  FADD.FTZ R132, R130, R129 ;  /* 0x0000008182847221 */ /* 0x000fca0000010000 */
[----:B------:R-:W-:-:S07]  /*20730*/  MOV R145, R132 ;  /* 0x0000008400917202 */ /* 0x000fce0000000f00 */
[----:B------:R-:W-:Y:S05]  /*20740*/  WARPSYNC.COLLECTIVE R138, `(.L_x_17938) ;  /* 0x000000008a087348 */ /* 0x000fea0003c00000 */
[----:B------:R0:W1:Y:S02]  /*20750*/  SHFL.BFLY P2, R143, R145, R140, R147 ;  /* 0x0c00008c918f7389 */ /* 0x0000640000040093 */
[----:B01----:R-:W-:Y:S05]  /*20760*/  ENDCOLLECTIVE ;  /* 0x000000000000791b */ /* 0x003fea0003800000 */
.L_x_17938:
        /* <DEDUP_REMOVED lines=8> */
.L_x_17939:
[----:B------:R-:W-:Y:S02]  /*207f0*/  IMAD.MOV.U32 R140, RZ, RZ, 0x10 ;  /* 0x00000010ff8c7424 */ /* 0x000fe400078e00ff */
[----:B------:R-:W-:-:S04]  /*20800*/  IMAD.MOV.U32 R128, RZ, RZ, R143 ;  /* 0x000000ffff807224 */ /* 0x000fc800078e008f */
[----:B------:R-:W-:-:S05]  /*20810*/  FADD.FTZ R136, R133, R128 ;  /* 0x0000008085887221 */ /* 0x000fca0000010000 */
[----:B------:R-:W-:-:S07]  /*20820*/  MOV R145, R136 ;  /* 0x0000008800917202 */ /* 0x000fce0000000f00 */
[----:B------:R-:W-:Y:S05]  /*20830*/  WARPSYNC.COLLECTIVE R138, `(.L_x_17940) ;  /* 0x000000008a087348 */ /* 0x000fea0003c00000 */
[----:B------:R0:W1:Y:S02]  /*20840*/  SHFL.BFLY P2, R143, R145, R140, R147 ;  /* 0x0c00008c918f7389 */ /* 0x0000640000040093 */
[----:B01----:R-:W-:Y:S05]  /*20850*/  ENDCOLLECTIVE ;  /* 0x000000000000791b */ /* 0x003fea0003800000 */
.L_x_17940:
        /* <DEDUP_REMOVED lines=72> */
.L_x_17941:
[----:B------:R-:W-:Y:S02]  /*20ce0*/  IMAD.MOV.U32 R140, RZ, RZ, 0x2 ;  /* 0x00000002ff8c7424 */ /* 0x000fe400078e00ff */
[----:B------:R-:W-:-:S04]  /*20cf0*/  IMAD.MOV.U32 R133, RZ, RZ, R143 ;  /* 0x000000ffff857224 */ /* 0x000fc800078e008f */
[----:B------:R-:W-:-:S05]  /*20d00*/  FADD.FTZ R133, R128, R133 ;  /* 0x0000008580857221 */ /* 0x000fca0000010000 */
[----:B------:R-:W-:-:S07]  /*20d10*/  MOV R145, R133 ;  /* 0x0000008500917202 */ /* 0x000fce0000000f00 */
[----:B------:R-:W-:Y:S05]  /*20d20*/  WARPSYNC.COLLECTIVE R138, `(.L_x_17942) ;  /* 0x000000008a087348 */ /* 0x000fea0003c00000 */
[----:B------:R0:W1:Y:S02]  /*20d30*/  SHFL.BFLY P2, R143, R145, R140, R147 ;  /* 0x0c00008c918f7389 */ /* 0x0000640000040093 */
[----:B01----:R-:W-:Y:S05]  /*20d40*/  ENDCOLLECTIVE ;  /* 0x000000000000791b */ /* 0x003fea0003800000 */
.L_x_17942:
[----:B------:R-:W-:Y:S01]  /*20d50*/  HFMA2 R140, -RZ, RZ, 0, 2.384185791015625e-07 ;  /* 0x00000004ff8c7431 */ /* 0x000fe200000001ff */
[----:B------:R-:W-:-:S05]  /*20d60*/  MOV R130, R143 ;  /* 0x0000008f00827202 */ /* 0x000fca0000000f00 */
[----:B------:R-:W-:-:S04]  /*20d70*/  FADD.FTZ R130, R133, R130 ;  /* 0x0000008285827221 */ /* 0x000fc80000010000 */
[----:B------:R-:W-:-:S07]  /*20d80*/  IMAD.MOV.U32 R145, RZ, RZ, R130 ;  /* 0x000000ffff917224 */ /* 0x000fce00078e0082 */
[----:B------:R-:W-:Y:S05]  /*20d90*/  WARPSYNC.COLLECTIVE R138, `(.L_x_17943) ;  /* 0x000000008a087348 */ /* 0x000fea0003c00000 */
[----:B------:R0:W1:Y:S02]  /*20da0*/  SHFL.BFLY P2, R143, R145, R140, R147 ;  /* 0x0c00008c918f7389 */ /* 0x0000640000040093 */
[----:B01----:R-:W-:Y:S05]  /*20db0*/  ENDCOLLECTIVE ;  /* 0x000000000000791b */ /* 0x003fea0003800000 */
.L_x_17943:
[----:B------:R-:W-:Y:S02]  /*20dc0*/  IMAD.MOV.U32 R140, RZ, RZ, 0x8 ;  /* 0x00000008ff8c7424 */ /* 0x000fe400078e00ff */
[----:B------:R-:W-:-:S04]  /*20dd0*/  IMAD.MOV.U32 R141, RZ, RZ, R143 ;  /* 0x000000ffff8d7224 */ /* 0x000fc800078e008f */
[----:B------:R-:W-:-:S05]  /*20de0*/  FADD.FTZ R141, R130, R141 ;  /* 0x0000008d828d7221 */ /* 0x000fca0000010000 */
[----:B------:R-:W-:-:S07]  /*20df0*/  MOV R145, R141 ;  /* 0x0000008d00917202 */ /* 0x000fce0000000f00 */
[----:B------:R-:W-:Y:S05]  /*20e00*/  WARPSYNC.COLLECTIVE R138, `(.L_x_17944) ;  /* 0x000000008a087348 */ /* 0x000fea0003c00000 */
[----:B------:R0:W1:Y:S02]  /*20e10*/  SHFL.BFLY P2, R143, R145, R140, R147 ;  /* 0x0c00008c918f7389 */ /* 0x0000640000040093 */
[----:B01----:R-:W-:Y:S05]  /*20e20*/  ENDCOLLECTIVE ;  /* 0x000000000000791b */ /* 0x003fea0003800000 */
.L_x_17944:
[----:B------:R-:W-:Y:S01]  /*20e30*/  HFMA2 R140, -RZ, RZ, 0, 9.5367431640625e-07 ;  /* 0x00000010ff8c7431 */ /* 0x000fe200000001ff */
[----:B------:R-:W-:-:S05]  /*20e40*/  MOV R132, R143 ;  /* 0x0000008f00847202 */ /* 0x000fca0000000f00 */
[----:B------:R-:W-:-:S04]  /*20e50*/  FADD.FTZ R132, R141, R132 ;  /* 0x000000848d847221 */ /* 0x000fc80000010000 */
[----:B------:R-:W-:-:S07]  /*20e60*/  IMAD.MOV.U32 R145, RZ, RZ, R132 ;  /* 0x000000ffff917224 */ /* 0x000fce00078e0084 */
[----:B------:R-:W-:Y:S05]  /*20e70*/  WARPSYNC.COLLECTIVE R138, `(.L_x_17945) ;  /* 0x000000008a087348 */ /* 0x000fea0003c00000 */
[----:B------:R0:W1:Y:S02]  /*20e80*/  SHFL.BFLY P2, R143, R145, R140, R147 ;  /* 0x0c00008c918f7389 */ /* 0x0000640000040093 */
[----:B01----:R-:W-:Y:S05]  /*20e90*/  ENDCOLLECTIVE ;  /* 0x000000000000791b */ /* 0x003fea0003800000 */
.L_x_17945:
[----:B------:R-:W-:Y:S05]  /*20ea0*/  BRA `(.L_x_17946) ;  /* 0xffffffec00987947 */ /* 0x000fea000383ffff */
.L_x_17947:
        /* <DEDUP_REMOVED lines=13> */
.L_x_22733:


//--------------------- .text._ZN10layer_norm31ln_parallel_residual_fwd_kernelINS_13Kernel_traitsI6__halfffffjLj1024ELj1ELj4ELj1ELj16ENS_18Kernel_traits_baseILj1024ES2_ffffjLj128EEEEELb0ELb0ELb0EEEvNS_9FwdParamsE --------------------------
	.section	.text._ZN10layer_norm31ln_parallel_residual_fwd_kernelINS_13Kernel_traitsI6__halfffffjLj1024ELj1ELj4ELj1ELj16ENS_18Kernel_traits_baseILj1024ES2_ffffjLj128EEEEELb0ELb0ELb0EEEvNS_9FwdParamsE,"ax",@progbits
	.align	128
        .global         _ZN10layer_norm31ln_parallel_residual_fwd_kernelINS_13Kernel_traitsI6__halfffffjLj1024ELj1ELj4ELj1ELj16ENS_18Kernel_traits_baseILj1024ES2_ffffjLj128EEEEELb0ELb0ELb0EEEvNS_9FwdParamsE
        .type           _ZN10layer_norm31ln_parallel_residual_fwd_kernelINS_13Kernel_traitsI6__halfffffjLj1024ELj1ELj4ELj1ELj16ENS_18Kernel_traits_baseILj1024ES2_ffffjLj128EEEEELb0ELb0ELb0EEEvNS_9FwdParamsE,@function
        .size           _ZN10layer_norm31ln_parallel_residual_fwd_kernelINS_13Kernel_traitsI6__halfffffjLj1024ELj1ELj4ELj1ELj16ENS_18Kernel_traits_baseILj1024ES2_ffffjLj128EEEEELb0ELb0ELb0EEEvNS_9FwdParamsE,(.L_x_22734 - _ZN10layer_norm31ln_parallel_residual_fwd_kernelINS_13Kernel_traitsI6__halfffffjLj1024ELj1ELj4ELj1ELj16ENS_18Kernel_traits_baseILj1024ES2_ffffjLj128EEEEELb0ELb0ELb0EEEvNS_9FwdParamsE)
        .other          _ZN10layer_norm31ln_parallel_residual_fwd_kernelINS_13Kernel_traitsI6__halfffffjLj1024ELj1ELj4ELj1ELj16ENS_18Kernel_traits_baseILj1024ES2_ffffjLj128EEEEELb0ELb0ELb0EEEvNS_9FwdParamsE,@"STO_CUDA_ENTRY STV_DEFAULT"
_ZN10layer_norm31ln_parallel_residual_fwd_kernelINS_13Kernel_traitsI6__halfffffjLj1024ELj1ELj4ELj1ELj16ENS_18Kernel_traits_baseILj1024ES2_ffffjLj128EEEEELb0ELb0ELb0EEEvNS_9FwdParamsE:
.text._ZN10layer_norm31ln_parallel_residual_fwd_kernelINS_13Kernel_traitsI6__halfffffjLj1024ELj1ELj4ELj1ELj16ENS_18Kernel_traits_baseILj1024ES2_ffffjLj128EEEEELb0ELb0ELb0EEEvNS_9FwdParamsE:
        /* <DEDUP_REMOVED lines=26> */
[C---:B------:R-:W-:Y:S02]  /*01a0*/  ISETP.GE.U32.AND P4, PT, R86.reuse, 0x60, PT ;  /* 0x000000605600780c */ /* 0x040fe40003f86070 */
[C---:B------:R-:W-:Y:S01]  /*01b0*/  ISETP.GE.U32.AND P3, PT, R86.reuse, 0x80, PT ;  /* 0x000000805600780c */ /* 0x040fe20003f66070 */
[----:B------:R-:W1:Y:S01]  /*01c0*/  LDC.64 R24, c[0x0][0x3d8] ;  /* 0x0000f600ff187b82 */ /* 0x000e620000000a00 */
[C---:B------:R-:W-:Y:S02]  /*01d0*/  ISETP.GE.U32.AND P2, PT, R86.reuse, 0xa0, PT ;  /* 0x000000a05600780c */ /* 0x040fe40003f46070 */
[----:B------:R-:W-:-:S05]  /*01e0*/  ISETP.GE.U32.AND P1, PT, R86, 0xc0, PT ;  /* 0x000000c05600780c */ /* 0x000fca0003f26070 */
[----:B------:R-:W2:Y:S08]  /*01f0*/  LDC.64 R26, c[0x0][0x3d0] ;  /* 0x0000f400ff1a7b82 */ /* 0x000eb00000000a00 */
[----:B------:R-:W3:Y:S01]  /*0200*/  LDC.64 R28, c[0x0][0x3d8] ;  /* 0x0000f600ff1c7b82 */ /* 0x000ee20000000a00 */
[----:B0-----:R-:W-:-:S07]  /*0210*/  @P5 IMAD.WIDE.U32 R22, R0, 0x8, R22 ;  /* 0x0000000800165825 */ /* 0x001fce00078e0016 */
[----:B------:R-:W0:Y:S01]  /*0220*/  LDC.64 R30, c[0x0][0x3d0] ;  /* 0x0000f400ff1e7b82 */ /* 0x000e220000000a00 */
[C---:B-1----:R-:W-:Y:S01]  /*0230*/  @P5 IMAD.WIDE.U32 R24, R0.reuse, 0x8, R24 ;  /* 0x0000000800185825 */ /* 0x042fe200078e0018 */
[----:B------:R-:W-:Y:S01]  /*0240*/  @P5 LOP3.LUT R0, R0, 0x20, RZ, 0xfc, !PT ;  /* 0x0000002000005812 */ /* 0x000fe200078efcff */
[----:B------:R-:W5:Y:S05]  /*0250*/  @P5 LDG.E.64 R2, desc[UR6][R22.64] ;  /* 0x0000000616025981 */ /* 0x000f6a000c1e1b00 */
[----:B------:R-:W1:Y:S01]  /*0260*/  LDC.64 R32, c[0x0][0x3d8] ;  /* 0x0000f600ff207b82 */ /* 0x000e620000000a00 */
[----:B--2---:R-:W-:-:S07]  /*0270*/  @P6 IMAD.WIDE.U32 R26, R0, 0x8, R26 ;  /* 0x00000008001a6825 */ /* 0x004fce00078e001a */
[----:B------:R-:W2:Y:S01]  /*0280*/  LDC.64 R34, c[0x0][0x3d0] ;  /* 0x0000f400ff227b82 */ /* 0x000ea20000000a00 */
[C---:B---3--:R-:W-:Y:S01]  /*0290*/  @P6 IMAD.WIDE.U32 R28, R0.reuse, 0x8, R28 ;  /* 0x00000008001c6825 */ /* 0x048fe200078e001c */
[----:B------:R-:W-:Y:S01]  /*02a0*/  @P6 IADD3 R0, PT, PT, R0, 0x20, RZ ;  /* 0x0000002000006810 */ /* 0x000fe20007ffe0ff */
[----:B------:R-:W5:Y:S05]  /*02b0*/  @P5 LDG.E.64 R4, desc[UR6][R24.64] ;  /* 0x0000000618045981 */ /* 0x000f6a000c1e1b00 */
[----:B------:R-:W3:Y:S01]  /*02c0*/  LDC.64 R36, c[0x0][0x3d8] ;  /* 0x0000f600ff247b82 */ /* 0x000ee20000000a00 */
[----:B0-----:R-:W-:-:S07]  /*02d0*/  @P4 IMAD.WIDE.U32 R30, R0, 0x8, R30 ;  /* 0x00000008001e4825 */ /* 0x001fce00078e001e */
[----:B------:R-:W0:Y:S01]  /*02e0*/  LDC.64 R38, c[0x0][0x3d0] ;  /* 0x0000f400ff267b82 */ /* 0x000e220000000a00 */
[C---:B-1----:R-:W-:Y:S01]  /*02f0*/  @P4 IMAD.WIDE.U32 R32, R0.reuse, 0x8, R32 ;  /* 0x0000000800204825 */ /* 0x042fe200078e0020 */
[----:B------:R-:W-:Y:S01]  /*0300*/  @P4 IADD3 R0, PT, PT, R0, 0x20, RZ ;  /* 0x0000002000004810 */ /* 0x000fe20007ffe0ff */
[----:B------:R-:W5:Y:S05]  /*0310*/  @P6 LDG.E.64 R6, desc[UR6][R26.64] ;  /* 0x000000061a066981 */ /* 0x000f6a000c1e1b00 */
[----:B------:R-:W1:Y:S01]  /*0320*/  LDC.64 R60, c[0x0][0x3d8] ;  /* 0x0000f600ff3c7b82 */ /* 0x000e620000000a00 */
[----:B--2---:R-:W-:-:S07]  /*0330*/  @P3 IMAD.WIDE.U32 R34, R0, 0x8, R34 ;  /* 0x0000000800223825 */ /* 0x004fce00078e0022 */
[----:B------:R-:W2:Y:S01]  /*0340*/  LDC.64 R62, c[0x0][0x3d0] ;  /* 0x0000f400ff3e7b82 */ /* 0x000ea20000000a00 */
[C---:B---3--:R-:W-:Y:S01]  /*0350*/  @P3 IMAD.WIDE.U32 R36, R0.reuse, 0x8, R36 ;  /* 0x0000000800243825 */ /* 0x048fe200078e0024 */
[----:B------:R-:W-:Y:S01]  /*0360*/  @P3 IADD3 R0, PT, PT, R0, 0x20, RZ ;  /* 0x0000002000003810 */ /* 0x000fe20007ffe0ff */
[----:B------:R-:W5:Y:S05]  /*0370*/  @P6 LDG.E.64 R8, desc[UR6][R28.64] ;  /* 0x000000061c086981 */ /* 0x000f6a000c1e1b00 */
[----:B------:R-:W3:Y:S08]  /*0380*/  LDC.64 R64, c[0x0][0x3d8] ;  /* 0x0000f600ff407b82 */ /* 0x000ef00000000a00 */
[----:B------:R-:W4:Y:S08]  /*0390*/  LDC.64 R66, c[0x0][0x3d0] ;  /* 0x0000f400ff427b82 */ /* 0x000f300000000a00 */
[----:B------:R-:W4:Y:S01]  /*03a0*/  LDC.64 R68, c[0x0][0x3d8] ;  /* 0x0000f600ff447b82 */ /* 0x000f220000000a00 */
[----:B------:R-:W-:Y:S01]  /*03b0*/  ISETP.GE.U32.AND P0, PT, R86, 0xe0, PT ;  /* 0x000000e05600780c */ /* 0x000fe20003f06070 */
[----:B0-----:R-:W-:Y:S01]  /*03c0*/  @P2 IMAD.WIDE.U32 R38, R0, 0x8, R38 ;  /* 0x0000000800262825 */ /* 0x001fe200078e0026 */
[----:B------:R-:W-:-:S02]  /*03d0*/  @P6 CS2R R72, SRZ ;  /* 0x0000000000486805 */ /* 0x000fc4000001ff00 */
[----:B------:R-:W-:Y:S02]  /*03e0*/  @P5 CS2R R50, SRZ ;  /* 0x0000000000325805 */ /* 0x000fe4000001ff00 */
[----:B------:R-:W-:Y:S01]  /*03f0*/  @P4 CS2R R48, SRZ ;  /* 0x0000000000304805 */ /* 0x000fe2000001ff00 */
[C---:B-1----:R-:W-:Y:S01]  /*0400*/  @P2 IMAD.WIDE.U32 R60, R0.reuse, 0x8, R60 ;  /* 0x00000008003c2825 */ /* 0x042fe200078e003c */
[----:B------:R-:W-:Y:S02]  /*0410*/  @P2 IADD3 R0, PT, PT, R0, 0x20, RZ ;  /* 0x0000002000002810 */ /* 0x000fe40007ffe0ff */
[----:B------:R-:W-:Y:S02]  /*0420*/  @P3 CS2R R46, SRZ ;  /* 0x00000000002e3805 */ /* 0x000fe4000001ff00 */
[----:B------:R-:W-:Y:S02]  /*0430*/  @P2 CS2R R44, SRZ ;  /* 0x00000000002c2805 */ /* 0x000fe4000001ff00 */
[----:B------:R-:W-:Y:S01]  /*0440*/  @P1 CS2R R40, SRZ ;  /* 0x0000000000281805 */ /* 0x000fe2000001ff00 */
[----:B------:R-:W5:Y:S01]  /*0450*/  @P2 LDG.E.64 R20, desc[UR6][R60.64] ;  /* 0x000000063c142981 */ /* 0x000f62000c1e1b00 */
[----:B--2---:R-:W-:Y:S01]  /*0460*/  @P1 IMAD.WIDE.U32 R62, R0, 0x8, R62 ;  /* 0x00000008003e1825 */ /* 0x004fe200078e003e */
[----:B------:R-:W-:-:S02]  /*0470*/  @P0 CS2R R42, SRZ ;  /* 0x00000000002a0805 */ /* 0x000fc4000001ff00 */
[----:B------:R0:W5:Y:S01]  /*0480*/  @P4 LDG.E.64 R10, desc[UR6][R30.64] ;  /* 0x000000061e0a4981 */ /* 0x000162000c1e1b00 */
[C---:B---3--:R-:W-:Y:S01]  /*0490*/  @P1 IMAD.WIDE.U32 R64, R0.reuse, 0x8, R64 ;  /* 0x0000000800401825 */ /* 0x048fe200078e0040 */
[----:B------:R-:W-:Y:S02]  /*04a0*/  @P1 IADD3 R0, PT, PT, R0, 0x20, RZ ;  /* 0x0000002000001810 */ /* 0x000fe40007ffe0ff */
[----:B------:R-:W5:Y:S03]  /*04b0*/  @P1 LDG.E.64 R52, desc[UR6][R62.64] ;  /* 0x000000063e341981 */ /* 0x000f66000c1e1b00 */
[C---:B----4-:R-:W-:Y:S01]  /*04c0*/  @P0 IMAD.WIDE.U32 R66, R0.reuse, 0x8, R66 ;  /* 0x0000000800420825 */ /* 0x050fe200078e0042 */
[----:B------:R-:W5:Y:S03]  /*04d0*/  @P1 LDG.E.64 R54, desc[UR6][R64.64] ;  /* 0x0000000640361981 */ /* 0x000f66000c1e1b00 */
[----:B------:R-:W-:Y:S01]  /*04e0*/  @P0 IMAD.WIDE.U32 R68, R0, 0x8, R68 ;  /* 0x0000000800440825 */ /* 0x000fe200078e0044 */
[----:B------:R-:W5:Y:S04]  /*04f0*/  @P0 LDG.E.64 R56, desc[UR6][R66.64] ;  /* 0x0000000642380981 */ /* 0x000f68000c1e1b00 */
[----:B------:R-:W5:Y:S01]  /*0500*/  @P0 LDG.E.64 R58, desc[UR6][R68.64] ;  /* 0x00000006443a0981 */ /* 0x000f62000c1e1b00 */
[----:B------:R-:W-:-:S02]  /*0510*/  ISETP.GE.U32.AND P6, PT, R86, 0x100, PT ;  /* 0x000001005600780c */ /* 0x000fc40003fc6070 */
[----:B0-----:R-:W-:Y:S01]  /*0520*/  MOV R30, R48 ;  /* 0x00000030001e7202 */ /* 0x001fe20000000f00 */
[----:B------:R0:W5:Y:S01]  /*0530*/  @P4 LDG.E.64 R12, desc[UR6][R32.64] ;  /* 0x00000006200c4981 */ /* 0x000162000c1e1b00 */
[----:B------:R-:W-:Y:S02]  /*0540*/  MOV R31, R49 ;  /* 0x00000031001f7202 */ /* 0x000fe40000000f00 */
[----:B------:R-:W-:Y:S01]  /*0550*/  MOV R28, R72 ;  /* 0x00000048001c7202 */ /* 0x000fe20000000f00 */
[----:B------:R1:W5:Y:S01]  /*0560*/  @P3 LDG.E.64 R14, desc[UR6][R34.64] ;  /* 0x00000006220e3981 */ /* 0x000362000c1e1b00 */
[----:B------:R-:W-:Y:S02]  /*0570*/  MOV R29, R73 ;  /* 0x00000049001d7202 */ /* 0x000fe40000000f00 */
[----:B------:R-:W-:Y:S01]  /*0580*/  MOV R26, R50 ;  /* 0x00000032001a7202 */ /* 0x000fe20000000f00 */
[----:B------:R2:W5:Y:S01]  /*0590*/  @P3 LDG.E.64 R16, desc[UR6][R36.64] ;  /* 0x0000000624103981 */ /* 0x000562000c1e1b00 */
[----:B------:R-:W-:-:S02]  /*05a0*/  MOV R27, R51 ;  /* 0x00000033001b7202 */ /* 0x000fc40000000f00 */
[----:B0-----:R-:W-:Y:S01]  /*05b0*/  MOV R32, R46 ;  /* 0x0000002e00207202 */ /* 0x001fe20000000f00 */
[----:B------:R0:W5:Y:S01]  /*05c0*/  @P2 LDG.E.64 R18, desc[UR6][R38.64] ;  /* 0x0000000626122981 */ /* 0x000162000c1e1b00 */
[----:B------:R-:W-:Y:S02]  /*05d0*/  MOV R33, R47 ;  /* 0x0000002f00217202 */ /* 0x000fe40000000f00 */
[----:B-1----:R-:W-:Y:S02]  /*05e0*/  MOV R34, R44 ;  /* 0x0000002c00227202 */ /* 0x002fe40000000f00 */
[----:B------:R-:W-:Y:S02]  /*05f0*/  MOV R35, R45 ;  /* 0x0000002d00237202 */ /* 0x000fe40000000f00 */
[----:B--2---:R-:W-:Y:S02]  /*0600*/  MOV R36, R40 ;  /* 0x0000002800247202 */ /* 0x004fe40000000f00 */
[----:B------:R-:W-:-:S02]  /*0610*/  MOV R37, R41 ;  /* 0x0000002900257202 */ /* 0x000fc40000000f00 */
[----:B0-----:R-:W-:Y:S02]  /*0620*/  MOV R38, R42 ;  /* 0x0000002a00267202 */ /* 0x001fe40000000f00 */
[----:B------:R-:W-:Y:S02]  /*0630*/  MOV R39, R43 ;  /* 0x0000002b00277202 */ /* 0x000fe40000000f00 */
[----:B------:R-:W-:Y:S01]  /*0640*/  @P0 IADD3 R0, PT, PT, R0, 0x20, RZ ;  /* 0x0000002000000810 */ /* 0x000fe20007ffe0ff */
[----:B------:R-:W-:Y:S06]  /*0650*/  @!P6 BRA `(.L_x_17951) ;  /* 0x000000140030e947 */ /* 0x000fec0003800000 */
[----:B------:R-:W0:Y:S08]  /*0660*/  LDC.64 R62, c[0x0][0x3d8] ;  /* 0x0000f600ff3e7b82 */ /* 0x000e300000000a00 */
[----:B------:R-:W1:Y:S01]  /*0670*/  LDC.64 R60, c[0x0][0x3d0] ;  /* 0x0000f400ff3c7b82 */ /* 0x000e620000000a00 */
[----:B0-----:R-:W-:-:S06]  /*0680*/  IMAD.WIDE.U32 R62, R0, 0x8, R62 ;  /* 0x00000008003e7825 */ /* 0x001fcc00078e003e */
[----:B------:R-:W5:Y:S01]  /*0690*/  LDG.E.64 R62, desc[UR6][R62.64] ;  /* 0x000000063e3e7981 */ /* 0x000f62000c1e1b00 */
[----:B-1----:R-:W-:-:S06]  /*06a0*/  IMAD.WIDE.U32 R60, R0, 0x8, R60 ;  /* 0x00000008003c7825 */ /* 0x002fcc00078e003c */
[----:B------:R-:W5:Y:S01]  /*06b0*/  LDG.E.64 R60, desc[UR6][R60.64] ;  /* 0x000000063c3c7981 */ /* 0x000f62000c1e1b00 */
[----:B------:R-:W-:Y:S02]  /*06c0*/  CS2R R24, SRZ ;  /* 0x0000000000187805 */ /* 0x000fe4000001ff00 */
[----:B------:R-:W-:Y:S02]  /*06d0*/  CS2R R22, SRZ ;  /* 0x0000000000167805 */ /* 0x000fe4000001ff00 */
[----:B------:R-:W-:Y:S02]  /*06e0*/  MOV R38, R42 ;  /* 0x0000002a00267202 */ /* 0x000fe40000000f00 */
[----:B------:R-:W-:Y:S02]  /*06f0*/  MOV R39, R43 ;  /* 0x0000002b00277202 */ /* 0x000fe40000000f00 */
[----:B------:R-:W-:Y:S02]  /*0700*/  MOV R36, R40 ;  /* 0x0000002800247202 */ /* 0x000fe40000000f00 */
[----:B------:R-:W-:-:S02]  /*0710*/  MOV R37, R41 ;  /* 0x0000002900257202 */ /* 0x000fc40000000f00 */
[----:B------:R-:W-:Y:S02]  /*0720*/  MOV R34, R44 ;  /* 0x0000002c00227202 */ /* 0x000fe40000000f00 */
[----:B------:R-:W-:Y:S02]  /*0730*/  MOV R35, R45 ;  /* 0x0000002d00237202 */ /* 0x000fe40000000f00 */
[----:B------:R-:W-:Y:S02]  /*0740*/  MOV R32, R46 ;  /* 0x0000002e00207202 */ /* 0x000fe40000000f00 */
[----:B------:R-:W-:Y:S02]  /*0750*/  MOV R33, R47 ;  /* 0x0000002f00217202 */ /* 0x000fe40000000f00 */
[----:B------:R-:W-:Y:S02]  /*0760*/  MOV R30, R48 ;  /* 0x00000030001e7202 */ /* 0x000fe40000000f00 */
[----:B------:R-:W-:-:S02]  /*0770*/  MOV R31, R49 ;  /* 0x00000031001f7202 */ /* 0x000fc40000000f00 */
[----:B------:R-:W-:Y:S02]  /*0780*/  MOV R28, R72 ;  /* 0x00000048001c7202 */ /* 0x000fe40000000f00 */
[----:B------:R-:W-:Y:S02]  /*0790*/  MOV R29, R73 ;  /* 0x00000049001d7202 */ /* 0x000fe40000000f00 */
[----:B------:R-:W-:Y:S02]  /*07a0*/  MOV R26, R50 ;  /* 0x00000032001a7202 */ /* 0x000fe40000000f00 */
[----:B------:R-:W-:Y:S01]  /*07b0*/  MOV R27, R51 ;  /* 0x00000033001b7202 */ /* 0x000fe20000000f00 */
[----:B------:R-:W-:Y:S06]  /*07c0*/  BRA `(.L_x_17951) ;  /* 0x0000001000d47947 */ /* 0x000fec0003800000 */
.L_x_17950:
[C---:B------:R-:W-:Y:S01]  /*07d0*/  ISETP.GE.U32.AND P5, PT, R86.reuse, 0x20, PT ;  /* 0x000000205600780c */ /* 0x040fe20003fa6070 */
[----:B------:R-:W0:Y:S01]  /*07e0*/  LDC.64 R24, c[0x0][0x3d0] ;  /* 0x0000f400ff187b82 */ /* 0x000e220000000a00 */
[C---:B------:R-:W-:Y:S02]  /*07f0*/  ISETP.GE.U32.AND P6, PT, R86.reuse, 0x40, PT ;  /* 0x000000405600780c */ /* 0x040fe40003fc6070 */
[C---:B------:R-:W-:Y:S02]  /*0800*/  ISETP.GE.U32.AND P4, PT, R86.reuse, 0x60, PT ;  /* 0x000000605600780c */ /* 0x040fe40003f86070 */
[C---:B------:R-:W-:Y:S02]  /*0810*/  ISETP.GE.U32.AND P3, PT, R86.reuse, 0x80, PT ;  /* 0x000000805600780c */ /* 0x040fe40003f66070 */
[C---:B------:R-:W-:Y:S01]  /*0820*/  ISETP.GE.U32.AND P2, PT, R86.reuse, 0xa0, PT ;  /* 0x000000a05600780c */ /* 0x040fe20003f46070 */
[----:B------:R-:W1:Y:S01]  /*0830*/  LDC.64 R60, c[0x0][0x3d8] ;  /* 0x0000f600ff3c7b82 */ /* 0x000e620000000a00 */
[----:B------:R-:W-:-:S02]  /*0840*/  ISETP.GE.U32.AND P1, PT, R86, 0xc0, PT ;  /* 0x000000c05600780c */ /* 0x000fc40003f26070 */
[----:B------:R-:W-:-:S05]  /*0850*/  ISETP.GE.U32.AND P0, PT, R86, 0xe0, PT ;  /* 0x000000e05600780c */ /* 0x000fca0003f06070 */
[----:B------:R-:W2:Y:S08]  /*0860*/  @P5 LDC.64 R22, c[0x0][0x440] ;  /* 0x00011000ff165b82 */ /* 0x000eb00000000a00 */
[----:B------:R-:W3:Y:S01]  /*0870*/  LDC.64 R62, c[0x0][0x3d0] ;  /* 0x0000f400ff3e7b82 */ /* 0x000ee20000000a00 */
[----:B0-----:R-:W-:-:S05]  /*0880*/  @P5 IMAD.WIDE.U32 R24, R0, 0x8, R24 ;  /* 0x0000000800185825 */ /* 0x001fca00078e0018 */
[----:B------:R0:W5:Y:S02]  /*0890*/  @P5 LDG.E.64 R2, desc[UR6][R24.64] ;  /* 0x0000000618025981 */ /* 0x000164000c1e1b00 */
[----:B------:R-:W4:Y:S01]  /*08a0*/  LDC.64 R64, c[0x0][0x3d8] ;  /* 0x0000f600ff407b82 */ /* 0x000f220000000a00 */
[----:B-1----:R-:W-:-:S05]  /*08b0*/  @P5 IMAD.WIDE.U32 R60, R0, 0x8, R60 ;  /* 0x00000008003c5825 */ /* 0x002fca00078e003c */
[----:B------:R0:W5:Y:S02]  /*08c0*/  @P5 LDG.E.64 R4, desc[UR6][R60.64] ;  /* 0x000000063c045981 */ /* 0x000164000c1e1b00 */
[----:B------:R-:W1:Y:S01]  /*08d0*/  @P6 LDC.64 R66, c[0x0][0x440] ;  /* 0x00011000ff426b82 */ /* 0x000e620000000a00 */
[C---:B--2---:R-:W-:Y:S01]  /*08e0*/  @P5 IMAD.WIDE.U32 R22, R0.reuse, 0x8, R22 ;  /* 0x0000000800165825 */ /* 0x044fe200078e0016 */
[----:B------:R-:W-:-:S04]  /*08f0*/  @P5 LOP3.LUT R0, R0, 0x20, RZ, 0xfc, !PT ;  /* 0x0000002000005812 */ /* 0x000fc800078efcff */
[----:B------:R0:W5:Y:S02]  /*0900*/  @P5 LD.E.64 R26, desc[UR6][R22.64] ;  /* 0x00000006161a5980 */ /* 0x000164000c101b00 */
[----:B------:R-:W2:Y:S01]  /*0910*/  LDC.64 R68, c[0x0][0x3d0] ;  /* 0x0000f400ff447b82 */ /* 0x000ea20000000a00 */
[----:B---3--:R-:W-:-:S07]  /*0920*/  @P6 IMAD.WIDE.U32 R62, R0, 0x8, R62 ;  /* 0x00000008003e6825 */ /* 0x008fce00078e003e */
[----:B------:R-:W3:Y:S01]  /*0930*/  LDC.64 R70, c[0x0][0x3d8] ;  /* 0x0000f600ff467b82 */ /* 0x000ee20000000a00 */
[C---:B----4-:R-:W-:Y:S01]  /*0940*/  @P6 IMAD.WIDE.U32 R64, R0.reuse, 0x8, R64 ;  /* 0x0000000800406825 */ /* 0x050fe200078e0040 */
[----:B------:R0:W5:Y:S06]  /*0950*/  @P6 LDG.E.64 R6, desc[UR6][R62.64] ;  /* 0x000000063e066981 */ /* 0x00016c000c1e1b00 */
[----:B------:R-:W4:Y:S01]  /*0960*/  LDC.64 R76, c[0x0][0x3d0] ;  /* 0x0000f400ff4c7b82 */ /* 0x000f220000000a00 */
[C---:B-1----:R-:W-:Y:S01]  /*0970*/  @P6 IMAD.WIDE.U32 R66, R0.reuse, 0x8, R66 ;  /* 0x0000000800426825 */ /* 0x042fe200078e0042 */
[----:B------:R-:W-:Y:S01]  /*0980*/  @P6 IADD3 R0, PT, PT, R0, 0x20, RZ ;  /* 0x0000002000006810 */ /* 0x000fe20007ffe0ff */
[----:B------:R0:W5:Y:S05]  /*0990*/  @P6 LDG.E.64 R8, desc[UR6][R64.64] ;  /* 0x0000000640086981 */ /* 0x00016a000c1e1b00 */
[----:B------:R-:W1:Y:S01]  /*09a0*/  LDC.64 R78, c[0x0][0x3d8] ;  /* 0x0000f600ff4e7b82 */ /* 0x000e620000000a00 */
[C---:B--2---:R-:W-:Y:S01]  /*09b0*/  @P4 IMAD.WIDE.U32 R68, R0.reuse, 0x8, R68 ;  /* 0x0000000800444825 */ /* 0x044fe200078e0044 */
[----:B------:R0:W5:Y:S04]  /*09c0*/  @P6 LD.E.64 R28, desc[UR6][R66.64] ;  /* 0x00000006421c6980 */ /* 0x000168000c101b00 */
[----:B------:R0:W5:Y:S02]  /*09d0*/  @P4 LDG.E.64 R10, desc[UR6][R68.64] ;  /* 0x00000006440a4981 */ /* 0x000164000c1e1b00 */
[----:B------:R-:W2:Y:S01]  /*09e0*/  @P4 LDC.64 R74, c[0x0][0x440] ;  /* 0x00011000ff4a4b82 */ /* 0x000ea20000000a00 */
[----:B---3--:R-:W-:-:S05]  /*09f0*/  @P4 IMAD.WIDE.U32 R70, R0, 0x8, R70 ;  /* 0x0000000800464825 */ /* 0x008fca00078e0046 */
[----:B------:R0:W5:Y:S02]  /*0a00*/  @P4 LDG.E.64 R12, desc[UR6][R70.64] ;  /* 0x00000006460c4981 */ /* 0x000164000c1e1b00 */
[----:B------:R-:W3:Y:S08]  /*0a10*/  @P3 LDC.64 R80, c[0x0][0x440] ;  /* 0x00011000ff503b82 */ /* 0x000ef00000000a00 */
[----:B------:R-:W0:Y:S08]  /*0a20*/  LDC.64 R82, c[0x0][0x3d0] ;  /* 0x0000f400ff527b82 */ /* 0x000e300000000a00 */
[----:B------:R-:W0:Y:S01]  /*0a30*/  LDC.64 R88, c[0x0][0x3d8] ;  /* 0x0000f600ff587b82 */ /* 0x000e220000000a00 */
[C---:B--2---:R-:W-:Y:S01]  /*0a40*/  @P4 IMAD.WIDE.U32 R74, R0.reuse, 0x8, R74 ;  /* 0x00000008004a4825 */ /* 0x044fe200078e004a */
[----:B------:R-:W-:-:S04]  /*0a50*/  @P4 IADD3 R0, PT, PT, R0, 0x20, RZ ;  /* 0x0000002000004810 */ /* 0x000fc80007ffe0ff */
[----:B------:R2:W5:Y:S01]  /*0a60*/  @P4 LD.E.64 R30, desc[UR6][R74.64] ;  /* 0x000000064a1e4980 */ /* 0x000562000c101b00 */
[C---:B----4-:R-:W-:Y:S01]  /*0a70*/  @P3 IMAD.WIDE.U32 R76, R0.reuse, 0x8, R76 ;  /* 0x00000008004c3825 */ /* 0x050fe200078e004c */
[----:B------:R-:W4:Y:S03]  /*0a80*/  @P2 LDC.64 R90, c[0x0][0x440] ;  /* 0x00011000ff5a2b82 */ /* 0x000f260000000a00 */
[C---:B-1----:R-:W-:Y:S01]  /*0a90*/  @P3 IMAD.WIDE.U32 R78, R0.reuse, 0x8, R78 ;  /* 0x00000008004e3825 */ /* 0x042fe200078e004e */
[----:B------:R2:W5:Y:S03]  /*0aa0*/  @P3 LDG.E.64 R14, desc[UR6][R76.64] ;  /* 0x000000064c0e3981 */ /* 0x000566000c1e1b00 */
[C---:B---3--:R-:W-:Y:S01]  /*0ab0*/  @P3 IMAD.WIDE.U32 R80, R0.reuse, 0x8, R80 ;  /* 0x0000000800503825 */ /* 0x048fe200078e0050 */
[----:B------:R-:W1:Y:S01]  /*0ac0*/  LDC.64 R92, c[0x0][0x3d0] ;  /* 0x0000f400ff5c7b82 */ /* 0x000e620000000a00 */
[----:B------:R-:W-:Y:S01]  /*0ad0*/  @P3 IADD3 R0, PT, PT, R0, 0x20, RZ ;  /* 0x0000002000003810 */ /* 0x000fe20007ffe0ff */
[----:B------:R2:W5:Y:S06]  /*0ae0*/  @P3 LDG.E.64 R16, desc[UR6][R78.64] ;  /* 0x000000064e103981 */ /* 0x00056c000c1e1b00 */
[----:B------:R-:W3:Y:S08]  /*0af0*/  LDC.64 R94, c[0x0][0x3d8] ;  /* 0x0000f600ff5e7b82 */ /* 0x000ef00000000a00 */
[----:B------:R-:W2:Y:S08]  /*0b00*/  @P1 LDC.64 R96, c[0x0][0x440] ;  /* 0x00011000ff601b82 */ /* 0x000eb00000000a00 */
[----:B------:R-:W2:Y:S08]  /*0b10*/  LDC.64 R98, c[0x0][0x3d0] ;  /* 0x0000f400ff627b82 */ /* 0x000eb00000000a00 */
[----:B------:R-:W2:Y:S08]  /*0b20*/  LDC.64 R100, c[0x0][0x3d8] ;  /* 0x0000f600ff647b82 */ /* 0x000eb00000000a00 */
[----:B------:R-:W2:Y:S01]  /*0b30*/  @P0 LDC.64 R102, c[0x0][0x440] ;  /* 0x00011000ff660b82 */ /* 0x000ea20000000a00 */
[C---:B0-----:R-:W-:Y:S01]  /*0b40*/  @P2 IMAD.WIDE.U32 R82, R0.reuse, 0x8, R82 ;  /* 0x0000000800522825 */ /* 0x041fe200078e0052 */
[----:B------:R0:W5:Y:S03]  /*0b50*/  @P3 LD.E.64 R32, desc[UR6][R80.64] ;  /* 0x0000000650203980 */ /* 0x000166000c101b00 */
[C---:B------:R-:W-:Y:S01]  /*0b60*/  @P2 IMAD.WIDE.U32 R88, R0.reuse, 0x8, R88 ;  /* 0x0000000800582825 */ /* 0x040fe200078e0058 */
[----:B------:R0:W5:Y:S03]  /*0b70*/  @P2 LDG.E.64 R18, desc[UR6][R82.64] ;  /* 0x0000000652122981 */ /* 0x000166000c1e1b00 */
[C---:B----4-:R-:W-:Y:S01]  /*0b80*/  @P2 IMAD.WIDE.U32 R90, R0.reuse, 0x8, R90 ;  /* 0x00000008005a2825 */ /* 0x050fe200078e005a */
[----:B------:R-:W-:Y:S01]  /*0b90*/  @P2 IADD3 R0, PT, PT, R0, 0x20, RZ ;  /* 0x0000002000002810 */ /* 0x000fe20007ffe0ff */
[----:B------:R0:W5:Y:S04]  /*0ba0*/  @P2 LDG.E.64 R20, desc[UR6][R88.64] ;  /* 0x0000000658142981 */ /* 0x000168000c1e1b00 */
[C---:B-1----:R-:W-:Y:S01]  /*0bb0*/  @P1 IMAD.WIDE.U32 R92, R0.reuse, 0x8, R92 ;  /* 0x00000008005c1825 */ /* 0x042fe200078e005c */
[----:B------:R0:W5:Y:S03]  /*0bc0*/  @P2 LD.E.64 R34, desc[UR6][R90.64] ;  /* 0x000000065a222980 */ /* 0x000166000c101b00 */
[C---:B---3--:R-:W-:Y:S01]  /*0bd0*/  @P1 IMAD.WIDE.U32 R94, R0.reuse, 0x8, R94 ;  /* 0x00000008005e1825 */ /* 0x048fe200078e005e */
[----:B------:R0:W5:Y:S03]  /*0be0*/  @P1 LDG.E.64 R52, desc[UR6][R92.64] ;  /* 0x000000065c341981 */ /* 0x000166000c1e1b00 */
[C---:B--2---:R-:W-:Y:S01]  /*0bf0*/  @P1 IMAD.WIDE.U32 R96, R0.reuse, 0x8, R96 ;  /* 0x0000000800601825 */ /* 0x044fe200078e0060 */
[----:B------:R-:W-:Y:S01]  /*0c00*/  @P1 IADD3 R0, PT, PT, R0, 0x20, RZ ;  /* 0x0000002000001810 */ /* 0x000fe20007ffe0ff */
[----:B------:R0:W5:Y:S04]  /*0c10*/  @P1 LDG.E.64 R54, desc[UR6][R94.64] ;  /* 0x000000065e361981 */ /* 0x000168000c1e1b00 */
[C---:B------:R-:W-:Y:S01]  /*0c20*/  @P0 IMAD.WIDE.U32 R98, R0.reuse, 0x8, R98 ;  /* 0x0000000800620825 */ /* 0x040fe200078e0062 */
[----:B------:R0:W5:Y:S03]  /*0c30*/  @P1 LD.E.64 R36, desc[UR6][R96.64] ;  /* 0x0000000660241980 */ /* 0x000166000c101b00 */
[C---:B------:R-:W-:Y:S01]  /*0c40*/  @P0 IMAD.WIDE.U32 R100, R0.reuse, 0x8, R100 ;  /* 0x0000000800640825 */ /* 0x040fe200078e0064 */
[----:B------:R0:W5:Y:S03]  /*0c50*/  @P0 LDG.E.64 R56, desc[UR6][R98.64] ;  /* 0x0000000662380981 */ /* 0x000166000c1e1b00 */
[----:B------:R-:W-:Y:S01]  /*0c60*/  @P0 IMAD.WIDE.U32 R102, R0, 0x8, R102 ;  /* 0x0000000800660825 */ /* 0x000fe200078e0066 */
[----:B------:R0:W5:Y:S04]  /*0c70*/  @P0 LDG.E.64 R58, desc[UR6][R100.64] ;  /* 0x00000006643a0981 */ /* 0x000168000c1e1b00 */
[----:B------:R0:W5:Y:S01]  /*0c80*/  @P0 LD.E.64 R38, desc[UR6][R102.64] ;  /* 0x0000000666260980 */ /* 0x000162000c101b00 */
[----:B------:R-:W-:-:S02]  /*0c90*/  @P6 CS2R R72, SRZ ;  /* 0x0000000000486805 */ /* 0x000fc4000001ff00 */
[----:B------:R-:W-:Y:S02]  /*0ca0*/  ISETP.GE.U32.AND P6, PT, R86, 0x100, PT ;  /* 0x000001005600780c */ /* 0x000fe40003fc6070 */
[----:B------:R-:W-:Y:S02]  /*0cb0*/  @P5 CS2R R50, SRZ ;  /* 0x0000000000325805 */ /* 0x000fe4000001ff00 */
[----:B------:R-:W-:Y:S02]  /*0cc0*/  @P4 CS2R R48, SRZ ;  /* 0x0000000000304805 */ /* 0x000fe4000001ff00 */
[----:B------:R-:W-:Y:S02]  /*0cd0*/  @P3 CS2R R46, SRZ ;  /* 0x00000000002e3805 */ /* 0x000fe4000001ff00 */
[----:B------:R-:W-:Y:S02]  /*0ce0*/  @P2 CS2R R44, SRZ ;  /* 0x00000000002c2805 */ /* 0x000fe4000001ff00 */
[----:B------:R-:W-:-:S02]  /*0cf0*/  @P1 CS2R R40, SRZ ;  /* 0x0000000000281805 */ /* 0x000fc4000001ff00 */
[----:B------:R-:W-:Y:S02]  /*0d00*/  @P0 CS2R R42, SRZ ;  /* 0x00000000002a0805 */ /* 0x000fe4000001ff00 */
[----:B------:R-:W-:Y:S01]  /*0d10*/  @P0 IADD3 R0, PT, PT, R0, 0x20, RZ ;  /* 0x0000002000000810 */ /* 0x000fe20007ffe0ff */
[----:B0-----:R-:W-:Y:S06]  /*0d20*/  @!P6 BRA `(.L_x_17951) ;  /* 0x0000000c007ce947 */ /* 0x001fec0003800000 */
[----:B------:R-:W0:Y:S08]  /*0d30*/  LDC.64 R60, c[0x0][0x3d0] ;  /* 0x0000f400ff3c7b82 */ /* 0x000e300000000a00 */
[----:B------:R-:W1:Y:S08]  /*0d40*/  LDC.64 R62, c[0x0][0x3d8] ;  /* 0x0000f600ff3e7b82 */ /* 0x000e700000000a00 */
[----:B------:R-:W2:Y:S01]  /*0d50*/  LDC.64 R22, c[0x0][0x440] ;  /* 0x00011000ff167b82 */ /* 0x000ea20000000a00 */
[----:B0-----:R-:W-:-:S06]  /*0d60*/  IMAD.WIDE.U32 R60, R0, 0x8, R60 ;  /* 0x00000008003c7825 */ /* 0x001fcc00078e003c */
[----:B------:R-:W5:Y:S01]  /*0d70*/  LDG.E.64 R60, desc[UR6][R60.64] ;  /* 0x000000063c3c7981 */ /* 0x000f62000c1e1b00 */
[----:B-1----:R-:W-:-:S06]  /*0d80*/  IMAD.WIDE.U32 R62, R0, 0x8, R62 ;  /* 0x00000008003e7825 */ /* 0x002fcc00078e003e */
[----:B------:R-:W5:Y:S01]  /*0d90*/  LDG.E.64 R62, desc[UR6][R62.64] ;  /* 0x000000063e3e7981 */ /* 0x000f62000c1e1b00 */
[----:B--2---:R-:W-:-:S06]  /*0da0*/  IMAD.WIDE.U32 R22, R0, 0x8, R22 ;  /* 0x0000000800167825 */ /* 0x004fcc00078e0016 */
[----:B------:R-:W5:Y:S01]  /*0db0*/  LD.E.64 R22, desc[UR6][R22.64] ;  /* 0x0000000616167980 */ /* 0x000f62000c101b00 */
[----:B------:R-:W-:Y:S01]  /*0dc0*/  CS2R R24, SRZ ;  /* 0x0000000000187805 */ /* 0x000fe2000001ff00 */
[----:B------:R-:W-:Y:S06]  /*0dd0*/  BRA `(.L_x_17951) ;  /* 0x0000000c00507947 */ /* 0x000fec0003800000 */
.L_x_17949:
[----:B------:R-:W0:Y:S02]  /*0de0*/  LDCU.64 UR4, c[0x0][0x440] ;  /* 0x00008800ff0477ac */ /* 0x000e240008000a00 */
[----:B0-----:R-:W-:-:S04]  /*0df0*/  UISETP.NE.U32.AND UP0, UPT, UR4, URZ, UPT ;  /* 0x000000ff0400728c */ /* 0x001fc8000bf05070 */
[----:B------:R-:W-:-:S09]  /*0e00*/  UISETP.NE.AND.EX UP0, UPT, UR5, URZ, UPT, UP0 ;  /* 0x000000ff0500728c */ /* 0x000fd2000bf05300 */
[----:B------:R-:W-:Y:S05]  /*0e10*/  BRA.U !UP0, `(.L_x_17952) ;  /* 0x0000000508c47547 */ /* 0x000fea000b800000 */
        /* <DEDUP_REMOVED lines=10> */
[----:B------:R-:W3:Y:S01]  /*0ec0*/  @P5 LDC.64 R62, c[0x0][0x440] ;  /* 0x00011000ff3e5b82 */ /* 0x000ee20000000a00 */
[----:B0-----:R-:W-:-:S05]  /*0ed0*/  @P5 IMAD.WIDE.U32 R24, R0, 0x8, R24 ;  /* 0x0000000800185825 */ /* 0x001fca00078e0018 */
[----:B------:R0:W5:Y:S02]  /*0ee0*/  @P5 LDG.E.64 R2, desc[UR6][R24.64] ;  /* 0x0000000618025981 */ /* 0x000164000c1e1b00 */
[----:B------:R-:W4:Y:S01]  /*0ef0*/  LDC.64 R64, c[0x0][0x3d0] ;  /* 0x0000f400ff407b82 */ /* 0x000f220000000a00 */
[----:B-1----:R-:W-:-:S05]  /*0f00*/  @P5 IMAD.WIDE.U32 R60, R0, 0x8, R60 ;  /* 0x00000008003c5825 */ /* 0x002fca00078e003c */
[----:B------:R1:W5:Y:S02]  /*0f10*/  @P5 LDG.E.64 R4, desc[UR6][R60.64] ;  /* 0x000000063c045981 */ /* 0x000364000c1e1b00 */
[----:B------:R-:W0:Y:S01]  /*0f20*/  @P1 LDC.64 R66, c[0x0][0x438] ;  /* 0x00010e00ff421b82 */ /* 0x000e220000000a00 */
[----:B--2---:R-:W-:-:S05]  /*0f30*/  @P5 IMAD.WIDE.U32 R22, R0, 0x8, R22 ;  /* 0x0000000800165825 */ /* 0x004fca00078e0016 */
[----:B------:R1:W5:Y:S02]  /*0f40*/  @P5 LD.E.64 R50, desc[UR6][R22.64] ;  /* 0x0000000616325980 */ /* 0x000364000c101b00 */
[----:B------:R-:W2:Y:S01]  /*0f50*/  LDC.64 R68, c[0x0][0x3d8] ;  /* 0x0000f600ff447b82 */ /* 0x000ea20000000a00 */
[C---:B---3--:R-:W-:Y:S01]  /*0f60*/  @P5 IMAD.WIDE.U32 R62, R0.reuse, 0x8, R62 ;  /* 0x00000008003e5825 */ /* 0x048fe200078e003e */
[----:B------:R-:W-:-:S04]  /*0f70*/  @P5 LOP3.LUT R0, R0, 0x20, RZ, 0xfc, !PT ;  /* 0x0000002000005812 */ /* 0x000fc800078efcff */
[----:B------:R1:W5:Y:S02]  /*0f80*/  @P5 LD.E.64 R26, desc[UR6][R62.64] ;  /* 0x000000063e1a5980 */ /* 0x000364000c101b00 */
[----:B------:R-:W3:Y:S01]  /*0f90*/  @P1 LDC.64 R70, c[0x0][0x440] ;  /* 0x00011000ff461b82 */ /* 0x000ee20000000a00 */
[----:B----4-:R-:W-:-:S05]  /*0fa0*/  @P1 IMAD.WIDE.U32 R64, R0, 0x8, R64 ;  /* 0x0000000800401825 */ /* 0x010fca00078e0040 */
[----:B------:R1:W5:Y:S02]  /*0fb0*/  @P1 LDG.E.64 R6, desc[UR6][R64.64] ;  /* 0x0000000640061981 */ /* 0x000364000c1e1b00 */
[----:B------:R-:W4:Y:S01]  /*0fc0*/  LDC.64 R74, c[0x0][0x3d0] ;  /* 0x0000f400ff4a7b82 */ /* 0x000f220000000a00 */
[----:B0-----:R-:W-:-:S05]  /*0fd0*/  @P1 IMAD.WIDE.U32 R66, R0, 0x8, R66 ;  /* 0x0000000800421825 */ /* 0x001fca00078e0042 */
[----:B------:R1:W5:Y:S02]  /*0fe0*/  @P1 LD.E.64 R72, desc[UR6][R66.64] ;  /* 0x0000000642481980 */ /* 0x000364000c101b00 */
[----:B------:R-:W0:Y:S01]  /*0ff0*/  @P2 LDC.64 R76, c[0x0][0x438] ;  /* 0x00010e00ff4c2b82 */ /* 0x000e220000000a00 */
[----:B--2---:R-:W-:-:S05]  /*1000*/  @P1 IMAD.WIDE.U32 R68, R0, 0x8, R68 ;  /* 0x0000000800441825 */ /* 0x004fca00078e0044 */
[----:B------:R1:W5:Y:S02]  /*1010*/  @P1 LDG.E.64 R8, desc[UR6][R68.64] ;  /* 0x0000000644081981 */ /* 0x000364000c1e1b00 */
[----:B------:R-:W2:Y:S01]  /*1020*/  LDC.64 R78, c[0x0][0x3d8] ;  /* 0x0000f600ff4e7b82 */ /* 0x000ea20000000a00 */
[C---:B---3--:R-:W-:Y:S01]  /*1030*/  @P1 IMAD.WIDE.U32 R70, R0.reuse, 0x8, R70 ;  /* 0x0000000800461825 */ /* 0x048fe200078e0046 */
[----:B------:R-:W-:-:S04]  /*1040*/  @P1 IADD3 R0, PT, PT, R0, 0x20, RZ ;  /* 0x0000002000001810 */ /* 0x000fc80007ffe0ff */
        /* <DEDUP_REMOVED lines=27> */
[----:B------:R-:W3:Y:S08]  /*1200*/  @P4 LDC.64 R100, c[0x0][0x440] ;  /* 0x00011000ff644b82 */ /* 0x000ef00000000a00 */
[----:B------:R-:W1:Y:S08]  /*1210*/  LDC.64 R102, c[0x0][0x3d0] ;  /* 0x0000f400ff667b82 */ /* 0x000e700000000a00 */
[----:B------:R-:W1:Y:S08]  /*1220*/  @P6 LDC.64 R104, c[0x0][0x438] ;  /* 0x00010e00ff686b82 */ /* 0x000e700000000a00 */
[----:B------:R-:W1:Y:S08]  /*1230*/  LDC.64 R106, c[0x0][0x3d8] ;  /* 0x0000f600ff6a7b82 */ /* 0x000e700000000a00 */
[----:B------:R-:W1:Y:S08]  /*1240*/  @P6 LDC.64 R108, c[0x0][0x440] ;  /* 0x00011000ff6c6b82 */ /* 0x000e700000000a00 */
[----:B------:R-:W1:Y:S08]  /*1250*/  LDC.64 R110, c[0x0][0x3d0] ;  /* 0x0000f400ff6e7b82 */ /* 0x000e700000000a00 */
[----:B------:R-:W1:Y:S08]  /*1260*/  LDC.64 R114, c[0x0][0x3d8] ;  /* 0x0000f600ff727b82 */ /* 0x000e700000000a00 */
[----:B------:R-:W1:Y:S08]  /*1270*/  @P0 LDC.64 R112, c[0x0][0x438] ;  /* 0x00010e00ff700b82 */ /* 0x000e700000000a00 */
[----:B------:R-:W1:Y:S01]  /*1280*/  @P0 LDC.64 R24, c[0x0][0x440] ;  /* 0x00011000ff180b82 */ /* 0x000e620000000a00 */
[----:B----4-:R-:W-:-:S04]  /*1290*/  @P4 IMAD.WIDE.U32 R94, R0, 0x8, R94 ;  /* 0x00000008005e4825 */ /* 0x010fc800078e005e */
[C---:B0-----:R-:W-:Y:S01]  /*12a0*/  @P4 IMAD.WIDE.U32 R96, R0.reuse, 0x8, R96 ;  /* 0x0000000800604825 */ /* 0x041fe200078e0060 */
[----:B------:R0:W5:Y:S03]  /*12b0*/  @P4 LDG.E.64 R18, desc[UR6][R94.64] ;  /* 0x000000065e124981 */ /* 0x000166000c1e1b00 */
[C---:B--2---:R-:W-:Y:S01]  /*12c0*/  @P4 IMAD.WIDE.U32 R98, R0.reuse, 0x8, R98 ;  /* 0x0000000800624825 */ /* 0x044fe200078e0062 */
[----:B------:R0:W5:Y:S03]  /*12d0*/  @P4 LD.E.64 R44, desc[UR6][R96.64] ;  /* 0x00000006602c4980 */ /* 0x000166000c101b00 */
[C---:B---3--:R-:W-:Y:S01]  /*12e0*/  @P4 IMAD.WIDE.U32 R100, R0.reuse, 0x8, R100 ;  /* 0x0000000800644825 */ /* 0x048fe200078e0064 */
[----:B------:R-:W-:Y:S01]  /*12f0*/  @P4 IADD3 R0, PT, PT, R0, 0x20, RZ ;  /* 0x0000002000004810 */ /* 0x000fe20007ffe0ff */
[----:B------:R0:W5:Y:S04]  /*1300*/  @P4 LDG.E.64 R20, desc[UR6][R98.64] ;  /* 0x0000000662144981 */ /* 0x000168000c1e1b00 */
[C---:B-1----:R-:W-:Y:S01]  /*1310*/  @P6 IMAD.WIDE.U32 R102, R0.reuse, 0x8, R102 ;  /* 0x0000000800666825 */ /* 0x042fe200078e0066 */
[----:B------:R0:W5:Y:S03]  /*1320*/  @P4 LD.E.64 R34, desc[UR6][R100.64] ;  /* 0x0000000664224980 */ /* 0x000166000c101b00 */
[C---:B------:R-:W-:Y:S01]  /*1330*/  @P6 IMAD.WIDE.U32 R104, R0.reuse, 0x8, R104 ;  /* 0x0000000800686825 */ /* 0x040fe200078e0068 */
[----:B------:R0:W5:Y:S03]  /*1340*/  @P6 LDG.E.64 R52, desc[UR6][R102.64] ;  /* 0x0000000666346981 */ /* 0x000166000c1e1b00 */
[C---:B------:R-:W-:Y:S01]  /*1350*/  @P6 IMAD.WIDE.U32 R106, R0.reuse, 0x8, R106 ;  /* 0x00000008006a6825 */ /* 0x040fe200078e006a */
[----:B------:R0:W5:Y:S03]  /*1360*/  @P6 LD.E.64 R40, desc[UR6][R104.64] ;  /* 0x0000000668286980 */ /* 0x000166000c101b00 */
[C---:B------:R-:W-:Y:S01]  /*1370*/  @P6 IMAD.WIDE.U32 R108, R0.reuse, 0x8, R108 ;  /* 0x00000008006c6825 */ /* 0x040fe200078e006c */
[----:B------:R-:W-:Y:S01]  /*1380*/  @P6 IADD3 R0, PT, PT, R0, 0x20, RZ ;  /* 0x0000002000006810 */ /* 0x000fe20007ffe0ff */
[----:B------:R0:W5:Y:S04]  /*1390*/  @P6 LDG.E.64 R54, desc[UR6][R106.64] ;  /* 0x000000066a366981 */ /* 0x000168000c1e1b00 */
[C---:B------:R-:W-:Y:S01]  /*13a0*/  @P0 IMAD.WIDE.U32 R110, R0.reuse, 0x8, R110 ;  /* 0x00000008006e0825 */ /* 0x040fe200078e006e */
[----:B------:R0:W5:Y:S03]  /*13b0*/  @P6 LD.E.64 R36, desc[UR6][R108.64] ;  /* 0x000000066c246980 */ /* 0x000166000c101b00 */
[C---:B------:R-:W-:Y:S01]  /*13c0*/  @P0 IMAD.WIDE.U32 R114, R0.reuse, 0x8, R114 ;  /* 0x0000000800720825 */ /* 0x040fe200078e0072 */
[----:B------:R0:W5:Y:S03]  /*13d0*/  @P0 LDG.E.64 R56, desc[UR6][R110.64] ;  /* 0x000000066e380981 */ /* 0x000166000c1e1b00 */
[C---:B------:R-:W-:Y:S01]  /*13e0*/  @P0 IMAD.WIDE.U32 R112, R0.reuse, 0x8, R112 ;  /* 0x0000000800700825 */ /* 0x040fe200078e0070 */
[----:B------:R0:W5:Y:S03]  /*13f0*/  @P0 LDG.E.64 R58, desc[UR6][R114.64] ;  /* 0x00000006723a0981 */ /* 0x000166000c1e1b00 */
[----:B------:R-:W-:Y:S01]  /*1400*/  @P0 IMAD.WIDE.U32 R24, R0, 0x8, R24 ;  /* 0x0000000800180825 */ /* 0x000fe200078e0018 */
[----:B------:R0:W5:Y:S04]  /*1410*/  @P0 LD.E.64 R42, desc[UR6][R112.64] ;  /* 0x00000006702a0980 */ /* 0x000168000c101b00 */
[----:B------:R0:W5:Y:S01]  /*1420*/  @P0 LD.E.64 R38, desc[UR6][R24.64] ;  /* 0x0000000618260980 */ /* 0x000162000c101b00 */
[----:B------:R-:W-:-:S02]  /*1430*/  ISETP.GE.U32.AND P1, PT, R86, 0x100, PT ;  /* 0x000001005600780c */ /* 0x000fc40003f26070 */
[----:B------:R-:W-:-:S11]  /*1440*/  @P0 IADD3 R0, PT, PT, R0, 0x20, RZ ;  /* 0x0000002000000810 */ /* 0x000fd60007ffe0ff */
[----:B0-----:R-:W-:Y:S05]  /*1450*/  @!P1 BRA `(.L_x_17951) ;  /* 0x0000000400b09947 */ /* 0x001fea0003800000 */
[----:B------:R-:W0:Y:S08]  /*1460*/  LDC.64 R60, c[0x0][0x3d0] ;  /* 0x0000f400ff3c7b82 */ /* 0x000e300000000a00 */
[----:B------:R-:W1:Y:S08]  /*1470*/  LDC.64 R62, c[0x0][0x3d8] ;  /* 0x0000f600ff3e7b82 */ /* 0x000e700000000a00 */
[----:B------:R-:W2:Y:S08]  /*1480*/  LDC.64 R22, c[0x0][0x440] ;  /* 0x00011000ff167b82 */ /* 0x000eb00000000a00 */
[----:B------:R-:W3:Y:S01]  /*1490*/  LDC.64 R24, c[0x0][0x438] ;  /* 0x00010e00ff187b82 */ /* 0x000ee20000000a00 */
[----:B0-----:R-:W-:-:S06]  /*14a0*/  IMAD.WIDE.U32 R60, R0, 0x8, R60 ;  /* 0x00000008003c7825 */ /* 0x001fcc00078e003c */
[----:B------:R-:W5:Y:S01]  /*14b0*/  LDG.E.64 R60, desc[UR6][R60.64] ;  /* 0x000000063c3c7981 */ /* 0x000f62000c1e1b00 */
[----:B-1----:R-:W-:-:S06]  /*14c0*/  IMAD.WIDE.U32 R62, R0, 0x8, R62 ;  /* 0x00000008003e7825 */ /* 0x002fcc00078e003e */
[----:B------:R-:W5:Y:S01]  /*14d0*/  LDG.E.64 R62, desc[UR6][R62.64] ;  /* 0x000000063e3e7981 */ /* 0x000f62000c1e1b00 */
[----:B--2---:R-:W-:-:S06]  /*14e0*/  IMAD.WIDE.U32 R22, R0, 0x8, R22 ;  /* 0x0000000800167825 */ /* 0x004fcc00078e0016 */
[----:B------:R-:W5:Y:S01]  /*14f0*/  LD.E.64 R22, desc[UR6][R22.64] ;  /* 0x0000000616167980 */ /* 0x000f62000c101b00 */
[----:B---3--:R-:W-:-:S06]  /*1500*/  IMAD.WIDE.U32 R24, R0, 0x8, R24 ;  /* 0x0000000800187825 */ /* 0x008fcc00078e0018 */
[----:B------:R-:W5:Y:S01]  /*1510*/  LD.E.64 R24, desc[UR6][R24.64] ;  /* 0x0000000618187980 */ /* 0x000f62000c101b00 */
[----:B------:R-:W-:Y:S05]  /*1520*/  BRA `(.L_x_17951) ;  /* 0x00000004007c7947 */ /* 0x000fea0003800000 */
.L_x_17952:
[C---:B------:R-:W-:Y:S01]  /*1530*/  ISETP.GE.U32.AND P5, PT, R86.reuse, 0x20, PT ;  /* 0x000000205600780c */ /* 0x040fe20003fa6070 */
[----:B------:R-:W0:Y:S01]  /*1540*/  LDC.64 R64, c[0x0][0x3d0] ;  /* 0x0000f400ff407b82 */ /* 0x000e220000000a00 */
[C---:B------:R-:W-:Y:S02]  /*1550*/  ISETP.GE.U32.AND P6, PT, R86.reuse, 0x40, PT ;  /* 0x000000405600780c */ /* 0x040fe40003fc6070 */
[C---:B------:R-:W-:Y:S02]  /*1560*/  ISETP.GE.U32.AND P4, PT, R86.reuse, 0x60, PT ;  /* 0x000000605600780c */ /* 0x040fe40003f86070 */
[C---:B------:R-:W-:Y:S02]  /*1570*/  ISETP.GE.U32.AND P3, PT, R86.reuse, 0x80, PT ;  /* 0x000000805600780c */ /* 0x040fe40003f66070 */
[C---:B------:R-:W-:Y:S01]  /*1580*/  ISETP.GE.U32.AND P2, PT, R86.reuse, 0xa0, PT ;  /* 0x000000a05600780c */ /* 0x040fe20003f46070 */
[----:B------:R-:W1:Y:S01]  /*1590*/  LDC.64 R68, c[0x0][0x3d8] ;  /* 0x0000f600ff447b82 */ /* 0x000e620000000a00 */
[----:B------:R-:W-:-:S07]  /*15a0*/  ISETP.GE.U32.AND P1, PT, R86, 0xc0, PT ;  /* 0x000000c05600780c */ /* 0x000fce0003f26070 */
        /* <DEDUP_REMOVED lines=9> */
[----:B---3--:R-:W-:Y:S01]  /*1640*/  @P6 IMAD.WIDE.U32 R74, R0, 0x8, R74 ;  /* 0x00000008004a6825 */ /* 0x008fe200078e004a */
[----:B------:R-:W-:-:S06]  /*1650*/  ISETP.GE.U32.AND P0, PT, R86, 0xe0, PT ;  /* 0x000000e05600780c */ /* 0x000fcc0003f06070 */
[----:B------:R-:W3:Y:S01]  /*1660*/  LDC.64 R92, c[0x0][0x3d8] ;  /* 0x0000f600ff5c7b82 */ /* 0x000ee20000000a00 */
[----:B0-----:R-:W-:Y:S01]  /*1670*/  @P6 IMAD.WIDE.U32 R78, R0, 0x8, R78 ;  /* 0x00000008004e6825 */ /* 0x001fe200078e004e */
[----:B------:R0:W5:Y:S01]  /*1680*/  @P6 LDG.E.64 R6, desc[UR6][R74.64] ;  /* 0x000000064a066981 */ /* 0x000162000c1e1b00 */
[----:B------:R-:W-:-:S03]  /*1690*/  @P6 CS2R R28, SRZ ;  /* 0x00000000001c6805 */ /* 0x000fc6000001ff00 */
[----:B------:R4:W5:Y:S02]  /*16a0*/  @P6 LDG.E.64 R8, desc[UR6][R78.64] ;  /* 0x000000064e086981 */ /* 0x000964000c1e1b00 */
[----:B------:R-:W1:Y:S02]  /*16b0*/  @P6 LDC.64 R76, c[0x0][0x438] ;  /* 0x00010e00ff4c6b82 */ /* 0x000e640000000a00 */
[----:B------:R-:W5:Y:S04]  /*16c0*/  @P5 LDG.E.64 R2, desc[UR6][R64.64] ;  /* 0x0000000640025981 */ /* 0x000f68000c1e1b00 */
[----:B------:R-:W5:Y:S02]  /*16d0*/  @P5 LDG.E.64 R4, desc[UR6][R68.64] ;  /* 0x0000000644045981 */ /* 0x000f64000c1e1b00 */
[----:B------:R-:W0:Y:S02]  /*16e0*/  @P4 LDC.64 R82, c[0x0][0x438] ;  /* 0x00010e00ff524b82 */ /* 0x000e240000000a00 */
[----:B------:R-:W5:Y:S06]  /*16f0*/  @P5 LD.E.64 R50, desc[UR6][R70.64] ;  /* 0x0000000646325980 */ /* 0x000f6c000c101b00 */
[----:B------:R-:W4:Y:S08]  /*1700*/  LDC.64 R66, c[0x0][0x3d8] ;  /* 0x0000f600ff427b82 */ /* 0x000f300000000a00 */
[----:B------:R-:W3:Y:S01]  /*1710*/  @P3 LDC.64 R90, c[0x0][0x438] ;  /* 0x00010e00ff5a3b82 */ /* 0x000ee20000000a00 */
[C---:B-1----:R-:W-:Y:S01]  /*1720*/  @P6 IMAD.WIDE.U32 R76, R0.reuse, 0x8, R76 ;  /* 0x00000008004c6825 */ /* 0x042fe200078e004c */
[----:B------:R-:W-:-:S04]  /*1730*/  @P6 IADD3 R0, PT, PT, R0, 0x20, RZ ;  /* 0x0000002000006810 */ /* 0x000fc80007ffe0ff */
[----:B------:R1:W5:Y:S02]  /*1740*/  @P6 LD.E.64 R72, desc[UR6][R76.64] ;  /* 0x000000064c486980 */ /* 0x000364000c101b00 */
[----:B------:R-:W1:Y:S01]  /*1750*/  LDC.64 R94, c[0x0][0x3d0] ;  /* 0x0000f400ff5e7b82 */ /* 0x000e620000000a00 */
[----:B------:R-:W-:-:S07]  /*1760*/  ISETP.GE.U32.AND P6, PT, R86, 0x100, PT ;  /* 0x000001005600780c */ /* 0x000fce0003fc6070 */
[----:B------:R-:W1:Y:S08]  /*1770*/  LDC.64 R98, c[0x0][0x3d8] ;  /* 0x0000f600ff627b82 */ /* 0x000e700000000a00 */
[----:B------:R-:W1:Y:S01]  /*1780*/  @P2 LDC.64 R96, c[0x0][0x438] ;  /* 0x00010e00ff602b82 */ /* 0x000e620000000a00 */
[----:B------:R-:W-:-:S07]  /*1790*/  @P4 IMAD.WIDE.U32 R80, R0, 0x8, R80 ;  /* 0x0000000800504825 */ /* 0x000fce00078e0050 */
[----:B------:R-:W1:Y:S01]  /*17a0*/  LDC.64 R100, c[0x0][0x3d0] ;  /* 0x0000f400ff647b82 */ /* 0x000e620000000a00 */
[C---:B0-----:R-:W-:Y:S01]  /*17b0*/  @P4 IMAD.WIDE.U32 R82, R0.reuse, 0x8, R82 ;  /* 0x0000000800524825 */ /* 0x041fe200078e0052 */
[----:B------:R-:W5:Y:S06]  /*17c0*/  @P4 LDG.E.64 R10, desc[UR6][R80.64] ;  /* 0x00000006500a4981 */ /* 0x000f6c000c1e1b00 */
[----:B------:R-:W0:Y:S01]  /*17d0*/  LDC.64 R104, c[0x0][0x3d8] ;  /* 0x0000f600ff687b82 */ /* 0x000e220000000a00 */
[----:B----4-:R-:W-:-:S07]  /*17e0*/  @P4 IMAD.WIDE.U32 R66, R0, 0x8, R66 ;  /* 0x0000000800424825 */ /* 0x010fce00078e0042 */
[----:B------:R-:W4:Y:S01]  /*17f0*/  @P1 LDC.64 R102, c[0x0][0x438] ;  /* 0x00010e00ff661b82 */ /* 0x000f220000000a00 */
[----:B------:R-:W-:Y:S01]  /*1800*/  @P4 IADD3 R0, PT, PT, R0, 0x20, RZ ;  /* 0x0000002000004810 */ /* 0x000fe20007ffe0ff */
[----:B------:R0:W5:Y:S06]  /*1810*/  @P4 LDG.E.64 R12, desc[UR6][R66.64] ;  /* 0x00000006420c4981 */ /* 0x00016c000c1e1b00 */
[----:B------:R-:W0:Y:S01]  /*1820*/  LDC.64 R74, c[0x0][0x3d0] ;  /* 0x0000f400ff4a7b82 */ /* 0x000e220000000a00 */
[C---:B--2---:R-:W-:Y:S01]  /*1830*/  @P3 IMAD.WIDE.U32 R88, R0.reuse, 0x8, R88 ;  /* 0x0000000800583825 */ /* 0x044fe200078e0058 */
[----:B------:R2:W5:Y:S06]  /*1840*/  @P4 LD.E.64 R48, desc[UR6][R82.64] ;  /* 0x0000000652304980 */ /* 0x00056c000c101b00 */
[----:B------:R-:W2:Y:S01]  /*1850*/  LDC.64 R78, c[0x0][0x3d8] ;  /* 0x0000f600ff4e7b82 */ /* 0x000ea20000000a00 */
[C---:B---3--:R-:W-:Y:S01]  /*1860*/  @P3 IMAD.WIDE.U32 R90, R0.reuse, 0x8, R90 ;  /* 0x00000008005a3825 */ /* 0x048fe200078e005a */
[----:B------:R3:W5:Y:S06]  /*1870*/  @P3 LDG.E.64 R14, desc[UR6][R88.64] ;  /* 0x00000006580e3981 */ /* 0x00076c000c1e1b00 */
[----:B-1----:R-:W1:Y:S01]  /*1880*/  @P0 LDC.64 R76, c[0x0][0x438] ;  /* 0x00010e00ff4c0b82 */ /* 0x002e620000000a00 */
[C---:B------:R-:W-:Y:S01]  /*1890*/  @P3 IMAD.WIDE.U32 R92, R0.reuse, 0x8, R92 ;  /* 0x00000008005c3825 */ /* 0x040fe200078e005c */
[----:B------:R-:W-:Y:S01]  /*18a0*/  @P3 IADD3 R0, PT, PT, R0, 0x20, RZ ;  /* 0x0000002000003810 */ /* 0x000fe20007ffe0ff */
[----:B------:R3:W5:Y:S05]  /*18b0*/  @P3 LD.E.64 R46, desc[UR6][R90.64] ;  /* 0x000000065a2e3980 */ /* 0x00076a000c101b00 */
[----:B------:R-:W3:Y:S01]  /*18c0*/  LDC.64 R110, c[0x0][0x3d8] ;  /* 0x0000f600ff6e7b82 */ /* 0x000ee20000000a00 */
[C---:B------:R-:W-:Y:S01]  /*18d0*/  @P2 IMAD.WIDE.U32 R94, R0.reuse, 0x8, R94 ;  /* 0x00000008005e2825 */ /* 0x040fe200078e005e */
[----:B------:R0:W5:Y:S06]  /*18e0*/  @P3 LDG.E.64 R16, desc[UR6][R92.64] ;  /* 0x000000065c103981 */ /* 0x00016c000c1e1b00 */
[----:B------:R-:W3:Y:S01]  /*18f0*/  LDC.64 R106, c[0x0][0x3d0] ;  /* 0x0000f400ff6a7b82 */ /* 0x000ee20000000a00 */
[C---:B------:R-:W-:Y:S01]  /*1900*/  @P2 IMAD.WIDE.U32 R96, R0.reuse, 0x8, R96 ;  /* 0x0000000800602825 */ /* 0x040fe200078e0060 */
[----:B------:R0:W5:Y:S06]  /*1910*/  @P2 LDG.E.64 R18, desc[UR6][R94.64] ;  /* 0x000000065e122981 */ /* 0x00016c000c1e1b00 */
[----:B------:R-:W3:Y:S01]  /*1920*/  @P6 LDC.64 R108, c[0x0][0x438] ;  /* 0x00010e00ff6c6b82 */ /* 0x000ee20000000a00 */
[C---:B------:R-:W-:Y:S01]  /*1930*/  @P2 IMAD.WIDE.U32 R98, R0.reuse, 0x8, R98 ;  /* 0x0000000800622825 */ /* 0x040fe200078e0062 */
[----:B------:R-:W-:Y:S01]  /*1940*/  @P2 IADD3 R0, PT, PT, R0, 0x20, RZ ;  /* 0x0000002000002810 */ /* 0x000fe20007ffe0ff */
[----:B------:R0:W5:Y:S04]  /*1950*/  @P2 LD.E.64 R44, desc[UR6][R96.64] ;  /* 0x00000006602c2980 */ /* 0x000168000c101b00 */
[C---:B------:R-:W-:Y:S01]  /*1960*/  @P1 IMAD.WIDE.U32 R100, R0.reuse, 0x8, R100 ;  /* 0x0000000800641825 */ /* 0x040fe200078e0064 */
[----:B------:R1:W5:Y:S03]  /*1970*/  @P2 LDG.E.64 R20, desc[UR6][R98.64] ;  /* 0x0000000662142981 */ /* 0x000366000c1e1b00 */
[C---:B----4-:R-:W-:Y:S01]  /*1980*/  @P1 IMAD.WIDE.U32 R102, R0.reuse, 0x8, R102 ;  /* 0x0000000800661825 */ /* 0x050fe200078e0066 */
[----:B------:R4:W5:Y:S03]  /*1990*/  @P1 LDG.E.64 R52, desc[UR6][R100.64] ;  /* 0x0000000664341981 */ /* 0x000966000c1e1b00 */
[C---:B0-----:R-:W-:Y:S01]  /*19a0*/  @P1 IMAD.WIDE.U32 R104, R0.reuse, 0x8, R104 ;  /* 0x0000000800681825 */ /* 0x041fe200078e0068 */
[----:B------:R-:W-:Y:S01]  /*19b0*/  @P1 IADD3 R0, PT, PT, R0, 0x20, RZ ;  /* 0x0000002000001810 */ /* 0x000fe20007ffe0ff */
[----:B------:R4:W5:Y:S04]  /*19c0*/  @P1 LD.E.64 R40, desc[UR6][R102.64] ;  /* 0x0000000666281980 */ /* 0x000968000c101b00 */
[C---:B------:R-:W-:Y:S01]  /*19d0*/  @P0 IMAD.WIDE.U32 R74, R0.reuse, 0x8, R74 ;  /* 0x00000008004a0825 */ /* 0x040fe200078e004a */
[----:B------:R4:W5:Y:S03]  /*19e0*/  @P1 LDG.E.64 R54, desc[UR6][R104.64] ;  /* 0x0000000668361981 */ /* 0x000966000c1e1b00 */
[C---:B-1----:R-:W-:Y:S01]  /*19f0*/  @P0 IMAD.WIDE.U32 R76, R0.reuse, 0x8, R76 ;  /* 0x00000008004c0825 */ /* 0x042fe200078e004c */
[----:B------:R4:W5:Y:S03]  /*1a00*/  @P0 LDG.E.64 R56, desc[UR6][R74.64] ;  /* 0x000000064a380981 */ /* 0x000966000c1e1b00 */
[C---:B--2---:R-:W-:Y:S01]  /*1a10*/  @P0 IMAD.WIDE.U32 R78, R0.reuse, 0x8, R78 ;  /* 0x00000008004e0825 */ /* 0x044fe200078e004e */
[----:B------:R-:W-:Y:S01]  /*1a20*/  @P0 IADD3 R0, PT, PT, R0, 0x20, RZ ;  /* 0x0000002000000810 */ /* 0x000fe20007ffe0ff */
[----:B------:R4:W5:Y:S04]  /*1a30*/  @P0 LD.E.64 R42, desc[UR6][R76.64] ;  /* 0x000000064c2a0980 */ /* 0x000968000c101b00 */
[C---:B---3--:R-:W-:Y:S01]  /*1a40*/  @P6 IMAD.WIDE.U32 R68, R0.reuse, 0x8, R110 ;  /* 0x0000000800446825 */ /* 0x048fe200078e006e */
[----:B------:R4:W5:Y:S03]  /*1a50*/  @P0 LDG.E.64 R58, desc[UR6][R78.64] ;  /* 0x000000064e3a0981 */ /* 0x000966000c1e1b00 */
[C---:B------:R-:W-:Y:S01]  /*1a60*/  @P6 IMAD.WIDE.U32 R64, R0.reuse, 0x8, R106 ;  /* 0x0000000800406825 */ /* 0x040fe200078e006a */
[----:B------:R4:W5:Y:S03]  /*1a70*/  @P6 LDG.E.64 R62, desc[UR6][R68.64] ;  /* 0x00000006443e6981 */ /* 0x000966000c1e1b00 */
[----:B------:R-:W-:Y:S01]  /*1a80*/  @P6 IMAD.WIDE.U32 R66, R0, 0x8, R108 ;  /* 0x0000000800426825 */ /* 0x000fe200078e006c */
[----:B------:R4:W5:Y:S04]  /*1a90*/  @P6 LDG.E.64 R60, desc[UR6][R64.64] ;  /* 0x00000006403c6981 */ /* 0x000968000c1e1b00 */
[----:B------:R4:W5:Y:S01]  /*1aa0*/  @P6 LD.E.64 R24, desc[UR6][R66.64] ;  /* 0x0000000642186980 */ /* 0x000962000c101b00 */
[----:B------:R-:W-:-:S02]  /*1ab0*/  @P5 CS2R R26, SRZ ;  /* 0x00000000001a5805 */ /* 0x000fc4000001ff00 */
[----:B------:R-:W-:Y:S02]  /*1ac0*/  @P4 CS2R R30, SRZ ;  /* 0x00000000001e4805 */ /* 0x000fe4000001ff00 */
[----:B------:R-:W-:Y:S02]  /*1ad0*/  @P3 CS2R R32, SRZ ;  /* 0x0000000000203805 */ /* 0x000fe4000001ff00 */
[----:B------:R-:W-:Y:S02]  /*1ae0*/  @P2 CS2R R34, SRZ ;  /* 0x0000000000222805 */ /* 0x000fe4000001ff00 */
[----:B------:R-:W-:Y:S02]  /*1af0*/  @P1 CS2R R36, SRZ ;  /* 0x0000000000241805 */ /* 0x000fe4000001ff00 */
[----:B------:R-:W-:Y:S02]  /*1b00*/  @P0 CS2R R38, SRZ ;  /* 0x0000000000260805 */ /* 0x000fe4000001ff00 */
[----:B----4-:R-:W-:-:S07]  /*1b10*/  @P6 CS2R R22, SRZ ;  /* 0x0000000000166805 */ /* 0x010fce000001ff00 */
.L_x_17951:
[----:B------:R-:W-:Y:S05]  /*1b20*/  BSYNC.RECONVERGENT B0 ;  /* 0x0000000000007941 */ /* 0x000fea0003800200 */
.L_x_17948:
[----:B------:R-:W0:Y:S02]  /*1b30*/  LDCU UR4, c[0x0][0x384] ;  /* 0x00007080ff0477ac */ /* 0x000e240008000800 */
[----:B0-----:R-:W-:-:S13]  /*1b40*/  ISETP.GE.AND P0, PT, R85, UR4, PT ;  /* 0x0000000455007c0c */ /* 0x001fda000bf06270 */
[----:B------:R-:W-:Y:S05]  /*1b50*/  @P0 EXIT ;  /* 0x000000000000094d */ /* 0x000fea0003800000 */
[----:B-----5:R-:W-:Y:S01]  /*1b60*/  MOV R143, R2 ;  /* 0x00000002008f7202 */ /* 0x020fe20000000f00 */
[----:B------:R-:W0:Y:S01]  /*1b70*/  LDCU.64 UR4, c[0x0][0x3a0] ;  /* 0x00007400ff0477ac */ /* 0x000e220008000a00 */
[----:B------:R-:W-:Y:S02]  /*1b80*/  SHF.R.U64 R142, R2, 0x10, R3 ;  /* 0x00000010028e7819 */ /* 0x000fe40000001203 */
[----:B------:R-:W-:Y:S01]  /*1b90*/  MOV R141, R4 ;  /* 0x00000004008d7202 */ /* 0x000fe20000000f00 */
[----:B------:R-:W1:Y:S01]  /*1ba0*/  LDCU UR10, c[0x0][0x388] ;  /* 0x00007100ff0a77ac */ /* 0x000e620008000800 */
[----:B------:R-:W-:Y:S02]  /*1bb0*/  MOV R2, R5 ;  /* 0x0000000500027202 */ /* 0x000fe40000000f00 */
[----:B------:R-:W-:Y:S01]  /*1bc0*/  SHF.R.U32.HI R100, RZ, 0x10, R51 ;  /* 0x00000010ff647819 */ /* 0x000fe20000011633 */
[----:B------:R-:W2:Y:S01]  /*1bd0*/  LDCU.U8 UR8, c[0x0][0x410] ;  /* 0x00008200ff0877ac */ /* 0x000ea20008000000 */
[----:B------:R-:W-:-:S02]  /*1be0*/  PRMT R141, R2, 0x5410, R141 ;  /* 0x00005410028d7816 */ /* 0x000fc4000000008d */
[----:B------:R-:W-:Y:S01]  /*1bf0*/  SHF.R.U32.HI R2, RZ, 0x10, R27 ;  /* 0x00000010ff027819 */ /* 0x000fe2000001161b */
[----:B------:R-:W3:Y:S01]  /*1c00*/  LDCU UR9, c[0x0][0x448] ;  /* 0x00008900ff0977ac */ /* 0x000ee20008000800 */
[----:B------:R-:W-:Y:S02]  /*1c10*/  MOV R0, R3 ;  /* 0x0000000300007202 */ /* 0x000fe40000000f00 */
[----:B------:R-:W-:Y:S01]  /*1c20*/  PRMT R100, R2, 0x5410, R100 ;  /* 0x0000541002647816 */ /* 0x000fe20000000064 */
[----:B------:R-:W4:Y:S01]  /*1c30*/  LDCU.64 UR12, c[0x0][0x398] ;  /* 0x00007300ff0c77ac */ /* 0x000f220008000a00 */
[----:B------:R-:W-:Y:S02]  /*1c40*/  PRMT R143, R0, 0x5410, R143 ;  /* 0x00005410008f7816 */ /* 0x000fe4000000008f */
[----:B------:R-:W-:Y:S01]  /*1c50*/  SHF.R.U32.HI R98, RZ, 0x10, R73 ;  /* 0x00000010ff627819 */ /* 0x000fe20000011649 */
[----:B------:R-:W0:Y:S01]  /*1c60*/  LDCU.64 UR14, c[0x0][0x3a0] ;  /* 0x00007400ff0e77ac */ /* 0x000e220008000a00 */
[----:B------:R-:W-:-:S02]  /*1c70*/  SHF.R.U32.HI R2, RZ, 0x10, R29 ;  /* 0x00000010ff027819 */ /* 0x000fc4000001161d */
[----:B------:R-:W-:Y:S02]  /*1c80*/  SHF.R.U64 R101, R50, 0x10, R51 ;  /* 0x0000001032657819 */ /* 0x000fe40000001233 */
[----:B------:R-:W-:Y:S02]  /*1c90*/  SHF.R.U64 R0, R26, 0x10, R27 ;  /* 0x000000101a007819 */ /* 0x000fe4000000121b */
[----:B------:R-:W-:Y:S02]  /*1ca0*/  PRMT R98, R2, 0x5410, R98 ;  /* 0x0000541002627816 */ /* 0x000fe40000000062 */
[----:B------:R-:W-:Y:S02]  /*1cb0*/  PRMT R101, R0, 0x5410, R101 ;  /* 0x0000541000657816 */ /* 0x000fe40000000065 */
[----:B------:R-:W-:Y:S02]  /*1cc0*/  SHF.R.U32.HI R96, RZ, 0x10, R49 ;  /* 0x00000010ff607819 */ /* 0x000fe40000011631 */
[----:B------:R-:W-:-:S02]  /*1cd0*/  SHF.R.U32.HI R2, RZ, 0x10, R31 ;  /* 0x00000010ff027819 */ /* 0x000fc4000001161f */
[----:B------:R-:W-:Y:S02]  /*1ce0*/  SHF.R.U64 R99, R72, 0x10, R73 ;  /* 0x0000001048637819 */ /* 0x000fe40000001249 */
[----:B------:R-:W-:Y:S02]  /*1cf0*/  SHF.R.U64 R0, R28, 0x10, R29 ;  /* 0x000000101c007819 */ /* 0x000fe4000000121d */
[----:B------:R-:W-:Y:S02]  /*1d00*/  SHF.R.U32.HI R64, RZ, 0x10, R3 ;  /* 0x00000010ff407819 */ /* 0x000fe40000011603 */
[----:B------:R-:W-:Y:S02]  /*1d10*/  PRMT R96, R2, 0x5410, R96 ;  /* 0x0000541002607816 */ /* 0x000fe40000000060 */
[----:B------:R-:W-:Y:S02]  /*1d20*/  MOV R3, R7 ;  /* 0x0000000700037202 */ /* 0x000fe40000000f00 */
[----:B------:R-:W-:-:S02]  /*1d30*/  PRMT R99, R0, 0x5410, R99 ;  /* 0x0000541000637816 */ /* 0x000fc40000000063 */
[----:B------:R-:W-:Y:S02]  /*1d40*/  SHF.R.U32.HI R2, RZ, 0x10, R33 ;  /* 0x00000010ff027819 */ /* 0x000fe40000011621 */
[----:B------:R-:W-:Y:S02]  /*1d50*/  MOV R139, R6 ;  /* 0x00000006008b7202 */ /* 0x000fe40000000f00 */
[----:B------:R-:W-:Y:S02]  /*1d60*/  SHF.R.U64 R97, R48, 0x10, R49 ;  /* 0x0000001030617819 */ /* 0x000fe40000001231 */
[----:B------:R-:W-:Y:S02]  /*1d70*/  SHF.R.U64 R0, R30, 0x10, R31 ;  /* 0x000000101e007819 */ /* 0x000fe4000000121f */
[----:B------:R-:W-:Y:S02]  /*1d80*/  SHF.R.U32.HI R94, RZ, 0x10, R47 ;  /* 0x00000010ff5e7819 */ /* 0x000fe4000001162f */
[----:B------:R-:W-:-:S02]  /*1d90*/  PRMT R139, R3, 0x5410, R139 ;  /* 0x00005410038b7816 */ /* 0x000fc4000000008b */
[----:B------:R-:W-:Y:S02]  /*1da0*/  PRMT R97, R0, 0x5410, R97 ;  /* 0x0000541000617816 */ /* 0x000fe40000000061 */
[----:B------:R-:W-:Y:S02]  /*1db0*/  PRMT R94, R2, 0x5410, R94 ;  /* 0x00005410025e7816 */ /* 0x000fe4000000005e */
[----:B------:R-:W-:Y:S01]  /*1dc0*/  SHF.R.U64 R95, R46, 0x10, R47 ;  /* 0x000000102e5f7819 */ /* 0x000fe2000000122f */
[----:B------:R-:W0:Y:S01]  /*1dd0*/  LDC.64 R2, c[0x0][0x398] ;  /* 0x0000e600ff027b82 */ /* 0x000e220000000a00 */
[----:B------:R-:W-:Y:S02]  /*1de0*/  SHF.R.U64 R0, R32, 0x10, R33 ;  /* 0x0000001020007819 */ /* 0x000fe40000001221 */
[----:B------:R-:W-:Y:S02]  /*1df0*/  SHF.R.U64 R93, R44, 0x10, R45 ;  /* 0x000000102c5d7819 */ /* 0x000fe4000000122d */
[----:B------:R-:W-:-:S02]  /*1e00*/  PRMT R95, R0, 0x5410, R95 ;  /* 0x00005410005f7816 */ /* 0x000fc4000000005f */
[----:B------:R-:W-:Y:S02]  /*1e10*/  SHF.R.U64 R0, R34, 0x10, R35 ;  /* 0x0000001022007819 */ /* 0x000fe40000001223 */
[----:B------:R-:W-:Y:S02]  /*1e20*/  SHF.R.U64 R91, R40, 0x10, R41 ;  /* 0x00000010285b7819 */ /* 0x000fe40000001229 */
[----:B------:R-:W-:Y:S02]  /*1e30*/  PRMT R93, R0, 0x5410, R93 ;  /* 0x00005410005d7816 */ /* 0x000fe4000000005d */
[----:B------:R-:W-:Y:S02]  /*1e40*/  SHF.R.U64 R0, R36, 0x10, R37 ;  /* 0x0000001024007819 */ /* 0x000fe40000001225 */
[----:B------:R-:W-:Y:S02]  /*1e50*/  SHF.R.U32.HI R90, RZ, 0x10, R41 ;  /* 0x00000010ff5a7819 */ /* 0x000fe40000011629 */
[----:B------:R-:W-:-:S02]  /*1e60*/  SHF.R.U64 R140, R4, 0x10, R5 ;  /* 0x00000010048c7819 */ /* 0x000fc40000001205 */
[----:B------:R-:W-:Y:S02]  /*1e70*/  PRMT R91, R0, 0x5410, R91 ;  /* 0x00005410005b7816 */ /* 0x000fe4000000005b */
[----:B------:R-:W-:Y:S02]  /*1e80*/  MOV R137, R8 ;  /* 0x0000000800897202 */ /* 0x000fe40000000f00 */
[----:B------:R-:W-:Y:S02]  /*1e90*/  MOV R4, R9 ;  /* 0x0000000900047202 */ /* 0x000fe40000000f00 */
[----:B------:R-:W-:Y:S02]  /*1ea0*/  PRMT R90, R90, 0x5410, R90 ;  /* 0x000054105a5a7816 */ /* 0x000fe4000000005a */
[----:B------:R-:W-:Y:S02]  /*1eb0*/  SHF.R.U32.HI R0, RZ, 0x10, R37 ;  /* 0x00000010ff007819 */ /* 0x000fe40000011625 */
[----:B------:R-:W-:-:S02]  /*1ec0*/  PRMT R137, R4, 0x5410, R137 ;  /* 0x0000541004897816 */ /* 0x000fc40000000089 */
[----:B------:R-:W-:Y:S02]  /*1ed0*/  PRMT R90, R0, 0x7610, R90 ;  /* 0x00007610005a7816 */ /* 0x000fe4000000005a */
[----:B------:R-:W-:Y:S02]  /*1ee0*/  SHF.R.U32.HI R92, RZ, 0x10, R45 ;  /* 0x00000010ff5c7819 */ /* 0x000fe4000001162d */
[----:B------:R-:W-:Y:S02]  /*1ef0*/  SHF.R.U32.HI R4, RZ, 0x10, R35 ;  /* 0x00000010ff047819 */ /* 0x000fe40000011623 */
[----:B------:R-:W-:Y:S02]  /*1f00*/  SHF.R.U32.HI R144, RZ, 0x10, R43 ;  /* 0x00000010ff907819 */ /* 0x000fe4000001162b */
[----:B------:R-:W-:Y:S02]  /*1f10*/  SHF.R.U32.HI R0, RZ, 0x10, R39 ;  /* 0x00000010ff007819 */ /* 0x000fe40000011627 */
[----:B------:R-:W-:-:S02]  /*1f20*/  SHF.R.U64 R136, R8, 0x10, R9 ;  /* 0x0000001008887819 */ /* 0x000fc40000001209 */
[----:B------:R-:W-:Y:S02]  /*1f30*/  SHF.R.U32.HI R67, RZ, 0x10, R9 ;  /* 0x00000010ff437819 */ /* 0x000fe40000011609 */
[----:B------:R-:W-:Y:S02]  /*1f40*/  MOV R119, R18 ;  /* 0x0000001200777202 */ /* 0x000fe40000000f00 */
[----:B------:R-:W-:Y:S02]  /*1f50*/  SHF.R.U64 R118, R18, 0x10, R19 ;  /* 0x0000001012767819 */ /* 0x000fe40000001213 */
[----:B------:R-:W-:Y:S02]  /*1f60*/  SHF.R.U32.HI R65, RZ, 0x10, R5 ;  /* 0x00000010ff417819 */ /* 0x000fe40000011605 */
[----:B------:R-:W-:Y:S02]  /*1f70*/  MOV R135, R10 ;  /* 0x0000000a00877202 */ /* 0x000fe40000000f00 */
[----:B------:R-:W-:-:S02]  /*1f80*/  SHF.R.U64 R133, R10, 0x10, R11 ;  /* 0x000000100a857819 */ /* 0x000fc4000000120b */
[----:B------:R-:W-:Y:S02]  /*1f90*/  MOV R9, R19 ;  /* 0x0000001300097202 */ /* 0x000fe40000000f00 */
[----:B------:R-:W-:Y:S02]  /*1fa0*/  SHF.R.U32.HI R18, RZ, 0x10, R19 ;  /* 0x00000010ff127819 */ /* 0x000fe40000011613 */
[--C-:B------:R-:W-:Y:S02]  /*1fb0*/  SHF.R.U64 R138, R6, 0x10, R7.reuse ;  /* 0x00000010068a7819 */ /* 0x100fe40000001207 */
[----:B------:R-:W-:Y:S02]  /*1fc0*/  SHF.R.U32.HI R66, RZ, 0x10, R7 ;  /* 0x00000010ff427819 */ /* 0x000fe40000011607 */
[----:B------:R-:W-:Y:S02]  /*1fd0*/  MOV R5, R11 ;  /* 0x0000000b00057202 */ /* 0x000fe40000000f00 */
[----:B------:R-:W-:-:S02]  /*1fe0*/  SHF.R.U32.HI R68, RZ, 0x10, R11 ;  /* 0x00000010ff447819 */ /* 0x000fc4000001160b */
[----:B------:R-:W-:Y:S02]  /*1ff0*/  MOV R131, R12 ;  /* 0x0000000c00837202 */ /* 0x000fe40000000f00 */
[----:B------:R-:W-:Y:S02]  /*2000*/  SHF.R.U64 R124, R12, 0x10, R13 ;  /* 0x000000100c7c7819 */ /* 0x000fe4000000120d */
[----:B------:R-:W-:Y:S02]  /*2010*/  MOV R117, R20 ;  /* 0x0000001400757202 */ /* 0x000fe40000000f00 */
[----:B------:R-:W-:Y:S02]  /*2020*/  MOV R10, R21 ;  /* 0x00000015000a7202 */ /* 0x000fe40000000f00 */
[--C-:B------:R-:W-:Y:S02]  /*2030*/  SHF.R.U64 R116, R20, 0x10, R21.reuse ;  /* 0x0000001014747819 */ /* 0x100fe40000001215 */
[----:B------:R-:W-:-:S02]  /*2040*/  SHF.R.U32.HI R19, RZ, 0x10, R21 ;  /* 0x00000010ff137819 */ /* 0x000fc40000011615 */
[----:B------:R-:W-:Y:S02]  /*2050*/  MOV R6, R13 ;  /* 0x0000000d00067202 */ /* 0x000fe40000000f00 */
[----:B------:R-:W-:Y:S02]  /*2060*/  SHF.R.U32.HI R69, RZ, 0x10, R13 ;  /* 0x00000010ff457819 */ /* 0x000fe4000001160d */
[----:B------:R-:W-:Y:S02]  /*2070*/  MOV R123, R14 ;  /* 0x0000000e007b7202 */ /* 0x000fe40000000f00 */
[----:B------:R-:W-:Y:S02]  /*2080*/  MOV R7, R15 ;  /* 0x0000000f00077202 */ /* 0x000fe40000000f00 */
[--C-:B------:R-:W-:Y:S02]  /*2090*/  SHF.R.U64 R122, R14, 0x10, R15.reuse ;  /* 0x000000100e7a7819 */ /* 0x100fe4000000120f */
[----:B------:R-:W-:-:S02]  /*20a0*/  SHF.R.U32.HI R70, RZ, 0x10, R15 ;  /* 0x00000010ff467819 */ /* 0x000fc4000001160f */
[----:B------:R-:W-:Y:S02]  /*20b0*/  MOV R121, R16 ;  /* 0x0000001000797202 */ /* 0x000fe40000000f00 */
[----:B------:R-:W-:Y:S02]  /*20c0*/  MOV R8, R17 ;  /* 0x0000001100087202 */ /* 0x000fe40000000f00 */
[----:B------:R-:W-:Y:S02]  /*20d0*/  SHF.R.U64 R120, R16, 0x10, R17 ;  /* 0x0000001010787819 */ /* 0x000fe40000001211 */
[----:B------:R-:W-:Y:S02]  /*20e0*/  MOV R115, R52 ;  /* 0x0000003400737202 */ /* 0x000fe40000000f00 */
[----:B------:R-:W-:Y:S02]  /*20f0*/  MOV R11, R53 ;  /* 0x00000035000b7202 */ /* 0x000fe40000000f00 */
[----:B------:R-:W-:-:S02]  /*2100*/  SHF.R.U64 R114, R52, 0x10, R53 ;  /* 0x0000001034727819 */ /* 0x000fc40000001235 */
[----:B------:R-:W-:Y:S02]  /*2110*/  SHF.R.U32.HI R20, RZ, 0x10, R53 ;  /* 0x00000010ff147819 */ /* 0x000fe40000011635 */
[----:B------:R-:W-:Y:S02]  /*2120*/  MOV R113, R54 ;  /* 0x0000003600717202 */ /* 0x000fe40000000f00 */
[----:B------:R-:W-:Y:S02]  /*2130*/  MOV R12, R55 ;  /* 0x00000037000c7202 */ /* 0x000fe40000000f00 */
[--C-:B------:R-:W-:Y:S02]  /*2140*/  SHF.R.U64 R112, R54, 0x10, R55.reuse ;  /* 0x0000001036707819 */ /* 0x100fe40000001237 */
[----:B------:R-:W-:Y:S02]  /*2150*/  SHF.R.U32.HI R21, RZ, 0x10, R55 ;  /* 0x00000010ff157819 */ /* 0x000fe40000011637 */
[----:B------:R-:W-:-:S02]  /*2160*/  PRMT R92, R4, 0x5410, R92 ;  /* 0x00005410045c7816 */ /* 0x000fc4000000005c */
[----:B0-----:R-:W-:Y:S02]  /*2170*/  LOP3.LUT P4, RZ, R2, UR4, RZ, 0xfc, !PT ;  /* 0x0000000402ff7c12 */ /* 0x001fe4000f88fcff */
[----:B------:R-:W-:Y:S02]  /*2180*/  PRMT R144, R0, 0x5410, R144 ;  /* 0x0000541000907816 */ /* 0x000fe40000000090 */
[----:B------:R-:W-:Y:S02]  /*2190*/  SHF.R.U32.HI R17, RZ, 0x10, R17 ;  /* 0x00000010ff117819 */ /* 0x000fe40000011611 */
        /* <DEDUP_REMOVED lines=8> */
[----:B------:R-:W-:-:S02]  /*2220*/  MOV R107, R60 ;  /* 0x0000003c006b7202 */ /* 0x000fc40000000f00 */
[----:B------:R-:W-:Y:S02]  /*2230*/  MOV R15, R61 ;  /* 0x0000003d000f7202 */ /* 0x000fe40000000f00 */
[--C-:B------:R-:W-:Y:S02]  /*2240*/  SHF.R.U64 R106, R60, 0x10, R61.reuse ;  /* 0x000000103c6a7819 */ /* 0x100fe4000000123d */
[----:B------:R-:W-:Y:S02]  /*2250*/  SHF.R.U32.HI R54, RZ, 0x10, R61 ;  /* 0x00000010ff367819 */ /* 0x000fe4000001163d */
[----:B------:R-:W-:Y:S02]  /*2260*/  MOV R105, R62 ;  /* 0x0000003e00697202 */ /* 0x000fe40000000f00 */
[----:B------:R-:W-:Y:S02]  /*2270*/  MOV R16, R63 ;  /* 0x0000003f00107202 */ /* 0x000fe40000000f00 */
[----:B------:R-:W-:-:S02]  /*2280*/  SHF.R.U64 R102, R62, 0x10, R63 ;  /* 0x000000103e667819 */ /* 0x000fc4000000123f */
[----:B------:R-:W-:Y:S02]  /*2290*/  SHF.R.U32.HI R55, RZ, 0x10, R63 ;  /* 0x00000010ff377819 */ /* 0x000fe4000001163f */
[----:B------:R-:W-:Y:S02]  /*22a0*/  SHF.R.U64 R89, R42, 0x10, R43 ;  /* 0x000000102a597819 */ /* 0x000fe4000000122b */
[----:B------:R-:W-:Y:S02]  /*22b0*/  SHF.R.U64 R4, R38, 0x10, R39 ;  /* 0x0000001026047819 */ /* 0x000fe40000001227 */
[----:B------:R-:W-:Y:S02]  /*22c0*/  SHF.R.U64 R145, R24, 0x10, R25 ;  /* 0x0000001018917819 */ /* 0x000fe40000001219 */
[----:B------:R-:W-:Y:S02]  /*22d0*/  SHF.R.U64 R0, R22, 0x10, R23 ;  /* 0x0000001016007819 */ /* 0x000fe40000001217 */
[----:B------:R-:W-:-:S02]  /*22e0*/  SHF.R.U32.HI R146, RZ, 0x10, R25 ;  /* 0x00000010ff927819 */ /* 0x000fc40000011619 */
[----:B------:R-:W-:Y:S02]  /*22f0*/  SHF.R.U32.HI R2, RZ, 0x10, R23 ;  /* 0x00000010ff027819 */ /* 0x000fe40000011617 */
        /* <DEDUP_REMOVED lines=29> */
[----:B------:R-:W-:Y:S02]  /*24d0*/  LOP3.LUT P4, RZ, R3, UR5, RZ, 0xfc, P4 ;  /* 0x0000000503ff7c12 */ /* 0x000fe4000a08fcff */
[----:B------:R-:W-:Y:S02]  /*24e0*/  PRMT R145, R145, 0x5410, R0 ;  /* 0x0000541091917816 */ /* 0x000fe40000000000 */
[----:B-1234-:R-:W-:-:S09]  /*24f0*/  PRMT R146, R146, 0x5410, R2 ;  /* 0x0000541092927816 */ /* 0x01efd20000000002 */
.L_x_18003:
        /* <DEDUP_REMOVED lines=22> */
[----:B-----5:R-:W-:Y:S01]  /*2660*/  FADD.FTZ R77, R64, R52 ;  /* 0x00000034404d7221 */ /* 0x020fe20000010000 */
[----:B------:R-:W-:Y:S01]  /*2670*/  FADD.FTZ R76, R65, R53 ;  /* 0x00000035414c7221 */ /* 0x000fe20000010000 */
[----:B------:R-:W-:Y:S01]  /*2680*/  FADD.FTZ R75, R66, R54 ;  /* 0x00000036424b7221 */ /* 0x000fe20000010000 */
[----:B------:R-:W-:Y:S01]  /*2690*/  FADD.FTZ R74, R67, R55 ;  /* 0x00000037434a7221 */ /* 0x000fe20000010000 */
[----:B------:R-:W-:Y:S01]  /*26a0*/  FADD.FTZ R77, R56, R77 ;  /* 0x0000004d384d7221 */ /* 0x000fe20000010000 */
[----:B------:R-:W-:Y:S01]  /*26b0*/  FADD.FTZ R76, R57, R76 ;  /* 0x0000004c394c7221 */ /* 0x000fe20000010000 */
[----:B------:R-:W-:Y:S01]  /*26c0*/  FADD.FTZ R75, R58, R75 ;  /* 0x0000004b3a4b7221 */ /* 0x000fe20000010000 */
[----:B------:R-:W-:Y:S02]  /*26d0*/  FADD.FTZ R74, R59, R74 ;  /* 0x0000004a3b4a7221 */ /* 0x000fe40000010000 */
[----:B------:R-:W-:Y:S02]  /*26e0*/  MOV R60, R77 ;  /* 0x0000004d003c7202 */ /* 0x000fe40000000f00 */
[----:B------:R-:W-:-:S02]  /*26f0*/  MOV R61, R76 ;  /* 0x0000004c003d7202 */ /* 0x000fc40000000f00 */
[----:B------:R-:W-:Y:S02]  /*2700*/  MOV R62, R75 ;  /* 0x0000004b003e7202 */ /* 0x000fe40000000f00 */
[----:B------:R-:W-:Y:S01]  /*2710*/  MOV R63, R74 ;  /* 0x0000004a003f7202 */ /* 0x000fe20000000f00 */
[----:B------:R-:W-:Y:S06]  /*2720*/  BRA `(.L_x_17957) ;  /* 0x0000000000547947 */ /* 0x000fec0003800000 */
.L_x_17956:
[----:B-----5:R-:W-:Y:S01]  /*2730*/  FADD.FTZ R77, R64, R52 ;  /* 0x00000034404d7221 */ /* 0x020fe20000010000 */
[----:B------:R-:W-:Y:S01]  /*2740*/  FADD.FTZ R76, R65, R53 ;  /* 0x00000035414c7221 */ /* 0x000fe20000010000 */
[----:B------:R-:W-:Y:S01]  /*2750*/  FADD.FTZ R75, R66, R54 ;  /* 0x00000036424b7221 */ /* 0x000fe20000010000 */
[----:B------:R-:W-:Y:S02]  /*2760*/  FADD.FTZ R74, R67, R55 ;  /* 0x00000037434a7221 */ /* 0x000fe40000010000 */
[----:B------:R-:W-:Y:S02]  /*2770*/  MOV R60, R77 ;  /* 0x0000004d003c7202 */ /* 0x000fe40000000f00 */
[----:B------:R-:W-:Y:S02]  /*2780*/  MOV R61, R76 ;  /* 0x0000004c003d7202 */ /* 0x000fe40000000f00 */
[----:B------:R-:W-:Y:S02]  /*2790*/  MOV R62, R75 ;  /* 0x0000004b003e7202 */ /* 0x000fe40000000f00 */
[----:B------:R-:W-:Y:S01]  /*27a0*/  MOV R63, R74 ;  /* 0x0000004a003f7202 */ /* 0x000fe20000000f00 */
[----:B------:R-:W-:Y:S06]  /*27b0*/  BRA `(.L_x_17957) ;  /* 0x0000000000307947 */ /* 0x000fec0003800000 */
.L_x_17955:
[----:B-----5:R-:W-:Y:S01]  /*27c0*/  @P1 FADD.FTZ R60, R64, R56 ;  /* 0x00000038403c1221 */ /* 0x020fe20000010000 */
[----:B------:R-:W-:Y:S01]  /*27d0*/  @P1 FADD.FTZ R61, R65, R57 ;  /* 0x00000039413d1221 */ /* 0x000fe20000010000 */
[----:B------:R-:W-:Y:S01]  /*27e0*/  @P1 FADD.FTZ R62, R66, R58 ;  /* 0x0000003a423e1221 */ /* 0x000fe20000010000 */
[----:B------:R-:W-:Y:S02]  /*27f0*/  @P1 FADD.FTZ R63, R67, R59 ;  /* 0x0000003b433f1221 */ /* 0x000fe40000010000 */
[----:B------:R-:W-:Y:S02]  /*2800*/  @P1 MOV R77, R60 ;  /* 0x0000003c004d1202 */ /* 0x000fe40000000f00 */
[----:B------:R-:W-:Y:S02]  /*2810*/  @P1 MOV R76, R61 ;  /* 0x0000003d004c1202 */ /* 0x000fe40000000f00 */
[----:B------:R-:W-:Y:S02]  /*2820*/  @P1 MOV R75, R62 ;  /* 0x0000003e004b1202 */ /* 0x000fe40000000f00 */
[----:B------:R-:W-:-:S02]  /*2830*/  @P1 MOV R74, R63 ;  /* 0x0000003f004a1202 */ /* 0x000fc40000000f00 */
[----:B------:R-:W-:Y:S02]  /*2840*/  @!P1 MOV R77, R64 ;  /* 0x00000040004d9202 */ /* 0x000fe40000000f00 */
[----:B------:R-:W-:Y:S02]  /*2850*/  @!P1 MOV R76, R65 ;  /* 0x00000041004c9202 */ /* 0x000fe40000000f00 */
[----:B------:R-:W-:Y:S02]  /*2860*/  @!P1 MOV R75, R66 ;  /* 0x00000042004b9202 */ /* 0x000fe40000000f00 */
[----:B------:R-:W-:-:S07]  /*2870*/  @!P1 MOV R74, R67 ;  /* 0x00000043004a9202 */ /* 0x000fce0000000f00 */
.L_x_17957:
[----:B------:R-:W1:Y:S01]  /*2880*/  @P4 LDC.64 R64, c[0x0][0x3a8] ;  /* 0x0000ea00ff404b82 */ /* 0x000e620000000a00 */
[C---:B0-----:R-:W-:Y:S01]  /*2890*/  IADD3 R68, PT, PT, R88.reuse, 0x20, RZ ;  /* 0x0000002058447810 */ /* 0x041fe20007ffe0ff */
[----:B-1----:R-:W-:-:S05]  /*28a0*/  @P4 IMAD.WIDE.U32 R64, R88, 0x10, R64 ;  /* 0x0000001058404825 */ /* 0x002fca00078e0040 */
[----:B------:R0:W-:Y:S02]  /*28b0*/  @P4 STG.E.128 desc[UR6][R64.64], R60 ;  /* 0x0000003c40004986 */ /* 0x0001e4000c101d06 */
.L_x_17954:
[----:B------:R-:W-:Y:S05]  /*28c0*/  BSYNC.RECONVERGENT B0 ;  /* 0x0000000000007941 */ /* 0x000fea0003800200 */
.L_x_17953:
        /* <DEDUP_REMOVED lines=20> */
[----:B------:R-:W-:-:S04]  /*2a10*/  ISETP.NE.U32.AND P0, PT, RZ, UR14, PT ;  /* 0x0000000eff007c0c */ /* 0x000fc8000bf05070 */
[----:B------:R-:W-:-:S13]  /*2a20*/  ISETP.NE.AND.EX P0, PT, RZ, UR15, PT, P0 ;  /* 0x0000000fff007c0c */ /* 0x000fda000bf05300 */
[----:B-----5:R-:W-:Y:S01]  /*2a30*/  @!P0 MOV R21, R64 ;  /* 0x0000004000158202 */ /* 0x020fe20000000f00 */
[----:B------:R-:W-:Y:S01]  /*2a40*/  @P0 FADD.FTZ R21, R56, R64 ;  /* 0x0000004038150221 */ /* 0x000fe20000010000 */
[----:B------:R-:W-:Y:S01]  /*2a50*/  @!P0 MOV R20, R65 ;  /* 0x0000004100148202 */ /* 0x000fe20000000f00 */
[----:B------:R-:W-:Y:S01]  /*2a60*/  @P0 FADD.FTZ R20, R57, R65 ;  /* 0x0000004139140221 */ /* 0x000fe20000010000 */
[----:B------:R-:W-:Y:S01]  /*2a70*/  @!P0 MOV R19, R66 ;  /* 0x0000004200138202 */ /* 0x000fe20000000f00 */
[----:B------:R-:W-:Y:S01]  /*2a80*/  @P0 FADD.FTZ R19, R58, R66 ;  /* 0x000000423a130221 */ /* 0x000fe20000010000 */
[----:B------:R-:W-:Y:S01]  /*2a90*/  @!P0 MOV R18, R67 ;  /* 0x0000004300128202 */ /* 0x000fe20000000f00 */
[----:B------:R-:W-:Y:S01]  /*2aa0*/  @P0 FADD.FTZ R18, R59, R67 ;  /* 0x000000433b120221 */ /* 0x000fe20000010000 */
[----:B------:R-:W-:Y:S02]  /*2ab0*/  @P0 MOV R60, R21 ;  /* 0x00000015003c0202 */ /* 0x000fe40000000f00 */
[----:B------:R-:W-:-:S02]  /*2ac0*/  @P0 MOV R61, R20 ;  /* 0x00000014003d0202 */ /* 0x000fc40000000f00 */
[----:B------:R-:W-:Y:S02]  /*2ad0*/  @P0 MOV R62, R19 ;  /* 0x00000013003e0202 */ /* 0x000fe40000000f00 */
[----:B------:R-:W-:Y:S01]  /*2ae0*/  @P0 MOV R63, R18 ;  /* 0x00000012003f0202 */ /* 0x000fe20000000f00 */
[----:B------:R-:W-:Y:S06]  /*2af0*/  BRA `(.L_x_17961) ;  /* 0x00000000005c7947 */ /* 0x000fec0003800000 */
.L_x_17960:
[----:B------:R-:W-:-:S04]  /*2b00*/  ISETP.NE.U32.AND P0, PT, RZ, UR14, PT ;  /* 0x0000000eff007c0c */ /* 0x000fc8000bf05070 */
[----:B------:R-:W-:-:S13]  /*2b10*/  ISETP.NE.AND.EX P0, PT, RZ, UR15, PT, P0 ;  /* 0x0000000fff007c0c */ /* 0x000fda000bf05300 */
[----:B-----5:R-:W-:Y:S01]  /*2b20*/  @!P0 FADD.FTZ R21, R52, R64 ;  /* 0x0000004034158221 */ /* 0x020fe20000010000 */
[----:B------:R-:W-:Y:S01]  /*2b30*/  @!P0 FADD.FTZ R20, R53, R65 ;  /* 0x0000004135148221 */ /* 0x000fe20000010000 */
[----:B------:R-:W-:Y:S01]  /*2b40*/  @!P0 FADD.FTZ R19, R54, R66 ;  /* 0x0000004236138221 */ /* 0x000fe20000010000 */
[----:B------:R-:W-:Y:S02]  /*2b50*/  @!P0 FADD.FTZ R18, R55, R67 ;  /* 0x0000004337128221 */ /* 0x000fe40000010000 */
[----:B------:R-:W-:Y:S02]  /*2b60*/  @!P0 MOV R60, R21 ;  /* 0x00000015003c8202 */ /* 0x000fe40000000f00 */
[----:B------:R-:W-:Y:S02]  /*2b70*/  @!P0 MOV R61, R20 ;  /* 0x00000014003d8202 */ /* 0x000fe40000000f00 */
[----:B------:R-:W-:Y:S02]  /*2b80*/  @!P0 MOV R62, R19 ;  /* 0x00000013003e8202 */ /* 0x000fe40000000f00 */
[----:B------:R-:W-:Y:S01]  /*2b90*/  @!P0 MOV R63, R18 ;  /* 0x00000012003f8202 */ /* 0x000fe20000000f00 */
[----:B------:R-:W-:Y:S06]  /*2ba0*/  @!P0 BRA `(.L_x_17961) ;  /* 0x0000000000308947 */ /* 0x000fec0003800000 */
[----:B------:R-:W-:Y:S01]  /*2bb0*/  FADD.FTZ R21, R52, R64 ;  /* 0x0000004034157221 */ /* 0x000fe20000010000 */
        /* <DEDUP_REMOVED lines=10> */
[----:B------:R-:W-:-:S07]  /*2c60*/  MOV R63, R18 ;  /* 0x00000012003f7202 */ /* 0x000fce0000000f00 */
.L_x_17961:
[----:B------:R-:W0:Y:S02]  /*2c70*/  @P4 LDC.64 R64, c[0x0][0x3a8] ;  /* 0x0000ea00ff404b82 */ /* 0x000e240000000a00 */
[C---:B0-----:R-:W-:Y:S01]  /*2c80*/  @P4 IMAD.WIDE.U32 R64, R68.reuse, 0x10, R64 ;  /* 0x0000001044404825 */ /* 0x041fe200078e0040 */
[----:B------:R-:W-:-:S04]  /*2c90*/  IADD3 R68, PT, PT, R68, 0x20, RZ ;  /* 0x0000002044447810 */ /* 0x000fc80007ffe0ff */
[----:B------:R0:W-:Y:S03]  /*2ca0*/  @P4 STG.E.128 desc[UR6][R64.64], R60 ;  /* 0x0000003c40004986 */ /* 0x0001e6000c101d06 */
.L_x_17959:
[----:B------:R-:W-:Y:S05]  /*2cb0*/  BSYNC.RECONVERGENT B0 ;  /* 0x0000000000007941 */ /* 0x000fea0003800200 */
.L_x_17958:
        /* <DEDUP_REMOVED lines=35> */
.L_x_17964:
        /* <DEDUP_REMOVED lines=23> */
.L_x_17965:
[----:B------:R-:W0:Y:S02]  /*3060*/  @P4 LDC.64 R64, c[0x0][0x3a8] ;  /* 0x0000ea00ff404b82 */ /* 0x000e240000000a00 */
[C---:B0-----:R-:W-:Y:S01]  /*3070*/  @P4 IMAD.WIDE.U32 R64, R68.reuse, 0x10, R64 ;  /* 0x0000001044404825 */ /* 0x041fe200078e0040 */
[----:B------:R-:W-:-:S04]  /*3080*/  IADD3 R68, PT, PT, R68, 0x20, RZ ;  /* 0x0000002044447810 */ /* 0x000fc80007ffe0ff */
[----:B------:R0:W-:Y:S03]  /*3090*/  @P4 STG.E.128 desc[UR6][R64.64], R60 ;  /* 0x0000003c40004986 */ /* 0x0001e6000c101d06 */
.L_x_17963:
[----:B------:R-:W-:Y:S05]  /*30a0*/  BSYNC.RECONVERGENT B0 ;  /* 0x0000000000007941 */ /* 0x000fea0003800200 */
.L_x_17962:
        /* <DEDUP_REMOVED lines=35> */
.L_x_17968:
        /* <DEDUP_REMOVED lines=23> */
.L_x_17969:
[----:B------:R-:W0:Y:S02]  /*3450*/  @P4 LDC.64 R64, c[0x0][0x3a8] ;  /* 0x0000ea00ff404b82 */ /* 0x000e240000000a00 */
[C---:B0-----:R-:W-:Y:S01]  /*3460*/  @P4 IMAD.WIDE.U32 R64, R68.reuse, 0x10, R64 ;  /* 0x0000001044404825 */ /* 0x041fe200078e0040 */
[----:B------:R-:W-:-:S04]  /*3470*/  IADD3 R68, PT, PT, R68, 0x20, RZ ;  /* 0x0000002044447810 */ /* 0x000fc80007ffe0ff */
[----:B------:R0:W-:Y:S03]  /*3480*/  @P4 STG.E.128 desc[UR6][R64.64], R60 ;  /* 0x0000003c40004986 */ /* 0x0001e6000c101d06 */
.L_x_17967:
[----:B------:R-:W-:Y:S05]  /*3490*/  BSYNC.RECONVERGENT B0 ;  /* 0x0000000000007941 */ /* 0x000fea0003800200 */
.L_x_17966:
        /* <DEDUP_REMOVED lines=35> */
.L_x_17972:
        /* <DEDUP_REMOVED lines=23> */
.L_x_17973:
[----:B------:R-:W0:Y:S02]  /*3840*/  @P4 LDC.64 R64, c[0x0][0x3a8] ;  /* 0x0000ea00ff404b82 */ /* 0x000e240000000a00 */
[C---:B0-----:R-:W-:Y:S01]  /*3850*/  @P4 IMAD.WIDE.U32 R64, R68.reuse, 0x10, R64 ;  /* 0x0000001044404825 */ /* 0x041fe200078e0040 */
[----:B------:R-:W-:-:S04]  /*3860*/  IADD3 R68, PT, PT, R68, 0x20, RZ ;  /* 0x0000002044447810 */ /* 0x000fc80007ffe0ff */
[----:B------:R0:W-:Y:S03]  /*3870*/  @P4 STG.E.128 desc[UR6][R64.64], R60 ;  /* 0x0000003c40004986 */ /* 0x0001e6000c101d06 */
.L_x_17971:
[----:B------:R-:W-:Y:S05]  /*3880*/  BSYNC.RECONVERGENT B0 ;  /* 0x0000000000007941 */ /* 0x000fea0003800200 */
.L_x_17970:
[----:B------:R-:W-:Y:S01]  /*3890*/  ISETP.GE.U32.AND P0, PT, R86, 0xc0, PT ;  /* 0x000000c05600780c */ /* 0x000fe20003f06070 */
[----:B------:R-:W-:Y:S03]  /*38a0*/  BSSY.RECONVERGENT B0, `(.L_x_17974) ;  /* 0x000003d000007945 */ /* 0x000fe60003800200 */
[----:B0-----:R-:W-:-:S09]  /*38b0*/  P2R R64, PR, RZ, 0x1 ;  /* 0x00000001ff407803 */ /* 0x001fd20000000000 */
[----:B------:R-:W-:Y:S05]  /*38c0*/  @!P0 BRA `(.L_x_17975) ;  /* 0x0000000000e88947 */ /* 0x000fea0003800000 */
[----:B------:R-:W-:Y:S01]  /*38d0*/  ISETP.NE.U32.AND P0, PT, RZ, UR12, PT ;  /* 0x0000000cff007c0c */ /* 0x000fe2000bf05070 */
[----:B------:R-:W0:Y:S03]  /*38e0*/  LDC.64 R64, c[0x0][0x390] ;  /* 0x0000e400ff407b82 */ /* 0x000e260000000a00 */
[----:B------:R-:W-:-:S13]  /*38f0*/  ISETP.NE.AND.EX P0, PT, RZ, UR13, PT, P0 ;  /* 0x0000000dff007c0c */ /* 0x000fda000bf05300 */
[----:B------:R-:W1:Y:S02]  /*3900*/  @P0 LDC.64 R4, c[0x0][0x398] ;  /* 0x0000e600ff040b82 */ /* 0x000e640000000a00 */
[----:B-1----:R-:W-:-:S05]  /*3910*/  @P0 IMAD.WIDE.U32 R4, R68, 0x10, R4 ;  /* 0x0000001044040825 */ /* 0x002fca00078e0004 */
[----:B------:R1:W5:Y:S01]  /*3920*/  @P0 LDG.E.128 R52, desc[UR6][R4.64] ;  /* 0x0000000604340981 */ /* 0x000362000c1e1d00 */
[----:B------:R-:W-:Y:S01]  /*3930*/  ISETP.NE.U32.AND P0, PT, RZ, UR14, PT ;  /* 0x0000000eff007c0c */ /* 0x000fe2000bf05070 */
[----:B0-----:R-:W-:-:S03]  /*3940*/  IMAD.WIDE.U32 R64, R68, 0x10, R64 ;  /* 0x0000001044407825 */ /* 0x001fc600078e0040 */
[----:B------:R-:W-:-:S03]  /*3950*/  ISETP.NE.AND.EX P0, PT, RZ, UR15, PT, P0 ;  /* 0x0000000fff007c0c */ /* 0x000fc6000bf05300 */
[----:B------:R-:W5:Y:S10]  /*3960*/  LDG.E.128 R64, desc[UR6][R64.64] ;  /* 0x0000000640407981 */ /* 0x000f74000c1e1d00 */
[----:B------:R-:W0:Y:S02]  /*3970*/  @P0 LDC.64 R2, c[0x0][0x3a0] ;  /* 0x0000e800ff020b82 */ /* 0x000e240000000a00 */
[----:B0-----:R-:W-:-:S05]  /*3980*/  @P0 IMAD.WIDE.U32 R2, R68, 0x10, R2 ;  /* 0x0000001044020825 */ /* 0x001fca00078e0002 */
[----:B------:R1:W5:Y:S01]  /*3990*/  @P0 LDG.E.128 R56, desc[UR6][R2.64] ;  /* 0x0000000602380981 */ /* 0x000362000c1e1d00 */
[----:B------:R-:W-:-:S04]  /*39a0*/  UISETP.NE.U32.AND UP0, UPT, UR12, URZ, UPT ;  /* 0x000000ff0c00728c */ /* 0x000fc8000bf05070 */
[----:B------:R-:W-:-:S09]  /*39b0*/  UISETP.NE.AND.EX UP0, UPT, UR13, URZ, UPT, UP0 ;  /* 0x000000ff0d00728c */ /* 0x000fd2000bf05300 */
[----:B-1----:R-:W-:Y:S05]  /*39c0*/  BRA.U UP0, `(.L_x_17976) ;  /* 0x00000001003c7547 */ /* 0x002fea000b800000 */
        /* <DEDUP_REMOVED lines=15> */
.L_x_17976:
        /* <DEDUP_REMOVED lines=23> */
.L_x_17977:
[----:B------:R-:W0:Y:S02]  /*3c30*/  @P4 LDC.64 R64, c[0x0][0x3a8] ;  /* 0x0000ea00ff404b82 */ /* 0x000e240000000a00 */
[C---:B0-----:R-:W-:Y:S01]  /*3c40*/  @P4 IMAD.WIDE.U32 R64, R68.reuse, 0x10, R64 ;  /* 0x0000001044404825 */ /* 0x041fe200078e0040 */
[----:B------:R-:W-:-:S04]  /*3c50*/  IADD3 R68, PT, PT, R68, 0x20, RZ ;  /* 0x0000002044447810 */ /* 0x000fc80007ffe0ff */
[----:B------:R0:W-:Y:S03]  /*3c60*/  @P4 STG.E.128 desc[UR6][R64.64], R60 ;  /* 0x0000003c40004986 */ /* 0x0001e6000c101d06 */
.L_x_17975:
[----:B------:R-:W-:Y:S05]  /*3c70*/  BSYNC.RECONVERGENT B0 ;  /* 0x0000000000007941 */ /* 0x000fea0003800200 */
.L_x_17974:
        /* <DEDUP_REMOVED lines=10> */
[----:B------:R-:W-:-:S04]  /*3d20*/  ISETP.NE.U32.AND P0, PT, RZ, UR14, PT ;  /* 0x0000000eff007c0c */ /* 0x000fc8000bf05070 */
[----:B------:R-:W-:-:S13]  /*3d30*/  ISETP.NE.AND.EX P0, PT, RZ, UR15, PT, P0 ;  /* 0x0000000fff007c0c */ /* 0x000fda000bf05300 */
[----:B------:R-:W2:Y:S01]  /*3d40*/  @P0 LDC.64 R70, c[0x0][0x3a0] ;  /* 0x0000e800ff460b82 */ /* 0x000ea20000000a00 */
[----:B0-----:R-:W-:-:S06]  /*3d50*/  IMAD.WIDE.U32 R64, R68, 0x10, R64 ;  /* 0x0000001044407825 */ /* 0x001fcc00078e0040 */
[----:B------:R-:W5:Y:S01]  /*3d60*/  LDG.E.128 R64, desc[UR6][R64.64] ;  /* 0x0000000640407981 */ /* 0x000f62000c1e1d00 */
[----:B--2---:R-:W-:-:S05]  /*3d70*/  @P0 IMAD.WIDE.U32 R70, R68, 0x10, R70 ;  /* 0x0000001044460825 */ /* 0x004fca00078e0046 */
        /* <DEDUP_REMOVED lines=19> */
.L_x_17980:
        /* <DEDUP_REMOVED lines=23> */
.L_x_17981:
[----:B------:R-:W0:Y:S02]  /*4020*/  @P4 LDC.64 R64, c[0x0][0x3a8] ;  /* 0x0000ea00ff404b82 */ /* 0x000e240000000a00 */
[C---:B0-----:R-:W-:Y:S01]  /*4030*/  @P4 IMAD.WIDE.U32 R64, R68.reuse, 0x10, R64 ;  /* 0x0000001044404825 */ /* 0x041fe200078e0040 */
[----:B------:R-:W-:-:S04]  /*4040*/  IADD3 R68, PT, PT, R68, 0x20, RZ ;  /* 0x0000002044447810 */ /* 0x000fc80007ffe0ff */
[----:B------:R0:W-:Y:S03]  /*4050*/  @P4 STG.E.128 desc[UR6][R64.64], R60 ;  /* 0x0000003c40004986 */ /* 0x0001e6000c101d06 */
.L_x_17979:
[----:B------:R-:W-:Y:S05]  /*4060*/  BSYNC.RECONVERGENT B0 ;  /* 0x0000000000007941 */ /* 0x000fea0003800200 */
.L_x_17978:
[----:B------:R-:W-:Y:S01]  /*4070*/  ISETP.GE.U32.AND P0, PT, R86, 0x100, PT ;  /* 0x000001005600780c */ /* 0x000fe20003f06070 */
[----:B------:R-:W-:Y:S03]  /*4080*/  BSSY.RECONVERGENT B0, `(.L_x_17982) ;  /* 0x000003c000007945 */ /* 0x000fe60003800200 */
[----:B0-----:R-:W-:-:S09]  /*4090*/  P2R R64, PR, RZ, 0x1 ;  /* 0x00000001ff407803 */ /* 0x001fd20000000000 */
[----:B------:R-:W-:Y:S05]  /*40a0*/  @!P0 BRA `(.L_x_17983) ;  /* 0x0000000000e48947 */ /* 0x000fea0003800000 */
[----:B------:R-:W-:-:S04]  /*40b0*/  ISETP.NE.U32.AND P0, PT, RZ, UR12, PT ;  /* 0x0000000cff007c0c */ /* 0x000fc8000bf05070 */
[----:B------:R-:W-:-:S13]  /*40c0*/  ISETP.NE.AND.EX P0, PT, RZ, UR13, PT, P0 ;  /* 0x0000000dff007c0c */ /* 0x000fda000bf05300 */
[----:B------:R-:W0:Y:S02]  /*40d0*/  @P0 LDC.64 R64, c[0x0][0x398] ;  /* 0x0000e600ff400b82 */ /* 0x000e240000000a00 */
[----:B0-----:R-:W-:-:S05]  /*40e0*/  @P0 IMAD.WIDE.U32 R82, R68, 0x10, R64 ;  /* 0x0000001044520825 */ /* 0x001fca00078e0040 */
[----:B------:R0:W5:Y:S01]  /*40f0*/  @P0 LDG.E.128 R52, desc[UR6][R82.64] ;  /* 0x0000000652340981 */ /* 0x000162000c1e1d00 */
[----:B------:R-:W-:-:S04]  /*4100*/  ISETP.NE.U32.AND P0, PT, RZ, UR14, PT ;  /* 0x0000000eff007c0c */ /* 0x000fc8000bf05070 */
[----:B------:R-:W-:-:S13]  /*4110*/  ISETP.NE.AND.EX P0, PT, RZ, UR15, PT, P0 ;  /* 0x0000000fff007c0c */ /* 0x000fda000bf05300 */
[----:B------:R-:W1:Y:S02]  /*4120*/  @P0 LDC.64 R64, c[0x0][0x3a0] ;  /* 0x0000e800ff400b82 */ /* 0x000e640000000a00 */
[----:B-1----:R-:W-:-:S06]  /*4130*/  @P0 IMAD.WIDE.U32 R70, R68, 0x10, R64 ;  /* 0x0000001044460825 */ /* 0x002fcc00078e0040 */
[----:B------:R-:W1:Y:S01]  /*4140*/  LDC.64 R64, c[0x0][0x390] ;  /* 0x0000e400ff407b82 */ /* 0x000e620000000a00 */
[----:B------:R0:W5:Y:S01]  /*4150*/  @P0 LDG.E.128 R56, desc[UR6][R70.64] ;  /* 0x0000000646380981 */ /* 0x000162000c1e1d00 */
[----:B-1----:R-:W-:-:S06]  /*4160*/  IMAD.WIDE.U32 R64, R68, 0x10, R64 ;  /* 0x0000001044407825 */ /* 0x002fcc00078e0040 */
[----:B------:R-:W5:Y:S01]  /*4170*/  LDG.E.128 R64, desc[UR6][R64.64] ;  /* 0x0000000640407981 */ /* 0x000f62000c1e1d00 */
        /* <DEDUP_REMOVED lines=18> */
.L_x_17984:
        /* <DEDUP_REMOVED lines=23> */
.L_x_17985:
[----:B------:R-:W0:Y:S02]  /*4410*/  @P4 LDC.64 R64, c[0x0][0x3a8] ;  /* 0x0000ea00ff404b82 */ /* 0x000e240000000a00 */
[----:B0-----:R-:W-:-:S05]  /*4420*/  @P4 IMAD.WIDE.U32 R64, R68, 0x10, R64 ;  /* 0x0000001044404825 */ /* 0x001fca00078e0040 */
[----:B------:R0:W-:Y:S02]  /*4430*/  @P4 STG.E.128 desc[UR6][R64.64], R60 ;  /* 0x0000003c40004986 */ /* 0x0001e4000c101d06 */
.L_x_17983:
[----:B------:R-:W-:Y:S05]  /*4440*/  BSYNC.RECONVERGENT B0 ;  /* 0x0000000000007941 */ /* 0x000fea0003800200 */
.L_x_17982:
[----:B0-----:R-:W-:Y:S01]  /*4450*/  FADD.FTZ R65, RZ, R77 ;  /* 0x0000004dff417221 */ /* 0x001fe20000010000 */
[C---:B------:R-:W-:Y:S01]  /*4460*/  ISETP.GE.U32.AND P5, PT, R86.reuse, 0x20, PT ;  /* 0x000000205600780c */ /* 0x040fe20003fa6070 */
[----:B------:R-:W0:Y:S01]  /*4470*/  S2R R70, SR_TID.X ;  /* 0x0000000000467919 */ /* 0x000e220000002100 */
[----:B------:R-:W-:Y:S01]  /*4480*/  ISETP.GT.U32.AND P3, PT, R86, 0x3f, PT ;  /* 0x0000003f5600780c */ /* 0x000fe20003f64070 */
[----:B------:R-:W-:Y:S01]  /*4490*/  FADD.FTZ R64, R76, R65 ;  /* 0x000000414c407221 */ /* 0x000fe20000010000 */
[C---:B------:R-:W-:Y:S01]  /*44a0*/  ISETP.GT.U32.AND P2, PT, R86.reuse, 0x5f, PT ;  /* 0x0000005f5600780c */ /* 0x040fe20003f44070 */
[----:B------:R-:W-:Y:S01]  /*44b0*/  UMOV UR4, 0xffffffff ;  /* 0xffffffff00047882 */ /* 0x000fe20000000000 */
[C---:B------:R-:W-:Y:S01]  /*44c0*/  ISETP.GT.U32.AND P1, PT, R86.reuse, 0x7f, PT ;  /* 0x0000007f5600780c */ /* 0x040fe20003f24070 */
[----:B------:R-:W-:Y:S01]  /*44d0*/  FADD.FTZ R65, R75, R64 ;  /* 0x000000404b417221 */ /* 0x000fe20000010000 */
[C---:B------:R-:W-:Y:S02]  /*44e0*/  ISETP.GT.U32.AND P0, PT, R86.reuse, 0x9f, PT ;  /* 0x0000009f5600780c */ /* 0x040fe40003f04070 */
[----:B------:R-:W-:Y:S01]  /*44f0*/  ISETP.GT.U32.AND P6, PT, R86, 0xbf, PT ;  /* 0x000000bf5600780c */ /* 0x000fe20003fc4070 */
[----:B------:R-:W-:-:S05]  /*4500*/  FADD.FTZ R126, R74, R65 ;  /* 0x000000414a7e7221 */ /* 0x000fca0000010000 */
[----:B------:R-:W-:-:S05]  /*4510*/  FSEL R126, R126, RZ, P5 ;  /* 0x000000ff7e7e7208 */ /* 0x000fca0002800000 */
[----:B------:R-:W-:-:S04]  /*4520*/  FADD.FTZ R65, R21, R126 ;  /* 0x0000007e15417221 */ /* 0x000fc80000010000 */
[----:B------:R-:W-:-:S04]  /*4530*/  FADD.FTZ R64, R20, R65 ;  /* 0x0000004114407221 */ /* 0x000fc80000010000 */
[----:B------:R-:W-:-:S04]  /*4540*/  FADD.FTZ R65, R19, R64 ;  /* 0x0000004013417221 */ /* 0x000fc80000010000 */
[----:B------:R-:W-:-:S04]  /*4550*/  @P3 FADD.FTZ R126, R18, R65 ;  /* 0x00000041127e3221 */ /* 0x000fc80000010000 */
        /* <DEDUP_REMOVED lines=14> */
[----:B------:R-:W-:Y:S01]  /*4640*/  FADD.FTZ R65, R3, R64 ;  /* 0x0000004003417221 */ /* 0x000fe20000010000 */
[----:B------:R-:W-:-:S03]  /*4650*/  P2R R64, PR, RZ, 0x40 ;  /* 0x00000040ff407803 */ /* 0x000fc60000000000 */
[----:B------:R-:W-:Y:S01]  /*4660*/  @P6 FADD.FTZ R126, R2, R65 ;  /* 0x00000041027e6221 */ /* 0x000fe20000010000 */
[----:B------:R-:W-:-:S03]  /*4670*/  ISETP.GT.U32.AND P6, PT, R86, 0xdf, PT ;  /* 0x000000df5600780c */ /* 0x000fc60003fc4070 */
        /* <DEDUP_REMOVED lines=11> */
[----:B0-----:R-:W-:-:S04]  /*4730*/  LOP3.LUT P6, RZ, R70, 0x1f, RZ, 0xc0, !PT ;  /* 0x0000001f46ff7812 */ /* 0x001fc800078cc0ff */
[----:B------:R-:W-:Y:S01]  /*4740*/  P2R R64, PR, RZ, 0x40 ;  /* 0x00000040ff407803 */ /* 0x000fe20000000000 */
[----:B------:R-:W-:Y:S08]  /*4750*/  BRA.DIV UR4, `(.L_x_17986) ;  /* 0x0000001e040c7947 */ /* 0x000ff0000b800000 */
[----:B------:R-:W0:Y:S01]  /*4760*/  SHFL.BFLY PT, R104, R126, 0x1, 0x1f ;  /* 0x0c201f007e687f89 */ /* 0x000e2200000e0000 */
[----:B------:R-:W1:Y:S01]  /*4770*/  LDC R64, c[0x0][0x400] ;  /* 0x00010000ff407b82 */ /* 0x000e620000000800 */
[----:B------:R-:W-:Y:S01]  /*4780*/  ISETP.GT.U32.AND P6, PT, R86, 0xbf, PT ;  /* 0x000000bf5600780c */ /* 0x000fe20003fc4070 */
        /* <DEDUP_REMOVED lines=16> */
[----:B------:R-:W-:-:S04]  /*4890*/  FFMA.FTZ R69, R69, R69, R104 ;  /* 0x0000004545457223 */ /* 0x000fc80000010068 */
[----:B------:R-:W-:Y:S01]  /*48a0*/  FFMA.FTZ R68, R68, R68, R69 ;  /* 0x0000004444447223 */ /* 0x000fe20000010045 */
[----:B------:R-:W-:-:S03]  /*48b0*/  FADD.FTZ R69, R21, -R65 ;  /* 0x8000004115457221 */ /* 0x000fc60000010000 */
[----:B------:R-:W-:Y:S01]  /*48c0*/  FFMA.FTZ R68, R67, R67, R68 ;  /* 0x0000004343447223 */ /* 0x000fe20000010044 */
[----:B------:R-:W-:-:S04]  /*48d0*/  FADD.FTZ R67, R19, -R65 ;  /* 0x8000004113437221 */ /* 0x000fc80000010000 */
[----:B------:R-:W-:Y:S01]  /*48e0*/  FSEL R126, R68, RZ, P5 ;  /* 0x000000ff447e7208 */ /* 0x000fe20002800000 */
[----:B------:R-:W-:-:S04]  /*48f0*/  FADD.FTZ R68, R20, -R65 ;  /* 0x8000004114447221 */ /* 0x000fc80000010000 */
[----:B------:R-:W-:-:S04]  /*4900*/  FFMA.FTZ R69, R69, R69, R126 ;  /* 0x0000004545457223 */ /* 0x000fc8000001007e */
[----:B------:R-:W-:Y:S01]  /*4910*/  FFMA.FTZ R68, R68, R68, R69 ;  /* 0x0000004444447223 */ /* 0x000fe20000010045 */
[----:B------:R-:W-:-:S03]  /*4920*/  FADD.FTZ R69, R17, -R65 ;  /* 0x8000004111457221 */ /* 0x000fc60000010000 */
[----:B------:R-:W-:Y:S01]  /*4930*/  FFMA.FTZ R67, R67, R67, R68 ;  /* 0x0000004343437223 */ /* 0x000fe20000010044 */
[----:B------:R-:W-:-:S03]  /*4940*/  FADD.FTZ R68, R16, -R65 ;  /* 0x8000004110447221 */ /* 0x000fc60000010000 */
[----:B------:R-:W-:Y:S01]  /*4950*/  @P3 FFMA.FTZ R126, R66, R66, R67 ;  /* 0x00000042427e3223 */ /* 0x000fe20000010043 */
[--C-:B------:R-:W-:Y:S01]  /*4960*/  FADD.FTZ R67, R15, -R65.reuse ;  /* 0x800000410f437221 */ /* 0x100fe20000010000 */
[----:B------:R-:W-:Y:S02]  /*4970*/  FADD.FTZ R66, R14, -R65 ;  /* 0x800000410e427221 */ /* 0x000fe40000010000 */
        /* <DEDUP_REMOVED lines=30> */
[----:B------:R-:W-:Y:S01]  /*4b60*/  ISETP.GT.U32.AND P6, PT, R86, 0xdf, PT ;  /* 0x000000df5600780c */ /* 0x000fe20003fc4070 */
[--C-:B------:R-:W-:Y:S01]  /*4b70*/  FADD.FTZ R67, R79, -R65.reuse ;  /* 0x800000414f437221 */ /* 0x100fe20000010000 */
[----:B------:R-:W-:Y:S01]  /*4b80*/  FADD.FTZ R66, R80, -R65 ;  /* 0x8000004150427221 */ /* 0x000fe20000010000 */
        /* <DEDUP_REMOVED lines=10> */
[----:B------:R-:W-:-:S04]  /*4c30*/  FFMA.FTZ R68, R68, R68, R69 ;  /* 0x0000004444447223 */ /* 0x000fc80000010045 */
        /* <DEDUP_REMOVED lines=11> */
.L_x_18015:
        /* <DEDUP_REMOVED lines=9> */
[----:B------:R-:W1:Y:S02]  /*4d80*/  @!P1 LDC.64 R126, c[0x0][0x3c0] ;  /* 0x0000f000ff7e9b82 */ /* 0x000e640000000a00 */
[----:B------:R-:W2:Y:S06]  /*4d90*/  MUFU.RSQ R104, R64 ;  /* 0x0000004000687308 */ /* 0x000eac0000001400 */
[----:B------:R-:W3:Y:S01]  /*4da0*/  @!P1 LDC.64 R70, c[0x0][0x3c8] ;  /* 0x0000f200ff469b82 */ /* 0x000ee20000000a00 */
[----:B-1----:R-:W-:-:S05]  /*4db0*/  @!P1 IMAD.WIDE R126, R85, 0x4, R126 ;  /* 0x00000004557e9825 */ /* 0x002fca00078e027e */
[----:B------:R1:W-:Y:S01]  /*4dc0*/  @!P1 STG.E desc[UR6][R126.64], R65 ;  /* 0x000000417e009986 */ /* 0x0003e2000c101906 */
[----:B---3--:R-:W-:-:S05]  /*4dd0*/  @!P1 IMAD.WIDE R70, R85, 0x4, R70 ;  /* 0x0000000455469825 */ /* 0x008fca00078e0246 */
[----:B--2---:R1:W-:Y:S01]  /*4de0*/  @!P1 STG.E desc[UR6][R70.64], R104 ;  /* 0x0000006846009986 */ /* 0x0043e2000c101906 */
[----:B------:R-:W-:Y:S05]  /*4df0*/  @!P5 BRA `(.L_x_17988) ;  /* 0x00000000009cd947 */ /* 0x000fea0003800000 */
[----:B------:R-:W2:Y:S01]  /*4e00*/  LDC.64 R148, c[0x0][0x428] ;  /* 0x00010a00ff947b82 */ /* 0x000ea20000000a00 */
[--C-:B------:R-:W-:Y:S01]  /*4e10*/  FADD.FTZ R69, R77, -R103.reuse ;  /* 0x800000674d457221 */ /* 0x100fe20000010000 */
[--C-:B-1----:R-:W-:Y:S01]  /*4e20*/  FADD.FTZ R71, R76, -R103.reuse ;  /* 0x800000674c477221 */ /* 0x102fe20000010000 */
[----:B------:R-:W-:Y:S02]  /*4e30*/  HADD2.F32 R67, -RZ, R141.H1_H1 ;  /* 0x3000008dff437230 */ /* 0x000fe40000004100 */
[----:B------:R-:W-:Y:S01]  /*4e40*/  FADD.FTZ R129, R75, -R103 ;  /* 0x800000674b817221 */ /* 0x000fe20000010000 */
[----:B------:R-:W-:Y:S02]  /*4e50*/  HADD2.F32 R68, -RZ, R26.H0_H0 ;  /* 0x2000001aff447230 */ /* 0x000fe40000004100 */
[----:B------:R-:W-:Y:S01]  /*4e60*/  FMUL.FTZ R69, R104, R69 ;  /* 0x0000004568457220 */ /* 0x000fe20000410000 */
[----:B0-----:R-:W-:Y:S01]  /*4e70*/  HADD2.F32 R66, -RZ, R142.H1_H1 ;  /* 0x3000008eff427230 */ /* 0x001fe20000004100 */
[----:B------:R-:W0:Y:S01]  /*4e80*/  LDC.64 R150, c[0x0][0x430] ;  /* 0x00010c00ff967b82 */ /* 0x000e220000000a00 */
[----:B------:R-:W-:-:S02]  /*4e90*/  HADD2.F32 R65, -RZ, R101.H1_H1 ;  /* 0x30000065ff417230 */ /* 0x000fc40000004100 */
[----:B------:R-:W-:Y:S01]  /*4ea0*/  FMUL.FTZ R134, R104, R71 ;  /* 0x0000004768867220 */ /* 0x000fe20000410000 */
[--C-:B------:R-:W-:Y:S02]  /*4eb0*/  HADD2.F32 R70, -RZ, R143.reuse.H1_H1 ;  /* 0x3000008fff467230 */ /* 0x100fe40000004100 */
[----:B------:R-:W-:Y:S01]  /*4ec0*/  FADD.FTZ R125, R74, -R103 ;  /* 0x800000674a7d7221 */ /* 0x000fe20000010000 */
[----:B------:R-:W-:Y:S02]  /*4ed0*/  HADD2.F32 R64, -RZ, R50.H0_H0 ;  /* 0x20000032ff407230 */ /* 0x000fe40000004100 */
[C---:B------:R-:W-:Y:S01]  /*4ee0*/  FFMA.FTZ R68, R69.reuse, R67, R68 ;  /* 0x0000004345447223 */ /* 0x040fe20000010044 */
[----:B------:R-:W-:Y:S01]  /*4ef0*/  FFMA.FTZ R65, R134, R66, R65 ;  /* 0x0000004286417223 */ /* 0x000fe20000010041 */
[----:B------:R-:W-:Y:S02]  /*4f00*/  HADD2.F32 R130, -RZ, R143.H0_H0 ;  /* 0x2000008fff827230 */ /* 0x000fe40000004100 */
[----:B------:R-:W-:Y:S01]  /*4f10*/  FMUL.FTZ R129, R104, R129 ;  /* 0x0000008168817220 */ /* 0x000fe20000410000 */
[----:B------:R-:W-:Y:S01]  /*4f20*/  FFMA.FTZ R64, R69, R70, R64 ;  /* 0x0000004645407223 */ /* 0x000fe20000010040 */
[----:B------:R-:W-:-:S02]  /*4f30*/  HADD2.F32 R66, -RZ, R51.H0_H0 ;  /* 0x20000033ff427230 */ /* 0x000fc40000004100 */
[----:B------:R-:W-:Y:S01]  /*4f40*/  FMUL.FTZ R125, R104, R125 ;  /* 0x0000007d687d7220 */ /* 0x000fe20000410000 */
[----:B------:R-:W-:Y:S02]  /*4f50*/  HADD2.F32 R67, -RZ, R142.H0_H0 ;  /* 0x2000008eff437230 */ /* 0x000fe40000004100 */
[----:B------:R-:W-:Y:S02]  /*4f60*/  HADD2.F32 R128, -RZ, R100.H1_H1 ;  /* 0x30000064ff807230 */ /* 0x000fe40000004100 */
[----:B------:R-:W-:Y:S01]  /*4f70*/  FFMA.FTZ R66, R129, R130, R66 ;  /* 0x0000008281427223 */ /* 0x000fe20000010042 */
[----:B------:R-:W-:Y:S02]  /*4f80*/  HADD2.F32 R132, -RZ, R140.H1_H1 ;  /* 0x3000008cff847230 */ /* 0x000fe40000004100 */
[----:B------:R-:W-:Y:S02]  /*4f90*/  HADD2.F32 R69, -RZ, R101.H0_H0 ;  /* 0x20000065ff457230 */ /* 0x000fe40000004100 */
[----:B------:R-:W-:Y:S01]  /*4fa0*/  FFMA.FTZ R67, R125, R67, R128 ;  /* 0x000000437d437223 */ /* 0x000fe20000010080 */
[----:B------:R-:W-:-:S02]  /*4fb0*/  HADD2.F32 R127, -RZ, R141.H0_H0 ;  /* 0x2000008dff7f7230 */ /* 0x000fc40000004100 */
[----:B------:R-:W-:Y:S02]  /*4fc0*/  HADD2.F32 R70, -RZ, R27.H0_H0 ;  /* 0x2000001bff467230 */ /* 0x000fe40000004100 */
[----:B------:R-:W-:Y:S01]  /*4fd0*/  FFMA.FTZ R69, R134, R132, R69 ;  /* 0x0000008486457223 */ /* 0x000fe20000010045 */
[----:B------:R-:W-:Y:S02]  /*4fe0*/  HADD2.F32 R126, -RZ, R140.H0_H0 ;  /* 0x2000008cff7e7230 */ /* 0x000fe40000004100 */
[----:B------:R-:W-:Y:S02]  /*4ff0*/  HADD2.F32 R71, -RZ, R100.H0_H0 ;  /* 0x20000064ff477230 */ /* 0x000fe40000004100 */
[----:B------:R-:W-:Y:S01]  /*5000*/  FFMA.FTZ R70, R129, R127, R70 ;  /* 0x0000007f81467223 */ /* 0x000fe20000010046 */
[----:B--2---:R-:W-:-:S04]  /*5010*/  IMAD.WIDE.U32 R148, R88, 0x10, R148 ;  /* 0x0000001058947825 */ /* 0x004fc800078e0094 */
[----:B------:R-:W-:Y:S01]  /*5020*/  FFMA.FTZ R71, R125, R126, R71 ;  /* 0x0000007e7d477223 */ /* 0x000fe20000010047 */
[C---:B0-----:R-:W-:Y:S01]  /*5030*/  IMAD.WIDE.U32 R150, R88.reuse, 0x10, R150 ;  /* 0x0000001058967825 */ /* 0x041fe200078e0096 */
[----:B------:R2:W-:Y:S01]  /*5040*/  STG.E.128 desc[UR6][R148.64], R64 ;  /* 0x0000004094007986 */ /* 0x0005e2000c101d06 */
[----:B------:R-:W-:-:S03]  /*5050*/  IADD3 R88, PT, PT, R88, 0x20, RZ ;  /* 0x0000002058587810 */ /* 0x000fc60007ffe0ff */
[----:B------:R2:W-:Y:S04]  /*5060*/  STG.E.128 desc[UR6][R150.64], R68 ;  /* 0x0000004496007986 */ /* 0x0005e8000c101d06 */
.L_x_17988:
[----:B------:R-:W-:Y:S05]  /*5070*/  BSYNC.RECONVERGENT B0 ;  /* 0x0000000000007941 */ /* 0x000fea0003800200 */
.L_x_17987:
[----:B------:R-:W-:Y:S01]  /*5080*/  ISETP.GE.U32.AND P0, PT, R86, 0x40, PT ;  /* 0x000000405600780c */ /* 0x000fe20003f06070 */
[----:B------:R-:W-:-:S12]  /*5090*/  BSSY.RECONVERGENT B0, `(.L_x_17989) ;  /* 0x0000029000007945 */ /* 0x000fd80003800200 */
[----:B------:R-:W-:Y:S05]  /*50a0*/  @!P0 BRA `(.L_x_17990) ;  /* 0x00000000009c8947 */ /* 0x000fea0003800000 */
[----:B--2---:R-:W2:Y:S01]  /*50b0*/  LDC.64 R148, c[0x0][0x428] ;  /* 0x00010a00ff947b82 */ /* 0x004ea20000000a00 */
        /* <DEDUP_REMOVED lines=38> */
.L_x_17990:
[----:B------:R-:W-:Y:S05]  /*5320*/  BSYNC.RECONVERGENT B0 ;  /* 0x0000000000007941 */ /* 0x000fea0003800200 */
.L_x_17989:
[----:B------:R-:W-:Y:S01]  /*5330*/  ISETP.GE.U32.AND P0, PT, R86, 0x60, PT ;  /* 0x000000605600780c */ /* 0x000fe20003f06070 */
[----:B------:R-:W-:-:S12]  /*5340*/  BSSY.RECONVERGENT B0, `(.L_x_17991) ;  /* 0x0000029000007945 */ /* 0x000fd80003800200 */
[----:B------:R-:W-:Y:S05]  /*5350*/  @!P0 BRA `(.L_x_17992) ;  /* 0x00000000009c8947 */ /* 0x000fea0003800000 */
[----:B--23--:R-:W2:Y:S01]  /*5360*/  LDC.64 R148, c[0x0][0x428] ;  /* 0x00010a00ff947b82 */ /* 0x00cea20000000a00 */
        /* <DEDUP_REMOVED lines=38> */
.L_x_17992:
[----:B------:R-:W-:Y:S05]  /*55d0*/  BSYNC.RECONVERGENT B0 ;  /* 0x0000000000007941 */ /* 0x000fea0003800200 */
.L_x_17991:
[----:B------:R-:W-:Y:S01]  /*55e0*/  ISETP.GE.U32.AND P0, PT, R86, 0x80, PT ;  /* 0x000000805600780c */ /* 0x000fe20003f06070 */
[----:B------:R-:W-:-:S12]  /*55f0*/  BSSY.RECONVERGENT B0, `(.L_x_17993) ;  /* 0x0000029000007945 */ /* 0x000fd80003800200 */
[----:B------:R-:W-:Y:S05]  /*5600*/  @!P0 BRA `(.L_x_17994) ;  /* 0x00000000009c8947 */ /* 0x000fea0003800000 */
[----:B--234-:R-:W2:Y:S01]  /*5610*/  LDC.64 R148, c[0x0][0x428] ;  /* 0x00010a00ff947b82 */ /* 0x01cea20000000a00 */
[--C-:B------:R-:W-:Y:S01]  /*5620*/  FADD.FTZ R125, R13, -R103.reuse ;  /* 0x800000670d7d7221 */ /* 0x100fe20000010000 */
[--C-:B------:R-:W-:Y:S01]  /*5630*/  FADD.FTZ R69, R12, -R103.reuse ;  /* 0x800000670c457221 */ /* 0x100fe20000010000 */
[----:B------:R-:W-:Y:S02]  /*5640*/  HADD2.F32 R67, -RZ, R121.H1_H1 ;  /* 0x30000079ff437230 */ /* 0x000fe40000004100 */
[----:B------:R-:W-:Y:S01]  /*5650*/  FADD.FTZ R129, R11, -R103 ;  /* 0x800000670b817221 */ /* 0x000fe20000010000 */
[----:B------:R-:W-:Y:S02]  /*5660*/  HADD2.F32 R68, -RZ, R32.H0_H0 ;  /* 0x20000020ff447230 */ /* 0x000fe40000004100 */
[----:B-1----:R-:W-:Y:S01]  /*5670*/  FMUL.FTZ R70, R104, R125 ;  /* 0x0000007d68467220 */ /* 0x002fe20000410000 */
[----:B------:R-:W-:Y:S01]  /*5680*/  HADD2.F32 R65, -RZ, R122.H1_H1 ;  /* 0x3000007aff417230 */ /* 0x000fe20000004100 */
[----:B------:R-:W1:Y:S01]  /*5690*/  LDC.64 R150, c[0x0][0x430] ;  /* 0x00010c00ff967b82 */ /* 0x000e620000000a00 */
[----:B0-----:R-:W-:-:S02]  /*56a0*/  HADD2.F32 R66, -RZ, R95.H1_H1 ;  /* 0x3000005fff427230 */ /* 0x001fc40000004100 */
[----:B------:R-:W-:Y:S01]  /*56b0*/  FMUL.FTZ R69, R104, R69 ;  /* 0x0000004568457220 */ /* 0x000fe20000410000 */
[--C-:B------:R-:W-:Y:S02]  /*56c0*/  HADD2.F32 R64, -RZ, R123.reuse.H1_H1 ;  /* 0x3000007bff407230 */ /* 0x100fe40000004100 */
[----:B------:R-:W-:Y:S01]  /*56d0*/  FADD.FTZ R147, R10, -R103 ;  /* 0x800000670a937221 */ /* 0x000fe20000010000 */
[----:B------:R-:W-:Y:S02]  /*56e0*/  HADD2.F32 R71, -RZ, R46.H0_H0 ;  /* 0x2000002eff477230 */ /* 0x000fe40000004100 */
[----:B------:R-:W-:Y:S01]  /*56f0*/  FFMA.FTZ R68, R70, R67, R68 ;  /* 0x0000004346447223 */ /* 0x000fe20000010044 */
        /* <DEDUP_REMOVED lines=20> */
[C---:B-1----:R-:W-:Y:S01]  /*5840*/  IMAD.WIDE.U32 R150, R88.reuse, 0x10, R150 ;  /* 0x0000001058967825 */ /* 0x042fe200078e0096 */
[----:B------:R0:W-:Y:S01]  /*5850*/  STG.E.128 desc[UR6][R148.64], R64 ;  /* 0x0000004094007986 */ /* 0x0001e2000c101d06 */
[----:B------:R-:W-:-:S03]  /*5860*/  IADD3 R88, PT, PT, R88, 0x20, RZ ;  /* 0x0000002058587810 */ /* 0x000fc60007ffe0ff */
[----:B------:R0:W-:Y:S04]  /*5870*/  STG.E.128 desc[UR6][R150.64], R68 ;  /* 0x0000004496007986 */ /* 0x0001e8000c101d06 */
.L_x_17994:
[----:B------:R-:W-:Y:S05]  /*5880*/  BSYNC.RECONVERGENT B0 ;  /* 0x0000000000007941 */ /* 0x000fea0003800200 */
.L_x_17993:
[----:B------:R-:W-:Y:S01]  /*5890*/  ISETP.GE.U32.AND P0, PT, R86, 0xa0, PT ;  /* 0x000000a05600780c */ /* 0x000fe20003f06070 */
[----:B------:R-:W-:-:S12]  /*58a0*/  BSSY.RECONVERGENT B0, `(.L_x_17995) ;  /* 0x0000029000007945 */ /* 0x000fd80003800200 */
[----:B------:R-:W-:Y:S05]  /*58b0*/  @!P0 BRA `(.L_x_17996) ;  /* 0x00000000009c8947 */ /* 0x000fea0003800000 */
[----:B0-234-:R-:W0:Y:S01]  /*58c0*/  LDC.64 R148, c[0x0][0x428] ;  /* 0x00010a00ff947b82 */ /* 0x01de220000000a00 */
        /* <DEDUP_REMOVED lines=8> */
[----:B------:R-:W-:-:S02]  /*5950*/  HADD2.F32 R66, -RZ, R93.H1_H1 ;  /* 0x3000005dff427230 */ /* 0x000fc40000004100 */
        /* <DEDUP_REMOVED lines=23> */
[----:B0-----:R-:W-:-:S04]  /*5ad0*/  IMAD.WIDE.U32 R148, R88, 0x10, R148 ;  /* 0x0000001058947825 */ /* 0x001fc800078e0094 */
[----:B------:R-:W-:Y:S01]  /*5ae0*/  FFMA.FTZ R71, R126, R71, R128 ;  /* 0x000000477e477223 */ /* 0x000fe20000010080 */
[C---:B-1----:R-:W-:Y:S01]  /*5af0*/  IMAD.WIDE.U32 R150, R88.reuse, 0x10, R150 ;  /* 0x0000001058967825 */ /* 0x042fe200078e0096 */
[----:B------:R0:W-:Y:S01]  /*5b00*/  STG.E.128 desc[UR6][R148.64], R64 ;  /* 0x0000004094007986 */ /* 0x0001e2000c101d06 */
[----:B------:R-:W-:-:S03]  /*5b10*/  IADD3 R88, PT, PT, R88, 0x20, RZ ;  /* 0x0000002058587810 */ /* 0x000fc60007ffe0ff */
[----:B------:R0:W-:Y:S04]  /*5b20*/  STG.E.128 desc[UR6][R150.64], R68 ;  /* 0x0000004496007986 */ /* 0x0001e8000c101d06 */
.L_x_17996:
[----:B------:R-:W-:Y:S05]  /*5b30*/  BSYNC.RECONVERGENT B0 ;  /* 0x0000000000007941 */ /* 0x000fea0003800200 */
.L_x_17995:
        /* <DEDUP_REMOVED lines=42> */
.L_x_17998:
[----:B------:R-:W-:Y:S05]  /*5de0*/  BSYNC.RECONVERGENT B0 ;  /* 0x0000000000007941 */ /* 0x000fea0003800200 */
.L_x_17997:
        /* <DEDUP_REMOVED lines=42> */
.L_x_18000:
[----:B------:R-:W-:Y:S05]  /*6090*/  BSYNC.RECONVERGENT B0 ;  /* 0x0000000000007941 */ /* 0x000fea0003800200 */
.L_x_17999:
[----:B------:R-:W-:Y:S01]  /*60a0*/  ISETP.GE.U32.AND P0, PT, R86, 0x100, PT ;  /* 0x000001005600780c */ /* 0x000fe20003f06070 */
[----:B------:R-:W-:-:S12]  /*60b0*/  BSSY.RECONVERGENT B0, `(.L_x_18001) ;  /* 0x0000028000007945 */ /* 0x000fd80003800200 */
[----:B------:R-:W-:Y:S05]  /*60c0*/  @!P0 BRA `(.L_x_18002) ;  /* 0x0000000000988947 */ /* 0x000fea0003800000 */
[----:B0-234-:R-:W0:Y:S01]  /*60d0*/  LDC.64 R148, c[0x0][0x428] ;  /* 0x00010a00ff947b82 */ /* 0x01de220000000a00 */
[--C-:B------:R-:W-:Y:S01]  /*60e0*/  FADD.FTZ R67, R81, -R103.reuse ;  /* 0x8000006751437221 */ /* 0x100fe20000010000 */
[--C-:B------:R-:W-:Y:S01]  /*60f0*/  FADD.FTZ R69, R82, -R103.reuse ;  /* 0x8000006752457221 */ /* 0x100fe20000010000 */
[--C-:B-1----:R-:W-:Y:S01]  /*6100*/  FADD.FTZ R65, R83, -R103.reuse ;  /* 0x8000006753417221 */ /* 0x102fe20000010000 */
[----:B------:R-:W-:Y:S01]  /*6110*/  FADD.FTZ R71, R84, -R103 ;  /* 0x8000006754477221 */ /* 0x000fe20000010000 */
[C---:B------:R-:W-:Y:S01]  /*6120*/  FMUL.FTZ R68, R104.reuse, R67 ;  /* 0x0000004368447220 */ /* 0x040fe20000410000 */
[C---:B------:R-:W-:Y:S01]  /*6130*/  FMUL.FTZ R69, R104.reuse, R69 ;  /* 0x0000004568457220 */ /* 0x040fe20000410000 */
[C---:B------:R-:W-:Y:S01]  /*6140*/  FMUL.FTZ R70, R104.reuse, R65 ;  /* 0x0000004168467220 */ /* 0x040fe20000410000 */
[----:B------:R-:W1:Y:S01]  /*6150*/  LDC.64 R150, c[0x0][0x430] ;  /* 0x00010c00ff967b82 */ /* 0x000e620000000a00 */
[----:B------:R-:W-:Y:S01]  /*6160*/  FMUL.FTZ R71, R104, R71 ;  /* 0x0000004768477220 */ /* 0x000fe20000410000 */
[----:B------:R-:W-:-:S02]  /*6170*/  HADD2.F32 R64, -RZ, R107.H1_H1 ;  /* 0x3000006bff407230 */ /* 0x000fc40000004100 */
[----:B------:R-:W-:Y:S02]  /*6180*/  HADD2.F32 R103, -RZ, R24.H0_H0 ;  /* 0x20000018ff677230 */ /* 0x000fe40000004100 */
[----:B------:R-:W-:Y:S02]  /*6190*/  HADD2.F32 R104, -RZ, R105.H1_H1 ;  /* 0x30000069ff687230 */ /* 0x000fe40000004100 */
[----:B------:R-:W-:Y:S02]  /*61a0*/  HADD2.F32 R67, -RZ, R22.H0_H0 ;  /* 0x20000016ff437230 */ /* 0x000fe40000004100 */
[C---:B------:R-:W-:Y:S01]  /*61b0*/  FFMA.FTZ R64, R68.reuse, R64, R103 ;  /* 0x0000004044407223 */ /* 0x040fe20000010067 */
[----:B------:R-:W-:Y:S02]  /*61c0*/  HADD2.F32 R65, -RZ, R106.H1_H1 ;  /* 0x3000006aff417230 */ /* 0x000fe40000004100 */
[----:B------:R-:W-:Y:S02]  /*61d0*/  HADD2.F32 R66, -RZ, R145.H0_H0 ;  /* 0x20000091ff427230 */ /* 0x000fe40000004100 */
[----:B------:R-:W-:Y:S01]  /*61e0*/  FFMA.FTZ R68, R68, R104, R67 ;  /* 0x0000006844447223 */ /* 0x000fe20000010043 */
[----:B------:R-:W-:-:S02]  /*61f0*/  HADD2.F32 R127, -RZ, R25.H0_H0 ;  /* 0x20000019ff7f7230 */ /* 0x000fc40000004100 */
[----:B0-----:R-:W-:-:S04]  /*6200*/  IMAD.WIDE.U32 R148, R88, 0x10, R148 ;  /* 0x0000001058947825 */ /* 0x001fc800078e0094 */
[----:B------:R-:W-:Y:S01]  /*6210*/  FFMA.FTZ R65, R69, R65, R66 ;  /* 0x0000004145417223 */ /* 0x000fe20000010042 */
[----:B------:R-:W-:Y:S02]  /*6220*/  HADD2.F32 R66, -RZ, R107.H0_H0 ;  /* 0x2000006bff427230 */ /* 0x000fe40000004100 */
[----:B------:R-:W-:Y:S02]  /*6230*/  HADD2.F32 R67, -RZ, R106.H0_H0 ;  /* 0x2000006aff437230 */ /* 0x000fe40000004100 */
[----:B-1----:R-:W-:-:S04]  /*6240*/  IMAD.WIDE.U32 R150, R88, 0x10, R150 ;  /* 0x0000001058967825 */ /* 0x002fc800078e0096 */
[----:B------:R-:W-:Y:S01]  /*6250*/  FFMA.FTZ R66, R70, R66, R127 ;  /* 0x0000004246427223 */ /* 0x000fe2000001007f */
[----:B------:R-:W-:Y:S02]  /*6260*/  HADD2.F32 R104, -RZ, R146.H0_H0 ;  /* 0x20000092ff687230 */ /* 0x000fe40000004100 */
[----:B------:R-:W-:Y:S02]  /*6270*/  HADD2.F32 R129, -RZ, R102.H1_H1 ;  /* 0x30000066ff817230 */ /* 0x000fe40000004100 */
[----:B------:R-:W-:Y:S02]  /*6280*/  HADD2.F32 R128, -RZ, R145.H1_H1 ;  /* 0x30000091ff807230 */ /* 0x000fe40000004100 */
[----:B------:R-:W-:Y:S01]  /*6290*/  FFMA.FTZ R67, R71, R67, R104 ;  /* 0x0000004347437223 */ /* 0x000fe20000010068 */
[----:B------:R-:W-:Y:S02]  /*62a0*/  HADD2.F32 R126, -RZ, R105.H0_H0 ;  /* 0x20000069ff7e7230 */ /* 0x000fe40000004100 */
[----:B------:R-:W-:-:S02]  /*62b0*/  HADD2.F32 R125, -RZ, R23.H0_H0 ;  /* 0x20000017ff7d7230 */ /* 0x000fc40000004100 */
[----:B------:R-:W-:Y:S01]  /*62c0*/  FFMA.FTZ R69, R69, R129, R128 ;  /* 0x0000008145457223 */ /* 0x000fe20000010080 */
[----:B------:R-:W-:Y:S01]  /*62d0*/  HADD2.F32 R103, -RZ, R102.H0_H0 ;  /* 0x20000066ff677230 */ /* 0x000fe20000004100 */
[----:B------:R0:W-:Y:S01]  /*62e0*/  STG.E.128 desc[UR6][R148.64], R64 ;  /* 0x0000004094007986 */ /* 0x0001e2000c101d06 */
[----:B------:R-:W-:Y:S02]  /*62f0*/  HADD2.F32 R88, -RZ, R146.H1_H1 ;  /* 0x30000092ff587230 */ /* 0x000fe40000004100 */
[----:B------:R-:W-:-:S03]  /*6300*/  FFMA.FTZ R70, R70, R126, R125 ;  /* 0x0000007e46467223 */ /* 0x000fc6000001007d */
[----:B------:R-:W-:-:S05]  /*6310*/  FFMA.FTZ R71, R71, R103, R88 ;  /* 0x0000006747477223 */ /* 0x000fca0000010058 */
[----:B------:R0:W-:Y:S02]  /*6320*/  STG.E.128 desc[UR6][R150.64], R68 ;  /* 0x0000004496007986 */ /* 0x0001e4000c101d06 */
.L_x_18002:
[----:B------:R-:W-:Y:S05]  /*6330*/  BSYNC.RECONVERGENT B0 ;  /* 0x0000000000007941 */ /* 0x000fea0003800200 */
.L_x_18001:
[----:B01234-:R-:W0:Y:S02]  /*6340*/  LDC.64 R64, c[0x0][0x380] ;  /* 0x0000e000ff407b82 */ /* 0x01fe240000000a00 */
[----:B0-----:R-:W-:-:S04]  /*6350*/  LEA R85, R64, R85, 0x2 ;  /* 0x0000005540557211 */ /* 0x001fc800078e10ff */
[----:B------:R-:W-:-:S13]  /*6360*/  ISETP.GE.AND P0, PT, R85, R65, PT ;  /* 0x000000415500720c */ /* 0x000fda0003f06270 */
[----:B------:R-:W-:Y:S05]  /*6370*/  @!P0 BRA `(.L_x_18003) ;  /* 0xffffffc000608947 */ /* 0x000fea000383ffff */
[----:B------:R-:W-:Y:S05]  /*6380*/  EXIT ;  /* 0x000000000000794d */ /* 0x000fea0003800000 */
.L_x_17986:
[----:B------:R-:W-:Y:S01]  /*6390*/  HFMA2 R68, -RZ, RZ, 0, 5.9604644775390625e-08 ;  /* 0x00000001ff447431 */ /* 0x000fe200000001ff */
[----:B------:R-:W-:Y:S01]  /*63a0*/  BSSY B0, `(.L_x_18004) ;  /* 0x0000006000007945 */ /* 0x000fe20003800000 */
[----:B------:R-:W-:Y:S02]  /*63b0*/  MOV R67, 0x1f ;  /* 0x0000001f00437802 */ /* 0x000fe40000000f00 */
[----:B------:R-:W-:-:S07]  /*63c0*/  MOV R69, 0xffffffff ;  /* 0xffffffff00457802 */ /* 0x000fce0000000f00 */
[----:B------:R-:W-:Y:S05]  /*63d0*/  WARPSYNC.COLLECTIVE R69, `(.L_x_18005) ;  /* 0x0000000045087348 */ /* 0x000fea0003c00000 */
[----:B------:R0:W1:Y:S02]  /*63e0*/  SHFL.BFLY P6, R104, R126, R68, R67 ;  /* 0x0c0000447e687389 */ /* 0x00006400000c0043 */
[----:B01----:R-:W-:Y:S05]  /*63f0*/  ENDCOLLECTIVE ;  /* 0x000000000000791b */ /* 0x003fea0003800000 */
.L_x_18005:
[----:B------:R-:W-:Y:S05]  /*6400*/  BSYNC B0 ;  /* 0x0000000000007941 */ /* 0x000fea0003800000 */
.L_x_18004:
        /* <DEDUP_REMOVED lines=8> */
.L_x_18006:
[----:B------:R-:W-:Y:S02]  /*6490*/  HFMA2 R68, -RZ, RZ, 0, 2.384185791015625e-07 ;  /* 0x00000004ff447431 */ /* 0x000fe400000001ff */
[----:B------:R-:W-:-:S05]  /*64a0*/  FADD.FTZ R103, R126, R104 ;  /* 0x000000687e677221 */ /* 0x000fca0000010000 */
[----:B------:R-:W-:-:S07]  /*64b0*/  MOV R126, R103 ;  /* 0x00000067007e7202 */ /* 0x000fce0000000f00 */
[----:B------:R-:W-:Y:S05]  /*64c0*/  WARPSYNC.COLLECTIVE R69, `(.L_x_18007) ;  /* 0x0000000045087348 */ /* 0x000fea0003c00000 */
[----:B------:R0:W1:Y:S02]  /*64d0*/  SHFL.BFLY P6, R104, R126, R68, R67 ;  /* 0x0c0000447e687389 */ /* 0x00006400000c0043 */
[----:B01----:R-:W-:Y:S05]  /*64e0*/  ENDCOLLECTIVE ;  /* 0x000000000000791b */ /* 0x003fea0003800000 */
.L_x_18007:
[----:B------:R-:W-:Y:S02]  /*64f0*/  HFMA2 R68, -RZ, RZ, 0, 4.76837158203125e-07 ;  /* 0x00000008ff447431 */ /* 0x000fe400000001ff */
[----:B------:R-:W-:-:S05]  /*6500*/  FADD.FTZ R71, R103, R104 ;  /* 0x0000006867477221 */ /* 0x000fca0000010000 */
[----:B------:R-:W-:-:S07]  /*6510*/  MOV R126, R71 ;  /* 0x00000047007e7202 */ /* 0x000fce0000000f00 */
[----:B------:R-:W-:Y:S05]  /*6520*/  WARPSYNC.COLLECTIVE R69, `(.L_x_18008) ;  /* 0x0000000045087348 */ /* 0x000fea0003c00000 */
[----:B------:R0:W1:Y:S02]  /*6530*/  SHFL.BFLY P6, R104, R126, R68, R67 ;  /* 0x0c0000447e687389 */ /* 0x00006400000c0043 */
[----:B01----:R-:W-:Y:S05]  /*6540*/  ENDCOLLECTIVE ;  /* 0x000000000000791b */ /* 0x003fea0003800000 */
.L_x_18008:
[----:B------:R-:W-:Y:S02]  /*6550*/  HFMA2 R68, -RZ, RZ, 0, 9.5367431640625e-07 ;  /* 0x00000010ff447431 */ /* 0x000fe400000001ff */
[----:B------:R-:W-:-:S05]  /*6560*/  FADD.FTZ R66, R71, R104 ;  /* 0x0000006847427221 */ /* 0x000fca0000010000 */
[----:B------:R-:W-:-:S07]  /*6570*/  MOV R126, R66 ;  /* 0x00000042007e7202 */ /* 0x000fce0000000f00 */
[----:B------:R-:W-:Y:S05]  /*6580*/  WARPSYNC.COLLECTIVE R69, `(.L_x_18009) ;  /* 0x0000000045087348 */ /* 0x000fea0003c00000 */
[----:B------:R0:W1:Y:S02]  /*6590*/  SHFL.BFLY P6, R104, R126, R68, R67 ;  /* 0x0c0000447e687389 */ /* 0x00006400000c0043 */
[----:B01----:R-:W-:Y:S05]  /*65a0*/  ENDCOLLECTIVE ;  /* 0x000000000000791b */ /* 0x003fea0003800000 */
.L_x_18009:
[----:B------:R-:W-:Y:S01]  /*65b0*/  MOV R68, 0x1 ;  /* 0x0000000100447802 */ /* 0x000fe20000000f00 */
[----:B------:R-:W-:Y:S01]  /*65c0*/  FADD.FTZ R65, R66, R104 ;  /* 0x0000006842417221 */ /* 0x000fe20000010000 */
[----:B------:R-:W-:-:S03]  /*65d0*/  ISETP.GT.U32.AND P6, PT, R86, 0xbf, PT ;  /* 0x000000bf5600780c */ /* 0x000fc60003fc4070 */
        /* <DEDUP_REMOVED lines=51> */
[----:B------:R-:W-:Y:S01]  /*6910*/  FADD.FTZ R66, R78, -R65 ;  /* 0x800000414e427221 */ /* 0x000fe20000010000 */
[----:B------:R-:W-:Y:S02]  /*6920*/  ISETP.GT.U32.AND P6, PT, R86, 0xdf, PT ;  /* 0x000000df5600780c */ /* 0x000fe40003fc4070 */
        /* <DEDUP_REMOVED lines=15> */
[----:B------:R-:W-:-:S07]  /*6a20*/  HFMA2 R67, -RZ, RZ, 0, 1.847743988037109375e-06 ;  /* 0x0000001fff437431 */ /* 0x000fce00000001ff */
[----:B------:R-:W-:Y:S05]  /*6a30*/  WARPSYNC.COLLECTIVE R69, `(.L_x_18010) ;  /* 0x0000000045087348 */ /* 0x000fea0003c00000 */
[----:B------:R0:W1:Y:S02]  /*6a40*/  SHFL.BFLY P6, R104, R126, R68, R67 ;  /* 0x0c0000447e687389 */ /* 0x00006400000c0043 */
[----:B01----:R-:W-:Y:S05]  /*6a50*/  ENDCOLLECTIVE ;  /* 0x000000000000791b */ /* 0x003fea0003800000 */
.L_x_18010:
[----:B------:R-:W-:Y:S02]  /*6a60*/  HFMA2 R68, -RZ, RZ, 0, 1.1920928955078125e-07 ;  /* 0x00000002ff447431 */ /* 0x000fe400000001ff */
[----:B------:R-:W-:-:S05]  /*6a70*/  FADD.FTZ R125, R126, R104 ;  /* 0x000000687e7d7221 */ /* 0x000fca0000010000 */
[----:B------:R-:W-:-:S07]  /*6a80*/  MOV R126, R125 ;  /* 0x0000007d007e7202 */ /* 0x000fce0000000f00 */
[----:B------:R-:W-:Y:S05]  /*6a90*/  WARPSYNC.COLLECTIVE R69, `(.L_x_18011) ;  /* 0x0000000045087348 */ /* 0x000fea0003c00000 */
[----:B------:R0:W1:Y:S02]  /*6aa0*/  SHFL.BFLY P6, R104, R126, R68, R67 ;  /* 0x0c0000447e687389 */ /* 0x00006400000c0043 */
[----:B01----:R-:W-:Y:S05]  /*6ab0*/  ENDCOLLECTIVE ;  /* 0x000000000000791b */ /* 0x003fea0003800000 */
.L_x_18011:
[----:B------:R-:W-:Y:S02]  /*6ac0*/  HFMA2 R68, -RZ, RZ, 0, 2.384185791015625e-07 ;  /* 0x00000004ff447431 */ /* 0x000fe400000001ff */
[----:B------:R-:W-:-:S05]  /*6ad0*/  FADD.FTZ R103, R125, R104 ;  /* 0x000000687d677221 */ /* 0x000fca0000010000 */
[----:B------:R-:W-:-:S07]  /*6ae0*/  MOV R126, R103 ;  /* 0x00000067007e7202 */ /* 0x000fce0000000f00 */
[----:B------:R-:W-:Y:S05]  /*6af0*/  WARPSYNC.COLLECTIVE R69, `(.L_x_18012) ;  /* 0x0000000045087348 */ /* 0x000fea0003c00000 */
[----:B------:R0:W1:Y:S02]  /*6b00*/  SHFL.BFLY P6, R104, R126, R68, R67 ;  /* 0x0c0000447e687389 */ /* 0x00006400000c0043 */
[----:B01----:R-:W-:Y:S05]  /*6b10*/  ENDCOLLECTIVE ;  /* 0x000000000000791b */ /* 0x003fea0003800000 */
.L_x_18012:
[----:B------:R-:W-:Y:S02]  /*6b20*/  HFMA2 R68, -RZ, RZ, 0, 4.76837158203125e-07 ;  /* 0x00000008ff447431 */ /* 0x000fe400000001ff */
[----:B------:R-:W-:-:S05]  /*6b30*/  FADD.FTZ R71, R103, R104 ;  /* 0x0000006867477221 */ /* 0x000fca0000010000 */
[----:B------:R-:W-:-:S07]  /*6b40*/  MOV R126, R71 ;  /* 0x00000047007e7202 */ /* 0x000fce0000000f00 */
[----:B------:R-:W-:Y:S05]  /*6b50*/  WARPSYNC.COLLECTIVE R69, `(.L_x_18013) ;  /* 0x0000000045087348 */ /* 0x000fea0003c00000 */
[----:B------:R0:W1:Y:S02]  /*6b60*/  SHFL.BFLY P6, R104, R126, R68, R67 ;  /* 0x0c0000447e687389 */ /* 0x00006400000c0043 */
[----:B01----:R-:W-:Y:S05]  /*6b70*/  ENDCOLLECTIVE ;  /* 0x000000000000791b */ /* 0x003fea0003800000 */
.L_x_18013:
[----:B------:R-:W-:Y:S02]  /*6b80*/  HFMA2 R68, -RZ, RZ, 0, 9.5367431640625e-07 ;  /* 0x00000010ff447431 */ /* 0x000fe400000001ff */
[----:B------:R-:W-:-:S05]  /*6b90*/  FADD.FTZ R66, R71, R104 ;  /* 0x0000006847427221 */ /* 0x000fca0000010000 */
[----:B------:R-:W-:-:S07]  /*6ba0*/  MOV R126, R66 ;  /* 0x00000042007e7202 */ /* 0x000fce0000000f00 */
[----:B------:R-:W-:Y:S05]  /*6bb0*/  WARPSYNC.COLLECTIVE R69, `(.L_x_18014) ;  /* 0x0000000045087348 */ /* 0x000fea0003c00000 */
[----:B------:R0:W1:Y:S02]  /*6bc0*/  SHFL.BFLY P6, R104, R126, R68, R67 ;  /* 0x0c0000447e687389 */ /* 0x00006400000c0043 */
[----:B01----:R-:W-:Y:S05]  /*6bd0*/  ENDCOLLECTIVE ;  /* 0x000000000000791b */ /* 0x003fea0003800000 */
.L_x_18014:
[----:B------:R-:W-:Y:S05]  /*6be0*/  BRA `(.L_x_18015) ;  /* 0xffffffe000407947 */ /* 0x000fea000383ffff */
.L_x_18016:
        /* <DEDUP_REMOVED lines=9> */
.L_x_22734:


//--------------------- .text._ZN10layer_norm31ln_parallel_residual_fwd_kernelINS_13Kernel_traitsI6__halfffffjLj1024ELj1ELj4ELj1ELj16ENS_18Kernel_traits_baseILj1024ES2_ffffjLj128EEEEELb0ELb0ELb1EEEvNS_9FwdParamsE --------------------------
	.section	.text._ZN10layer_norm31ln_parallel_residual_fwd_kernelINS_13Kernel_traitsI6__halfffffjLj1024ELj1ELj4ELj1ELj16ENS_18Kernel_traits_baseILj1024ES2_ffffjLj128EEEEELb0ELb0ELb1EEEvNS_9FwdParamsE,"ax",@progbits
	.align	128
        .global         _ZN10layer_norm31ln_parallel_residual_fwd_kernelINS_13Kernel_traitsI6__halfffffjLj1024ELj1ELj4ELj1ELj16ENS_18Kernel_traits_baseILj1024ES2_ffffjLj128EEEEELb0ELb0ELb1EEEvNS_9FwdParamsE
        .type           _ZN10layer_norm31ln_parallel_residual_fwd_kernelINS_13Kernel_traitsI6__halfffffjLj1024ELj1ELj4ELj1ELj16ENS_18Kernel_traits_baseILj1024ES2_ffffjLj128EEEEELb0ELb0ELb1EEEvNS_9FwdParamsE,@function
        .size           _ZN10layer_norm31ln_parallel_residual_fwd_kernelINS_13Kernel_traitsI6__halfffffjLj1024ELj1ELj4ELj1ELj16ENS_18Kernel_traits_baseILj1024ES2_ffffjLj128EEEEELb0ELb0ELb1EEEvNS_9FwdParamsE,(.L_x_22735 - _ZN10layer_norm31ln_parallel_residual_fwd_kernelINS_13Kernel_traitsI6__halfffffjLj1024ELj1ELj4ELj1ELj16ENS_18Kernel_traits_baseILj1024ES2_ffffjLj128EEEEELb0ELb0ELb1EEEvNS_9FwdParamsE)
        .other          _ZN10layer_norm31ln_parallel_residual_fwd_kernelINS_13Kernel_traitsI6__halfffffjLj1024ELj1ELj4ELj1ELj16ENS_18Kernel_traits_baseILj1024ES2_ffffjLj128EEEEELb0ELb0ELb1EEEvNS_9FwdParamsE,@"STO_CUDA_ENTRY STV_DEFAULT"
_ZN10layer_norm31ln_parallel_residual_fwd_kernelINS_13Kernel_traitsI6__halfffffjLj1024ELj1ELj4ELj1ELj16ENS_18Kernel_traits_baseILj1024ES2_ffffjLj128EEEEELb0ELb0ELb1EEEvNS_9FwdParamsE:
.text._ZN10layer_norm31ln_parallel_residual_fwd_kernelINS_13Kernel_traitsI6__halfffffjLj1024ELj1ELj4ELj1ELj16ENS_18Kernel_traits_baseILj1024ES2_ffffjLj128EEEEELb0ELb0ELb1EEEvNS_9FwdParamsE:
        /* <DEDUP_REMOVED lines=23> */
[----:B------:R-:W5:Y:S01]  /*0170*/  LDG.E.64 R8, desc[UR6][R4.64] ;  /* 0x0000000604087981 */ /* 0x000f62000c1e1b00 */
[----:B-1----:R-:W-:-:S03]  /*0180*/  IMAD.WIDE.U32 R2, R0, 0x8, R2 ;  /* 0x0000000800027825 */ /* 0x002fc600078e0002 */
[----:B------:R-:W5:Y:S04]  /*0190*/  LDG.E.64 R12, desc[UR6][R4.64+0x100] ;  /* 0x00010006040c7981 */ /* 0x000f68000c1e1b00 */
[----:B------:R-:W5:Y:S04]  /*01a0*/  LDG.E.64 R16, desc[UR6][R4.64+0x200] ;  /* 0x0002000604107981 */ /* 0x000f68000c1e1b00 */
[----:B------:R-:W5:Y:S04]  /*01b0*/  LDG.E.64 R20, desc[UR6][R4.64+0x300] ;  /* 0x0003000604147981 */ /* 0x000f68000c1e1b00 */
[----:B------:R-:W5:Y:S04]  /*01c0*/  LDG.E.64 R24, desc[UR6][R4.64+0x400] ;  /* 0x0004000604187981 */ /* 0x000f68000c1e1b00 */
[----:B------:R-:W5:Y:S04]  /*01d0*/  LDG.E.64 R70, desc[UR6][R4.64+0x500] ;  /* 0x0005000604467981 */ /* 0x000f68000c1e1b00 */
[----:B------:R-:W5:Y:S04]  /*01e0*/  LDG.E.64 R68, desc[UR6][R4.64+0x600] ;  /* 0x0006000604447981 */ /* 0x000f68000c1e1b00 */
[----:B------:R-:W5:Y:S01]  /*01f0*/  LDG.E.64 R66, desc[UR6][R4.64+0x700] ;  /* 0x0007000604427981 */ /* 0x000f62000c1e1b00 */
[----:B------:R-:W-:-:S02]  /*0200*/  CS2R R64, SRZ ;  /* 0x0000000000407805 */ /* 0x000fc4000001ff00 */
[----:B------:R-:W-:Y:S02]  /*0210*/  CS2R R62, SRZ ;  /* 0x00000000003e7805 */ /* 0x000fe4000001ff00 */
[----:B------:R-:W-:Y:S01]  /*0220*/  CS2R R60, SRZ ;  /* 0x00000000003c7805 */ /* 0x000fe2000001ff00 */
[----:B------:R-:W5:Y:S01]  /*0230*/  LDG.E.64 R6, desc[UR6][R2.64] ;  /* 0x0000000602067981 */ /* 0x000f62000c1e1b00 */
[----:B------:R-:W-:Y:S02]  /*0240*/  CS2R R58, SRZ ;  /* 0x00000000003a7805 */ /* 0x000fe4000001ff00 */
[----:B------:R-:W-:Y:S02]  /*0250*/  CS2R R56, SRZ ;  /* 0x0000000000387805 */ /* 0x000fe4000001ff00 */
[----:B------:R-:W-:Y:S01]  /*0260*/  CS2R R54, SRZ ;  /* 0x0000000000367805 */ /* 0x000fe2000001ff00 */
        /* <DEDUP_REMOVED lines=12> */
[----:B------:R-:W5:Y:S04]  /*0330*/  LDG.E.64 R22, desc[UR6][R2.64+0x400] ;  /* 0x0004000602167981 */ /* 0x000f68000c1e1b00 */
[----:B------:R-:W5:Y:S04]  /*0340*/  LDG.E.64 R76, desc[UR6][R2.64+0x500] ;  /* 0x00050006024c7981 */ /* 0x000f68000c1e1b00 */
[----:B------:R-:W5:Y:S04]  /*0350*/  LDG.E.64 R74, desc[UR6][R2.64+0x600] ;  /* 0x00060006024a7981 */ /* 0x000f68000c1e1b00 */
[----:B------:R0:W5:Y:S02]  /*0360*/  LDG.E.64 R72, desc[UR6][R2.64+0x700] ;  /* 0x0007000602487981 */ /* 0x000164000c1e1b00 */
[----:B0-----:R-:W-:Y:S01]  /*0370*/  CS2R R2, SRZ ;  /* 0x0000000000027805 */ /* 0x001fe2000001ff00 */
[----:B------:R-:W-:Y:S06]  /*0380*/  BRA `(.L_x_18019) ;  /* 0x0000000400e87947 */ /* 0x000fec0003800000 */
.L_x_18018:
[----:B------:R-:W0:Y:S08]  /*0390*/  LDC.64 R2, c[0x0][0x3d0] ;  /* 0x0000f400ff027b82 */ /* 0x000e300000000a00 */
[----:B------:R-:W1:Y:S08]  /*03a0*/  LDC.64 R6, c[0x0][0x3d8] ;  /* 0x0000f600ff067b82 */ /* 0x000e700000000a00 */
[----:B------:R-:W2:Y:S01]  /*03b0*/  LDC.64 R4, c[0x0][0x440] ;  /* 0x00011000ff047b82 */ /* 0x000ea20000000a00 */
[----:B0-----:R-:W-:-:S05]  /*03c0*/  IMAD.WIDE.U32 R26, R0, 0x8, R2 ;  /* 0x00000008001a7825 */ /* 0x001fca00078e0002 */
[----:B------:R0:W5:Y:S01]  /*03d0*/  LDG.E.64 R10, desc[UR6][R26.64+0x100] ;  /* 0x000100061a0a7981 */ /* 0x000162000c1e1b00 */
[----:B-1----:R-:W-:-:S03]  /*03e0*/  IMAD.WIDE.U32 R28, R0, 0x8, R6 ;  /* 0x00000008001c7825 */ /* 0x002fc600078e0006 */
[----:B------:R0:W5:Y:S04]  /*03f0*/  LDG.E.64 R14, desc[UR6][R26.64+0x200] ;  /* 0x000200061a0e7981 */ /* 0x000168000c1e1b00 */
[----:B------:R0:W5:Y:S01]  /*0400*/  LDG.E.64 R6, desc[UR6][R26.64] ;  /* 0x000000061a067981 */ /* 0x000162000c1e1b00 */
[----:B--2---:R-:W-:-:S03]  /*0410*/  IMAD.WIDE.U32 R4, R0, 0x8, R4 ;  /* 0x0000000800047825 */ /* 0x004fc600078e0004 */
[----:B------:R0:W5:Y:S04]  /*0420*/  LDG.E.64 R18, desc[UR6][R26.64+0x300] ;  /* 0x000300061a127981 */ /* 0x000168000c1e1b00 */
        /* <DEDUP_REMOVED lines=19> */
[----:B------:R0:W5:Y:S01]  /*0560*/  LDG.E.64 R48, desc[UR6][R4.64+0x700] ;  /* 0x0007000604307981 */ /* 0x000162000c1e1b00 */
        /* <DEDUP_REMOVED lines=9> */
.L_x_18017:
        /* <DEDUP_REMOVED lines=9> */
[----:B------:R0:W5:Y:S01]  /*0690*/  LDG.E.64 R10, desc[UR6][R2.64+0x100] ;  /* 0x00010006020a7981 */ /* 0x000162000c1e1b00 */
[----:B-1----:R-:W-:-:S03]  /*06a0*/  IMAD.WIDE.U32 R4, R0, 0x8, R4 ;  /* 0x0000000800047825 */ /* 0x002fc600078e0004 */
[----:B------:R0:W5:Y:S04]  /*06b0*/  LDG.E.64 R14, desc[UR6][R2.64+0x200] ;  /* 0x00020006020e7981 */ /* 0x000168000c1e1b00 */
[----:B------:R0:W5:Y:S01]  /*06c0*/  LDG.E.64 R18, desc[UR6][R2.64+0x300] ;  /* 0x0003000602127981 */ /* 0x000162000c1e1b00 */
[----:B--2---:R-:W-:-:S03]  /*06d0*/  IMAD.WIDE.U32 R26, R0, 0x8, R6 ;  /* 0x00000008001a7825 */ /* 0x004fc600078e0006 */
[----:B------:R0:W5:Y:S04]  /*06e0*/  LDG.E.64 R6, desc[UR6][R2.64] ;  /* 0x0000000602067981 */ /* 0x000168000c1e1b00 */
[----:B------:R0:W5:Y:S01]  /*06f0*/  LDG.E.64 R22, desc[UR6][R2.64+0x400] ;  /* 0x0004000602167981 */ /* 0x000162000c1e1b00 */
[----:B---3--:R-:W-:-:S03]  /*0700*/  IMAD.WIDE.U32 R28, R0, 0x8, R8 ;  /* 0x00000008001c7825 */ /* 0x008fc600078e0008 */
        /* <DEDUP_REMOVED lines=27> */
[----:B------:R-:W-:Y:S05]  /*08c0*/  BRA `(.L_x_18019) ;  /* 0x0000000000987947 */ /* 0x000fea0003800000 */
.L_x_18020:
[----:B------:R-:W0:Y:S08]  /*08d0*/  LDC.64 R4, c[0x0][0x438] ;  /* 0x00010e00ff047b82 */ /* 0x000e300000000a00 */
[----:B------:R-:W1:Y:S08]  /*08e0*/  LDC.64 R6, c[0x0][0x3d8] ;  /* 0x0000f600ff067b82 */ /* 0x000e700000000a00 */
[----:B------:R-:W2:Y:S01]  /*08f0*/  LDC.64 R2, c[0x0][0x3d0] ;  /* 0x0000f400ff027b82 */ /* 0x000ea20000000a00 */
[----:B0-----:R-:W-:-:S05]  /*0900*/  IMAD.WIDE.U32 R4, R0, 0x8, R4 ;  /* 0x0000000800047825 */ /* 0x001fca00078e0004 */
[----:B------:R-:W5:Y:S01]  /*0910*/  LDG.E.64 R50, desc[UR6][R4.64] ;  /* 0x0000000604327981 */ /* 0x000f62000c1e1b00 */
[----:B-1----:R-:W-:-:S03]  /*0920*/  IMAD.WIDE.U32 R26, R0, 0x8, R6 ;  /* 0x00000008001a7825 */ /* 0x002fc600078e0006 */
[----:B------:R-:W5:Y:S04]  /*0930*/  LDG.E.64 R52, desc[UR6][R4.64+0x100] ;  /* 0x0001000604347981 */ /* 0x000f68000c1e1b00 */
[----:B------:R-:W5:Y:S01]  /*0940*/  LDG.E.64 R8, desc[UR6][R26.64] ;  /* 0x000000061a087981 */ /* 0x000f62000c1e1b00 */
[----:B--2---:R-:W-:-:S03]  /*0950*/  IMAD.WIDE.U32 R2, R0, 0x8, R2 ;  /* 0x0000000800027825 */ /* 0x004fc600078e0002 */
[----:B------:R-:W5:Y:S04]  /*0960*/  LDG.E.64 R12, desc[UR6][R26.64+0x100] ;  /* 0x000100061a0c7981 */ /* 0x000f68000c1e1b00 */
        /* <DEDUP_REMOVED lines=20> */
[----:B------:R-:W-:-:S03]  /*0ab0*/  CS2R R36, SRZ ;  /* 0x0000000000247805 */ /* 0x000fc6000001ff00 */
[----:B------:R-:W5:Y:S04]  /*0ac0*/  LDG.E.64 R14, desc[UR6][R2.64+0x200] ;  /* 0x00020006020e7981 */ /* 0x000f68000c1e1b00 */
[----:B------:R-:W5:Y:S04]  /*0ad0*/  LDG.E.64 R18, desc[UR6][R2.64+0x300] ;  /* 0x0003000602127981 */ /* 0x000f68000c1e1b00 */
[----:B------:R-:W5:Y:S04]  /*0ae0*/  LDG.E.64 R22, desc[UR6][R2.64+0x400] ;  /* 0x0004000602167981 */ /* 0x000f68000c1e1b00 */
[----:B------:R-:W5:Y:S04]  /*0af0*/  LDG.E.64 R76, desc[UR6][R2.64+0x500] ;  /* 0x00050006024c7981 */ /* 0x000f68000c1e1b00 */
[----:B------:R-:W5:Y:S04]  /*0b00*/  LDG.E.64 R74, desc[UR6][R2.64+0x600] ;  /* 0x00060006024a7981 */ /* 0x000f68000c1e1b00 */
[----:B------:R0:W5:Y:S02]  /*0b10*/  LDG.E.64 R72, desc[UR6][R2.64+0x700] ;  /* 0x0007000602487981 */ /* 0x000164000c1e1b00 */
[----:B0-----:R-:W-:-:S07]  /*0b20*/  CS2R R2, SRZ ;  /* 0x0000000000027805 */ /* 0x001fce000001ff00 */
.L_x_18019:
[----:B------:R-:W1:Y:S02]  /*0b30*/  LDCU UR4, c[0x0][0x384] ;  /* 0x00007080ff0477ac */ /* 0x000e640008000800 */
[----:B-1----:R-:W-:-:S13]  /*0b40*/  ISETP.GE.AND P1, PT, R78, UR4, PT ;  /* 0x000000044e007c0c */ /* 0x002fda000bf26270 */
[----:B------:R-:W-:Y:S05]  /*0b50*/  @P1 EXIT ;  /* 0x000000000000194d */ /* 0x000fea0003800000 */
[----:B-----5:R-:W-:Y:S01]  /*0b60*/  MOV R84, R6 ;  /* 0x0000000600547202 */ /* 0x020fe20000000f00 */
[----:B------:R-:W1:Y:S01]  /*0b70*/  LDCU UR4, c[0x0][0x388] ;  /* 0x00007100ff0477ac */ /* 0x000e620008000800 */
[----:B0-----:R-:W-:Y:S02]  /*0b80*/  MOV R4, R7 ;  /* 0x0000000700047202 */ /* 0x001fe40000000f00 */
[----:B------:R-:W-:Y:S01]  /*0b90*/  MOV R82, R8 ;  /* 0x0000000800527202 */ /* 0x000fe20000000f00 */
[----:B------:R-:W0:Y:S01]  /*0ba0*/  LDCU.U8 UR5, c[0x0][0x410] ;  /* 0x00008200ff0577ac */ /* 0x000e220008000000 */
[----:B------:R-:W-:Y:S02]  /*0bb0*/  MOV R5, R9 ;  /* 0x0000000900057202 */ /* 0x000fe40000000f00 */
[----:B------:R-:W-:Y:S01]  /*0bc0*/  PRMT R84, R4, 0x5410, R84 ;  /* 0x0000541004547816 */ /* 0x000fe20000000054 */
[----:B------:R-:W2:Y:S01]  /*0bd0*/  LDCU UR8, c[0x0][0x448] ;  /* 0x00008900ff0877ac */ /* 0x000ea20008000800 */
[----:B------:R-:W-:-:S02]  /*0be0*/  PRMT R82, R5, 0x5410, R82 ;  /* 0x0000541005527816 */ /* 0x000fc40000000052 */
[----:B------:R-:W-:Y:S01]  /*0bf0*/  MOV R4, R76 ;  /* 0x0000004c00047202 */ /* 0x000fe20000000f00 */
[----:B------:R-:W3:Y:S01]  /*0c00*/  LDCU.64 UR10, c[0x0][0x398] ;  /* 0x00007300ff0a77ac */ /* 0x000ee20008000a00 */
[----:B------:R-:W-:Y:S02]  /*0c10*/  MOV R5, R77 ;  /* 0x0000004d00057202 */ /* 0x000fe40000000f00 */
[----:B------:R-:W-:Y:S02]  /*0c20*/  SHF.R.U32.HI R145, RZ, 0x10, R51 ;  /* 0x00000010ff917819 */ /* 0x000fe40000011633 */
[----:B------:R-:W-:Y:S02]  /*0c30*/  PRMT R138, R4, 0x5410, R5 ;  /* 0x00005410048a7816 */ /* 0x000fe40000000005 */
[----:B------:R-:W-:Y:S02]  /*0c40*/  MOV R4, R70 ;  /* 0x0000004600047202 */ /* 0x000fe40000000f00 */
[----:B------:R-:W-:-:S02]  /*0c50*/  MOV R5, R71 ;  /* 0x0000004700057202 */ /* 0x000fc40000000f00 */
[----:B------:R-:W-:Y:S02]  /*0c60*/  SHF.R.U64 R83, R6, 0x10, R7 ;  /* 0x0000001006537819 */ /* 0x000fe40000001207 */
[----:B------:R-:W-:Y:S02]  /*0c70*/  PRMT R139, R4, 0x5410, R5 ;  /* 0x00005410048b7816 */ /* 0x000fe40000000005 */
[----:B------:R-:W-:Y:S02]  /*0c80*/  MOV R4, R68 ;  /* 0x0000004400047202 */ /* 0x000fe40000000f00 */
[----:B------:R-:W-:Y:S02]  /*0c90*/  MOV R5, R69 ;  /* 0x0000004500057202 */ /* 0x000fe40000000f00 */
[----:B------:R-:W-:Y:S02]  /*0ca0*/  SHF.R.U32.HI R26, RZ, 0x10, R7 ;  /* 0x00000010ff1a7819 */ /* 0x000fe40000011607 */
[----:B------:R-:W-:-:S02]  /*0cb0*/  PRMT R141, R4, 0x5410, R5 ;  /* 0x00005410048d7816 */ /* 0x000fc40000000005 */
[----:B------:R-:W-:Y:S02]  /*0cc0*/  MOV R4, R66 ;  /* 0x0000004200047202 */ /* 0x000fe40000000f00 */
[----:B------:R-:W-:Y:S02]  /*0cd0*/  MOV R5, R67 ;  /* 0x0000004300057202 */ /* 0x000fe40000000f00 */
[----:B------:R-:W-:Y:S02]  /*0ce0*/  MOV R80, R10 ;  /* 0x0000000a00507202 */ /* 0x000fe40000000f00 */
[----:B------:R-:W-:Y:S02]  /*0cf0*/  PRMT R143, R4, 0x5410, R5 ;  /* 0x00005410048f7816 */ /* 0x000fe40000000005 */
[----:B------:R-:W-:Y:S02]  /*0d00*/  SHF.R.U32.HI R4, RZ, 0x10, R3 ;  /* 0x00000010ff047819 */ /* 0x000fe40000011603 */
[----:B------:R-:W-:-:S02]  /*0d10*/  MOV R6, R11 ;  /* 0x0000000b00067202 */ /* 0x000fc40000000f00 */
[----:B------:R-:W-:Y:S02]  /*0d20*/  PRMT R145, R145, 0x5410, R4 ;  /* 0x0000541091917816 */ /* 0x000fe40000000004 */
[----:B------:R-:W-:Y:S02]  /*0d30*/  MOV R85, R12 ;  /* 0x0000000c00557202 */ /* 0x000fe40000000f00 */
[----:B------:R-:W-:Y:S02]  /*0d40*/  MOV R7, R13 ;  /* 0x0000000d00077202 */ /* 0x000fe40000000f00 */
        /* <DEDUP_REMOVED lines=8> */
[----:B------:R-:W-:-:S02]  /*0dd0*/  MOV R6, R74 ;  /* 0x0000004a00067202 */ /* 0x000fc40000000f00 */
[----:B------:R-:W-:Y:S02]  /*0de0*/  MOV R7, R75 ;  /* 0x0000004b00077202 */ /* 0x000fe40000000f00 */
[----:B------:R-:W-:Y:S02]  /*0df0*/  SHF.R.U64 R148, R54, 0x10, R55 ;  /* 0x0000001036947819 */ /* 0x000fe40000001237 */
[----:B------:R-:W-:Y:S02]  /*0e00*/  SHF.R.U64 R5, R38, 0x10, R39 ;  /* 0x0000001026057819 */ /* 0x000fe40000001227 */
[----:B------:R-:W-:Y:S02]  /*0e10*/  SHF.R.U32.HI R149, RZ, 0x10, R55 ;  /* 0x00000010ff957819 */ /* 0x000fe40000011637 */
[----:B------:R-:W-:Y:S02]  /*0e20*/  SHF.R.U32.HI R4, RZ, 0x10, R39 ;  /* 0x00000010ff047819 */ /* 0x000fe40000011627 */
[----:B------:R-:W-:-:S02]  /*0e30*/  PRMT R140, R6, 0x5410, R7 ;  /* 0x00005410068c7816 */ /* 0x000fc40000000007 */
[----:B------:R-:W-:Y:S02]  /*0e40*/  PRMT R148, R148, 0x5410, R5 ;  /* 0x0000541094947816 */ /* 0x000fe40000000005 */
[----:B------:R-:W-:Y:S02]  /*0e50*/  PRMT R149, R149, 0x5410, R4 ;  /* 0x0000541095957816 */ /* 0x000fe40000000004 */
[----:B------:R-:W-:Y:S02]  /*0e60*/  MOV R6, R72 ;  /* 0x0000004800067202 */ /* 0x000fe40000000f00 */
[----:B------:R-:W-:Y:S02]  /*0e70*/  MOV R7, R73 ;  /* 0x0000004900077202 */ /* 0x000fe40000000f00 */
[----:B------:R-:W-:Y:S02]  /*0e80*/  SHF.R.U64 R150, R56, 0x10, R57 ;  /* 0x0000001038967819 */ /* 0x000fe40000001239 */
[----:B------:R-:W-:-:S02]  /*0e90*/  SHF.R.U64 R4, R40, 0x10, R41 ;  /* 0x0000001028047819 */ /* 0x000fc40000001229 */
[----:B------:R-:W-:Y:S02]  /*0ea0*/  SHF.R.U32.HI R151, RZ, 0x10, R57 ;  /* 0x00000010ff977819 */ /* 0x000fe40000011639 */
[----:B------:R-:W-:Y:S02]  /*0eb0*/  SHF.R.U32.HI R5, RZ, 0x10, R41 ;  /* 0x00000010ff057819 */ /* 0x000fe40000011629 */
[----:B------:R-:W-:Y:S02]  /*0ec0*/  SHF.R.U64 R81, R8, 0x10, R9 ;  /* 0x0000001008517819 */ /* 0x000fe40000001209 */
[----:B------:R-:W-:Y:S02]  /*0ed0*/  MOV R87, R14 ;  /* 0x0000000e00577202 */ /* 0x000fe40000000f00 */
[----:B------:R-:W-:Y:S02]  /*0ee0*/  SHF.R.U64 R88, R14, 0x10, R15 ;  /* 0x000000100e587819 */ /* 0x000fe4000000120f */
[----:B------:R-:W-:-:S02]  /*0ef0*/  SHF.R.U32.HI R27, RZ, 0x10, R9 ;  /* 0x00000010ff1b7819 */ /* 0x000fc40000011609 */
[----:B------:R-:W-:Y:S02]  /*0f00*/  SHF.R.U64 R79, R10, 0x10, R11 ;  /* 0x000000100a4f7819 */ /* 0x000fe4000000120b */
[----:B------:R-:W-:Y:S02]  /*0f10*/  MOV R8, R15 ;  /* 0x0000000f00087202 */ /* 0x000fe40000000f00 */
[----:B------:R-:W-:Y:S02]  /*0f20*/  SHF.R.U32.HI R14, RZ, 0x10, R15 ;  /* 0x00000010ff0e7819 */ /* 0x000fe4000001160f */
[----:B------:R-:W-:Y:S02]  /*0f30*/  MOV R89, R16 ;  /* 0x0000001000597202 */ /* 0x000fe40000000f00 */
[----:B------:R-:W-:Y:S02]  /*0f40*/  SHF.R.U64 R90, R16, 0x10, R17 ;  /* 0x00000010105a7819 */ /* 0x000fe40000001211 */
[----:B------:R-:W-:-:S02]  /*0f50*/  SHF.R.U32.HI R28, RZ, 0x10, R11 ;  /* 0x00000010ff1c7819 */ /* 0x000fc4000001160b */
[--C-:B------:R-:W-:Y:S02]  /*0f60*/  SHF.R.U64 R86, R12, 0x10, R13.reuse ;  /* 0x000000100c567819 */ /* 0x100fe4000000120d */
[----:B------:R-:W-:Y:S02]  /*0f70*/  SHF.R.U32.HI R29, RZ, 0x10, R13 ;  /* 0x00000010ff1d7819 */ /* 0x000fe4000001160d */
[----:B------:R-:W-:Y:S02]  /*0f80*/  MOV R9, R17 ;  /* 0x0000001100097202 */ /* 0x000fe40000000f00 */
[----:B------:R-:W-:Y:S02]  /*0f90*/  SHF.R.U32.HI R15, RZ, 0x10, R17 ;  /* 0x00000010ff0f7819 */ /* 0x000fe40000011611 */
[----:B------:R-:W-:Y:S02]  /*0fa0*/  MOV R91, R18 ;  /* 0x00000012005b7202 */ /* 0x000fe40000000f00 */
[----:B------:R-:W-:-:S02]  /*0fb0*/  MOV R10, R19 ;  /* 0x00000013000a7202 */ /* 0x000fc40000000f00 */
[--C-:B------:R-:W-:Y:S02]  /*0fc0*/  SHF.R.U64 R92, R18, 0x10, R19.reuse ;  /* 0x00000010125c7819 */ /* 0x100fe40000001213 */
[----:B------:R-:W-:Y:S02]  /*0fd0*/  SHF.R.U32.HI R16, RZ, 0x10, R19 ;  /* 0x00000010ff107819 */ /* 0x000fe40000011613 */
[----:B------:R-:W-:Y:S02]  /*0fe0*/  PRMT R142, R6, 0x5410, R7 ;  /* 0x00005410068e7816 */ /* 0x000fe40000000007 */
[----:B------:R-:W-:Y:S02]  /*0ff0*/  PRMT R150, R150, 0x5410, R4 ;  /* 0x0000541096967816 */ /* 0x000fe40000000004 */
[----:B------:R-:W-:Y:S02]  /*1000*/  PRMT R151, R151, 0x5410, R5 ;  /* 0x0000541097977816 */ /* 0x000fe40000000005 */
        /* <DEDUP_REMOVED lines=8> */
[----:B------:R-:W-:Y:S02]  /*1090*/  ISETP.NE.U32.AND P1, PT, R30, RZ, PT ;  /* 0x000000ff1e00720c */ /* 0x000fe40003f25070 */
[----:B------:R-:W-:Y:S02]  /*10a0*/  MOV R136, R24 ;  /* 0x0000001800887202 */ /* 0x000fe40000000f00 */
[----:B------:R-:W-:Y:S02]  /*10b0*/  MOV R13, R25 ;  /* 0x00000019000d7202 */ /* 0x000fe40000000f00 */
[--C-:B------:R-:W-:Y:S02]  /*10c0*/  SHF.R.U64 R137, R24, 0x10, R25.reuse ;  /* 0x0000001018897819 */ /* 0x100fe40000001219 */
[----:B------:R-:W-:-:S02]  /*10d0*/  SHF.R.U32.HI R19, RZ, 0x10, R25 ;  /* 0x00000010ff137819 */ /* 0x000fc40000011619 */
[----:B------:R-:W-:Y:S02]  /*10e0*/  SHF.R.U64 R144, R50, 0x10, R51 ;  /* 0x0000001032907819 */ /* 0x000fe40000001233 */
[----:B------:R-:W-:Y:S02]  /*10f0*/  SHF.R.U64 R6, R2, 0x10, R3 ;  /* 0x0000001002067819 */ /* 0x000fe40000001203 */
[----:B------:R-:W-:Y:S02]  /*1100*/  SHF.R.U64 R152, R58, 0x10, R59 ;  /* 0x000000103a987819 */ /* 0x000fe4000000123b */
[----:B------:R-:W-:Y:S02]  /*1110*/  SHF.R.U64 R4, R42, 0x10, R43 ;  /* 0x000000102a047819 */ /* 0x000fe4000000122b */
[----:B------:R-:W-:Y:S02]  /*1120*/  SHF.R.U32.HI R153, RZ, 0x10, R59 ;  /* 0x00000010ff997819 */ /* 0x000fe4000001163b */
[----:B------:R-:W-:-:S02]  /*1130*/  SHF.R.U32.HI R5, RZ, 0x10, R43 ;  /* 0x00000010ff057819 */ /* 0x000fc4000001162b */
[----:B------:R-:W-:Y:S02]  /*1140*/  ISETP.NE.AND.EX P1, PT, R31, RZ, PT, P1 ;  /* 0x000000ff1f00720c */ /* 0x000fe40003f25310 */
        /* <DEDUP_REMOVED lines=18> */
[----:B0123--:R-:W-:-:S07]  /*1270*/  PRMT R153, R153, 0x5410, R5 ;  /* 0x0000541099997816 */ /* 0x00ffce0000000005 */
.L_x_18040:
[----:B-1----:R-:W0:Y:S01]  /*1280*/  LDC.64 R20, c[0x0][0x3a0] ;  /* 0x0000e800ff147b82 */ /* 0x002e220000000a00 */
[----:B------:R-:W-:-:S05]  /*1290*/  IMAD R22, R78, UR4, RZ ;  /* 0x000000044e167c24 */ /* 0x000fca000f8e02ff */
[----:B------:R-:W-:Y:S02]  /*12a0*/  SHF.R.S32.HI R23, RZ, 0x1f, R22 ;  /* 0x0000001fff177819 */ /* 0x000fe40000011416 */
[----:B------:R-:W1:Y:S02]  /*12b0*/  @P1 LDC.64 R18, c[0x0][0x398] ;  /* 0x0000e600ff121b82 */ /* 0x000e640000000a00 */
[----:B------:R-:W-:-:S04]  /*12c0*/  LEA.HI R23, R23, R22, RZ, 0x2 ;  /* 0x0000001617177211 */ /* 0x000fc800078f10ff */
[----:B------:R-:W-:Y:S02]  /*12d0*/  LEA.HI.SX32 R24, R23, R0, 0x1e ;  /* 0x0000000017187211 */ /* 0x000fe400078ff2ff */
[----:B------:R-:W2:Y:S01]  /*12e0*/  LDC.64 R120, c[0x0][0x390] ;  /* 0x0000e400ff787b82 */ /* 0x000ea20000000a00 */
[----:B0-----:R-:W-:-:S04]  /*12f0*/  ISETP.NE.U32.AND P2, PT, R20, RZ, PT ;  /* 0x000000ff1400720c */ /* 0x001fc80003f45070 */
[----:B------:R-:W-:Y:S01]  /*1300*/  ISETP.NE.AND.EX P2, PT, R21, RZ, PT, P2 ;  /* 0x000000ff1500720c */ /* 0x000fe20003f45320 */
[----:B-1----:R-:W-:-:S05]  /*1310*/  @P1 IMAD.WIDE.U32 R18, R24, 0x10, R18 ;  /* 0x0000001018121825 */ /* 0x002fca00078e0012 */
[----:B------:R0:W5:Y:S01]  /*1320*/  @P1 LDG.E.128 R4, desc[UR6][R18.64] ;  /* 0x0000000612041981 */ /* 0x000162000c1e1d00 */
[----:B--2---:R-:W-:-:S06]  /*1330*/  IMAD.WIDE.U32 R22, R24, 0x10, R120 ;  /* 0x0000001018167825 */ /* 0x004fcc00078e0078 */
[----:B------:R-:W1:Y:S02]  /*1340*/  @P2 LDC.64 R16, c[0x0][0x3a0] ;  /* 0x0000e800ff102b82 */ /* 0x000e640000000a00 */
[----:B-1----:R-:W-:-:S05]  /*1350*/  @P2 IMAD.WIDE.U32 R16, R24, 0x10, R16 ;  /* 0x0000001018102825 */ /* 0x002fca00078e0010 */
[----:B------:R0:W5:Y:S04]  /*1360*/  @P2 LDG.E.128 R8, desc[UR6][R16.64] ;  /* 0x0000000610082981 */ /* 0x000168000c1e1d00 */
[----:B------:R0:W5:Y:S01]  /*1370*/  LDG.E.128 R16, desc[UR6][R22.64] ;  /* 0x0000000616107981 */ /* 0x000162000c1e1d00 */
[----:B------:R-:W-:Y:S04]  /*1380*/  BSSY.RECONVERGENT B0, `(.L_x_18021) ;  /* 0x0000025000007945 */ /* 0x000fe80003800200 */
        /* <DEDUP_REMOVED lines=15> */
.L_x_18023:
        /* <DEDUP_REMOVED lines=9> */
.L_x_18022:
        /* <DEDUP_REMOVED lines=12> */
.L_x_18024:
[----:B------:R-:W-:Y:S05]  /*15d0*/  BSYNC.RECONVERGENT B0 ;  /* 0x0000000000007941 */ /* 0x000fea0003800200 */
.L_x_18021:
[----:B------:R-:W-:Y:S01]  /*15e0*/  UISETP.NE.U32.AND UP0, UPT, UR10, URZ, UPT ;  /* 0x000000ff0a00728c */ /* 0x000fe2000bf05070 */
[----:B------:R-:W1:Y:S01]  /*15f0*/  @P0 LDC.64 R32, c[0x0][0x3a8] ;  /* 0x0000ea00ff200b82 */ /* 0x000e620000000a00 */
[----:B------:R-:W-:Y:S02]  /*1600*/  IADD3 R28, PT, PT, R24, 0x20, RZ ;  /* 0x00000020181c7810 */ /* 0x000fe40007ffe0ff */
[----:B------:R-:W-:-:S03]  /*1610*/  UISETP.NE.AND.EX UP0, UPT, UR11, URZ, UPT, UP0 ;  /* 0x000000ff0b00728c */ /* 0x000fc6000bf05300 */
[----:B0-----:R-:W-:Y:S02]  /*1620*/  IMAD.WIDE.U32 R18, R28, 0x10, R120 ;  /* 0x000000101c127825 */ /* 0x001fe400078e0078 */
[----:B------:R-:W0:Y:S01]  /*1630*/  @P2 LDC.64 R16, c[0x0][0x3a0] ;  /* 0x0000e800ff102b82 */ /* 0x000e220000000a00 */
[----:B------:R-:W-:-:S13]  /*1640*/  PLOP3.LUT P1, PT, PT, PT, UP0, 0x80, 0x8 ;  /* 0x000000000008781c */ /* 0x000fda0003f2f008 */
[----:B------:R-:W2:Y:S01]  /*1650*/  @P1 LDC.64 R22, c[0x0][0x398] ;  /* 0x0000e600ff161b82 */ /* 0x000ea20000000a00 */
[----:B-1----:R-:W-:-:S05]  /*1660*/  @P0 IMAD.WIDE.U32 R32, R24, 0x10, R32 ;  /* 0x0000001018200825 */ /* 0x002fca00078e0020 */
[----:B------:R1:W-:Y:S01]  /*1670*/  @P0 STG.E.128 desc[UR6][R32.64], R12 ;  /* 0x0000000c20000986 */ /* 0x0003e2000c101d06 */
[----:B0-----:R-:W-:-:S05]  /*1680*/  @P2 IMAD.WIDE.U32 R16, R28, 0x10, R16 ;  /* 0x000000101c102825 */ /* 0x001fca00078e0010 */
[----:B------:R1:W5:Y:S01]  /*1690*/  @P2 LDG.E.128 R8, desc[UR6][R16.64] ;  /* 0x0000000610082981 */ /* 0x000362000c1e1d00 */
[----:B--2---:R-:W-:-:S03]  /*16a0*/  @P1 IMAD.WIDE.U32 R22, R28, 0x10, R22 ;  /* 0x000000101c161825 */ /* 0x004fc600078e0016 */
[----:B------:R-:W5:Y:S04]  /*16b0*/  LDG.E.128 R16, desc[UR6][R18.64] ;  /* 0x0000000612107981 */ /* 0x000f68000c1e1d00 */
[----:B------:R1:W5:Y:S01]  /*16c0*/  @P1 LDG.E.128 R4, desc[UR6][R22.64] ;  /* 0x0000000616041981 */ /* 0x000362000c1e1d00 */
[----:B------:R-:W-:-:S04]  /*16d0*/  UISETP.NE.U32.AND UP0, UPT, UR10, URZ, UPT ;  /* 0x000000ff0a00728c */ /* 0x000fc8000bf05070 */
[----:B------:R-:W-:-:S09]  /*16e0*/  UISETP.NE.AND.EX UP0, UPT, UR11, URZ, UPT, UP0 ;  /* 0x000000ff0b00728c */ /* 0x000fd2000bf05300 */
[----:B-1----:R-:W-:Y:S05]  /*16f0*/  BRA.U UP0, `(.L_x_18025) ;  /* 0x00000001003c7547 */ /* 0x002fea000b800000 */
[----:B------:R-:W-:-:S04]  /*1700*/  ISETP.NE.U32.AND P3, PT, R20, RZ, PT ;  /* 0x000000ff1400720c */ /* 0x000fc80003f65070 */
[----:B------:R-:W-:-:S13]  /*1710*/  ISETP.NE.AND.EX P3, PT, R21, RZ, PT, P3 ;  /* 0x000000ff1500720c */ /* 0x000fda0003f65330 */
        /* <DEDUP_REMOVED lines=13> */
.L_x_18025:
[----:B------:R-:W-:-:S04]  /*17f0*/  ISETP.NE.U32.AND P3, PT, R20, RZ, PT ;  /* 0x000000ff1400720c */ /* 0x000fc80003f65070 */
[----:B------:R-:W-:-:S13]  /*1800*/  ISETP.NE.AND.EX P3, PT, R21, RZ, PT, P3 ;  /* 0x000000ff1500720c */ /* 0x000fda0003f65330 */
        /* <DEDUP_REMOVED lines=21> */
.L_x_18026:
        /* <DEDUP_REMOVED lines=21> */
[----:B0-----:R-:W-:Y:S02]  /*1ab0*/  @P3 MOV R12, R99 ;  /* 0x00000063000c3202 */ /* 0x001fe40000000f00 */
[----:B------:R-:W-:-:S02]  /*1ac0*/  @P3 MOV R13, R98 ;  /* 0x00000062000d3202 */ /* 0x000fc40000000f00 */
[----:B------:R-:W-:Y:S02]  /*1ad0*/  @P3 MOV R14, R97 ;  /* 0x00000061000e3202 */ /* 0x000fe40000000f00 */
[----:B------:R-:W-:Y:S01]  /*1ae0*/  @P3 MOV R15, R96 ;  /* 0x00000060000f3202 */ /* 0x000fe20000000f00 */
[----:B------:R-:W-:Y:S06]  /*1af0*/  BRA `(.L_x_18028) ;  /* 0x0000000000547947 */ /* 0x000fec0003800000 */
.L_x_18027:
[----:B-----5:R-:W-:Y:S01]  /*1b00*/  @!P3 FADD.FTZ R99, R4, R16 ;  /* 0x000000100463b221 */ /* 0x020fe20000010000 */
[----:B------:R-:W-:Y:S01]  /*1b10*/  @!P3 FADD.FTZ R98, R5, R17 ;  /* 0x000000110562b221 */ /* 0x000fe20000010000 */
[----:B------:R-:W-:Y:S01]  /*1b20*/  @!P3 FADD.FTZ R97, R6, R18 ;  /* 0x000000120661b221 */ /* 0x000fe20000010000 */
[----:B------:R-:W-:Y:S02]  /*1b30*/  @!P3 FADD.FTZ R96, R7, R19 ;  /* 0x000000130760b221 */ /* 0x000fe40000010000 */
[----:B0-----:R-:W-:Y:S02]  /*1b40*/  @!P3 MOV R12, R99 ;  /* 0x00000063000cb202 */ /* 0x001fe40000000f00 */
        /* <DEDUP_REMOVED lines=16> */
.L_x_18028:
        /* <DEDUP_REMOVED lines=19> */
[----:B0-----:R-:W-:Y:S01]  /*1d80*/  @!P3 MOV R101, R19 ;  /* 0x000000130065b202 */ /* 0x001fe20000000f00 */
[----:B------:R-:W-:Y:S01]  /*1d90*/  @P3 FADD.FTZ R101, R11, R19 ;  /* 0x000000130b653221 */ /* 0x000fe20000010000 */
[----:B------:R-:W-:Y:S02]  /*1da0*/  @P3 MOV R12, R103 ;  /* 0x00000067000c3202 */ /* 0x000fe40000000f00 */
[----:B------:R-:W-:-:S02]  /*1db0*/  @P3 MOV R13, R104 ;  /* 0x00000068000d3202 */ /* 0x000fc40000000f00 */
[----:B------:R-:W-:Y:S02]  /*1dc0*/  @P3 MOV R14, R102 ;  /* 0x00000066000e3202 */ /* 0x000fe40000000f00 */
[----:B------:R-:W-:Y:S01]  /*1dd0*/  @P3 MOV R15, R101 ;  /* 0x00000065000f3202 */ /* 0x000fe20000000f00 */
[----:B------:R-:W-:Y:S06]  /*1de0*/  BRA `(.L_x_18030) ;  /* 0x0000000000547947 */ /* 0x000fec0003800000 */
.L_x_18029:
[----:B-----5:R-:W-:Y:S01]  /*1df0*/  @!P3 FADD.FTZ R103, R4, R16 ;  /* 0x000000100467b221 */ /* 0x020fe20000010000 */
[----:B------:R-:W-:Y:S01]  /*1e00*/  @!P3 FADD.FTZ R104, R5, R17 ;  /* 0x000000110568b221 */ /* 0x000fe20000010000 */
[----:B------:R-:W-:Y:S01]  /*1e10*/  @!P3 FADD.FTZ R102, R6, R18 ;  /* 0x000000120666b221 */ /* 0x000fe20000010000 */
[----:B0-----:R-:W-:Y:S02]  /*1e20*/  @!P3 FADD.FTZ R101, R7, R19 ;  /* 0x000000130765b221 */ /* 0x001fe40000010000 */
        /* <DEDUP_REMOVED lines=17> */
.L_x_18030:
        /* <DEDUP_REMOVED lines=15> */
[----:B0-----:R-:W-:Y:S01]  /*2030*/  @!P3 MOV R107, R17 ;  /* 0x00000011006bb202 */ /* 0x001fe20000000f00 */
        /* <DEDUP_REMOVED lines=10> */
.L_x_18031:
[----:B-----5:R-:W-:Y:S01]  /*20e0*/  @!P3 FADD.FTZ R105, R4, R16 ;  /* 0x000000100469b221 */ /* 0x020fe20000010000 */
[----:B0-----:R-:W-:Y:S01]  /*20f0*/  @!P3 FADD.FTZ R107, R5, R17 ;  /* 0x00000011056bb221 */ /* 0x001fe20000010000 */
        /* <DEDUP_REMOVED lines=19> */
.L_x_18032:
        /* <DEDUP_REMOVED lines=13> */
[----:B0----5:R-:W-:Y:S01]  /*2300*/  @!P3 MOV R113, R16 ;  /* 0x000000100071b202 */ /* 0x021fe20000000f00 */
        /* <DEDUP_REMOVED lines=12> */
.L_x_18033:
[----:B0----5:R-:W-:Y:S01]  /*23d0*/  @!P3 FADD.FTZ R113, R4, R16 ;  /* 0x000000100471b221 */ /* 0x021fe20000010000 */
        /* <DEDUP_REMOVED lines=20> */
.L_x_18034:
        /* <DEDUP_REMOVED lines=26> */
.L_x_18035:
        /* <DEDUP_REMOVED lines=21> */
.L_x_18036:
        /* <DEDUP_REMOVED lines=26> */
.L_x_18037:
        /* <DEDUP_REMOVED lines=21> */
.L_x_18038:
        /* <DEDUP_REMOVED lines=124> */
.L_x_18052:
[----:B------:R-:W-:Y:S01]  /*32c0*/  FMUL.FTZ R16, R123, R123 ;  /* 0x0000007b7b107220 */ /* 0x000fe20000410000 */
[----:B------:R-:W-:Y:S01]  /*32d0*/  ISETP.NE.AND P3, PT, RZ, UR5, PT ;  /* 0x00000005ff007c0c */ /* 0x000fe2000bf65270 */
[----:B-1----:R-:W-:Y:S01]  /*32e0*/  FADD.FTZ R17, R31, R17 ;  /* 0x000000111f117221 */ /* 0x002fe20000010000 */
[----:B------:R-:W1:Y:S01]  /*32f0*/  @!P2 LDC.64 R160, c[0x0][0x3c0] ;  /* 0x0000f000ffa0ab82 */ /* 0x000e620000000a00 */
[----:B------:R-:W-:Y:S01]  /*3300*/  HADD2.F32 R18, -RZ, R51.H0_H0 ;  /* 0x20000033ff127230 */ /* 0x000fe20000004100 */
[----:B------:R-:W-:Y:S01]  /*3310*/  FSEL R16, R16, RZ, P3 ;  /* 0x000000ff10107208 */ /* 0x000fe20001800000 */
[----:B------:R-:W-:Y:S01]  /*3320*/  FFMA.FTZ R17, R17, R19, UR8 ;  /* 0x0000000811117e23 */ /* 0x000fe20008010013 */
[----:B------:R-:W-:Y:S01]  /*3330*/  FSEL R124, R123, RZ, !P3 ;  /* 0x000000ff7b7c7208 */ /* 0x000fe20005800000 */
[--C-:B------:R-:W-:Y:S02]  /*3340*/  HADD2.F32 R19, -RZ, R84.reuse.H0_H0 ;  /* 0x20000054ff137230 */ /* 0x100fe40000004100 */
[----:B------:R-:W-:Y:S01]  /*3350*/  FADD.FTZ R16, R17, R16 ;  /* 0x0000001011107221 */ /* 0x000fe20000010000 */
[----:B------:R-:W2:Y:S01]  /*3360*/  @!P2 LDC.64 R158, c[0x0][0x3c8] ;  /* 0x0000f200ff9eab82 */ /* 0x000ea20000000a00 */
[C---:B------:R-:W-:Y:S01]  /*3370*/  FADD.FTZ R109, -R124.reuse, R30 ;  /* 0x0000001e7c6d7221 */ /* 0x040fe20000010100 */
[----:B------:R-:W-:Y:S01]  /*3380*/  HADD2.F32 R17, -RZ, R84.H1_H1 ;  /* 0x30000054ff117230 */ /* 0x000fe20000004100 */
[----:B------:R3:W4:Y:S01]  /*3390*/  MUFU.RSQ R111, R16 ;  /* 0x00000010006f7308 */ /* 0x0007220000001400 */
[C---:B------:R-:W-:Y:S01]  /*33a0*/  FADD.FTZ R26, -R124.reuse, R26 ;  /* 0x0000001a7c1a7221 */ /* 0x040fe20000010100 */
[C---:B------:R-:W-:Y:S01]  /*33b0*/  FADD.FTZ R27, -R124.reuse, R27 ;  /* 0x0000001b7c1b7221 */ /* 0x040fe20000010100 */
[----:B------:R-:W-:Y:S01]  /*33c0*/  FADD.FTZ R25, -R124, R25 ;  /* 0x000000197c197221 */ /* 0x000fe20000010100 */
[--C-:B------:R-:W-:Y:S01]  /*33d0*/  HADD2.F32 R126, -RZ, R83.reuse.H1_H1 ;  /* 0x30000053ff7e7230 */ /* 0x100fe20000004100 */
[----:B0-----:R-:W0:Y:S01]  /*33e0*/  LDC.64 R30, c[0x0][0x428] ;  /* 0x00010a00ff1e7b82 */ /* 0x001e220000000a00 */
[----:B------:R-:W-:-:S02]  /*33f0*/  HADD2.F32 R125, -RZ, R83.H0_H0 ;  /* 0x20000053ff7d7230 */ /* 0x000fc40000004100 */
[C---:B------:R-:W-:Y:S01]  /*3400*/  FADD.FTZ R154, -R124.reuse, R22 ;  /* 0x000000167c9a7221 */ /* 0x040fe20000010100 */
[----:B------:R-:W-:Y:S02]  /*3410*/  HADD2.F32 R127, -RZ, R145.H0_H0 ;  /* 0x20000091ff7f7230 */ /* 0x000fe40000004100 */
[C---:B------:R-:W-:Y:S01]  /*3420*/  FADD.FTZ R22, -R124.reuse, R98 ;  /* 0x000000627c167221 */ /* 0x040fe20000010100 */
[----:B---3--:R-:W-:Y:S02]  /*3430*/  HADD2.F32 R16, -RZ, R50.H0_H0 ;  /* 0x20000032ff107230 */ /* 0x008fe40000004100 */
[C---:B------:R-:W-:Y:S01]  /*3440*/  FADD.FTZ R98, -R124.reuse, R104 ;  /* 0x000000687c627221 */ /* 0x040fe20000010100 */
[----:B------:R-:W-:Y:S01]  /*3450*/  FADD.FTZ R96, -R124, R96 ;  /* 0x000000607c607221 */ /* 0x000fe20000010100 */
[----:B-1----:R-:W-:-:S04]  /*3460*/  @!P2 IMAD.WIDE R160, R78, 0x4, R160 ;  /* 0x000000044ea0a825 */ /* 0x002fc800078e02a0 */
[C---:B------:R-:W-:Y:S01]  /*3470*/  FADD.FTZ R101, -R124.reuse, R101 ;  /* 0x000000657c657221 */ /* 0x040fe20000010100 */
[C---:B------:R-:W-:Y:S01]  /*3480*/  FADD.FTZ R104, -R124.reuse, R108 ;  /* 0x0000006c7c687221 */ /* 0x040fe20000010100 */
[----:B------:R-:W-:Y:S01]  /*3490*/  FADD.FTZ R21, -R124, R21 ;  /* 0x000000157c157221 */ /* 0x000fe20000010100 */
[C---:B----4-:R-:W-:Y:S01]  /*34a0*/  FMUL.FTZ R109, R111.reuse, R109 ;  /* 0x0000006d6f6d7220 */ /* 0x050fe20000410000 */
[----:B------:R-:W-:Y:S01]  /*34b0*/  @!P2 STG.E desc[UR6][R160.64], R123 ;  /* 0x0000007ba000a986 */ /* 0x000fe2000c101906 */
[C---:B------:R-:W-:Y:S01]  /*34c0*/  FMUL.FTZ R26, R111.reuse, R26 ;  /* 0x0000001a6f1a7220 */ /* 0x040fe20000410000 */
[----:B------:R-:W-:Y:S01]  /*34d0*/  FMUL.FTZ R27, R111, R27 ;  /* 0x0000001b6f1b7220 */ /* 0x000fe20000410000 */
[----:B--2---:R-:W-:-:S04]  /*34e0*/  @!P2 IMAD.WIDE R158, R78, 0x4, R158 ;  /* 0x000000044e9ea825 */ /* 0x004fc800078e029e */
[----:B------:R-:W-:Y:S01]  /*34f0*/  FFMA.FTZ R16, R109, R17, R16 ;  /* 0x000000116d107223 */ /* 0x000fe20000010010 */
[----:B------:R-:W-:Y:S01]  /*3500*/  FMUL.FTZ R25, R111, R25 ;  /* 0x000000196f197220 */ /* 0x000fe20000410000 */
[----:B------:R-:W-:Y:S01]  /*3510*/  FFMA.FTZ R18, R26, R19, R18 ;  /* 0x000000131a127223 */ /* 0x000fe20000010012 */
[----:B------:R-:W-:Y:S01]  /*3520*/  HADD2.F32 R17, -RZ, R144.H0_H0 ;  /* 0x20000090ff117230 */ /* 0x000fe20000004100 */
[----:B------:R1:W-:Y:S01]  /*3530*/  @!P2 STG.E desc[UR6][R158.64], R111 ;  /* 0x0000006f9e00a986 */ /* 0x0003e2000c101906 */
[----:B------:R-:W-:Y:S01]  /*3540*/  FFMA.FTZ R19, R25, R125, R127 ;  /* 0x0000007d19137223 */ /* 0x000fe2000001007f */
[----:B------:R-:W-:Y:S01]  /*3550*/  FADD.FTZ R125, -R124, R20 ;  /* 0x000000147c7d7221 */ /* 0x000fe20000010100 */
[----:B0-----:R-:W-:-:S04]  /*3560*/  IMAD.WIDE.U32 R156, R24, 0x10, R30 ;  /* 0x00000010189c7825 */ /* 0x001fc800078e001e */
[----:B------:R-:W-:Y:S01]  /*3570*/  FFMA.FTZ R17, R27, R126, R17 ;  /* 0x0000007e1b117223 */ /* 0x000fe20000010011 */
[C---:B------:R-:W-:Y:S01]  /*3580*/  FADD.FTZ R20, -R124.reuse, R99 ;  /* 0x000000637c147221 */ /* 0x040fe20000010100 */
[C---:B------:R-:W-:Y:S01]  /*3590*/  FADD.FTZ R126, -R124.reuse, R23 ;  /* 0x000000177c7e7221 */ /* 0x040fe20000010100 */
[C---:B------:R-:W-:Y:S01]  /*35a0*/  FADD.FTZ R99, -R124.reuse, R102 ;  /* 0x000000667c637221 */ /* 0x040fe20000010100 */
[C---:B------:R-:W-:Y:S01]  /*35b0*/  FADD.FTZ R23, -R124.reuse, R97 ;  /* 0x000000617c177221 */ /* 0x040fe20000010100 */
[C---:B------:R-:W-:Y:S01]  /*35c0*/  FADD.FTZ R102, -R124.reuse, R105 ;  /* 0x000000697c667221 */ /* 0x040fe20000010100 */
[----:B------:R0:W-:Y:S01]  /*35d0*/  STG.E.128 desc[UR6][R156.64], R16 ;  /* 0x000000109c007986 */ /* 0x0001e2000c101d06 */
[C---:B------:R-:W-:Y:S01]  /*35e0*/  FADD.FTZ R97, -R124.reuse, R103 ;  /* 0x000000677c617221 */ /* 0x040fe20000010100 */
        /* <DEDUP_REMOVED lines=15> */
[----:B------:R-:W-:Y:S01]  /*36e0*/  FMUL.FTZ R110, R111, R105 ;  /* 0x000000696f6e7220 */ /* 0x000fe20000410000 */
[----:B0-----:R-:W-:-:S02]  /*36f0*/  HADD2.F32 R156, -RZ, R81.H1_H1 ;  /* 0x30000051ff9c7230 */ /* 0x001fc40000004100 */
[C---:B------:R-:W-:Y:S01]  /*3700*/  FMUL.FTZ R121, R111.reuse, R22 ;  /* 0x000000166f797220 */ /* 0x040fe20000410000 */
[----:B------:R-:W-:Y:S02]  /*3710*/  HADD2.F32 R17, -RZ, R144.H1_H1 ;  /* 0x30000090ff117230 */ /* 0x000fe40000004100 */
[C---:B------:R-:W-:Y:S01]  /*3720*/  FMUL.FTZ R120, R111.reuse, R23 ;  /* 0x000000176f787220 */ /* 0x040fe20000410000 */
[--C-:B------:R-:W-:Y:S02]  /*3730*/  HADD2.F32 R19, -RZ, R82.reuse.H0_H0 ;  /* 0x20000052ff137230 */ /* 0x100fe40000004100 */
[C---:B------:R-:W-:Y:S01]  /*3740*/  FMUL.FTZ R119, R111.reuse, R96 ;  /* 0x000000606f777220 */ /* 0x040fe20000410000 */
[----:B------:R-:W-:Y:S02]  /*3750*/  HADD2.F32 R18, -RZ, R3.H0_H0 ;  /* 0x20000003ff127230 */ /* 0x000fe40000004100 */
[----:B------:R-:W-:Y:S01]  /*3760*/  FMUL.FTZ R118, R111, R97 ;  /* 0x000000616f767220 */ /* 0x000fe20000410000 */
[----:B------:R-:W-:-:S02]  /*3770*/  HADD2.F32 R157, -RZ, R82.H1_H1 ;  /* 0x30000052ff9d7230 */ /* 0x000fc40000004100 */
[C---:B------:R-:W-:Y:S01]  /*3780*/  FMUL.FTZ R117, R111.reuse, R98 ;  /* 0x000000626f757220 */ /* 0x040fe20000410000 */
[----:B------:R-:W-:Y:S02]  /*3790*/  HADD2.F32 R16, -RZ, R2.H0_H0 ;  /* 0x20000002ff107230 */ /* 0x000fe40000004100 */
        /* <DEDUP_REMOVED lines=25> */
[----:B------:R-:W-:-:S02]  /*3930*/  HADD2.F32 R127, -RZ, R81.H0_H0 ;  /* 0x20000051ff7f7230 */ /* 0x000fc40000004100 */
[----:B------:R-:W-:Y:S02]  /*3940*/  HADD2.F32 R19, -RZ, R145.H1_H1 ;  /* 0x30000091ff137230 */ /* 0x000fe40000004100 */
[--C-:B------:R-:W-:Y:S02]  /*3950*/  HADD2.F32 R27, -RZ, R80.reuse.H0_H0 ;  /* 0x20000050ff1b7230 */ /* 0x100fe40000004100 */
[----:B------:R-:W-:Y:S02]  /*3960*/  HADD2.F32 R22, -RZ, R53.H0_H0 ;  /* 0x20000035ff167230 */ /* 0x000fe40000004100 */
[----:B------:R-:W-:Y:S01]  /*3970*/  FFMA.FTZ R19, R25, R127, R19 ;  /* 0x0000007f19137223 */ /* 0x000fe20000010013 */
[----:B------:R-:W-:Y:S02]  /*3980*/  HADD2.F32 R26, -RZ, R79.H0_H0 ;  /* 0x2000004fff1a7230 */ /* 0x000fe40000004100 */
[----:B------:R-:W-:Y:S02]  /*3990*/  HADD2.F32 R23, -RZ, R147.H0_H0 ;  /* 0x20000093ff177230 */ /* 0x000fe40000004100 */
[----:B------:R-:W-:Y:S01]  /*39a0*/  FFMA.FTZ R22, R124, R27, R22 ;  /* 0x0000001b7c167223 */ /* 0x000fe20000010016 */
[----:B------:R-:W-:-:S02]  /*39b0*/  HADD2.F32 R111, -RZ, R80.H1_H1 ;  /* 0x30000050ff6f7230 */ /* 0x000fc40000004100 */
[----:B------:R-:W-:Y:S02]  /*39c0*/  HADD2.F32 R20, -RZ, R52.H0_H0 ;  /* 0x20000034ff147230 */ /* 0x000fe40000004100 */
[----:B------:R-:W-:Y:S01]  /*39d0*/  FFMA.FTZ R23, R125, R26, R23 ;  /* 0x0000001a7d177223 */ /* 0x000fe20000010017 */
[----:B------:R-:W-:Y:S02]  /*39e0*/  HADD2.F32 R109, -RZ, R79.H1_H1 ;  /* 0x3000004fff6d7230 */ /* 0x000fe40000004100 */
[----:B------:R-:W-:Y:S02]  /*39f0*/  HADD2.F32 R21, -RZ, R146.H0_H0 ;  /* 0x20000092ff157230 */ /* 0x000fe40000004100 */
[----:B------:R-:W-:Y:S01]  /*3a00*/  FFMA.FTZ R20, R126, R111, R20 ;  /* 0x0000006f7e147223 */ /* 0x000fe20000010014 */
[----:B-1----:R-:W-:-:S04]  /*3a10*/  IMAD.WIDE.U32 R130, R24, 0x10, R158 ;  /* 0x0000001018827825 */ /* 0x002fc800078e009e */
[----:B------:R-:W-:Y:S01]  /*3a20*/  FFMA.FTZ R21, R123, R109, R21 ;  /* 0x0000006d7b157223 */ /* 0x000fe20000010015 */
[----:B------:R-:W-:Y:S01]  /*3a30*/  HADD2.F32 R27, -RZ, R85.H0_H0 ;  /* 0x20000055ff1b7230 */ /* 0x000fe20000004100 */
[----:B------:R0:W-:Y:S01]  /*3a40*/  STG.E.128 desc[UR6][R130.64], R16 ;  /* 0x0000001082007986 */ /* 0x0001e2000c101d06 */
[----:B------:R-:W-:Y:S02]  /*3a50*/  HADD2.F32 R26, -RZ, R36.H0_H0 ;  /* 0x20000024ff1a7230 */ /* 0x000fe40000004100 */
[----:B------:R-:W-:-:S04]  /*3a60*/  IMAD.WIDE.U32 R128, R28, 0x10, R30 ;  /* 0x000000101c807825 */ /* 0x000fc800078e001e */
[----:B------:R-:W-:Y:S01]  /*3a70*/  HADD2.F32 R25, -RZ, R86.H0_H0 ;  /* 0x20000056ff197230 */ /* 0x000fe20000004100 */
[----:B------:R1:W-:Y:S01]  /*3a80*/  STG.E.128 desc[UR6][R128.64], R20 ;  /* 0x0000001480007986 */ /* 0x0003e2000c101d06 */
[----:B------:R-:W-:Y:S02]  /*3a90*/  HADD2.F32 R24, -RZ, R146.H1_H1 ;  /* 0x30000092ff187230 */ /* 0x000fe40000004100 */
[----:B------:R-:W-:Y:S02]  /*3aa0*/  HADD2.F32 R111, -RZ, R88.H1_H1 ;  /* 0x30000058ff6f7230 */ /* 0x000fe40000004100 */
[----:B------:R-:W-:Y:S02]  /*3ab0*/  HADD2.F32 R109, -RZ, R90.H1_H1 ;  /* 0x3000005aff6d7230 */ /* 0x000fe40000004100 */
[----:B------:R-:W-:-:S04]  /*3ac0*/  IMAD.WIDE.U32 R132, R32, 0x10, R158 ;  /* 0x0000001020847825 */ /* 0x000fc800078e009e */
[----:B0-----:R-:W-:Y:S01]  /*3ad0*/  FFMA.FTZ R16, R126, R27, R26 ;  /* 0x0000001b7e107223 */ /* 0x001fe2000001001a */
[----:B------:R-:W-:Y:S01]  /*3ae0*/  FFMA.FTZ R17, R123, R25, R24 ;  /* 0x000000197b117223 */ /* 0x000fe20000010018 */
[----:B------:R-:W-:Y:S02]  /*3af0*/  HADD2.F32 R26, -RZ, R86.H1_H1 ;  /* 0x30000056ff1a7230 */ /* 0x000fe40000004100 */
[----:B------:R-:W-:Y:S02]  /*3b00*/  HADD2.F32 R19, -RZ, R147.H1_H1 ;  /* 0x30000093ff137230 */ /* 0x000fe40000004100 */
[----:B------:R-:W-:Y:S02]  /*3b10*/  HADD2.F32 R25, -RZ, R87.H0_H0 ;  /* 0x20000057ff197230 */ /* 0x000fe40000004100 */
[----:B-1----:R-:W-:Y:S02]  /*3b20*/  HADD2.F32 R20, -RZ, R54.H0_H0 ;  /* 0x20000036ff147230 */ /* 0x002fe40000004100 */
[----:B------:R-:W-:Y:S01]  /*3b30*/  FFMA.FTZ R19, R125, R26, R19 ;  /* 0x0000001a7d137223 */ /* 0x000fe20000010013 */
[----:B------:R-:W-:-:S02]  /*3b40*/  HADD2.F32 R23, -RZ, R89.H0_H0 ;  /* 0x20000059ff177230 */ /* 0x000fc40000004100 */
[----:B------:R-:W-:Y:S02]  /*3b50*/  HADD2.F32 R24, -RZ, R38.H0_H0 ;  /* 0x20000026ff187230 */ /* 0x000fe40000004100 */
[C---:B------:R-:W-:Y:S01]  /*3b60*/  FFMA.FTZ R20, R122.reuse, R25, R20 ;  /* 0x000000197a147223 */ /* 0x040fe20000010014 */
[----:B------:R-:W-:Y:S02]  /*3b70*/  HADD2.F32 R22, -RZ, R88.H0_H0 ;  /* 0x20000058ff167230 */ /* 0x000fe40000004100 */
[----:B------:R-:W-:Y:S02]  /*3b80*/  HADD2.F32 R21, -RZ, R148.H0_H0 ;  /* 0x20000094ff157230 */ /* 0x000fe40000004100 */
[----:B------:R-:W-:Y:S01]  /*3b90*/  FFMA.FTZ R24, R122, R23, R24 ;  /* 0x000000177a187223 */ /* 0x000fe20000010018 */
[----:B------:R-:W-:Y:S02]  /*3ba0*/  HADD2.F32 R27, -RZ, R85.H1_H1 ;  /* 0x30000055ff1b7230 */ /* 0x000fe40000004100 */
[----:B------:R-:W-:-:S02]  /*3bb0*/  HADD2.F32 R18, -RZ, R37.H0_H0 ;  /* 0x20000025ff127230 */ /* 0x000fc40000004100 */
[----:B------:R-:W-:Y:S01]  /*3bc0*/  FFMA.FTZ R21, R121, R22, R21 ;  /* 0x0000001679157223 */ /* 0x000fe20000010015 */
[----:B------:R-:W-:Y:S02]  /*3bd0*/  HADD2.F32 R123, -RZ, R87.H1_H1 ;  /* 0x30000057ff7b7230 */ /* 0x000fe40000004100 */
[----:B------:R-:W-:Y:S02]  /*3be0*/  HADD2.F32 R22, -RZ, R55.H0_H0 ;  /* 0x20000037ff167230 */ /* 0x000fe40000004100 */
[----:B------:R-:W-:Y:S01]  /*3bf0*/  FFMA.FTZ R18, R124, R27, R18 ;  /* 0x0000001b7c127223 */ /* 0x000fe20000010012 */
[----:B------:R-:W-:Y:S02]  /*3c00*/  HADD2.F32 R122, -RZ, R89.H1_H1 ;  /* 0x30000059ff7a7230 */ /* 0x000fe40000004100 */
[----:B------:R-:W-:Y:S02]  /*3c10*/  HADD2.F32 R26, -RZ, R39.H0_H0 ;  /* 0x20000027ff1a7230 */ /* 0x000fe40000004100 */
[----:B------:R-:W-:Y:S01]  /*3c20*/  FFMA.FTZ R22, R120, R123, R22 ;  /* 0x0000007b78167223 */ /* 0x000fe20000010016 */
[----:B------:R-:W-:-:S02]  /*3c30*/  HADD2.F32 R124, -RZ, R90.H0_H0 ;  /* 0x2000005aff7c7230 */ /* 0x000fc40000004100 */
[----:B------:R-:W-:Y:S02]  /*3c40*/  HADD2.F32 R25, -RZ, R148.H1_H1 ;  /* 0x30000094ff197230 */ /* 0x000fe40000004100 */
[----:B------:R-:W-:Y:S01]  /*3c50*/  FFMA.FTZ R26, R120, R122, R26 ;  /* 0x0000007a781a7223 */ /* 0x000fe2000001001a */
[--C-:B------:R-:W-:Y:S02]  /*3c60*/  HADD2.F32 R23, -RZ, R149.reuse.H0_H0 ;  /* 0x20000095ff177230 */ /* 0x100fe40000004100 */
[----:B------:R-:W-:Y:S02]  /*3c70*/  HADD2.F32 R27, -RZ, R149.H1_H1 ;  /* 0x30000095ff1b7230 */ /* 0x000fe40000004100 */
[----:B------:R-:W-:Y:S01]  /*3c80*/  FFMA.FTZ R25, R121, R124, R25 ;  /* 0x0000007c79197223 */ /* 0x000fe20000010019 */
[----:B------:R-:W-:-:S04]  /*3c90*/  IMAD.WIDE.U32 R122, R28, 0x10, R158 ;  /* 0x000000101c7a7825 */ /* 0x000fc800078e009e */
[C---:B------:R-:W-:Y:S01]  /*3ca0*/  FFMA.FTZ R23, R119.reuse, R111, R23 ;  /* 0x0000006f77177223 */ /* 0x040fe20000010017 */
[----:B------:R-:W-:Y:S01]  /*3cb0*/  FFMA.FTZ R27, R119, R109, R27 ;  /* 0x0000006d771b7223 */ /* 0x000fe2000001001b */
[C---:B------:R-:W-:Y:S01]  /*3cc0*/  IMAD.WIDE.U32 R120, R29.reuse, 0x10, R30 ;  /* 0x000000101d787825 */ /* 0x040fe200078e001e */
[----:B------:R0:W-:Y:S03]  /*3cd0*/  STG.E.128 desc[UR6][R122.64], R16 ;  /* 0x000000107a007986 */ /* 0x0001e6000c101d06 */
[----:B------:R-:W-:Y:S01]  /*3ce0*/  IMAD.WIDE.U32 R124, R29, 0x10, R158 ;  /* 0x000000101d7c7825 */ /* 0x000fe200078e009e */
[----:B------:R1:W-:Y:S03]  /*3cf0*/  STG.E.128 desc[UR6][R120.64], R20 ;  /* 0x0000001478007986 */ /* 0x0003e6000c101d06 */
[----:B------:R-:W-:Y:S01]  /*3d00*/  HADD2.F32 R111, -RZ, R91.H0_H0 ;  /* 0x2000005bff6f7230 */ /* 0x000fe20000004100 */
[----:B------:R2:W-:Y:S01]  /*3d10*/  STG.E.128 desc[UR6][R124.64], R24 ;  /* 0x000000187c007986 */ /* 0x0005e2000c101d06 */
[----:B------:R-:W-:-:S02]  /*3d20*/  HADD2.F32 R109, -RZ, R56.H0_H0 ;  /* 0x20000038ff6d7230 */ /* 0x000fc40000004100 */
[----:B------:R-:W-:Y:S02]  /*3d30*/  HADD2.F32 R29, -RZ, R93.H0_H0 ;  /* 0x2000005dff1d7230 */ /* 0x000fe40000004100 */
[----:B------:R-:W-:Y:S02]  /*3d40*/  HADD2.F32 R28, -RZ, R40.H0_H0 ;  /* 0x20000028ff1c7230 */ /* 0x000fe40000004100 */
[----:B------:R-:W-:-:S04]  /*3d50*/  IMAD.WIDE.U32 R130, R32, 0x10, R30 ;  /* 0x0000001020827825 */ /* 0x000fc800078e001e */
[C---:B0-----:R-:W-:Y:S01]  /*3d60*/  FFMA.FTZ R16, R118.reuse, R111, R109 ;  /* 0x0000006f76107223 */ /* 0x041fe2000001006d */
[--C-:B------:R-:W-:Y:S02]  /*3d70*/  HADD2.F32 R17, -RZ, R150.reuse.H0_H0 ;  /* 0x20000096ff117230 */ /* 0x100fe40000004100 */
[----:B------:R-:W-:Y:S02]  /*3d80*/  HADD2.F32 R18, -RZ, R57.H0_H0 ;  /* 0x20000039ff127230 */ /* 0x000fe40000004100 */
[----:B-1----:R-:W-:Y:S01]  /*3d90*/  FFMA.FTZ R20, R118, R29, R28 ;  /* 0x0000001d76147223 */ /* 0x002fe2000001001c */
[----:B------:R-:W-:Y:S02]  /*3da0*/  HADD2.F32 R21, -RZ, R150.H1_H1 ;  /* 0x30000096ff157230 */ /* 0x000fe40000004100 */
[----:B------:R-:W-:Y:S02]  /*3db0*/  HADD2.F32 R22, -RZ, R41.H0_H0 ;  /* 0x20000029ff167230 */ /* 0x000fe40000004100 */
[----:B--2---:R-:W-:-:S02]  /*3dc0*/  HADD2.F32 R27, -RZ, R92.H0_H0 ;  /* 0x2000005cff1b7230 */ /* 0x004fc40000004100 */
[----:B------:R-:W-:Y:S02]  /*3dd0*/  HADD2.F32 R26, -RZ, R94.H0_H0 ;  /* 0x2000005eff1a7230 */ /* 0x000fe40000004100 */
[----:B------:R-:W-:Y:S02]  /*3de0*/  HADD2.F32 R25, -RZ, R91.H1_H1 ;  /* 0x3000005bff197230 */ /* 0x000fe40000004100 */
[C---:B------:R-:W-:Y:S01]  /*3df0*/  FFMA.FTZ R17, R117.reuse, R27, R17 ;  /* 0x0000001b75117223 */ /* 0x040fe20000010011 */
[----:B------:R-:W-:Y:S02]  /*3e00*/  HADD2.F32 R24, -RZ, R93.H1_H1 ;  /* 0x3000005dff187230 */ /* 0x000fe40000004100 */
[----:B------:R-:W-:Y:S01]  /*3e10*/  FFMA.FTZ R21, R117, R26, R21 ;  /* 0x0000001a75157223 */ /* 0x000fe20000010015 */
[----:B------:R-:W-:Y:S02]  /*3e20*/  HADD2.F32 R111, -RZ, R95.H0_H0 ;  /* 0x2000005fff6f7230 */ /* 0x000fe40000004100 */
[----:B------:R-:W-:Y:S01]  /*3e30*/  FFMA.FTZ R18, R116, R25, R18 ;  /* 0x0000001974127223 */ /* 0x000fe20000010012 */
[----:B------:R-:W-:-:S02]  /*3e40*/  HADD2.F32 R109, -RZ, R136.H0_H0 ;  /* 0x20000088ff6d7230 */ /* 0x000fc40000004100 */
[----:B------:R-:W-:Y:S01]  /*3e50*/  FFMA.FTZ R22, R116, R24, R22 ;  /* 0x0000001874167223 */ /* 0x000fe20000010016 */
[----:B------:R-:W-:Y:S02]  /*3e60*/  HADD2.F32 R24, -RZ, R58.H0_H0 ;  /* 0x2000003aff187230 */ /* 0x000fe40000004100 */
[----:B------:R-:W-:Y:S02]  /*3e70*/  HADD2.F32 R28, -RZ, R42.H0_H0 ;  /* 0x2000002aff1c7230 */ /* 0x000fe40000004100 */
[----:B------:R-:W-:Y:S02]  /*3e80*/  HADD2.F32 R27, -RZ, R135.H0_H0 ;  /* 0x20000087ff1b7230 */ /* 0x000fe40000004100 */
[C---:B------:R-:W-:Y:S01]  /*3e90*/  FFMA.FTZ R24, R114.reuse, R111, R24 ;  /* 0x0000006f72187223 */ /* 0x040fe20000010018 */
[----:B------:R-:W-:Y:S02]  /*3ea0*/  HADD2.F32 R25, -RZ, R152.H0_H0 ;  /* 0x20000098ff197230 */ /* 0x000fe40000004100 */
[----:B------:R-:W-:Y:S01]  /*3eb0*/  FFMA.FTZ R28, R114, R109, R28 ;  /* 0x0000006d721c7223 */ /* 0x000fe2000001001c */
[----:B------:R-:W-:-:S02]  /*3ec0*/  HADD2.F32 R26, -RZ, R137.H0_H0 ;  /* 0x20000089ff1a7230 */ /* 0x000fc40000004100 */
[----:B------:R-:W-:Y:S02]  /*3ed0*/  HADD2.F32 R29, -RZ, R152.H1_H1 ;  /* 0x30000098ff1d7230 */ /* 0x000fe40000004100 */
[C---:B------:R-:W-:Y:S01]  /*3ee0*/  FFMA.FTZ R25, R113.reuse, R27, R25 ;  /* 0x0000001b71197223 */ /* 0x040fe20000010019 */
[----:B------:R-:W-:Y:S02]  /*3ef0*/  HADD2.F32 R23, -RZ, R92.H1_H1 ;  /* 0x3000005cff177230 */ /* 0x000fe40000004100 */
[----:B------:R-:W-:Y:S02]  /*3f00*/  HADD2.F32 R19, -RZ, R151.H0_H0 ;  /* 0x20000097ff137230 */ /* 0x000fe40000004100 */
[----:B------:R-:W-:Y:S01]  /*3f10*/  FFMA.FTZ R29, R113, R26, R29 ;  /* 0x0000001a711d7223 */ /* 0x000fe2000001001d */
[----:B------:R-:W-:Y:S02]  /*3f20*/  HADD2.F32 R113, -RZ, R135.H1_H1 ;  /* 0x30000087ff717230 */ /* 0x000fe40000004100 */
[----:B------:R-:W-:-:S02]  /*3f30*/  HADD2.F32 R27, -RZ, R153.H0_H0 ;  /* 0x20000099ff1b7230 */ /* 0x000fc40000004100 */
[----:B------:R-:W-:Y:S01]  /*3f40*/  FFMA.FTZ R19, R115, R23, R19 ;  /* 0x0000001773137223 */ /* 0x000fe20000010013 */
[----:B------:R-:W-:Y:S02]  /*3f50*/  HADD2.F32 R111, -RZ, R137.H1_H1 ;  /* 0x30000089ff6f7230 */ /* 0x000fe40000004100 */
[----:B------:R-:W-:Y:S02]  /*3f60*/  HADD2.F32 R109, -RZ, R153.H1_H1 ;  /* 0x30000099ff6d7230 */ /* 0x000fe40000004100 */
[----:B------:R-:W-:Y:S01]  /*3f70*/  FFMA.FTZ R27, R110, R113, R27 ;  /* 0x000000716e1b7223 */ /* 0x000fe2000001001b */
[----:B------:R-:W-:Y:S01]  /*3f80*/  HADD2.F32 R116, -RZ, R94.H1_H1 ;  /* 0x3000005eff747230 */ /* 0x000fe20000004100 */
[----:B------:R0:W-:Y:S01]  /*3f90*/  STG.E.128 desc[UR6][R130.64], R16 ;  /* 0x0000001082007986 */ /* 0x0001e2000c101d06 */
[----:B------:R-:W-:Y:S02]  /*3fa0*/  HADD2.F32 R23, -RZ, R151.H1_H1 ;  /* 0x30000097ff177230 */ /* 0x000fe40000004100 */
[----:B------:R-:W-:-:S04]  /*3fb0*/  IMAD.WIDE.U32 R128, R33, 0x10, R30 ;  /* 0x0000001021807825 */ /* 0x000fc800078e001e */
[----:B------:R-:W-:Y:S01]  /*3fc0*/  FFMA.FTZ R23, R115, R116, R23 ;  /* 0x0000007473177223 */ /* 0x000fe20000010017 */
[----:B------:R-:W-:-:S04]  /*3fd0*/  IMAD.WIDE.U32 R126, R34, 0x10, R30 ;  /* 0x00000010227e7825 */ /* 0x000fc800078e001e */
[--C-:B------:R-:W-:Y:S01]  /*3fe0*/  IMAD.WIDE.U32 R118, R35, 0x10, R30.reuse ;  /* 0x0000001023767825 */ /* 0x100fe200078e001e */
[----:B------:R1:W-:Y:S03]  /*3ff0*/  STG.E.128 desc[UR6][R132.64], R20 ;  /* 0x0000001484007986 */ /* 0x0003e6000c101d06 */
[----:B------:R-:W-:-:S04]  /*4000*/  IMAD.WIDE.U32 R120, R100, 0x10, R30 ;  /* 0x0000001064787825 */ /* 0x000fc800078e001e */
[----:B------:R-:W-:Y:S01]  /*4010*/  FFMA.FTZ R31, R110, R111, R109 ;  /* 0x0000006f6e1f7223 */ /* 0x000fe2000001006d */
[----:B------:R-:W-:Y:S01]  /*4020*/  SHF.R.U64 R110, R60, 0x10, R61 ;  /* 0x000000103c6e7819 */ /* 0x000fe2000000123d */
[----:B------:R-:W-:Y:S01]  /*4030*/  IMAD.WIDE.U32 R154, R33, 0x10, R158 ;  /* 0x00000010219a7825 */ /* 0x000fe200078e009e */
[----:B------:R-:W-:Y:S02]  /*4040*/  SHF.R.U64 R33, R76, 0x10, R77 ;  /* 0x000000104c217819 */ /* 0x000fe4000000124d */
[----:B0-----:R-:W-:Y:S01]  /*4050*/  SHF.R.U32.HI R16, RZ, 0x10, R71 ;  /* 0x00000010ff107819 */ /* 0x001fe20000011647 */
[----:B------:R-:W-:Y:S01]  /*4060*/  IMAD.WIDE.U32 R122, R34, 0x10, R158 ;  /* 0x00000010227a7825 */ /* 0x000fe200078e009e */
[----:B------:R-:W-:-:S03]  /*4070*/  SHF.R.U32.HI R17, RZ, 0x10, R45 ;  /* 0x00000010ff117819 */ /* 0x000fc6000001162d */
[----:B------:R-:W-:Y:S01]  /*4080*/  IMAD.WIDE.U32 R124, R35, 0x10, R158 ;  /* 0x00000010237c7825 */ /* 0x000fe200078e009e */
[----:B------:R-:W-:-:S03]  /*4090*/  SHF.R.U32.HI R35, RZ, 0x10, R77 ;  /* 0x00000010ff237819 */ /* 0x000fc6000001164d */
[----:B------:R-:W-:Y:S01]  /*40a0*/  IMAD.WIDE.U32 R158, R100, 0x10, R158 ;  /* 0x00000010649e7825 */ /* 0x000fe200078e009e */
[----:B------:R-:W-:-:S03]  /*40b0*/  SHF.R.U32.HI R100, RZ, 0x10, R61 ;  /* 0x00000010ff647819 */ /* 0x000fc6000001163d */
[----:B------:R-:W-:Y:S02]  /*40c0*/  HADD2.F32 R116, -RZ, R95.H1_H1 ;  /* 0x3000005fff747230 */ /* 0x000fe40000004100 */
[----:B------:R-:W-:Y:S02]  /*40d0*/  HADD2.F32 R26, -RZ, R59.H0_H0 ;  /* 0x2000003bff1a7230 */ /* 0x000fe40000004100 */
[----:B------:R-:W-:Y:S02]  /*40e0*/  HADD2.F32 R33, -RZ, R33.H0_H0 ;  /* 0x20000021ff217230 */ /* 0x000fe40000004100 */
[----:B------:R-:W-:Y:S02]  /*40f0*/  HADD2.F32 R110, -RZ, R110.H0_H0 ;  /* 0x2000006eff6e7230 */ /* 0x000fe40000004100 */
[----:B------:R-:W-:Y:S01]  /*4100*/  FFMA.FTZ R26, R112, R116, R26 ;  /* 0x00000074701a7223 */ /* 0x000fe2000001001a */
[----:B------:R-:W-:Y:S02]  /*4110*/  HADD2.F32 R35, -RZ, R35.H0_H0 ;  /* 0x20000023ff237230 */ /* 0x000fe40000004100 */
[----:B------:R-:W-:-:S02]  /*4120*/  HADD2.F32 R100, -RZ, R100.H0_H0 ;  /* 0x20000064ff647230 */ /* 0x000fc40000004100 */
[----:B------:R-:W-:Y:S01]  /*4130*/  FFMA.FTZ R33, R107, R33, R110 ;  /* 0x000000216b217223 */ /* 0x000fe2000001006e */
[----:B------:R-:W-:Y:S01]  /*4140*/  SHF.R.U64 R110, R44, 0x10, R45 ;  /* 0x000000102c6e7819 */ /* 0x000fe2000000122d */
[----:B------:R0:W-:Y:S01]  /*4150*/  STG.E.128 desc[UR6][R128.64], R24 ;  /* 0x0000001880007986 */ /* 0x0001e2000c101d06 */
[----:B-1----:R-:W-:Y:S02]  /*4160*/  HADD2.F32 R20, -RZ, R16.H0_H0 ;  /* 0x20000010ff147230 */ /* 0x002fe40000004100 */
[----:B------:R-:W-:Y:S01]  /*4170*/  FFMA.FTZ R35, R105, R35, R100 ;  /* 0x0000002369237223 */ /* 0x000fe20000010064 */
[----:B------:R-:W-:Y:S01]  /*4180*/  SHF.R.U64 R100, R70, 0x10, R71 ;  /* 0x0000001046647819 */ /* 0x000fe20000001247 */
[----:B------:R-:W-:Y:S02]  /*4190*/  HADD2.F32 R115, -RZ, R136.H1_H1 ;  /* 0x30000088ff737230 */ /* 0x000fe40000004100 */
[----:B------:R-:W-:Y:S02]  /*41a0*/  HADD2.F32 R114, -RZ, R43.H0_H0 ;  /* 0x2000002bff727230 */ /* 0x000fe40000004100 */
[----:B------:R-:W-:-:S02]  /*41b0*/  HADD2.F32 R21, -RZ, R140.H0_H0 ;  /* 0x2000008cff157230 */ /* 0x000fc40000004100 */
[----:B------:R-:W-:Y:S02]  /*41c0*/  HADD2.F32 R18, -RZ, R100.H0_H0 ;  /* 0x20000064ff127230 */ /* 0x000fe40000004100 */
[----:B------:R-:W-:Y:S01]  /*41d0*/  FFMA.FTZ R30, R112, R115, R114 ;  /* 0x00000073701e7223 */ /* 0x000fe20000010072 */
[----:B------:R-:W-:Y:S01]  /*41e0*/  HADD2.F32 R22, -RZ, R110.H0_H0 ;  /* 0x2000006eff167230 */ /* 0x000fe20000004100 */
[----:B------:R-:W-:Y:S01]  /*41f0*/  SHF.R.U32.HI R100, RZ, 0x10, R75 ;  /* 0x00000010ff647819 */ /* 0x000fe2000001164b */
[----:B------:R-:W-:Y:S02]  /*4200*/  HADD2.F32 R23, -RZ, R62.H0_H0 ;  /* 0x2000003eff177230 */ /* 0x000fe40000004100 */
[----:B------:R-:W-:Y:S01]  /*4210*/  HADD2.F32 R111, -RZ, R138.H0_H0 ;  /* 0x2000008aff6f7230 */ /* 0x000fe20000004100 */
[----:B------:R1:W-:Y:S01]  /*4220*/  STG.E.128 desc[UR6][R154.64], R28 ;  /* 0x0000001c9a007986 */ /* 0x0003e2000c101d06 */
[----:B0-----:R-:W-:Y:S02]  /*4230*/  HADD2.F32 R24, -RZ, R17.H0_H0 ;  /* 0x20000011ff187230 */ /* 0x001fe40000004100 */
[----:B------:R-:W-:Y:S01]  /*4240*/  FFMA.FTZ R17, R107, R18, R22 ;  /* 0x000000126b117223 */ /* 0x000fe20000010016 */
[----:B------:R-:W-:Y:S01]  /*4250*/  HADD2.F32 R32, -RZ, R60.H0_H0 ;  /* 0x2000003cff207230 */ /* 0x000fe20000004100 */
[----:B------:R-:W-:Y:S01]  /*4260*/  SHF.R.U64 R25, R46, 0x10, R47 ;  /* 0x000000102e197819 */ /* 0x000fe2000000122f */
[----:B------:R-:W-:-:S02]  /*4270*/  HADD2.F32 R34, -RZ, R138.H1_H1 ;  /* 0x3000008aff227230 */ /* 0x000fc40000004100 */
[----:B------:R-:W-:Y:S01]  /*4280*/  FFMA.FTZ R19, R105, R20, R24 ;  /* 0x0000001469137223 */ /* 0x000fe20000010018 */
[----:B------:R-:W-:Y:S02]  /*4290*/  HADD2.F32 R109, -RZ, R61.H0_H0 ;  /* 0x2000003dff6d7230 */ /* 0x000fe40000004100 */
[----:B------:R-:W-:Y:S01]  /*42a0*/  FFMA.FTZ R20, R104, R21, R23 ;  /* 0x0000001568147223 */ /* 0x000fe20000010017 */
[----:B------:R-:W-:Y:S01]  /*42b0*/  FFMA.FTZ R32, R108, R111, R32 ;  /* 0x0000006f6c207223 */ /* 0x000fe20000010020 */
[----:B------:R-:W-:Y:S01]  /*42c0*/  HADD2.F32 R22, -RZ, R140.H1_H1 ;  /* 0x3000008cff167230 */ /* 0x000fe20000004100 */
[----:B------:R-:W-:Y:S01]  /*42d0*/  SHF.R.U64 R105, R66, 0x10, R67 ;  /* 0x0000001042697819 */ /* 0x000fe20000001243 */
[----:B------:R-:W-:Y:S01]  /*42e0*/  FFMA.FTZ R34, R106, R34, R109 ;  /* 0x000000226a227223 */ /* 0x000fe2000001006d */
[----:B------:R-:W-:Y:S02]  /*42f0*/  HADD2.F32 R27, -RZ, R63.H0_H0 ;  /* 0x2000003fff1b7230 */ /* 0x000fe40000004100 */
[----:B------:R-:W-:-:S02]  /*4300*/  HADD2.F32 R23, -RZ, R141.H1_H1 ;  /* 0x3000008dff177230 */ /* 0x000fc40000004100 */
[----:B------:R-:W-:Y:S01]  /*4310*/  HADD2.F32 R26, -RZ, R47.H0_H0 ;  /* 0x2000002fff1a7230 */ /* 0x000fe20000004100 */
[----:B------:R0:W-:Y:S01]  /*4320*/  STG.E.128 desc[UR6][R126.64], R32 ;  /* 0x000000207e007986 */ /* 0x0001e2000c101d06 */
[C---:B------:R-:W-:Y:S01]  /*4330*/  FFMA.FTZ R22, R102.reuse, R22, R27 ;  /* 0x0000001666167223 */ /* 0x040fe2000001001b */
[----:B------:R-:W-:Y:S01]  /*4340*/  SHF.R.U32.HI R27, RZ, 0x10, R47 ;  /* 0x00000010ff1b7819 */ /* 0x000fe2000001162f */
[----:B------:R-:W-:Y:S02]  /*4350*/  HADD2.F32 R100, -RZ, R100.H0_H0 ;  /* 0x20000064ff647230 */ /* 0x000fe40000004100 */
[----:B------:R-:W-:Y:S01]  /*4360*/  FFMA.FTZ R26, R102, R23, R26 ;  /* 0x00000017661a7223 */ /* 0x000fe2000001001a */
[----:B------:R-:W-:Y:S01]  /*4370*/  SHF.R.U32.HI R102, RZ, 0x10, R63 ;  /* 0x00000010ff667819 */ /* 0x000fe2000001163f */
[----:B------:R-:W-:Y:S01]  /*4380*/  HADD2.F32 R24, -RZ, R141.H0_H0 ;  /* 0x2000008dff187230 */ /* 0x000fe20000004100 */
[----:B-1----:R-:W-:Y:S01]  /*4390*/  SHF.R.U64 R28, R74, 0x10, R75 ;  /* 0x000000104a1c7819 */ /* 0x002fe2000000124b */
[----:B------:R-:W-:Y:S01]  /*43a0*/  HADD2.F32 R27, -RZ, R27.H0_H0 ;  /* 0x2000001bff1b7230 */ /* 0x000fe20000004100 */
[----:B------:R-:W-:Y:S01]  /*43b0*/  SHF.R.U64 R30, R62, 0x10, R63 ;  /* 0x000000103e1e7819 */ /* 0x000fe2000000123f */
[----:B------:R-:W-:Y:S01]  /*43c0*/  HADD2.F32 R102, -RZ, R102.H0_H0 ;  /* 0x20000066ff667230 */ /* 0x000fe20000004100 */
[----:B------:R-:W-:Y:S01]  /*43d0*/  SHF.R.U64 R29, R72, 0x10, R73 ;  /* 0x00000010481d7819 */ /* 0x000fe20000001249 */
[----:B------:R-:W-:Y:S01]  /*43e0*/  HADD2.F32 R21, -RZ, R46.H0_H0 ;  /* 0x2000002eff157230 */ /* 0x000fe20000004100 */
[----:B------:R-:W-:Y:S01]  /*43f0*/  SHF.R.U64 R31, R64, 0x10, R65 ;  /* 0x00000010401f7819 */ /* 0x000fe20000001241 */
[----:B------:R-:W-:-:S02]  /*4400*/  HADD2.F32 R28, -RZ, R28.H0_H0 ;  /* 0x2000001cff1c7230 */ /* 0x000fc40000004100 */
[----:B------:R-:W-:Y:S01]  /*4410*/  FFMA.FTZ R23, R101, R100, R102 ;  /* 0x0000006465177223 */ /* 0x000fe20000010066 */
[----:B------:R-:W-:Y:S02]  /*4420*/  HADD2.F32 R30, -RZ, R30.H0_H0 ;  /* 0x2000001eff1e7230 */ /* 0x000fe40000004100 */
[----:B------:R-:W-:Y:S01]  /*4430*/  FFMA.FTZ R24, R104, R24, R21 ;  /* 0x0000001868187223 */ /* 0x000fe20000010015 */
[--C-:B0-----:R-:W-:Y:S01]  /*4440*/  SHF.R.U32.HI R34, RZ, 0x10, R69.reuse ;  /* 0x00000010ff227819 */ /* 0x101fe20000011645 */
[----:B------:R-:W-:Y:S01]  /*4450*/  HADD2.F32 R25, -RZ, R25.H0_H0 ;  /* 0x20000019ff197230 */ /* 0x000fe20000004100 */
[----:B------:R-:W-:Y:S01]  /*4460*/  SHF.R.U64 R32, R68, 0x10, R69 ;  /* 0x0000001044207819 */ /* 0x000fe20000001245 */
[----:B------:R-:W-:Y:S01]  /*4470*/  FFMA.FTZ R21, R103, R28, R30 ;  /* 0x0000001c67157223 */ /* 0x000fe2000001001e */
[----:B------:R-:W-:Y:S01]  /*4480*/  HADD2.F32 R29, -RZ, R29.H0_H0 ;  /* 0x2000001dff1d7230 */ /* 0x000fe20000004100 */
[----:B------:R-:W-:Y:S01]  /*4490*/  SHF.R.U32.HI R102, RZ, 0x10, R65 ;  /* 0x00000010ff667819 */ /* 0x000fe20000011641 */
[----:B------:R-:W-:Y:S01]  /*44a0*/  HADD2.F32 R34, -RZ, R34.H0_H0 ;  /* 0x20000022ff227230 */ /* 0x000fe20000004100 */
[----:B------:R-:W-:Y:S01]  /*44b0*/  SHF.R.U32.HI R35, RZ, 0x10, R67 ;  /* 0x00000010ff237819 */ /* 0x000fe20000011643 */
[----:B------:R-:W-:-:S02]  /*44c0*/  HADD2.F32 R32, -RZ, R32.H0_H0 ;  /* 0x20000020ff207230 */ /* 0x000fc40000004100 */
[----:B------:R-:W-:Y:S02]  /*44d0*/  HADD2.F32 R31, -RZ, R31.H0_H0 ;  /* 0x2000001fff1f7230 */ /* 0x000fe40000004100 */
[----:B------:R-:W-:Y:S01]  /*44e0*/  FFMA.FTZ R27, R101, R34, R27 ;  /* 0x00000022651b7223 */ /* 0x000fe2000001001b */
[----:B------:R-:W-:Y:S01]  /*44f0*/  HADD2.F32 R30, -RZ, R142.H0_H0 ;  /* 0x2000008eff1e7230 */ /* 0x000fe20000004100 */
[----:B------:R-:W0:Y:S01]  /*4500*/  LDC.64 R100, c[0x0][0x380] ;  /* 0x0000e000ff647b82 */ /* 0x000e220000000a00 */
[----:B------:R-:W-:Y:S01]  /*4510*/  FFMA.FTZ R25, R103, R32, R25 ;  /* 0x0000002067197223 */ /* 0x000fe20000010019 */
[----:B------:R-:W-:Y:S02]  /*4520*/  HADD2.F32 R28, -RZ, R64.H0_H0 ;  /* 0x20000040ff1c7230 */ /* 0x000fe40000004100 */
[----:B------:R-:W-:Y:S01]  /*4530*/  FFMA.FTZ R29, R98, R29, R31 ;  /* 0x0000001d621d7223 */ /* 0x000fe2000001001f */
[----:B------:R-:W-:Y:S01]  /*4540*/  HADD2.F32 R32, -RZ, R143.H0_H0 ;  /* 0x2000008fff207230 */ /* 0x000fe20000004100 */
[----:B------:R-:W-:Y:S01]  /*4550*/  SHF.R.U32.HI R31, RZ, 0x10, R73 ;  /* 0x00000010ff1f7819 */ /* 0x000fe20000011649 */
[----:B------:R-:W-:-:S02]  /*4560*/  HADD2.F32 R33, -RZ, R48.H0_H0 ;  /* 0x20000030ff217230 */ /* 0x000fc40000004100 */
[C---:B------:R-:W-:Y:S01]  /*4570*/  FFMA.FTZ R28, R99.reuse, R30, R28 ;  /* 0x0000001e631c7223 */ /* 0x040fe2000001001c */
[--C-:B------:R-:W-:Y:S02]  /*4580*/  HADD2.F32 R113, -RZ, R139.reuse.H0_H0 ;  /* 0x2000008bff717230 */ /* 0x100fe40000004100 */
[----:B------:R-:W-:Y:S02]  /*4590*/  HADD2.F32 R115, -RZ, R44.H0_H0 ;  /* 0x2000002cff737230 */ /* 0x000fe40000004100 */
[----:B------:R-:W-:Y:S01]  /*45a0*/  FFMA.FTZ R32, R99, R32, R33 ;  /* 0x0000002063207223 */ /* 0x000fe20000010021 */
[--C-:B------:R-:W-:Y:S01]  /*45b0*/  SHF.R.U64 R33, R48, 0x10, R49.reuse ;  /* 0x0000001030217819 */ /* 0x100fe20000001231 */
[----:B------:R-:W-:Y:S01]  /*45c0*/  HADD2.F32 R109, -RZ, R139.H1_H1 ;  /* 0x3000008bff6d7230 */ /* 0x000fe20000004100 */
[----:B------:R-:W-:Y:S01]  /*45d0*/  SHF.R.U32.HI R99, RZ, 0x10, R49 ;  /* 0x00000010ff637819 */ /* 0x000fe20000011631 */
[----:B------:R-:W-:Y:S02]  /*45e0*/  HADD2.F32 R111, -RZ, R45.H0_H0 ;  /* 0x2000002dff6f7230 */ /* 0x000fe40000004100 */
[----:B------:R-:W-:Y:S01]  /*45f0*/  FFMA.FTZ R16, R108, R113, R115 ;  /* 0x000000716c107223 */ /* 0x000fe20000010073 */
[----:B------:R-:W-:-:S02]  /*4600*/  HADD2.F32 R104, -RZ, R142.H1_H1 ;  /* 0x3000008eff687230 */ /* 0x000fc40000004100 */
[----:B------:R-:W-:Y:S02]  /*4610*/  HADD2.F32 R30, -RZ, R65.H0_H0 ;  /* 0x20000041ff1e7230 */ /* 0x000fe40000004100 */
[----:B------:R-:W-:Y:S01]  /*4620*/  FFMA.FTZ R18, R106, R109, R111 ;  /* 0x0000006d6a127223 */ /* 0x000fe2000001006f */
[----:B------:R-:W-:Y:S02]  /*4630*/  HADD2.F32 R31, -RZ, R31.H0_H0 ;  /* 0x2000001fff1f7230 */ /* 0x000fe40000004100 */
[----:B------:R-:W-:Y:S02]  /*4640*/  HADD2.F32 R102, -RZ, R102.H0_H0 ;  /* 0x20000066ff667230 */ /* 0x000fe40000004100 */
[----:B------:R-:W-:Y:S01]  /*4650*/  FFMA.FTZ R30, R97, R104, R30 ;  /* 0x00000068611e7223 */ /* 0x000fe2000001001e */
[----:B------:R-:W-:Y:S01]  /*4660*/  HADD2.F32 R103, -RZ, R143.H1_H1 ;  /* 0x3000008fff677230 */ /* 0x000fe20000004100 */
[----:B------:R1:W-:Y:S01]  /*4670*/  STG.E.128 desc[UR6][R122.64], R16 ;  /* 0x000000107a007986 */ /* 0x0003e2000c101d06 */
[----:B------:R-:W-:-:S02]  /*4680*/  HADD2.F32 R34, -RZ, R49.H0_H0 ;  /* 0x20000031ff227230 */ /* 0x000fc40000004100 */
[----:B------:R-:W-:Y:S01]  /*4690*/  FFMA.FTZ R31, R96, R31, R102 ;  /* 0x0000001f601f7223 */ /* 0x000fe20000010066 */
[----:B------:R-:W-:Y:S01]  /*46a0*/  HADD2.F32 R105, -RZ, R105.H0_H0 ;  /* 0x20000069ff697230 */ /* 0x000fe20000004100 */
[----:B------:R1:W-:Y:S01]  /*46b0*/  STG.E.128 desc[UR6][R118.64], R20 ;  /* 0x0000001476007986 */ /* 0x0003e2000c101d06 */
[----:B------:R-:W-:Y:S02]  /*46c0*/  HADD2.F32 R33, -RZ, R33.H0_H0 ;  /* 0x20000021ff217230 */ /* 0x000fe40000004100 */
[----:B------:R-:W-:Y:S01]  /*46d0*/  FFMA.FTZ R34, R97, R103, R34 ;  /* 0x0000006761227223 */ /* 0x000fe20000010022 */
[----:B------:R-:W-:Y:S01]  /*46e0*/  HADD2.F32 R35, -RZ, R35.H0_H0 ;  /* 0x20000023ff237230 */ /* 0x000fe20000004100 */
[----:B------:R1:W-:Y:S01]  /*46f0*/  STG.E.128 desc[UR6][R124.64], R24 ;  /* 0x000000187c007986 */ /* 0x0003e2000c101d06 */
[----:B------:R-:W-:Y:S02]  /*4700*/  HADD2.F32 R99, -RZ, R99.H0_H0 ;  /* 0x20000063ff637230 */ /* 0x000fe40000004100 */
[----:B------:R-:W-:Y:S01]  /*4710*/  FFMA.FTZ R33, R98, R105, R33 ;  /* 0x0000006962217223 */ /* 0x000fe20000010021 */
[----:B0-----:R-:W-:Y:S01]  /*4720*/  LEA R78, R100, R78, 0x2 ;  /* 0x0000004e644e7211 */ /* 0x001fe200078e10ff */
[----:B------:R1:W-:Y:S01]  /*4730*/  STG.E.128 desc[UR6][R120.64], R28 ;  /* 0x0000001c78007986 */ /* 0x0003e2000c101d06 */
[----:B------:R-:W-:-:S02]  /*4740*/  FFMA.FTZ R35, R96, R35, R99 ;  /* 0x0000002360237223 */ /* 0x000fc40000010063 */
[----:B------:R-:W-:-:S03]  /*4750*/  ISETP.GE.AND P2, PT, R78, R101, PT ;  /* 0x000000654e00720c */ /* 0x000fc60003f46270 */
[----:B------:R1:W-:Y:S10]  /*4760*/  STG.E.128 desc[UR6][R158.64], R32 ;  /* 0x000000209e007986 */ /* 0x0003f4000c101d06 */
[----:B------:R-:W-:Y:S05]  /*4770*/  @!P2 BRA `(.L_x_18040) ;  /* 0xffffffc800c0a947 */ /* 0x000fea000383ffff */
[----:B------:R-:W-:Y:S05]  /*4780*/  EXIT ;  /* 0x000000000000794d */ /* 0x000fea0003800000 */
.L_x_18039:
        /* <DEDUP_REMOVED lines=8> */
.L_x_18042:
[----:B------:R-:W-:Y:S05]  /*4810*/  BSYNC B0 ;  /* 0x0000000000007941 */ /* 0x000fea0003800000 */
.L_x_18041:
        /* <DEDUP_REMOVED lines=9> */
.L_x_18043:
[----:B------:R-:W-:Y:S02]  /*48b0*/  HFMA2 R17, -RZ, RZ, 0, 2.384185791015625e-07 ;  /* 0x00000004ff117431 */ /* 0x000fe400000001ff */
[----:B------:R-:W-:Y:S01]  /*48c0*/  FADD.FTZ R31, R31, R16 ;  /* 0x000000101f1f7221 */ /* 0x000fe20000010000 */
[----:B------:R-:W-:-:S04]  /*48d0*/  MOV R16, 0x1f ;  /* 0x0000001f00107802 */ /* 0x000fc80000000f00 */
[----:B------:R-:W-:-:S07]  /*48e0*/  MOV R109, R31 ;  /* 0x0000001f006d7202 */ /* 0x000fce0000000f00 */
[----:B------:R-:W-:Y:S05]  /*48f0*/  WARPSYNC.COLLECTIVE R18, `(.L_x_18044) ;  /* 0x0000000012087348 */ /* 0x000fea0003c00000 */
[----:B------:R0:W1:Y:S02]  /*4900*/  SHFL.BFLY P3, R16, R109, R17, R16 ;  /* 0x0c0000116d107389 */ /* 0x0000640000060010 */
[----:B01----:R-:W-:Y:S05]  /*4910*/  ENDCOLLECTIVE ;  /* 0x000000000000791b */ /* 0x003fea0003800000 */
.L_x_18044:
[----:B------:R-:W-:Y:S02]  /*4920*/  HFMA2 R17, -RZ, RZ, 0, 4.76837158203125e-07 ;  /* 0x00000008ff117431 */ /* 0x000fe400000001ff */
[----:B------:R-:W-:Y:S01]  /*4930*/  FADD.FTZ R31, R31, R16 ;  /* 0x000000101f1f7221 */ /* 0x000fe20000010000 */
[----:B------:R-:W-:-:S04]  /*4940*/  MOV R16, 0x1f ;  /* 0x0000001f00107802 */ /* 0x000fc80000000f00 */
[----:B------:R-:W-:-:S07]  /*4950*/  MOV R109, R31 ;  /* 0x0000001f006d7202 */ /* 0x000fce0000000f00 */
[----:B------:R-:W-:Y:S05]  /*4960*/  WARPSYNC.COLLECTIVE R18, `(.L_x_18045) ;  /* 0x0000000012087348 */ /* 0x000fea0003c00000 */
[----:B------:R0:W1:Y:S02]  /*4970*/  SHFL.BFLY P3, R16, R109, R17, R16 ;  /* 0x0c0000116d107389 */ /* 0x0000640000060010 */
[----:B01----:R-:W-:Y:S05]  /*4980*/  ENDCOLLECTIVE ;  /* 0x000000000000791b */ /* 0x003fea0003800000 */
.L_x_18045:
[----:B------:R-:W-:Y:S02]  /*4990*/  HFMA2 R17, -RZ, RZ, 0, 9.5367431640625e-07 ;  /* 0x00000010ff117431 */ /* 0x000fe400000001ff */
[----:B------:R-:W-:Y:S01]  /*49a0*/  FADD.FTZ R31, R31, R16 ;  /* 0x000000101f1f7221 */ /* 0x000fe20000010000 */
[----:B------:R-:W-:-:S04]  /*49b0*/  MOV R16, 0x1f ;  /* 0x0000001f00107802 */ /* 0x000fc80000000f00 */
[----:B------:R-:W-:-:S07]  /*49c0*/  MOV R109, R31 ;  /* 0x0000001f006d7202 */ /* 0x000fce0000000f00 */
[----:B------:R-:W-:Y:S05]  /*49d0*/  WARPSYNC.COLLECTIVE R18, `(.L_x_18046) ;  /* 0x0000000012087348 */ /* 0x000fea0003c00000 */
[----:B------:R0:W1:Y:S02]  /*49e0*/  SHFL.BFLY P3, R16, R109, R17, R16 ;  /* 0x0c0000116d107389 */ /* 0x0000640000060010 */
[----:B01----:R-:W-:Y:S05]  /*49f0*/  ENDCOLLECTIVE ;  /* 0x000000000000791b */ /* 0x003fea0003800000 */
.L_x_18046:
        /* <DEDUP_REMOVED lines=65> */
[----:B------:R-:W-:-:S03]  /*4e10*/  HFMA2 R17, -RZ, RZ, 0, 5.9604644775390625e-08 ;  /* 0x00000001ff117431 */ /* 0x000fc600000001ff */
[----:B------:R-:W-:Y:S01]  /*4e20*/  FFMA.FTZ R31, R31, R31, R16 ;  /* 0x0000001f1f1f7223 */ /* 0x000fe20000010010 */
[----:B------:R-:W-:-:S04]  /*4e30*/  MOV R16, 0x1f ;  /* 0x0000001f00107802 */ /* 0x000fc80000000f00 */
[----:B------:R-:W-:-:S07]  /*4e40*/  MOV R109, R31 ;  /* 0x0000001f006d7202 */ /* 0x000fce0000000f00 */
[----:B------:R-:W-:Y:S05]  /*4e50*/  WARPSYNC.COLLECTIVE R18, `(.L_x_18047) ;  /* 0x0000000012087348 */ /* 0x000fea0003c00000 */
[----:B------:R0:W1:Y:S02]  /*4e60*/  SHFL.BFLY P3, R16, R109, R17, R16 ;  /* 0x0c0000116d107389 */ /* 0x0000640000060010 */
[----:B01----:R-:W-:Y:S05]  /*4e70*/  ENDCOLLECTIVE ;  /* 0x000000000000791b */ /* 0x003fea0003800000 */
.L_x_18047:
[----:B------:R-:W-:Y:S02]  /*4e80*/  HFMA2 R17, -RZ, RZ, 0, 1.1920928955078125e-07 ;  /* 0x00000002ff117431 */ /* 0x000fe400000001ff */
[----:B------:R-:W-:Y:S01]  /*4e90*/  FADD.FTZ R31, R31, R16 ;  /* 0x000000101f1f7221 */ /* 0x000fe20000010000 */
[----:B------:R-:W-:-:S04]  /*4ea0*/  MOV R16, 0x1f ;  /* 0x0000001f00107802 */ /* 0x000fc80000000f00 */
[----:B------:R-:W-:-:S07]  /*4eb0*/  MOV R109, R31 ;  /* 0x0000001f006d7202 */ /* 0x000fce0000000f00 */
[----:B------:R-:W-:Y:S05]  /*4ec0*/  WARPSYNC.COLLECTIVE R18, `(.L_x_18048) ;  /* 0x0000000012087348 */ /* 0x000fea0003c00000 */
[----:B------:R0:W1:Y:S02]  /*4ed0*/  SHFL.BFLY P3, R16, R109, R17, R16 ;  /* 0x0c0000116d107389 */ /* 0x0000640000060010 */
[----:B01----:R-:W-:Y:S05]  /*4ee0*/  ENDCOLLECTIVE ;  /* 0x000000000000791b */ /* 0x003fea0003800000 */
.L_x_18048:
[----:B------:R-:W-:Y:S02]  /*4ef0*/  HFMA2 R17, -RZ, RZ, 0, 2.384185791015625e-07 ;  /* 0x00000004ff117431 */ /* 0x000fe400000001ff */
[----:B------:R-:W-:Y:S01]  /*4f00*/  FADD.FTZ R31, R31, R16 ;  /* 0x000000101f1f7221 */ /* 0x000fe20000010000 */
[----:B------:R-:W-:-:S04]  /*4f10*/  MOV R16, 0x1f ;  /* 0x0000001f00107802 */ /* 0x000fc80000000f00 */
[----:B------:R-:W-:-:S07]  /*4f20*/  MOV R109, R31 ;  /* 0x0000001f006d7202 */ /* 0x000fce0000000f00 */
[----:B------:R-:W-:Y:S05]  /*4f30*/  WARPSYNC.COLLECTIVE R18, `(.L_x_18049) ;  /* 0x0000000012087348 */ /* 0x000fea0003c00000 */
[----:B------:R0:W1:Y:S02]  /*4f40*/  SHFL.BFLY P3, R16, R109, R17, R16 ;  /* 0x0c0000116d107389 */ /* 0x0000640000060010 */
[----:B01----:R-:W-:Y:S05]  /*4f50*/  ENDCOLLECTIVE ;  /* 0x000000000000791b */ /* 0x003fea0003800000 */
.L_x_18049:
[----:B------:R-:W-:Y:S02]  /*4f60*/  HFMA2 R17, -RZ, RZ, 0, 4.76837158203125e-07 ;  /* 0x00000008ff117431 */ /* 0x000fe400000001ff */
[----:B------:R-:W-:Y:S01]  /*4f70*/  FADD.FTZ R31, R31, R16 ;  /* 0x000000101f1f7221 */ /* 0x000fe20000010000 */
[----:B------:R-:W-:-:S04]  /*4f80*/  MOV R16, 0x1f ;  /* 0x0000001f00107802 */ /* 0x000fc80000000f00 */
[----:B------:R-:W-:-:S07]  /*4f90*/  MOV R109, R31 ;  /* 0x0000001f006d7202 */ /* 0x000fce0000000f00 */
[----:B------:R-:W-:Y:S05]  /*4fa0*/  WARPSYNC.COLLECTIVE R18, `(.L_x_18050) ;  /* 0x0000000012087348 */ /* 0x000fea0003c00000 */
[----:B------:R0:W1:Y:S02]  /*4fb0*/  SHFL.BFLY P3, R16, R109, R17, R16 ;  /* 0x0c0000116d107389 */ /* 0x0000640000060010 */
[----:B01----:R-:W-:Y:S05]  /*4fc0*/  ENDCOLLECTIVE ;  /* 0x000000000000791b */ /* 0x003fea0003800000 */
.L_x_18050:
[----:B------:R-:W-:Y:S02]  /*4fd0*/  HFMA2 R17, -RZ, RZ, 0, 9.5367431640625e-07 ;  /* 0x00000010ff117431 */ /* 0x000fe400000001ff */
[----:B------:R-:W-:Y:S01]  /*4fe0*/  FADD.FTZ R31, R31, R16 ;  /* 0x000000101f1f7221 */ /* 0x000fe20000010000 */
[----:B------:R-:W-:-:S04]  /*4ff0*/  MOV R16, 0x1f ;  /* 0x0000001f00107802 */ /* 0x000fc80000000f00 */
[----:B------:R-:W-:-:S07]  /*5000*/  MOV R109, R31 ;  /* 0x0000001f006d7202 */ /* 0x000fce0000000f00 */
[----:B------:R-:W-:Y:S05]  /*5010*/  WARPSYNC.COLLECTIVE R18, `(.L_x_18051) ;  /* 0x0000000012087348 */ /* 0x000fea0003c00000 */
[----:B------:R0:W1:Y:S02]  /*5020*/  SHFL.BFLY P3, R16, R109, R17, R16 ;  /* 0x0c0000116d107389 */ /* 0x0000640000060010 */
[----:B01----:R-:W-:Y:S05]  /*5030*/  ENDCOLLECTIVE ;  /* 0x000000000000791b */ /* 0x003fea0003800000 */
.L_x_18051:
[----:B------:R-:W-:Y:S01]  /*5040*/  MOV R17, R16 ;  /* 0x0000001000117202 */ /* 0x000fe20000000f00 */
[----:B------:R-:W-:Y:S06]  /*5050*/  BRA `(.L_x_18052) ;  /* 0xffffffe000987947 */ /* 0x000fec000383ffff */
.L_x_18053:
        /* <DEDUP_REMOVED lines=10> */
.L_x_22735:


//--------------------- .text._ZN10layer_norm31ln_parallel_residual_fwd_kernelINS_13Kernel_traitsI6__halfffffjLj1024ELj1ELj4ELj1ELj16ENS_18Kernel_traits_baseILj1024ES2_ffffjLj128EEEEELb0ELb1ELb0EEEvNS_9FwdParamsE --------------------------
	.section	.text._ZN10layer_norm31ln_parallel_residual_fwd_kernelINS_13Kernel_traitsI6__halfffffjLj1024ELj1ELj4ELj1ELj16ENS_18Kernel_traits_baseILj1024ES2_ffffjLj128EEEEELb0ELb1ELb0EEEvNS_9FwdParamsE,"ax",@progbits
	.align	128
        .global         _ZN10layer_norm31ln_parallel_residual_fwd_kernelINS_13Kernel_traitsI6__halfffffjLj1024ELj1ELj4ELj1ELj16ENS_18Kernel_traits_baseILj1024ES2_ffffjLj128EEEEELb0ELb1ELb0EEEvNS_9FwdParamsE
        .type           _ZN10layer_norm31ln_parallel_residual_fwd_kernelINS_13Kernel_traitsI6__halfffffjLj1024ELj1ELj4ELj1ELj16ENS_18Kernel_traits_baseILj1024ES2_ffffjLj128EEEEELb0ELb1ELb0EEEvNS_9FwdParamsE,@function
        .size           _ZN10layer_norm31ln_parallel_residual_fwd_kernelINS_13Kernel_traitsI6__halfffffjLj1024ELj1ELj4ELj1ELj16ENS_18Kernel_traits_baseILj1024ES2_ffffjLj128EEEEELb0ELb1ELb0EEEvNS_9FwdParamsE,(.L_x_22736 - _ZN10layer_norm31ln_parallel_residual_fwd_kernelINS_13Kernel_traitsI6__halfffffjLj1024ELj1ELj4ELj1ELj16ENS_18Kernel_traits_baseILj1024ES2_ffffjLj128EEEEELb0ELb1ELb0EEEvNS_9FwdParamsE)
        .other          _ZN10layer_norm31ln_parallel_residual_fwd_kernelINS_13Kernel_traitsI6__halfffffjLj1024ELj1ELj4ELj1ELj16ENS_18Kernel_traits_baseILj1024ES2_ffffjLj128EEEEELb0ELb1ELb0EEEvNS_9FwdParamsE,@"STO_CUDA_ENTRY STV_DEFAULT"
_ZN10layer_norm31ln_parallel_residual_fwd_kernelINS_13Kernel_traitsI6__halfffffjLj1024ELj1ELj4ELj1ELj16ENS_18Kernel_traits_baseILj1024ES2_ffffjLj128EEEEELb0ELb1ELb0EEEvNS_9FwdParamsE:
.text._ZN10layer_norm31ln_parallel_residual_fwd_kernelINS_13Kernel_traitsI6__halfffffjLj1024ELj1ELj4ELj1ELj16ENS_18Kernel_traits_baseILj1024ES2_ffffjLj128EEEEELb0ELb1ELb0EEEvNS_9FwdParamsE:
        /* <DEDUP_REMOVED lines=20> */
[C---:B------:R-:W-:Y:S02]  /*0140*/  ISETP.GE.U32.AND P3, PT, R72.reuse, 0x80, PT ;  /* 0x000000804800780c */ /* 0x040fe40003f66070 */
[C---:B------:R-:W-:Y:S02]  /*0150*/  ISETP.GE.U32.AND P4, PT, R72.reuse, 0x20, PT ;  /* 0x000000204800780c */ /* 0x040fe40003f86070 */
[C---:B------:R-:W-:Y:S02]  /*0160*/  ISETP.GE.U32.AND P5, PT, R72.reuse, 0xa0, PT ;  /* 0x000000a04800780c */ /* 0x040fe40003fa6070 */
[----:B------:R-:W-:-:S02]  /*0170*/  ISETP.GE.U32.AND P6, PT, R72, 0xc0, PT ;  /* 0x000000c04800780c */ /* 0x000fc40003fc6070 */
[----:B------:R-:W-:Y:S01]  /*0180*/  MOV R53, R73 ;  /* 0x0000004900357202 */ /* 0x000fe20000000f00 */
[----:B------:R-:W0:Y:S01]  /*0190*/  @P1 LDC.64 R12, c[0x0][0x3d0] ;  /* 0x0000f400ff0c1b82 */ /* 0x000e220000000a00 */
[----:B------:R-:W-:-:S05]  /*01a0*/  ISETP.GE.U32.AND P0, PT, R72, 0xe0, PT ;  /* 0x000000e04800780c */ /* 0x000fca0003f06070 */
[----:B------:R-:W-:Y:S02]  /*01b0*/  @P4 LOP3.LUT R53, R73, 0x20, RZ, 0xfc, !PT ;  /* 0x0000002049354812 */ /* 0x000fe400078efcff */
[----:B------:R-:W1:Y:S08]  /*01c0*/  @P1 LDC.64 R14, c[0x0][0x438] ;  /* 0x00010e00ff0e1b82 */ /* 0x000e700000000a00 */
[----:B------:R-:W2:Y:S08]  /*01d0*/  @P2 LDC.64 R10, c[0x0][0x3d0] ;  /* 0x0000f400ff0a2b82 */ /* 0x000eb00000000a00 */
[----:B------:R-:W3:Y:S01]  /*01e0*/  @P2 LDC.64 R16, c[0x0][0x438] ;  /* 0x00010e00ff102b82 */ /* 0x000ee20000000a00 */
[----:B0-----:R-:W-:-:S05]  /*01f0*/  @P1 IMAD.WIDE.U32 R12, R53, 0x8, R12 ;  /* 0x00000008350c1825 */ /* 0x001fca00078e000c */
[----:B------:R0:W5:Y:S02]  /*0200*/  @P1 LDG.E.64 R78, desc[UR6][R12.64] ;  /* 0x000000060c4e1981 */ /* 0x000164000c1e1b00 */
[----:B------:R-:W4:Y:S01]  /*0210*/  @P3 LDC.64 R36, c[0x0][0x3d0] ;  /* 0x0000f400ff243b82 */ /* 0x000f220000000a00 */
[C---:B-1----:R-:W-:Y:S01]  /*0220*/  @P1 IMAD.WIDE.U32 R14, R53.reuse, 0x8, R14 ;  /* 0x00000008350e1825 */ /* 0x042fe200078e000e */
[----:B------:R-:W-:-:S04]  /*0230*/  @P1 IADD3 R53, PT, PT, R53, 0x20, RZ ;  /* 0x0000002035351810 */ /* 0x000fc80007ffe0ff */
[----:B------:R1:W5:Y:S02]  /*0240*/  @P1 LD.E.64 R20, desc[UR6][R14.64] ;  /* 0x000000060e141980 */ /* 0x000364000c101b00 */
[----:B------:R-:W0:Y:S01]  /*0250*/  @P3 LDC.64 R38, c[0x0][0x438] ;  /* 0x00010e00ff263b82 */ /* 0x000e220000000a00 */
[----:B--2---:R-:W-:-:S05]  /*0260*/  @P2 IMAD.WIDE.U32 R18, R53, 0x8, R10 ;  /* 0x0000000835122825 */ /* 0x004fca00078e000a */
[----:B------:R1:W5:Y:S02]  /*0270*/  @P2 LDG.E.64 R76, desc[UR6][R18.64] ;  /* 0x00000006124c2981 */ /* 0x000364000c1e1b00 */
[----:B------:R-:W2:Y:S01]  /*0280*/  @P5 LDC.64 R40, c[0x0][0x3d0] ;  /* 0x0000f400ff285b82 */ /* 0x000ea20000000a00 */
[C---:B---3--:R-:W-:Y:S01]  /*0290*/  @P2 IMAD.WIDE.U32 R34, R53.reuse, 0x8, R16 ;  /* 0x0000000835222825 */ /* 0x048fe200078e0010 */
[----:B------:R-:W-:-:S04]  /*02a0*/  @P2 IADD3 R53, PT, PT, R53, 0x20, RZ ;  /* 0x0000002035352810 */ /* 0x000fc80007ffe0ff */
[----:B------:R1:W5:Y:S02]  /*02b0*/  @P2 LD.E.64 R22, desc[UR6][R34.64] ;  /* 0x0000000622162980 */ /* 0x000364000c101b00 */
[----:B------:R-:W3:Y:S01]  /*02c0*/  @P5 LDC.64 R42, c[0x0][0x438] ;  /* 0x00010e00ff2a5b82 */ /* 0x000ee20000000a00 */
[----:B----4-:R-:W-:-:S05]  /*02d0*/  @P3 IMAD.WIDE.U32 R36, R53, 0x8, R36 ;  /* 0x0000000835243825 */ /* 0x010fca00078e0024 */
[----:B------:R1:W5:Y:S02]  /*02e0*/  @P3 LDG.E.64 R2, desc[UR6][R36.64] ;  /* 0x0000000624023981 */ /* 0x000364000c1e1b00 */
[----:B------:R-:W4:Y:S01]  /*02f0*/  @P6 LDC.64 R44, c[0x0][0x3d0] ;  /* 0x0000f400ff2c6b82 */ /* 0x000f220000000a00 */
[C---:B0-----:R-:W-:Y:S01]  /*0300*/  @P3 IMAD.WIDE.U32 R38, R53.reuse, 0x8, R38 ;  /* 0x0000000835263825 */ /* 0x041fe200078e0026 */
        /* <DEDUP_REMOVED lines=18> */
[----:B------:R1:W5:Y:S01]  /*0430*/  @P0 LDG.E.64 R8, desc[UR6][R48.64] ;  /* 0x0000000630080981 */ /* 0x000362000c1e1b00 */
[----:B---3--:R-:W-:-:S05]  /*0440*/  @P4 IMAD.WIDE.U32 R10, R73, 0x8, R10 ;  /* 0x00000008490a4825 */ /* 0x008fca00078e000a */
[----:B------:R1:W5:Y:S01]  /*0450*/  @P4 LDG.E.64 R80, desc[UR6][R10.64] ;  /* 0x000000060a504981 */ /* 0x000362000c1e1b00 */
[----:B----4-:R-:W-:-:S05]  /*0460*/  @P0 IMAD.WIDE.U32 R50, R53, 0x8, R50 ;  /* 0x0000000835320825 */ /* 0x010fca00078e0032 */
[----:B------:R1:W5:Y:S01]  /*0470*/  @P0 LD.E.64 R30, desc[UR6][R50.64] ;  /* 0x00000006321e0980 */ /* 0x000362000c101b00 */
[----:B0-----:R-:W-:-:S05]  /*0480*/  @P4 IMAD.WIDE.U32 R12, R73, 0x8, R16 ;  /* 0x00000008490c4825 */ /* 0x001fca00078e0010 */
[----:B------:R1:W5:Y:S01]  /*0490*/  @P4 LD.E.64 R32, desc[UR6][R12.64] ;  /* 0x000000060c204980 */ /* 0x000362000c101b00 */
[----:B------:R-:W-:Y:S02]  /*04a0*/  ISETP.GE.U32.AND P1, PT, R72, 0x100, PT ;  /* 0x000001004800780c */ /* 0x000fe40003f26070 */
[----:B------:R-:W-:-:S11]  /*04b0*/  @P0 IADD3 R53, PT, PT, R53, 0x20, RZ ;  /* 0x0000002035350810 */ /* 0x000fd60007ffe0ff */
[----:B-1----:R-:W-:Y:S05]  /*04c0*/  @!P1 BRA `(.L_x_18056) ;  /* 0x0000000000dc9947 */ /* 0x002fea0003800000 */
[----:B------:R-:W0:Y:S08]  /*04d0*/  LDC.64 R12, c[0x0][0x3d0] ;  /* 0x0000f400ff0c7b82 */ /* 0x000e300000000a00 */
[----:B------:R-:W1:Y:S01]  /*04e0*/  LDC.64 R64, c[0x0][0x438] ;  /* 0x00010e00ff407b82 */ /* 0x000e620000000a00 */
[----:B0-----:R-:W-:-:S06]  /*04f0*/  IMAD.WIDE.U32 R12, R53, 0x8, R12 ;  /* 0x00000008350c7825 */ /* 0x001fcc00078e000c */
[----:B------:R-:W5:Y:S01]  /*0500*/  LDG.E.64 R12, desc[UR6][R12.64] ;  /* 0x000000060c0c7981 */ /* 0x000f62000c1e1b00 */
[----:B-1----:R-:W-:-:S06]  /*0510*/  IMAD.WIDE.U32 R64, R53, 0x8, R64 ;  /* 0x0000000835407825 */ /* 0x002fcc00078e0040 */
[----:B------:R-:W5:Y:S01]  /*0520*/  LD.E.64 R64, desc[UR6][R64.64] ;  /* 0x0000000640407980 */ /* 0x000f62000c101b00 */
[----:B------:R-:W-:Y:S05]  /*0530*/  BRA `(.L_x_18056) ;  /* 0x0000000000c07947 */ /* 0x000fea0003800000 */
.L_x_18055:
[C---:B------:R-:W-:Y:S02]  /*0540*/  ISETP.GE.U32.AND P6, PT, R72.reuse, 0x40, PT ;  /* 0x000000404800780c */ /* 0x040fe40003fc6070 */
[C---:B------:R-:W-:Y:S02]  /*0550*/  ISETP.GE.U32.AND P5, PT, R72.reuse, 0x60, PT ;  /* 0x000000604800780c */ /* 0x040fe40003fa6070 */
[C---:B------:R-:W-:Y:S02]  /*0560*/  ISETP.GE.U32.AND P4, PT, R72.reuse, 0x20, PT ;  /* 0x000000204800780c */ /* 0x040fe40003f86070 */
[C---:B------:R-:W-:Y:S02]  /*0570*/  ISETP.GE.U32.AND P3, PT, R72.reuse, 0x80, PT ;  /* 0x000000804800780c */ /* 0x040fe40003f66070 */
[----:B------:R-:W-:Y:S02]  /*0580*/  ISETP.GE.U32.AND P2, PT, R72, 0xa0, PT ;  /* 0x000000a04800780c */ /* 0x000fe40003f46070 */
[----:B------:R-:W-:-:S02]  /*0590*/  MOV R41, R73 ;  /* 0x0000004900297202 */ /* 0x000fc40000000f00 */
[----:B------:R-:W-:Y:S01]  /*05a0*/  ISETP.GE.U32.AND P1, PT, R72, 0xc0, PT ;  /* 0x000000c04800780c */ /* 0x000fe20003f26070 */
[----:B------:R-:W0:Y:S04]  /*05b0*/  @P6 LDC.64 R10, c[0x0][0x3d0] ;  /* 0x0000f400ff0a6b82 */ /* 0x000e280000000a00 */
[----:B------:R-:W-:-:S04]  /*05c0*/  @P4 LOP3.LUT R41, R73, 0x20, RZ, 0xfc, !PT ;  /* 0x0000002049294812 */ /* 0x000fc800078efcff */
[----:B------:R-:W1:Y:S01]  /*05d0*/  @P5 LDC.64 R14, c[0x0][0x3d0] ;  /* 0x0000f400ff0e5b82 */ /* 0x000e620000000a00 */
[----:B------:R-:W-:-:S07]  /*05e0*/  ISETP.GE.U32.AND P0, PT, R72, 0xe0, PT ;  /* 0x000000e04800780c */ /* 0x000fce0003f06070 */
[----:B------:R-:W2:Y:S01]  /*05f0*/  @P3 LDC.64 R18, c[0x0][0x3d0] ;  /* 0x0000f400ff123b82 */ /* 0x000ea20000000a00 */
[----:B------:R-:W-:Y:S01]  /*0600*/  @P6 CS2R R20, SRZ ;  /* 0x0000000000146805 */ /* 0x000fe2000001ff00 */
[----:B0-----:R-:W-:-:S06]  /*0610*/  @P6 IMAD.WIDE.U32 R10, R41, 0x8, R10 ;  /* 0x00000008290a6825 */ /* 0x001fcc00078e000a */
[----:B------:R-:W0:Y:S01]  /*0620*/  @P2 LDC.64 R34, c[0x0][0x3d0] ;  /* 0x0000f400ff222b82 */ /* 0x000e220000000a00 */
[----:B------:R-:W-:Y:S01]  /*0630*/  @P6 IADD3 R41, PT, PT, R41, 0x20, RZ ;  /* 0x0000002029296810 */ /* 0x000fe20007ffe0ff */
[----:B------:R3:W5:Y:S01]  /*0640*/  @P6 LDG.E.64 R78, desc[UR6][R10.64] ;  /* 0x000000060a4e6981 */ /* 0x000762000c1e1b00 */
[----:B------:R-:W-:-:S03]  /*0650*/  ISETP.GE.U32.AND P6, PT, R72, 0x100, PT ;  /* 0x000001004800780c */ /* 0x000fc60003fc6070 */
[C---:B-1----:R-:W-:Y:S02]  /*0660*/  @P5 IMAD.WIDE.U32 R16, R41.reuse, 0x8, R14 ;  /* 0x0000000829105825 */ /* 0x042fe400078e000e */
[----:B------:R-:W1:Y:S01]  /*0670*/  @P1 LDC.64 R36, c[0x0][0x3d0] ;  /* 0x0000f400ff241b82 */ /* 0x000e620000000a00 */
[----:B------:R-:W-:Y:S02]  /*0680*/  @P5 IADD3 R41, PT, PT, R41, 0x20, RZ ;  /* 0x0000002029295810 */ /* 0x000fe40007ffe0ff */
[----:B------:R4:W5:Y:S03]  /*0690*/  @P5 LDG.E.64 R76, desc[UR6][R16.64] ;  /* 0x00000006104c5981 */ /* 0x000966000c1e1b00 */
[C---:B--2---:R-:W-:Y:S02]  /*06a0*/  @P3 IMAD.WIDE.U32 R18, R41.reuse, 0x8, R18 ;  /* 0x0000000829123825 */ /* 0x044fe400078e0012 */
[----:B------:R-:W2:Y:S01]  /*06b0*/  @P0 LDC.64 R38, c[0x0][0x3d0] ;  /* 0x0000f400ff260b82 */ /* 0x000ea20000000a00 */
[----:B------:R-:W-:-:S02]  /*06c0*/  @P3 IADD3 R41, PT, PT, R41, 0x20, RZ ;  /* 0x0000002029293810 */ /* 0x000fc40007ffe0ff */
[----:B------:R4:W5:Y:S05]  /*06d0*/  @P3 LDG.E.64 R2, desc[UR6][R18.64] ;  /* 0x0000000612023981 */ /* 0x00096a000c1e1b00 */
[----:B---3--:R-:W3:Y:S01]  /*06e0*/  @P6 LDC.64 R10, c[0x0][0x3d0] ;  /* 0x0000f400ff0a6b82 */ /* 0x008ee20000000a00 */
[C---:B0-----:R-:W-:Y:S01]  /*06f0*/  @P2 IMAD.WIDE.U32 R34, R41.reuse, 0x8, R34 ;  /* 0x0000000829222825 */ /* 0x041fe200078e0022 */
[----:B------:R-:W-:-:S04]  /*0700*/  @P2 IADD3 R41, PT, PT, R41, 0x20, RZ ;  /* 0x0000002029292810 */ /* 0x000fc80007ffe0ff */
[----:B------:R4:W5:Y:S02]  /*0710*/  @P2 LDG.E.64 R4, desc[UR6][R34.64] ;  /* 0x0000000622042981 */ /* 0x000964000c1e1b00 */
[----:B------:R-:W0:Y:S01]  /*0720*/  @P4 LDC.64 R14, c[0x0][0x3d0] ;  /* 0x0000f400ff0e4b82 */ /* 0x000e220000000a00 */
[C---:B-1----:R-:W-:Y:S01]  /*0730*/  @P1 IMAD.WIDE.U32 R36, R41.reuse, 0x8, R36 ;  /* 0x0000000829241825 */ /* 0x042fe200078e0024 */
[----:B------:R-:W-:-:S04]  /*0740*/  @P1 IADD3 R41, PT, PT, R41, 0x20, RZ ;  /* 0x0000002029291810 */ /* 0x000fc80007ffe0ff */
[----:B------:R4:W5:Y:S01]  /*0750*/  @P1 LDG.E.64 R6, desc[UR6][R36.64] ;  /* 0x0000000624061981 */ /* 0x000962000c1e1b00 */
[C---:B--2---:R-:W-:Y:S01]  /*0760*/  @P0 IMAD.WIDE.U32 R38, R41.reuse, 0x8, R38 ;  /* 0x0000000829260825 */ /* 0x044fe200078e0026 */
[----:B------:R-:W-:-:S04]  /*0770*/  @P0 IADD3 R41, PT, PT, R41, 0x20, RZ ;  /* 0x0000002029290810 */ /* 0x000fc80007ffe0ff */
[----:B------:R4:W5:Y:S01]  /*0780*/  @P0 LDG.E.64 R8, desc[UR6][R38.64] ;  /* 0x0000000626080981 */ /* 0x000962000c1e1b00 */
[----:B---3--:R-:W-:-:S05]  /*0790*/  @P6 IMAD.WIDE.U32 R10, R41, 0x8, R10 ;  /* 0x00000008290a6825 */ /* 0x008fca00078e000a */
[----:B------:R4:W5:Y:S01]  /*07a0*/  @P6 LDG.E.64 R12, desc[UR6][R10.64] ;  /* 0x000000060a0c6981 */ /* 0x000962000c1e1b00 */
[----:B0-----:R-:W-:-:S05]  /*07b0*/  @P4 IMAD.WIDE.U32 R14, R73, 0x8, R14 ;  /* 0x00000008490e4825 */ /* 0x001fca00078e000e */
[----:B------:R4:W5:Y:S01]  /*07c0*/  @P4 LDG.E.64 R80, desc[UR6][R14.64] ;  /* 0x000000060e504981 */ /* 0x000962000c1e1b00 */
[----:B------:R-:W-:Y:S02]  /*07d0*/  @P4 CS2R R32, SRZ ;  /* 0x0000000000204805 */ /* 0x000fe4000001ff00 */
[----:B------:R-:W-:Y:S02]  /*07e0*/  @P5 CS2R R22, SRZ ;  /* 0x0000000000165805 */ /* 0x000fe4000001ff00 */
[----:B------:R-:W-:Y:S02]  /*07f0*/  @P3 CS2R R24, SRZ ;  /* 0x0000000000183805 */ /* 0x000fe4000001ff00 */
[----:B------:R-:W-:Y:S02]  /*0800*/  @P2 CS2R R26, SRZ ;  /* 0x00000000001a2805 */ /* 0x000fe4000001ff00 */
[----:B------:R-:W-:Y:S02]  /*0810*/  @P1 CS2R R28, SRZ ;  /* 0x00000000001c1805 */ /* 0x000fe4000001ff00 */
[----:B------:R-:W-:-:S02]  /*0820*/  @P0 CS2R R30, SRZ ;  /* 0x00000000001e0805 */ /* 0x000fc4000001ff00 */
[----:B----4-:R-:W-:-:S07]  /*0830*/  @P6 CS2R R64, SRZ ;  /* 0x0000000000406805 */ /* 0x010fce000001ff00 */
.L_x_18056:
[----:B------:R-:W-:Y:S05]  /*0840*/  BSYNC.RECONVERGENT B0 ;  /* 0x0000000000007941 */ /* 0x000fea0003800200 */
.L_x_18054:
[----:B------:R-:W0:Y:S02]  /*0850*/  LDCU UR4, c[0x0][0x384] ;  /* 0x00007080ff0477ac */ /* 0x000e240008000800 */
[----:B0-----:R-:W-:-:S13]  /*0860*/  ISETP.GE.AND P0, PT, R71, UR4, PT ;  /* 0x0000000447007c0c */ /* 0x001fda000bf06270 */
[----:B------:R-:W-:Y:S05]  /*0870*/  @P0 EXIT ;  /* 0x000000000000094d */ /* 0x000fea0003800000 */
[----:B-----5:R-:W-:Y:S01]  /*0880*/  MOV R84, R2 ;  /* 0x0000000200547202 */ /* 0x020fe20000000f00 */
[----:B------:R-:W0:Y:S01]  /*0890*/  LDCU.64 UR4, c[0x0][0x3a0] ;  /* 0x00007400ff0477ac */ /* 0x000e220008000a00 */
[----:B------:R-:W-:Y:S02]  /*08a0*/  SHF.R.U64 R86, R2, 0x10, R3 ;  /* 0x0000001002567819 */ /* 0x000fe40000001203 */
[----:B------:R-:W-:Y:S01]  /*08b0*/  MOV R0, R3 ;  /* 0x0000000300007202 */ /* 0x000fe20000000f00 */
[----:B------:R-:W0:Y:S01]  /*08c0*/  LDCU.64 UR8, c[0x0][0x398] ;  /* 0x00007300ff0877ac */ /* 0x000e220008000a00 */
[----:B------:R-:W-:Y:S02]  /*08d0*/  MOV R87, R4 ;  /* 0x0000000400577202 */ /* 0x000fe40000000f00 */
[----:B------:R-:W-:Y:S01]  /*08e0*/  MOV R2, R5 ;  /* 0x0000000500027202 */ /* 0x000fe20000000f00 */
[----:B------:R-:W1:Y:S01]  /*08f0*/  LDCU UR12, c[0x0][0x388] ;  /* 0x00007100ff0c77ac */ /* 0x000e620008000800 */
[----:B------:R-:W-:-:S02]  /*0900*/  PRMT R84, R84, 0x5410, R0 ;  /* 0x0000541054547816 */ /* 0x000fc40000000000 */
[----:B------:R-:W-:Y:S01]  /*0910*/  PRMT R87, R87, 0x5410, R2 ;  /* 0x0000541057577816 */ /* 0x000fe20000000002 */
[----:B------:R-:W2:Y:S01]  /*0920*/  LDCU.U8 UR10, c[0x0][0x410] ;  /* 0x00008200ff0a77ac */ /* 0x000ea20008000000 */
[----:B------:R-:W-:Y:S02]  /*0930*/  MOV R0, R80 ;  /* 0x0000005000007202 */ /* 0x000fe40000000f00 */
[----:B------:R-:W-:Y:S01]  /*0940*/  MOV R2, R81 ;  /* 0x0000005100027202 */ /* 0x000fe20000000f00 */
[----:B------:R-:W3:Y:S01]  /*0950*/  LDCU UR11, c[0x0][0x448] ;  /* 0x00008900ff0b77ac */ /* 0x000ee20008000800 */
[----:B------:R-:W-:Y:S02]  /*0960*/  SHF.R.U32.HI R10, RZ, 0x10, R3 ;  /* 0x00000010ff0a7819 */ /* 0x000fe40000011603 */
[----:B------:R-:W-:Y:S01]  /*0970*/  PRMT R93, R0, 0x5410, R2 ;  /* 0x00005410005d7816 */ /* 0x000fe20000000002 */
[----:B------:R-:W4:Y:S01]  /*0980*/  LDCU.64 UR14, c[0x0][0x398] ;  /* 0x00007300ff0e77ac */ /* 0x000f220008000a00 */
[----:B------:R-:W-:-:S02]  /*0990*/  MOV R0, R76 ;  /* 0x0000004c00007202 */ /* 0x000fc40000000f00 */
[----:B------:R-:W-:Y:S01]  /*09a0*/  MOV R2, R77 ;  /* 0x0000004d00027202 */ /* 0x000fe20000000f00 */
[----:B0-----:R-:W-:Y:S01]  /*09b0*/  ULOP3.LUT UP0, URZ, UR4, UR8, URZ, 0xfc, !UPT ;  /* 0x0000000804ff7292 */ /* 0x001fe2000f80fcff */
[----:B------:R-:W-:Y:S01]  /*09c0*/  SHF.R.U64 R88, R4, 0x10, R5 ;  /* 0x0000001004587819 */ /* 0x000fe20000001205 */
[----:B------:R-:W0:Y:S01]  /*09d0*/  LDCU.64 UR16, c[0x0][0x3a0] ;  /* 0x00007400ff1077ac */ /* 0x000e220008000a00 */
[----:B------:R-:W-:Y:S02]  /*09e0*/  PRMT R95, R0, 0x5410, R2 ;  /* 0x00005410005f7816 */ /* 0x000fe40000000002 */
[----:B------:R-:W-:Y:S01]  /*09f0*/  MOV R89, R6 ;  /* 0x0000000600597202 */ /* 0x000fe20000000f00 */
[----:B------:R-:W-:Y:S01]  /*0a00*/  ULOP3.LUT UP0, URZ, UR5, UR9, URZ, 0xfc, UP0 ;  /* 0x0000000905ff7292 */ /* 0x000fe2000800fcff */
[----:B------:R-:W-:Y:S02]  /*0a10*/  MOV R3, R7 ;  /* 0x0000000700037202 */ /* 0x000fe40000000f00 */
[----:B------:R-:W-:-:S02]  /*0a20*/  MOV R91, R8 ;  /* 0x00000008005b7202 */ /* 0x000fc40000000f00 */
[----:B------:R-:W-:Y:S02]  /*0a30*/  MOV R4, R9 ;  /* 0x0000000900047202 */ /* 0x000fe40000000f00 */
[----:B------:R-:W-:Y:S02]  /*0a40*/  SHF.R.U32.HI R97, RZ, 0x10, R23 ;  /* 0x00000010ff617819 */ /* 0x000fe40000011617 */
[----:B------:R-:W-:Y:S02]  /*0a50*/  SHF.R.U64 R0, R24, 0x10, R25 ;  /* 0x0000001018007819 */ /* 0x000fe40000001219 */
[----:B------:R-:W-:Y:S02]  /*0a60*/  PRMT R89, R89, 0x5410, R3 ;  /* 0x0000541059597816 */ /* 0x000fe40000000003 */
[----:B------:R-:W-:Y:S02]  /*0a70*/  PRMT R91, R91, 0x5410, R4 ;  /* 0x000054105b5b7816 */ /* 0x000fe40000000004 */
[----:B------:R-:W-:-:S02]  /*0a80*/  PRMT R97, R97, 0x5410, R0 ;  /* 0x0000541061617816 */ /* 0x000fc40000000000 */
[----:B------:R-:W-:Y:S02]  /*0a90*/  MOV R3, R78 ;  /* 0x0000004e00037202 */ /* 0x000fe40000000f00 */
[----:B------:R-:W-:Y:S02]  /*0aa0*/  MOV R4, R79 ;  /* 0x0000004f00047202 */ /* 0x000fe40000000f00 */
[----:B------:R-:W-:Y:S02]  /*0ab0*/  SHF.R.U32.HI R98, RZ, 0x10, R25 ;  /* 0x00000010ff627819 */ /* 0x000fe40000011619 */
[----:B------:R-:W-:Y:S02]  /*0ac0*/  SHF.R.U64 R0, R26, 0x10, R27 ;  /* 0x000000101a007819 */ /* 0x000fe4000000121b */
[--C-:B------:R-:W-:Y:S02]  /*0ad0*/  SHF.R.U64 R90, R6, 0x10, R7.reuse ;  /* 0x00000010065a7819 */ /* 0x100fe40000001207 */
[----:B------:R-:W-:-:S02]  /*0ae0*/  SHF.R.U32.HI R6, RZ, 0x10, R7 ;  /* 0x00000010ff067819 */ /* 0x000fc40000011607 */
[----:B------:R-:W-:Y:S02]  /*0af0*/  MOV R63, R12 ;  /* 0x0000000c003f7202 */ /* 0x000fe40000000f00 */
[----:B------:R-:W-:Y:S02]  /*0b00*/  MOV R62, R13 ;  /* 0x0000000d003e7202 */ /* 0x000fe40000000f00 */
[--C-:B------:R-:W-:Y:S01]  /*0b10*/  SHF.R.U64 R60, R12, 0x10, R13.reuse ;  /* 0x000000100c3c7819 */ /* 0x100fe2000000120d */
[----:B------:R-:W-:Y:S01]  /*0b20*/  HADD2.F32 R63, -RZ, R63.H0_H0 ;  /* 0x2000003fff3f7230 */ /* 0x000fe20000004100 */
[----:B------:R-:W-:Y:S01]  /*0b30*/  SHF.R.U32.HI R61, RZ, 0x10, R13 ;  /* 0x00000010ff3d7819 */ /* 0x000fe2000001160d */
[----:B------:R-:W-:Y:S01]  /*0b40*/  HADD2.F32 R62, -RZ, R62.H0_H0 ;  /* 0x2000003eff3e7230 */ /* 0x000fe20000004100 */
[----:B------:R-:W-:Y:S01]  /*0b50*/  PRMT R94, R3, 0x5410, R4 ;  /* 0x00005410035e7816 */ /* 0x000fe20000000004 */
[----:B------:R-:W-:Y:S01]  /*0b60*/  HADD2.F32 R60, -RZ, R60.H0_H0 ;  /* 0x2000003cff3c7230 */ /* 0x000fe20000004100 */
[----:B------:R-:W-:Y:S01]  /*0b70*/  PRMT R98, R98, 0x5410, R0 ;  /* 0x0000541062627816 */ /* 0x000fe20000000000 */
[----:B------:R-:W-:Y:S01]  /*0b80*/  HADD2.F32 R61, -RZ, R61.H0_H0 ;  /* 0x2000003dff3d7230 */ /* 0x000fe20000004100 */
[--C-:B------:R-:W-:Y:S01]  /*0b90*/  SHF.R.U64 R59, R64, 0x10, R65.reuse ;  /* 0x00000010403b7819 */ /* 0x100fe20000001241 */
[----:B------:R-:W-:Y:S01]  /*0ba0*/  HADD2.F32 R64, -RZ, R64.H0_H0 ;  /* 0x20000040ff407230 */ /* 0x000fe20000004100 */
[----:B------:R-:W-:Y:S01]  /*0bb0*/  SHF.R.U32.HI R58, RZ, 0x10, R65 ;  /* 0x00000010ff3a7819 */ /* 0x000fe20000011641 */
[----:B------:R-:W-:Y:S01]  /*0bc0*/  HADD2.F32 R65, -RZ, R65.H0_H0 ;  /* 0x20000041ff417230 */ /* 0x000fe20000004100 */
[----:B------:R-:W-:Y:S01]  /*0bd0*/  SHF.R.U32.HI R5, RZ, 0x10, R5 ;  /* 0x00000010ff057819 */ /* 0x000fe20000011605 */
[----:B------:R-:W-:Y:S01]  /*0be0*/  HADD2.F32 R59, -RZ, R59.H0_H0 ;  /* 0x2000003bff3b7230 */ /* 0x000fe20000004100 */
[--C-:B------:R-:W-:Y:S01]  /*0bf0*/  SHF.R.U64 R92, R8, 0x10, R9.reuse ;  /* 0x00000010085c7819 */ /* 0x100fe20000001209 */
[----:B------:R-:W-:Y:S01]  /*0c00*/  HADD2.F32 R58, -RZ, R58.H0_H0 ;  /* 0x2000003aff3a7230 */ /* 0x000fe20000004100 */
[----:B------:R-:W-:-:S02]  /*0c10*/  SHF.R.U32.HI R7, RZ, 0x10, R9 ;  /* 0x00000010ff077819 */ /* 0x000fc40000011609 */
[----:B------:R-:W-:Y:S02]  /*0c20*/  SHF.R.U64 R96, R22, 0x10, R23 ;  /* 0x0000001016607819 */ /* 0x000fe40000001217 */
[----:B------:R-:W-:Y:S02]  /*0c30*/  SHF.R.U32.HI R3, RZ, 0x10, R77 ;  /* 0x00000010ff037819 */ /* 0x000fe4000001164d */
[----:B------:R-:W-:Y:S02]  /*0c40*/  SHF.R.U32.HI R99, RZ, 0x10, R27 ;  /* 0x00000010ff637819 */ /* 0x000fe4000001161b */
[--C-:B------:R-:W-:Y:S02]  /*0c50*/  SHF.R.U64 R2, R28, 0x10, R29.reuse ;  /* 0x000000101c027819 */ /* 0x100fe4000000121d */
[----:B------:R-:W-:Y:S02]  /*0c60*/  SHF.R.U32.HI R100, RZ, 0x10, R29 ;  /* 0x00000010ff647819 */ /* 0x000fe4000001161d */
[----:B------:R-:W-:-:S02]  /*0c70*/  SHF.R.U64 R0, R30, 0x10, R31 ;  /* 0x000000101e007819 */ /* 0x000fc4000000121f */
[----:B------:R-:W-:Y:S02]  /*0c80*/  PRMT R86, R86, 0x5410, R10 ;  /* 0x0000541056567816 */ /* 0x000fe4000000000a */
[----:B------:R-:W-:Y:S02]  /*0c90*/  PRMT R88, R88, 0x5410, R5 ;  /* 0x0000541058587816 */ /* 0x000fe40000000005 */
[----:B------:R-:W-:Y:S02]  /*0ca0*/  PRMT R90, R90, 0x5410, R6 ;  /* 0x000054105a5a7816 */ /* 0x000fe40000000006 */
[----:B------:R-:W-:Y:S02]  /*0cb0*/  PRMT R92, R92, 0x5410, R7 ;  /* 0x000054105c5c7816 */ /* 0x000fe40000000007 */
[----:B------:R-:W-:Y:S02]  /*0cc0*/  PRMT R96, R96, 0x5410, R3 ;  /* 0x0000541060607816 */ /* 0x000fe40000000003 */
[----:B------:R-:W-:-:S02]  /*0cd0*/  PRMT R99, R99, 0x5410, R2 ;  /* 0x0000541063637816 */ /* 0x000fc40000000002 */
[----:B------:R-:W-:Y:S02]  /*0ce0*/  SHF.R.U32.HI R101, RZ, 0x10, R31 ;  /* 0x00000010ff657819 */ /* 0x000fe4000001161f */
[----:B01234-:R-:W-:-:S07]  /*0cf0*/  PRMT R100, R100, 0x5410, R0 ;  /* 0x0000541064647816 */ /* 0x01ffce0000000000 */
.L_x_18107:
        /* <DEDUP_REMOVED lines=22> */
[----:B0----5:R-:W-:Y:S01]  /*0e60*/  FADD.FTZ R57, R48, R36 ;  /* 0x0000002430397221 */ /* 0x021fe20000010000 */
        /* <DEDUP_REMOVED lines=12> */
.L_x_18060:
[----:B0----5:R-:W-:Y:S01]  /*0f30*/  FADD.FTZ R57, R48, R36 ;  /* 0x0000002430397221 */ /* 0x021fe20000010000 */
        /* <DEDUP_REMOVED lines=8> */
.L_x_18059:
[----:B-----5:R-:W-:Y:S01]  /*0fc0*/  @P1 FADD.FTZ R44, R48, R40 ;  /* 0x00000028302c1221 */ /* 0x020fe20000010000 */
[----:B------:R-:W-:Y:S01]  /*0fd0*/  @P1 FADD.FTZ R45, R49, R41 ;  /* 0x00000029312d1221 */ /* 0x000fe20000010000 */
[----:B------:R-:W-:Y:S01]  /*0fe0*/  @P1 FADD.FTZ R46, R50, R42 ;  /* 0x0000002a322e1221 */ /* 0x000fe20000010000 */
[----:B------:R-:W-:Y:S02]  /*0ff0*/  @P1 FADD.FTZ R47, R51, R43 ;  /* 0x0000002b332f1221 */ /* 0x000fe40000010000 */
[----:B0-----:R-:W-:Y:S02]  /*1000*/  @P1 MOV R57, R44 ;  /* 0x0000002c00391202 */ /* 0x001fe40000000f00 */
[----:B------:R-:W-:Y:S02]  /*1010*/  @P1 MOV R56, R45 ;  /* 0x0000002d00381202 */ /* 0x000fe40000000f00 */
[----:B------:R-:W-:Y:S02]  /*1020*/  @P1 MOV R55, R46 ;  /* 0x0000002e00371202 */ /* 0x000fe40000000f00 */
[----:B------:R-:W-:-:S02]  /*1030*/  @P1 MOV R54, R47 ;  /* 0x0000002f00361202 */ /* 0x000fc40000000f00 */
[----:B------:R-:W-:Y:S02]  /*1040*/  @!P1 MOV R57, R48 ;  /* 0x0000003000399202 */ /* 0x000fe40000000f00 */
[----:B------:R-:W-:Y:S02]  /*1050*/  @!P1 MOV R56, R49 ;  /* 0x0000003100389202 */ /* 0x000fe40000000f00 */
[----:B------:R-:W-:Y:S02]  /*1060*/  @!P1 MOV R55, R50 ;  /* 0x0000003200379202 */ /* 0x000fe40000000f00 */
[----:B------:R-:W-:-:S07]  /*1070*/  @!P1 MOV R54, R51 ;  /* 0x0000003300369202 */ /* 0x000fce0000000f00 */
.L_x_18061:
[----:B------:R-:W0:Y:S01]  /*1080*/  @UP0 LDCU.64 UR4, c[0x0][0x3a8] ;  /* 0x00007500ff0407ac */ /* 0x000e220008000a00 */
[----:B------:R-:W-:Y:S01]  /*1090*/  PLOP3.LUT P0, PT, PT, PT, UP0, 0x80, 0x8 ;  /* 0x000000000008781c */ /* 0x000fe20003f0f008 */
[----:B------:R-:W-:Y:S01]  /*10a0*/  HFMA2 R49, -RZ, RZ, 0, 9.5367431640625e-07 ;  /* 0x00000010ff317431 */ /* 0x000fe200000001ff */
[----:B------:R-:W-:Y:S02]  /*10b0*/  PLOP3.LUT P1, PT, PT, PT, UP0, 0x80, 0x8 ;  /* 0x000000000008781c */ /* 0x000fe40003f2f008 */
[----:B------:R-:W-:-:S09]  /*10c0*/  IADD3 R75, PT, PT, R74, 0x20, RZ ;  /* 0x000000204a4b7810 */ /* 0x000fd20007ffe0ff */
[----:B0-----:R-:W-:-:S05]  /*10d0*/  @P0 IMAD.WIDE.U32 R48, R74, R49, UR4 ;  /* 0x000000044a300e25 */ /* 0x001fca000f8e0031 */
[----:B------:R0:W-:Y:S02]  /*10e0*/  @P1 STG.E.128 desc[UR6][R48.64], R44 ;  /* 0x0000002c30001986 */ /* 0x0001e4000c101d06 */
.L_x_18058:
[----:B------:R-:W-:Y:S05]  /*10f0*/  BSYNC.RECONVERGENT B0 ;  /* 0x0000000000007941 */ /* 0x000fea0003800200 */
.L_x_18057:
        /* <DEDUP_REMOVED lines=35> */
.L_x_18064:
        /* <DEDUP_REMOVED lines=23> */
.L_x_18065:
[----:B------:R-:W0:Y:S01]  /*14a0*/  @UP0 LDCU.64 UR4, c[0x0][0x3a8] ;  /* 0x00007500ff0407ac */ /* 0x000e220008000a00 */
[----:B------:R-:W-:Y:S01]  /*14b0*/  PLOP3.LUT P0, PT, PT, PT, UP0, 0x80, 0x8 ;  /* 0x000000000008781c */ /* 0x000fe20003f0f008 */
[----:B------:R-:W-:Y:S01]  /*14c0*/  HFMA2 R48, -RZ, RZ, 0, 9.5367431640625e-07 ;  /* 0x00000010ff307431 */ /* 0x000fe200000001ff */
[----:B------:R-:W-:-:S11]  /*14d0*/  PLOP3.LUT P1, PT, PT, PT, UP0, 0x80, 0x8 ;  /* 0x000000000008781c */ /* 0x000fd60003f2f008 */
[C---:B0-----:R-:W-:Y:S01]  /*14e0*/  @P0 IMAD.WIDE.U32 R48, R75.reuse, R48, UR4 ;  /* 0x000000044b300e25 */ /* 0x041fe2000f8e0030 */
[----:B------:R-:W-:-:S04]  /*14f0*/  IADD3 R75, PT, PT, R75, 0x20, RZ ;  /* 0x000000204b4b7810 */ /* 0x000fc80007ffe0ff */
[----:B------:R0:W-:Y:S03]  /*1500*/  @P1 STG.E.128 desc[UR6][R48.64], R44 ;  /* 0x0000002c30001986 */ /* 0x0001e6000c101d06 */
.L_x_18063:
[----:B------:R-:W-:Y:S05]  /*1510*/  BSYNC.RECONVERGENT B0 ;  /* 0x0000000000007941 */ /* 0x000fea0003800200 */
.L_x_18062:
        /* <DEDUP_REMOVED lines=35> */
.L_x_18068:
        /* <DEDUP_REMOVED lines=23> */
.L_x_18069:
[----:B------:R-:W0:Y:S01]  /*18c0*/  @UP0 LDCU.64 UR4, c[0x0][0x3a8] ;  /* 0x00007500ff0407ac */ /* 0x000e220008000a00 */
[----:B------:R-:W-:Y:S01]  /*18d0*/  PLOP3.LUT P0, PT, PT, PT, UP0, 0x80, 0x8 ;  /* 0x000000000008781c */ /* 0x000fe20003f0f008 */
[----:B------:R-:W-:Y:S01]  /*18e0*/  HFMA2 R48, -RZ, RZ, 0, 9.5367431640625e-07 ;  /* 0x00000010ff307431 */ /* 0x000fe200000001ff */
[----:B------:R-:W-:-:S11]  /*18f0*/  PLOP3.LUT P1, PT, PT, PT, UP0, 0x80, 0x8 ;  /* 0x000000000008781c */ /* 0x000fd60003f2f008 */
[C---:B0-----:R-:W-:Y:S01]  /*1900*/  @P0 IMAD.WIDE.U32 R48, R75.reuse, R48, UR4 ;  /* 0x000000044b300e25 */ /* 0x041fe2000f8e0030 */
[----:B------:R-:W-:-:S04]  /*1910*/  IADD3 R75, PT, PT, R75, 0x20, RZ ;  /* 0x000000204b4b7810 */ /* 0x000fc80007ffe0ff */
[----:B------:R0:W-:Y:S03]  /*1920*/  @P1 STG.E.128 desc[UR6][R48.64], R44 ;  /* 0x0000002c30001986 */ /* 0x0001e6000c101d06 */
.L_x_18067:
[----:B------:R-:W-:Y:S05]  /*1930*/  BSYNC.RECONVERGENT B0 ;  /* 0x0000000000007941 */ /* 0x000fea0003800200 */
.L_x_18066:
        /* <DEDUP_REMOVED lines=35> */
.L_x_18072:
        /* <DEDUP_REMOVED lines=23> */
.L_x_18073:
[----:B------:R-:W0:Y:S01]  /*1ce0*/  @UP0 LDCU.64 UR4, c[0x0][0x3a8] ;  /* 0x00007500ff0407ac */ /* 0x000e220008000a00 */
[----:B------:R-:W-:Y:S01]  /*1cf0*/  PLOP3.LUT P0, PT, PT, PT, UP0, 0x80, 0x8 ;  /* 0x000000000008781c */ /* 0x000fe20003f0f008 */
[----:B------:R-:W-:Y:S01]  /*1d00*/  HFMA2 R48, -RZ, RZ, 0, 9.5367431640625e-07 ;  /* 0x00000010ff307431 */ /* 0x000fe200000001ff */
[----:B------:R-:W-:-:S11]  /*1d10*/  PLOP3.LUT P1, PT, PT, PT, UP0, 0x80, 0x8 ;  /* 0x000000000008781c */ /* 0x000fd60003f2f008 */
[C---:B0-----:R-:W-:Y:S01]  /*1d20*/  @P0 IMAD.WIDE.U32 R48, R75.reuse, R48, UR4 ;  /* 0x000000044b300e25 */ /* 0x041fe2000f8e0030 */
[----:B------:R-:W-:-:S04]  /*1d30*/  IADD3 R75, PT, PT, R75, 0x20, RZ ;  /* 0x000000204b4b7810 */ /* 0x000fc80007ffe0ff */
[----:B------:R0:W-:Y:S03]  /*1d40*/  @P1 STG.E.128 desc[UR6][R48.64], R44 ;  /* 0x0000002c30001986 */ /* 0x0001e6000c101d06 */
.L_x_18071:
[----:B------:R-:W-:Y:S05]  /*1d50*/  BSYNC.RECONVERGENT B0 ;  /* 0x0000000000007941 */ /* 0x000fea0003800200 */
.L_x_18070:
        /* <DEDUP_REMOVED lines=35> */
.L_x_18076:
        /* <DEDUP_REMOVED lines=23> */
.L_x_18077:
[----:B------:R-:W0:Y:S01]  /*2100*/  @UP0 LDCU.64 UR4, c[0x0][0x3a8] ;  /* 0x00007500ff0407ac */ /* 0x000e220008000a00 */
[----:B------:R-:W-:Y:S01]  /*2110*/  PLOP3.LUT P0, PT, PT, PT, UP0, 0x80, 0x8 ;  /* 0x000000000008781c */ /* 0x000fe20003f0f008 */
[----:B------:R-:W-:Y:S01]  /*2120*/  HFMA2 R48, -RZ, RZ, 0, 9.5367431640625e-07 ;  /* 0x00000010ff307431 */ /* 0x000fe200000001ff */
[----:B------:R-:W-:-:S11]  /*2130*/  PLOP3.LUT P1, PT, PT, PT, UP0, 0x80, 0x8 ;  /* 0x000000000008781c */ /* 0x000fd60003f2f008 */
[C---:B0-----:R-:W-:Y:S01]  /*2140*/  @P0 IMAD.WIDE.U32 R48, R75.reuse, R48, UR4 ;  /* 0x000000044b300e25 */ /* 0x041fe2000f8e0030 */
[----:B------:R-:W-:-:S04]  /*2150*/  IADD3 R75, PT, PT, R75, 0x20, RZ ;  /* 0x000000204b4b7810 */ /* 0x000fc80007ffe0ff */
[----:B------:R0:W-:Y:S03]  /*2160*/  @P1 STG.E.128 desc[UR6][R48.64], R44 ;  /* 0x0000002c30001986 */ /* 0x0001e6000c101d06 */
.L_x_18075:
[----:B------:R-:W-:Y:S05]  /*2170*/  BSYNC.RECONVERGENT B0 ;  /* 0x0000000000007941 */ /* 0x000fea0003800200 */
.L_x_18074:
        /* <DEDUP_REMOVED lines=35> */
.L_x_18080:
        /* <DEDUP_REMOVED lines=23> */
.L_x_18081:
[----:B------:R-:W0:Y:S01]  /*2520*/  @UP0 LDCU.64 UR4, c[0x0][0x3a8] ;  /* 0x00007500ff0407ac */ /* 0x000e220008000a00 */
[----:B------:R-:W-:Y:S01]  /*2530*/  PLOP3.LUT P0, PT, PT, PT, UP0, 0x80, 0x8 ;  /* 0x000000000008781c */ /* 0x000fe20003f0f008 */
[----:B------:R-:W-:Y:S01]  /*2540*/  HFMA2 R48, -RZ, RZ, 0, 9.5367431640625e-07 ;  /* 0x00000010ff307431 */ /* 0x000fe200000001ff */
[----:B------:R-:W-:-:S11]  /*2550*/  PLOP3.LUT P1, PT, PT, PT, UP0, 0x80, 0x8 ;  /* 0x000000000008781c */ /* 0x000fd60003f2f008 */
[C---:B0-----:R-:W-:Y:S01]  /*2560*/  @P0 IMAD.WIDE.U32 R48, R75.reuse, R48, UR4 ;  /* 0x000000044b300e25 */ /* 0x041fe2000f8e0030 */
[----:B------:R-:W-:-:S04]  /*2570*/  IADD3 R75, PT, PT, R75, 0x20, RZ ;  /* 0x000000204b4b7810 */ /* 0x000fc80007ffe0ff */
[----:B------:R0:W-:Y:S03]  /*2580*/  @P1 STG.E.128 desc[UR6][R48.64], R44 ;  /* 0x0000002c30001986 */ /* 0x0001e6000c101d06 */
.L_x_18079:
[----:B------:R-:W-:Y:S05]  /*2590*/  BSYNC.RECONVERGENT B0 ;  /* 0x0000000000007941 */ /* 0x000fea0003800200 */
.L_x_18078:
        /* <DEDUP_REMOVED lines=35> */
.L_x_18084:
        /* <DEDUP_REMOVED lines=23> */
.L_x_18085:
[----:B------:R-:W0:Y:S01]  /*2940*/  @UP0 LDCU.64 UR4, c[0x0][0x3a8] ;  /* 0x00007500ff0407ac */ /* 0x000e220008000a00 */
[----:B------:R-:W-:Y:S01]  /*2950*/  PLOP3.LUT P0, PT, PT, PT, UP0, 0x80, 0x8 ;  /* 0x000000000008781c */ /* 0x000fe20003f0f008 */
[----:B------:R-:W-:-:S12]  /*2960*/  HFMA2 R48, -RZ, RZ, 0, 9.5367431640625e-07 ;  /* 0x00000010ff307431 */ /* 0x000fd800000001ff */
[C---:B0-----:R-:W-:Y:S01]  /*2970*/  @P0 IMAD.WIDE.U32 R48, R75.reuse, R48, UR4 ;  /* 0x000000044b300e25 */ /* 0x041fe2000f8e0030 */
[----:B------:R-:W-:Y:S02]  /*2980*/  PLOP3.LUT P0, PT, PT, PT, UP0, 0x80, 0x8 ;  /* 0x000000000008781c */ /* 0x000fe40003f0f008 */
[----:B------:R-:W-:-:S11]  /*2990*/  IADD3 R75, PT, PT, R75, 0x20, RZ ;  /* 0x000000204b4b7810 */ /* 0x000fd60007ffe0ff */
[----:B------:R0:W-:Y:S02]  /*29a0*/  @P0 STG.E.128 desc[UR6][R48.64], R44 ;  /* 0x0000002c30000986 */ /* 0x0001e4000c101d06 */
.L_x_18083:
[----:B------:R-:W-:Y:S05]  /*29b0*/  BSYNC.RECONVERGENT B0 ;  /* 0x0000000000007941 */ /* 0x000fea0003800200 */
.L_x_18082:
        /* <DEDUP_REMOVED lines=35> */
.L_x_18088:
        /* <DEDUP_REMOVED lines=23> */
.L_x_18089:
[----:B------:R-:W0:Y:S01]  /*2d60*/  @UP0 LDCU.64 UR4, c[0x0][0x3a8] ;  /* 0x00007500ff0407ac */ /* 0x000e220008000a00 */
[----:B------:R-:W-:Y:S01]  /*2d70*/  PLOP3.LUT P0, PT, PT, PT, UP0, 0x80, 0x8 ;  /* 0x000000000008781c */ /* 0x000fe20003f0f008 */
[----:B------:R-:W-:-:S12]  /*2d80*/  HFMA2 R48, -RZ, RZ, 0, 9.5367431640625e-07 ;  /* 0x00000010ff307431 */ /* 0x000fd800000001ff */
[----:B0-----:R-:W-:Y:S01]  /*2d90*/  @P0 IMAD.WIDE.U32 R48, R75, R48, UR4 ;  /* 0x000000044b300e25 */ /* 0x001fe2000f8e0030 */
[----:B------:R-:W-:-:S13]  /*2da0*/  PLOP3.LUT P0, PT, PT, PT, UP0, 0x80, 0x8 ;  /* 0x000000000008781c */ /* 0x000fda0003f0f008 */
[----:B------:R0:W-:Y:S02]  /*2db0*/  @P0 STG.E.128 desc[UR6][R48.64], R44 ;  /* 0x0000002c30000986 */ /* 0x0001e4000c101d06 */
.L_x_18087:
[----:B------:R-:W-:Y:S05]  /*2dc0*/  BSYNC.RECONVERGENT B0 ;  /* 0x0000000000007941 */ /* 0x000fea0003800200 */
.L_x_18086:
[----:B0-----:R-:W-:Y:S01]  /*2dd0*/  FADD.FTZ R49, RZ, R57 ;  /* 0x00000039ff317221 */ /* 0x001fe20000010000 */
[C---:B------:R-:W-:Y:S01]  /*2de0*/  ISETP.GE.U32.AND P4, PT, R72.reuse, 0x20, PT ;  /* 0x000000204800780c */ /* 0x040fe20003f86070 */
[----:B------:R-:W-:Y:S01]  /*2df0*/  UMOV UR4, 0xffffffff ;  /* 0xffffffff00047882 */ /* 0x000fe20000000000 */
[----:B------:R-:W-:Y:S01]  /*2e00*/  ISETP.GT.U32.AND P3, PT, R72, 0x3f, PT ;  /* 0x0000003f4800780c */ /* 0x000fe20003f64070 */
[----:B------:R-:W-:Y:S01]  /*2e10*/  FADD.FTZ R48, R56, R49 ;  /* 0x0000003138307221 */ /* 0x000fe20000010000 */
[C---:B------:R-:W-:Y:S02]  /*2e20*/  ISETP.GT.U32.AND P2, PT, R72.reuse, 0x5f, PT ;  /* 0x0000005f4800780c */ /* 0x040fe40003f44070 */
        /* <DEDUP_REMOVED lines=28> */
[----:B------:R-:W-:Y:S01]  /*2ff0*/  FADD.FTZ R49, R3, R48 ;  /* 0x0000003003317221 */ /* 0x000fe20000010000 */
[----:B------:R-:W-:-:S03]  /*3000*/  P2R R50, PR, RZ, 0x20 ;  /* 0x00000020ff327803 */ /* 0x000fc60000000000 */
[----:B------:R-:W-:-:S04]  /*3010*/  FADD.FTZ R49, R2, R49 ;  /* 0x0000003102317221 */ /* 0x000fc80000010000 */
[----:B------:R-:W-:-:S04]  /*3020*/  FADD.FTZ R49, R0, R49 ;  /* 0x0000003100317221 */ /* 0x000fc80000010000 */
[----:B------:R-:W-:Y:S01]  /*3030*/  @P5 FADD.FTZ R48, R66, R49 ;  /* 0x0000003142305221 */ /* 0x000fe20000010000 */
[----:B------:R-:W-:-:S03]  /*3040*/  ISETP.GT.U32.AND P5, PT, R72, 0xff, PT ;  /* 0x000000ff4800780c */ /* 0x000fc60003fa4070 */
[----:B------:R-:W-:-:S04]  /*3050*/  FADD.FTZ R49, R67, R48 ;  /* 0x0000003043317221 */ /* 0x000fc80000010000 */
[----:B------:R-:W-:-:S04]  /*3060*/  FADD.FTZ R50, R68, R49 ;  /* 0x0000003144327221 */ /* 0x000fc80000010000 */
[----:B------:R-:W-:Y:S01]  /*3070*/  FADD.FTZ R49, R69, R50 ;  /* 0x0000003245317221 */ /* 0x000fe20000010000 */
[----:B------:R-:W-:-:S03]  /*3080*/  P2R R50, PR, RZ, 0x20 ;  /* 0x00000020ff327803 */ /* 0x000fc60000000000 */
[----:B------:R-:W-:Y:S01]  /*3090*/  @P5 FADD.FTZ R48, R70, R49 ;  /* 0x0000003146305221 */ /* 0x000fe20000010000 */
[----:B------:R-:W-:Y:S01]  /*30a0*/  ISETP.NE.AND P5, PT, R73, RZ, PT ;  /* 0x000000ff4900720c */ /* 0x000fe20003fa5270 */
[----:B------:R-:W-:-:S12]  /*30b0*/  BRA.DIV UR4, `(.L_x_18090) ;  /* 0x00000016042c7947 */ /* 0x000fd8000b800000 */
        /* <DEDUP_REMOVED lines=64> */
[----:B------:R-:W-:Y:S01]  /*34c0*/  ISETP.GT.U32.AND P6, PT, R72, 0xdf, PT ;  /* 0x000000df4800780c */ /* 0x000fe20003fc4070 */
        /* <DEDUP_REMOVED lines=24> */
.L_x_18119:
[C---:B------:R-:W-:Y:S01]  /*3650*/  FMUL.FTZ R48, R83.reuse, R83 ;  /* 0x0000005353307220 */ /* 0x040fe20000410000 */
[----:B------:R-:W-:Y:S01]  /*3660*/  ISETP.NE.AND P0, PT, RZ, UR10, PT ;  /* 0x0000000aff007c0c */ /* 0x000fe2000bf05270 */
[----:B01----:R-:W-:Y:S01]  /*3670*/  FADD.FTZ R82, R82, R103 ;  /* 0x0000006752527221 */ /* 0x003fe20000010000 */
[----:B------:R-:W0:Y:S01]  /*3680*/  @!P5 LDC.64 R50, c[0x0][0x3c0] ;  /* 0x0000f000ff32db82 */ /* 0x000e220000000a00 */
[----:B------:R-:W-:Y:S01]  /*3690*/  BSSY.RECONVERGENT B0, `(.L_x_18091) ;  /* 0x0000028000007945 */ /* 0x000fe20003800200 */
[----:B------:R-:W-:Y:S01]  /*36a0*/  FSEL R102, R48, RZ, P0 ;  /* 0x000000ff30667208 */ /* 0x000fe20000000000 */
[----:B------:R-:W-:Y:S01]  /*36b0*/  FFMA.FTZ R75, R82, R75, UR11 ;  /* 0x0000000b524b7e23 */ /* 0x000fe2000801004b */
[----:B------:R-:W-:-:S03]  /*36c0*/  FSEL R85, R83, RZ, !P0 ;  /* 0x000000ff53557208 */ /* 0x000fc60004000000 */
[----:B------:R-:W-:Y:S01]  /*36d0*/  FADD.FTZ R75, R75, R102 ;  /* 0x000000664b4b7221 */ /* 0x000fe20000010000 */
[----:B------:R-:W1:Y:S05]  /*36e0*/  @!P5 LDC.64 R48, c[0x0][0x3c8] ;  /* 0x0000f200ff30db82 */ /* 0x000e6a0000000a00 */
[----:B------:R-:W2:Y:S01]  /*36f0*/  MUFU.RSQ R75, R75 ;  /* 0x0000004b004b7308 */ /* 0x000ea20000001400 */
[----:B0-----:R-:W-:-:S05]  /*3700*/  @!P5 IMAD.WIDE R50, R71, 0x4, R50 ;  /* 0x000000044732d825 */ /* 0x001fca00078e0232 */
[----:B------:R0:W-:Y:S01]  /*3710*/  @!P5 STG.E desc[UR6][R50.64], R83 ;  /* 0x000000533200d986 */ /* 0x0001e2000c101906 */
[----:B-1----:R-:W-:-:S05]  /*3720*/  @!P5 IMAD.WIDE R48, R71, 0x4, R48 ;  /* 0x000000044730d825 */ /* 0x002fca00078e0230 */
[----:B--2---:R0:W-:Y:S01]  /*3730*/  @!P5 STG.E desc[UR6][R48.64], R75 ;  /* 0x0000004b3000d986 */ /* 0x0041e2000c101906 */
[----:B------:R-:W-:Y:S05]  /*3740*/  @!P4 BRA `(.L_x_18092) ;  /* 0x000000000070c947 */ /* 0x000fea0003800000 */
[----:B0-----:R-:W0:Y:S01]  /*3750*/  LDC.64 R82, c[0x0][0x428] ;  /* 0x00010a00ff527b82 */ /* 0x001e220000000a00 */
[----:B------:R-:W-:Y:S01]  /*3760*/  SHF.R.U64 R106, R80, 0x10, R81 ;  /* 0x00000010506a7819 */ /* 0x000fe20000001251 */
[----:B------:R-:W-:Y:S01]  /*3770*/  FADD.FTZ R114, R57, -R85 ;  /* 0x8000005539727221 */ /* 0x000fe20000010000 */
[----:B------:R-:W-:Y:S01]  /*3780*/  SHF.R.U64 R108, R32, 0x10, R33 ;  /* 0x00000010206c7819 */ /* 0x000fe20000001221 */
[----:B------:R-:W-:Y:S01]  /*3790*/  FADD.FTZ R112, R56, -R85 ;  /* 0x8000005538707221 */ /* 0x000fe20000010000 */
[----:B------:R-:W-:Y:S01]  /*37a0*/  SHF.R.U32.HI R51, RZ, 0x10, R81 ;  /* 0x00000010ff337819 */ /* 0x000fe20000011651 */
[----:B------:R-:W-:Y:S01]  /*37b0*/  FADD.FTZ R104, R55, -R85 ;  /* 0x8000005537687221 */ /* 0x000fe20000010000 */
[----:B------:R-:W-:Y:S01]  /*37c0*/  SHF.R.U32.HI R102, RZ, 0x10, R33 ;  /* 0x00000010ff667819 */ /* 0x000fe20000011621 */
[----:B------:R-:W-:Y:S01]  /*37d0*/  FADD.FTZ R110, R54, -R85 ;  /* 0x80000055366e7221 */ /* 0x000fe20000010000 */
[----:B------:R-:W-:Y:S02]  /*37e0*/  HADD2.F32 R107, -RZ, R93.H0_H0 ;  /* 0x2000005dff6b7230 */ /* 0x000fe40000004100 */
[----:B------:R-:W-:Y:S01]  /*37f0*/  FMUL.FTZ R109, R75, R114 ;  /* 0x000000724b6d7220 */ /* 0x000fe20000410000 */
[----:B------:R-:W-:-:S02]  /*3800*/  HADD2.F32 R48, -RZ, R32.H0_H0 ;  /* 0x20000020ff307230 */ /* 0x000fc40000004100 */
[C---:B------:R-:W-:Y:S01]  /*3810*/  FMUL.FTZ R49, R75.reuse, R112 ;  /* 0x000000704b317220 */ /* 0x040fe20000410000 */
[----:B------:R-:W-:Y:S02]  /*3820*/  HADD2.F32 R50, -RZ, R93.H1_H1 ;  /* 0x3000005dff327230 */ /* 0x000fe40000004100 */
[C---:B------:R-:W-:Y:S01]  /*3830*/  FMUL.FTZ R104, R75.reuse, R104 ;  /* 0x000000684b687220 */ /* 0x040fe20000410000 */
[----:B------:R-:W-:Y:S02]  /*3840*/  HADD2.F32 R105, -RZ, R33.H0_H0 ;  /* 0x20000021ff697230 */ /* 0x000fe40000004100 */
[----:B------:R-:W-:Y:S01]  /*3850*/  FMUL.FTZ R103, R75, R110 ;  /* 0x0000006e4b677220 */ /* 0x000fe20000410000 */
[----:B------:R-:W-:Y:S02]  /*3860*/  HADD2.F32 R106, -RZ, R106.H0_H0 ;  /* 0x2000006aff6a7230 */ /* 0x000fe40000004100 */
[----:B------:R-:W-:Y:S01]  /*3870*/  FFMA.FTZ R48, R109, R107, R48 ;  /* 0x0000006b6d307223 */ /* 0x000fe20000010030 */
[----:B------:R-:W-:-:S02]  /*3880*/  HADD2.F32 R108, -RZ, R108.H0_H0 ;  /* 0x2000006cff6c7230 */ /* 0x000fc40000004100 */
[----:B------:R-:W-:Y:S01]  /*3890*/  FFMA.FTZ R50, R104, R50, R105 ;  /* 0x0000003268327223 */ /* 0x000fe20000010069 */
[----:B------:R-:W-:Y:S02]  /*38a0*/  HADD2.F32 R51, -RZ, R51.H0_H0 ;  /* 0x20000033ff337230 */ /* 0x000fe40000004100 */
[----:B------:R-:W-:Y:S02]  /*38b0*/  HADD2.F32 R102, -RZ, R102.H0_H0 ;  /* 0x20000066ff667230 */ /* 0x000fe40000004100 */
[----:B------:R-:W-:Y:S01]  /*38c0*/  FFMA.FTZ R49, R49, R106, R108 ;  /* 0x0000006a31317223 */ /* 0x000fe2000001006c */
[C---:B0-----:R-:W-:Y:S01]  /*38d0*/  IMAD.WIDE.U32 R82, R74.reuse, 0x10, R82 ;  /* 0x000000104a527825 */ /* 0x041fe200078e0052 */
[----:B------:R-:W-:-:S03]  /*38e0*/  IADD3 R74, PT, PT, R74, 0x20, RZ ;  /* 0x000000204a4a7810 */ /* 0x000fc60007ffe0ff */
[----:B------:R-:W-:-:S05]  /*38f0*/  FFMA.FTZ R51, R103, R51, R102 ;  /* 0x0000003367337223 */ /* 0x000fca0000010066 */
[----:B------:R1:W-:Y:S02]  /*3900*/  STG.E.128 desc[UR6][R82.64], R48 ;  /* 0x0000003052007986 */ /* 0x0003e4000c101d06 */
.L_x_18092:
[----:B------:R-:W-:Y:S05]  /*3910*/  BSYNC.RECONVERGENT B0 ;  /* 0x0000000000007941 */ /* 0x000fea0003800200 */
.L_x_18091:
[----:B------:R-:W-:Y:S01]  /*3920*/  ISETP.GE.U32.AND P0, PT, R72, 0x40, PT ;  /* 0x000000404800780c */ /* 0x000fe20003f06070 */
[----:B------:R-:W-:-:S12]  /*3930*/  BSSY.RECONVERGENT B0, `(.L_x_18093) ;  /* 0x000001e000007945 */ /* 0x000fd80003800200 */
[----:B------:R-:W-:Y:S05]  /*3940*/  @!P0 BRA `(.L_x_18094) ;  /* 0x0000000000708947 */ /* 0x000fea0003800000 */
[----:B01----:R-:W0:Y:S01]  /*3950*/  LDC.64 R82, c[0x0][0x428] ;  /* 0x00010a00ff527b82 */ /* 0x003e220000000a00 */
        /* <DEDUP_REMOVED lines=27> */
.L_x_18094:
[----:B------:R-:W-:Y:S05]  /*3b10*/  BSYNC.RECONVERGENT B0 ;  /* 0x0000000000007941 */ /* 0x000fea0003800200 */
.L_x_18093:
[----:B------:R-:W-:Y:S01]  /*3b20*/  ISETP.GE.U32.AND P0, PT, R72, 0x60, PT ;  /* 0x000000604800780c */ /* 0x000fe20003f06070 */
[----:B------:R-:W-:-:S12]  /*3b30*/  BSSY.RECONVERGENT B0, `(.L_x_18095) ;  /* 0x000001b000007945 */ /* 0x000fd80003800200 */
[----:B------:R-:W-:Y:S05]  /*3b40*/  @!P0 BRA `(.L_x_18096) ;  /* 0x0000000000648947 */ /* 0x000fea0003800000 */
[----:B012---:R-:W0:Y:S01]  /*3b50*/  LDC.64 R82, c[0x0][0x428] ;  /* 0x00010a00ff527b82 */ /* 0x007e220000000a00 */
[----:B------:R-:W-:Y:S01]  /*3b60*/  SHF.R.U64 R106, R76, 0x10, R77 ;  /* 0x000000104c6a7819 */ /* 0x000fe2000000124d */
[--C-:B------:R-:W-:Y:S01]  /*3b70*/  FADD.FTZ R112, R19, -R85.reuse ;  /* 0x8000005513707221 */ /* 0x100fe20000010000 */
[--C-:B------:R-:W-:Y:S01]  /*3b80*/  FADD.FTZ R108, R18, -R85.reuse ;  /* 0x80000055126c7221 */ /* 0x100fe20000010000 */
[--C-:B------:R-:W-:Y:S01]  /*3b90*/  FADD.FTZ R104, R17, -R85.reuse ;  /* 0x8000005511687221 */ /* 0x100fe20000010000 */
[----:B------:R-:W-:Y:S01]  /*3ba0*/  FADD.FTZ R110, R16, -R85 ;  /* 0x80000055106e7221 */ /* 0x000fe20000010000 */
[----:B------:R-:W-:Y:S02]  /*3bb0*/  HADD2.F32 R107, -RZ, R95.H0_H0 ;  /* 0x2000005fff6b7230 */ /* 0x000fe40000004100 */
[C---:B------:R-:W-:Y:S01]  /*3bc0*/  FMUL.FTZ R109, R75.reuse, R112 ;  /* 0x000000704b6d7220 */ /* 0x040fe20000410000 */
[----:B------:R-:W-:Y:S02]  /*3bd0*/  HADD2.F32 R48, -RZ, R22.H0_H0 ;  /* 0x20000016ff307230 */ /* 0x000fe40000004100 */
[----:B------:R-:W-:Y:S01]  /*3be0*/  FMUL.FTZ R108, R75, R108 ;  /* 0x0000006c4b6c7220 */ /* 0x000fe20000410000 */
[----:B------:R-:W-:-:S02]  /*3bf0*/  HADD2.F32 R49, -RZ, R96.H0_H0 ;  /* 0x20000060ff317230 */ /* 0x000fc40000004100 */
[C---:B------:R-:W-:Y:S01]  /*3c00*/  FMUL.FTZ R104, R75.reuse, R104 ;  /* 0x000000684b687220 */ /* 0x040fe20000410000 */
[----:B------:R-:W-:Y:S02]  /*3c10*/  HADD2.F32 R50, -RZ, R95.H1_H1 ;  /* 0x3000005fff327230 */ /* 0x000fe40000004100 */
[----:B------:R-:W-:Y:S01]  /*3c20*/  FMUL.FTZ R103, R75, R110 ;  /* 0x0000006e4b677220 */ /* 0x000fe20000410000 */
[----:B------:R-:W-:Y:S02]  /*3c30*/  HADD2.F32 R105, -RZ, R23.H0_H0 ;  /* 0x20000017ff697230 */ /* 0x000fe40000004100 */
[----:B------:R-:W-:Y:S01]  /*3c40*/  FFMA.FTZ R48, R109, R107, R48 ;  /* 0x0000006b6d307223 */ /* 0x000fe20000010030 */
[----:B------:R-:W-:Y:S02]  /*3c50*/  HADD2.F32 R51, -RZ, R96.H1_H1 ;  /* 0x30000060ff337230 */ /* 0x000fe40000004100 */
[----:B------:R-:W-:Y:S02]  /*3c60*/  HADD2.F32 R102, -RZ, R97.H0_H0 ;  /* 0x20000061ff667230 */ /* 0x000fe40000004100 */
[----:B------:R-:W-:Y:S01]  /*3c70*/  FFMA.FTZ R50, R104, R50, R105 ;  /* 0x0000003268327223 */ /* 0x000fe20000010069 */
[----:B------:R-:W-:-:S02]  /*3c80*/  HADD2.F32 R106, -RZ, R106.H0_H0 ;  /* 0x2000006aff6a7230 */ /* 0x000fc40000004100 */
[----:B------:R-:W-:Y:S01]  /*3c90*/  FFMA.FTZ R51, R103, R51, R102 ;  /* 0x0000003367337223 */ /* 0x000fe20000010066 */
[----:B0-----:R-:W-:-:S04]  /*3ca0*/  IMAD.WIDE.U32 R82, R74, 0x10, R82 ;  /* 0x000000104a527825 */ /* 0x001fc800078e0052 */
[----:B------:R-:W-:Y:S01]  /*3cb0*/  FFMA.FTZ R49, R108, R106, R49 ;  /* 0x0000006a6c317223 */ /* 0x000fe20000010031 */
[----:B------:R-:W-:-:S04]  /*3cc0*/  IADD3 R74, PT, PT, R74, 0x20, RZ ;  /* 0x000000204a4a7810 */ /* 0x000fc80007ffe0ff */
[----:B------:R3:W-:Y:S03]  /*3cd0*/  STG.E.128 desc[UR6][R82.64], R48 ;  /* 0x0000003052007986 */ /* 0x0007e6000c101d06 */
.L_x_18096:
[----:B------:R-:W-:Y:S05]  /*3ce0*/  BSYNC.RECONVERGENT B0 ;  /* 0x0000000000007941 */ /* 0x000fea0003800200 */
.L_x_18095:
[----:B------:R-:W-:Y:S01]  /*3cf0*/  ISETP.GE.U32.AND P0, PT, R72, 0x80, PT ;  /* 0x000000804800780c */ /* 0x000fe20003f06070 */
[----:B------:R-:W-:-:S12]  /*3d00*/  BSSY.RECONVERGENT B0, `(.L_x_18097) ;  /* 0x000001a000007945 */ /* 0x000fd80003800200 */
[----:B------:R-:W-:Y:S05]  /*3d10*/  @!P0 BRA `(.L_x_18098) ;  /* 0x0000000000608947 */ /* 0x000fea0003800000 */
[----:B0123--:R-:W0:Y:S01]  /*3d20*/  LDC.64 R82, c[0x0][0x428] ;  /* 0x00010a00ff527b82 */ /* 0x00fe220000000a00 */
        /* <DEDUP_REMOVED lines=12> */
[----:B------:R-:W-:Y:S02]  /*3df0*/  HADD2.F32 R50, -RZ, R84.H1_H1 ;  /* 0x30000054ff327230 */ /* 0x000fe40000004100 */
[----:B------:R-:W-:Y:S01]  /*3e00*/  FFMA.FTZ R48, R109, R107, R48 ;  /* 0x0000006b6d307223 */ /* 0x000fe20000010030 */
[----:B------:R-:W-:Y:S02]  /*3e10*/  HADD2.F32 R105, -RZ, R25.H0_H0 ;  /* 0x20000019ff697230 */ /* 0x000fe40000004100 */
[----:B------:R-:W-:Y:S01]  /*3e20*/  FFMA.FTZ R49, R108, R106, R49 ;  /* 0x0000006a6c317223 */ /* 0x000fe20000010031 */
[----:B------:R-:W-:-:S02]  /*3e30*/  HADD2.F32 R51, -RZ, R86.H1_H1 ;  /* 0x30000056ff337230 */ /* 0x000fc40000004100 */
[----:B------:R-:W-:Y:S02]  /*3e40*/  HADD2.F32 R102, -RZ, R98.H0_H0 ;  /* 0x20000062ff667230 */ /* 0x000fe40000004100 */
[----:B------:R-:W-:-:S03]  /*3e50*/  FFMA.FTZ R50, R104, R50, R105 ;  /* 0x0000003268327223 */ /* 0x000fc60000010069 */
[----:B------:R-:W-:Y:S01]  /*3e60*/  FFMA.FTZ R51, R103, R51, R102 ;  /* 0x0000003367337223 */ /* 0x000fe20000010066 */
[C---:B0-----:R-:W-:Y:S01]  /*3e70*/  IMAD.WIDE.U32 R82, R74.reuse, 0x10, R82 ;  /* 0x000000104a527825 */ /* 0x041fe200078e0052 */
[----:B------:R-:W-:-:S04]  /*3e80*/  IADD3 R74, PT, PT, R74, 0x20, RZ ;  /* 0x000000204a4a7810 */ /* 0x000fc80007ffe0ff */
[----:B------:R4:W-:Y:S03]  /*3e90*/  STG.E.128 desc[UR6][R82.64], R48 ;  /* 0x0000003052007986 */ /* 0x0009e6000c101d06 */
.L_x_18098:
[----:B------:R-:W-:Y:S05]  /*3ea0*/  BSYNC.RECONVERGENT B0 ;  /* 0x0000000000007941 */ /* 0x000fea0003800200 */
.L_x_18097:
[----:B------:R-:W-:Y:S01]  /*3eb0*/  ISETP.GE.U32.AND P0, PT, R72, 0xa0, PT ;  /* 0x000000a04800780c */ /* 0x000fe20003f06070 */
[----:B------:R-:W-:-:S12]  /*3ec0*/  BSSY.RECONVERGENT B0, `(.L_x_18099) ;  /* 0x000001a000007945 */ /* 0x000fd80003800200 */
[----:B------:R-:W-:Y:S05]  /*3ed0*/  @!P0 BRA `(.L_x_18100) ;  /* 0x0000000000608947 */ /* 0x000fea0003800000 */
[----:B01234-:R-:W0:Y:S01]  /*3ee0*/  LDC.64 R82, c[0x0][0x428] ;  /* 0x00010a00ff527b82 */ /* 0x01fe220000000a00 */
        /* <DEDUP_REMOVED lines=23> */
.L_x_18100:
[----:B------:R-:W-:Y:S05]  /*4060*/  BSYNC.RECONVERGENT B0 ;  /* 0x0000000000007941 */ /* 0x000fea0003800200 */
.L_x_18099:
        /* <DEDUP_REMOVED lines=27> */
.L_x_18102:
[----:B------:R-:W-:Y:S05]  /*4220*/  BSYNC.RECONVERGENT B0 ;  /* 0x0000000000007941 */ /* 0x000fea0003800200 */
.L_x_18101:
        /* <DEDUP_REMOVED lines=27> */
.L_x_18104:
[----:B------:R-:W-:Y:S05]  /*43e0*/  BSYNC.RECONVERGENT B0 ;  /* 0x0000000000007941 */ /* 0x000fea0003800200 */
.L_x_18103:
        /* <DEDUP_REMOVED lines=8> */
[C---:B------:R-:W-:Y:S01]  /*4470*/  FMUL.FTZ R51, R75.reuse, R50 ;  /* 0x000000324b337220 */ /* 0x040fe20000410000 */
[C---:B------:R-:W-:Y:S01]  /*4480*/  FMUL.FTZ R82, R75.reuse, R82 ;  /* 0x000000524b527220 */ /* 0x040fe20000410000 */
[C---:B------:R-:W-:Y:S01]  /*4490*/  FMUL.FTZ R50, R75.reuse, R102 ;  /* 0x000000664b327220 */ /* 0x040fe20000410000 */
[----:B------:R-:W-:-:S03]  /*44a0*/  FMUL.FTZ R83, R75, R104 ;  /* 0x000000684b537220 */ /* 0x000fc60000410000 */
[----:B------:R-:W-:Y:S01]  /*44b0*/  FFMA.FTZ R50, R50, R62, R65 ;  /* 0x0000003e32327223 */ /* 0x000fe20000010041 */
[----:B0-----:R-:W-:-:S04]  /*44c0*/  IMAD.WIDE.U32 R74, R74, 0x10, R48 ;  /* 0x000000104a4a7825 */ /* 0x001fc800078e0030 */
[----:B------:R-:W-:Y:S01]  /*44d0*/  FFMA.FTZ R48, R51, R63, R64 ;  /* 0x0000003f33307223 */ /* 0x000fe20000010040 */
[----:B------:R-:W-:Y:S01]  /*44e0*/  FFMA.FTZ R49, R82, R60, R59 ;  /* 0x0000003c52317223 */ /* 0x000fe2000001003b */
[----:B------:R-:W-:-:S05]  /*44f0*/  FFMA.FTZ R51, R83, R61, R58 ;  /* 0x0000003d53337223 */ /* 0x000fca000001003a */
[----:B------:R0:W-:Y:S02]  /*4500*/  STG.E.128 desc[UR6][R74.64], R48 ;  /* 0x000000304a007986 */ /* 0x0001e4000c101d06 */
.L_x_18106:
[----:B------:R-:W-:Y:S05]  /*4510*/  BSYNC.RECONVERGENT B0 ;  /* 0x0000000000007941 */ /* 0x000fea0003800200 */
.L_x_18105:
[----:B01234-:R-:W0:Y:S02]  /*4520*/  LDC.64 R48, c[0x0][0x380] ;  /* 0x0000e000ff307b82 */ /* 0x01fe240000000a00 */
[----:B0-----:R-:W-:-:S04]  /*4530*/  LEA R71, R48, R71, 0x2 ;  /* 0x0000004730477211 */ /* 0x001fc800078e10ff */
[----:B------:R-:W-:-:S13]  /*4540*/  ISETP.GE.AND P0, PT, R71, R49, PT ;  /* 0x000000314700720c */ /* 0x000fda0003f06270 */
[----:B------:R-:W-:Y:S05]  /*4550*/  @!P0 BRA `(.L_x_18107) ;  /* 0xffffffc400e88947 */ /* 0x000fea000383ffff */
[----:B------:R-:W-:Y:S05]  /*4560*/  EXIT ;  /* 0x000000000000794d */ /* 0x000fea0003800000 */
.L_x_18090:
        /* <DEDUP_REMOVED lines=8> */
.L_x_18109:
[----:B------:R-:W-:Y:S05]  /*45f0*/  BSYNC B0 ;  /* 0x0000000000007941 */ /* 0x000fea0003800000 */
.L_x_18108:
        /* <DEDUP_REMOVED lines=10> */
.L_x_18110:
[----:B------:R-:W-:Y:S01]  /*46a0*/  HFMA2 R104, -RZ, RZ, 0, 2.384185791015625e-07 ;  /* 0x00000004ff687431 */ /* 0x000fe200000001ff */
[----:B------:R-:W-:-:S05]  /*46b0*/  MOV R50, R103 ;  /* 0x0000006700327202 */ /* 0x000fca0000000f00 */
[----:B------:R-:W-:-:S05]  /*46c0*/  FADD.FTZ R50, R49, R50 ;  /* 0x0000003231327221 */ /* 0x000fca0000010000 */
[----:B------:R-:W-:-:S07]  /*46d0*/  MOV R102, R50 ;  /* 0x0000003200667202 */ /* 0x000fce0000000f00 */
[----:B------:R-:W-:Y:S05]  /*46e0*/  WARPSYNC.COLLECTIVE R85, `(.L_x_18111) ;  /* 0x0000000055087348 */ /* 0x000fea0003c00000 */
[----:B------:R0:W1:Y:S02]  /*46f0*/  SHFL.BFLY P6, R103, R102, R104, R105 ;  /* 0x0c00006866677389 */ /* 0x00006400000c0069 */
[----:B01----:R-:W-:Y:S05]  /*4700*/  ENDCOLLECTIVE ;  /* 0x000000000000791b */ /* 0x003fea0003800000 */
.L_x_18111:
[----:B------:R-:W-:Y:S01]  /*4710*/  HFMA2 R104, -RZ, RZ, 0, 4.76837158203125e-07 ;  /* 0x00000008ff687431 */ /* 0x000fe200000001ff */
[----:B------:R-:W-:-:S05]  /*4720*/  MOV R51, R103 ;  /* 0x0000006700337202 */ /* 0x000fca0000000f00 */
[----:B------:R-:W-:-:S05]  /*4730*/  FADD.FTZ R51, R50, R51 ;  /* 0x0000003332337221 */ /* 0x000fca0000010000 */
[----:B------:R-:W-:-:S07]  /*4740*/  MOV R102, R51 ;  /* 0x0000003300667202 */ /* 0x000fce0000000f00 */
[----:B------:R-:W-:Y:S05]  /*4750*/  WARPSYNC.COLLECTIVE R85, `(.L_x_18112) ;  /* 0x0000000055087348 */ /* 0x000fea0003c00000 */
[----:B------:R0:W1:Y:S02]  /*4760*/  SHFL.BFLY P6, R103, R102, R104, R105 ;  /* 0x0c00006866677389 */ /* 0x00006400000c0069 */
[----:B01----:R-:W-:Y:S05]  /*4770*/  ENDCOLLECTIVE ;  /* 0x000000000000791b */ /* 0x003fea0003800000 */
.L_x_18112:
[----:B------:R-:W-:Y:S01]  /*4780*/  HFMA2 R104, -RZ, RZ, 0, 9.5367431640625e-07 ;  /* 0x00000010ff687431 */ /* 0x000fe200000001ff */
[----:B------:R-:W-:-:S05]  /*4790*/  MOV R82, R103 ;  /* 0x0000006700527202 */ /* 0x000fca0000000f00 */
[----:B------:R-:W-:-:S05]  /*47a0*/  FADD.FTZ R82, R51, R82 ;  /* 0x0000005233527221 */ /* 0x000fca0000010000 */
[----:B------:R-:W-:-:S07]  /*47b0*/  MOV R102, R82 ;  /* 0x0000005200667202 */ /* 0x000fce0000000f00 */
[----:B------:R-:W-:Y:S05]  /*47c0*/  WARPSYNC.COLLECTIVE R85, `(.L_x_18113) ;  /* 0x0000000055087348 */ /* 0x000fea0003c00000 */
[----:B------:R0:W1:Y:S02]  /*47d0*/  SHFL.BFLY P6, R103, R102, R104, R105 ;  /* 0x0c00006866677389 */ /* 0x00006400000c0069 */
[----:B01----:R-:W-:Y:S05]  /*47e0*/  ENDCOLLECTIVE ;  /* 0x000000000000791b */ /* 0x003fea0003800000 */
.L_x_18113:
[----:B------:R-:W-:Y:S01]  /*47f0*/  HFMA2 R104, -RZ, RZ, 0, 5.9604644775390625e-08 ;  /* 0x00000001ff687431 */ /* 0x000fe200000001ff */
[----:B------:R-:W-:Y:S02]  /*4800*/  MOV R83, R103 ;  /* 0x0000006700537202 */ /* 0x000fe40000000f00 */
[----:B------:R-:W-:-:S03]  /*4810*/  ISETP.GT.U32.AND P6, PT, R72, 0xbf, PT ;  /* 0x000000bf4800780c */ /* 0x000fc60003fc4070 */
        /* <DEDUP_REMOVED lines=73> */
.L_x_18114:
[----:B------:R-:W-:Y:S01]  /*4cb0*/  HFMA2 R104, -RZ, RZ, 0, 1.1920928955078125e-07 ;  /* 0x00000002ff687431 */ /* 0x000fe200000001ff */
[----:B------:R-:W-:-:S05]  /*4cc0*/  MOV R49, R103 ;  /* 0x0000006700317202 */ /* 0x000fca0000000f00 */
[----:B------:R-:W-:-:S05]  /*4cd0*/  FADD.FTZ R49, R48, R49 ;  /* 0x0000003130317221 */ /* 0x000fca0000010000 */
[----:B------:R-:W-:-:S07]  /*4ce0*/  MOV R102, R49 ;  /* 0x0000003100667202 */ /* 0x000fce0000000f00 */
[----:B------:R-:W-:Y:S05]  /*4cf0*/  WARPSYNC.COLLECTIVE R85, `(.L_x_18115) ;  /* 0x0000000055087348 */ /* 0x000fea0003c00000 */
[----:B------:R0:W1:Y:S02]  /*4d00*/  SHFL.BFLY P6, R103, R102, R104, R105 ;  /* 0x0c00006866677389 */ /* 0x00006400000c0069 */
[----:B01----:R-:W-:Y:S05]  /*4d10*/  ENDCOLLECTIVE ;  /* 0x000000000000791b */ /* 0x003fea0003800000 */
.L_x_18115:
[----:B------:R-:W-:Y:S01]  /*4d20*/  HFMA2 R104, -RZ, RZ, 0, 2.384185791015625e-07 ;  /* 0x00000004ff687431 */ /* 0x000fe200000001ff */
[----:B------:R-:W-:-:S05]  /*4d30*/  MOV R50, R103 ;  /* 0x0000006700327202 */ /* 0x000fca0000000f00 */
[----:B------:R-:W-:-:S05]  /*4d40*/  FADD.FTZ R50, R49, R50 ;  /* 0x0000003231327221 */ /* 0x000fca0000010000 */
[----:B------:R-:W-:-:S07]  /*4d50*/  MOV R102, R50 ;  /* 0x0000003200667202 */ /* 0x000fce0000000f00 */
[----:B------:R-:W-:Y:S05]  /*4d60*/  WARPSYNC.COLLECTIVE R85, `(.L_x_18116) ;  /* 0x0000000055087348 */ /* 0x000fea0003c00000 */
[----:B------:R0:W1:Y:S02]  /*4d70*/  SHFL.BFLY P6, R103, R102, R104, R105 ;  /* 0x0c00006866677389 */ /* 0x00006400000c0069 */
[----:B01----:R-:W-:Y:S05]  /*4d80*/  ENDCOLLECTIVE ;  /* 0x000000000000791b */ /* 0x003fea0003800000 */
.L_x_18116:
[----:B------:R-:W-:Y:S01]  /*4d90*/  HFMA2 R104, -RZ, RZ, 0, 4.76837158203125e-07 ;  /* 0x00000008ff687431 */ /* 0x000fe200000001ff */
[----:B------:R-:W-:-:S05]  /*4da0*/  MOV R51, R103 ;  /* 0x0000006700337202 */ /* 0x000fca0000000f00 */
[----:B------:R-:W-:-:S05]  /*4db0*/  FADD.FTZ R51, R50, R51 ;  /* 0x0000003332337221 */ /* 0x000fca0000010000 */
[----:B------:R-:W-:-:S07]  /*4dc0*/  MOV R102, R51 ;  /* 0x0000003300667202 */ /* 0x000fce0000000f00 */
[----:B------:R-:W-:Y:S05]  /*4dd0*/  WARPSYNC.COLLECTIVE R85, `(.L_x_18117) ;  /* 0x0000000055087348 */ /* 0x000fea0003c00000 */
[----:B------:R0:W1:Y:S02]  /*4de0*/  SHFL.BFLY P6, R103, R102, R104, R105 ;  /* 0x0c00006866677389 */ /* 0x00006400000c0069 */
[----:B01----:R-:W-:Y:S05]  /*4df0*/  ENDCOLLECTIVE ;  /* 0x000000000000791b */ /* 0x003fea0003800000 */
.L_x_18117:
[----:B------:R-:W-:Y:S01]  /*4e00*/  HFMA2 R104, -RZ, RZ, 0, 9.5367431640625e-07 ;  /* 0x00000010ff687431 */ /* 0x000fe200000001ff */
[----:B------:R-:W-:-:S05]  /*4e10*/  MOV R82, R103 ;  /* 0x0000006700527202 */ /* 0x000fca0000000f00 */
[----:B------:R-:W-:-:S05]  /*4e20*/  FADD.FTZ R82, R51, R82 ;  /* 0x0000005233527221 */ /* 0x000fca0000010000 */
[----:B------:R-:W-:-:S07]  /*4e30*/  MOV R102, R82 ;  /* 0x0000005200667202 */ /* 0x000fce0000000f00 */
[----:B------:R-:W-:Y:S05]  /*4e40*/  WARPSYNC.COLLECTIVE R85, `(.L_x_18118) ;  /* 0x0000000055087348 */ /* 0x000fea0003c00000 */
[----:B------:R0:W1:Y:S02]  /*4e50*/  SHFL.BFLY P6, R103, R102, R104, R105 ;  /* 0x0c00006866677389 */ /* 0x00006400000c0069 */
[----:B01----:R-:W-:Y:S05]  /*4e60*/  ENDCOLLECTIVE ;  /* 0x000000000000791b */ /* 0x003fea0003800000 */
.L_x_18118:
[----:B------:R-:W-:Y:S05]  /*4e70*/  BRA `(.L_x_18119) ;  /* 0xffffffe400f47947 */ /* 0x000fea000383ffff */
.L_x_18120:
        /* <DEDUP_REMOVED lines=16> */
.L_x_22736:


//--------------------- .text._ZN10layer_norm31ln_parallel_residual_fwd_kernelINS_13Kernel_traitsI6__halfffffjLj1024ELj1ELj4ELj1ELj16ENS_18Kernel_traits_baseILj1024ES2_ffffjLj128EEEEELb0ELb1ELb1EEEvNS_9FwdParamsE --------------------------
	.section	.text._ZN10layer_norm31ln_parallel_residual_fwd_kernelINS_13Kernel_traitsI6__halfffffjLj1024ELj1ELj4ELj1ELj16ENS_18Kernel_traits_baseILj1024ES2_ffffjLj128EEEEELb0ELb1ELb1EEEvNS_9FwdParamsE,"ax",@progbits
	.align	128
        .global         _ZN10layer_norm31ln_parallel_residual_fwd_kernelINS_13Kernel_traitsI6__halfffffjLj1024ELj1ELj4ELj1ELj16ENS_18Kernel_traits_baseILj1024ES2_ffffjLj128EEEEELb0ELb1ELb1EEEvNS_9FwdParamsE
        .type           _ZN10layer_norm31ln_parallel_residual_fwd_kernelINS_13Kernel_traitsI6__halfffffjLj1024ELj1ELj4ELj1ELj16ENS_18Kernel_traits_baseILj1024ES2_ffffjLj128EEEEELb0ELb1ELb1EEEvNS_9FwdParamsE,@function
        .size           _ZN10layer_norm31ln_parallel_residual_fwd_kernelINS_13Kernel_traitsI6__halfffffjLj1024ELj1ELj4ELj1ELj16ENS_18Kernel_traits_baseILj1024ES2_ffffjLj128EEEEELb0ELb1ELb1EEEvNS_9FwdParamsE,(.L_x_22737 - _ZN10layer_norm31ln_parallel_residual_fwd_kernelINS_13Kernel_traitsI6__halfffffjLj1024ELj1ELj4ELj1ELj16ENS_18Kernel_traits_baseILj1024ES2_ffffjLj128EEEEELb0ELb1ELb1EEEvNS_9FwdParamsE)
        .other          _ZN10layer_norm31ln_parallel_residual_fwd_kernelINS_13Kernel_traitsI6__halfffffjLj1024ELj1ELj4ELj1ELj16ENS_18Kernel_traits_baseILj1024ES2_ffffjLj128EEEEELb0ELb1ELb1EEEvNS_9FwdParamsE,@"STO_CUDA_ENTRY STV_DEFAULT"
_ZN10layer_norm31ln_parallel_residual_fwd_kernelINS_13Kernel_traitsI6__halfffffjLj1024ELj1ELj4ELj1ELj16ENS_18Kernel_traits_baseILj1024ES2_ffffjLj128EEEEELb0ELb1ELb1EEEvNS_9FwdParamsE:
.text._ZN10layer_norm31ln_parallel_residual_fwd_kernelINS_13Kernel_traitsI6__halfffffjLj1024ELj1ELj4ELj1ELj16ENS_18Kernel_traits_baseILj1024ES2_ffffjLj128EEEEELb0ELb1ELb1EEEvNS_9FwdParamsE:
        /* <DEDUP_REMOVED lines=19> */
[----:B------:R0:W5:Y:S01]  /*0130*/  LDG.E.64 R12, desc[UR6][R30.64] ;  /* 0x000000061e0c7981 */ /* 0x000162000c1e1b00 */
[----:B-1----:R-:W-:-:S03]  /*0140*/  IMAD.WIDE.U32 R32, R100, 0x8, R32 ;  /* 0x0000000864207825 */ /* 0x002fc600078e0020 */
        /* <DEDUP_REMOVED lines=16> */
.L_x_18121:
[----:B------:R-:W0:Y:S01]  /*0250*/  LDC.64 R2, c[0x0][0x3d0] ;  /* 0x0000f400ff027b82 */ /* 0x000e220000000a00 */
[----:B------:R-:W-:Y:S02]  /*0260*/  CS2R R14, SRZ ;  /* 0x00000000000e7805 */ /* 0x000fe4000001ff00 */
[----:B------:R-:W-:Y:S02]  /*0270*/  CS2R R4, SRZ ;  /* 0x0000000000047805 */ /* 0x000fe4000001ff00 */
[----:B------:R-:W-:Y:S02]  /*0280*/  CS2R R6, SRZ ;  /* 0x0000000000067805 */ /* 0x000fe4000001ff00 */
[----:B------:R-:W-:Y:S02]  /*0290*/  CS2R R8, SRZ ;  /* 0x0000000000087805 */ /* 0x000fe4000001ff00 */
[----:B------:R-:W-:Y:S02]  /*02a0*/  CS2R R36, SRZ ;  /* 0x0000000000247805 */ /* 0x000fe4000001ff00 */
[----:B------:R-:W-:Y:S01]  /*02b0*/  CS2R R34, SRZ ;  /* 0x0000000000227805 */ /* 0x000fe2000001ff00 */
[----:B0-----:R-:W-:Y:S01]  /*02c0*/  IMAD.WIDE.U32 R10, R100, 0x8, R2 ;  /* 0x00000008640a7825 */ /* 0x001fe200078e0002 */
[----:B------:R-:W-:-:S04]  /*02d0*/  CS2R R2, SRZ ;  /* 0x0000000000027805 */ /* 0x000fc8000001ff00 */
[----:B------:R-:W5:Y:S04]  /*02e0*/  LDG.E.64 R12, desc[UR6][R10.64] ;  /* 0x000000060a0c7981 */ /* 0x000f68000c1e1b00 */
[----:B------:R-:W5:Y:S04]  /*02f0*/  LDG.E.64 R16, desc[UR6][R10.64+0x100] ;  /* 0x000100060a107981 */ /* 0x000f68000c1e1b00 */
[----:B------:R-:W5:Y:S04]  /*0300*/  LDG.E.64 R18, desc[UR6][R10.64+0x200] ;  /* 0x000200060a127981 */ /* 0x000f68000c1e1b00 */
[----:B------:R-:W5:Y:S04]  /*0310*/  LDG.E.64 R20, desc[UR6][R10.64+0x300] ;  /* 0x000300060a147981 */ /* 0x000f68000c1e1b00 */
[----:B------:R-:W5:Y:S04]  /*0320*/  LDG.E.64 R22, desc[UR6][R10.64+0x400] ;  /* 0x000400060a167981 */ /* 0x000f68000c1e1b00 */
[----:B------:R-:W5:Y:S04]  /*0330*/  LDG.E.64 R24, desc[UR6][R10.64+0x500] ;  /* 0x000500060a187981 */ /* 0x000f68000c1e1b00 */
[----:B------:R-:W5:Y:S04]  /*0340*/  LDG.E.64 R26, desc[UR6][R10.64+0x600] ;  /* 0x000600060a1a7981 */ /* 0x000f68000c1e1b00 */
[----:B------:R0:W5:Y:S02]  /*0350*/  LDG.E.64 R28, desc[UR6][R10.64+0x700] ;  /* 0x000700060a1c7981 */ /* 0x000164000c1e1b00 */
[----:B0-----:R-:W-:-:S07]  /*0360*/  CS2R R10, SRZ ;  /* 0x00000000000a7805 */ /* 0x001fce000001ff00 */
.L_x_18122:
[----:B------:R-:W1:Y:S02]  /*0370*/  LDCU UR4, c[0x0][0x384] ;  /* 0x00007080ff0477ac */ /* 0x000e640008000800 */
[----:B-1----:R-:W-:-:S13]  /*0380*/  ISETP.GE.AND P1, PT, R98, UR4, PT ;  /* 0x0000000462007c0c */ /* 0x002fda000bf26270 */
[----:B------:R-:W-:Y:S05]  /*0390*/  @P1 EXIT ;  /* 0x000000000000194d */ /* 0x000fea0003800000 */
[----:B-----5:R-:W-:Y:S01]  /*03a0*/  MOV R95, R13 ;  /* 0x0000000d005f7202 */ /* 0x020fe20000000f00 */
[----:B------:R-:W-:Y:S01]  /*03b0*/  HADD2.F32 R0, -RZ, R15.H0_H0 ;  /* 0x2000000fff007230 */ /* 0x000fe20000004100 */
[--C-:B------:R-:W-:Y:S01]  /*03c0*/  SHF.R.U64 R97, R12, 0x10, R13.reuse ;  /* 0x000000100c617819 */ /* 0x100fe2000000120d */
[----:B------:R-:W-:Y:S01]  /*03d0*/  HADD2.F32 R96, -RZ, R34.H0_H0 ;  /* 0x20000022ff607230 */ /* 0x000fe20000004100 */
[----:B------:R-:W-:Y:S01]  /*03e0*/  SHF.R.U32.HI R93, RZ, 0x10, R13 ;  /* 0x00000010ff5d7819 */ /* 0x000fe2000001160d */
[----:B------:R-:W-:Y:S01]  /*03f0*/  HADD2.F32 R92, -RZ, R35.H0_H0 ;  /* 0x20000023ff5c7230 */ /* 0x000fe20000004100 */
[----:B------:R-:W-:Y:S01]  /*0400*/  MOV R91, R16 ;  /* 0x00000010005b7202 */ /* 0x000fe20000000f00 */
[----:B------:R-:W-:Y:S01]  /*0410*/  HADD2.F32 R88, -RZ, R36.H0_H0 ;  /* 0x20000024ff587230 */ /* 0x000fe20000004100 */
[----:B------:R-:W-:Y:S01]  /*0420*/  MOV R87, R17 ;  /* 0x0000001100577202 */ /* 0x000fe20000000f00 */
        /* <DEDUP_REMOVED lines=15> */
[----:B0-----:R-:W-:Y:S01]  /*0520*/  MOV R31, R21 ;  /* 0x00000015001f7202 */ /* 0x001fe20000000f00 */
        /* <DEDUP_REMOVED lines=9> */
[----:B------:R-:W-:Y:S01]  /*05c0*/  SHF.R.U64 R68, R10, 0x10, R11 ;  /* 0x000000100a447819 */ /* 0x000fe2000000120b */
[----:B------:R-:W-:Y:S01]  /*05d0*/  HADD2.F32 R10, -RZ, R8.H0_H0 ;  /* 0x20000008ff0a7230 */ /* 0x000fe20000004100 */
[----:B------:R-:W-:Y:S01]  /*05e0*/  MOV R20, R23 ;  /* 0x0000001700147202 */ /* 0x000fe20000000f00 */
[----:B------:R-:W-:Y:S01]  /*05f0*/  HADD2.F32 R19, -RZ, R19.H0_H0 ;  /* 0x20000013ff137230 */ /* 0x000fe20000004100 */
[----:B------:R-:W-:Y:S01]  /*0600*/  SHF.R.U64 R22, R22, 0x10, R23 ;  /* 0x0000001016167819 */ /* 0x000fe20000001217 */
[----:B------:R-:W-:Y:S01]  /*0610*/  HADD2.F32 R21, -RZ, R21.H0_H0 ;  /* 0x20000015ff157230 */ /* 0x000fe20000004100 */
[----:B------:R-:W-:Y:S01]  /*0620*/  SHF.R.U64 R69, R8, 0x10, R9 ;  /* 0x0000001008457819 */ /* 0x000fe20000001209 */
        /* <DEDUP_REMOVED lines=35> */
[----:B------:R-:W-:Y:S01]  /*0860*/  SHF.R.U32.HI R70, RZ, 0x10, R11 ;  /* 0x00000010ff467819 */ /* 0x000fe2000001160b */
        /* <DEDUP_REMOVED lines=19> */
[----:B------:R-:W-:Y:S01]  /*09a0*/  ISETP.NE.U32.AND P1, PT, R38, RZ, PT ;  /* 0x000000ff2600720c */ /* 0x000fe20003f25070 */
[----:B------:R-:W-:Y:S01]  /*09b0*/  HADD2.F32 R17, -RZ, R30.H0_H0 ;  /* 0x2000001eff117230 */ /* 0x000fe20000004100 */
[----:B------:R-:W0:Y:S01]  /*09c0*/  LDCU UR4, c[0x0][0x388] ;  /* 0x00007100ff0477ac */ /* 0x000e220008000800 */
[----:B------:R-:W-:Y:S01]  /*09d0*/  HADD2.F32 R16, -RZ, R31.H0_H0 ;  /* 0x2000001fff107230 */ /* 0x000fe20000004100 */
[----:B------:R-:W-:Y:S01]  /*09e0*/  ISETP.NE.AND.EX P1, PT, R39, RZ, PT, P1 ;  /* 0x000000ff2700720c */ /* 0x000fe20003f25310 */
[----:B------:R-:W-:Y:S01]  /*09f0*/  HADD2.F32 R86, -RZ, R86.H0_H0 ;  /* 0x20000056ff567230 */ /* 0x000fe20000004100 */
[----:B------:R-:W1:Y:S01]  /*0a00*/  LDCU.U8 UR12, c[0x0][0x410] ;  /* 0x00008200ff0c77ac */ /* 0x000e620008000000 */
[----:B------:R-:W-:-:S02]  /*0a10*/  HADD2.F32 R82, -RZ, R82.H0_H0 ;  /* 0x20000052ff527230 */ /* 0x000fc40000004100 */
[----:B------:R-:W-:Y:S01]  /*0a20*/  HADD2.F32 R68, -RZ, R68.H0_H0 ;  /* 0x20000044ff447230 */ /* 0x000fe20000004100 */
[----:B------:R-:W2:Y:S01]  /*0a30*/  LDCU UR5, c[0x0][0x448] ;  /* 0x00008900ff0577ac */ /* 0x000ea20008000800 */
[----:B------:R-:W-:Y:S02]  /*0a40*/  HADD2.F32 R70, -RZ, R70.H0_H0 ;  /* 0x20000046ff467230 */ /* 0x000fe40000004100 */
[----:B------:R-:W-:Y:S01]  /*0a50*/  HADD2.F32 R69, -RZ, R69.H0_H0 ;  /* 0x20000045ff457230 */ /* 0x000fe20000004100 */
[----:B------:R-:W3:Y:S01]  /*0a60*/  LDCU.64 UR8, c[0x0][0x3a0] ;  /* 0x00007400ff0877ac */ /* 0x000ee20008000a00 */
[----:B------:R-:W-:Y:S02]  /*0a70*/  HADD2.F32 R72, -RZ, R72.H0_H0 ;  /* 0x20000048ff487230 */ /* 0x000fe40000004100 */
[----:B------:R-:W-:Y:S01]  /*0a80*/  HADD2.F32 R71, -RZ, R71.H0_H0 ;  /* 0x20000047ff477230 */ /* 0x000fe20000004100 */
[----:B------:R-:W4:Y:S01]  /*0a90*/  LDCU.64 UR10, c[0x0][0x398] ;  /* 0x00007300ff0a77ac */ /* 0x000f220008000a00 */
[----:B------:R-:W-:-:S02]  /*0aa0*/  HADD2.F32 R74, -RZ, R74.H0_H0 ;  /* 0x2000004aff4a7230 */ /* 0x000fc40000004100 */
[----:B------:R-:W-:Y:S02]  /*0ab0*/  HADD2.F32 R73, -RZ, R73.H0_H0 ;  /* 0x20000049ff497230 */ /* 0x000fe40000004100 */
[----:B------:R-:W-:Y:S02]  /*0ac0*/  HADD2.F32 R76, -RZ, R76.H0_H0 ;  /* 0x2000004cff4c7230 */ /* 0x000fe40000004100 */
[----:B------:R-:W-:Y:S02]  /*0ad0*/  HADD2.F32 R75, -RZ, R75.H0_H0 ;  /* 0x2000004bff4b7230 */ /* 0x000fe40000004100 */
[----:B------:R-:W-:Y:S02]  /*0ae0*/  HADD2.F32 R78, -RZ, R78.H0_H0 ;  /* 0x2000004eff4e7230 */ /* 0x000fe40000004100 */
[----:B------:R-:W-:Y:S02]  /*0af0*/  HADD2.F32 R77, -RZ, R77.H0_H0 ;  /* 0x2000004dff4d7230 */ /* 0x000fe40000004100 */
[----:B012---:R-:W-:-:S07]  /*0b00*/  HADD2.F32 R79, -RZ, R79.H0_H0 ;  /* 0x2000004fff4f7230 */ /* 0x007fce0000004100 */
.L_x_18141:
[----:B---3--:R-:W-:Y:S01]  /*0b10*/  ISETP.NE.U32.AND P2, PT, RZ, UR8, PT ;  /* 0x00000008ff007c0c */ /* 0x008fe2000bf45070 */
        /* <DEDUP_REMOVED lines=22> */
[----:B0-----:R-:W-:Y:S01]  /*0c80*/  FADD.FTZ R42, R30, R33 ;  /* 0x000000211e2a7221 */ /* 0x001fe20000010000 */
[----:B------:R-:W-:Y:S02]  /*0c90*/  FADD.FTZ R43, R31, R34 ;  /* 0x000000221f2b7221 */ /* 0x000fe40000010000 */
[----:B------:R-:W-:Y:S02]  /*0ca0*/  MOV R32, R55 ;  /* 0x0000003700207202 */ /* 0x000fe40000000f00 */
[----:B------:R-:W-:-:S02]  /*0cb0*/  MOV R33, R41 ;  /* 0x0000002900217202 */ /* 0x000fc40000000f00 */
[----:B------:R-:W-:Y:S02]  /*0cc0*/  MOV R34, R42 ;  /* 0x0000002a00227202 */ /* 0x000fe40000000f00 */
[----:B------:R-:W-:Y:S01]  /*0cd0*/  MOV R35, R43 ;  /* 0x0000002b00237202 */ /* 0x000fe20000000f00 */
[----:B------:R-:W-:Y:S06]  /*0ce0*/  BRA `(.L_x_18125) ;  /* 0x0000000000547947 */ /* 0x000fec0003800000 */
.L_x_18124:
[----:B-----5:R-:W-:Y:S01]  /*0cf0*/  FADD.FTZ R55, R36, R24 ;  /* 0x0000001824377221 */ /* 0x020fe20000010000 */
[----:B------:R-:W-:Y:S01]  /*0d00*/  FADD.FTZ R41, R37, R25 ;  /* 0x0000001925297221 */ /* 0x000fe20000010000 */
[----:B0-----:R-:W-:Y:S01]  /*0d10*/  FADD.FTZ R42, R38, R26 ;  /* 0x0000001a262a7221 */ /* 0x001fe20000010000 */
[----:B------:R-:W-:Y:S02]  /*0d20*/  FADD.FTZ R43, R39, R27 ;  /* 0x0000001b272b7221 */ /* 0x000fe40000010000 */
[----:B------:R-:W-:Y:S02]  /*0d30*/  MOV R32, R55 ;  /* 0x0000003700207202 */ /* 0x000fe40000000f00 */
[----:B------:R-:W-:Y:S02]  /*0d40*/  MOV R33, R41 ;  /* 0x0000002900217202 */ /* 0x000fe40000000f00 */
[----:B------:R-:W-:Y:S02]  /*0d50*/  MOV R34, R42 ;  /* 0x0000002a00227202 */ /* 0x000fe40000000f00 */
[----:B------:R-:W-:Y:S01]  /*0d60*/  MOV R35, R43 ;  /* 0x0000002b00237202 */ /* 0x000fe20000000f00 */
[----:B------:R-:W-:Y:S06]  /*0d70*/  BRA `(.L_x_18125) ;  /* 0x0000000000307947 */ /* 0x000fec0003800000 */
.L_x_18123:
[----:B-----5:R-:W-:Y:S01]  /*0d80*/  @P2 FADD.FTZ R32, R36, R28 ;  /* 0x0000001c24202221 */ /* 0x020fe20000010000 */
[----:B------:R-:W-:Y:S01]  /*0d90*/  @P2 FADD.FTZ R33, R37, R29 ;  /* 0x0000001d25212221 */ /* 0x000fe20000010000 */
[----:B------:R-:W-:Y:S01]  /*0da0*/  @P2 FADD.FTZ R34, R38, R30 ;  /* 0x0000001e26222221 */ /* 0x000fe20000010000 */
[----:B------:R-:W-:Y:S02]  /*0db0*/  @P2 FADD.FTZ R35, R39, R31 ;  /* 0x0000001f27232221 */ /* 0x000fe40000010000 */
[----:B------:R-:W-:Y:S02]  /*0dc0*/  @P2 MOV R55, R32 ;  /* 0x0000002000372202 */ /* 0x000fe40000000f00 */
[----:B------:R-:W-:Y:S02]  /*0dd0*/  @P2 MOV R41, R33 ;  /* 0x0000002100292202 */ /* 0x000fe40000000f00 */
[----:B0-----:R-:W-:Y:S02]  /*0de0*/  @P2 MOV R42, R34 ;  /* 0x00000022002a2202 */ /* 0x001fe40000000f00 */
[----:B------:R-:W-:-:S02]  /*0df0*/  @P2 MOV R43, R35 ;  /* 0x00000023002b2202 */ /* 0x000fc40000000f00 */
[----:B------:R-:W-:Y:S02]  /*0e00*/  @!P2 MOV R55, R36 ;  /* 0x000000240037a202 */ /* 0x000fe40000000f00 */
[----:B------:R-:W-:Y:S02]  /*0e10*/  @!P2 MOV R41, R37 ;  /* 0x000000250029a202 */ /* 0x000fe40000000f00 */
[----:B------:R-:W-:Y:S02]  /*0e20*/  @!P2 MOV R42, R38 ;  /* 0x00000026002aa202 */ /* 0x000fe40000000f00 */
[----:B------:R-:W-:-:S07]  /*0e30*/  @!P2 MOV R43, R39 ;  /* 0x00000027002ba202 */ /* 0x000fce0000000f00 */
.L_x_18125:
        /* <DEDUP_REMOVED lines=12> */
[----:B----4-:R-:W-:-:S04]  /*0f00*/  UISETP.NE.U32.AND UP0, UPT, UR10, URZ, UPT ;  /* 0x000000ff0a00728c */ /* 0x010fc8000bf05070 */
[----:B------:R-:W-:-:S09]  /*0f10*/  UISETP.NE.AND.EX UP0, UPT, UR11, URZ, UPT, UP0 ;  /* 0x000000ff0b00728c */ /* 0x000fd2000bf05300 */
[----:B0-----:R-:W-:Y:S05]  /*0f20*/  BRA.U UP0, `(.L_x_18126) ;  /* 0x0000000100407547 */ /* 0x001fea000b800000 */
[----:B------:R-:W-:-:S04]  /*0f30*/  UISETP.NE.U32.AND UP1, UPT, UR8, URZ, UPT ;  /* 0x000000ff0800728c */ /* 0x000fc8000bf25070 */
[----:B------:R-:W-:-:S06]  /*0f40*/  UISETP.NE.AND.EX UP1, UPT, UR9, URZ, UPT, UP1 ;  /* 0x000000ff0900728c */ /* 0x000fcc000bf25310 */
[----:B------:R-:W-:-:S13]  /*0f50*/  PLOP3.LUT P3, PT, PT, PT, UP1, 0x80, 0x8 ;  /* 0x000000000008781c */ /* 0x000fda0003f6f018 */
        /* <DEDUP_REMOVED lines=13> */
.L_x_18126:
        /* <DEDUP_REMOVED lines=23> */
.L_x_18127:
        /* <DEDUP_REMOVED lines=26> */
.L_x_18128:
        /* <DEDUP_REMOVED lines=21> */
.L_x_18129:
        /* <DEDUP_REMOVED lines=26> */
.L_x_18130:
        /* <DEDUP_REMOVED lines=21> */
.L_x_18131:
        /* <DEDUP_REMOVED lines=26> */
.L_x_18132:
        /* <DEDUP_REMOVED lines=21> */
.L_x_18133:
        /* <DEDUP_REMOVED lines=26> */
.L_x_18134:
        /* <DEDUP_REMOVED lines=21> */
.L_x_18135:
        /* <DEDUP_REMOVED lines=26> */
.L_x_18136:
        /* <DEDUP_REMOVED lines=21> */
.L_x_18137:
[----:B------:R-:W0:Y:S01]  /*2050*/  @P0 LDC.64 R122, c[0x0][0x3a8] ;  /* 0x0000ea00ff7a0b82 */ /* 0x000e220000000a00 */
[----:B------:R-:W-:-:S07]  /*2060*/  IADD3 R114, PT, PT, R40, 0xe0, RZ ;  /* 0x000000e028727810 */ /* 0x000fce0007ffe0ff */
[----:B------:R-:W1:Y:S08]  /*2070*/  @P1 LDC.64 R38, c[0x0][0x398] ;  /* 0x0000e600ff261b82 */ /* 0x000e700000000a00 */
[----:B------:R-:W2:Y:S01]  /*2080*/  @P2 LDC.64 R36, c[0x0][0x3a0] ;  /* 0x0000e800ff242b82 */ /* 0x000ea20000000a00 */
[----:B0-----:R-:W-:-:S05]  /*2090*/  @P0 IMAD.WIDE.U32 R124, R109, 0x10, R122 ;  /* 0x000000106d7c0825 */ /* 0x001fca00078e007a */
[----:B------:R0:W-:Y:S01]  /*20a0*/  @P0 STG.E.128 desc[UR6][R124.64], R32 ;  /* 0x000000207c000986 */ /* 0x0001e2000c101d06 */
[----:B-1----:R-:W-:-:S05]  /*20b0*/  @P1 IMAD.WIDE.U32 R122, R114, 0x10, R38 ;  /* 0x00000010727a1825 */ /* 0x002fca00078e0026 */
[----:B------:R2:W5:Y:S02]  /*20c0*/  @P1 LDG.E.128 R24, desc[UR6][R122.64] ;  /* 0x000000067a181981 */ /* 0x000564000c1e1d00 */
[----:B--2---:R-:W-:-:S04]  /*20d0*/  @P2 IMAD.WIDE.U32 R122, R114, 0x10, R36 ;  /* 0x00000010727a2825 */ /* 0x004fc800078e0024 */
[----:B------:R-:W-:Y:S01]  /*20e0*/  IMAD.WIDE.U32 R36, R114, 0x10, R120 ;  /* 0x0000001072247825 */ /* 0x000fe200078e0078 */
[----:B------:R0:W5:Y:S05]  /*20f0*/  @P2 LDG.E.128 R28, desc[UR6][R122.64] ;  /* 0x000000067a1c2981 */ /* 0x00016a000c1e1d00 */
        /* <DEDUP_REMOVED lines=15> */
.L_x_18138:
        /* <DEDUP_REMOVED lines=21> */
.L_x_18139:
        /* <DEDUP_REMOVED lines=13> */
[----:B------:R-:W-:Y:S02]  /*2410*/  FADD.FTZ R39, R38, R51 ;  /* 0x0000003326277221 */ /* 0x000fe40000010000 */
[----:B------:R-:W1:Y:S02]  /*2420*/  S2R R38, SR_TID.X ;  /* 0x0000000000267919 */ /* 0x000e640000002100 */
[----:B0-----:R-:W-:-:S04]  /*2430*/  FADD.FTZ R36, R39, R52 ;  /* 0x0000003427247221 */ /* 0x001fc80000010000 */
[----:B------:R-:W-:-:S04]  /*2440*/  FADD.FTZ R36, R36, R53 ;  /* 0x0000003524247221 */ /* 0x000fc80000010000 */
        /* <DEDUP_REMOVED lines=107> */
.L_x_18153:
[----:B-1----:R-:W-:Y:S01]  /*2b00*/  FADD.FTZ R36, R125, R36 ;  /* 0x000000247d247221 */ /* 0x002fe20000010000 */
[----:B------:R-:W-:-:S03]  /*2b10*/  ISETP.NE.AND P3, PT, RZ, UR12, PT ;  /* 0x0000000cff007c0c */ /* 0x000fc6000bf65270 */
[----:B------:R-:W-:Y:S02]  /*2b20*/  FFMA.FTZ R39, R36, R37, UR5 ;  /* 0x0000000524277e23 */ /* 0x000fe40008010025 */
[----:B------:R-:W0:Y:S02]  /*2b30*/  @!P2 LDC.64 R36, c[0x0][0x3c0] ;  /* 0x0000f000ff24ab82 */ /* 0x000e240000000a00 */
[----:B0-----:R-:W-:-:S04]  /*2b40*/  @!P2 IMAD.WIDE R124, R98, 0x4, R36 ;  /* 0x00000004627ca825 */ /* 0x001fc800078e0224 */
[----:B------:R-:W-:Y:S01]  /*2b50*/  FMUL.FTZ R36, R38, R38 ;  /* 0x0000002626247220 */ /* 0x000fe20000410000 */
[----:B------:R0:W-:Y:S04]  /*2b60*/  @!P2 STG.E desc[UR6][R124.64], R38 ;  /* 0x000000267c00a986 */ /* 0x0001e8000c101906 */
[----:B------:R-:W-:-:S05]  /*2b70*/  FSEL R36, R36, RZ, P3 ;  /* 0x000000ff24247208 */ /* 0x000fca0001800000 */
[----:B------:R-:W-:Y:S02]  /*2b80*/  FADD.FTZ R39, R39, R36 ;  /* 0x0000002427277221 */ /* 0x000fe40000010000 */
[----:B------:R-:W1:Y:S02]  /*2b90*/  @!P2 LDC.64 R36, c[0x0][0x3c8] ;  /* 0x0000f200ff24ab82 */ /* 0x000e640000000a00 */
[----:B------:R-:W2:Y:S01]  /*2ba0*/  MUFU.RSQ R119, R39 ;  /* 0x0000002700777308 */ /* 0x000ea20000001400 */
[----:B0-----:R-:W-:-:S05]  /*2bb0*/  FSEL R124, R38, RZ, !P3 ;  /* 0x000000ff267c7208 */ /* 0x001fca0005800000 */
        /* <DEDUP_REMOVED lines=16> */
[----:B-1----:R-:W-:Y:S01]  /*2cc0*/  @!P2 IMAD.WIDE R36, R98, 0x4, R36 ;  /* 0x000000046224a825 */ /* 0x002fe200078e0224 */
[----:B------:R-:W0:Y:S03]  /*2cd0*/  LDC.64 R42, c[0x0][0x428] ;  /* 0x00010a00ff2a7b82 */ /* 0x000e260000000a00 */
[C---:B------:R-:W-:Y:S01]  /*2ce0*/  FMUL.FTZ R47, R119.reuse, R47 ;  /* 0x0000002f772f7220 */ /* 0x040fe20000410000 */
[----:B------:R-:W-:Y:S01]  /*2cf0*/  FMUL.FTZ R122, R119, R122 ;  /* 0x0000007a777a7220 */ /* 0x000fe20000410000 */
[----:B------:R1:W-:Y:S02]  /*2d00*/  @!P2 STG.E desc[UR6][R36.64], R119 ;  /* 0x000000772400a986 */ /* 0x0003e4000c101906 */
[----:B-1----:R-:W-:Y:S01]  /*2d10*/  FFMA.FTZ R36, R41, R99, R96 ;  /* 0x0000006329247223 */ /* 0x002fe20000010060 */
[----:B------:R-:W-:Y:S01]  /*2d20*/  FFMA.FTZ R37, R55, R97, R94 ;  /* 0x0000006137257223 */ /* 0x000fe2000001005e */
[----:B------:R-:W-:Y:S01]  /*2d30*/  FMUL.FTZ R55, R119, R48 ;  /* 0x0000003077377220 */ /* 0x000fe20000410000 */
[----:B------:R-:W-:Y:S01]  /*2d40*/  FADD.FTZ R48, -R124, R103 ;  /* 0x000000677c307221 */ /* 0x000fe20000010100 */
[----:B0-----:R-:W-:-:S04]  /*2d50*/  IMAD.WIDE.U32 R42, R40, 0x10, R42 ;  /* 0x00000010282a7825 */ /* 0x001fc800078e002a */
[C---:B------:R-:W-:Y:S01]  /*2d60*/  FADD.FTZ R40, -R124.reuse, R45 ;  /* 0x0000002d7c287221 */ /* 0x040fe20000010100 */
[C---:B------:R-:W-:Y:S01]  /*2d70*/  FMUL.FTZ R45, R119.reuse, R46 ;  /* 0x0000002e772d7220 */ /* 0x040fe20000410000 */
[----:B------:R-:W-:Y:S01]  /*2d80*/  FADD.FTZ R46, -R124, R53 ;  /* 0x000000357c2e7221 */ /* 0x000fe20000010100 */
[----:B------:R0:W-:Y:S01]  /*2d90*/  STG.E.128 desc[UR6][R42.64], R36 ;  /* 0x000000242a007986 */ /* 0x0001e2000c101d06 */
[----:B------:R-:W-:-:S04]  /*2da0*/  FMUL.FTZ R41, R119, R40 ;  /* 0x0000002877297220 */ /* 0x000fc80000410000 */
[----:B------:R-:W-:Y:S01]  /*2db0*/  FFMA.FTZ R40, R41, R91, R88 ;  /* 0x0000005b29287223 */ /* 0x000fe20000010058 */
[----:B------:R-:W-:Y:S01]  /*2dc0*/  FFMA.FTZ R41, R45, R89, R86 ;  /* 0x000000592d297223 */ /* 0x000fe20000010056 */
[----:B0-----:R-:W0:Y:S01]  /*2dd0*/  LDC.64 R38, c[0x0][0x428] ;  /* 0x00010a00ff267b82 */ /* 0x001e220000000a00 */
[----:B------:R-:W-:Y:S01]  /*2de0*/  FFMA.FTZ R42, R47, R87, R84 ;  /* 0x000000572f2a7223 */ /* 0x000fe20000010054 */
[----:B------:R-:W-:Y:S01]  /*2df0*/  FFMA.FTZ R43, R55, R85, R82 ;  /* 0x00000055372b7223 */ /* 0x000fe20000010052 */
        /* <DEDUP_REMOVED lines=9> */
[----:B0-----:R-:W-:-:S04]  /*2e90*/  IMAD.WIDE.U32 R44, R44, 0x10, R38 ;  /* 0x000000102c2c7825 */ /* 0x001fc800078e0026 */
[C---:B------:R-:W-:Y:S01]  /*2ea0*/  FADD.FTZ R38, -R124.reuse, R51 ;  /* 0x000000337c267221 */ /* 0x040fe20000010100 */
[C---:B------:R-:W-:Y:S01]  /*2eb0*/  FADD.FTZ R39, -R124.reuse, R121 ;  /* 0x000000797c277221 */ /* 0x040fe20000010100 */
[C---:B------:R-:W-:Y:S01]  /*2ec0*/  FMUL.FTZ R51, R119.reuse, R118 ;  /* 0x0000007677337220 */ /* 0x040fe20000410000 */
[----:B------:R0:W-:Y:S02]  /*2ed0*/  STG.E.128 desc[UR6][R44.64], R40 ;  /* 0x000000282c007986 */ /* 0x0001e4000c101d06 */
        /* <DEDUP_REMOVED lines=13> */
[----:B------:R-:W0:Y:S01]  /*2fb0*/  LDC.64 R120, c[0x0][0x428] ;  /* 0x00010a00ff787b82 */ /* 0x000e220000000a00 */
[C---:B------:R-:W-:Y:S01]  /*2fc0*/  FMUL.FTZ R38, R119.reuse, R52 ;  /* 0x0000003477267220 */ /* 0x040fe20000410000 */
[C---:B------:R-:W-:Y:S01]  /*2fd0*/  FMUL.FTZ R52, R119.reuse, R41 ;  /* 0x0000002977347220 */ /* 0x040fe20000410000 */
[----:B------:R-:W-:Y:S01]  /*2fe0*/  FMUL.FTZ R111, R119, R80 ;  /* 0x00000050776f7220 */ /* 0x000fe20000410000 */
[----:B------:R-:W-:Y:S01]  /*2ff0*/  FFMA.FTZ R41, R81, R13, R68 ;  /* 0x0000000d51297223 */ /* 0x000fe20000010044 */
[C---:B------:R-:W-:Y:S01]  /*3000*/  FMUL.FTZ R36, R119.reuse, R44 ;  /* 0x0000002c77247220 */ /* 0x040fe20000410000 */
[C---:B------:R-:W-:Y:S01]  /*3010*/  FMUL.FTZ R44, R119.reuse, R40 ;  /* 0x00000028772c7220 */ /* 0x040fe20000410000 */
[C---:B------:R-:W-:Y:S01]  /*3020*/  FMUL.FTZ R45, R119.reuse, R42 ;  /* 0x0000002a772d7220 */ /* 0x040fe20000410000 */
[----:B------:R-:W1:Y:S01]  /*3030*/  LDC.64 R80, c[0x0][0x428] ;  /* 0x00010a00ff507b82 */ /* 0x000e620000000a00 */
[----:B------:R-:W-:Y:S01]  /*3040*/  FMUL.FTZ R53, R119, R43 ;  /* 0x0000002b77357220 */ /* 0x000fe20000410000 */
        /* <DEDUP_REMOVED lines=14> */
[----:B0-----:R-:W-:-:S04]  /*3130*/  IMAD.WIDE.U32 R120, R49, 0x10, R120 ;  /* 0x0000001031787825 */ /* 0x001fc800078e0078 */
[----:B------:R-:W-:Y:S01]  /*3140*/  FMUL.FTZ R49, R119, R110 ;  /* 0x0000006e77317220 */ /* 0x000fe20000410000 */
[----:B------:R-:W-:Y:S01]  /*3150*/  FFMA.FTZ R38, R38, R16, R9 ;  /* 0x0000001026267223 */ /* 0x000fe20000010009 */
[----:B------:R-:W-:Y:S01]  /*3160*/  FFMA.FTZ R39, R111, R19, R72 ;  /* 0x000000136f277223 */ /* 0x000fe20000010048 */
[----:B------:R-:W-:Y:S01]  /*3170*/  FFMA.FTZ R46, R46, R56, R5 ;  /* 0x000000382e2e7223 */ /* 0x000fe20000010005 */
[----:B------:R0:W-:Y:S01]  /*3180*/  STG.E.128 desc[UR6][R120.64], R40 ;  /* 0x0000002878007986 */ /* 0x0001e2000c101d06 */
[----:B------:R-:W-:Y:S01]  /*3190*/  FFMA.FTZ R48, R51, R61, R4 ;  /* 0x0000003d33307223 */ /* 0x000fe20000010004 */
[----:B------:R-:W-:Y:S01]  /*31a0*/  FFMA.FTZ R51, R53, R63, R78 ;  /* 0x0000003f35337223 */ /* 0x000fe2000001004e */
[----:B-1----:R-:W-:-:S04]  /*31b0*/  IMAD.WIDE.U32 R116, R54, 0x10, R80 ;  /* 0x0000001036747825 */ /* 0x002fc800078e0050 */
[----:B------:R-:W-:Y:S01]  /*31c0*/  FFMA.FTZ R53, R122, R64, R77 ;  /* 0x000000407a357223 */ /* 0x000fe2000001004d */
[----:B------:R-:W-:Y:S01]  /*31d0*/  FFMA.FTZ R54, R103, R67, R0 ;  /* 0x0000004367367223 */ /* 0x000fe20000010000 */
[--C-:B------:R-:W-:Y:S01]  /*31e0*/  IMAD.WIDE.U32 R118, R101, 0x10, R80.reuse ;  /* 0x0000001065767825 */ /* 0x100fe200078e0050 */
[----:B------:R1:W-:Y:S03]  /*31f0*/  STG.E.128 desc[UR6][R116.64], R36 ;  /* 0x0000002474007986 */ /* 0x0003e6000c101d06 */
[----:B------:R-:W-:-:S04]  /*3200*/  IMAD.WIDE.U32 R104, R105, 0x10, R80 ;  /* 0x0000001069687825 */ /* 0x000fc800078e0050 */
[----:B------:R-:W-:-:S04]  /*3210*/  IMAD.WIDE.U32 R114, R114, 0x10, R80 ;  /* 0x0000001072727825 */ /* 0x000fc800078e0050 */
[----:B0-----:R-:W-:Y:S01]  /*3220*/  FFMA.FTZ R42, R44, R20, R7 ;  /* 0x000000142c2a7223 */ /* 0x001fe20000010007 */
[----:B------:R-:W-:-:S04]  /*3230*/  IMAD.WIDE.U32 R120, R109, 0x10, R80 ;  /* 0x000000106d787825 */ /* 0x000fc800078e0050 */
        /* <DEDUP_REMOVED lines=11> */
[----:B------:R1:W-:Y:S04]  /*32f0*/  STG.E.128 desc[UR6][R118.64], R40 ;  /* 0x0000002876007986 */ /* 0x0003e8000c101d06 */
[----:B------:R1:W-:Y:S04]  /*3300*/  STG.E.128 desc[UR6][R104.64], R44 ;  /* 0x0000002c68007986 */ /* 0x0003e8000c101d06 */
[----:B------:R1:W-:Y:S04]  /*3310*/  STG.E.128 desc[UR6][R120.64], R48 ;  /* 0x0000003078007986 */ /* 0x0003e8000c101d06 */
[----:B------:R1:W-:Y:S01]  /*3320*/  STG.E.128 desc[UR6][R114.64], R52 ;  /* 0x0000003472007986 */ /* 0x0003e2000c101d06 */
[----:B0-----:R-:W-:-:S04]  /*3330*/  LEA R98, R80, R98, 0x2 ;  /* 0x0000006250627211 */ /* 0x001fc800078e10ff */
[----:B------:R-:W-:-:S13]  /*3340*/  ISETP.GE.AND P2, PT, R98, R81, PT ;  /* 0x000000516200720c */ /* 0x000fda0003f46270 */
[----:B-1----:R-:W-:Y:S05]  /*3350*/  @!P2 BRA `(.L_x_18141) ;  /* 0xffffffd400eca947 */ /* 0x002fea000383ffff */
[----:B------:R-:W-:Y:S05]  /*3360*/  EXIT ;  /* 0x000000000000794d */ /* 0x000fea0003800000 */
.L_x_18140:
        /* <DEDUP_REMOVED lines=8> */
.L_x_18143:
[----:B------:R-:W-:Y:S05]  /*33f0*/  BSYNC B0 ;  /* 0x0000000000007941 */ /* 0x000fea0003800000 */
.L_x_18142:
[----:B------:R-:W-:Y:S02]  /*3400*/  HFMA2 R119, -RZ, RZ, 0, 1.1920928955078125e-07 ;  /* 0x00000002ff777431 */ /* 0x000fe400000001ff */
[----:B------:R-:W-:Y:S01]  /*3410*/  FADD.FTZ R125, R38, R36 ;  /* 0x00000024267d7221 */ /* 0x000fe20000010000 */
[----:B------:R-:W-:Y:S02]  /*3420*/  MOV R124, 0x1f ;  /* 0x0000001f007c7802 */ /* 0x000fe40000000f00 */
[----:B------:R-:W-:-:S07]  /*3430*/  MOV R39, 0xffffffff ;  /* 0xffffffff00277802 */ /* 0x000fce0000000f00 */
[----:B------:R-:W-:Y:S05]  /*3440*/  WARPSYNC.COLLECTIVE R39, `(.L_x_18144) ;  /* 0x0000000027087348 */ /* 0x000fea0003c00000 */
[----:B------:R0:W1:Y:S02]  /*3450*/  SHFL.BFLY P3, R36, R125, R119, R124 ;  /* 0x0c0000777d247389 */ /* 0x000064000006007c */
[----:B01----:R-:W-:Y:S05]  /*3460*/  ENDCOLLECTIVE ;  /* 0x000000000000791b */ /* 0x003fea0003800000 */
.L_x_18144:
[----:B------:R-:W-:Y:S02]  /*3470*/  HFMA2 R119, -RZ, RZ, 0, 2.384185791015625e-07 ;  /* 0x00000004ff777431 */ /* 0x000fe400000001ff */
[----:B------:R-:W-:-:S07]  /*3480*/  FADD.FTZ R125, R125, R36 ;  /* 0x000000247d7d7221 */ /* 0x000fce0000010000 */
[----:B------:R-:W-:Y:S05]  /*3490*/  WARPSYNC.COLLECTIVE R39, `(.L_x_18145) ;  /* 0x0000000027087348 */ /* 0x000fea0003c00000 */
[----:B------:R0:W1:Y:S02]  /*34a0*/  SHFL.BFLY P3, R36, R125, R119, R124 ;  /* 0x0c0000777d247389 */ /* 0x000064000006007c */
[----:B01----:R-:W-:Y:S05]  /*34b0*/  ENDCOLLECTIVE ;  /* 0x000000000000791b */ /* 0x003fea0003800000 */
.L_x_18145:
[----:B------:R-:W-:Y:S02]  /*34c0*/  HFMA2 R119, -RZ, RZ, 0, 4.76837158203125e-07 ;  /* 0x00000008ff777431 */ /* 0x000fe400000001ff */
[----:B------:R-:W-:-:S05]  /*34d0*/  FADD.FTZ R37, R125, R36 ;  /* 0x000000247d257221 */ /* 0x000fca0000010000 */
[----:B------:R-:W-:-:S07]  /*34e0*/  MOV R125, R37 ;  /* 0x00000025007d7202 */ /* 0x000fce0000000f00 */
[----:B------:R-:W-:Y:S05]  /*34f0*/  WARPSYNC.COLLECTIVE R39, `(.L_x_18146) ;  /* 0x0000000027087348 */ /* 0x000fea0003c00000 */
[----:B------:R0:W1:Y:S02]  /*3500*/  SHFL.BFLY P3, R36, R125, R119, R124 ;  /* 0x0c0000777d247389 */ /* 0x000064000006007c */
[----:B01----:R-:W-:Y:S05]  /*3510*/  ENDCOLLECTIVE ;  /* 0x000000000000791b */ /* 0x003fea0003800000 */
.L_x_18146:
[----:B------:R-:W-:Y:S02]  /*3520*/  HFMA2 R119, -RZ, RZ, 0, 9.5367431640625e-07 ;  /* 0x00000010ff777431 */ /* 0x000fe400000001ff */
[----:B------:R-:W-:Y:S02]  /*3530*/  FADD.FTZ R38, R37, R36 ;  /* 0x0000002425267221 */ /* 0x000fe40000010000 */
[----:B------:R-:W0:Y:S03]  /*3540*/  LDC R37, c[0x0][0x400] ;  /* 0x00010000ff257b82 */ /* 0x000e260000000800 */
[----:B------:R-:W-:-:S07]  /*3550*/  MOV R125, R38 ;  /* 0x00000026007d7202 */ /* 0x000fce0000000f00 */
[----:B0-----:R-:W-:Y:S05]  /*3560*/  WARPSYNC.COLLECTIVE R39, `(.L_x_18147) ;  /* 0x0000000027087348 */ /* 0x001fea0003c00000 */
[----:B------:R1:W2:Y:S02]  /*3570*/  SHFL.BFLY P3, R36, R125, R119, R124 ;  /* 0x0c0000777d247389 */ /* 0x0002a4000006007c */
[----:B012---:R-:W-:Y:S05]  /*3580*/  ENDCOLLECTIVE ;  /* 0x000000000000791b */ /* 0x007fea0003800000 */
.L_x_18147:
        /* <DEDUP_REMOVED lines=67> */
[----:B------:R-:W-:-:S07]  /*39c0*/  FFMA.FTZ R125, R125, R125, R36 ;  /* 0x0000007d7d7d7223 */ /* 0x000fce0000010024 */
[----:B------:R-:W-:Y:S05]  /*39d0*/  WARPSYNC.COLLECTIVE R39, `(.L_x_18148) ;  /* 0x0000000027087348 */ /* 0x000fea0003c00000 */
[----:B------:R0:W1:Y:S02]  /*39e0*/  SHFL.BFLY P3, R36, R125, R119, R124 ;  /* 0x0c0000777d247389 */ /* 0x000064000006007c */
[----:B01----:R-:W-:Y:S05]  /*39f0*/  ENDCOLLECTIVE ;  /* 0x000000000000791b */ /* 0x003fea0003800000 */
.L_x_18148:
[----:B------:R-:W-:Y:S02]  /*3a00*/  HFMA2 R119, -RZ, RZ, 0, 1.1920928955078125e-07 ;  /* 0x00000002ff777431 */ /* 0x000fe400000001ff */
[----:B------:R-:W-:-:S07]  /*3a10*/  FADD.FTZ R125, R125, R36 ;  /* 0x000000247d7d7221 */ /* 0x000fce0000010000 */
[----:B------:R-:W-:Y:S05]  /*3a20*/  WARPSYNC.COLLECTIVE R39, `(.L_x_18149) ;  /* 0x0000000027087348 */ /* 0x000fea0003c00000 */
[----:B------:R0:W1:Y:S02]  /*3a30*/  SHFL.BFLY P3, R36, R125, R119, R124 ;  /* 0x0c0000777d247389 */ /* 0x000064000006007c */
[----:B01----:R-:W-:Y:S05]  /*3a40*/  ENDCOLLECTIVE ;  /* 0x000000000000791b */ /* 0x003fea0003800000 */
.L_x_18149:
[----:B------:R-:W-:Y:S01]  /*3a50*/  MOV R119, 0x4 ;  /* 0x0000000400777802 */ /* 0x000fe20000000f00 */
[----:B------:R-:W-:-:S07]  /*3a60*/  FADD.FTZ R125, R125, R36 ;  /* 0x000000247d7d7221 */ /* 0x000fce0000010000 */
[----:B------:R-:W-:Y:S05]  /*3a70*/  WARPSYNC.COLLECTIVE R39, `(.L_x_18150) ;  /* 0x0000000027087348 */ /* 0x000fea0003c00000 */
[----:B------:R0:W1:Y:S02]  /*3a80*/  SHFL.BFLY P3, R36, R125, R119, R124 ;  /* 0x0c0000777d247389 */ /* 0x000064000006007c */
[----:B01----:R-:W-:Y:S05]  /*3a90*/  ENDCOLLECTIVE ;  /* 0x000000000000791b */ /* 0x003fea0003800000 */
.L_x_18150:
[----:B------:R-:W-:Y:S02]  /*3aa0*/  HFMA2 R119, -RZ, RZ, 0, 4.76837158203125e-07 ;  /* 0x00000008ff777431 */ /* 0x000fe400000001ff */
[----:B------:R-:W-:-:S07]  /*3ab0*/  FADD.FTZ R125, R125, R36 ;  /* 0x000000247d7d7221 */ /* 0x000fce0000010000 */
[----:B------:R-:W-:Y:S05]  /*3ac0*/  WARPSYNC.COLLECTIVE R39, `(.L_x_18151) ;  /* 0x0000000027087348 */ /* 0x000fea0003c00000 */
[----:B------:R0:W1:Y:S02]  /*3ad0*/  SHFL.BFLY P3, R36, R125, R119, R124 ;  /* 0x0c0000777d247389 */ /* 0x000064000006007c */
[----:B01----:R-:W-:Y:S05]  /*3ae0*/  ENDCOLLECTIVE ;  /* 0x000000000000791b */ /* 0x003fea0003800000 */
.L_x_18151:
[----:B------:R-:W-:Y:S01]  /*3af0*/  MOV R119, 0x10 ;  /* 0x0000001000777802 */ /* 0x000fe20000000f00 */
[----:B------:R-:W-:-:S07]  /*3b00*/  FADD.FTZ R125, R125, R36 ;  /* 0x000000247d7d7221 */ /* 0x000fce0000010000 */
[----:B------:R-:W-:Y:S05]  /*3b10*/  WARPSYNC.COLLECTIVE R39, `(.L_x_18152) ;  /* 0x0000000027087348 */ /* 0x000fea0003c00000 */
[----:B------:R0:W1:Y:S02]  /*3b20*/  SHFL.BFLY P3, R36, R125, R119, R124 ;  /* 0x0c0000777d247389 */ /* 0x000064000006007c */
[----:B01----:R-:W-:Y:S05]  /*3b30*/  ENDCOLLECTIVE ;  /* 0x000000000000791b */ /* 0x003fea0003800000 */
.L_x_18152:
[----:B------:R-:W-:Y:S05]  /*3b40*/  BRA `(.L_x_18153) ;  /* 0xffffffec00ec7947 */ /* 0x000fea000383ffff */
.L_x_18154:
        /* <DEDUP_REMOVED lines=11> */
.L_x_22737:


//--------------------- .text._ZN10layer_norm31ln_parallel_residual_fwd_kernelINS_13Kernel_traitsI6__halfffffjLj1024ELj1ELj4ELj1ELj16ENS_18Kernel_traits_baseILj1024ES2_ffffjLj128EEEEELb1ELb0ELb0EEEvNS_9FwdParamsE --------------------------
	.section	.text._ZN10layer_norm31ln_parallel_residual_fwd_kernelINS_13Kernel_traitsI6__halfffffjLj1024ELj1ELj4ELj1ELj16ENS_18Kernel_traits_baseILj1024ES2_ffffjLj128EEEEELb1ELb0ELb0EEEvNS_9FwdParamsE,"ax",@progbits
	.align	128
        .global         _ZN10layer_norm31ln_parallel_residual_fwd_kernelINS_13Kernel_traitsI6__halfffffjLj1024ELj1ELj4ELj1ELj16ENS_18Kernel_traits_baseILj1024ES2_ffffjLj128EEEEELb1ELb0ELb0EEEvNS_9FwdParamsE
        .type           _ZN10layer_norm31ln_parallel_residual_fwd_kernelINS_13Kernel_traitsI6__halfffffjLj1024ELj1ELj4ELj1ELj16ENS_18Kernel_traits_baseILj1024ES2_ffffjLj128EEEEELb1ELb0ELb0EEEvNS_9FwdParamsE,@function
        .size           _ZN10layer_norm31ln_parallel_residual_fwd_kernelINS_13Kernel_traitsI6__halfffffjLj1024ELj1ELj4ELj1ELj16ENS_18Kernel_traits_baseILj1024ES2_ffffjLj128EEEEELb1ELb0ELb0EEEvNS_9FwdParamsE,(.L_x_22738 - _ZN10layer_norm31ln_parallel_residual_fwd_kernelINS_13Kernel_traitsI6__halfffffjLj1024ELj1ELj4ELj1ELj16ENS_18Kernel_traits_baseILj1024ES2_ffffjLj128EEEEELb1ELb0ELb0EEEvNS_9FwdParamsE)
        .other          _ZN10layer_norm31ln_parallel_residual_fwd_kernelINS_13Kernel_traitsI6__halfffffjLj1024ELj1ELj4ELj1ELj16ENS_18Kernel_traits_baseILj1024ES2_ffffjLj128EEEEELb1ELb0ELb0EEEvNS_9FwdParamsE,@"STO_CUDA_ENTRY STV_DEFAULT"
_ZN10layer_norm31ln_parallel_residual_fwd_kernelINS_13Kernel_traitsI6__halfffffjLj1024ELj1ELj4ELj1ELj16ENS_18Kernel_traits_baseILj1024ES2_ffffjLj128EEEEELb1ELb0ELb0EEEvNS_9FwdParamsE:
.text._ZN10layer_norm31ln_parallel_residual_fwd_kernelINS_13Kernel_traitsI6__halfffffjLj1024ELj1ELj4ELj1ELj16ENS_18Kernel_traits_baseILj1024ES2_ffffjLj128EEEEELb1ELb0ELb0EEEvNS_9FwdParamsE:
[----:B------:R-:W-:Y:S01]  /*0000*/  LDC R1, c[0x0][0x37c] ;  /* 0x0000df00ff017b82 */ /* 0x000fe20000000800 */
[----:B------:R-:W0:Y:S07]  /*0010*/  LDCU.U8 UR4, c[0x0][0x464] ;  /* 0x00008c80ff0477ac */ /* 0x000e2e0008000000 */
[----:B------:R-:W1:Y:S01]  /*0020*/  LDC R6, c[0x0][0x458] ;  /* 0x00011600ff067b82 */ /* 0x000e620000000800 */
[----:B------:R-:W2:Y:S07]  /*0030*/  LDCU.64 UR6, c[0x0][0x358] ;  /* 0x00006b00ff0677ac */ /* 0x000eae0008000a00 */
[----:B------:R-:W3:Y:S01]  /*0040*/  LDC R7, c[0x0][0x45c] ;  /* 0x00011700ff077b82 */ /* 0x000ee20000000800 */
[----:B------:R-:W4:Y:S01]  /*0050*/  S2R R12, SR_TID.X ;  /* 0x00000000000c7919 */ /* 0x000f220000002100 */
[----:B------:R-:W2:Y:S06]  /*0060*/  LDCU.64 UR8, c[0x0][0x438] ;  /* 0x00008700ff0877ac */ /* 0x000eac0008000a00 */
[----:B------:R-:W4:Y:S01]  /*0070*/  LDC R9, c[0x0][0x388] ;  /* 0x0000e200ff097b82 */ /* 0x000f220000000800 */
[----:B0-----:R-:W-:Y:S01]  /*0080*/  ISETP.NE.AND P0, PT, RZ, UR4, PT ;  /* 0x00000004ff007c0c */ /* 0x001fe2000bf05270 */
[----:B------:R-:W0:-:S12]  /*0090*/  LDCU.64 UR4, c[0x0][0x450] ;  /* 0x00008a00ff0477ac */ /* 0x000e180008000a00 */
[----:B-1----:R-:W-:Y:S01]  /*00a0*/  @P0 IMAD.MOV.U32 R2, RZ, RZ, R6 ;  /* 0x000000ffff020224 */ /* 0x002fe200078e0006 */
[----:B------:R-:W1:Y:S01]  /*00b0*/  @P0 LDC R5, c[0x0][0x460] ;  /* 0x00011800ff050b82 */ /* 0x000e620000000800 */
[----:B---3--:R-:W-:-:S06]  /*00c0*/  @P0 IMAD.MOV.U32 R3, RZ, RZ, R7 ;  /* 0x000000ffff030224 */ /* 0x008fcc00078e0007 */
[----:B--2---:R-:W1:Y:S01]  /*00d0*/  @P0 LDG.E.64 R2, desc[UR6][R2.64] ;  /* 0x0000000602020981 */ /* 0x004e62000c1e1b00 */
[----:B0-----:R-:W-:Y:S01]  /*00e0*/  MOV R100, UR4 ;  /* 0x0000000400647c02 */ /* 0x001fe20008000f00 */
[----:B------:R-:W-:-:S06]  /*00f0*/  IMAD.U32 R101, RZ, RZ, UR5 ;  /* 0x00000005ff657e24 */ /* 0x000fcc000f8e00ff */
[----:B------:R-:W5:Y:S01]  /*0100*/  @P0 LDG.E.64 R100, desc[UR6][R100.64] ;  /* 0x0000000664640981 */ /* 0x000f62000c1e1b00 */
[----:B------:R-:W0:Y:S01]  /*0110*/  S2UR UR5, SR_CTAID.X ;  /* 0x00000000000579c3 */ /* 0x000e220000002500 */
[----:B------:R-:W-:Y:S01]  /*0120*/  UISETP.NE.U32.AND UP0, UPT, UR8, URZ, UPT ;  /* 0x000000ff0800728c */ /* 0x000fe2000bf05070 */
[----:B----4-:R-:W-:Y:S01]  /*0130*/  LOP3.LUT R97, R12, 0x1f, RZ, 0xc0, !PT ;  /* 0x0000001f0c617812 */ /* 0x010fe200078ec0ff */
[----:B------:R-:W-:Y:S01]  /*0140*/  BSSY.RECONVERGENT B0, `(.L_x_18155) ;  /* 0x00001b2000007945 */ /* 0x000fe20003800200 */
[----:B------:R-:W-:Y:S01]  /*0150*/  SHF.R.S32.HI R4, RZ, 0x1f, R9 ;  /* 0x0000001fff047819 */ /* 0x000fe20000011409 */
[----:B------:R-:W-:Y:S01]  /*0160*/  UISETP.NE.AND.EX UP0, UPT, UR9, URZ, UPT, UP0 ;  /* 0x000000ff0900728c */ /* 0x000fe2000bf05300 */
[----:B------:R-:W-:Y:S01]  /*0170*/  SHF.R.U32.HI R96, RZ, 0x5, R12 ;  /* 0x00000005ff607819 */ /* 0x000fe2000001160c */
[----:B------:R-:W-:Y:S01]  /*0180*/  IMAD.MOV.U32 R0, RZ, RZ, R97 ;  /* 0x000000ffff007224 */ /* 0x000fe200078e0061 */
[----:B------:R-:W-:Y:S01]  /*0190*/  LEA.HI R4, R4, R9, RZ, 0x2 ;  /* 0x0000000904047211 */ /* 0x000fe200078f10ff */
[----:B0-----:R-:W-:-:S06]  /*01a0*/  USHF.L.U32 UR4, UR5, 0x2, URZ ;  /* 0x0000000205047899 */ /* 0x001fcc00080006ff */
[----:B------:R-:W-:Y:S02]  /*01b0*/  LOP3.LUT R96, R96, UR4, RZ, 0xfc, !PT ;  /* 0x0000000460607c12 */ /* 0x000fe4000f8efcff */
[----:B-1----:R-:W-:Y:S02]  /*01c0*/  @P0 IADD3 R6, P1, PT, R2, R5, RZ ;  /* 0x0000000502060210 */ /* 0x002fe40007f3e0ff */
[----:B------:R-:W-:Y:S02]  /*01d0*/  LOP3.LUT R5, R0, 0x1f, RZ, 0x3c, !PT ;  /* 0x0000001f00057812 */ /* 0x000fe400078e3cff */
[----:B------:R-:W-:Y:S02]  /*01e0*/  @P0 IADD3.X R7, PT, PT, RZ, R3, RZ, P1, !PT ;  /* 0x00000003ff070210 */ /* 0x000fe40000ffe4ff */
[----:B------:R-:W-:Y:S02]  /*01f0*/  LEA.HI.SX32 R14, R4, R5, 0x1e ;  /* 0x00000005040e7211 */ /* 0x000fe400078ff2ff */
[----:B------:R-:W-:-:S02]  /*0200*/  SHF.R.U64 R15, R6, 0x2, R7 ;  /* 0x00000002060f7819 */ /* 0x000fc40000001207 */
[----:B------:R-:W-:Y:S01]  /*0210*/  SHF.R.U32.HI R13, RZ, 0x2, R7 ;  /* 0x00000002ff0d7819 */ /* 0x000fe20000011607 */
[----:B------:R-:W-:Y:S06]  /*0220*/  BRA.U UP0, `(.L_x_18156) ;  /* 0x0000000d00347547 */ /* 0x000fec000b800000 */
        /* <DEDUP_REMOVED lines=22> */
[----:B---3--:R-:W-:-:S07]  /*0390*/  @P5 IMAD.WIDE.U32 R22, R0, 0x8, R22 ;  /* 0x0000000800165825 */ /* 0x008fce00078e0016 */
[----:B------:R-:W3:Y:S01]  /*03a0*/  LDC.64 R30, c[0x0][0x3d8] ;  /* 0x0000f600ff1e7b82 */ /* 0x000ee20000000a00 */
[----:B------:R-:W-:-:S07]  /*03b0*/  @P5 VIADD R0, R0, 0x20 ;  /* 0x0000002000005836 */ /* 0x000fce0000000000 */
[----:B------:R-:W4:Y:S01]  /*03c0*/  LDC.64 R32, c[0x0][0x3d0] ;  /* 0x0000f400ff207b82 */ /* 0x000f220000000a00 */
[----:B0-----:R-:W-:-:S07]  /*03d0*/  @P4 IMAD.WIDE.U32 R24, R0, 0x8, R24 ;  /* 0x0000000800184825 */ /* 0x001fce00078e0018 */
[----:B------:R-:W0:Y:S01]  /*03e0*/  LDC.64 R64, c[0x0][0x3d8] ;  /* 0x0000f600ff407b82 */ /* 0x000e220000000a00 */
[----:B-1----:R-:W-:-:S07]  /*03f0*/  @P4 IMAD.WIDE.U32 R26, R0, 0x8, R26 ;  /* 0x00000008001a4825 */ /* 0x002fce00078e001a */
[----:B------:R-:W1:Y:S01]  /*0400*/  LDC.64 R66, c[0x0][0x3d0] ;  /* 0x0000f400ff427b82 */ /* 0x000e620000000a00 */
[----:B------:R-:W-:-:S07]  /*0410*/  @P4 VIADD R0, R0, 0x20 ;  /* 0x0000002000004836 */ /* 0x000fce0000000000 */
[----:B------:R-:W1:Y:S01]  /*0420*/  LDC.64 R68, c[0x0][0x3d8] ;  /* 0x0000f600ff447b82 */ /* 0x000e620000000a00 */
[----:B--2---:R-:W-:-:S07]  /*0430*/  @P3 IMAD.WIDE.U32 R28, R0, 0x8, R28 ;  /* 0x00000008001c3825 */ /* 0x004fce00078e001c */
[----:B------:R-:W2:Y:S01]  /*0440*/  LDC.64 R70, c[0x0][0x3d0] ;  /* 0x0000f400ff467b82 */ /* 0x000ea20000000a00 */
[C---:B---3--:R-:W-:Y:S01]  /*0450*/  @P3 IMAD.WIDE.U32 R30, R0.reuse, 0x8, R30 ;  /* 0x00000008001e3825 */ /* 0x048fe200078e001e */
[----:B------:R-:W-:Y:S01]  /*0460*/  @P3 IADD3 R0, PT, PT, R0, 0x20, RZ ;  /* 0x0000002000003810 */ /* 0x000fe20007ffe0ff */
[----:B------:R-:W5:Y:S05]  /*0470*/  @P6 LDG.E.64 R46, desc[UR6][R18.64] ;  /* 0x00000006122e6981 */ /* 0x000f6a000c1e1b00 */
[----:B------:R-:W3:Y:S01]  /*0480*/  LDC.64 R72, c[0x0][0x3d8] ;  /* 0x0000f600ff487b82 */ /* 0x000ee20000000a00 */
[----:B------:R-:W-:Y:S01]  /*0490*/  ISETP.GE.U32.AND P0, PT, R14, 0xe0, PT ;  /* 0x000000e00e00780c */ /* 0x000fe20003f06070 */
[----:B----4-:R-:W-:Y:S01]  /*04a0*/  @P2 IMAD.WIDE.U32 R32, R0, 0x8, R32 ;  /* 0x0000000800202825 */ /* 0x010fe200078e0020 */
[----:B------:R-:W5:Y:S01]  /*04b0*/  @P5 LDG.E.64 R44, desc[UR6][R20.64] ;  /* 0x00000006142c5981 */ /* 0x000f62000c1e1b00 */
[----:B------:R-:W-:-:S02]  /*04c0*/  @P6 CS2R R92, SRZ ;  /* 0x00000000005c6805 */ /* 0x000fc4000001ff00 */
[----:B------:R-:W-:Y:S01]  /*04d0*/  P2R R98, PR, RZ, 0x40 ;  /* 0x00000040ff627803 */ /* 0x000fe20000000000 */
[C---:B0-----:R-:W-:Y:S01]  /*04e0*/  @P2 IMAD.WIDE.U32 R64, R0.reuse, 0x8, R64 ;  /* 0x0000000800402825 */ /* 0x041fe200078e0040 */
[----:B------:R0:W5:Y:S03]  /*04f0*/  @P5 LDG.E.64 R10, desc[UR6][R22.64] ;  /* 0x00000006160a5981 */ /* 0x000166000c1e1b00 */
[----:B------:R-:W-:Y:S01]  /*0500*/  @P2 VIADD R0, R0, 0x20 ;  /* 0x0000002000002836 */ /* 0x000fe20000000000 */
[----:B------:R-:W5:Y:S03]  /*0510*/  @P2 LDG.E.64 R58, desc[UR6][R64.64] ;  /* 0x00000006403a2981 */ /* 0x000f66000c1e1b00 */
[----:B-1----:R-:W-:Y:S01]  /*0520*/  @P1 IMAD.WIDE.U32 R66, R0, 0x8, R66 ;  /* 0x0000000800421825 */ /* 0x002fe200078e0042 */
[----:B------:R-:W-:-:S02]  /*0530*/  @P5 CS2R R94, SRZ ;  /* 0x00000000005e5805 */ /* 0x000fc4000001ff00 */
[----:B------:R-:W-:Y:S02]  /*0540*/  @P4 CS2R R42, SRZ ;  /* 0x00000000002a4805 */ /* 0x000fe4000001ff00 */
[----:B------:R-:W-:Y:S01]  /*0550*/  @P3 CS2R R40, SRZ ;  /* 0x0000000000283805 */ /* 0x000fe2000001ff00 */
[C---:B------:R-:W-:Y:S01]  /*0560*/  @P1 IMAD.WIDE.U32 R68, R0.reuse, 0x8, R68 ;  /* 0x0000000800441825 */ /* 0x040fe200078e0044 */
[----:B------:R-:W5:Y:S03]  /*0570*/  @P1 LDG.E.64 R60, desc[UR6][R66.64] ;  /* 0x00000006423c1981 */ /* 0x000f66000c1e1b00 */
[----:B------:R-:W-:Y:S01]  /*0580*/  @P1 VIADD R0, R0, 0x20 ;  /* 0x0000002000001836 */ /* 0x000fe20000000000 */
[----:B------:R-:W5:Y:S03]  /*0590*/  @P1 LDG.E.64 R62, desc[UR6][R68.64] ;  /* 0x00000006443e1981 */ /* 0x000f66000c1e1b00 */
[----:B--2---:R-:W-:Y:S01]  /*05a0*/  @P0 IMAD.WIDE.U32 R70, R0, 0x8, R70 ;  /* 0x0000000800460825 */ /* 0x004fe200078e0046 */
[----:B------:R-:W-:-:S02]  /*05b0*/  @P2 CS2R R38, SRZ ;  /* 0x0000000000262805 */ /* 0x000fc4000001ff00 */
[----:B------:R-:W-:Y:S02]  /*05c0*/  @P0 CS2R R36, SRZ ;  /* 0x0000000000240805 */ /* 0x000fe4000001ff00 */
[----:B------:R-:W-:Y:S01]  /*05d0*/  @P1 CS2R R34, SRZ ;  /* 0x0000000000221805 */ /* 0x000fe2000001ff00 */
[----:B---3--:R-:W-:Y:S01]  /*05e0*/  @P0 IMAD.WIDE.U32 R72, R0, 0x8, R72 ;  /* 0x0000000800480825 */ /* 0x008fe200078e0048 */
[----:B------:R-:W5:Y:S04]  /*05f0*/  @P0 LDG.E.64 R4, desc[UR6][R70.64] ;  /* 0x0000000646040981 */ /* 0x000f68000c1e1b00 */
[----:B------:R-:W5:Y:S01]  /*0600*/  @P0 LDG.E.64 R2, desc[UR6][R72.64] ;  /* 0x0000000648020981 */ /* 0x000f62000c1e1b00 */
[----:B------:R-:W-:Y:S01]  /*0610*/  ISETP.GE.U32.AND P5, PT, R14, 0x100, PT ;  /* 0x000001000e00780c */ /* 0x000fe20003fa6070 */
[----:B0-----:R-:W-:Y:S01]  /*0620*/  IMAD.MOV.U32 R22, RZ, RZ, R94 ;  /* 0x000000ffff167224 */ /* 0x001fe200078e005e */
[----:B------:R-:W-:Y:S01]  /*0630*/  MOV R20, R92 ;  /* 0x0000005c00147202 */ /* 0x000fe20000000f00 */
[----:B------:R0:W5:Y:S01]  /*0640*/  @P4 LDG.E.64 R8, desc[UR6][R24.64] ;  /* 0x0000000618084981 */ /* 0x000162000c1e1b00 */
[----:B------:R-:W-:-:S02]  /*0650*/  IMAD.MOV.U32 R23, RZ, RZ, R95 ;  /* 0x000000ffff177224 */ /* 0x000fc400078e005f */
[----:B------:R-:W-:Y:S01]  /*0660*/  IMAD.MOV.U32 R21, RZ, RZ, R93 ;  /* 0x000000ffff157224 */ /* 0x000fe200078e005d */
[----:B------:R1:W5:Y:S01]  /*0670*/  @P4 LDG.E.64 R50, desc[UR6][R26.64] ;  /* 0x000000061a324981 */ /* 0x000362000c1e1b00 */
[----:B------:R-:W-:-:S03]  /*0680*/  @P0 VIADD R0, R0, 0x20 ;  /* 0x0000002000000836 */ /* 0x000fc60000000000 */
[----:B------:R2:W5:Y:S01]  /*0690*/  @P3 LDG.E.64 R52, desc[UR6][R28.64] ;  /* 0x000000061c343981 */ /* 0x000562000c1e1b00 */
[----:B0-----:R-:W-:Y:S01]  /*06a0*/  IMAD.MOV.U32 R24, RZ, RZ, R42 ;  /* 0x000000ffff187224 */ /* 0x001fe200078e002a */
[----:B------:R-:W-:Y:S02]  /*06b0*/  MOV R25, R43 ;  /* 0x0000002b00197202 */ /* 0x000fe40000000f00 */
[----:B------:R0:W5:Y:S01]  /*06c0*/  @P3 LDG.E.64 R54, desc[UR6][R30.64] ;  /* 0x000000061e363981 */ /* 0x000162000c1e1b00 */
[----:B-1----:R-:W-:Y:S01]  /*06d0*/  MOV R26, R40 ;  /* 0x00000028001a7202 */ /* 0x002fe20000000f00 */
[----:B------:R-:W-:Y:S02]  /*06e0*/  IMAD.MOV.U32 R27, RZ, RZ, R41 ;  /* 0x000000ffff1b7224 */ /* 0x000fe400078e0029 */
[----:B------:R1:W5:Y:S01]  /*06f0*/  @P2 LDG.E.64 R56, desc[UR6][R32.64] ;  /* 0x0000000620382981 */ /* 0x000362000c1e1b00 */
[----:B--2---:R-:W-:Y:S02]  /*0700*/  IMAD.MOV.U32 R28, RZ, RZ, R38 ;  /* 0x000000ffff1c7224 */ /* 0x004fe400078e0026 */
[----:B------:R-:W-:-:S02]  /*0710*/  IMAD.MOV.U32 R29, RZ, RZ, R39 ;  /* 0x000000ffff1d7224 */ /* 0x000fc400078e0027 */
[----:B0-----:R-:W-:Y:S01]  /*0720*/  IMAD.MOV.U32 R30, RZ, RZ, R34 ;  /* 0x000000ffff1e7224 */ /* 0x001fe200078e0022 */
[----:B------:R-:W-:Y:S02]  /*0730*/  MOV R31, R35 ;  /* 0x00000023001f7202 */ /* 0x000fe40000000f00 */
[----:B-1----:R-:W-:Y:S01]  /*0740*/  MOV R32, R36 ;  /* 0x0000002400207202 */ /* 0x002fe20000000f00 */
[----:B------:R-:W-:Y:S01]  /*0750*/  IMAD.MOV.U32 R33, RZ, RZ, R37 ;  /* 0x000000ffff217224 */ /* 0x000fe200078e0025 */
        /* <DEDUP_REMOVED lines=9> */
[----:B------:R-:W-:Y:S01]  /*07f0*/  MOV R32, R36 ;  /* 0x0000002400207202 */ /* 0x000fe20000000f00 */
[----:B------:R-:W-:Y:S01]  /*0800*/  IMAD.MOV.U32 R33, RZ, RZ, R37 ;  /* 0x000000ffff217224 */ /* 0x000fe200078e0025 */
[----:B------:R-:W-:Y:S01]  /*0810*/  MOV R31, R35 ;  /* 0x00000023001f7202 */ /* 0x000fe20000000f00 */
[----:B------:R-:W-:Y:S01]  /*0820*/  IMAD.MOV.U32 R30, RZ, RZ, R34 ;  /* 0x000000ffff1e7224 */ /* 0x000fe200078e0022 */
[----:B------:R-:W-:Y:S01]  /*0830*/  MOV R26, R40 ;  /* 0x00000028001a7202 */ /* 0x000fe20000000f00 */
[----:B------:R-:W-:Y:S01]  /*0840*/  IMAD.MOV.U32 R28, RZ, RZ, R38 ;  /* 0x000000ffff1c7224 */ /* 0x000fe200078e0026 */
[----:B------:R-:W-:Y:S01]  /*0850*/  MOV R25, R43 ;  /* 0x0000002b00197202 */ /* 0x000fe20000000f00 */
[----:B------:R-:W-:Y:S01]  /*0860*/  IMAD.MOV.U32 R29, RZ, RZ, R39 ;  /* 0x000000ffff1d7224 */ /* 0x000fe200078e0027 */
[----:B------:R-:W-:Y:S01]  /*0870*/  MOV R20, R92 ;  /* 0x0000005c00147202 */ /* 0x000fe20000000f00 */
[----:B------:R-:W-:-:S02]  /*0880*/  IMAD.MOV.U32 R27, RZ, RZ, R41 ;  /* 0x000000ffff1b7224 */ /* 0x000fc400078e0029 */
[----:B------:R-:W-:Y:S02]  /*0890*/  IMAD.MOV.U32 R24, RZ, RZ, R42 ;  /* 0x000000ffff187224 */ /* 0x000fe400078e002a */
[----:B------:R-:W-:Y:S02]  /*08a0*/  IMAD.MOV.U32 R22, RZ, RZ, R94 ;  /* 0x000000ffff167224 */ /* 0x000fe400078e005e */
[----:B------:R-:W-:Y:S02]  /*08b0*/  IMAD.MOV.U32 R23, RZ, RZ, R95 ;  /* 0x000000ffff177224 */ /* 0x000fe400078e005f */
[----:B------:R-:W-:Y:S01]  /*08c0*/  IMAD.MOV.U32 R21, RZ, RZ, R93 ;  /* 0x000000ffff157224 */ /* 0x000fe200078e005d */
[----:B------:R-:W-:Y:S06]  /*08d0*/  BRA `(.L_x_18158) ;  /* 0x0000001000e07947 */ /* 0x000fec0003800000 */
.L_x_18157:
        /* <DEDUP_REMOVED lines=9> */
[----:B------:R-:W2:Y:S01]  /*0970*/  LDC.64 R66, c[0x0][0x3d0] ;  /* 0x0000f400ff427b82 */ /* 0x000ea20000000a00 */
[----:B------:R-:W-:-:S07]  /*0980*/  P2R R98, PR, RZ, 0x40 ;  /* 0x00000040ff627803 */ /* 0x000fce0000000000 */
[----:B------:R-:W3:Y:S01]  /*0990*/  @P6 LDC.64 R16, c[0x0][0x440] ;  /* 0x00011000ff106b82 */ /* 0x000ee20000000a00 */
[----:B0-----:R-:W-:-:S05]  /*09a0*/  @P6 IMAD.WIDE.U32 R18, R0, 0x8, R18 ;  /* 0x0000000800126825 */ /* 0x001fca00078e0012 */
[----:B------:R0:W5:Y:S02]  /*09b0*/  @P6 LDG.E.64 R48, desc[UR6][R18.64] ;  /* 0x0000000612306981 */ /* 0x000164000c1e1b00 */
[----:B------:R-:W4:Y:S01]  /*09c0*/  LDC.64 R68, c[0x0][0x3d8] ;  /* 0x0000f600ff447b82 */ /* 0x000f220000000a00 */
[----:B-1----:R-:W-:-:S05]  /*09d0*/  @P6 IMAD.WIDE.U32 R64, R0, 0x8, R64 ;  /* 0x0000000800406825 */ /* 0x002fca00078e0040 */
[----:B------:R0:W5:Y:S02]  /*09e0*/  @P6 LDG.E.64 R46, desc[UR6][R64.64] ;  /* 0x00000006402e6981 */ /* 0x000164000c1e1b00 */
[----:B------:R-:W1:Y:S08]  /*09f0*/  @P5 LDC.64 R70, c[0x0][0x440] ;  /* 0x00011000ff465b82 */ /* 0x000e700000000a00 */
[----:B------:R-:W0:Y:S01]  /*0a00*/  LDC.64 R72, c[0x0][0x3d0] ;  /* 0x0000f400ff487b82 */ /* 0x000e220000000a00 */
[C---:B---3--:R-:W-:Y:S01]  /*0a10*/  @P6 IMAD.WIDE.U32 R16, R0.reuse, 0x8, R16 ;  /* 0x0000000800106825 */ /* 0x048fe200078e0010 */
[----:B------:R-:W-:-:S04]  /*0a20*/  @P6 LOP3.LUT R0, R0, 0x20, RZ, 0xfc, !PT ;  /* 0x0000002000006812 */ /* 0x000fc800078efcff */
[----:B------:R3:W5:Y:S01]  /*0a30*/  @P6 LD.E.64 R20, desc[UR6][R16.64] ;  /* 0x0000000610146980 */ /* 0x000762000c101b00 */
[C---:B--2---:R-:W-:Y:S01]  /*0a40*/  @P5 IMAD.WIDE.U32 R66, R0.reuse, 0x8, R66 ;  /* 0x0000000800425825 */ /* 0x044fe200078e0042 */
[----:B------:R-:W2:Y:S03]  /*0a50*/  LDC.64 R74, c[0x0][0x3d8] ;  /* 0x0000f600ff4a7b82 */ /* 0x000ea60000000a00 */
[C---:B----4-:R-:W-:Y:S01]  /*0a60*/  @P5 IMAD.WIDE.U32 R68, R0.reuse, 0x8, R68 ;  /* 0x0000000800445825 */ /* 0x050fe200078e0044 */
[----:B------:R3:W5:Y:S04]  /*0a70*/  @P5 LDG.E.64 R44, desc[UR6][R66.64] ;  /* 0x00000006422c5981 */ /* 0x000768000c1e1b00 */
[----:B------:R-:W4:Y:S01]  /*0a80*/  @P4 LDC.64 R76, c[0x0][0x440] ;  /* 0x00011000ff4c4b82 */ /* 0x000f220000000a00 */
[C---:B-1----:R-:W-:Y:S01]  /*0a90*/  @P5 IMAD.WIDE.U32 R70, R0.reuse, 0x8, R70 ;  /* 0x0000000800465825 */ /* 0x042fe200078e0046 */
[----:B------:R3:W5:Y:S03]  /*0aa0*/  @P5 LDG.E.64 R10, desc[UR6][R68.64] ;  /* 0x00000006440a5981 */ /* 0x000766000c1e1b00 */
[----:B------:R-:W-:Y:S01]  /*0ab0*/  @P5 VIADD R0, R0, 0x20 ;  /* 0x0000002000005836 */ /* 0x000fe20000000000 */
[----:B------:R3:W5:Y:S02]  /*0ac0*/  @P5 LD.E.64 R22, desc[UR6][R70.64] ;  /* 0x0000000646165980 */ /* 0x000764000c101b00 */
[----:B------:R-:W1:Y:S01]  /*0ad0*/  LDC.64 R78, c[0x0][0x3d0] ;  /* 0x0000f400ff4e7b82 */ /* 0x000e620000000a00 */
[----:B0-----:R-:W-:-:S05]  /*0ae0*/  @P4 IMAD.WIDE.U32 R72, R0, 0x8, R72 ;  /* 0x0000000800484825 */ /* 0x001fca00078e0048 */
[----:B------:R3:W5:Y:S02]  /*0af0*/  @P4 LDG.E.64 R8, desc[UR6][R72.64] ;  /* 0x0000000648084981 */ /* 0x000764000c1e1b00 */
[----:B------:R-:W0:Y:S01]  /*0b00*/  LDC.64 R80, c[0x0][0x3d8] ;  /* 0x0000f600ff507b82 */ /* 0x000e220000000a00 */
[----:B--2---:R-:W-:-:S05]  /*0b10*/  @P4 IMAD.WIDE.U32 R74, R0, 0x8, R74 ;  /* 0x00000008004a4825 */ /* 0x004fca00078e004a */
[----:B------:R3:W5:Y:S02]  /*0b20*/  @P4 LDG.E.64 R50, desc[UR6][R74.64] ;  /* 0x000000064a324981 */ /* 0x000764000c1e1b00 */
[----:B------:R-:W2:Y:S01]  /*0b30*/  @P3 LDC.64 R82, c[0x0][0x440] ;  /* 0x00011000ff523b82 */ /* 0x000ea20000000a00 */
[C---:B----4-:R-:W-:Y:S01]  /*0b40*/  @P4 IMAD.WIDE.U32 R76, R0.reuse, 0x8, R76 ;  /* 0x00000008004c4825 */ /* 0x050fe200078e004c */
[----:B------:R-:W-:-:S04]  /*0b50*/  @P4 IADD3 R0, PT, PT, R0, 0x20, RZ ;  /* 0x0000002000004810 */ /* 0x000fc80007ffe0ff */
[----:B------:R3:W5:Y:S02]  /*0b60*/  @P4 LD.E.64 R24, desc[UR6][R76.64] ;  /* 0x000000064c184980 */ /* 0x000764000c101b00 */
[----:B------:R-:W4:Y:S01]  /*0b70*/  LDC.64 R84, c[0x0][0x3d0] ;  /* 0x0000f400ff547b82 */ /* 0x000f220000000a00 */
[----:B-1----:R-:W-:-:S05]  /*0b80*/  @P3 IMAD.WIDE.U32 R78, R0, 0x8, R78 ;  /* 0x00000008004e3825 */ /* 0x002fca00078e004e */
[----:B------:R3:W5:Y:S02]  /*0b90*/  @P3 LDG.E.64 R52, desc[UR6][R78.64] ;  /* 0x000000064e343981 */ /* 0x000764000c1e1b00 */
[----:B------:R-:W1:Y:S01]  /*0ba0*/  LDC.64 R86, c[0x0][0x3d8] ;  /* 0x0000f600ff567b82 */ /* 0x000e620000000a00 */
[----:B0-----:R-:W-:-:S05]  /*0bb0*/  @P3 IMAD.WIDE.U32 R80, R0, 0x8, R80 ;  /* 0x0000000800503825 */ /* 0x001fca00078e0050 */
[----:B------:R3:W5:Y:S02]  /*0bc0*/  @P3 LDG.E.64 R54, desc[UR6][R80.64] ;  /* 0x0000000650363981 */ /* 0x000764000c1e1b00 */
[----:B------:R-:W0:Y:S01]  /*0bd0*/  @P2 LDC.64 R88, c[0x0][0x440] ;  /* 0x00011000ff582b82 */ /* 0x000e220000000a00 */
[----:B--2---:R-:W-:-:S04]  /*0be0*/  @P3 IMAD.WIDE.U32 R82, R0, 0x8, R82 ;  /* 0x0000000800523825 */ /* 0x004fc800078e0052 */
[----:B------:R-:W-:Y:S01]  /*0bf0*/  @P3 VIADD R0, R0, 0x20 ;  /* 0x0000002000003836 */ /* 0x000fe20000000000 */
[----:B------:R3:W5:Y:S02]  /*0c00*/  @P3 LD.E.64 R26, desc[UR6][R82.64] ;  /* 0x00000006521a3980 */ /* 0x000764000c101b00 */
[----:B------:R-:W2:Y:S08]  /*0c10*/  LDC.64 R90, c[0x0][0x3d0] ;  /* 0x0000f400ff5a7b82 */ /* 0x000eb00000000a00 */
[----:B------:R-:W3:Y:S08]  /*0c20*/  LDC.64 R102, c[0x0][0x3d8] ;  /* 0x0000f600ff667b82 */ /* 0x000ef00000000a00 */
[----:B------:R-:W3:Y:S08]  /*0c30*/  @P1 LDC.64 R104, c[0x0][0x440] ;  /* 0x00011000ff681b82 */ /* 0x000ef00000000a00 */
[----:B------:R-:W3:Y:S08]  /*0c40*/  LDC.64 R106, c[0x0][0x3d0] ;  /* 0x0000f400ff6a7b82 */ /* 0x000ef00000000a00 */
[----:B------:R-:W3:Y:S08]  /*0c50*/  LDC.64 R108, c[0x0][0x3d8] ;  /* 0x0000f600ff6c7b82 */ /* 0x000ef00000000a00 */
[----:B------:R-:W3:Y:S01]  /*0c60*/  @P0 LDC.64 R110, c[0x0][0x440] ;  /* 0x00011000ff6e0b82 */ /* 0x000ee20000000a00 */
[----:B----4-:R-:W-:-:S04]  /*0c70*/  @P2 IMAD.WIDE.U32 R84, R0, 0x8, R84 ;  /* 0x0000000800542825 */ /* 0x010fc800078e0054 */
[C---:B-1----:R-:W-:Y:S01]  /*0c80*/  @P2 IMAD.WIDE.U32 R86, R0.reuse, 0x8, R86 ;  /* 0x0000000800562825 */ /* 0x042fe200078e0056 */
[----:B------:R1:W5:Y:S03]  /*0c90*/  @P2 LDG.E.64 R56, desc[UR6][R84.64] ;  /* 0x0000000654382981 */ /* 0x000366000c1e1b00 */
[C---:B0-----:R-:W-:Y:S01]  /*0ca0*/  @P2 IMAD.WIDE.U32 R88, R0.reuse, 0x8, R88 ;  /* 0x0000000800582825 */ /* 0x041fe200078e0058 */
[----:B------:R1:W5:Y:S03]  /*0cb0*/  @P2 LDG.E.64 R58, desc[UR6][R86.64] ;  /* 0x00000006563a2981 */ /* 0x000366000c1e1b00 */
[----:B------:R-:W-:Y:S01]  /*0cc0*/  @P2 VIADD R0, R0, 0x20 ;  /* 0x0000002000002836 */ /* 0x000fe20000000000 */
[----:B------:R1:W5:Y:S03]  /*0cd0*/  @P2 LD.E.64 R28, desc[UR6][R88.64] ;  /* 0x00000006581c2980 */ /* 0x000366000c101b00 */
[----:B--2---:R-:W-:-:S04]  /*0ce0*/  @P1 IMAD.WIDE.U32 R90, R0, 0x8, R90 ;  /* 0x00000008005a1825 */ /* 0x004fc800078e005a */
[C---:B---3--:R-:W-:Y:S01]  /*0cf0*/  @P1 IMAD.WIDE.U32 R102, R0.reuse, 0x8, R102 ;  /* 0x0000000800661825 */ /* 0x048fe200078e0066 */
[----:B------:R1:W5:Y:S03]  /*0d00*/  @P1 LDG.E.64 R60, desc[UR6][R90.64] ;  /* 0x000000065a3c1981 */ /* 0x000366000c1e1b00 */
[C---:B------:R-:W-:Y:S01]  /*0d10*/  @P1 IMAD.WIDE.U32 R104, R0.reuse, 0x8, R104 ;  /* 0x0000000800681825 */ /* 0x040fe200078e0068 */
        /* <DEDUP_REMOVED lines=16> */
[----:B------:R-:W-:Y:S01]  /*0e20*/  @P0 CS2R R36, SRZ ;  /* 0x0000000000240805 */ /* 0x000fe2000001ff00 */
[----:B------:R-:W-:Y:S01]  /*0e30*/  @P0 VIADD R0, R0, 0x20 ;  /* 0x0000002000000836 */ /* 0x000fe20000000000 */
[----:B-1----:R-:W-:Y:S06]  /*0e40*/  @!P5 BRA `(.L_x_18158) ;  /* 0x0000000c0084d947 */ /* 0x002fec0003800000 */
        /* <DEDUP_REMOVED lines=11> */
.L_x_18156:
        /* <DEDUP_REMOVED lines=12> */
[----:B------:R-:W-:Y:S02]  /*0fc0*/  ISETP.GE.U32.AND P0, PT, R14, 0xe0, PT ;  /* 0x000000e00e00780c */ /* 0x000fe40003f06070 */
[----:B------:R-:W-:-:S03]  /*0fd0*/  P2R R98, PR, RZ, 0x40 ;  /* 0x00000040ff627803 */ /* 0x000fc60000000000 */
[----:B------:R-:W2:Y:S08]  /*0fe0*/  @P6 LDC.64 R16, c[0x0][0x438] ;  /* 0x00010e00ff106b82 */ /* 0x000eb00000000a00 */
[----:B------:R-:W3:Y:S01]  /*0ff0*/  @P6 LDC.64 R66, c[0x0][0x440] ;  /* 0x00011000ff426b82 */ /* 0x000ee20000000a00 */
[----:B0-----:R-:W-:-:S05]  /*1000*/  @P6 IMAD.WIDE.U32 R68, R0, 0x8, R18 ;  /* 0x0000000800446825 */ /* 0x001fca00078e0012 */
[----:B------:R0:W5:Y:S02]  /*1010*/  @P6 LDG.E.64 R48, desc[UR6][R68.64] ;  /* 0x0000000644306981 */ /* 0x000164000c1e1b00 */
[----:B------:R-:W4:Y:S01]  /*1020*/  @P1 LDC.64 R74, c[0x0][0x438] ;  /* 0x00010e00ff4a1b82 */ /* 0x000f220000000a00 */
        /* <DEDUP_REMOVED lines=9> */
[----:B------:R-:W3:Y:S01]  /*10c0*/  LDC.64 R76, c[0x0][0x3d8] ;  /* 0x0000f600ff4c7b82 */ /* 0x000ee20000000a00 */
[----:B----4-:R-:W-:-:S05]  /*10d0*/  @P1 IMAD.WIDE.U32 R64, R0, 0x8, R74 ;  /* 0x0000000800401825 */ /* 0x010fca00078e004a */
[----:B------:R1:W5:Y:S02]  /*10e0*/  @P1 LD.E.64 R94, desc[UR6][R64.64] ;  /* 0x00000006405e1980 */ /* 0x000364000c101b00 */
[----:B------:R-:W4:Y:S01]  /*10f0*/  LDC.64 R80, c[0x0][0x3d0] ;  /* 0x0000f400ff507b82 */ /* 0x000f220000000a00 */
[----:B0-----:R-:W-:-:S05]  /*1100*/  @P1 IMAD.WIDE.U32 R66, R0, 0x8, R78 ;  /* 0x0000000800421825 */ /* 0x001fca00078e004e */
[----:B------:R1:W5:Y:S02]  /*1110*/  @P1 LD.E.64 R22, desc[UR6][R66.64] ;  /* 0x0000000642161980 */ /* 0x000364000c101b00 */
[----:B------:R-:W0:Y:S01]  /*1120*/  @P2 LDC.64 R82, c[0x0][0x438] ;  /* 0x00010e00ff522b82 */ /* 0x000e220000000a00 */
[----:B--2---:R-:W-:-:S05]  /*1130*/  @P1 IMAD.WIDE.U32 R72, R0, 0x8, R72 ;  /* 0x0000000800481825 */ /* 0x004fca00078e0048 */
[----:B------:R1:W5:Y:S02]  /*1140*/  @P1 LDG.E.64 R44, desc[UR6][R72.64] ;  /* 0x00000006482c1981 */ /* 0x000364000c1e1b00 */
[----:B------:R-:W2:Y:S01]  /*1150*/  LDC.64 R84, c[0x0][0x3d8] ;  /* 0x0000f600ff547b82 */ /* 0x000ea20000000a00 */
[----:B---3--:R-:W-:-:S04]  /*1160*/  @P1 IMAD.WIDE.U32 R76, R0, 0x8, R76 ;  /* 0x00000008004c1825 */ /* 0x008fc800078e004c */
[----:B------:R-:W-:Y:S01]  /*1170*/  @P1 VIADD R0, R0, 0x20 ;  /* 0x0000002000001836 */ /* 0x000fe20000000000 */
[----:B------:R1:W5:Y:S02]  /*1180*/  @P1 LDG.E.64 R10, desc[UR6][R76.64] ;  /* 0x000000064c0a1981 */ /* 0x000364000c1e1b00 */
        /* <DEDUP_REMOVED lines=41> */
[----:B------:R0:W5:Y:S03]  /*1420*/  @P4 LDG.E.64 R58, desc[UR6][R74.64] ;  /* 0x000000064a3a4981 */ /* 0x000166000c1e1b00 */
[----:B------:R-:W-:Y:S01]  /*1430*/  @P4 VIADD R0, R0, 0x20 ;  /* 0x0000002000004836 */ /* 0x000fe20000000000 */
[----:B------:R0:W5:Y:S03]  /*1440*/  @P4 LD.E.64 R28, desc[UR6][R78.64] ;  /* 0x000000064e1c4980 */ /* 0x000166000c101b00 */
[----:B-1----:R-:W-:-:S04]  /*1450*/  @P5 IMAD.WIDE.U32 R110, R0, 0x8, R110 ;  /* 0x00000008006e5825 */ /* 0x002fc800078e006e */
        /* <DEDUP_REMOVED lines=16> */
[----:B------:R-:W-:Y:S01]  /*1560*/  ISETP.GE.U32.AND P1, PT, R14, 0x100, PT ;  /* 0x000001000e00780c */ /* 0x000fe20003f26070 */
[----:B------:R-:W-:-:S12]  /*1570*/  @P0 VIADD R0, R0, 0x20 ;  /* 0x0000002000000836 */ /* 0x000fd80000000000 */
        /* <DEDUP_REMOVED lines=14> */
.L_x_18159:
        /* <DEDUP_REMOVED lines=8> */
[----:B------:R-:W2:Y:S08]  /*16e0*/  LDC.64 R76, c[0x0][0x3d0] ;  /* 0x0000f400ff4c7b82 */ /* 0x000eb00000000a00 */
[----:B------:R-:W3:Y:S01]  /*16f0*/  LDC.64 R80, c[0x0][0x3d8] ;  /* 0x0000f600ff507b82 */ /* 0x000ee20000000a00 */
[----:B0-----:R-:W-:-:S07]  /*1700*/  @P6 IMAD.WIDE.U32 R70, R0, 0x8, R68 ;  /* 0x0000000800466825 */ /* 0x001fce00078e0044 */
[----:B------:R-:W0:Y:S01]  /*1710*/  @P6 LDC.64 R72, c[0x0][0x438] ;  /* 0x00010e00ff486b82 */ /* 0x000e220000000a00 */
[----:B-1----:R-:W-:-:S07]  /*1720*/  @P6 IMAD.WIDE.U32 R74, R0, 0x8, R74 ;  /* 0x00000008004a6825 */ /* 0x002fce00078e004a */
[----:B------:R-:W1:Y:S01]  /*1730*/  LDC.64 R82, c[0x0][0x3d0] ;  /* 0x0000f400ff527b82 */ /* 0x000e620000000a00 */
[----:B------:R-:W-:-:S07]  /*1740*/  ISETP.GE.U32.AND P0, PT, R14, 0xe0, PT ;  /* 0x000000e00e00780c */ /* 0x000fce0003f06070 */
[----:B------:R-:W4:Y:S01]  /*1750*/  LDC.64 R86, c[0x0][0x3d0] ;  /* 0x0000f400ff567b82 */ /* 0x000f220000000a00 */
[----:B------:R-:W-:Y:S01]  /*1760*/  @P5 CS2R R22, SRZ ;  /* 0x0000000000165805 */ /* 0x000fe2000001ff00 */
[----:B------:R-:W5:Y:S01]  /*1770*/  @P6 LDG.E.64 R48, desc[UR6][R70.64] ;  /* 0x0000000646306981 */ /* 0x000f62000c1e1b00 */
[----:B------:R-:W-:-:S03]  /*1780*/  P2R R98, PR, RZ, 0x40 ;  /* 0x00000040ff627803 */ /* 0x000fc60000000000 */
[----:B------:R-:W5:Y:S02]  /*1790*/  @P6 LDG.E.64 R46, desc[UR6][R74.64] ;  /* 0x000000064a2e6981 */ /* 0x000f64000c1e1b00 */
[----:B------:R-:W1:Y:S01]  /*17a0*/  @P5 LDC.64 R78, c[0x0][0x438] ;  /* 0x00010e00ff4e5b82 */ /* 0x000e620000000a00 */
[C---:B0-----:R-:W-:Y:S01]  /*17b0*/  @P6 IMAD.WIDE.U32 R68, R0.reuse, 0x8, R72 ;  /* 0x0000000800446825 */ /* 0x041fe200078e0048 */
[----:B------:R-:W-:-:S04]  /*17c0*/  @P6 LOP3.LUT R0, R0, 0x20, RZ, 0xfc, !PT ;  /* 0x0000002000006812 */ /* 0x000fc800078efcff */
[----:B------:R-:W5:Y:S01]  /*17d0*/  @P6 LD.E.64 R92, desc[UR6][R68.64] ;  /* 0x00000006445c6980 */ /* 0x000f62000c101b00 */
[C---:B--2---:R-:W-:Y:S01]  /*17e0*/  @P5 IMAD.WIDE.U32 R76, R0.reuse, 0x8, R76 ;  /* 0x00000008004c5825 */ /* 0x044fe200078e004c */
[----:B------:R-:W0:Y:S03]  /*17f0*/  @P4 LDC.64 R84, c[0x0][0x438] ;  /* 0x00010e00ff544b82 */ /* 0x000e260000000a00 */
[C---:B---3--:R-:W-:Y:S01]  /*1800*/  @P5 IMAD.WIDE.U32 R80, R0.reuse, 0x8, R80 ;  /* 0x0000000800505825 */ /* 0x048fe200078e0050 */
[----:B------:R2:W5:Y:S04]  /*1810*/  @P5 LDG.E.64 R44, desc[UR6][R76.64] ;  /* 0x000000064c2c5981 */ /* 0x000568000c1e1b00 */
[----:B------:R-:W3:Y:S01]  /*1820*/  LDC.64 R72, c[0x0][0x3d8] ;  /* 0x0000f600ff487b82 */ /* 0x000ee20000000a00 */
[----:B------:R4:W5:Y:S07]  /*1830*/  @P5 LDG.E.64 R10, desc[UR6][R80.64] ;  /* 0x00000006500a5981 */ /* 0x00096e000c1e1b00 */
[----:B------:R-:W4:Y:S01]  /*1840*/  @P3 LDC.64 R88, c[0x0][0x438] ;  /* 0x00010e00ff583b82 */ /* 0x000f220000000a00 */
[----:B-1----:R-:W-:-:S07]  /*1850*/  @P5 IMAD.WIDE.U32 R78, R0, 0x8, R78 ;  /* 0x00000008004e5825 */ /* 0x002fce00078e004e */
[----:B------:R-:W1:Y:S01]  /*1860*/  LDC.64 R90, c[0x0][0x3d8] ;  /* 0x0000f600ff5a7b82 */ /* 0x000e620000000a00 */
[----:B------:R4:W5:Y:S01]  /*1870*/  @P5 LD.E.64 R94, desc[UR6][R78.64] ;  /* 0x000000064e5e5980 */ /* 0x000962000c101b00 */
[----:B------:R-:W-:Y:S01]  /*1880*/  @P5 VIADD R0, R0, 0x20 ;  /* 0x0000002000005836 */ /* 0x000fe20000000000 */
[----:B------:R-:W-:-:S05]  /*1890*/  ISETP.GE.U32.AND P5, PT, R14, 0x100, PT ;  /* 0x000001000e00780c */ /* 0x000fca0003fa6070 */
[----:B------:R-:W1:Y:S08]  /*18a0*/  LDC.64 R102, c[0x0][0x3d0] ;  /* 0x0000f400ff667b82 */ /* 0x000e700000000a00 */
[----:B------:R-:W1:Y:S08]  /*18b0*/  LDC.64 R106, c[0x0][0x3d8] ;  /* 0x0000f600ff6a7b82 */ /* 0x000e700000000a00 */
[----:B------:R-:W1:Y:S08]  /*18c0*/  @P2 LDC.64 R104, c[0x0][0x438] ;  /* 0x00010e00ff682b82 */ /* 0x000e700000000a00 */
[----:B------:R-:W1:Y:S08]  /*18d0*/  LDC.64 R108, c[0x0][0x3d0] ;  /* 0x0000f400ff6c7b82 */ /* 0x000e700000000a00 */
[----:B------:R-:W1:Y:S08]  /*18e0*/  LDC.64 R112, c[0x0][0x3d8] ;  /* 0x0000f600ff707b82 */ /* 0x000e700000000a00 */
[----:B------:R-:W1:Y:S01]  /*18f0*/  @P1 LDC.64 R110, c[0x0][0x438] ;  /* 0x00010e00ff6e1b82 */ /* 0x000e620000000a00 */
[----:B------:R-:W-:-:S04]  /*1900*/  @P4 IMAD.WIDE.U32 R82, R0, 0x8, R82 ;  /* 0x0000000800524825 */ /* 0x000fc800078e0052 */
[C---:B0-----:R-:W-:Y:S01]  /*1910*/  @P4 IMAD.WIDE.U32 R84, R0.reuse, 0x8, R84 ;  /* 0x0000000800544825 */ /* 0x041fe200078e0054 */
[----:B------:R-:W5:Y:S02]  /*1920*/  @P4 LDG.E.64 R8, desc[UR6][R82.64] ;  /* 0x0000000652084981 */ /* 0x000f64000c1e1b00 */
[----:B--2---:R-:W0:Y:S01]  /*1930*/  LDC.64 R76, c[0x0][0x3d0] ;  /* 0x0000f400ff4c7b82 */ /* 0x004e220000000a00 */
[C---:B---3--:R-:W-:Y:S01]  /*1940*/  @P4 IMAD.WIDE.U32 R72, R0.reuse, 0x8, R72 ;  /* 0x0000000800484825 */ /* 0x048fe200078e0048 */
[----:B------:R-:W-:Y:S01]  /*1950*/  @P4 IADD3 R0, PT, PT, R0, 0x20, RZ ;  /* 0x0000002000004810 */ /* 0x000fe20007ffe0ff */
[----:B------:R-:W5:Y:S05]  /*1960*/  @P4 LD.E.64 R42, desc[UR6][R84.64] ;  /* 0x00000006542a4980 */ /* 0x000f6a000c101b00 */
[----:B----4-:R-:W2:Y:S08]  /*1970*/  LDC.64 R80, c[0x0][0x3d8] ;  /* 0x0000f600ff507b82 */ /* 0x010eb00000000a00 */
[----:B------:R-:W3:Y:S01]  /*1980*/  @P0 LDC.64 R78, c[0x0][0x438] ;  /* 0x00010e00ff4e0b82 */ /* 0x000ee20000000a00 */
[C---:B------:R-:W-:Y:S01]  /*1990*/  @P3 IMAD.WIDE.U32 R86, R0.reuse, 0x8, R86 ;  /* 0x0000000800563825 */ /* 0x040fe200078e0056 */
[----:B------:R4:W5:Y:S03]  /*19a0*/  @P4 LDG.E.64 R50, desc[UR6][R72.64] ;  /* 0x0000000648324981 */ /* 0x000966000c1e1b00 */
[C---:B------:R-:W-:Y:S01]  /*19b0*/  @P3 IMAD.WIDE.U32 R88, R0.reuse, 0x8, R88 ;  /* 0x0000000800583825 */ /* 0x040fe200078e0058 */
[----:B------:R0:W5:Y:S02]  /*19c0*/  @P3 LDG.E.64 R52, desc[UR6][R86.64] ;  /* 0x0000000656343981 */ /* 0x000164000c1e1b00 */
[----:B------:R-:W4:Y:S01]  /*19d0*/  LDC.64 R118, c[0x0][0x3d8] ;  /* 0x0000f600ff767b82 */ /* 0x000f220000000a00 */
[C---:B-1----:R-:W-:Y:S01]  /*19e0*/  @P3 IMAD.WIDE.U32 R90, R0.reuse, 0x8, R90 ;  /* 0x00000008005a3825 */ /* 0x042fe200078e005a */
[----:B------:R1:W5:Y:S06]  /*19f0*/  @P3 LD.E.64 R40, desc[UR6][R88.64] ;  /* 0x0000000658283980 */ /* 0x00036c000c101b00 */
[----:B------:R-:W1:Y:S01]  /*1a00*/  LDC.64 R114, c[0x0][0x3d0] ;  /* 0x0000f400ff727b82 */ /* 0x000e620000000a00 */
[----:B------:R-:W-:Y:S01]  /*1a10*/  @P3 VIADD R0, R0, 0x20 ;  /* 0x0000002000003836 */ /* 0x000fe20000000000 */
[----:B------:R0:W5:Y:S06]  /*1a20*/  @P3 LDG.E.64 R54, desc[UR6][R90.64] ;  /* 0x000000065a363981 */ /* 0x00016c000c1e1b00 */
[----:B------:R-:W1:Y:S01]  /*1a30*/  @P5 LDC.64 R116, c[0x0][0x438] ;  /* 0x00010e00ff745b82 */ /* 0x000e620000000a00 */
[----:B------:R-:W-:-:S04]  /*1a40*/  @P2 IMAD.WIDE.U32 R102, R0, 0x8, R102 ;  /* 0x0000000800662825 */ /* 0x000fc800078e0066 */
[C---:B------:R-:W-:Y:S01]  /*1a50*/  @P2 IMAD.WIDE.U32 R104, R0.reuse, 0x8, R104 ;  /* 0x0000000800682825 */ /* 0x040fe200078e0068 */
[----:B------:R0:W5:Y:S03]  /*1a60*/  @P2 LDG.E.64 R56, desc[UR6][R102.64] ;  /* 0x0000000666382981 */ /* 0x000166000c1e1b00 */
[C---:B------:R-:W-:Y:S01]  /*1a70*/  @P2 IMAD.WIDE.U32 R106, R0.reuse, 0x8, R106 ;  /* 0x00000008006a2825 */ /* 0x040fe200078e006a */
[----:B------:R0:W5:Y:S03]  /*1a80*/  @P2 LD.E.64 R38, desc[UR6][R104.64] ;  /* 0x0000000668262980 */ /* 0x000166000c101b00 */
[----:B------:R-:W-:Y:S01]  /*1a90*/  @P2 VIADD R0, R0, 0x20 ;  /* 0x0000002000002836 */ /* 0x000fe20000000000 */
[----:B------:R0:W5:Y:S03]  /*1aa0*/  @P2 LDG.E.64 R58, desc[UR6][R106.64] ;  /* 0x000000066a3a2981 */ /* 0x000166000c1e1b00 */
[----:B------:R-:W-:-:S04]  /*1ab0*/  @P1 IMAD.WIDE.U32 R108, R0, 0x8, R108 ;  /* 0x00000008006c1825 */ /* 0x000fc800078e006c */
[C---:B------:R-:W-:Y:S01]  /*1ac0*/  @P1 IMAD.WIDE.U32 R110, R0.reuse, 0x8, R110 ;  /* 0x00000008006e1825 */ /* 0x040fe200078e006e */
[----:B------:R1:W5:Y:S03]  /*1ad0*/  @P1 LDG.E.64 R60, desc[UR6][R108.64] ;  /* 0x000000066c3c1981 */ /* 0x000366000c1e1b00 */
[C---:B------:R-:W-:Y:S01]  /*1ae0*/  @P1 IMAD.WIDE.U32 R112, R0.reuse, 0x8, R112 ;  /* 0x0000000800701825 */ /* 0x040fe200078e0070 */
[----:B------:R-:W-:Y:S01]  /*1af0*/  @P1 IADD3 R0, PT, PT, R0, 0x20, RZ ;  /* 0x0000002000001810 */ /* 0x000fe20007ffe0ff */
[----:B------:R1:W5:Y:S04]  /*1b00*/  @P1 LD.E.64 R34, desc[UR6][R110.64] ;  /* 0x000000066e221980 */ /* 0x000368000c101b00 */
[C---:B0-----:R-:W-:Y:S01]  /*1b10*/  @P0 IMAD.WIDE.U32 R76, R0.reuse, 0x8, R76 ;  /* 0x00000008004c0825 */ /* 0x041fe200078e004c */
[----:B------:R0:W5:Y:S03]  /*1b20*/  @P1 LDG.E.64 R62, desc[UR6][R112.64] ;  /* 0x00000006703e1981 */ /* 0x000166000c1e1b00 */
[C---:B---3--:R-:W-:Y:S01]  /*1b30*/  @P0 IMAD.WIDE.U32 R78, R0.reuse, 0x8, R78 ;  /* 0x00000008004e0825 */ /* 0x048fe200078e004e */
[----:B------:R0:W5:Y:S03]  /*1b40*/  @P0 LDG.E.64 R4, desc[UR6][R76.64] ;  /* 0x000000064c040981 */ /* 0x000166000c1e1b00 */
[C---:B--2---:R-:W-:Y:S01]  /*1b50*/  @P0 IMAD.WIDE.U32 R80, R0.reuse, 0x8, R80 ;  /* 0x0000000800500825 */ /* 0x044fe200078e0050 */
[----:B------:R0:W5:Y:S03]  /*1b60*/  @P0 LD.E.64 R36, desc[UR6][R78.64] ;  /* 0x000000064e240980 */ /* 0x000166000c101b00 */
[----:B------:R-:W-:Y:S01]  /*1b70*/  @P0 VIADD R0, R0, 0x20 ;  /* 0x0000002000000836 */ /* 0x000fe20000000000 */
[----:B------:R0:W5:Y:S03]  /*1b80*/  @P0 LDG.E.64 R2, desc[UR6][R80.64] ;  /* 0x0000000650020981 */ /* 0x000166000c1e1b00 */
[----:B----4-:R-:W-:-:S04]  /*1b90*/  @P5 IMAD.WIDE.U32 R74, R0, 0x8, R118 ;  /* 0x00000008004a5825 */ /* 0x010fc800078e0076 */
[C---:B-1----:R-:W-:Y:S01]  /*1ba0*/  @P5 IMAD.WIDE.U32 R70, R0.reuse, 0x8, R114 ;  /* 0x0000000800465825 */ /* 0x042fe200078e0072 */
        /* <DEDUP_REMOVED lines=10> */
[----:B0-----:R-:W-:-:S07]  /*1c50*/  @P5 CS2R R16, SRZ ;  /* 0x0000000000105805 */ /* 0x001fce000001ff00 */
.L_x_18158:
[----:B------:R-:W-:Y:S05]  /*1c60*/  BSYNC.RECONVERGENT B0 ;  /* 0x0000000000007941 */ /* 0x000fea0003800200 */
.L_x_18155:
[----:B------:R-:W0:Y:S02]  /*1c70*/  LDCU UR4, c[0x0][0x384] ;  /* 0x00007080ff0477ac */ /* 0x000e240008000800 */
[----:B0-----:R-:W-:-:S13]  /*1c80*/  ISETP.GE.AND P0, PT, R96, UR4, PT ;  /* 0x0000000460007c0c */ /* 0x001fda000bf06270 */
[----:B------:R-:W-:Y:S05]  /*1c90*/  @P0 EXIT ;  /* 0x000000000000094d */ /* 0x000fea0003800000 */
[----:B-----5:R-:W-:Y:S01]  /*1ca0*/  IMAD.MOV.U32 R108, RZ, RZ, R10 ;  /* 0x000000ffff6c7224 */ /* 0x020fe200078e000a */
[----:B------:R-:W-:Y:S01]  /*1cb0*/  SHF.R.U64 R110, R10, 0x10, R11 ;  /* 0x000000100a6e7819 */ /* 0x000fe2000000120b */
[----:B------:R-:W-:Y:S01]  /*1cc0*/  IMAD.MOV.U32 R10, RZ, RZ, R9 ;  /* 0x000000ffff0a7224 */ /* 0x000fe200078e0009 */
[----:B------:R-:W-:Y:S01]  /*1cd0*/  MOV R69, R49 ;  /* 0x0000003100457202 */ /* 0x000fe20000000f00 */
[----:B------:R-:W-:Y:S01]  /*1ce0*/  IMAD.MOV.U32 R118, RZ, RZ, R52 ;  /* 0x000000ffff767224 */ /* 0x000fe200078e0034 */
[--C-:B------:R-:W-:Y:S01]  /*1cf0*/  SHF.R.U64 R70, R48, 0x10, R49.reuse ;  /* 0x0000001030467819 */ /* 0x100fe20000001231 */
[----:B------:R-:W-:Y:S01]  /*1d00*/  IMAD.MOV.U32 R134, RZ, RZ, R2 ;  /* 0x000000ffff867224 */ /* 0x000fe200078e0002 */
[----:B------:R-:W-:Y:S01]  /*1d10*/  SHF.R.U32.HI R71, RZ, 0x10, R49 ;  /* 0x00000010ff477819 */ /* 0x000fe20000011631 */
[----:B------:R-:W-:Y:S01]  /*1d20*/  IMAD.MOV.U32 R112, RZ, RZ, R8 ;  /* 0x000000ffff707224 */ /* 0x000fe200078e0008 */
[----:B------:R-:W-:Y:S01]  /*1d30*/  SHF.R.U64 R113, R8, 0x10, R9 ;  /* 0x0000001008717819 */ /* 0x000fe20000001209 */
[----:B------:R-:W-:Y:S01]  /*1d40*/  IMAD.MOV.U32 R8, RZ, RZ, R51 ;  /* 0x000000ffff087224 */ /* 0x000fe200078e0033 */
[----:B------:R-:W-:Y:S01]  /*1d50*/  SHF.R.U32.HI R75, RZ, 0x10, R9 ;  /* 0x00000010ff4b7819 */ /* 0x000fe20000011609 */
[----:B------:R-:W-:Y:S01]  /*1d60*/  IMAD.MOV.U32 R99, RZ, RZ, R46 ;  /* 0x000000ffff637224 */ /* 0x000fe200078e002e */
[----:B------:R-:W-:Y:S01]  /*1d70*/  MOV R124, R56 ;  /* 0x00000038007c7202 */ /* 0x000fe20000000f00 */
[----:B------:R-:W0:Y:S01]  /*1d80*/  LDC R9, c[0x0][0x360] ;  /* 0x0000d800ff097b82 */ /* 0x000e220000000800 */
[----:B------:R-:W-:Y:S01]  /*1d90*/  SHF.R.U64 R125, R56, 0x10, R57 ;  /* 0x00000010387d7819 */ /* 0x000fe20000001239 */
[----:B------:R-:W-:Y:S01]  /*1da0*/  IMAD.MOV.U32 R122, RZ, RZ, R54 ;  /* 0x000000ffff7a7224 */ /* 0x000fe200078e0036 */
[----:B------:R-:W-:Y:S01]  /*1db0*/  SHF.R.U64 R120, R52, 0x10, R53 ;  /* 0x0000001034787819 */ /* 0x000fe20000001235 */
[----:B------:R-:W-:Y:S01]  /*1dc0*/  IMAD.MOV.U32 R68, RZ, RZ, R48 ;  /* 0x000000ffff447224 */ /* 0x000fe200078e0030 */
[----:B------:R-:W-:Y:S01]  /*1dd0*/  MOV R49, R59 ;  /* 0x0000003b00317202 */ /* 0x000fe20000000f00 */
[----:B------:R-:W-:Y:S01]  /*1de0*/  IMAD.MOV.U32 R132, RZ, RZ, R4 ;  /* 0x000000ffff847224 */ /* 0x000fe200078e0004 */
[----:B------:R-:W-:Y:S01]  /*1df0*/  SHF.R.U64 R127, R58, 0x10, R59 ;  /* 0x000000103a7f7819 */ /* 0x000fe2000000123b */
[----:B------:R-:W-:Y:S01]  /*1e00*/  IMAD.MOV.U32 R48, RZ, RZ, R47 ;  /* 0x000000ffff307224 */ /* 0x000fe200078e002f */
[----:B------:R-:W-:Y:S01]  /*1e10*/  SHF.R.U32.HI R56, RZ, 0x10, R59 ;  /* 0x00000010ff387819 */ /* 0x000fe2000001163b */
[----:B------:R-:W-:Y:S01]  /*1e20*/  IMAD.MOV.U32 R126, RZ, RZ, R58 ;  /* 0x000000ffff7e7224 */ /* 0x000fe200078e003a */
[----:B------:R-:W-:Y:S01]  /*1e30*/  MOV R52, R5 ;  /* 0x0000000500347202 */ /* 0x000fe20000000f00 */
[----:B------:R-:W-:Y:S01]  /*1e40*/  IMAD.MOV.U32 R128, RZ, RZ, R60 ;  /* 0x000000ffff807224 */ /* 0x000fe200078e003c */
[--C-:B------:R-:W-:Y:S01]  /*1e50*/  SHF.R.U64 R133, R4, 0x10, R5.reuse ;  /* 0x0000001004857819 */ /* 0x100fe20000001205 */
[----:B------:R-:W-:Y:S01]  /*1e60*/  IMAD.MOV.U32 R142, RZ, RZ, R64 ;  /* 0x000000ffff8e7224 */ /* 0x000fe200078e0040 */
[----:B------:R-:W-:Y:S01]  /*1e70*/  SHF.R.U32.HI R59, RZ, 0x10, R5 ;  /* 0x00000010ff3b7819 */ /* 0x000fe20000011605 */
[--C-:B------:R-:W-:Y:S01]  /*1e80*/  IMAD.MOV.U32 R5, RZ, RZ, R3.reuse ;  /* 0x000000ffff057224 */ /* 0x100fe200078e0003 */
[--C-:B------:R-:W-:Y:S01]  /*1e90*/  SHF.R.U64 R137, R2, 0x10, R3.reuse ;  /* 0x0000001002897819 */ /* 0x100fe20000001203 */
[----:B------:R-:W1:Y:S01]  /*1ea0*/  LDCU UR10, c[0x0][0x408] ;  /* 0x00008100ff0a77ac */ /* 0x000e620008000800 */
[----:B------:R-:W-:Y:S01]  /*1eb0*/  SHF.R.U32.HI R7, RZ, 0x10, R3 ;  /* 0x00000010ff077819 */ /* 0x000fe20000011603 */
[----:B------:R-:W-:Y:S01]  /*1ec0*/  IMAD.MOV.U32 R3, RZ, RZ, R67 ;  /* 0x000000ffff037224 */ /* 0x000fe200078e0043 */
[----:B------:R-:W-:Y:S01]  /*1ed0*/  PRMT R134, R134, 0x5410, R5 ;  /* 0x0000541086867816 */ /* 0x000fe20000000005 */
[----:B------:R-:W2:Y:S01]  /*1ee0*/  LDCU UR13, c[0x0][0x388] ;  /* 0x00007100ff0d77ac */ /* 0x000ea20008000800 */
[----:B------:R-:W-:Y:S01]  /*1ef0*/  SHF.R.U64 R144, R92, 0x10, R93 ;  /* 0x000000105c907819 */ /* 0x000fe2000000125d */
[----:B0-----:R-:W-:Y:S01]  /*1f00*/  IMAD R12, R9, UR5, R12 ;  /* 0x00000005090c7c24 */ /* 0x001fe2000f8e020c */
[----:B------:R-:W-:Y:S01]  /*1f10*/  SHF.R.U64 R5, R20, 0x10, R21 ;  /* 0x0000001014057819 */ /* 0x000fe20000001215 */
[----:B------:R-:W0:Y:S01]  /*1f20*/  LDCU.U8 UR11, c[0x0][0x410] ;  /* 0x00008200ff0b77ac */ /* 0x000e220008000000 */
[----:B------:R-:W-:Y:S01]  /*1f30*/  PRMT R137, R137, 0x5410, R7 ;  /* 0x0000541089897816 */ /* 0x000fe20000000007 */
[----:B------:R-:W-:Y:S01]  /*1f40*/  IMAD R9, R12, -0x326172a9, RZ ;  /* 0xcd9e8d570c097824 */ /* 0x000fe200078e02ff */
[----:B------:R-:W-:Y:S01]  /*1f50*/  PRMT R144, R144, 0x5410, R5 ;  /* 0x0000541090907816 */ /* 0x000fe20000000005 */
[----:B------:R-:W3:Y:S01]  /*1f60*/  LDCU UR12, c[0x0][0x448] ;  /* 0x00008900ff0c77ac */ /* 0x000ee20008000800 */
[----:B------:R-:W-:-:S02]  /*1f70*/  SHF.R.U64 R146, R94, 0x10, R95 ;  /* 0x000000105e927819 */ /* 0x000fc4000000125f */
[----:B------:R-:W-:Y:S01]  /*1f80*/  SHF.R.U64 R7, R22, 0x10, R23 ;  /* 0x0000001016077819 */ /* 0x000fe20000001217 */
[----:B------:R-:W4:Y:S01]  /*1f90*/  LDCU.64 UR4, c[0x0][0x398] ;  /* 0x00007300ff0477ac */ /* 0x000f220008000a00 */
[----:B------:R-:W-:Y:S02]  /*1fa0*/  SHF.R.U32.HI R145, RZ, 0x10, R93 ;  /* 0x00000010ff917819 */ /* 0x000fe4000001165d */
[----:B------:R-:W-:Y:S01]  /*1fb0*/  SHF.R.U32.HI R5, RZ, 0x10, R21 ;  /* 0x00000010ff057819 */ /* 0x000fe20000011615 */
[----:B------:R-:W0:Y:S01]  /*1fc0*/  LDCU.64 UR8, c[0x0][0x3a0] ;  /* 0x00007400ff0877ac */ /* 0x000e220008000a00 */
[----:B------:R-:W-:Y:S02]  /*1fd0*/  PRMT R146, R146, 0x5410, R7 ;  /* 0x0000541092927816 */ /* 0x000fe40000000007 */
[----:B------:R-:W-:Y:S02]  /*1fe0*/  PRMT R145, R145, 0x5410, R5 ;  /* 0x0000541091917816 */ /* 0x000fe40000000005 */
[----:B------:R-:W-:-:S02]  /*1ff0*/  SHF.R.U64 R148, R42, 0x10, R43 ;  /* 0x000000102a947819 */ /* 0x000fc4000000122b */
[----:B------:R-:W-:Y:S02]  /*2000*/  SHF.R.U64 R7, R24, 0x10, R25 ;  /* 0x0000001018077819 */ /* 0x000fe40000001219 */
[----:B------:R-:W-:Y:S02]  /*2010*/  SHF.R.U32.HI R147, RZ, 0x10, R95 ;  /* 0x00000010ff937819 */ /* 0x000fe4000001165f */
[----:B------:R-:W-:Y:S02]  /*2020*/  SHF.R.U32.HI R5, RZ, 0x10, R23 ;  /* 0x00000010ff057819 */ /* 0x000fe40000011617 */
[----:B------:R-:W-:Y:S02]  /*2030*/  PRMT R148, R148, 0x5410, R7 ;  /* 0x0000541094947816 */ /* 0x000fe40000000007 */
[----:B------:R-:W-:Y:S02]  /*2040*/  PRMT R147, R147, 0x5410, R5 ;  /* 0x0000541093937816 */ /* 0x000fe40000000005 */
[----:B------:R-:W-:-:S02]  /*2050*/  SHF.R.U64 R150, R40, 0x10, R41 ;  /* 0x0000001028967819 */ /* 0x000fc40000001229 */
[----:B------:R-:W-:Y:S02]  /*2060*/  SHF.R.U64 R7, R26, 0x10, R27 ;  /* 0x000000101a077819 */ /* 0x000fe4000000121b */
[----:B------:R-:W-:Y:S02]  /*2070*/  SHF.R.U32.HI R149, RZ, 0x10, R43 ;  /* 0x00000010ff957819 */ /* 0x000fe4000001162b */
[----:B------:R-:W-:Y:S02]  /*2080*/  SHF.R.U32.HI R5, RZ, 0x10, R25 ;  /* 0x00000010ff057819 */ /* 0x000fe40000011619 */
[----:B------:R-:W-:Y:S01]  /*2090*/  PRMT R150, R150, 0x5410, R7 ;  /* 0x0000541096967816 */ /* 0x000fe20000000007 */
[----:B------:R-:W-:Y:S01]  /*20a0*/  IMAD.HI.U32 R7, R15, -0x2daee0ad, RZ ;  /* 0xd2511f530f077827 */ /* 0x000fe200078e00ff */
[----:B------:R-:W-:Y:S02]  /*20b0*/  MOV R115, R50 ;  /* 0x0000003200737202 */ /* 0x000fe40000000f00 */
[----:B------:R-:W-:Y:S01]  /*20c0*/  PRMT R149, R149, 0x5410, R5 ;  /* 0x0000541095957816 */ /* 0x000fe20000000005 */
[----:B------:R-:W-:Y:S01]  /*20d0*/  IMAD.HI.U32 R5, R12, -0x326172a9, RZ ;  /* 0xcd9e8d570c057827 */ /* 0x000fe200078e00ff */
[----:B------:R-:W-:-:S02]  /*20e0*/  SHF.R.U64 R102, R46, 0x10, R47 ;  /* 0x000000102e667819 */ /* 0x000fc4000000122f */
[----:B------:R-:W-:Y:S01]  /*20f0*/  MOV R103, R44 ;  /* 0x0000002c00677202 */ /* 0x000fe20000000f00 */
[--C-:B------:R-:W-:Y:S01]  /*2100*/  IMAD.MOV.U32 R46, RZ, RZ, R45.reuse ;  /* 0x000000ffff2e7224 */ /* 0x100fe200078e002d */
[--C-:B------:R-:W-:Y:S02]  /*2110*/  SHF.R.U64 R107, R44, 0x10, R45.reuse ;  /* 0x000000102c6b7819 */ /* 0x100fe4000000122d */
[----:B------:R-:W-:Y:S01]  /*2120*/  SHF.R.U32.HI R73, RZ, 0x10, R45 ;  /* 0x00000010ff497819 */ /* 0x000fe2000001162d */
[----:B------:R-:W-:Y:S01]  /*2130*/  IMAD.MOV.U32 R45, RZ, RZ, R55 ;  /* 0x000000ffff2d7224 */ /* 0x000fe200078e0037 */
[----:B------:R-:W-:Y:S02]  /*2140*/  PRMT R115, R115, 0x5410, R8 ;  /* 0x0000541073737816 */ /* 0x000fe40000000008 */
[----:B------:R-:W-:Y:S02]  /*2150*/  MOV R44, R11 ;  /* 0x0000000b002c7202 */ /* 0x000fe40000000f00 */
[----:B------:R-:W-:-:S02]  /*2160*/  SHF.R.U32.HI R74, RZ, 0x10, R11 ;  /* 0x00000010ff4a7819 */ /* 0x000fc4000001160b */
[----:B------:R-:W-:Y:S02]  /*2170*/  SHF.R.U32.HI R151, RZ, 0x10, R41 ;  /* 0x00000010ff977819 */ /* 0x000fe40000011629 */
[----:B------:R-:W-:Y:S02]  /*2180*/  SHF.R.U32.HI R8, RZ, 0x10, R27 ;  /* 0x00000010ff087819 */ /* 0x000fe4000001161b */
[----:B------:R-:W-:Y:S02]  /*2190*/  LOP3.LUT R7, R7, R101, RZ, 0x3c, !PT ;  /* 0x0000006507077212 */ /* 0x000fe400078e3cff */
[----:B------:R-:W-:Y:S02]  /*21a0*/  MOV R11, R53 ;  /* 0x00000035000b7202 */ /* 0x000fe40000000f00 */
[----:B------:R-:W-:Y:S02]  /*21b0*/  LOP3.LUT R5, R13, R5, R100, 0x96, !PT ;  /* 0x000000050d057212 */ /* 0x000fe400078e9664 */
[----:B------:R-:W-:Y:S01]  /*21c0*/  PRMT R112, R112, 0x5410, R10 ;  /* 0x0000541070707816 */ /* 0x000fe2000000000a */
[----:B------:R-:W-:Y:S01]  /*21d0*/  VIADD R10, R100, 0x9e3779b9 ;  /* 0x9e3779b9640a7836 */ /* 0x000fe20000000000 */
[----:B------:R-:W-:Y:S01]  /*21e0*/  PRMT R151, R151, 0x5410, R8 ;  /* 0x0000541097977816 */ /* 0x000fe20000000008 */
[----:B------:R-:W-:Y:S01]  /*21f0*/  IMAD.HI.U32 R8, R7, -0x326172a9, RZ ;  /* 0xcd9e8d5707087827 */ /* 0x000fe200078e00ff */
[----:B------:R-:W-:-:S02]  /*2200*/  PRMT R108, R108, 0x5410, R44 ;  /* 0x000054106c6c7816 */ /* 0x000fc4000000002c */
[----:B------:R-:W-:Y:S01]  /*2210*/  PRMT R118, R118, 0x5410, R11 ;  /* 0x0000541076767816 */ /* 0x000fe2000000000b */
[----:B------:R-:W-:Y:S01]  /*2220*/  IMAD R44, R15, -0x2daee0ad, RZ ;  /* 0xd2511f530f2c7824 */ /* 0x000fe200078e02ff */
[----:B------:R-:W-:Y:S01]  /*2230*/  PRMT R122, R122, 0x5410, R45 ;  /* 0x000054107a7a7816 */ /* 0x000fe2000000002d */
[----:B------:R-:W-:Y:S01]  /*2240*/  IMAD.HI.U32 R11, R5, -0x2daee0ad, RZ ;  /* 0xd2511f53050b7827 */ /* 0x000fe200078e00ff */
[----:B------:R-:W-:Y:S02]  /*2250*/  LOP3.LUT R8, R10, R9, R8, 0x96, !PT ;  /* 0x000000090a087212 */ /* 0x000fe400078e9608 */
[----:B------:R-:W-:Y:S01]  /*2260*/  PRMT R103, R103, 0x5410, R46 ;  /* 0x0000541067677816 */ /* 0x000fe2000000002e */
[----:B------:R-:W-:Y:S01]  /*2270*/  VIADD R45, R101, 0xbb67ae85 ;  /* 0xbb67ae85652d7836 */ /* 0x000fe20000000000 */
[----:B------:R-:W-:Y:S01]  /*2280*/  SHF.R.U64 R152, R38, 0x10, R39 ;  /* 0x0000001026987819 */ /* 0x000fe20000001227 */
[----:B------:R-:W-:Y:S01]  /*2290*/  IMAD R10, R7, -0x326172a9, RZ ;  /* 0xcd9e8d57070a7824 */ /* 0x000fe200078e02ff */
[----:B------:R-:W-:Y:S01]  /*22a0*/  SHF.R.U64 R46, R28, 0x10, R29 ;  /* 0x000000101c2e7819 */ /* 0x000fe2000000121d */
[----:B------:R-:W-:Y:S01]  /*22b0*/  IMAD.HI.U32 R9, R8, -0x2daee0ad, RZ ;  /* 0xd2511f5308097827 */ /* 0x000fe200078e00ff */
[----:B------:R-:W-:-:S02]  /*22c0*/  LOP3.LUT R11, R45, R44, R11, 0x96, !PT ;  /* 0x0000002c2d0b7212 */ /* 0x000fc400078e960b */
[----:B------:R-:W-:Y:S01]  /*22d0*/  IADD3 R45, PT, PT, R101, 0x76cf5d0a, RZ ;  /* 0x76cf5d0a652d7810 */ /* 0x000fe20007ffe0ff */
[----:B------:R-:W-:Y:S01]  /*22e0*/  IMAD R44, R5, -0x2daee0ad, RZ ;  /* 0xd2511f53052c7824 */ /* 0x000fe200078e02ff */
[----:B------:R-:W-:Y:S01]  /*22f0*/  PRMT R152, R152, 0x5410, R46 ;  /* 0x0000541098987816 */ /* 0x000fe2000000002e */
[----:B------:R-:W-:Y:S01]  /*2300*/  IMAD.HI.U32 R5, R11, -0x326172a9, RZ ;  /* 0xcd9e8d570b057827 */ /* 0x000fe200078e00ff */
[----:B------:R-:W-:Y:S02]  /*2310*/  SHF.R.U32.HI R153, RZ, 0x10, R39 ;  /* 0x00000010ff997819 */ /* 0x000fe40000011627 */
[----:B------:R-:W-:Y:S01]  /*2320*/  LOP3.LUT R9, R45, R44, R9, 0x96, !PT ;  /* 0x0000002c2d097212 */ /* 0x000fe200078e9609 */
[----:B------:R-:W-:Y:S01]  /*2330*/  VIADD R7, R100, 0x3c6ef372 ;  /* 0x3c6ef37264077836 */ /* 0x000fe20000000000 */
[----:B------:R-:W-:Y:S01]  /*2340*/  IADD3 R45, PT, PT, R101, 0x32370b8f, RZ ;  /* 0x32370b8f652d7810 */ /* 0x000fe20007ffe0ff */
[----:B------:R-:W-:Y:S01]  /*2350*/  IMAD R44, R8, -0x2daee0ad, RZ ;  /* 0xd2511f53082c7824 */ /* 0x000fe200078e02ff */
[----:B------:R-:W-:Y:S01]  /*2360*/  SHF.R.U32.HI R46, RZ, 0x10, R29 ;  /* 0x00000010ff2e7819 */ /* 0x000fe2000001161d */
[----:B------:R-:W-:Y:S01]  /*2370*/  IMAD R8, R11, -0x326172a9, RZ ;  /* 0xcd9e8d570b087824 */ /* 0x000fe200078e02ff */
[----:B------:R-:W-:Y:S01]  /*2380*/  LOP3.LUT R5, R7, R10, R5, 0x96, !PT ;  /* 0x0000000a07057212 */ /* 0x000fe200078e9605 */
[----:B------:R-:W-:Y:S01]  /*2390*/  VIADD R10, R100, 0xdaa66d2b ;  /* 0xdaa66d2b640a7836 */ /* 0x000fe20000000000 */
[----:B------:R-:W-:Y:S01]  /*23a0*/  PRMT R153, R153, 0x5410, R46 ;  /* 0x0000541099997816 */ /* 0x000fe2000000002e */
[----:B------:R-:W-:Y:S01]  /*23b0*/  IMAD.HI.U32 R7, R9, -0x326172a9, RZ ;  /* 0xcd9e8d5709077827 */ /* 0x000fe200078e00ff */
[----:B------:R-:W-:-:S02]  /*23c0*/  SHF.R.U64 R154, R34, 0x10, R35 ;  /* 0x00000010229a7819 */ /* 0x000fc40000001223 */
[----:B------:R-:W-:Y:S01]  /*23d0*/  SHF.R.U64 R46, R30, 0x10, R31 ;  /* 0x000000101e2e7819 */ /* 0x000fe2000000121f */
[----:B------:R-:W-:Y:S01]  /*23e0*/  IMAD.HI.U32 R11, R5, -0x2daee0ad, RZ ;  /* 0xd2511f53050b7827 */ /* 0x000fe200078e00ff */
[----:B------:R-:W-:Y:S02]  /*23f0*/  LOP3.LUT R7, R10, R8, R7, 0x96, !PT ;  /* 0x000000080a077212 */ /* 0x000fe400078e9607 */
[----:B------:R-:W-:Y:S01]  /*2400*/  PRMT R154, R154, 0x5410, R46 ;  /* 0x000054109a9a7816 */ /* 0x000fe2000000002e */
[----:B------:R-:W-:Y:S01]  /*2410*/  IMAD R8, R9, -0x326172a9, RZ ;  /* 0xcd9e8d5709087824 */ /* 0x000fe200078e02ff */
[----:B------:R-:W-:Y:S01]  /*2420*/  LOP3.LUT R11, R45, R44, R11, 0x96, !PT ;  /* 0x0000002c2d0b7212 */ /* 0x000fe200078e960b */
[----:B------:R-:W-:Y:S01]  /*2430*/  VIADD R44, R101, 0xed9eba14 ;  /* 0xed9eba14652c7836 */ /* 0x000fe20000000000 */
[----:B------:R-:W-:Y:S01]  /*2440*/  SHF.R.U32.HI R155, RZ, 0x10, R35 ;  /* 0x00000010ff9b7819 */ /* 0x000fe20000011623 */
[----:B------:R-:W-:Y:S01]  /*2450*/  IMAD R45, R5, -0x2daee0ad, RZ ;  /* 0xd2511f53052d7824 */ /* 0x000fe200078e02ff */
[----:B------:R-:W-:Y:S01]  /*2460*/  SHF.R.U32.HI R46, RZ, 0x10, R31 ;  /* 0x00000010ff2e7819 */ /* 0x000fe2000001161f */
[----:B------:R-:W-:Y:S01]  /*2470*/  IMAD.HI.U32 R10, R7, -0x2daee0ad, RZ ;  /* 0xd2511f53070a7827 */ /* 0x000fe200078e00ff */
[----:B------:R-:W-:-:S02]  /*2480*/  SHF.R.U64 R156, R36, 0x10, R37 ;  /* 0x00000010249c7819 */ /* 0x000fc40000001225 */
[----:B------:R-:W-:Y:S01]  /*2490*/  PRMT R155, R155, 0x5410, R46 ;  /* 0x000054109b9b7816 */ /* 0x000fe2000000002e */
[----:B------:R-:W-:Y:S01]  /*24a0*/  IMAD.HI.U32 R5, R11, -0x326172a9, RZ ;  /* 0xcd9e8d570b057827 */ /* 0x000fe200078e00ff */
[----:B------:R-:W-:Y:S02]  /*24b0*/  LOP3.LUT R10, R44, R45, R10, 0x96, !PT ;  /* 0x0000002d2c0a7212 */ /* 0x000fe400078e960a */
[----:B------:R-:W-:Y:S01]  /*24c0*/  SHF.R.U64 R46, R32, 0x10, R33 ;  /* 0x00000010202e7819 */ /* 0x000fe20000001221 */
[----:B------:R-:W-:Y:S01]  /*24d0*/  VIADD R9, R100, 0x78dde6e4 ;  /* 0x78dde6e464097836 */ /* 0x000fe20000000000 */
[----:B------:R-:W-:Y:S01]  /*24e0*/  SHF.R.U32.HI R157, RZ, 0x10, R37 ;  /* 0x00000010ff9d7819 */ /* 0x000fe20000011625 */
[----:B------:R-:W-:Y:S01]  /*24f0*/  IMAD R44, R7, -0x2daee0ad, RZ ;  /* 0xd2511f53072c7824 */ /* 0x000fe200078e02ff */
[----:B------:R-:W-:Y:S01]  /*2500*/  PRMT R156, R156, 0x5410, R46 ;  /* 0x000054109c9c7816 */ /* 0x000fe2000000002e */
[----:B------:R-:W-:Y:S01]  /*2510*/  IMAD.HI.U32 R7, R10, -0x326172a9, RZ ;  /* 0xcd9e8d570a077827 */ /* 0x000fe200078e00ff */
[----:B------:R-:W-:-:S02]  /*2520*/  LOP3.LUT R5, R9, R8, R5, 0x96, !PT ;  /* 0x0000000809057212 */ /* 0x000fc400078e9605 */
[----:B------:R-:W-:Y:S01]  /*2530*/  IADD3 R9, PT, PT, R100, 0x1715609d, RZ ;  /* 0x1715609d64097810 */ /* 0x000fe20007ffe0ff */
[----:B------:R-:W-:Y:S01]  /*2540*/  IMAD R8, R11, -0x326172a9, RZ ;  /* 0xcd9e8d570b087824 */ /* 0x000fe200078e02ff */
[----:B------:R-:W-:Y:S01]  /*2550*/  SHF.R.U32.HI R46, RZ, 0x10, R33 ;  /* 0x00000010ff2e7819 */ /* 0x000fe20000011621 */
[----:B------:R-:W-:Y:S01]  /*2560*/  IMAD.HI.U32 R11, R5, -0x2daee0ad, RZ ;  /* 0xd2511f53050b7827 */ /* 0x000fe200078e00ff */
[----:B------:R-:W-:Y:S02]  /*2570*/  SHF.R.U64 R158, R18, 0x10, R19 ;  /* 0x00000010129e7819 */ /* 0x000fe40000001213 */
[----:B------:R-:W-:Y:S01]  /*2580*/  LOP3.LUT R7, R9, R8, R7, 0x96, !PT ;  /* 0x0000000809077212 */ /* 0x000fe200078e9607 */
[----:B------:R-:W-:Y:S01]  /*2590*/  VIADD R45, R101, 0xa9066899 ;  /* 0xa9066899652d7836 */ /* 0x000fe20000000000 */
[----:B------:R-:W-:Y:S01]  /*25a0*/  IADD3 R8, PT, PT, R100, -0x4ab325aa, RZ ;  /* 0xb54cda5664087810 */ /* 0x000fe20007ffe0ff */
[----:B------:R-:W-:Y:S01]  /*25b0*/  IMAD R10, R10, -0x326172a9, RZ ;  /* 0xcd9e8d570a0a7824 */ /* 0x000fe200078e02ff */
[----:B------:R-:W-:Y:S01]  /*25c0*/  PRMT R157, R157, 0x5410, R46 ;  /* 0x000054109d9d7816 */ /* 0x000fe2000000002e */
[----:B------:R-:W-:Y:S01]  /*25d0*/  IMAD.HI.U32 R9, R7, -0x2daee0ad, RZ ;  /* 0xd2511f5307097827 */ /* 0x000fe200078e00ff */
[----:B------:R-:W-:-:S02]  /*25e0*/  LOP3.LUT R11, R45, R44, R11, 0x96, !PT ;  /* 0x0000002c2d0b7212 */ /* 0x000fc400078e960b */
[----:B------:R-:W-:Y:S01]  /*25f0*/  SHF.R.U64 R46, R16, 0x10, R17 ;  /* 0x00000010102e7819 */ /* 0x000fe20000001211 */
[----:B------:R-:W-:Y:S01]  /*2600*/  VIADD R45, R101, 0x646e171e ;  /* 0x646e171e652d7836 */ /* 0x000fe20000000000 */
[----:B------:R-:W-:Y:S01]  /*2610*/  SHF.R.U32.HI R4, RZ, 0x10, R67 ;  /* 0x00000010ff047819 */ /* 0x000fe20000011643 */
[----:B------:R-:W-:Y:S01]  /*2620*/  IMAD R44, R5, -0x2daee0ad, RZ ;  /* 0xd2511f53052c7824 */ /* 0x000fe200078e02ff */
[----:B------:R-:W-:Y:S01]  /*2630*/  PRMT R158, R158, 0x5410, R46 ;  /* 0x000054109e9e7816 */ /* 0x000fe2000000002e */
[----:B------:R-:W-:Y:S01]  /*2640*/  IMAD.HI.U32 R5, R11, -0x326172a9, RZ ;  /* 0xcd9e8d570b057827 */ /* 0x000fe200078e00ff */
[----:B------:R-:W-:Y:S02]  /*2650*/  MOV R2, R65 ;  /* 0x0000004100027202 */ /* 0x000fe40000000f00 */
[----:B------:R-:W-:Y:S01]  /*2660*/  LOP3.LUT R9, R45, R44, R9, 0x96, !PT ;  /* 0x0000002c2d097212 */ /* 0x000fe200078e9609 */
[----:B------:R-:W-:Y:S01]  /*2670*/  IMAD R44, R7, -0x2daee0ad, RZ ;  /* 0xd2511f53072c7824 */ /* 0x000fe200078e02ff */
[----:B------:R-:W-:Y:S01]  /*2680*/  LOP3.LUT R5, R8, R10, R5, 0x96, !PT ;  /* 0x0000000a08057212 */ /* 0x000fe200078e9605 */
[----:B------:R-:W-:Y:S01]  /*2690*/  VIADD R10, R100, 0x5384540f ;  /* 0x5384540f640a7836 */ /* 0x000fe20000000000 */
[----:B------:R-:W-:Y:S01]  /*26a0*/  SHF.R.U32.HI R0, RZ, 0x10, R65 ;  /* 0x00000010ff007819 */ /* 0x000fe20000011641 */
[----:B------:R-:W-:Y:S01]  /*26b0*/  IMAD R8, R11, -0x326172a9, RZ ;  /* 0xcd9e8d570b087824 */ /* 0x000fe200078e02ff */
[----:B------:R-:W-:Y:S01]  /*26c0*/  SHF.R.U64 R123, R54, 0x10, R55 ;  /* 0x00000010367b7819 */ /* 0x000fe20000001237 */
[----:B------:R-:W-:Y:S01]  /*26d0*/  IMAD.HI.U32 R7, R9, -0x326172a9, RZ ;  /* 0xcd9e8d5709077827 */ /* 0x000fe200078e00ff */
[----:B------:R-:W-:-:S02]  /*26e0*/  SHF.R.U32.HI R72, RZ, 0x10, R47 ;  /* 0x00000010ff487819 */ /* 0x000fc4000001162f */
[----:B------:R-:W-:Y:S01]  /*26f0*/  SHF.R.U64 R117, R50, 0x10, R51 ;  /* 0x0000001032757819 */ /* 0x000fe20000001233 */
[----:B------:R-:W-:Y:S01]  /*2700*/  IMAD.HI.U32 R11, R5, -0x2daee0ad, RZ ;  /* 0xd2511f53050b7827 */ /* 0x000fe200078e00ff */
[----:B------:R-:W-:Y:S02]  /*2710*/  LOP3.LUT R7, R10, R8, R7, 0x96, !PT ;  /* 0x000000080a077212 */ /* 0x000fe400078e9607 */
[----:B------:R-:W-:Y:S01]  /*2720*/  SHF.R.U32.HI R76, RZ, 0x10, R51 ;  /* 0x00000010ff4c7819 */ /* 0x000fe20000011633 */
[----:B------:R-:W-:Y:S01]  /*2730*/  VIADD R45, R101, 0x1fd5c5a3 ;  /* 0x1fd5c5a3652d7836 */ /* 0x000fe20000000000 */
[----:B------:R-:W-:Y:S01]  /*2740*/  SHF.R.U32.HI R54, RZ, 0x10, R55 ;  /* 0x00000010ff367819 */ /* 0x000fe20000011637 */
[----:B------:R-:W-:Y:S01]  /*2750*/  IMAD R8, R9, -0x326172a9, RZ ;  /* 0xcd9e8d5709087824 */ /* 0x000fe200078e02ff */
[----:B------:R-:W-:Y:S01]  /*2760*/  SHF.R.U32.HI R55, RZ, 0x10, R57 ;  /* 0x00000010ff377819 */ /* 0x000fe20000011639 */
[----:B------:R-:W-:Y:S01]  /*2770*/  IMAD.HI.U32 R10, R7, -0x2daee0ad, RZ ;  /* 0xd2511f53070a7827 */ /* 0x000fe200078e00ff */
[----:B------:R-:W-:-:S02]  /*2780*/  LOP3.LUT R11, R45, R44, R11, 0x96, !PT ;  /* 0x0000002c2d0b7212 */ /* 0x000fc400078e960b */
[----:B------:R-:W-:Y:S01]  /*2790*/  IADD3 R44, PT, PT, R101, -0x24c28bd8, RZ ;  /* 0xdb3d7428652c7810 */ /* 0x000fe20007ffe0ff */
[----:B------:R-:W-:Y:S01]  /*27a0*/  IMAD R45, R5, -0x2daee0ad, RZ ;  /* 0xd2511f53052d7824 */ /* 0x000fe200078e02ff */
[----:B------:R-:W-:Y:S01]  /*27b0*/  SHF.R.U32.HI R53, RZ, 0x10, R53 ;  /* 0x00000010ff357819 */ /* 0x000fe20000011635 */
[C---:B------:R-:W-:Y:S01]  /*27c0*/  IMAD.HI.U32 R5, R11.reuse, -0x326172a9, RZ ;  /* 0xcd9e8d570b057827 */ /* 0x040fe200078e00ff */
[----:B------:R-:W-:Y:S02]  /*27d0*/  SHF.R.U64 R129, R60, 0x10, R61 ;  /* 0x000000103c817819 */ /* 0x000fe4000000123d */
[----:B------:R-:W-:Y:S01]  /*27e0*/  LOP3.LUT R44, R44, R45, R10, 0x96, !PT ;  /* 0x0000002d2c2c7212 */ /* 0x000fe200078e960a */
[----:B------:R-:W-:Y:S01]  /*27f0*/  VIADD R9, R100, 0xf1bbcdc8 ;  /* 0xf1bbcdc864097836 */ /* 0x000fe20000000000 */
[----:B------:R-:W-:Y:S01]  /*2800*/  MOV R130, R62 ;  /* 0x0000003e00827202 */ /* 0x000fe20000000f00 */
[----:B------:R-:W-:Y:S01]  /*2810*/  IMAD R46, R11, -0x326172a9, RZ ;  /* 0xcd9e8d570b2e7824 */ /* 0x000fe200078e02ff */
[----:B------:R-:W-:Y:S01]  /*2820*/  SHF.R.U64 R131, R62, 0x10, R63 ;  /* 0x000000103e837819 */ /* 0x000fe2000000123f */
[----:B------:R-:W-:Y:S01]  /*2830*/  IMAD.HI.U32 R11, R44, -0x326172a9, RZ ;  /* 0xcd9e8d572c0b7827 */ /* 0x000fe200078e00ff */
[----:B------:R-:W-:-:S02]  /*2840*/  LOP3.LUT R5, R9, R8, R5, 0x96, !PT ;  /* 0x0000000809057212 */ /* 0x000fc400078e9605 */
[----:B------:R-:W-:Y:S01]  /*2850*/  IADD3 R8, PT, PT, R101, -0x695add53, RZ ;  /* 0x96a522ad65087810 */ /* 0x000fe20007ffe0ff */
[----:B------:R-:W-:Y:S01]  /*2860*/  VIADD R9, R100, 0x8ff34781 ;  /* 0x8ff3478164097836 */ /* 0x000fe20000000000 */
[----:B------:R-:W-:Y:S01]  /*2870*/  SHF.R.U32.HI R58, RZ, 0x10, R63 ;  /* 0x00000010ff3a7819 */ /* 0x000fe2000001163f */
[----:B------:R-:W-:Y:S01]  /*2880*/  IMAD R7, R7, -0x2daee0ad, RZ ;  /* 0xd2511f5307077824 */ /* 0x000fe200078e02ff */
[----:B------:R-:W-:Y:S01]  /*2890*/  MOV R140, R66 ;  /* 0x00000042008c7202 */ /* 0x000fe20000000f00 */
[----:B------:R-:W-:Y:S01]  /*28a0*/  IMAD.HI.U32 R10, R5, -0x2daee0ad, RZ ;  /* 0xd2511f53050a7827 */ /* 0x000fe200078e00ff */
[----:B------:R-:W-:Y:S02]  /*28b0*/  SHF.R.U64 R141, R66, 0x10, R67 ;  /* 0x00000010428d7819 */ /* 0x000fe40000001243 */
[----:B------:R-:W-:Y:S01]  /*28c0*/  SHF.R.U64 R143, R64, 0x10, R65 ;  /* 0x00000010408f7819 */ /* 0x000fe20000001241 */
[----:B------:R-:W-:Y:S01]  /*28d0*/  IMAD.MOV.U32 R47, RZ, RZ, R57 ;  /* 0x000000ffff2f7224 */ /* 0x000fe200078e0039 */
[--C-:B------:R-:W-:Y:S01]  /*28e0*/  SHF.R.U32.HI R57, RZ, 0x10, R61.reuse ;  /* 0x00000010ff397819 */ /* 0x100fe2000001163d */
[----:B------:R-:W-:Y:S01]  /*28f0*/  IMAD.MOV.U32 R50, RZ, RZ, R61 ;  /* 0x000000ffff327224 */ /* 0x000fe200078e003d */
[----:B------:R-:W-:Y:S01]  /*2900*/  PRMT R0, R0, 0x5410, R68 ;  /* 0x0000541000007816 */ /* 0x000fe20000000044 */
[----:B------:R-:W-:Y:S01]  /*2910*/  IMAD.MOV.U32 R51, RZ, RZ, R63 ;  /* 0x000000ffff337224 */ /* 0x000fe200078e003f */
[----:B------:R-:W-:-:S02]  /*2920*/  PRMT R2, R2, 0x5410, R69 ;  /* 0x0000541002027816 */ /* 0x000fc40000000045 */
[----:B------:R-:W-:Y:S02]  /*2930*/  PRMT R3, R3, 0x5410, R70 ;  /* 0x0000541003037816 */ /* 0x000fe40000000046 */
[----:B------:R-:W-:Y:S02]  /*2940*/  PRMT R4, R4, 0x5410, R71 ;  /* 0x0000541004047816 */ /* 0x000fe40000000047 */
[----:B------:R-:W-:Y:S02]  /*2950*/  SHF.R.U32.HI R159, RZ, 0x10, R19 ;  /* 0x00000010ff9f7819 */ /* 0x000fe40000011613 */
[----:B------:R-:W-:Y:S02]  /*2960*/  SHF.R.U32.HI R45, RZ, 0x10, R17 ;  /* 0x00000010ff2d7819 */ /* 0x000fe40000011611 */
[----:B------:R-:W-:Y:S02]  /*2970*/  LOP3.LUT R11, R9, R46, R11, 0x96, !PT ;  /* 0x0000002e090b7212 */ /* 0x000fe400078e960b */
[----:B------:R-:W-:Y:S01]  /*2980*/  LOP3.LUT R10, R8, R7, R10, 0x96, !PT ;  /* 0x00000007080a7212 */ /* 0x000fe200078e960a */
[----:B------:R-:W-:Y:S01]  /*2990*/  IMAD.MOV.U32 R7, RZ, RZ, RZ ;  /* 0x000000ffff077224 */ /* 0x000fe200078e00ff */
[----:B------:R-:W-:Y:S01]  /*29a0*/  LOP3.LUT R9, R6, 0x3, RZ, 0xc0, !PT ;  /* 0x0000000306097812 */ /* 0x000fe200078ec0ff */
[----:B------:R-:W-:Y:S01]  /*29b0*/  IMAD R8, R44, -0x326172a9, RZ ;  /* 0xcd9e8d572c087824 */ /* 0x000fe200078e02ff */
        /* <DEDUP_REMOVED lines=23> */
[----:B01234-:R-:W-:-:S07]  /*2b30*/  PRMT R159, R159, 0x5410, R45 ;  /* 0x000054109f9f7816 */ /* 0x01ffce000000002d */
.L_x_18696:
[----:B------:R-:W-:Y:S01]  /*2b40*/  IMAD R84, R96, UR13, RZ ;  /* 0x0000000d60547c24 */ /* 0x000fe2000f8e02ff */
[----:B------:R-:W-:Y:S01]  /*2b50*/  ISETP.NE.AND P0, PT, R98, RZ, PT ;  /* 0x000000ff6200720c */ /* 0x000fe20003f05270 */
[----:B------:R-:W-:Y:S03]  /*2b60*/  BSSY.RECONVERGENT B0, `(.L_x_18160) ;  /* 0x00004bb000007945 */ /* 0x000fe60003800200 */
[----:B------:R-:W-:-:S04]  /*2b70*/  SHF.R.S32.HI R5, RZ, 0x1f, R84 ;  /* 0x0000001fff057819 */ /* 0x000fc80000011454 */
[----:B------:R-:W-:-:S04]  /*2b80*/  LEA.HI R84, R5, R84, RZ, 0x2 ;  /* 0x0000005405547211 */ /* 0x000fc800078f10ff */
[----:B------:R-:W-:-:S05]  /*2b90*/  LEA.HI.SX32 R5, R84, R97, 0x1e ;  /* 0x0000006154057211 */ /* 0x000fca00078ff2ff */
[----:B------:R-:W-:Y:S01]  /*2ba0*/  IMAD.MOV.U32 R84, RZ, RZ, R5 ;  /* 0x000000ffff547224 */ /* 0x000fe200078e0005 */
[----:B-1234-:R-:W-:Y:S06]  /*2bb0*/  @!P0 BRA `(.L_x_18161) ;  /* 0x0000004800d48947 */ /* 0x01efec0003800000 */
        /* <DEDUP_REMOVED lines=32> */
.L_x_18165:
        /* <DEDUP_REMOVED lines=13> */
.L_x_18167:
[----:B------:R-:W-:Y:S05]  /*2e90*/  BSYNC.RECONVERGENT B2 ;  /* 0x0000000000027941 */ /* 0x000fea0003800200 */
.L_x_18166:
[----:B------:R-:W-:Y:S01]  /*2ea0*/  IMAD.WIDE.U32 R88, R12, -0x326172a9, RZ ;  /* 0xcd9e8d570c587825 */ /* 0x000fe200078e00ff */
        /* <DEDUP_REMOVED lines=50> */
[----:B------:R-:W-:Y:S02]  /*31d0*/  LOP3.LUT R9, R9, R86, R85, 0x96, !PT ;  /* 0x0000005609097212 */ /* 0x000fe400078e9655 */
[----:B------:R-:W-:Y:S01]  /*31e0*/  IADD3 R10, PT, PT, R101, -0x695add53, RZ ;  /* 0x96a522ad650a7810 */ /* 0x000fe20007ffe0ff */
[----:B------:R-:W-:Y:S01]  /*31f0*/  IMAD.WIDE.U32 R86, R8, -0x2daee0ad, RZ ;  /* 0xd2511f5308567825 */ /* 0x000fe200078e00ff */
[----:B------:R-:W-:-:S03]  /*3200*/  MOV R85, R6 ;  /* 0x0000000600557202 */ /* 0x000fc60000000f00 */
[----:B------:R-:W-:Y:S01]  /*3210*/  IMAD.WIDE.U32 R90, R9, -0x326172a9, RZ ;  /* 0xcd9e8d57095a7825 */ /* 0x000fe200078e00ff */
[----:B------:R-:W-:-:S03]  /*3220*/  LOP3.LUT R10, R10, R84, R87, 0x96, !PT ;  /* 0x000000540a0a7212 */ /* 0x000fc600078e9657 */
[----:B------:R-:W-:Y:S01]  /*3230*/  IMAD.MOV.U32 R84, RZ, RZ, R86 ;  /* 0x000000ffff547224 */ /* 0x000fe200078e0056 */
[----:B------:R-:W-:Y:S01]  /*3240*/  LOP3.LUT R11, R11, R88, R91, 0x96, !PT ;  /* 0x000000580b0b7212 */ /* 0x000fe200078e965b */
[----:B------:R-:W-:Y:S02]  /*3250*/  IMAD.MOV.U32 R8, RZ, RZ, R90 ;  /* 0x000000ffff087224 */ /* 0x000fe400078e005a */
[----:B------:R-:W-:-:S07]  /*3260*/  IMAD.MOV.U32 R86, RZ, RZ, RZ ;  /* 0x000000ffff567224 */ /* 0x000fce00078e00ff */
.L_x_18164:
[----:B------:R-:W-:Y:S05]  /*3270*/  BSYNC.RECONVERGENT B1 ;  /* 0x0000000000017941 */ /* 0x000fea0003800200 */
.L_x_18163:
[----:B------:R-:W0:Y:S01]  /*3280*/  LDC R6, c[0x0][0x404] ;  /* 0x00010100ff067b82 */ /* 0x000e220000000800 */
[----:B------:R-:W-:Y:S01]  /*3290*/  ISETP.NE.AND P3, PT, R86, 0x1, PT ;  /* 0x000000015600780c */ /* 0x000fe20003f65270 */
[----:B------:R-:W-:Y:S01]  /*32a0*/  BSSY.RECONVERGENT B1, `(.L_x_18168) ;  /* 0x000005b000017945 */ /* 0x000fe20003800200 */
[----:B------:R-:W-:Y:S01]  /*32b0*/  I2FP.F32.U32 R88, R85 ;  /* 0x0000005500587245 */ /* 0x000fe20000201000 */
[----:B------:R-:W-:Y:S02]  /*32c0*/  IMAD.MOV.U32 R85, RZ, RZ, 0x2f800000 ;  /* 0x2f800000ff557424 */ /* 0x000fe400078e00ff */
[----:B------:R-:W-:Y:S02]  /*32d0*/  IMAD.MOV.U32 R87, RZ, RZ, R8 ;  /* 0x000000ffff577224 */ /* 0x000fe400078e0008 */
[----:B------:R-:W-:-:S05]  /*32e0*/  FFMA.FTZ R9, R88, R85, 1.1641532182693481445e-10 ;  /* 0x2f00000058097423 */ /* 0x000fca0000010055 */
[----:B0-----:R-:W-:Y:S01]  /*32f0*/  FSETP.LE.FTZ.AND P2, PT, R9, R6, PT ;  /* 0x000000060900720b */ /* 0x001fe20003f53000 */
[----:B------:R-:W-:Y:S01]  /*3300*/  HFMA2 R9, -RZ, RZ, 0, 1.1920928955078125e-07 ;  /* 0x00000002ff097431 */ /* 0x000fe200000001ff */
        /* <DEDUP_REMOVED lines=9> */
.L_x_18170:
        /* <DEDUP_REMOVED lines=13> */
.L_x_18172:
[----:B------:R-:W-:Y:S05]  /*3470*/  BSYNC.RECONVERGENT B2 ;  /* 0x0000000000027941 */ /* 0x000fea0003800200 */
.L_x_18171:
        /* <DEDUP_REMOVED lines=48> */
[----:B------:R-:W-:-:S03]  /*3780*/  IADD3 R9, PT, PT, R101, -0x24c28bd8, RZ ;  /* 0xdb3d742865097810 */ /* 0x000fc60007ffe0ff */
[----:B------:R-:W-:Y:S01]  /*3790*/  VIADD R8, R100, 0xf1bbcdc8 ;  /* 0xf1bbcdc864087836 */ /* 0x000fe20000000000 */
[----:B------:R-:W-:Y:S01]  /*37a0*/  LOP3.LUT R9, R9, R88, R87, 0x96, !PT ;  /* 0x0000005809097212 */ /* 0x000fe200078e9657 */
[----:B------:R-:W-:-:S03]  /*37b0*/  IMAD.MOV.U32 R87, RZ, RZ, R84 ;  /* 0x000000ffff577224 */ /* 0x000fc600078e0054 */
        /* <DEDUP_REMOVED lines=8> */
[----:B------:R-:W-:-:S07]  /*3840*/  MOV R84, R88 ;  /* 0x0000005800547202 */ /* 0x000fce0000000f00 */
.L_x_18169:
[----:B------:R-:W-:Y:S05]  /*3850*/  BSYNC.RECONVERGENT B1 ;  /* 0x0000000000017941 */ /* 0x000fea0003800200 */
.L_x_18168:
[----:B------:R-:W-:Y:S01]  /*3860*/  ISETP.NE.AND P4, PT, R9, 0x1, PT ;  /* 0x000000010900780c */ /* 0x000fe20003f85270 */
[----:B------:R-:W-:Y:S01]  /*3870*/  BSSY.RECONVERGENT B1, `(.L_x_18173) ;  /* 0x000005a000017945 */ /* 0x000fe20003800200 */
[----:B------:R-:W-:-:S05]  /*3880*/  I2FP.F32.U32 R86, R87 ;  /* 0x0000005700567245 */ /* 0x000fca0000201000 */
[----:B------:R-:W-:Y:S01]  /*3890*/  FFMA.FTZ R87, R86, R85, 1.1641532182693481445e-10 ;  /* 0x2f00000056577423 */ /* 0x000fe20000010055 */
[----:B------:R-:W-:-:S04]  /*38a0*/  MOV R86, R8 ;  /* 0x0000000800567202 */ /* 0x000fc80000000f00 */
[----:B------:R-:W-:Y:S01]  /*38b0*/  FSETP.LE.FTZ.AND P3, PT, R87, R6, PT ;  /* 0x000000065700720b */ /* 0x000fe20003f73000 */
[----:B------:R-:W-:Y:S01]  /*38c0*/  IMAD.MOV.U32 R87, RZ, RZ, 0x2 ;  /* 0x00000002ff577424 */ /* 0x000fe200078e00ff */
        /* <DEDUP_REMOVED lines=9> */
.L_x_18175:
        /* <DEDUP_REMOVED lines=13> */
.L_x_18177:
[----:B------:R-:W-:Y:S05]  /*3a30*/  BSYNC.RECONVERGENT B2 ;  /* 0x0000000000027941 */ /* 0x000fea0003800200 */
.L_x_18176:
[----:B------:R-:W-:Y:S01]  /*3a40*/  IMAD.WIDE.U32 R90, R12, -0x326172a9, RZ ;  /* 0xcd9e8d570c5a7825 */ /* 0x000fe200078e00ff */
        /* <DEDUP_REMOVED lines=43> */
[----:B------:R-:W-:Y:S01]  /*3d00*/  LOP3.LUT R9, R9, R90, R11, 0x96, !PT ;  /* 0x0000005a09097212 */ /* 0x000fe200078e960b */
[----:B------:R-:W-:Y:S02]  /*3d10*/  VIADD R11, R100, 0x8ff34781 ;  /* 0x8ff34781640b7836 */ /* 0x000fe40000000000 */
        /* <DEDUP_REMOVED lines=8> */
[----:B------:R-:W-:Y:S02]  /*3da0*/  HFMA2 R87, -RZ, RZ, 0, 0 ;  /* 0x00000000ff577431 */ /* 0x000fe400000001ff */
[----:B------:R-:W-:Y:S01]  /*3db0*/  IMAD.WIDE.U32 R104, R9, -0x326172a9, RZ ;  /* 0xcd9e8d5709687825 */ /* 0x000fe200078e00ff */
[----:B------:R-:W-:-:S03]  /*3dc0*/  LOP3.LUT R10, R10, R86, R89, 0x96, !PT ;  /* 0x000000560a0a7212 */ /* 0x000fc600078e9659 */
[----:B------:R-:W-:Y:S01]  /*3dd0*/  IMAD.MOV.U32 R86, RZ, RZ, R84 ;  /* 0x000000ffff567224 */ /* 0x000fe200078e0054 */
[----:B------:R-:W-:Y:S01]  /*3de0*/  LOP3.LUT R11, R11, R90, R105, 0x96, !PT ;  /* 0x0000005a0b0b7212 */ /* 0x000fe200078e9669 */
[----:B------:R-:W-:Y:S01]  /*3df0*/  IMAD.MOV.U32 R84, RZ, RZ, R88 ;  /* 0x000000ffff547224 */ /* 0x000fe200078e0058 */
[----:B------:R-:W-:-:S07]  /*3e00*/  MOV R8, R104 ;  /* 0x0000006800087202 */ /* 0x000fce0000000f00 */
.L_x_18174:
[----:B------:R-:W-:Y:S05]  /*3e10*/  BSYNC.RECONVERGENT B1 ;  /* 0x0000000000017941 */ /* 0x000fea0003800200 */
.L_x_18173:
[----:B------:R-:W-:Y:S01]  /*3e20*/  ISETP.NE.AND P5, PT, R87, 0x1, PT ;  /* 0x000000015700780c */ /* 0x000fe20003fa5270 */
[----:B------:R-:W-:Y:S01]  /*3e30*/  BSSY.RECONVERGENT B1, `(.L_x_18178) ;  /* 0x000005a000017945 */ /* 0x000fe20003800200 */
[----:B------:R-:W-:-:S05]  /*3e40*/  I2FP.F32.U32 R86, R86 ;  /* 0x0000005600567245 */ /* 0x000fca0000201000 */
[----:B------:R-:W-:Y:S01]  /*3e50*/  FFMA.FTZ R9, R86, R85, 1.1641532182693481445e-10 ;  /* 0x2f00000056097423 */ /* 0x000fe20000010055 */
[----:B------:R-:W-:-:S04]  /*3e60*/  IMAD.MOV.U32 R86, RZ, RZ, R8 ;  /* 0x000000ffff567224 */ /* 0x000fc800078e0008 */
[----:B------:R-:W-:Y:S01]  /*3e70*/  FSETP.LE.FTZ.AND P4, PT, R9, R6, PT ;  /* 0x000000060900720b */ /* 0x000fe20003f93000 */
[----:B------:R-:W-:Y:S01]  /*3e80*/  IMAD.MOV.U32 R9, RZ, RZ, 0x2 ;  /* 0x00000002ff097424 */ /* 0x000fe200078e00ff */
        /* <DEDUP_REMOVED lines=9> */
.L_x_18180:
        /* <DEDUP_REMOVED lines=13> */
.L_x_18182:
[----:B------:R-:W-:Y:S05]  /*3ff0*/  BSYNC.RECONVERGENT B2 ;  /* 0x0000000000027941 */ /* 0x000fea0003800200 */
.L_x_18181:
[----:B------:R-:W-:Y:S01]  /*4000*/  IMAD.WIDE.U32 R90, R12, -0x326172a9, RZ ;  /* 0xcd9e8d570c5a7825 */ /* 0x000fe200078e00ff */
        /* <DEDUP_REMOVED lines=46> */
[----:B------:R-:W-:Y:S02]  /*42f0*/  VIADD R8, R100, 0xf1bbcdc8 ;  /* 0xf1bbcdc864087836 */ /* 0x000fe40000000000 */
[----:B------:R-:W-:-:S03]  /*4300*/  IMAD.WIDE.U32 R86, R9, -0x2daee0ad, RZ ;  /* 0xd2511f5309567825 */ /* 0x000fc600078e00ff */
[----:B------:R-:W-:Y:S01]  /*4310*/  LOP3.LUT R8, R8, R10, R91, 0x96, !PT ;  /* 0x0000000a08087212 */ /* 0x000fe200078e965b */
[C---:B------:R-:W-:Y:S02]  /*4320*/  VIADD R9, R101.reuse, 0xdb3d7428 ;  /* 0xdb3d742865097836 */ /* 0x040fe40000000000 */
[----:B------:R-:W-:-:S03]  /*4330*/  VIADD R10, R101, 0x96a522ad ;  /* 0x96a522ad650a7836 */ /* 0x000fc60000000000 */
        /* <DEDUP_REMOVED lines=9> */
.L_x_18179:
[----:B------:R-:W-:Y:S05]  /*43d0*/  BSYNC.RECONVERGENT B1 ;  /* 0x0000000000017941 */ /* 0x000fea0003800200 */
.L_x_18178:
[----:B------:R-:W-:Y:S01]  /*43e0*/  I2FP.F32.U32 R86, R86 ;  /* 0x0000005600567245 */ /* 0x000fe20000201000 */
[----:B-----5:R-:W-:Y:S01]  /*43f0*/  FMUL.FTZ R53, R53, UR10 ;  /* 0x0000000a35357c20 */ /* 0x020fe20008410000 */
[----:B------:R-:W-:Y:S01]  /*4400*/  FMUL.FTZ R52, R52, UR10 ;  /* 0x0000000a34347c20 */ /* 0x000fe20008410000 */
[----:B------:R-:W-:Y:S01]  /*4410*/  FMUL.FTZ R55, R55, UR10 ;  /* 0x0000000a37377c20 */ /* 0x000fe20008410000 */
[----:B------:R-:W-:Y:S01]  /*4420*/  FMUL.FTZ R54, R54, UR10 ;  /* 0x0000000a36367c20 */ /* 0x000fe20008410000 */
[----:B------:R-:W-:Y:S01]  /*4430*/  FFMA.FTZ R85, R86, R85, 1.1641532182693481445e-10 ;  /* 0x2f00000056557423 */ /* 0x000fe20000010055 */
[----:B------:R-:W-:Y:S02]  /*4440*/  FSEL R53, R53, RZ, P3 ;  /* 0x000000ff35357208 */ /* 0x000fe40001800000 */
[----:B------:R-:W-:Y:S02]  /*4450*/  FSEL R52, R52, RZ, P2 ;  /* 0x000000ff34347208 */ /* 0x000fe40001000000 */
[----:B------:R-:W-:Y:S01]  /*4460*/  FSETP.GTU.FTZ.AND P5, PT, R85, R6, PT ;  /* 0x000000065500720b */ /* 0x000fe20003fbc000 */
[----:B------:R-:W-:Y:S01]  /*4470*/  @P1 FADD.FTZ R53, R49, R53 ;  /* 0x0000003531351221 */ /* 0x000fe20000010000 */
[----:B------:R-:W-:Y:S01]  /*4480*/  FSEL R54, R54, RZ, P4 ;  /* 0x000000ff36367208 */ /* 0x000fe20002000000 */
[----:B------:R-:W-:Y:S01]  /*4490*/  @P1 FADD.FTZ R52, R48, R52 ;  /* 0x0000003430341221 */ /* 0x000fe20000010000 */
[----:B------:R-:W-:-:S02]  /*44a0*/  FSEL R55, R55, RZ, !P5 ;  /* 0x000000ff37377208 */ /* 0x000fc40006800000 */
[----:B------:R-:W-:Y:S01]  /*44b0*/  PLOP3.LUT P5, PT, P5, PT, PT, 0x8, 0x80 ;  /* 0x000000000080781c */ /* 0x000fe20002fae170 */
[----:B------:R-:W-:Y:S02]  /*44c0*/  @P1 FADD.FTZ R54, R50, R54 ;  /* 0x0000003632361221 */ /* 0x000fe40000010000 */
[----:B------:R-:W-:Y:S01]  /*44d0*/  @P1 FADD.FTZ R55, R51, R55 ;  /* 0x0000003733371221 */ /* 0x000fe20000010000 */
[----:B------:R-:W-:Y:S09]  /*44e0*/  BRA `(.L_x_18183) ;  /* 0x0000003000207947 */ /* 0x000ff20003800000 */
.L_x_18162:
        /* <DEDUP_REMOVED lines=16> */
.L_x_18186:
        /* <DEDUP_REMOVED lines=13> */
.L_x_18188:
[----:B------:R-:W-:Y:S05]  /*46c0*/  BSYNC.RECONVERGENT B2 ;  /* 0x0000000000027941 */ /* 0x000fea0003800200 */
.L_x_18187:
        /* <DEDUP_REMOVED lines=50> */
[----:B------:R-:W-:Y:S02]  /*49f0*/  LOP3.LUT R9, R9, R86, R85, 0x96, !PT ;  /* 0x0000005609097212 */ /* 0x000fe400078e9655 */
[----:B------:R-:W-:Y:S02]  /*4a00*/  MOV R85, R6 ;  /* 0x0000000600557202 */ /* 0x000fe40000000f00 */
        /* <DEDUP_REMOVED lines=9> */
.L_x_18185:
[----:B------:R-:W-:Y:S05]  /*4aa0*/  BSYNC.RECONVERGENT B1 ;  /* 0x0000000000017941 */ /* 0x000fea0003800200 */
.L_x_18184:
[----:B------:R-:W0:Y:S01]  /*4ab0*/  LDC R87, c[0x0][0x404] ;  /* 0x00010100ff577b82 */ /* 0x000e220000000800 */
[----:B------:R-:W-:Y:S01]  /*4ac0*/  ISETP.NE.AND P3, PT, R88, 0x1, PT ;  /* 0x000000015800780c */ /* 0x000fe20003f65270 */
[----:B------:R-:W-:Y:S01]  /*4ad0*/  IMAD.MOV.U32 R6, RZ, RZ, 0x2f800000 ;  /* 0x2f800000ff067424 */ /* 0x000fe200078e00ff */
[----:B------:R-:W-:Y:S01]  /*4ae0*/  I2FP.F32.U32 R9, R85 ;  /* 0x0000005500097245 */ /* 0x000fe20000201000 */
[----:B------:R-:W-:Y:S01]  /*4af0*/  BSSY.RECONVERGENT B1, `(.L_x_18189) ;  /* 0x000005b000017945 */ /* 0x000fe20003800200 */
[----:B------:R-:W-:-:S03]  /*4b00*/  HFMA2 R85, -RZ, RZ, 0, 1.1920928955078125e-07 ;  /* 0x00000002ff557431 */ /* 0x000fc600000001ff */
[----:B------:R-:W1:Y:S01]  /*4b10*/  LDC R86, c[0x0][0x408] ;  /* 0x00010200ff567b82 */ /* 0x000e620000000800 */
[----:B------:R-:W-:Y:S01]  /*4b20*/  FFMA.FTZ R90, R9, R6, 1.1641532182693481445e-10 ;  /* 0x2f000000095a7423 */ /* 0x000fe20000010006 */
[----:B------:R-:W-:-:S04]  /*4b30*/  IMAD.MOV.U32 R9, RZ, RZ, R8 ;  /* 0x000000ffff097224 */ /* 0x000fc800078e0008 */
[----:B0-----:R-:W-:Y:S01]  /*4b40*/  FSETP.LE.FTZ.AND P2, PT, R90, R87, PT ;  /* 0x000000575a00720b */ /* 0x001fe20003f53000 */
[----:B-1---5:R-:W-:Y:S01]  /*4b50*/  FMUL.FTZ R52, R52, R86 ;  /* 0x0000005634347220 */ /* 0x022fe20000410000 */
        /* <DEDUP_REMOVED lines=9> */
.L_x_18191:
        /* <DEDUP_REMOVED lines=13> */
.L_x_18193:
[----:B------:R-:W-:Y:S05]  /*4cc0*/  BSYNC.RECONVERGENT B2 ;  /* 0x0000000000027941 */ /* 0x000fea0003800200 */
.L_x_18192:
[----:B------:R-:W-:Y:S01]  /*4cd0*/  IMAD.WIDE.U32 R104, R12, -0x326172a9, RZ ;  /* 0xcd9e8d570c687825 */ /* 0x000fe200078e00ff */
[----:B------:R-:W-:-:S03]  /*4ce0*/  LOP3.LUT R9, R7, R89, R101, 0x96, !PT ;  /* 0x0000005907097212 */ /* 0x000fc600078e9665 */
[----:B------:R-:W-:Y:S01]  /*4cf0*/  IMAD.MOV.U32 R85, RZ, RZ, RZ ;  /* 0x000000ffff557224 */ /* 0x000fe200078e00ff */
        /* <DEDUP_REMOVED lines=58> */
.L_x_18190:
[----:B------:R-:W-:Y:S05]  /*50a0*/  BSYNC.RECONVERGENT B1 ;  /* 0x0000000000017941 */ /* 0x000fea0003800200 */
.L_x_18189:
[----:B------:R-:W-:Y:S01]  /*50b0*/  ISETP.NE.AND P3, PT, R85, 0x1, PT ;  /* 0x000000015500780c */ /* 0x000fe20003f65270 */
[----:B------:R-:W-:Y:S01]  /*50c0*/  BSSY.RECONVERGENT B1, `(.L_x_18194) ;  /* 0x0000059000017945 */ /* 0x000fe20003800200 */
[----:B------:R-:W-:Y:S01]  /*50d0*/  I2FP.F32.U32 R91, R9 ;  /* 0x00000009005b7245 */ /* 0x000fe20000201000 */
[----:B------:R-:W-:Y:S01]  /*50e0*/  IMAD.MOV.U32 R9, RZ, RZ, 0x2 ;  /* 0x00000002ff097424 */ /* 0x000fe200078e00ff */
[----:B------:R-:W-:-:S03]  /*50f0*/  MOV R89, R8 ;  /* 0x0000000800597202 */ /* 0x000fc60000000f00 */
[----:B------:R-:W-:-:S06]  /*5100*/  FFMA.FTZ R88, R91, R6, 1.1641532182693481445e-10 ;  /* 0x2f0000005b587423 */ /* 0x000fcc0000010006 */
        /* <DEDUP_REMOVED lines=9> */
.L_x_18196:
        /* <DEDUP_REMOVED lines=13> */
.L_x_18198:
[----:B------:R-:W-:Y:S05]  /*5270*/  BSYNC.RECONVERGENT B2 ;  /* 0x0000000000027941 */ /* 0x000fea0003800200 */
.L_x_18197:
[----:B------:R-:W-:Y:S01]  /*5280*/  IMAD.WIDE.U32 R138, R12, -0x326172a9, RZ ;  /* 0xcd9e8d570c8a7825 */ /* 0x000fe200078e00ff */
[----:B------:R-:W-:-:S03]  /*5290*/  LOP3.LUT R9, R7, R91, R101, 0x96, !PT ;  /* 0x0000005b07097212 */ /* 0x000fc600078e9665 */
[----:B------:R-:W-:Y:S01]  /*52a0*/  IMAD.MOV.U32 R89, RZ, RZ, R84 ;  /* 0x000000ffff597224 */ /* 0x000fe200078e0054 */
        /* <DEDUP_REMOVED lines=41> */
[----:B------:R-:W-:Y:S02]  /*5540*/  VIADD R8, R101, 0x1fd5c5a3 ;  /* 0x1fd5c5a365087836 */ /* 0x000fe40000000000 */
[----:B------:R-:W-:-:S03]  /*5550*/  VIADD R11, R100, 0x8ff34781 ;  /* 0x8ff34781640b7836 */ /* 0x000fc60000000000 */
[----:B------:R-:W-:Y:S01]  /*5560*/  LOP3.LUT R8, R8, R90, R105, 0x96, !PT ;  /* 0x0000005a08087212 */ /* 0x000fe200078e9669 */
        /* <DEDUP_REMOVED lines=8> */
[----:B------:R-:W-:Y:S02]  /*55f0*/  HFMA2 R9, -RZ, RZ, 0, 0 ;  /* 0x00000000ff097431 */ /* 0x000fe400000001ff */
[----:B------:R-:W-:Y:S01]  /*5600*/  IMAD.WIDE.U32 R104, R8, -0x2daee0ad, RZ ;  /* 0xd2511f5308687825 */ /* 0x000fe200078e00ff */
[----:B------:R-:W-:Y:S02]  /*5610*/  LOP3.LUT R11, R11, R138, R161, 0x96, !PT ;  /* 0x0000008a0b0b7212 */ /* 0x000fe400078e96a1 */
[----:B------:R-:W-:Y:S01]  /*5620*/  MOV R8, R160 ;  /* 0x000000a000087202 */ /* 0x000fe20000000f00 */
[----:B------:R-:W-:Y:S01]  /*5630*/  IMAD.MOV.U32 R84, RZ, RZ, R104 ;  /* 0x000000ffff547224 */ /* 0x000fe200078e0068 */
[----:B------:R-:W-:-:S07]  /*5640*/  LOP3.LUT R10, R10, R90, R105, 0x96, !PT ;  /* 0x0000005a0a0a7212 */ /* 0x000fce00078e9669 */
.L_x_18195:
[----:B------:R-:W-:Y:S05]  /*5650*/  BSYNC.RECONVERGENT B1 ;  /* 0x0000000000017941 */ /* 0x000fea0003800200 */
.L_x_18194:
[----:B------:R-:W-:Y:S01]  /*5660*/  ISETP.NE.AND P4, PT, R9, 0x1, PT ;  /* 0x000000010900780c */ /* 0x000fe20003f85270 */
[----:B------:R-:W-:Y:S01]  /*5670*/  BSSY.RECONVERGENT B1, `(.L_x_18199) ;  /* 0x000005b000017945 */ /* 0x000fe20003800200 */
[----:B------:R-:W-:Y:S01]  /*5680*/  I2FP.F32.U32 R85, R89 ;  /* 0x0000005900557245 */ /* 0x000fe20000201000 */
[----:B------:R-:W-:Y:S01]  /*5690*/  FMUL.FTZ R53, R53, R86 ;  /* 0x0000005635357220 */ /* 0x000fe20000410000 */
[----:B------:R-:W-:-:S03]  /*56a0*/  IMAD.MOV.U32 R89, RZ, RZ, 0x2 ;  /* 0x00000002ff597424 */ /* 0x000fc600078e00ff */
        /* <DEDUP_REMOVED lines=12> */
.L_x_18201:
        /* <DEDUP_REMOVED lines=13> */
.L_x_18203:
[----:B------:R-:W-:Y:S05]  /*5840*/  BSYNC.RECONVERGENT B2 ;  /* 0x0000000000027941 */ /* 0x000fea0003800200 */
.L_x_18202:
[----:B------:R-:W-:Y:S01]  /*5850*/  IMAD.WIDE.U32 R138, R12, -0x326172a9, RZ ;  /* 0xcd9e8d570c8a7825 */ /* 0x000fe200078e00ff */
[----:B------:R-:W-:Y:S02]  /*5860*/  LOP3.LUT R9, R7, R91, R101, 0x96, !PT ;  /* 0x0000005b07097212 */ /* 0x000fe400078e9665 */
[----:B------:R-:W-:Y:S01]  /*5870*/  MOV R85, R84 ;  /* 0x0000005400557202 */ /* 0x000fe20000000f00 */
[----:B------:R-:W-:Y:S01]  /*5880*/  IMAD.MOV.U32 R89, RZ, RZ, RZ ;  /* 0x000000ffff597224 */ /* 0x000fe200078e00ff */
        /* <DEDUP_REMOVED lines=56> */
[----:B------:R-:W-:-:S07]  /*5c10*/  IMAD.MOV.U32 R84, RZ, RZ, R104 ;  /* 0x000000ffff547224 */ /* 0x000fce00078e0068 */
.L_x_18200:
[----:B------:R-:W-:Y:S05]  /*5c20*/  BSYNC.RECONVERGENT B1 ;  /* 0x0000000000017941 */ /* 0x000fea0003800200 */
.L_x_18199:
[----:B------:R-:W-:Y:S01]  /*5c30*/  ISETP.NE.AND P4, PT, R89, 0x1, PT ;  /* 0x000000015900780c */ /* 0x000fe20003f85270 */
[----:B------:R-:W-:Y:S01]  /*5c40*/  BSSY.RECONVERGENT B1, `(.L_x_18204) ;  /* 0x0000059000017945 */ /* 0x000fe20003800200 */
[----:B------:R-:W-:Y:S01]  /*5c50*/  I2FP.F32.U32 R91, R85 ;  /* 0x00000055005b7245 */ /* 0x000fe20000201000 */
[----:B------:R-:W-:Y:S02]  /*5c60*/  HFMA2 R9, -RZ, RZ, 0, 1.1920928955078125e-07 ;  /* 0x00000002ff097431 */ /* 0x000fe400000001ff */
[----:B------:R-:W-:Y:S02]  /*5c70*/  IMAD.MOV.U32 R85, RZ, RZ, R8 ;  /* 0x000000ffff557224 */ /* 0x000fe400078e0008 */
[----:B------:R-:W-:-:S06]  /*5c80*/  FFMA.FTZ R106, R91, R6, 1.1641532182693481445e-10 ;  /* 0x2f0000005b6a7423 */ /* 0x000fcc0000010006 */
        /* <DEDUP_REMOVED lines=9> */
.L_x_18206:
        /* <DEDUP_REMOVED lines=13> */
.L_x_18208:
[----:B------:R-:W-:Y:S05]  /*5df0*/  BSYNC.RECONVERGENT B2 ;  /* 0x0000000000027941 */ /* 0x000fea0003800200 */
.L_x_18207:
[----:B------:R-:W-:Y:S01]  /*5e00*/  IMAD.WIDE.U32 R138, R12, -0x326172a9, RZ ;  /* 0xcd9e8d570c8a7825 */ /* 0x000fe200078e00ff */
[----:B------:R-:W-:-:S03]  /*5e10*/  LOP3.LUT R9, R7, R91, R101, 0x96, !PT ;  /* 0x0000005b07097212 */ /* 0x000fc600078e9665 */
[----:B------:R-:W-:Y:S01]  /*5e20*/  IMAD.MOV.U32 R85, RZ, RZ, R84 ;  /* 0x000000ffff557224 */ /* 0x000fe200078e0054 */
        /* <DEDUP_REMOVED lines=58> */
.L_x_18205:
[----:B------:R-:W-:Y:S05]  /*61d0*/  BSYNC.RECONVERGENT B1 ;  /* 0x0000000000017941 */ /* 0x000fea0003800200 */
.L_x_18204:
[----:B------:R-:W-:Y:S01]  /*61e0*/  ISETP.NE.AND P5, PT, R9, 0x1, PT ;  /* 0x000000010900780c */ /* 0x000fe20003fa5270 */
[----:B------:R-:W-:Y:S01]  /*61f0*/  BSSY.RECONVERGENT B1, `(.L_x_18209) ;  /* 0x000005b000017945 */ /* 0x000fe20003800200 */
[----:B------:R-:W-:Y:S01]  /*6200*/  I2FP.F32.U32 R85, R85 ;  /* 0x0000005500557245 */ /* 0x000fe20000201000 */
[----:B------:R-:W-:Y:S01]  /*6210*/  FMUL.FTZ R54, R54, R86 ;  /* 0x0000005636367220 */ /* 0x000fe20000410000 */
[----:B------:R-:W-:-:S03]  /*6220*/  IMAD.MOV.U32 R89, RZ, RZ, 0x2 ;  /* 0x00000002ff597424 */ /* 0x000fc600078e00ff */
        /* <DEDUP_REMOVED lines=12> */
.L_x_18211:
        /* <DEDUP_REMOVED lines=13> */
.L_x_18213:
[----:B------:R-:W-:Y:S05]  /*63c0*/  BSYNC.RECONVERGENT B2 ;  /* 0x0000000000027941 */ /* 0x000fea0003800200 */
.L_x_18212:
[----:B------:R-:W-:Y:S01]  /*63d0*/  IMAD.WIDE.U32 R138, R12, -0x326172a9, RZ ;  /* 0xcd9e8d570c8a7825 */ /* 0x000fe200078e00ff */
[----:B------:R-:W-:-:S03]  /*63e0*/  LOP3.LUT R9, R7, R91, R101, 0x96, !PT ;  /* 0x0000005b07097212 */ /* 0x000fc600078e9665 */
[----:B------:R-:W-:Y:S02]  /*63f0*/  HFMA2 R89, -RZ, RZ, 0, 0 ;  /* 0x00000000ff597431 */ /* 0x000fe400000001ff */
        /* <DEDUP_REMOVED lines=58> */
.L_x_18210:
[----:B------:R-:W-:Y:S05]  /*67a0*/  BSYNC.RECONVERGENT B1 ;  /* 0x0000000000017941 */ /* 0x000fea0003800200 */
.L_x_18209:
[----:B------:R-:W-:Y:S01]  /*67b0*/  ISETP.NE.AND P5, PT, R89, 0x1, PT ;  /* 0x000000015900780c */ /* 0x000fe20003fa5270 */
[----:B------:R-:W-:Y:S01]  /*67c0*/  BSSY.RECONVERGENT B1, `(.L_x_18214) ;  /* 0x0000059000017945 */ /* 0x000fe20003800200 */
[----:B------:R-:W-:Y:S01]  /*67d0*/  I2FP.F32.U32 R91, R85 ;  /* 0x00000055005b7245 */ /* 0x000fe20000201000 */
[----:B------:R-:W-:Y:S02]  /*67e0*/  IMAD.MOV.U32 R85, RZ, RZ, 0x2 ;  /* 0x00000002ff557424 */ /* 0x000fe400078e00ff */
[----:B------:R-:W-:Y:S02]  /*67f0*/  IMAD.MOV.U32 R9, RZ, RZ, R8 ;  /* 0x000000ffff097224 */ /* 0x000fe400078e0008 */
[----:B------:R-:W-:-:S06]  /*6800*/  FFMA.FTZ R90, R91, R6, 1.1641532182693481445e-10 ;  /* 0x2f0000005b5a7423 */ /* 0x000fcc0000010006 */
        /* <DEDUP_REMOVED lines=9> */
.L_x_18216:
        /* <DEDUP_REMOVED lines=13> */
.L_x_18218:
[----:B------:R-:W-:Y:S05]  /*6970*/  BSYNC.RECONVERGENT B2 ;  /* 0x0000000000027941 */ /* 0x000fea0003800200 */
.L_x_18217:
[----:B------:R-:W-:Y:S01]  /*6980*/  IMAD.WIDE.U32 R160, R12, -0x326172a9, RZ ;  /* 0xcd9e8d570ca07825 */ /* 0x000fe200078e00ff */
[----:B------:R-:W-:-:S03]  /*6990*/  LOP3.LUT R9, R7, R105, R101, 0x96, !PT ;  /* 0x0000006907097212 */ /* 0x000fc600078e9665 */
        /* <DEDUP_REMOVED lines=52> */
[----:B------:R-:W-:Y:S01]  /*6ce0*/  IMAD.WIDE.U32 R162, R9, -0x326172a9, RZ ;  /* 0xcd9e8d5709a27825 */ /* 0x000fe200078e00ff */
[----:B------:R-:W-:-:S03]  /*6cf0*/  MOV R9, R84 ;  /* 0x0000005400097202 */ /* 0x000fc60000000f00 */
[----:B------:R-:W-:Y:S01]  /*6d00*/  IMAD.WIDE.U32 R138, R8, -0x2daee0ad, RZ ;  /* 0xd2511f53088a7825 */ /* 0x000fe200078e00ff */
[----:B------:R-:W-:-:S03]  /*6d10*/  LOP3.LUT R11, R11, R160, R163, 0x96, !PT ;  /* 0x000000a00b0b7212 */ /* 0x000fc600078e96a3 */
[----:B------:R-:W-:Y:S01]  /*6d20*/  IMAD.MOV.U32 R8, RZ, RZ, R162 ;  /* 0x000000ffff087224 */ /* 0x000fe200078e00a2 */
[----:B------:R-:W-:Y:S01]  /*6d30*/  LOP3.LUT R10, R10, R104, R139, 0x96, !PT ;  /* 0x000000680a0a7212 */ /* 0x000fe200078e968b */
[----:B------:R-:W-:-:S07]  /*6d40*/  IMAD.MOV.U32 R84, RZ, RZ, R138 ;  /* 0x000000ffff547224 */ /* 0x000fce00078e008a */
.L_x_18215:
[----:B------:R-:W-:Y:S05]  /*6d50*/  BSYNC.RECONVERGENT B1 ;  /* 0x0000000000017941 */ /* 0x000fea0003800200 */
.L_x_18214:
[----:B------:R-:W-:Y:S01]  /*6d60*/  ISETP.NE.AND P6, PT, R85, 0x1, PT ;  /* 0x000000015500780c */ /* 0x000fe20003fc5270 */
[----:B------:R-:W-:Y:S01]  /*6d70*/  BSSY.RECONVERGENT B1, `(.L_x_18219) ;  /* 0x000005d000017945 */ /* 0x000fe20003800200 */
[----:B------:R-:W-:Y:S01]  /*6d80*/  I2FP.F32.U32 R9, R9 ;  /* 0x0000000900097245 */ /* 0x000fe20000201000 */
[----:B------:R-:W-:Y:S01]  /*6d90*/  FMUL.FTZ R91, R55, R86 ;  /* 0x00000056375b7220 */ /* 0x000fe20000410000 */
[----:B------:R-:W-:-:S03]  /*6da0*/  IMAD.MOV.U32 R55, RZ, RZ, R8 ;  /* 0x000000ffff377224 */ /* 0x000fc600078e0008 */
        /* <DEDUP_REMOVED lines=12> */
.L_x_18221:
        /* <DEDUP_REMOVED lines=15> */
.L_x_18223:
[----:B------:R-:W-:Y:S05]  /*6f60*/  BSYNC.RECONVERGENT B2 ;  /* 0x0000000000027941 */ /* 0x000fea0003800200 */
.L_x_18222:
        /* <DEDUP_REMOVED lines=61> */
.L_x_18220:
[----:B------:R-:W-:Y:S05]  /*7340*/  BSYNC.RECONVERGENT B1 ;  /* 0x0000000000017941 */ /* 0x000fea0003800200 */
.L_x_18219:
[-C--:B------:R-:W-:Y:S01]  /*7350*/  FMUL.FTZ R104, R44, R86.reuse ;  /* 0x000000562c687220 */ /* 0x080fe20000410000 */
[----:B------:R-:W-:Y:S01]  /*7360*/  FSETP.GTU.FTZ.AND P6, PT, R88, R87, PT ;  /* 0x000000575800720b */ /* 0x000fe20003fdc000 */
[----:B------:R-:W-:Y:S01]  /*7370*/  FMUL.FTZ R89, R45, R86 ;  /* 0x000000562d597220 */ /* 0x000fe20000410000 */
[----:B------:R-:W-:Y:S02]  /*7380*/  I2FP.F32.U32 R55, R55 ;  /* 0x0000003700377245 */ /* 0x000fe40000201000 */
[----:B------:R-:W-:Y:S02]  /*7390*/  FSEL R104, R104, RZ, !P6 ;  /* 0x000000ff68687208 */ /* 0x000fe40007000000 */
[----:B------:R-:W-:Y:S01]  /*73a0*/  SEL R88, RZ, 0x1, P6 ;  /* 0x00000001ff587807 */ /* 0x000fe20003000000 */
[----:B------:R-:W-:Y:S01]  /*73b0*/  FFMA.FTZ R6, R55, R6, 1.1641532182693481445e-10 ;  /* 0x2f00000037067423 */ /* 0x000fe20000010006 */
[----:B------:R-:W-:Y:S01]  /*73c0*/  FSETP.GTU.FTZ.AND P6, PT, R106, R87, PT ;  /* 0x000000576a00720b */ /* 0x000fe20003fdc000 */
[-C--:B------:R-:W-:Y:S01]  /*73d0*/  FMUL.FTZ R55, R47, R86.reuse ;  /* 0x000000562f377220 */ /* 0x080fe20000410000 */
[----:B------:R-:W-:Y:S01]  /*73e0*/  FMUL.FTZ R86, R46, R86 ;  /* 0x000000562e567220 */ /* 0x000fe20000410000 */
[----:B------:R-:W-:-:S02]  /*73f0*/  FSEL R106, R53, RZ, P3 ;  /* 0x000000ff356a7208 */ /* 0x000fc40001800000 */
[----:B------:R-:W-:Y:S02]  /*7400*/  FSEL R89, R89, RZ, !P6 ;  /* 0x000000ff59597208 */ /* 0x000fe40007000000 */
[----:B------:R-:W-:Y:S02]  /*7410*/  SEL R85, RZ, 0x1, P6 ;  /* 0x00000001ff557807 */ /* 0x000fe40003000000 */
[-C--:B------:R-:W-:Y:S02]  /*7420*/  FSETP.GTU.FTZ.AND P6, PT, R6, R87.reuse, PT ;  /* 0x000000570600720b */ /* 0x080fe40003fdc000 */
[----:B------:R-:W-:Y:S02]  /*7430*/  FSEL R53, R52, RZ, P2 ;  /* 0x000000ff34357208 */ /* 0x000fe40001000000 */
[----:B------:R-:W-:Y:S02]  /*7440*/  FSEL R55, R55, RZ, !P6 ;  /* 0x000000ff37377208 */ /* 0x000fe40007000000 */
[----:B------:R-:W-:Y:S01]  /*7450*/  SEL R6, RZ, 0x1, P6 ;  /* 0x00000001ff067807 */ /* 0x000fe20003000000 */
[----:B------:R-:W-:Y:S01]  /*7460*/  FADD.FTZ R52, R53, R104 ;  /* 0x0000006835347221 */ /* 0x000fe20000010000 */
[----:B------:R-:W-:Y:S01]  /*7470*/  FSETP.GTU.FTZ.AND P6, PT, R90, R87, PT ;  /* 0x000000575a00720b */ /* 0x000fe20003fdc000 */
[----:B------:R-:W-:Y:S01]  /*7480*/  FADD.FTZ R53, R106, R89 ;  /* 0x000000596a357221 */ /* 0x000fe20000010000 */
[----:B------:R-:W-:Y:S01]  /*7490*/  FSEL R54, R54, RZ, P4 ;  /* 0x000000ff36367208 */ /* 0x000fe20002000000 */
[----:B------:R-:W-:Y:S01]  /*74a0*/  @P1 FADD.FTZ R52, R48, R52 ;  /* 0x0000003430341221 */ /* 0x000fe20000010000 */
[----:B------:R-:W-:Y:S01]  /*74b0*/  FSEL R87, R86, RZ, !P6 ;  /* 0x000000ff56577208 */ /* 0x000fe20007000000 */
[----:B------:R-:W-:Y:S01]  /*74c0*/  @P1 FADD.FTZ R53, R49, R53 ;  /* 0x0000003531351221 */ /* 0x000fe20000010000 */
[----:B------:R-:W-:-:S02]  /*74d0*/  FSEL R86, R91, RZ, P5 ;  /* 0x000000ff5b567208 */ /* 0x000fc40002800000 */
[----:B------:R-:W-:Y:S01]  /*74e0*/  PRMT R4, R88, 0x7610, R4 ;  /* 0x0000761058047816 */ /* 0x000fe20000000004 */
[----:B------:R-:W-:Y:S01]  /*74f0*/  FADD.FTZ R54, R54, R87 ;  /* 0x0000005736367221 */ /* 0x000fe20000010000 */
[----:B------:R-:W-:Y:S01]  /*7500*/  PRMT R3, R85, 0x7610, R3 ;  /* 0x0000761055037816 */ /* 0x000fe20000000003 */
[----:B------:R-:W-:Y:S01]  /*7510*/  FADD.FTZ R55, R55, R86 ;  /* 0x0000005637377221 */ /* 0x000fe20000010000 */
[----:B------:R-:W-:Y:S01]  /*7520*/  SEL R86, RZ, 0x1, P6 ;  /* 0x00000001ff567807 */ /* 0x000fe20003000000 */
[----:B------:R-:W-:Y:S01]  /*7530*/  @P1 FADD.FTZ R54, R50, R54 ;  /* 0x0000003632361221 */ /* 0x000fe20000010000 */
[----:B------:R-:W-:Y:S01]  /*7540*/  PRMT R0, R6, 0x7610, R0 ;  /* 0x0000761006007816 */ /* 0x000fe20000000000 */
[----:B------:R-:W-:Y:S01]  /*7550*/  @P1 FADD.FTZ R55, R51, R55 ;  /* 0x0000003733371221 */ /* 0x000fe20000010000 */
[----:B------:R-:W-:-:S07]  /*7560*/  PRMT R2, R86, 0x7610, R2 ;  /* 0x0000761056027816 */ /* 0x000fce0000000002 */
.L_x_18183:
[----:B------:R-:W0:Y:S01]  /*7570*/  LDC.64 R90, c[0x0][0x3a8] ;  /* 0x0000ea00ff5a7b82 */ /* 0x000e220000000a00 */
[----:B------:R-:W-:Y:S02]  /*7580*/  SEL R86, RZ, 0x1000000, !P5 ;  /* 0x01000000ff567807 */ /* 0x000fe40006800000 */
[----:B------:R-:W-:Y:S02]  /*7590*/  SEL R85, RZ, 0x10000, !P4 ;  /* 0x00010000ff557807 */ /* 0x000fe40006000000 */
[----:B------:R-:W-:-:S03]  /*75a0*/  SEL R6, RZ, 0x100, !P3 ;  /* 0x00000100ff067807 */ /* 0x000fc60005800000 */
[----:B------:R-:W1:Y:S01]  /*75b0*/  LDC.64 R88, c[0x0][0x3b0] ;  /* 0x0000ec00ff587b82 */ /* 0x000e620000000a00 */
[----:B------:R-:W-:Y:S02]  /*75c0*/  IADD3 R85, PT, PT, R6, R86, R85 ;  /* 0x0000005606557210 */ /* 0x000fe40007ffe055 */
[----:B------:R-:W-:-:S05]  /*75d0*/  SEL R6, RZ, 0x1, !P2 ;  /* 0x00000001ff067807 */ /* 0x000fca0005000000 */
[----:B------:R-:W-:Y:S02]  /*75e0*/  IMAD.IADD R6, R85, 0x1, R6 ;  /* 0x0000000155067824 */ /* 0x000fe400078e0206 */
[----:B0-----:R-:W-:-:S05]  /*75f0*/  IMAD.WIDE.U32 R90, R5, 0x10, R90 ;  /* 0x00000010055a7825 */ /* 0x001fca00078e005a */
[----:B------:R0:W-:Y:S01]  /*7600*/  STG.E.128 desc[UR6][R90.64], R52 ;  /* 0x000000345a007986 */ /* 0x0001e2000c101d06 */
[----:B-1----:R-:W-:-:S05]  /*7610*/  IMAD.WIDE.U32 R88, R5, 0x4, R88 ;  /* 0x0000000405587825 */ /* 0x002fca00078e0058 */
[----:B------:R0:W-:Y:S01]  /*7620*/  STG.E desc[UR6][R88.64], R6 ;  /* 0x0000000658007986 */ /* 0x0001e2000c101906 */
[----:B------:R-:W-:Y:S05]  /*7630*/  @!P0 BRA `(.L_x_18224) ;  /* 0x00000000002c8947 */ /* 0x000fea0003800000 */
[----:B0-----:R-:W0:Y:S01]  /*7640*/  LDC.64 R88, c[0x0][0x3b8] ;  /* 0x0000ee00ff587b82 */ /* 0x001e220000000a00 */
[----:B------:R-:W-:Y:S02]  /*7650*/  SHF.L.U32 R86, R2, 0x10, RZ ;  /* 0x0000001002567819 */ /* 0x000fe400000006ff */
[----:B------:R-:W-:Y:S02]  /*7660*/  LOP3.LUT R87, R0, 0xffff, RZ, 0xc0, !PT ;  /* 0x0000ffff00577812 */ /* 0x000fe400078ec0ff */
[----:B------:R-:W-:Y:S02]  /*7670*/  LOP3.LUT R86, R86, 0xff0000, RZ, 0xc0, !PT ;  /* 0x00ff000056567812 */ /* 0x000fe400078ec0ff */
[----:B------:R-:W-:Y:S02]  /*7680*/  LOP3.LUT R85, R3, 0xff, RZ, 0xc0, !PT ;  /* 0x000000ff03557812 */ /* 0x000fe400078ec0ff */
[----:B------:R-:W-:Y:S01]  /*7690*/  LOP3.LUT R6, R4, 0xff, RZ, 0xc0, !PT ;  /* 0x000000ff04067812 */ /* 0x000fe200078ec0ff */
[----:B------:R-:W-:-:S04]  /*76a0*/  IMAD R86, R87, 0x1000000, R86 ;  /* 0x0100000057567824 */ /* 0x000fc800078e0256 */
[----:B------:R-:W-:-:S05]  /*76b0*/  IMAD R85, R85, 0x100, R86 ;  /* 0x0000010055557824 */ /* 0x000fca00078e0256 */
[----:B------:R-:W-:Y:S01]  /*76c0*/  IADD3 R6, PT, PT, R85, R6, RZ ;  /* 0x0000000655067210 */ /* 0x000fe20007ffe0ff */
[----:B0-----:R-:W-:-:S05]  /*76d0*/  IMAD.WIDE.U32 R88, R5, 0x4, R88 ;  /* 0x0000000405587825 */ /* 0x001fca00078e0058 */
[----:B------:R1:W-:Y:S02]  /*76e0*/  STG.E desc[UR6][R88.64], R6 ;  /* 0x0000000658007986 */ /* 0x0003e4000c101906 */
.L_x_18224:
[----:B01----:R-:W-:Y:S02]  /*76f0*/  IMAD.MOV.U32 R6, RZ, RZ, R84 ;  /* 0x000000ffff067224 */ /* 0x003fe400078e0054 */
[----:B------:R-:W-:-:S07]  /*7700*/  VIADD R84, R5, 0x20 ;  /* 0x0000002005547836 */ /* 0x000fce0000000000 */
.L_x_18161:
[----:B------:R-:W-:Y:S05]  /*7710*/  BSYNC.RECONVERGENT B0 ;  /* 0x0000000000007941 */ /* 0x000fea0003800200 */
.L_x_18160:
[----:B------:R-:W-:Y:S01]  /*7720*/  ISETP.GE.U32.AND P0, PT, R14, 0x40, PT ;  /* 0x000000400e00780c */ /* 0x000fe20003f06070 */
[----:B------:R-:W-:Y:S03]  /*7730*/  BSSY.RECONVERGENT B0, `(.L_x_18225) ;  /* 0x00004b6000007945 */ /* 0x000fe60003800200 */
[----:B------:R-:W-:-:S09]  /*7740*/  P2R R121, PR, RZ, 0x1 ;  /* 0x00000001ff797803 */ /* 0x000fd20000000000 */
        /* <DEDUP_REMOVED lines=31> */
.L_x_18230:
        /* <DEDUP_REMOVED lines=13> */
.L_x_18232:
[----:B------:R-:W-:Y:S05]  /*7a10*/  BSYNC.RECONVERGENT B2 ;  /* 0x0000000000027941 */ /* 0x000fea0003800200 */
.L_x_18231:
[----:B------:R-:W-:Y:S01]  /*7a20*/  IMAD.WIDE.U32 R90, R12, -0x326172a9, RZ ;  /* 0xcd9e8d570c5a7825 */ /* 0x000fe200078e00ff */
[----:B------:R-:W-:Y:S02]  /*7a30*/  LOP3.LUT R9, R7, R87, R101, 0x96, !PT ;  /* 0x0000005707097212 */ /* 0x000fe400078e9665 */
[----:B------:R-:W-:Y:S02]  /*7a40*/  MOV R85, R6 ;  /* 0x0000000600557202 */ /* 0x000fe40000000f00 */
        /* <DEDUP_REMOVED lines=49> */
[----:B------:R-:W-:Y:S01]  /*7d60*/  LOP3.LUT R9, R9, R88, R87, 0x96, !PT ;  /* 0x0000005809097212 */ /* 0x000fe200078e9657 */
[----:B------:R-:W-:Y:S01]  /*7d70*/  IMAD.MOV.U32 R87, RZ, RZ, RZ ;  /* 0x000000ffff577224 */ /* 0x000fe200078e00ff */
[----:B------:R-:W-:Y:S01]  /*7d80*/  IADD3 R10, PT, PT, R101, -0x695add53, RZ ;  /* 0x96a522ad650a7810 */ /* 0x000fe20007ffe0ff */
[----:B------:R-:W-:-:S04]  /*7d90*/  IMAD.WIDE.U32 R88, R8, -0x2daee0ad, RZ ;  /* 0xd2511f5308587825 */ /* 0x000fc800078e00ff */
[----:B------:R-:W-:Y:S01]  /*7da0*/  IMAD.WIDE.U32 R104, R9, -0x326172a9, RZ ;  /* 0xcd9e8d5709687825 */ /* 0x000fe200078e00ff */
[----:B------:R-:W-:-:S03]  /*7db0*/  LOP3.LUT R10, R10, R86, R89, 0x96, !PT ;  /* 0x000000560a0a7212 */ /* 0x000fc600078e9659 */
[----:B------:R-:W-:Y:S01]  /*7dc0*/  IMAD.MOV.U32 R8, RZ, RZ, R104 ;  /* 0x000000ffff087224 */ /* 0x000fe200078e0068 */
[----:B------:R-:W-:Y:S01]  /*7dd0*/  LOP3.LUT R11, R11, R90, R105, 0x96, !PT ;  /* 0x0000005a0b0b7212 */ /* 0x000fe200078e9669 */
[----:B------:R-:W-:-:S07]  /*7de0*/  IMAD.MOV.U32 R86, RZ, RZ, R88 ;  /* 0x000000ffff567224 */ /* 0x000fce00078e0058 */
.L_x_18229:
[----:B------:R-:W-:Y:S05]  /*7df0*/  BSYNC.RECONVERGENT B1 ;  /* 0x0000000000017941 */ /* 0x000fea0003800200 */
.L_x_18228:
        /* <DEDUP_REMOVED lines=20> */
.L_x_18235:
        /* <DEDUP_REMOVED lines=13> */
.L_x_18237:
[----:B------:R-:W-:Y:S05]  /*8010*/  BSYNC.RECONVERGENT B2 ;  /* 0x0000000000027941 */ /* 0x000fea0003800200 */
.L_x_18236:
        /* <DEDUP_REMOVED lines=61> */
.L_x_18234:
[----:B------:R-:W-:Y:S05]  /*83f0*/  BSYNC.RECONVERGENT B1 ;  /* 0x0000000000017941 */ /* 0x000fea0003800200 */
.L_x_18233:
        /* <DEDUP_REMOVED lines=15> */
.L_x_18240:
        /* <DEDUP_REMOVED lines=13> */
.L_x_18242:
[----:B------:R-:W-:Y:S05]  /*85c0*/  BSYNC.RECONVERGENT B2 ;  /* 0x0000000000027941 */ /* 0x000fea0003800200 */
.L_x_18241:
        /* <DEDUP_REMOVED lines=61> */
.L_x_18239:
[----:B------:R-:W-:Y:S05]  /*89a0*/  BSYNC.RECONVERGENT B1 ;  /* 0x0000000000017941 */ /* 0x000fea0003800200 */
.L_x_18238:
        /* <DEDUP_REMOVED lines=17> */
.L_x_18245:
        /* <DEDUP_REMOVED lines=13> */
.L_x_18247:
[----:B------:R-:W-:Y:S05]  /*8b90*/  BSYNC.RECONVERGENT B2 ;  /* 0x0000000000027941 */ /* 0x000fea0003800200 */
.L_x_18246:
        /* <DEDUP_REMOVED lines=61> */
.L_x_18244:
[----:B------:R-:W-:Y:S05]  /*8f70*/  BSYNC.RECONVERGENT B1 ;  /* 0x0000000000017941 */ /* 0x000fea0003800200 */
.L_x_18243:
        /* <DEDUP_REMOVED lines=15> */
.L_x_18250:
        /* <DEDUP_REMOVED lines=13> */
.L_x_18252:
[----:B------:R-:W-:Y:S05]  /*9140*/  BSYNC.RECONVERGENT B2 ;  /* 0x0000000000027941 */ /* 0x000fea0003800200 */
.L_x_18251:
        /* <DEDUP_REMOVED lines=61> */
.L_x_18249:
[----:B------:R-:W-:Y:S05]  /*9520*/  BSYNC.RECONVERGENT B1 ;  /* 0x0000000000017941 */ /* 0x000fea0003800200 */
.L_x_18248:
[----:B------:R-:W-:Y:S01]  /*9530*/  ISETP.NE.AND P5, PT, R9, 0x1, PT ;  /* 0x000000010900780c */ /* 0x000fe20003fa5270 */
[----:B------:R-:W-:Y:S01]  /*9540*/  BSSY.RECONVERGENT B1, `(.L_x_18253) ;  /* 0x000005b000017945 */ /* 0x000fe20003800200 */
[----:B------:R-:W-:Y:S01]  /*9550*/  I2FP.F32.U32 R85, R85 ;  /* 0x0000005500557245 */ /* 0x000fe20000201000 */
[----:B------:R-:W-:Y:S01]  /*9560*/  FMUL.FTZ R91, R58, R6 ;  /* 0x000000063a5b7220 */ /* 0x000fe20000410000 */
[----:B------:R-:W-:Y:S01]  /*9570*/  IMAD.MOV.U32 R87, RZ, RZ, 0x2 ;  /* 0x00000002ff577424 */ /* 0x000fe200078e00ff */
[----:B------:R-:W-:Y:S02]  /*9580*/  MOV R58, R8 ;  /* 0x00000008003a7202 */ /* 0x000fe40000000f00 */
        /* <DEDUP_REMOVED lines=11> */
.L_x_18255:
        /* <DEDUP_REMOVED lines=13> */
.L_x_18257:
[----:B------:R-:W-:Y:S05]  /*9710*/  BSYNC.RECONVERGENT B2 ;  /* 0x0000000000027941 */ /* 0x000fea0003800200 */
.L_x_18256:
        /* <DEDUP_REMOVED lines=61> */
.L_x_18254:
[----:B------:R-:W-:Y:S05]  /*9af0*/  BSYNC.RECONVERGENT B1 ;  /* 0x0000000000017941 */ /* 0x000fea0003800200 */
.L_x_18253:
        /* <DEDUP_REMOVED lines=15> */
.L_x_18260:
        /* <DEDUP_REMOVED lines=13> */
.L_x_18262:
[----:B------:R-:W-:Y:S05]  /*9cc0*/  BSYNC.RECONVERGENT B2 ;  /* 0x0000000000027941 */ /* 0x000fea0003800200 */
.L_x_18261:
        /* <DEDUP_REMOVED lines=61> */
.L_x_18259:
[----:B------:R-:W-:Y:S05]  /*a0a0*/  BSYNC.RECONVERGENT B1 ;  /* 0x0000000000017941 */ /* 0x000fea0003800200 */
.L_x_18258:
        /* <DEDUP_REMOVED lines=17> */
.L_x_18265:
        /* <DEDUP_REMOVED lines=15> */
.L_x_18267:
[----:B------:R-:W-:Y:S05]  /*a2b0*/  BSYNC.RECONVERGENT B2 ;  /* 0x0000000000027941 */ /* 0x000fea0003800200 */
.L_x_18266:
        /* <DEDUP_REMOVED lines=61> */
.L_x_18264:
[----:B------:R-:W-:Y:S05]  /*a690*/  BSYNC.RECONVERGENT B1 ;  /* 0x0000000000017941 */ /* 0x000fea0003800200 */
.L_x_18263:
[-C--:B------:R-:W-:Y:S01]  /*a6a0*/  FMUL.FTZ R105, R44, R6.reuse ;  /* 0x000000062c697220 */ /* 0x080fe20000410000 */
[-C--:B------:R-:W-:Y:S01]  /*a6b0*/  FSETP.GTU.FTZ.AND P6, PT, R88, R89.reuse, PT ;  /* 0x000000595800720b */ /* 0x080fe20003fdc000 */
[----:B------:R-:W-:Y:S01]  /*a6c0*/  FMUL.FTZ R59, R45, R6 ;  /* 0x000000062d3b7220 */ /* 0x000fe20000410000 */
[----:B------:R-:W-:Y:S01]  /*a6d0*/  I2FP.F32.U32 R109, R106 ;  /* 0x0000006a006d7245 */ /* 0x000fe20000201000 */
[-C--:B------:R-:W-:Y:S01]  /*a6e0*/  FMUL.FTZ R85, R46, R6.reuse ;  /* 0x000000062e557220 */ /* 0x080fe20000410000 */
[----:B------:R-:W-:Y:S01]  /*a6f0*/  FSEL R105, R105, RZ, !P6 ;  /* 0x000000ff69697208 */ /* 0x000fe20007000000 */
[----:B------:R-:W-:Y:S01]  /*a700*/  FMUL.FTZ R6, R47, R6 ;  /* 0x000000062f067220 */ /* 0x000fe20000410000 */
[----:B------:R-:W-:Y:S01]  /*a710*/  SEL R88, RZ, 0x1, P6 ;  /* 0x00000001ff587807 */ /* 0x000fe20003000000 */
[----:B------:R-:W-:Y:S01]  /*a720*/  FFMA.FTZ R90, R109, R90, 1.1641532182693481445e-10 ;  /* 0x2f0000006d5a7423 */ /* 0x000fe2000001005a */
[----:B------:R-:W-:Y:S02]  /*a730*/  FSETP.GTU.FTZ.AND P6, PT, R114, R89, PT ;  /* 0x000000597200720b */ /* 0x000fe40003fdc000 */
[----:B------:R-:W-:-:S02]  /*a740*/  FSEL R56, R56, RZ, P2 ;  /* 0x000000ff38387208 */ /* 0x000fc40001000000 */
[----:B------:R-:W-:Y:S02]  /*a750*/  FSEL R59, R59, RZ, !P6 ;  /* 0x000000ff3b3b7208 */ /* 0x000fe40007000000 */
[----:B------:R-:W-:Y:S01]  /*a760*/  SEL R87, RZ, 0x1, P6 ;  /* 0x00000001ff577807 */ /* 0x000fe20003000000 */
[----:B------:R-:W-:Y:S01]  /*a770*/  FADD.FTZ R56, R56, R105 ;  /* 0x0000006938387221 */ /* 0x000fe20000010000 */
[----:B------:R-:W-:Y:S02]  /*a780*/  FSETP.GTU.FTZ.AND P6, PT, R58, R89, PT ;  /* 0x000000593a00720b */ /* 0x000fe40003fdc000 */
[----:B------:R-:W-:Y:S01]  /*a790*/  FSEL R91, R91, RZ, P4 ;  /* 0x000000ff5b5b7208 */ /* 0x000fe20002000000 */
[----:B------:R-:W-:Y:S01]  /*a7a0*/  @P1 FADD.FTZ R56, R48, R56 ;  /* 0x0000003830381221 */ /* 0x000fe20000010000 */
[----:B------:R-:W-:Y:S02]  /*a7b0*/  FSEL R58, R85, RZ, !P6 ;  /* 0x000000ff553a7208 */ /* 0x000fe40007000000 */
[----:B------:R-:W-:-:S02]  /*a7c0*/  SEL R85, RZ, 0x1, P6 ;  /* 0x00000001ff557807 */ /* 0x000fc40003000000 */
[----:B------:R-:W-:Y:S01]  /*a7d0*/  FSETP.GTU.FTZ.AND P6, PT, R90, R89, PT ;  /* 0x000000595a00720b */ /* 0x000fe20003fdc000 */
[----:B------:R-:W-:Y:S01]  /*a7e0*/  FADD.FTZ R58, R91, R58 ;  /* 0x0000003a5b3a7221 */ /* 0x000fe20000010000 */
[----:B------:R-:W-:Y:S02]  /*a7f0*/  FSEL R90, R57, RZ, P3 ;  /* 0x000000ff395a7208 */ /* 0x000fe40001800000 */
[----:B------:R-:W-:Y:S01]  /*a800*/  FSEL R89, R6, RZ, !P6 ;  /* 0x000000ff06597208 */ /* 0x000fe20007000000 */
[----:B------:R-:W-:Y:S01]  /*a810*/  @P1 FADD.FTZ R58, R50, R58 ;  /* 0x0000003a323a1221 */ /* 0x000fe20000010000 */
[----:B------:R-:W-:Y:S01]  /*a820*/  FSEL R104, R104, RZ, P5 ;  /* 0x000000ff68687208 */ /* 0x000fe20002800000 */
[----:B------:R-:W-:Y:S01]  /*a830*/  FADD.FTZ R57, R90, R59 ;  /* 0x0000003b5a397221 */ /* 0x000fe20000010000 */
[----:B------:R-:W-:Y:S02]  /*a840*/  SEL R6, RZ, 0x1, P6 ;  /* 0x00000001ff067807 */ /* 0x000fe40003000000 */
[----:B------:R-:W-:Y:S01]  /*a850*/  PRMT R4, R88, 0x7610, R4 ;  /* 0x0000761058047816 */ /* 0x000fe20000000004 */
[----:B------:R-:W-:Y:S01]  /*a860*/  FADD.FTZ R59, R89, R104 ;  /* 0x00000068593b7221 */ /* 0x000fe20000010000 */
[----:B------:R-:W-:Y:S01]  /*a870*/  @P1 FADD.FTZ R57, R49, R57 ;  /* 0x0000003931391221 */ /* 0x000fe20000010000 */
[----:B------:R-:W-:-:S02]  /*a880*/  PRMT R3, R87, 0x7610, R3 ;  /* 0x0000761057037816 */ /* 0x000fc40000000003 */
[----:B------:R-:W-:Y:S01]  /*a890*/  @P1 FADD.FTZ R59, R51, R59 ;  /* 0x0000003b333b1221 */ /* 0x000fe20000010000 */
[----:B------:R-:W-:Y:S02]  /*a8a0*/  PRMT R2, R85, 0x7610, R2 ;  /* 0x0000761055027816 */ /* 0x000fe40000000002 */
[----:B------:R-:W-:Y:S01]  /*a8b0*/  PRMT R0, R6, 0x7610, R0 ;  /* 0x0000761006007816 */ /* 0x000fe20000000000 */
[----:B------:R-:W-:Y:S06]  /*a8c0*/  BRA `(.L_x_18268) ;  /* 0x0000001800087947 */ /* 0x000fec0003800000 */
.L_x_18227:
        /* <DEDUP_REMOVED lines=16> */
.L_x_18271:
        /* <DEDUP_REMOVED lines=13> */
.L_x_18273:
[----:B------:R-:W-:Y:S05]  /*aaa0*/  BSYNC.RECONVERGENT B2 ;  /* 0x0000000000027941 */ /* 0x000fea0003800200 */
.L_x_18272:
        /* <DEDUP_REMOVED lines=47> */
[----:B------:R-:W-:-:S04]  /*ada0*/  IMAD.WIDE.U32 R86, R9, -0x2daee0ad, RZ ;  /* 0xd2511f5309567825 */ /* 0x000fc800078e00ff */
[----:B------:R-:W-:Y:S01]  /*adb0*/  IMAD.WIDE.U32 R90, R8, -0x326172a9, RZ ;  /* 0xcd9e8d57085a7825 */ /* 0x000fe200078e00ff */
[----:B------:R-:W-:-:S03]  /*adc0*/  IADD3 R8, PT, PT, R100, -0xe443238, RZ ;  /* 0xf1bbcdc864087810 */ /* 0x000fc60007ffe0ff */
[C---:B------:R-:W-:Y:S01]  /*add0*/  VIADD R9, R101.reuse, 0xdb3d7428 ;  /* 0xdb3d742865097836 */ /* 0x040fe20000000000 */
[----:B------:R-:W-:Y:S01]  /*ade0*/  LOP3.LUT R8, R8, R10, R91, 0x96, !PT ;  /* 0x0000000a08087212 */ /* 0x000fe200078e965b */
[----:B------:R-:W-:-:S03]  /*adf0*/  VIADD R10, R101, 0x96a522ad ;  /* 0x96a522ad650a7836 */ /* 0x000fc60000000000 */
[----:B------:R-:W-:Y:S01]  /*ae00*/  LOP3.LUT R9, R9, R88, R87, 0x96, !PT ;  /* 0x0000005809097212 */ /* 0x000fe200078e9657 */
[----:B------:R-:W-:-:S04]  /*ae10*/  IMAD.WIDE.U32 R88, R8, -0x2daee0ad, RZ ;  /* 0xd2511f5308587825 */ /* 0x000fc800078e00ff */
[----:B------:R-:W-:Y:S02]  /*ae20*/  HFMA2 R87, -RZ, RZ, 0, 0 ;  /* 0x00000000ff577431 */ /* 0x000fe400000001ff */
[----:B------:R-:W-:Y:S01]  /*ae30*/  IMAD.WIDE.U32 R104, R9, -0x326172a9, RZ ;  /* 0xcd9e8d5709687825 */ /* 0x000fe200078e00ff */
[----:B------:R-:W-:-:S03]  /*ae40*/  LOP3.LUT R10, R10, R86, R89, 0x96, !PT ;  /* 0x000000560a0a7212 */ /* 0x000fc600078e9659 */
[----:B------:R-:W-:Y:S01]  /*ae50*/  IMAD.MOV.U32 R86, RZ, RZ, R88 ;  /* 0x000000ffff567224 */ /* 0x000fe200078e0058 */
[----:B------:R-:W-:Y:S02]  /*ae60*/  LOP3.LUT R11, R11, R90, R105, 0x96, !PT ;  /* 0x0000005a0b0b7212 */ /* 0x000fe400078e9669 */
[----:B------:R-:W-:-:S07]  /*ae70*/  MOV R8, R104 ;  /* 0x0000006800087202 */ /* 0x000fce0000000f00 */
.L_x_18270:
[----:B------:R-:W-:Y:S05]  /*ae80*/  BSYNC.RECONVERGENT B1 ;  /* 0x0000000000017941 */ /* 0x000fea0003800200 */
.L_x_18269:
[----:B------:R-:W0:Y:S01]  /*ae90*/  LDC R6, c[0x0][0x404] ;  /* 0x00010100ff067b82 */ /* 0x000e220000000800 */
[----:B------:R-:W-:Y:S01]  /*aea0*/  ISETP.NE.AND P3, PT, R87, 0x1, PT ;  /* 0x000000015700780c */ /* 0x000fe20003f65270 */
[----:B------:R-:W-:Y:S01]  /*aeb0*/  BSSY.RECONVERGENT B1, `(.L_x_18274) ;  /* 0x000005b000017945 */ /* 0x000fe20003800200 */
[----:B------:R-:W-:Y:S01]  /*aec0*/  I2FP.F32.U32 R88, R85 ;  /* 0x0000005500587245 */ /* 0x000fe20000201000 */
[----:B------:R-:W-:-:S04]  /*aed0*/  IMAD.MOV.U32 R85, RZ, RZ, 0x2f800000 ;  /* 0x2f800000ff557424 */ /* 0x000fc800078e00ff */
[----:B------:R-:W-:Y:S01]  /*aee0*/  FFMA.FTZ R9, R88, R85, 1.1641532182693481445e-10 ;  /* 0x2f00000058097423 */ /* 0x000fe20000010055 */
[----:B------:R-:W-:-:S04]  /*aef0*/  MOV R88, R8 ;  /* 0x0000000800587202 */ /* 0x000fc80000000f00 */
[----:B0-----:R-:W-:Y:S01]  /*af00*/  FSETP.LE.FTZ.AND P2, PT, R9, R6, PT ;  /* 0x000000060900720b */ /* 0x001fe20003f53000 */
        /* <DEDUP_REMOVED lines=10> */
.L_x_18276:
        /* <DEDUP_REMOVED lines=13> */
.L_x_18278:
[----:B------:R-:W-:Y:S05]  /*b080*/  BSYNC.RECONVERGENT B2 ;  /* 0x0000000000027941 */ /* 0x000fea0003800200 */
.L_x_18277:
        /* <DEDUP_REMOVED lines=61> */
.L_x_18275:
[----:B------:R-:W-:Y:S05]  /*b460*/  BSYNC.RECONVERGENT B1 ;  /* 0x0000000000017941 */ /* 0x000fea0003800200 */
.L_x_18274:
[----:B------:R-:W-:Y:S01]  /*b470*/  ISETP.NE.AND P4, PT, R9, 0x1, PT ;  /* 0x000000010900780c */ /* 0x000fe20003f85270 */
[----:B------:R-:W-:Y:S01]  /*b480*/  BSSY.RECONVERGENT B1, `(.L_x_18279) ;  /* 0x000005a000017945 */ /* 0x000fe20003800200 */
[----:B------:R-:W-:-:S05]  /*b490*/  I2FP.F32.U32 R88, R88 ;  /* 0x0000005800587245 */ /* 0x000fca0000201000 */
[----:B------:R-:W-:Y:S01]  /*b4a0*/  FFMA.FTZ R87, R88, R85, 1.1641532182693481445e-10 ;  /* 0x2f00000058577423 */ /* 0x000fe20000010055 */
[----:B------:R-:W-:-:S04]  /*b4b0*/  IMAD.MOV.U32 R88, RZ, RZ, 0x2 ;  /* 0x00000002ff587424 */ /* 0x000fc800078e00ff */
        /* <DEDUP_REMOVED lines=11> */
.L_x_18281:
        /* <DEDUP_REMOVED lines=13> */
.L_x_18283:
[----:B------:R-:W-:Y:S05]  /*b640*/  BSYNC.RECONVERGENT B2 ;  /* 0x0000000000027941 */ /* 0x000fea0003800200 */
.L_x_18282:
[----:B------:R-:W-:Y:S01]  /*b650*/  IMAD.WIDE.U32 R104, R12, -0x326172a9, RZ ;  /* 0xcd9e8d570c687825 */ /* 0x000fe200078e00ff */
[----:B------:R-:W-:Y:S02]  /*b660*/  LOP3.LUT R9, R7, R89, R101, 0x96, !PT ;  /* 0x0000005907097212 */ /* 0x000fe400078e9665 */
[----:B------:R-:W-:Y:S02]  /*b670*/  MOV R87, R86 ;  /* 0x0000005600577202 */ /* 0x000fe40000000f00 */
        /* <DEDUP_REMOVED lines=43> */
[----:B------:R-:W-:Y:S01]  /*b930*/  IMAD.WIDE.U32 R104, R8, -0x326172a9, RZ ;  /* 0xcd9e8d5708687825 */ /* 0x000fe200078e00ff */
[----:B------:R-:W-:-:S03]  /*b940*/  IADD3 R11, PT, PT, R100, -0x700cb87f, RZ ;  /* 0x8ff34781640b7810 */ /* 0x000fc60007ffe0ff */
[----:B------:R-:W-:-:S04]  /*b950*/  IMAD.WIDE.U32 R88, R9, -0x2daee0ad, RZ ;  /* 0xd2511f5309587825 */ /* 0x000fc800078e00ff */
[----:B------:R-:W-:Y:S02]  /*b960*/  VIADD R8, R100, 0xf1bbcdc8 ;  /* 0xf1bbcdc864087836 */ /* 0x000fe40000000000 */
[----:B------:R-:W-:-:S03]  /*b970*/  VIADD R9, R101, 0xdb3d7428 ;  /* 0xdb3d742865097836 */ /* 0x000fc60000000000 */
        /* <DEDUP_REMOVED lines=8> */
[----:B------:R-:W-:Y:S02]  /*ba00*/  IMAD.MOV.U32 R86, RZ, RZ, R90 ;  /* 0x000000ffff567224 */ /* 0x000fe400078e005a */
[----:B------:R-:W-:-:S07]  /*ba10*/  IMAD.MOV.U32 R88, RZ, RZ, RZ ;  /* 0x000000ffff587224 */ /* 0x000fce00078e00ff */
.L_x_18280:
[----:B------:R-:W-:Y:S05]  /*ba20*/  BSYNC.RECONVERGENT B1 ;  /* 0x0000000000017941 */ /* 0x000fea0003800200 */
.L_x_18279:
[----:B------:R-:W-:Y:S01]  /*ba30*/  ISETP.NE.AND P5, PT, R88, 0x1, PT ;  /* 0x000000015800780c */ /* 0x000fe20003fa5270 */
[----:B------:R-:W-:Y:S01]  /*ba40*/  BSSY.RECONVERGENT B1, `(.L_x_18284) ;  /* 0x000005a000017945 */ /* 0x000fe20003800200 */
[----:B------:R-:W-:Y:S01]  /*ba50*/  I2FP.F32.U32 R90, R87 ;  /* 0x00000057005a7245 */ /* 0x000fe20000201000 */
[----:B------:R-:W-:Y:S02]  /*ba60*/  HFMA2 R9, -RZ, RZ, 0, 1.1920928955078125e-07 ;  /* 0x00000002ff097431 */ /* 0x000fe400000001ff */
        /* <DEDUP_REMOVED lines=12> */
.L_x_18286:
        /* <DEDUP_REMOVED lines=13> */
.L_x_18288:
[----:B------:R-:W-:Y:S05]  /*bc00*/  BSYNC.RECONVERGENT B2 ;  /* 0x0000000000027941 */ /* 0x000fea0003800200 */
.L_x_18287:
        /* <DEDUP_REMOVED lines=61> */
.L_x_18285:
[----:B------:R-:W-:Y:S05]  /*bfe0*/  BSYNC.RECONVERGENT B1 ;  /* 0x0000000000017941 */ /* 0x000fea0003800200 */
.L_x_18284:
        /* <DEDUP_REMOVED lines=15> */
[----:B------:R-:W-:-:S10]  /*c0e0*/  @P1 FADD.FTZ R59, R51, R59 ;  /* 0x0000003b333b1221 */ /* 0x000fd40000010000 */
.L_x_18268:
        /* <DEDUP_REMOVED lines=24> */
.L_x_18289:
[----:B01----:R-:W-:Y:S02]  /*c270*/  IMAD.MOV.U32 R6, RZ, RZ, R86 ;  /* 0x000000ffff067224 */ /* 0x003fe400078e0056 */
[----:B------:R-:W-:-:S07]  /*c280*/  VIADD R84, R84, 0x20 ;  /* 0x0000002054547836 */ /* 0x000fce0000000000 */
.L_x_18226:
[----:B------:R-:W-:Y:S05]  /*c290*/  BSYNC.RECONVERGENT B0 ;  /* 0x0000000000007941 */ /* 0x000fea0003800200 */
.L_x_18225:
        /* <DEDUP_REMOVED lines=34> */
.L_x_18295:
        /* <DEDUP_REMOVED lines=13> */
.L_x_18297:
[----:B------:R-:W-:Y:S05]  /*c590*/  BSYNC.RECONVERGENT B2 ;  /* 0x0000000000027941 */ /* 0x000fea0003800200 */
.L_x_18296:
        /* <DEDUP_REMOVED lines=61> */
.L_x_18294:
[----:B------:R-:W-:Y:S05]  /*c970*/  BSYNC.RECONVERGENT B1 ;  /* 0x0000000000017941 */ /* 0x000fea0003800200 */
.L_x_18293:
        /* <DEDUP_REMOVED lines=20> */
.L_x_18300:
        /* <DEDUP_REMOVED lines=13> */
.L_x_18302:
[----:B------:R-:W-:Y:S05]  /*cb90*/  BSYNC.RECONVERGENT B2 ;  /* 0x0000000000027941 */ /* 0x000fea0003800200 */
.L_x_18301:
        /* <DEDUP_REMOVED lines=61> */
.L_x_18299:
[----:B------:R-:W-:Y:S05]  /*cf70*/  BSYNC.RECONVERGENT B1 ;  /* 0x0000000000017941 */ /* 0x000fea0003800200 */
.L_x_18298:
        /* <DEDUP_REMOVED lines=15> */
.L_x_18305:
        /* <DEDUP_REMOVED lines=13> */
.L_x_18307:
[----:B------:R-:W-:Y:S05]  /*d140*/  BSYNC.RECONVERGENT B2 ;  /* 0x0000000000027941 */ /* 0x000fea0003800200 */
.L_x_18306:
        /* <DEDUP_REMOVED lines=61> */
.L_x_18304:
[----:B------:R-:W-:Y:S05]  /*d520*/  BSYNC.RECONVERGENT B1 ;  /* 0x0000000000017941 */ /* 0x000fea0003800200 */
.L_x_18303:
        /* <DEDUP_REMOVED lines=17> */
.L_x_18310:
        /* <DEDUP_REMOVED lines=13> */
.L_x_18312:
[----:B------:R-:W-:Y:S05]  /*d710*/  BSYNC.RECONVERGENT B2 ;  /* 0x0000000000027941 */ /* 0x000fea0003800200 */
.L_x_18311:
        /* <DEDUP_REMOVED lines=61> */
.L_x_18309:
[----:B------:R-:W-:Y:S05]  /*daf0*/  BSYNC.RECONVERGENT B1 ;  /* 0x0000000000017941 */ /* 0x000fea0003800200 */
.L_x_18308:
        /* <DEDUP_REMOVED lines=15> */
.L_x_18315:
        /* <DEDUP_REMOVED lines=13> */
.L_x_18317:
[----:B------:R-:W-:Y:S05]  /*dcc0*/  BSYNC.RECONVERGENT B2 ;  /* 0x0000000000027941 */ /* 0x000fea0003800200 */
.L_x_18316:
        /* <DEDUP_REMOVED lines=61> */
.L_x_18314:
[----:B------:R-:W-:Y:S05]  /*e0a0*/  BSYNC.RECONVERGENT B1 ;  /* 0x0000000000017941 */ /* 0x000fea0003800200 */
.L_x_18313:
[----:B------:R-:W-:Y:S01]  /*e0b0*/  ISETP.NE.AND P5, PT, R9, 0x1, PT ;  /* 0x000000010900780c */ /* 0x000fe20003fa5270 */
[----:B------:R-:W-:Y:S01]  /*e0c0*/  BSSY.RECONVERGENT B1, `(.L_x_18318) ;  /* 0x000005b000017945 */ /* 0x000fe20003800200 */
[----:B------:R-:W-:Y:S01]  /*e0d0*/  I2FP.F32.U32 R85, R85 ;  /* 0x0000005500557245 */ /* 0x000fe20000201000 */
[----:B------:R-:W-:Y:S02]  /*e0e0*/  HFMA2 R87, -RZ, RZ, 0, 1.1920928955078125e-07 ;  /* 0x00000002ff577431 */ /* 0x000fe400000001ff */
[----:B------:R-:W-:Y:S01]  /*e0f0*/  FMUL.FTZ R91, R62, R6 ;  /* 0x000000063e5b7220 */ /* 0x000fe20000410000 */
        /* <DEDUP_REMOVED lines=12> */
.L_x_18320:
        /* <DEDUP_REMOVED lines=13> */
.L_x_18322:
[----:B------:R-:W-:Y:S05]  /*e290*/  BSYNC.RECONVERGENT B2 ;  /* 0x0000000000027941 */ /* 0x000fea0003800200 */
.L_x_18321:
[----:B------:R-:W-:Y:S01]  /*e2a0*/  IMAD.WIDE.U32 R160, R12, -0x326172a9, RZ ;  /* 0xcd9e8d570ca07825 */ /* 0x000fe200078e00ff */
[----:B------:R-:W-:-:S03]  /*e2b0*/  LOP3.LUT R9, R7, R105, R101, 0x96, !PT ;  /* 0x0000006907097212 */ /* 0x000fc600078e9665 */
[----:B------:R-:W-:Y:S01]  /*e2c0*/  HFMA2 R87, -RZ, RZ, 0, 0 ;  /* 0x00000000ff577431 */ /* 0x000fe200000001ff */
[----:B------:R-:W-:Y:S02]  /*e2d0*/  MOV R62, R86 ;  /* 0x00000056003e7202 */ /* 0x000fe40000000f00 */
        /* <DEDUP_REMOVED lines=52> */
[----:B------:R-:W-:Y:S01]  /*e620*/  IMAD.WIDE.U32 R138, R8, -0x2daee0ad, RZ ;  /* 0xd2511f53088a7825 */ /* 0x000fe200078e00ff */
[----:B------:R-:W-:-:S03]  /*e630*/  LOP3.LUT R11, R11, R160, R163, 0x96, !PT ;  /* 0x000000a00b0b7212 */ /* 0x000fc600078e96a3 */
[----:B------:R-:W-:Y:S01]  /*e640*/  IMAD.MOV.U32 R8, RZ, RZ, R162 ;  /* 0x000000ffff087224 */ /* 0x000fe200078e00a2 */
[----:B------:R-:W-:Y:S01]  /*e650*/  LOP3.LUT R10, R10, R104, R139, 0x96, !PT ;  /* 0x000000680a0a7212 */ /* 0x000fe200078e968b */
[----:B------:R-:W-:-:S07]  /*e660*/  IMAD.MOV.U32 R86, RZ, RZ, R138 ;  /* 0x000000ffff567224 */ /* 0x000fce00078e008a */
.L_x_18319:
[----:B------:R-:W-:Y:S05]  /*e670*/  BSYNC.RECONVERGENT B1 ;  /* 0x0000000000017941 */ /* 0x000fea0003800200 */
.L_x_18318:
        /* <DEDUP_REMOVED lines=15> */
.L_x_18325:
        /* <DEDUP_REMOVED lines=13> */
.L_x_18327:
[----:B------:R-:W-:Y:S05]  /*e840*/  BSYNC.RECONVERGENT B2 ;  /* 0x0000000000027941 */ /* 0x000fea0003800200 */
.L_x_18326:
[----:B------:R-:W-:Y:S01]  /*e850*/  IMAD.WIDE.U32 R160, R12, -0x326172a9, RZ ;  /* 0xcd9e8d570ca07825 */ /* 0x000fe200078e00ff */
[----:B------:R-:W-:-:S03]  /*e860*/  LOP3.LUT R9, R7, R105, R101, 0x96, !PT ;  /* 0x0000006907097212 */ /* 0x000fc600078e9665 */
[----:B------:R-:W-:Y:S01]  /*e870*/  IMAD.MOV.U32 R85, RZ, RZ, RZ ;  /* 0x000000ffff557224 */ /* 0x000fe200078e00ff */
        /* <DEDUP_REMOVED lines=41> */
[----:B------:R-:W-:Y:S01]  /*eb10*/  IADD3 R11, PT, PT, R100, -0x700cb87f, RZ ;  /* 0x8ff34781640b7810 */ /* 0x000fe20007ffe0ff */
        /* <DEDUP_REMOVED lines=9> */
[----:B------:R-:W-:Y:S01]  /*ebb0*/  VIADD R10, R101, 0x96a522ad ;  /* 0x96a522ad650a7836 */ /* 0x000fe20000000000 */
[----:B------:R-:W-:Y:S01]  /*ebc0*/  LOP3.LUT R11, R11, R160, R163, 0x96, !PT ;  /* 0x000000a00b0b7212 */ /* 0x000fe200078e96a3 */
[----:B------:R-:W-:Y:S02]  /*ebd0*/  IMAD.MOV.U32 R9, RZ, RZ, R86 ;  /* 0x000000ffff097224 */ /* 0x000fe400078e0056 */
[----:B------:R-:W-:Y:S01]  /*ebe0*/  IMAD.WIDE.U32 R138, R8, -0x2daee0ad, RZ ;  /* 0xd2511f53088a7825 */ /* 0x000fe200078e00ff */
[----:B------:R-:W-:-:S04]  /*ebf0*/  MOV R8, R162 ;  /* 0x000000a200087202 */ /* 0x000fc80000000f00 */
[----:B------:R-:W-:Y:S02]  /*ec00*/  LOP3.LUT R10, R10, R104, R139, 0x96, !PT ;  /* 0x000000680a0a7212 */ /* 0x000fe400078e968b */
[----:B------:R-:W-:-:S07]  /*ec10*/  MOV R86, R138 ;  /* 0x0000008a00567202 */ /* 0x000fce0000000f00 */
.L_x_18324:
[----:B------:R-:W-:Y:S05]  /*ec20*/  BSYNC.RECONVERGENT B1 ;  /* 0x0000000000017941 */ /* 0x000fea0003800200 */
.L_x_18323:
        /* <DEDUP_REMOVED lines=17> */
.L_x_18330:
        /* <DEDUP_REMOVED lines=15> */
.L_x_18332:
[----:B------:R-:W-:Y:S05]  /*ee30*/  BSYNC.RECONVERGENT B2 ;  /* 0x0000000000027941 */ /* 0x000fea0003800200 */
.L_x_18331:
[----:B------:R-:W-:Y:S01]  /*ee40*/  IMAD.WIDE.U32 R162, R12, -0x326172a9, RZ ;  /* 0xcd9e8d570ca27825 */ /* 0x000fe200078e00ff */
[----:B------:R-:W-:Y:S02]  /*ee50*/  LOP3.LUT R9, R7, R139, R101, 0x96, !PT ;  /* 0x0000008b07097212 */ /* 0x000fe400078e9665 */
        /* <DEDUP_REMOVED lines=53> */
[----:B------:R-:W-:Y:S02]  /*f1b0*/  HFMA2 R9, -RZ, RZ, 0, 0 ;  /* 0x00000000ff097431 */ /* 0x000fe400000001ff */
[----:B------:R-:W-:Y:S01]  /*f1c0*/  IMAD.WIDE.U32 R160, R8, -0x2daee0ad, RZ ;  /* 0xd2511f5308a07825 */ /* 0x000fe200078e00ff */
[----:B------:R-:W-:-:S03]  /*f1d0*/  LOP3.LUT R11, R11, R162, R165, 0x96, !PT ;  /* 0x000000a20b0b7212 */ /* 0x000fc600078e96a5 */
[----:B------:R-:W-:Y:S01]  /*f1e0*/  IMAD.MOV.U32 R8, RZ, RZ, R164 ;  /* 0x000000ffff087224 */ /* 0x000fe200078e00a4 */
[----:B------:R-:W-:Y:S01]  /*f1f0*/  LOP3.LUT R10, R10, R138, R161, 0x96, !PT ;  /* 0x0000008a0a0a7212 */ /* 0x000fe200078e96a1 */
[----:B------:R-:W-:-:S07]  /*f200*/  IMAD.MOV.U32 R86, RZ, RZ, R160 ;  /* 0x000000ffff567224 */ /* 0x000fce00078e00a0 */
.L_x_18329:
[----:B------:R-:W-:Y:S05]  /*f210*/  BSYNC.RECONVERGENT B1 ;  /* 0x0000000000017941 */ /* 0x000fea0003800200 */
.L_x_18328:
        /* <DEDUP_REMOVED lines=35> */
.L_x_18292:
        /* <DEDUP_REMOVED lines=16> */
.L_x_18336:
        /* <DEDUP_REMOVED lines=13> */
.L_x_18338:
[----:B------:R-:W-:Y:S05]  /*f620*/  BSYNC.RECONVERGENT B2 ;  /* 0x0000000000027941 */ /* 0x000fea0003800200 */
.L_x_18337:
[----:B------:R-:W-:Y:S01]  /*f630*/  IMAD.WIDE.U32 R90, R12, -0x326172a9, RZ ;  /* 0xcd9e8d570c5a7825 */ /* 0x000fe200078e00ff */
[----:B------:R-:W-:-:S03]  /*f640*/  LOP3.LUT R9, R7, R87, R101, 0x96, !PT ;  /* 0x0000005707097212 */ /* 0x000fc600078e9665 */
[----:B------:R-:W-:Y:S01]  /*f650*/  IMAD.MOV.U32 R85, RZ, RZ, R6 ;  /* 0x000000ffff557224 */ /* 0x000fe200078e0006 */
        /* <DEDUP_REMOVED lines=46> */
[----:B------:R-:W-:-:S03]  /*f940*/  IADD3 R8, PT, PT, R100, -0xe443238, RZ ;  /* 0xf1bbcdc864087810 */ /* 0x000fc60007ffe0ff */
[C---:B------:R-:W-:Y:S01]  /*f950*/  VIADD R9, R101.reuse, 0xdb3d7428 ;  /* 0xdb3d742865097836 */ /* 0x040fe20000000000 */
[----:B------:R-:W-:Y:S02]  /*f960*/  LOP3.LUT R8, R8, R10, R91, 0x96, !PT ;  /* 0x0000000a08087212 */ /* 0x000fe400078e965b */
[----:B------:R-:W-:Y:S02]  /*f970*/  IADD3 R10, PT, PT, R101, -0x695add53, RZ ;  /* 0x96a522ad650a7810 */ /* 0x000fe40007ffe0ff */
[----:B------:R-:W-:Y:S01]  /*f980*/  LOP3.LUT R9, R9, R88, R87, 0x96, !PT ;  /* 0x0000005809097212 */ /* 0x000fe200078e9657 */
[----:B------:R-:W-:-:S04]  /*f990*/  IMAD.WIDE.U32 R88, R8, -0x2daee0ad, RZ ;  /* 0xd2511f5308587825 */ /* 0x000fc800078e00ff */
[----:B------:R-:W-:Y:S02]  /*f9a0*/  HFMA2 R87, -RZ, RZ, 0, 0 ;  /* 0x00000000ff577431 */ /* 0x000fe400000001ff */
[----:B------:R-:W-:Y:S01]  /*f9b0*/  IMAD.WIDE.U32 R104, R9, -0x326172a9, RZ ;  /* 0xcd9e8d5709687825 */ /* 0x000fe200078e00ff */
[----:B------:R-:W-:Y:S02]  /*f9c0*/  LOP3.LUT R10, R10, R86, R89, 0x96, !PT ;  /* 0x000000560a0a7212 */ /* 0x000fe400078e9659 */
[----:B------:R-:W-:Y:S01]  /*f9d0*/  MOV R86, R88 ;  /* 0x0000005800567202 */ /* 0x000fe20000000f00 */
[----:B------:R-:W-:Y:S01]  /*f9e0*/  IMAD.MOV.U32 R8, RZ, RZ, R104 ;  /* 0x000000ffff087224 */ /* 0x000fe200078e0068 */
[----:B------:R-:W-:-:S07]  /*f9f0*/  LOP3.LUT R11, R11, R90, R105, 0x96, !PT ;  /* 0x0000005a0b0b7212 */ /* 0x000fce00078e9669 */
.L_x_18335:
[----:B------:R-:W-:Y:S05]  /*fa00*/  BSYNC.RECONVERGENT B1 ;  /* 0x0000000000017941 */ /* 0x000fea0003800200 */
.L_x_18334:
[----:B------:R-:W0:Y:S01]  /*fa10*/  LDC R6, c[0x0][0x404] ;  /* 0x00010100ff067b82 */ /* 0x000e220000000800 */
[----:B------:R-:W-:Y:S01]  /*fa20*/  ISETP.NE.AND P3, PT, R87, 0x1, PT ;  /* 0x000000015700780c */ /* 0x000fe20003f65270 */
[----:B------:R-:W-:Y:S01]  /*fa30*/  BSSY.RECONVERGENT B1, `(.L_x_18339) ;  /* 0x000005b000017945 */ /* 0x000fe20003800200 */
[----:B------:R-:W-:Y:S01]  /*fa40*/  I2FP.F32.U32 R88, R85 ;  /* 0x0000005500587245 */ /* 0x000fe20000201000 */
[----:B------:R-:W-:Y:S01]  /*fa50*/  IMAD.MOV.U32 R85, RZ, RZ, 0x2f800000 ;  /* 0x2f800000ff557424 */ /* 0x000fe200078e00ff */
[----:B------:R-:W-:-:S03]  /*fa60*/  MOV R89, 0x2 ;  /* 0x0000000200597802 */ /* 0x000fc60000000f00 */
[----:B------:R-:W-:-:S05]  /*fa70*/  FFMA.FTZ R9, R88, R85, 1.1641532182693481445e-10 ;  /* 0x2f00000058097423 */ /* 0x000fca0000010055 */
[----:B0-----:R-:W-:Y:S01]  /*fa80*/  FSETP.LE.FTZ.AND P2, PT, R9, R6, PT ;  /* 0x000000060900720b */ /* 0x001fe20003f53000 */
        /* <DEDUP_REMOVED lines=10> */
.L_x_18341:
        /* <DEDUP_REMOVED lines=13> */
.L_x_18343:
[----:B------:R-:W-:Y:S05]  /*fc00*/  BSYNC.RECONVERGENT B2 ;  /* 0x0000000000027941 */ /* 0x000fea0003800200 */
.L_x_18342:
[----:B------:R-:W-:Y:S01]  /*fc10*/  IMAD.WIDE.U32 R104, R12, -0x326172a9, RZ ;  /* 0xcd9e8d570c687825 */ /* 0x000fe200078e00ff */
[----:B------:R-:W-:-:S04]  /*fc20*/  LOP3.LUT R9, R7, R89, R101, 0x96, !PT ;  /* 0x0000005907097212 */ /* 0x000fc800078e9665 */
        /* <DEDUP_REMOVED lines=48> */
[----:B------:R-:W-:Y:S01]  /*ff30*/  LOP3.LUT R9, R9, R90, R89, 0x96, !PT ;  /* 0x0000005a09097212 */ /* 0x000fe200078e9659 */
[----:B------:R-:W-:Y:S01]  /*ff40*/  HFMA2 R89, -RZ, RZ, 0, 0 ;  /* 0x00000000ff597431 */ /* 0x000fe200000001ff */
        /* <DEDUP_REMOVED lines=8> */
[----:B------:R-:W-:-:S07]  /*ffd0*/  IMAD.MOV.U32 R86, RZ, RZ, R90 ;  /* 0x000000ffff567224 */ /* 0x000fce00078e005a */
.L_x_18340:
[----:B------:R-:W-:Y:S05]  /*ffe0*/  BSYNC.RECONVERGENT B1 ;  /* 0x0000000000017941 */ /* 0x000fea0003800200 */
.L_x_18339:
[----:B------:R-:W-:Y:S01]  /*fff0*/  ISETP.NE.AND P4, PT, R89, 0x1, PT ;  /* 0x000000015900780c */ /* 0x000fe20003f85270 */
[----:B------:R-:W-:Y:S01]  /*10000*/  BSSY.RECONVERGENT B1, `(.L_x_18344) ;  /* 0x000005a000017945 */ /* 0x000fe20003800200 */
[----:B------:R-:W-:Y:S02]  /*10010*/  I2FP.F32.U32 R88, R9 ;  /* 0x0000000900587245 */ /* 0x000fe40000201000 */
        /* <DEDUP_REMOVED lines=13> */
.L_x_18346:
        /* <DEDUP_REMOVED lines=13> */
.L_x_18348:
[----:B------:R-:W-:Y:S05]  /*101c0*/  BSYNC.RECONVERGENT B2 ;  /* 0x0000000000027941 */ /* 0x000fea0003800200 */
.L_x_18347:
        /* <DEDUP_REMOVED lines=58> */
[----:B------:R-:W-:Y:S01]  /*10570*/  LOP3.LUT R10, R10, R88, R91, 0x96, !PT ;  /* 0x000000580a0a7212 */ /* 0x000fe200078e965b */
[----:B------:R-:W-:Y:S01]  /*10580*/  IMAD.MOV.U32 R88, RZ, RZ, RZ ;  /* 0x000000ffff587224 */ /* 0x000fe200078e00ff */
[----:B------:R-:W-:-:S07]  /*10590*/  MOV R86, R90 ;  /* 0x0000005a00567202 */ /* 0x000fce0000000f00 */
.L_x_18345:
[----:B------:R-:W-:Y:S05]  /*105a0*/  BSYNC.RECONVERGENT B1 ;  /* 0x0000000000017941 */ /* 0x000fea0003800200 */
.L_x_18344:
        /* <DEDUP_REMOVED lines=16> */
.L_x_18351:
        /* <DEDUP_REMOVED lines=13> */
.L_x_18353:
[----:B------:R-:W-:Y:S05]  /*10780*/  BSYNC.RECONVERGENT B2 ;  /* 0x0000000000027941 */ /* 0x000fea0003800200 */
.L_x_18352:
        /* <DEDUP_REMOVED lines=61> */
.L_x_18350:
[----:B------:R-:W-:Y:S05]  /*10b60*/  BSYNC.RECONVERGENT B1 ;  /* 0x0000000000017941 */ /* 0x000fea0003800200 */
.L_x_18349:
        /* <DEDUP_REMOVED lines=16> */
.L_x_18333:
        /* <DEDUP_REMOVED lines=19> */
[----:B------:R-:W-:-:S05]  /*10da0*/  IMAD R88, R87, 0x1000000, R88 ;  /* 0x0100000057587824 */ /* 0x000fca00078e0258 */
[----:B------:R-:W-:-:S05]  /*10db0*/  LEA R85, R85, R88, 0x8 ;  /* 0x0000005855557211 */ /* 0x000fca00078e40ff */
[----:B------:R-:W-:Y:S02]  /*10dc0*/  IMAD.IADD R6, R85, 0x1, R6 ;  /* 0x0000000155067824 */ /* 0x000fe400078e0206 */
[----:B0-----:R-:W-:-:S05]  /*10dd0*/  IMAD.WIDE.U32 R90, R84, 0x4, R90 ;  /* 0x00000004545a7825 */ /* 0x001fca00078e005a */
[----:B------:R1:W-:Y:S02]  /*10de0*/  STG.E desc[UR6][R90.64], R6 ;  /* 0x000000065a007986 */ /* 0x0003e4000c101906 */
.L_x_18354:
[----:B01----:R-:W-:Y:S01]  /*10df0*/  MOV R6, R86 ;  /* 0x0000005600067202 */ /* 0x003fe20000000f00 */
[----:B------:R-:W-:-:S07]  /*10e00*/  VIADD R84, R84, 0x20 ;  /* 0x0000002054547836 */ /* 0x000fce0000000000 */
.L_x_18291:
[----:B------:R-:W-:Y:S05]  /*10e10*/  BSYNC.RECONVERGENT B0 ;  /* 0x0000000000007941 */ /* 0x000fea0003800200 */
.L_x_18290:
        /* <DEDUP_REMOVED lines=34> */
.L_x_18360:
        /* <DEDUP_REMOVED lines=13> */
.L_x_18362:
[----:B------:R-:W-:Y:S05]  /*11110*/  BSYNC.RECONVERGENT B2 ;  /* 0x0000000000027941 */ /* 0x000fea0003800200 */
.L_x_18361:
[----:B------:R-:W-:Y:S01]  /*11120*/  IMAD.WIDE.U32 R90, R12, -0x326172a9, RZ ;  /* 0xcd9e8d570c5a7825 */ /* 0x000fe200078e00ff */
[----:B------:R-:W-:Y:S02]  /*11130*/  LOP3.LUT R9, R7, R87, R101, 0x96, !PT ;  /* 0x0000005707097212 */ /* 0x000fe400078e9665 */
[----:B------:R-:W-:Y:S02]  /*11140*/  MOV R85, R6 ;  /* 0x0000000600557202 */ /* 0x000fe40000000f00 */
        /* <DEDUP_REMOVED lines=53> */
[----:B------:R-:W-:Y:S02]  /*114a0*/  IMAD.MOV.U32 R87, RZ, RZ, RZ ;  /* 0x000000ffff577224 */ /* 0x000fe400078e00ff */
[----:B------:R-:W-:Y:S01]  /*114b0*/  IMAD.WIDE.U32 R88, R8, -0x2daee0ad, RZ ;  /* 0xd2511f5308587825 */ /* 0x000fe200078e00ff */
[----:B------:R-:W-:-:S04]  /*114c0*/  MOV R8, R104 ;  /* 0x0000006800087202 */ /* 0x000fc80000000f00 */
[----:B------:R-:W-:Y:S01]  /*114d0*/  LOP3.LUT R10, R10, R86, R89, 0x96, !PT ;  /* 0x000000560a0a7212 */ /* 0x000fe200078e9659 */
[----:B------:R-:W-:-:S07]  /*114e0*/  IMAD.MOV.U32 R86, RZ, RZ, R88 ;  /* 0x000000ffff567224 */ /* 0x000fce00078e0058 */
.L_x_18359:
[----:B------:R-:W-:Y:S05]  /*114f0*/  BSYNC.RECONVERGENT B1 ;  /* 0x0000000000017941 */ /* 0x000fea0003800200 */
.L_x_18358:
[----:B------:R-:W0:Y:S01]  /*11500*/  LDC R89, c[0x0][0x404] ;  /* 0x00010100ff597b82 */ /* 0x000e220000000800 */
[----:B------:R-:W-:Y:S01]  /*11510*/  HFMA2 R90, -RZ, RZ, 0.1171875, 0 ;  /* 0x2f800000ff5a7431 */ /* 0x000fe200000001ff */
[----:B------:R-:W-:Y:S01]  /*11520*/  ISETP.NE.AND P3, PT, R87, 0x1, PT ;  /* 0x000000015700780c */ /* 0x000fe20003f65270 */
[----:B------:R-:W-:Y:S01]  /*11530*/  BSSY.RECONVERGENT B1, `(.L_x_18363) ;  /* 0x000005c000017945 */ /* 0x000fe20003800200 */
[----:B------:R-:W-:Y:S01]  /*11540*/  I2FP.F32.U32 R9, R85 ;  /* 0x0000005500097245 */ /* 0x000fe20000201000 */
[----:B------:R-:W-:-:S03]  /*11550*/  IMAD.MOV.U32 R85, RZ, RZ, 0x2 ;  /* 0x00000002ff557424 */ /* 0x000fc600078e00ff */
[----:B------:R-:W1:Y:S01]  /*11560*/  LDC R6, c[0x0][0x408] ;  /* 0x00010200ff067b82 */ /* 0x000e620000000800 */
[----:B------:R-:W-:Y:S01]  /*11570*/  FFMA.FTZ R88, R9, R90, 1.1641532182693481445e-10 ;  /* 0x2f00000009587423 */ /* 0x000fe2000001005a */
[----:B------:R-:W-:-:S04]  /*11580*/  MOV R9, R8 ;  /* 0x0000000800097202 */ /* 0x000fc80000000f00 */
        /* <DEDUP_REMOVED lines=11> */
.L_x_18365:
        /* <DEDUP_REMOVED lines=13> */
.L_x_18367:
[----:B------:R-:W-:Y:S05]  /*11710*/  BSYNC.RECONVERGENT B2 ;  /* 0x0000000000027941 */ /* 0x000fea0003800200 */
.L_x_18366:
        /* <DEDUP_REMOVED lines=61> */
.L_x_18364:
[----:B------:R-:W-:Y:S05]  /*11af0*/  BSYNC.RECONVERGENT B1 ;  /* 0x0000000000017941 */ /* 0x000fea0003800200 */
.L_x_18363:
        /* <DEDUP_REMOVED lines=15> */
.L_x_18370:
        /* <DEDUP_REMOVED lines=13> */
.L_x_18372:
[----:B------:R-:W-:Y:S05]  /*11cc0*/  BSYNC.RECONVERGENT B2 ;  /* 0x0000000000027941 */ /* 0x000fea0003800200 */
.L_x_18371:
        /* <DEDUP_REMOVED lines=61> */
.L_x_18369:
[----:B------:R-:W-:Y:S05]  /*120a0*/  BSYNC.RECONVERGENT B1 ;  /* 0x0000000000017941 */ /* 0x000fea0003800200 */
.L_x_18368:
        /* <DEDUP_REMOVED lines=17> */
.L_x_18375:
        /* <DEDUP_REMOVED lines=13> */
.L_x_18377:
[----:B------:R-:W-:Y:S05]  /*12290*/  BSYNC.RECONVERGENT B2 ;  /* 0x0000000000027941 */ /* 0x000fea0003800200 */
.L_x_18376:
        /* <DEDUP_REMOVED lines=56> */
[----:B------:R-:W-:-:S03]  /*12620*/  LOP3.LUT R11, R11, R160, R163, 0x96, !PT ;  /* 0x000000a00b0b7212 */ /* 0x000fc600078e96a3 */
[----:B------:R-:W-:Y:S01]  /*12630*/  IMAD.WIDE.U32 R138, R8, -0x2daee0ad, RZ ;  /* 0xd2511f53088a7825 */ /* 0x000fe200078e00ff */
[----:B------:R-:W-:-:S04]  /*12640*/  MOV R8, R162 ;  /* 0x000000a200087202 */ /* 0x000fc80000000f00 */
[----:B------:R-:W-:Y:S02]  /*12650*/  LOP3.LUT R10, R10, R104, R139, 0x96, !PT ;  /* 0x000000680a0a7212 */ /* 0x000fe400078e968b */
[----:B------:R-:W-:-:S07]  /*12660*/  MOV R86, R138 ;  /* 0x0000008a00567202 */ /* 0x000fce0000000f00 */
.L_x_18374:
[----:B------:R-:W-:Y:S05]  /*12670*/  BSYNC.RECONVERGENT B1 ;  /* 0x0000000000017941 */ /* 0x000fea0003800200 */
.L_x_18373:
        /* <DEDUP_REMOVED lines=15> */
.L_x_18380:
        /* <DEDUP_REMOVED lines=13> */
.L_x_18382:
[----:B------:R-:W-:Y:S05]  /*12840*/  BSYNC.RECONVERGENT B2 ;  /* 0x0000000000027941 */ /* 0x000fea0003800200 */
.L_x_18381:
        /* <DEDUP_REMOVED lines=61> */
.L_x_18379:
[----:B------:R-:W-:Y:S05]  /*12c20*/  BSYNC.RECONVERGENT B1 ;  /* 0x0000000000017941 */ /* 0x000fea0003800200 */
.L_x_18378:
        /* <DEDUP_REMOVED lines=17> */
.L_x_18385:
        /* <DEDUP_REMOVED lines=13> */
.L_x_18387:
[----:B------:R-:W-:Y:S05]  /*12e10*/  BSYNC.RECONVERGENT B2 ;  /* 0x0000000000027941 */ /* 0x000fea0003800200 */
.L_x_18386:
        /* <DEDUP_REMOVED lines=61> */
.L_x_18384:
[----:B------:R-:W-:Y:S05]  /*131f0*/  BSYNC.RECONVERGENT B1 ;  /* 0x0000000000017941 */ /* 0x000fea0003800200 */
.L_x_18383:
        /* <DEDUP_REMOVED lines=15> */
.L_x_18390:
        /* <DEDUP_REMOVED lines=13> */
.L_x_18392:
[----:B------:R-:W-:Y:S05]  /*133c0*/  BSYNC.RECONVERGENT B2 ;  /* 0x0000000000027941 */ /* 0x000fea0003800200 */
.L_x_18391:
[----:B------:R-:W-:Y:S01]  /*133d0*/  IMAD.WIDE.U32 R160, R12, -0x326172a9, RZ ;  /* 0xcd9e8d570ca07825 */ /* 0x000fe200078e00ff */
[----:B------:R-:W-:-:S03]  /*133e0*/  LOP3.LUT R9, R7, R105, R101, 0x96, !PT ;  /* 0x0000006907097212 */ /* 0x000fc600078e9665 */
[----:B------:R-:W-:Y:S01]  /*133f0*/  HFMA2 R85, -RZ, RZ, 0, 0 ;  /* 0x00000000ff557431 */ /* 0x000fe200000001ff */
        /* <DEDUP_REMOVED lines=58> */
.L_x_18389:
[----:B------:R-:W-:Y:S05]  /*137a0*/  BSYNC.RECONVERGENT B1 ;  /* 0x0000000000017941 */ /* 0x000fea0003800200 */
.L_x_18388:
[----:B------:R-:W-:Y:S01]  /*137b0*/  ISETP.NE.AND P6, PT, R85, 0x1, PT ;  /* 0x000000015500780c */ /* 0x000fe20003fc5270 */
[----:B------:R-:W-:Y:S01]  /*137c0*/  BSSY.RECONVERGENT B1, `(.L_x_18393) ;  /* 0x000005d000017945 */ /* 0x000fe20003800200 */
[----:B------:R-:W-:Y:S01]  /*137d0*/  I2FP.F32.U32 R9, R9 ;  /* 0x0000000900097245 */ /* 0x000fe20000201000 */
[----:B------:R-:W-:Y:S01]  /*137e0*/  FMUL.FTZ R104, R67, R6 ;  /* 0x0000000643687220 */ /* 0x000fe20000410000 */
        /* <DEDUP_REMOVED lines=13> */
.L_x_18395:
        /* <DEDUP_REMOVED lines=15> */
.L_x_18397:
[----:B------:R-:W-:Y:S05]  /*139b0*/  BSYNC.RECONVERGENT B2 ;  /* 0x0000000000027941 */ /* 0x000fea0003800200 */
.L_x_18396:
        /* <DEDUP_REMOVED lines=59> */
[----:B------:R-:W-:Y:S02]  /*13d70*/  LOP3.LUT R10, R10, R138, R161, 0x96, !PT ;  /* 0x0000008a0a0a7212 */ /* 0x000fe400078e96a1 */
[----:B------:R-:W-:-:S07]  /*13d80*/  MOV R86, R160 ;  /* 0x000000a000567202 */ /* 0x000fce0000000f00 */
.L_x_18394:
[----:B------:R-:W-:Y:S05]  /*13d90*/  BSYNC.RECONVERGENT B1 ;  /* 0x0000000000017941 */ /* 0x000fea0003800200 */
.L_x_18393:
        /* <DEDUP_REMOVED lines=35> */
.L_x_18357:
        /* <DEDUP_REMOVED lines=16> */
.L_x_18401:
        /* <DEDUP_REMOVED lines=13> */
.L_x_18403:
[----:B------:R-:W-:Y:S05]  /*141a0*/  BSYNC.RECONVERGENT B2 ;  /* 0x0000000000027941 */ /* 0x000fea0003800200 */
.L_x_18402:
        /* <DEDUP_REMOVED lines=61> */
.L_x_18400:
[----:B------:R-:W-:Y:S05]  /*14580*/  BSYNC.RECONVERGENT B1 ;  /* 0x0000000000017941 */ /* 0x000fea0003800200 */
.L_x_18399:
[----:B------:R-:W0:Y:S01]  /*14590*/  LDC R6, c[0x0][0x404] ;  /* 0x00010100ff067b82 */ /* 0x000e220000000800 */
[----:B------:R-:W-:Y:S01]  /*145a0*/  I2FP.F32.U32 R88, R85 ;  /* 0x0000005500587245 */ /* 0x000fe20000201000 */
[----:B------:R-:W-:Y:S01]  /*145b0*/  HFMA2 R85, -RZ, RZ, 0.1171875, 0 ;  /* 0x2f800000ff557431 */ /* 0x000fe200000001ff */
[----:B------:R-:W-:Y:S01]  /*145c0*/  ISETP.NE.AND P3, PT, R87, 0x1, PT ;  /* 0x000000015700780c */ /* 0x000fe20003f65270 */
[----:B------:R-:W-:Y:S01]  /*145d0*/  BSSY.RECONVERGENT B1, `(.L_x_18404) ;  /* 0x0000059000017945 */ /* 0x000fe20003800200 */
[----:B------:R-:W-:Y:S01]  /*145e0*/  IMAD.MOV.U32 R89, RZ, RZ, 0x2 ;  /* 0x00000002ff597424 */ /* 0x000fe200078e00ff */
[----:B------:R-:W-:Y:S01]  /*145f0*/  MOV R9, R8 ;  /* 0x0000000800097202 */ /* 0x000fe20000000f00 */
[----:B------:R-:W-:-:S05]  /*14600*/  FFMA.FTZ R91, R88, R85, 1.1641532182693481445e-10 ;  /* 0x2f000000585b7423 */ /* 0x000fca0000010055 */
[----:B0-----:R-:W-:-:S04]  /*14610*/  FSETP.LE.FTZ.AND P2, PT, R91, R6, PT ;  /* 0x000000065b00720b */ /* 0x001fc80003f53000 */
[----:B------:R-:W-:Y:S09]  /*14620*/  @!P3 BRA `(.L_x_18405) ;  /* 0x00000004004cb947 */ /* 0x000ff20003800000 */
        /* <DEDUP_REMOVED lines=8> */
.L_x_18406:
        /* <DEDUP_REMOVED lines=13> */
.L_x_18408:
[----:B------:R-:W-:Y:S05]  /*14780*/  BSYNC.RECONVERGENT B2 ;  /* 0x0000000000027941 */ /* 0x000fea0003800200 */
.L_x_18407:
        /* <DEDUP_REMOVED lines=57> */
[----:B------:R-:W-:-:S03]  /*14b20*/  MOV R8, R138 ;  /* 0x0000008a00087202 */ /* 0x000fc60000000f00 */
[----:B------:R-:W-:Y:S01]  /*14b30*/  IMAD.MOV.U32 R89, RZ, RZ, RZ ;  /* 0x000000ffff597224 */ /* 0x000fe200078e00ff */
[----:B------:R-:W-:Y:S02]  /*14b40*/  LOP3.LUT R10, R10, R88, R91, 0x96, !PT ;  /* 0x000000580a0a7212 */ /* 0x000fe400078e965b */
[----:B------:R-:W-:-:S07]  /*14b50*/  MOV R86, R90 ;  /* 0x0000005a00567202 */ /* 0x000fce0000000f00 */
.L_x_18405:
[----:B------:R-:W-:Y:S05]  /*14b60*/  BSYNC.RECONVERGENT B1 ;  /* 0x0000000000017941 */ /* 0x000fea0003800200 */
.L_x_18404:
[----:B------:R-:W-:Y:S01]  /*14b70*/  ISETP.NE.AND P4, PT, R89, 0x1, PT ;  /* 0x000000015900780c */ /* 0x000fe20003f85270 */
[----:B------:R-:W-:Y:S01]  /*14b80*/  BSSY.RECONVERGENT B1, `(.L_x_18409) ;  /* 0x000005a000017945 */ /* 0x000fe20003800200 */
[----:B------:R-:W-:Y:S01]  /*14b90*/  I2FP.F32.U32 R88, R9 ;  /* 0x0000000900587245 */ /* 0x000fe20000201000 */
[----:B------:R-:W-:-:S04]  /*14ba0*/  IMAD.MOV.U32 R9, RZ, RZ, R8 ;  /* 0x000000ffff097224 */ /* 0x000fc800078e0008 */
        /* <DEDUP_REMOVED lines=12> */
.L_x_18411:
        /* <DEDUP_REMOVED lines=13> */
.L_x_18413:
[----:B------:R-:W-:Y:S05]  /*14d40*/  BSYNC.RECONVERGENT B2 ;  /* 0x0000000000027941 */ /* 0x000fea0003800200 */
.L_x_18412:
        /* <DEDUP_REMOVED lines=61> */
.L_x_18410:
[----:B------:R-:W-:Y:S05]  /*15120*/  BSYNC.RECONVERGENT B1 ;  /* 0x0000000000017941 */ /* 0x000fea0003800200 */
.L_x_18409:
[----:B------:R-:W-:Y:S01]  /*15130*/  ISETP.NE.AND P5, PT, R88, 0x1, PT ;  /* 0x000000015800780c */ /* 0x000fe20003fa5270 */
[----:B------:R-:W-:Y:S01]  /*15140*/  BSSY.RECONVERGENT B1, `(.L_x_18414) ;  /* 0x000005a000017945 */ /* 0x000fe20003800200 */
[----:B------:R-:W-:Y:S01]  /*15150*/  I2FP.F32.U32 R90, R9 ;  /* 0x00000009005a7245 */ /* 0x000fe20000201000 */
[----:B------:R-:W-:Y:S01]  /*15160*/  IMAD.MOV.U32 R9, RZ, RZ, 0x2 ;  /* 0x00000002ff097424 */ /* 0x000fe200078e00ff */
[----:B------:R-:W-:-:S03]  /*15170*/  MOV R87, R8 ;  /* 0x0000000800577202 */ /* 0x000fc60000000f00 */
        /* <DEDUP_REMOVED lines=11> */
.L_x_18416:
        /* <DEDUP_REMOVED lines=13> */
.L_x_18418:
[----:B------:R-:W-:Y:S05]  /*15300*/  BSYNC.RECONVERGENT B2 ;  /* 0x0000000000027941 */ /* 0x000fea0003800200 */
.L_x_18417:
        /* <DEDUP_REMOVED lines=61> */
.L_x_18415:
[----:B------:R-:W-:Y:S05]  /*156e0*/  BSYNC.RECONVERGENT B1 ;  /* 0x0000000000017941 */ /* 0x000fea0003800200 */
.L_x_18414:
        /* <DEDUP_REMOVED lines=16> */
.L_x_18398:
[----:B------:R-:W0:Y:S01]  /*157f0*/  LDC.64 R90, c[0x0][0x3a8] ;  /* 0x0000ea00ff5a7b82 */ /* 0x000e220000000a00 */
[----:B------:R-:W-:Y:S02]  /*15800*/  SEL R87, RZ, 0x1000000, !P5 ;  /* 0x01000000ff577807 */ /* 0x000fe40006800000 */
[----:B------:R-:W-:Y:S02]  /*15810*/  SEL R85, RZ, 0x10000, !P4 ;  /* 0x00010000ff557807 */ /* 0x000fe40006000000 */
[----:B------:R-:W-:-:S03]  /*15820*/  SEL R6, RZ, 0x100, !P3 ;  /* 0x00000100ff067807 */ /* 0x000fc60005800000 */
[----:B------:R-:W1:Y:S01]  /*15830*/  LDC.64 R88, c[0x0][0x3b0] ;  /* 0x0000ec00ff587b82 */ /* 0x000e620000000a00 */
[----:B------:R-:W-:Y:S02]  /*15840*/  IADD3 R85, PT, PT, R6, R87, R85 ;  /* 0x0000005706557210 */ /* 0x000fe40007ffe055 */
[----:B------:R-:W-:-:S04]  /*15850*/  SEL R6, RZ, 0x1, !P2 ;  /* 0x00000001ff067807 */ /* 0x000fc80005000000 */
[----:B------:R-:W-:Y:S01]  /*15860*/  IADD3 R6, PT, PT, R85, R6, RZ ;  /* 0x0000000655067210 */ /* 0x000fe20007ffe0ff */
[----:B0-----:R-:W-:-:S05]  /*15870*/  IMAD.WIDE.U32 R90, R84, 0x10, R90 ;  /* 0x00000010545a7825 */ /* 0x001fca00078e005a */
[----:B------:R0:W-:Y:S01]  /*15880*/  STG.E.128 desc[UR6][R90.64], R64 ;  /* 0x000000405a007986 */ /* 0x0001e2000c101d06 */
[----:B-1----:R-:W-:-:S05]  /*15890*/  IMAD.WIDE.U32 R88, R84, 0x4, R88 ;  /* 0x0000000454587825 */ /* 0x002fca00078e0058 */
[----:B------:R0:W-:Y:S01]  /*158a0*/  STG.E desc[UR6][R88.64], R6 ;  /* 0x0000000658007986 */ /* 0x0001e2000c101906 */
[----:B------:R-:W-:Y:S05]  /*158b0*/  @!P0 BRA `(.L_x_18419) ;  /* 0x00000000002c8947 */ /* 0x000fea0003800000 */
[----:B0-----:R-:W0:Y:S01]  /*158c0*/  LDC.64 R90, c[0x0][0x3b8] ;  /* 0x0000ee00ff5a7b82 */ /* 0x001e220000000a00 */
[----:B------:R-:W-:Y:S01]  /*158d0*/  IMAD.U32 R88, R2, 0x10000, RZ ;  /* 0x0001000002587824 */ /* 0x000fe200078e00ff */
[----:B------:R-:W-:Y:S02]  /*158e0*/  LOP3.LUT R87, R0, 0xffff, RZ, 0xc0, !PT ;  /* 0x0000ffff00577812 */ /* 0x000fe400078ec0ff */
[----:B------:R-:W-:Y:S02]  /*158f0*/  LOP3.LUT R85, R3, 0xff, RZ, 0xc0, !PT ;  /* 0x000000ff03557812 */ /* 0x000fe400078ec0ff */
[----:B------:R-:W-:Y:S02]  /*15900*/  LOP3.LUT R88, R88, 0xff0000, RZ, 0xc0, !PT ;  /* 0x00ff000058587812 */ /* 0x000fe400078ec0ff */
[----:B------:R-:W-:Y:S02]  /*15910*/  LOP3.LUT R6, R4, 0xff, RZ, 0xc0, !PT ;  /* 0x000000ff04067812 */ /* 0x000fe400078ec0ff */
[----:B------:R-:W-:-:S05]  /*15920*/  LEA R88, R87, R88, 0x18 ;  /* 0x0000005857587211 */ /* 0x000fca00078ec0ff */
[----:B------:R-:W-:-:S05]  /*15930*/  IMAD R85, R85, 0x100, R88 ;  /* 0x0000010055557824 */ /* 0x000fca00078e0258 */
[----:B------:R-:W-:Y:S01]  /*15940*/  IADD3 R6, PT, PT, R85, R6, RZ ;  /* 0x0000000655067210 */ /* 0x000fe20007ffe0ff */
[----:B0-----:R-:W-:-:S05]  /*15950*/  IMAD.WIDE.U32 R90, R84, 0x4, R90 ;  /* 0x00000004545a7825 */ /* 0x001fca00078e005a */
[----:B------:R1:W-:Y:S02]  /*15960*/  STG.E desc[UR6][R90.64], R6 ;  /* 0x000000065a007986 */ /* 0x0003e4000c101906 */
.L_x_18419:
[----:B01----:R-:W-:Y:S01]  /*15970*/  IMAD.MOV.U32 R6, RZ, RZ, R86 ;  /* 0x000000ffff067224 */ /* 0x003fe200078e0056 */
[----:B------:R-:W-:-:S07]  /*15980*/  IADD3 R84, PT, PT, R84, 0x20, RZ ;  /* 0x0000002054547810 */ /* 0x000fce0007ffe0ff */
.L_x_18356:
[----:B------:R-:W-:Y:S05]  /*15990*/  BSYNC.RECONVERGENT B0 ;  /* 0x0000000000007941 */ /* 0x000fea0003800200 */
.L_x_18355:
        /* <DEDUP_REMOVED lines=34> */
.L_x_18425:
        /* <DEDUP_REMOVED lines=13> */
.L_x_18427:
[----:B------:R-:W-:Y:S05]  /*15c90*/  BSYNC.RECONVERGENT B2 ;  /* 0x0000000000027941 */ /* 0x000fea0003800200 */
.L_x_18426:
        /* <DEDUP_REMOVED lines=61> */
.L_x_18424:
[----:B------:R-:W-:Y:S05]  /*16070*/  BSYNC.RECONVERGENT B1 ;  /* 0x0000000000017941 */ /* 0x000fea0003800200 */
.L_x_18423:
[----:B------:R-:W0:Y:S01]  /*16080*/  LDC R6, c[0x0][0x408] ;  /* 0x00010200ff067b82 */ /* 0x000e220000000800 */
[----:B------:R-:W-:Y:S01]  /*16090*/  ISETP.NE.AND P3, PT, R87, 0x1, PT ;  /* 0x000000015700780c */ /* 0x000fe20003f65270 */
[----:B------:R-:W-:Y:S01]  /*160a0*/  IMAD.MOV.U32 R90, RZ, RZ, 0x2f800000 ;  /* 0x2f800000ff5a7424 */ /* 0x000fe200078e00ff */
[----:B------:R-:W-:Y:S01]  /*160b0*/  I2FP.F32.U32 R9, R85 ;  /* 0x0000005500097245 */ /* 0x000fe20000201000 */
[----:B------:R-:W-:Y:S01]  /*160c0*/  BSSY.RECONVERGENT B1, `(.L_x_18428) ;  /* 0x000005b000017945 */ /* 0x000fe20003800200 */
[----:B------:R-:W-:-:S03]  /*160d0*/  MOV R85, 0x2 ;  /* 0x0000000200557802 */ /* 0x000fc60000000f00 */
[----:B------:R-:W1:Y:S01]  /*160e0*/  LDC R89, c[0x0][0x404] ;  /* 0x00010100ff597b82 */ /* 0x000e620000000800 */
[----:B------:R-:W-:Y:S01]  /*160f0*/  FFMA.FTZ R88, R9, R90, 1.1641532182693481445e-10 ;  /* 0x2f00000009587423 */ /* 0x000fe2000001005a */
[----:B------:R-:W-:Y:S02]  /*16100*/  IMAD.MOV.U32 R9, RZ, RZ, R8 ;  /* 0x000000ffff097224 */ /* 0x000fe400078e0008 */
[----:B0----5:R-:W-:Y:S02]  /*16110*/  FMUL.FTZ R68, R68, R6 ;  /* 0x0000000644447220 */ /* 0x021fe40000410000 */
[----:B-1----:R-:W-:Y:S01]  /*16120*/  FSETP.LE.FTZ.AND P2, PT, R88, R89, PT ;  /* 0x000000595800720b */ /* 0x002fe20003f53000 */
        /* <DEDUP_REMOVED lines=9> */
.L_x_18430:
        /* <DEDUP_REMOVED lines=13> */
.L_x_18432:
[----:B------:R-:W-:Y:S05]  /*16290*/  BSYNC.RECONVERGENT B2 ;  /* 0x0000000000027941 */ /* 0x000fea0003800200 */
.L_x_18431:
        /* <DEDUP_REMOVED lines=61> */
.L_x_18429:
[----:B------:R-:W-:Y:S05]  /*16670*/  BSYNC.RECONVERGENT B1 ;  /* 0x0000000000017941 */ /* 0x000fea0003800200 */
.L_x_18428:
        /* <DEDUP_REMOVED lines=15> */
.L_x_18435:
        /* <DEDUP_REMOVED lines=13> */
.L_x_18437:
[----:B------:R-:W-:Y:S05]  /*16840*/  BSYNC.RECONVERGENT B2 ;  /* 0x0000000000027941 */ /* 0x000fea0003800200 */
.L_x_18436:
        /* <DEDUP_REMOVED lines=61> */
.L_x_18434:
[----:B------:R-:W-:Y:S05]  /*16c20*/  BSYNC.RECONVERGENT B1 ;  /* 0x0000000000017941 */ /* 0x000fea0003800200 */
.L_x_18433:
[----:B------:R-:W-:Y:S01]  /*16c30*/  ISETP.NE.AND P4, PT, R9, 0x1, PT ;  /* 0x000000010900780c */ /* 0x000fe20003f85270 */
[----:B------:R-:W-:Y:S01]  /*16c40*/  BSSY.RECONVERGENT B1, `(.L_x_18438) ;  /* 0x000005b000017945 */ /* 0x000fe20003800200 */
[----:B------:R-:W-:Y:S01]  /*16c50*/  I2FP.F32.U32 R85, R87 ;  /* 0x0000005700557245 */ /* 0x000fe20000201000 */
[----:B------:R-:W-:Y:S02]  /*16c60*/  HFMA2 R87, -RZ, RZ, 0, 1.1920928955078125e-07 ;  /* 0x00000002ff577431 */ /* 0x000fe400000001ff */
[----:B------:R-:W-:Y:S02]  /*16c70*/  FMUL.FTZ R69, R69, R6 ;  /* 0x0000000645457220 */ /* 0x000fe40000410000 */
        /* <DEDUP_REMOVED lines=12> */
.L_x_18440:
        /* <DEDUP_REMOVED lines=13> */
.L_x_18442:
[----:B------:R-:W-:Y:S05]  /*16e10*/  BSYNC.RECONVERGENT B2 ;  /* 0x0000000000027941 */ /* 0x000fea0003800200 */
.L_x_18441:
        /* <DEDUP_REMOVED lines=61> */
.L_x_18439:
[----:B------:R-:W-:Y:S05]  /*171f0*/  BSYNC.RECONVERGENT B1 ;  /* 0x0000000000017941 */ /* 0x000fea0003800200 */
.L_x_18438:
        /* <DEDUP_REMOVED lines=15> */
.L_x_18445:
        /* <DEDUP_REMOVED lines=13> */
.L_x_18447:
[----:B------:R-:W-:Y:S05]  /*173c0*/  BSYNC.RECONVERGENT B2 ;  /* 0x0000000000027941 */ /* 0x000fea0003800200 */
.L_x_18446:
        /* <DEDUP_REMOVED lines=61> */
.L_x_18444:
[----:B------:R-:W-:Y:S05]  /*177a0*/  BSYNC.RECONVERGENT B1 ;  /* 0x0000000000017941 */ /* 0x000fea0003800200 */
.L_x_18443:
        /* <DEDUP_REMOVED lines=17> */
.L_x_18450:
        /* <DEDUP_REMOVED lines=13> */
.L_x_18452:
[----:B------:R-:W-:Y:S05]  /*17990*/  BSYNC.RECONVERGENT B2 ;  /* 0x0000000000027941 */ /* 0x000fea0003800200 */
.L_x_18451:
        /* <DEDUP_REMOVED lines=61> */
.L_x_18449:
[----:B------:R-:W-:Y:S05]  /*17d70*/  BSYNC.RECONVERGENT B1 ;  /* 0x0000000000017941 */ /* 0x000fea0003800200 */
.L_x_18448:
        /* <DEDUP_REMOVED lines=15> */
.L_x_18455:
        /* <DEDUP_REMOVED lines=13> */
.L_x_18457:
[----:B------:R-:W-:Y:S05]  /*17f40*/  BSYNC.RECONVERGENT B2 ;  /* 0x0000000000027941 */ /* 0x000fea0003800200 */
.L_x_18456:
        /* <DEDUP_REMOVED lines=61> */
.L_x_18454:
[----:B------:R-:W-:Y:S05]  /*18320*/  BSYNC.RECONVERGENT B1 ;  /* 0x0000000000017941 */ /* 0x000fea0003800200 */
.L_x_18453:
        /* <DEDUP_REMOVED lines=17> */
.L_x_18460:
        /* <DEDUP_REMOVED lines=15> */
.L_x_18462:
[----:B------:R-:W-:Y:S05]  /*18530*/  BSYNC.RECONVERGENT B2 ;  /* 0x0000000000027941 */ /* 0x000fea0003800200 */
.L_x_18461:
        /* <DEDUP_REMOVED lines=61> */
.L_x_18459:
[----:B------:R-:W-:Y:S05]  /*18910*/  BSYNC.RECONVERGENT B1 ;  /* 0x0000000000017941 */ /* 0x000fea0003800200 */
.L_x_18458:
        /* <DEDUP_REMOVED lines=35> */
.L_x_18422:
        /* <DEDUP_REMOVED lines=16> */
.L_x_18466:
        /* <DEDUP_REMOVED lines=13> */
.L_x_18468:
[----:B------:R-:W-:Y:S05]  /*18d20*/  BSYNC.RECONVERGENT B2 ;  /* 0x0000000000027941 */ /* 0x000fea0003800200 */
.L_x_18467:
        /* <DEDUP_REMOVED lines=61> */
.L_x_18465:
[----:B------:R-:W-:Y:S05]  /*19100*/  BSYNC.RECONVERGENT B1 ;  /* 0x0000000000017941 */ /* 0x000fea0003800200 */
.L_x_18464:
[----:B------:R-:W0:Y:S01]  /*19110*/  LDC R6, c[0x0][0x404] ;  /* 0x00010100ff067b82 */ /* 0x000e220000000800 */
[----:B------:R-:W-:Y:S01]  /*19120*/  ISETP.NE.AND P3, PT, R87, 0x1, PT ;  /* 0x000000015700780c */ /* 0x000fe20003f65270 */
[----:B------:R-:W-:Y:S01]  /*19130*/  BSSY.RECONVERGENT B1, `(.L_x_18469) ;  /* 0x000005b000017945 */ /* 0x000fe20003800200 */
[----:B------:R-:W-:Y:S01]  /*19140*/  I2FP.F32.U32 R88, R85 ;  /* 0x0000005500587245 */ /* 0x000fe20000201000 */
[----:B------:R-:W-:Y:S01]  /*19150*/  IMAD.MOV.U32 R85, RZ, RZ, 0x2f800000 ;  /* 0x2f800000ff557424 */ /* 0x000fe200078e00ff */
[----:B------:R-:W-:Y:S01]  /*19160*/  MOV R89, 0x2 ;  /* 0x0000000200597802 */ /* 0x000fe20000000f00 */
[----:B------:R-:W-:Y:S02]  /*19170*/  IMAD.MOV.U32 R9, RZ, RZ, R8 ;  /* 0x000000ffff097224 */ /* 0x000fe400078e0008 */
[----:B------:R-:W-:-:S05]  /*19180*/  FFMA.FTZ R91, R88, R85, 1.1641532182693481445e-10 ;  /* 0x2f000000585b7423 */ /* 0x000fca0000010055 */
[----:B0-----:R-:W-:Y:S01]  /*19190*/  FSETP.LE.FTZ.AND P2, PT, R91, R6, PT ;  /* 0x000000065b00720b */ /* 0x001fe20003f53000 */
        /* <DEDUP_REMOVED lines=9> */
.L_x_18471:
        /* <DEDUP_REMOVED lines=13> */
.L_x_18473:
[----:B------:R-:W-:Y:S05]  /*19300*/  BSYNC.RECONVERGENT B2 ;  /* 0x0000000000027941 */ /* 0x000fea0003800200 */
.L_x_18472:
        /* <DEDUP_REMOVED lines=61> */
.L_x_18470:
[----:B------:R-:W-:Y:S05]  /*196e0*/  BSYNC.RECONVERGENT B1 ;  /* 0x0000000000017941 */ /* 0x000fea0003800200 */
.L_x_18469:
        /* <DEDUP_REMOVED lines=16> */
.L_x_18476:
        /* <DEDUP_REMOVED lines=13> */
.L_x_18478:
[----:B------:R-:W-:Y:S05]  /*198c0*/  BSYNC.RECONVERGENT B2 ;  /* 0x0000000000027941 */ /* 0x000fea0003800200 */
.L_x_18477:
        /* <DEDUP_REMOVED lines=61> */
.L_x_18475:
[----:B------:R-:W-:Y:S05]  /*19ca0*/  BSYNC.RECONVERGENT B1 ;  /* 0x0000000000017941 */ /* 0x000fea0003800200 */
.L_x_18474:
        /* <DEDUP_REMOVED lines=16> */
.L_x_18481:
        /* <DEDUP_REMOVED lines=13> */
.L_x_18483:
[----:B------:R-:W-:Y:S05]  /*19e80*/  BSYNC.RECONVERGENT B2 ;  /* 0x0000000000027941 */ /* 0x000fea0003800200 */
.L_x_18482:
        /* <DEDUP_REMOVED lines=61> */
.L_x_18480:
[----:B------:R-:W-:Y:S05]  /*1a260*/  BSYNC.RECONVERGENT B1 ;  /* 0x0000000000017941 */ /* 0x000fea0003800200 */
.L_x_18479:
        /* <DEDUP_REMOVED lines=16> */
.L_x_18463:
        /* <DEDUP_REMOVED lines=24> */
.L_x_18484:
[----:B01----:R-:W-:Y:S01]  /*1a4f0*/  MOV R6, R86 ;  /* 0x0000005600067202 */ /* 0x003fe20000000f00 */
[----:B------:R-:W-:-:S07]  /*1a500*/  VIADD R84, R84, 0x20 ;  /* 0x0000002054547836 */ /* 0x000fce0000000000 */
.L_x_18421:
[----:B------:R-:W-:Y:S05]  /*1a510*/  BSYNC.RECONVERGENT B0 ;  /* 0x0000000000007941 */ /* 0x000fea0003800200 */
.L_x_18420:
        /* <DEDUP_REMOVED lines=34> */
.L_x_18490:
        /* <DEDUP_REMOVED lines=13> */
.L_x_18492:
[----:B------:R-:W-:Y:S05]  /*1a810*/  BSYNC.RECONVERGENT B2 ;  /* 0x0000000000027941 */ /* 0x000fea0003800200 */
.L_x_18491:
        /* <DEDUP_REMOVED lines=61> */
.L_x_18489:
[----:B------:R-:W-:Y:S05]  /*1abf0*/  BSYNC.RECONVERGENT B1 ;  /* 0x0000000000017941 */ /* 0x000fea0003800200 */
.L_x_18488:
        /* <DEDUP_REMOVED lines=8> */
[----:B------:R-:W-:Y:S01]  /*1ac80*/  MOV R9, R8 ;  /* 0x0000000800097202 */ /* 0x000fe20000000f00 */
[----:B0----5:R-:W-:-:S03]  /*1ac90*/  FMUL.FTZ R72, R72, R6 ;  /* 0x0000000648487220 */ /* 0x021fc60000410000 */
[----:B-1----:R-:W-:Y:S01]  /*1aca0*/  FSETP.LE.FTZ.AND P2, PT, R88, R89, PT ;  /* 0x000000595800720b */ /* 0x002fe20003f53000 */
        /* <DEDUP_REMOVED lines=9> */
.L_x_18495:
        /* <DEDUP_REMOVED lines=13> */
.L_x_18497:
[----:B------:R-:W-:Y:S05]  /*1ae10*/  BSYNC.RECONVERGENT B2 ;  /* 0x0000000000027941 */ /* 0x000fea0003800200 */
.L_x_18496:
        /* <DEDUP_REMOVED lines=61> */
.L_x_18494:
[----:B------:R-:W-:Y:S05]  /*1b1f0*/  BSYNC.RECONVERGENT B1 ;  /* 0x0000000000017941 */ /* 0x000fea0003800200 */
.L_x_18493:
        /* <DEDUP_REMOVED lines=15> */
.L_x_18500:
        /* <DEDUP_REMOVED lines=13> */
.L_x_18502:
[----:B------:R-:W-:Y:S05]  /*1b3c0*/  BSYNC.RECONVERGENT B2 ;  /* 0x0000000000027941 */ /* 0x000fea0003800200 */
.L_x_18501:
        /* <DEDUP_REMOVED lines=61> */
.L_x_18499:
[----:B------:R-:W-:Y:S05]  /*1b7a0*/  BSYNC.RECONVERGENT B1 ;  /* 0x0000000000017941 */ /* 0x000fea0003800200 */
.L_x_18498:
        /* <DEDUP_REMOVED lines=17> */
.L_x_18505:
        /* <DEDUP_REMOVED lines=13> */
.L_x_18507:
[----:B------:R-:W-:Y:S05]  /*1b990*/  BSYNC.RECONVERGENT B2 ;  /* 0x0000000000027941 */ /* 0x000fea0003800200 */
.L_x_18506:
        /* <DEDUP_REMOVED lines=61> */
.L_x_18504:
[----:B------:R-:W-:Y:S05]  /*1bd70*/  BSYNC.RECONVERGENT B1 ;  /* 0x0000000000017941 */ /* 0x000fea0003800200 */
.L_x_18503:
        /* <DEDUP_REMOVED lines=15> */
.L_x_18510:
        /* <DEDUP_REMOVED lines=13> */
.L_x_18512:
[----:B------:R-:W-:Y:S05]  /*1bf40*/  BSYNC.RECONVERGENT B2 ;  /* 0x0000000000027941 */ /* 0x000fea0003800200 */
.L_x_18511:
        /* <DEDUP_REMOVED lines=61> */
.L_x_18509:
[----:B------:R-:W-:Y:S05]  /*1c320*/  BSYNC.RECONVERGENT B1 ;  /* 0x0000000000017941 */ /* 0x000fea0003800200 */
.L_x_18508:
        /* <DEDUP_REMOVED lines=17> */
.L_x_18515:
        /* <DEDUP_REMOVED lines=13> */
.L_x_18517:
[----:B------:R-:W-:Y:S05]  /*1c510*/  BSYNC.RECONVERGENT B2 ;  /* 0x0000000000027941 */ /* 0x000fea0003800200 */
.L_x_18516:
        /* <DEDUP_REMOVED lines=61> */
.L_x_18514:
[----:B------:R-:W-:Y:S05]  /*1c8f0*/  BSYNC.RECONVERGENT B1 ;  /* 0x0000000000017941 */ /* 0x000fea0003800200 */
.L_x_18513:
        /* <DEDUP_REMOVED lines=15> */
.L_x_18520:
        /* <DEDUP_REMOVED lines=13> */
.L_x_18522:
[----:B------:R-:W-:Y:S05]  /*1cac0*/  BSYNC.RECONVERGENT B2 ;  /* 0x0000000000027941 */ /* 0x000fea0003800200 */
.L_x_18521:
        /* <DEDUP_REMOVED lines=61> */
.L_x_18519:
[----:B------:R-:W-:Y:S05]  /*1cea0*/  BSYNC.RECONVERGENT B1 ;  /* 0x0000000000017941 */ /* 0x000fea0003800200 */
.L_x_18518:
        /* <DEDUP_REMOVED lines=17> */
.L_x_18525:
        /* <DEDUP_REMOVED lines=15> */
.L_x_18527:
[----:B------:R-:W-:Y:S05]  /*1d0b0*/  BSYNC.RECONVERGENT B2 ;  /* 0x0000000000027941 */ /* 0x000fea0003800200 */
.L_x_18526:
        /* <DEDUP_REMOVED lines=61> */
.L_x_18524:
[----:B------:R-:W-:Y:S05]  /*1d490*/  BSYNC.RECONVERGENT B1 ;  /* 0x0000000000017941 */ /* 0x000fea0003800200 */
.L_x_18523:
        /* <DEDUP_REMOVED lines=35> */
.L_x_18487:
        /* <DEDUP_REMOVED lines=16> */
.L_x_18531:
        /* <DEDUP_REMOVED lines=13> */
.L_x_18533:
[----:B------:R-:W-:Y:S05]  /*1d8a0*/  BSYNC.RECONVERGENT B2 ;  /* 0x0000000000027941 */ /* 0x000fea0003800200 */
.L_x_18532:
        /* <DEDUP_REMOVED lines=61> */
.L_x_18530:
[----:B------:R-:W-:Y:S05]  /*1dc80*/  BSYNC.RECONVERGENT B1 ;  /* 0x0000000000017941 */ /* 0x000fea0003800200 */
.L_x_18529:
        /* <DEDUP_REMOVED lines=18> */
.L_x_18536:
        /* <DEDUP_REMOVED lines=13> */
.L_x_18538:
[----:B------:R-:W-:Y:S05]  /*1de80*/  BSYNC.RECONVERGENT B2 ;  /* 0x0000000000027941 */ /* 0x000fea0003800200 */
.L_x_18537:
        /* <DEDUP_REMOVED lines=61> */
.L_x_18535:
[----:B------:R-:W-:Y:S05]  /*1e260*/  BSYNC.RECONVERGENT B1 ;  /* 0x0000000000017941 */ /* 0x000fea0003800200 */
.L_x_18534:
        /* <DEDUP_REMOVED lines=16> */
.L_x_18541:
        /* <DEDUP_REMOVED lines=13> */
.L_x_18543:
[----:B------:R-:W-:Y:S05]  /*1e440*/  BSYNC.RECONVERGENT B2 ;  /* 0x0000000000027941 */ /* 0x000fea0003800200 */
.L_x_18542:
        /* <DEDUP_REMOVED lines=61> */
.L_x_18540:
[----:B------:R-:W-:Y:S05]  /*1e820*/  BSYNC.RECONVERGENT B1 ;  /* 0x0000000000017941 */ /* 0x000fea0003800200 */
.L_x_18539:
        /* <DEDUP_REMOVED lines=16> */
.L_x_18546:
        /* <DEDUP_REMOVED lines=13> */
.L_x_18548:
[----:B------:R-:W-:Y:S05]  /*1ea00*/  BSYNC.RECONVERGENT B2 ;  /* 0x0000000000027941 */ /* 0x000fea0003800200 */
.L_x_18547:
        /* <DEDUP_REMOVED lines=61> */
.L_x_18545:
[----:B------:R-:W-:Y:S05]  /*1ede0*/  BSYNC.RECONVERGENT B1 ;  /* 0x0000000000017941 */ /* 0x000fea0003800200 */
.L_x_18544:
        /* <DEDUP_REMOVED lines=16> */
.L_x_18528:
[----:B------:R-:W0:Y:S01]  /*1eef0*/  LDC.64 R104, c[0x0][0x3a8] ;  /* 0x0000ea00ff687b82 */ /* 0x000e220000000a00 */
[----:B------:R-:W-:Y:S02]  /*1ef00*/  SEL R87, RZ, 0x1000000, !P5 ;  /* 0x01000000ff577807 */ /* 0x000fe40006800000 */
[----:B------:R-:W-:Y:S02]  /*1ef10*/  SEL R88, RZ, 0x10000, !P4 ;  /* 0x00010000ff587807 */ /* 0x000fe40006000000 */
[----:B------:R-:W-:Y:S02]  /*1ef20*/  SEL R85, RZ, 0x100, !P3 ;  /* 0x00000100ff557807 */ /* 0x000fe40005800000 */
[----:B------:R-:W-:Y:S01]  /*1ef30*/  SEL R6, RZ, 0x1, !P2 ;  /* 0x00000001ff067807 */ /* 0x000fe20005000000 */
[----:B------:R-:W1:Y:S01]  /*1ef40*/  LDC.64 R90, c[0x0][0x3b0] ;  /* 0x0000ec00ff5a7b82 */ /* 0x000e620000000a00 */
[----:B------:R-:W-:-:S04]  /*1ef50*/  IADD3 R85, PT, PT, R85, R87, R88 ;  /* 0x0000005755557210 */ /* 0x000fc80007ffe058 */
        /* <DEDUP_REMOVED lines=17> */
.L_x_18549:
[----:B01----:R-:W-:Y:S01]  /*1f070*/  IMAD.MOV.U32 R6, RZ, RZ, R86 ;  /* 0x000000ffff067224 */ /* 0x003fe200078e0056 */
[----:B------:R-:W-:-:S07]  /*1f080*/  IADD3 R84, PT, PT, R84, 0x20, RZ ;  /* 0x0000002054547810 */ /* 0x000fce0007ffe0ff */
.L_x_18486:
[----:B------:R-:W-:Y:S05]  /*1f090*/  BSYNC.RECONVERGENT B0 ;  /* 0x0000000000007941 */ /* 0x000fea0003800200 */
.L_x_18485:
        /* <DEDUP_REMOVED lines=34> */
.L_x_18555:
        /* <DEDUP_REMOVED lines=13> */
.L_x_18557:
[----:B------:R-:W-:Y:S05]  /*1f390*/  BSYNC.RECONVERGENT B2 ;  /* 0x0000000000027941 */ /* 0x000fea0003800200 */
.L_x_18556:
        /* <DEDUP_REMOVED lines=61> */
.L_x_18554:
[----:B------:R-:W-:Y:S05]  /*1f770*/  BSYNC.RECONVERGENT B1 ;  /* 0x0000000000017941 */ /* 0x000fea0003800200 */
.L_x_18553:
        /* <DEDUP_REMOVED lines=20> */
.L_x_18560:
        /* <DEDUP_REMOVED lines=13> */
.L_x_18562:
[----:B------:R-:W-:Y:S05]  /*1f990*/  BSYNC.RECONVERGENT B2 ;  /* 0x0000000000027941 */ /* 0x000fea0003800200 */
.L_x_18561:
        /* <DEDUP_REMOVED lines=61> */
.L_x_18559:
[----:B------:R-:W-:Y:S05]  /*1fd70*/  BSYNC.RECONVERGENT B1 ;  /* 0x0000000000017941 */ /* 0x000fea0003800200 */
.L_x_18558:
        /* <DEDUP_REMOVED lines=15> */
.L_x_18565:
        /* <DEDUP_REMOVED lines=13> */
.L_x_18567:
[----:B------:R-:W-:Y:S05]  /*1ff40*/  BSYNC.RECONVERGENT B2 ;  /* 0x0000000000027941 */ /* 0x000fea0003800200 */
.L_x_18566:
        /* <DEDUP_REMOVED lines=61> */
.L_x_18564:
[----:B------:R-:W-:Y:S05]  /*20320*/  BSYNC.RECONVERGENT B1 ;  /* 0x0000000000017941 */ /* 0x000fea0003800200 */
.L_x_18563:
        /* <DEDUP_REMOVED lines=17> */
.L_x_18570:
        /* <DEDUP_REMOVED lines=13> */
.L_x_18572:
[----:B------:R-:W-:Y:S05]  /*20510*/  BSYNC.RECONVERGENT B2 ;  /* 0x0000000000027941 */ /* 0x000fea0003800200 */
.L_x_18571:
        /* <DEDUP_REMOVED lines=61> */
.L_x_18569:
[----:B------:R-:W-:Y:S05]  /*208f0*/  BSYNC.RECONVERGENT B1 ;  /* 0x0000000000017941 */ /* 0x000fea0003800200 */
.L_x_18568:
        /* <DEDUP_REMOVED lines=15> */
.L_x_18575:
        /* <DEDUP_REMOVED lines=13> */
.L_x_18577:
[----:B------:R-:W-:Y:S05]  /*20ac0*/  BSYNC.RECONVERGENT B2 ;  /* 0x0000000000027941 */ /* 0x000fea0003800200 */
.L_x_18576:
        /* <DEDUP_REMOVED lines=61> */
.L_x_18574:
[----:B------:R-:W-:Y:S05]  /*20ea0*/  BSYNC.RECONVERGENT B1 ;  /* 0x0000000000017941 */ /* 0x000fea0003800200 */
.L_x_18573:
        /* <DEDUP_REMOVED lines=17> */
.L_x_18580:
        /* <DEDUP_REMOVED lines=13> */
.L_x_18582:
[----:B------:R-:W-:Y:S05]  /*21090*/  BSYNC.RECONVERGENT B2 ;  /* 0x0000000000027941 */ /* 0x000fea0003800200 */
.L_x_18581:
        /* <DEDUP_REMOVED lines=61> */
.L_x_18579:
[----:B------:R-:W-:Y:S05]  /*21470*/  BSYNC.RECONVERGENT B1 ;  /* 0x0000000000017941 */ /* 0x000fea0003800200 */
.L_x_18578:
        /* <DEDUP_REMOVED lines=15> */
.L_x_18585:
        /* <DEDUP_REMOVED lines=13> */
.L_x_18587:
[----:B------:R-:W-:Y:S05]  /*21640*/  BSYNC.RECONVERGENT B2 ;  /* 0x0000000000027941 */ /* 0x000fea0003800200 */
.L_x_18586:
        /* <DEDUP_REMOVED lines=61> */
.L_x_18584:
[----:B------:R-:W-:Y:S05]  /*21a20*/  BSYNC.RECONVERGENT B1 ;  /* 0x0000000000017941 */ /* 0x000fea0003800200 */
.L_x_18583:
        /* <DEDUP_REMOVED lines=17> */
.L_x_18590:
        /* <DEDUP_REMOVED lines=15> */
.L_x_18592:
[----:B------:R-:W-:Y:S05]  /*21c30*/  BSYNC.RECONVERGENT B2 ;  /* 0x0000000000027941 */ /* 0x000fea0003800200 */
.L_x_18591:
        /* <DEDUP_REMOVED lines=61> */
.L_x_18589:
[----:B------:R-:W-:Y:S05]  /*22010*/  BSYNC.RECONVERGENT B1 ;  /* 0x0000000000017941 */ /* 0x000fea0003800200 */
.L_x_18588:
        /* <DEDUP_REMOVED lines=35> */
.L_x_18552:
        /* <DEDUP_REMOVED lines=16> */
.L_x_18596:
        /* <DEDUP_REMOVED lines=13> */
.L_x_18598:
[----:B------:R-:W-:Y:S05]  /*22420*/  BSYNC.RECONVERGENT B2 ;  /* 0x0000000000027941 */ /* 0x000fea0003800200 */
.L_x_18597:
        /* <DEDUP_REMOVED lines=61> */
.L_x_18595:
[----:B------:R-:W-:Y:S05]  /*22800*/  BSYNC.RECONVERGENT B1 ;  /* 0x0000000000017941 */ /* 0x000fea0003800200 */
.L_x_18594:
        /* <DEDUP_REMOVED lines=18> */
.L_x_18601:
        /* <DEDUP_REMOVED lines=13> */
.L_x_18603:
[----:B------:R-:W-:Y:S05]  /*22a00*/  BSYNC.RECONVERGENT B2 ;  /* 0x0000000000027941 */ /* 0x000fea0003800200 */
.L_x_18602:
        /* <DEDUP_REMOVED lines=61> */
.L_x_18600:
[----:B------:R-:W-:Y:S05]  /*22de0*/  BSYNC.RECONVERGENT B1 ;  /* 0x0000000000017941 */ /* 0x000fea0003800200 */
.L_x_18599:
        /* <DEDUP_REMOVED lines=16> */
.L_x_18606:
        /* <DEDUP_REMOVED lines=13> */
.L_x_18608:
[----:B------:R-:W-:Y:S05]  /*22fc0*/  BSYNC.RECONVERGENT B2 ;  /* 0x0000000000027941 */ /* 0x000fea0003800200 */
.L_x_18607:
        /* <DEDUP_REMOVED lines=61> */
.L_x_18605:
[----:B------:R-:W-:Y:S05]  /*233a0*/  BSYNC.RECONVERGENT B1 ;  /* 0x0000000000017941 */ /* 0x000fea0003800200 */
.L_x_18604:
        /* <DEDUP_REMOVED lines=16> */
.L_x_18611:
        /* <DEDUP_REMOVED lines=13> */
.L_x_18613:
[----:B------:R-:W-:Y:S05]  /*23580*/  BSYNC.RECONVERGENT B2 ;  /* 0x0000000000027941 */ /* 0x000fea0003800200 */
.L_x_18612:
        /* <DEDUP_REMOVED lines=61> */
.L_x_18610:
[----:B------:R-:W-:Y:S05]  /*23960*/  BSYNC.RECONVERGENT B1 ;  /* 0x0000000000017941 */ /* 0x000fea0003800200 */
.L_x_18609:
        /* <DEDUP_REMOVED lines=16> */
.L_x_18593:
[----:B------:R-:W0:Y:S01]  /*23a70*/  LDC.64 R104, c[0x0][0x3a8] ;  /* 0x0000ea00ff687b82 */ /* 0x000e220000000a00 */
[----:B------:R-:W-:Y:S02]  /*23a80*/  SEL R87, RZ, 0x1000000, !P5 ;  /* 0x01000000ff577807 */ /* 0x000fe40006800000 */
[----:B------:R-:W-:Y:S02]  /*23a90*/  SEL R88, RZ, 0x10000, !P4 ;  /* 0x00010000ff587807 */ /* 0x000fe40006000000 */
[----:B------:R-:W-:Y:S02]  /*23aa0*/  SEL R85, RZ, 0x100, !P3 ;  /* 0x00000100ff557807 */ /* 0x000fe40005800000 */
[----:B------:R-:W-:Y:S01]  /*23ab0*/  SEL R6, RZ, 0x1, !P2 ;  /* 0x00000001ff067807 */ /* 0x000fe20005000000 */
[----:B------:R-:W1:Y:S01]  /*23ac0*/  LDC.64 R90, c[0x0][0x3b0] ;  /* 0x0000ec00ff5a7b82 */ /* 0x000e620000000a00 */
[----:B------:R-:W-:-:S05]  /*23ad0*/  IADD3 R85, PT, PT, R85, R87, R88 ;  /* 0x0000005755557210 */ /* 0x000fca0007ffe058 */
        /* <DEDUP_REMOVED lines=17> */
.L_x_18614:
[----:B01----:R-:W-:Y:S01]  /*23bf0*/  MOV R6, R86 ;  /* 0x0000005600067202 */ /* 0x003fe20000000f00 */
[----:B------:R-:W-:-:S07]  /*23c00*/  VIADD R84, R84, 0x20 ;  /* 0x0000002054547836 */ /* 0x000fce0000000000 */
.L_x_18551:
[----:B------:R-:W-:Y:S05]  /*23c10*/  BSYNC.RECONVERGENT B0 ;  /* 0x0000000000007941 */ /* 0x000fea0003800200 */
.L_x_18550:
        /* <DEDUP_REMOVED lines=34> */
.L_x_18620:
        /* <DEDUP_REMOVED lines=13> */
.L_x_18622:
[----:B------:R-:W-:Y:S05]  /*23f10*/  BSYNC.RECONVERGENT B2 ;  /* 0x0000000000027941 */ /* 0x000fea0003800200 */
.L_x_18621:
        /* <DEDUP_REMOVED lines=61> */
.L_x_18619:
[----:B------:R-:W-:Y:S05]  /*242f0*/  BSYNC.RECONVERGENT B1 ;  /* 0x0000000000017941 */ /* 0x000fea0003800200 */
.L_x_18618:
        /* <DEDUP_REMOVED lines=20> */
.L_x_18625:
        /* <DEDUP_REMOVED lines=13> */
.L_x_18627:
[----:B------:R-:W-:Y:S05]  /*24510*/  BSYNC.RECONVERGENT B2 ;  /* 0x0000000000027941 */ /* 0x000fea0003800200 */
.L_x_18626:
        /* <DEDUP_REMOVED lines=61> */
.L_x_18624:
[----:B------:R-:W-:Y:S05]  /*248f0*/  BSYNC.RECONVERGENT B1 ;  /* 0x0000000000017941 */ /* 0x000fea0003800200 */
.L_x_18623:
        /* <DEDUP_REMOVED lines=15> */
.L_x_18630:
        /* <DEDUP_REMOVED lines=13> */
.L_x_18632:
[----:B------:R-:W-:Y:S05]  /*24ac0*/  BSYNC.RECONVERGENT B2 ;  /* 0x0000000000027941 */ /* 0x000fea0003800200 */
.L_x_18631:
        /* <DEDUP_REMOVED lines=61> */
.L_x_18629:
[----:B------:R-:W-:Y:S05]  /*24ea0*/  BSYNC.RECONVERGENT B1 ;  /* 0x0000000000017941 */ /* 0x000fea0003800200 */
.L_x_18628:
        /* <DEDUP_REMOVED lines=17> */
.L_x_18635:
        /* <DEDUP_REMOVED lines=13> */
.L_x_18637:
[----:B------:R-:W-:Y:S05]  /*25090*/  BSYNC.RECONVERGENT B2 ;  /* 0x0000000000027941 */ /* 0x000fea0003800200 */
.L_x_18636:
        /* <DEDUP_REMOVED lines=61> */
.L_x_18634:
[----:B------:R-:W-:Y:S05]  /*25470*/  BSYNC.RECONVERGENT B1 ;  /* 0x0000000000017941 */ /* 0x000fea0003800200 */
.L_x_18633:
        /* <DEDUP_REMOVED lines=15> */
.L_x_18640:
        /* <DEDUP_REMOVED lines=13> */
.L_x_18642:
[----:B------:R-:W-:Y:S05]  /*25640*/  BSYNC.RECONVERGENT B2 ;  /* 0x0000000000027941 */ /* 0x000fea0003800200 */
.L_x_18641:
        /* <DEDUP_REMOVED lines=61> */
.L_x_18639:
[----:B------:R-:W-:Y:S05]  /*25a20*/  BSYNC.RECONVERGENT B1 ;  /* 0x0000000000017941 */ /* 0x000fea0003800200 */
.L_x_18638:
        /* <DEDUP_REMOVED lines=17> */
.L_x_18645:
        /* <DEDUP_REMOVED lines=13> */
.L_x_18647:
[----:B------:R-:W-:Y:S05]  /*25c10*/  BSYNC.RECONVERGENT B2 ;  /* 0x0000000000027941 */ /* 0x000fea0003800200 */
.L_x_18646:
        /* <DEDUP_REMOVED lines=61> */
.L_x_18644:
[----:B------:R-:W-:Y:S05]  /*25ff0*/  BSYNC.RECONVERGENT B1 ;  /* 0x0000000000017941 */ /* 0x000fea0003800200 */
.L_x_18643:
        /* <DEDUP_REMOVED lines=15> */
.L_x_18650:
        /* <DEDUP_REMOVED lines=13> */
.L_x_18652:
[----:B------:R-:W-:Y:S05]  /*261c0*/  BSYNC.RECONVERGENT B2 ;  /* 0x0000000000027941 */ /* 0x000fea0003800200 */
.L_x_18651:
        /* <DEDUP_REMOVED lines=61> */
.L_x_18649:
[----:B------:R-:W-:Y:S05]  /*265a0*/  BSYNC.RECONVERGENT B1 ;  /* 0x0000000000017941 */ /* 0x000fea0003800200 */
.L_x_18648:
        /* <DEDUP_REMOVED lines=17> */
.L_x_18655:
        /* <DEDUP_REMOVED lines=15> */
.L_x_18657:
[----:B------:R-:W-:Y:S05]  /*267b0*/  BSYNC.RECONVERGENT B2 ;  /* 0x0000000000027941 */ /* 0x000fea0003800200 */
.L_x_18656:
        /* <DEDUP_REMOVED lines=61> */
.L_x_18654:
[----:B------:R-:W-:Y:S05]  /*26b90*/  BSYNC.RECONVERGENT B1 ;  /* 0x0000000000017941 */ /* 0x000fea0003800200 */
.L_x_18653:
[-C--:B------:R-:W-:Y:S01]  /*26ba0*/  FMUL.FTZ R105, R44, R6.reuse ;  /* 0x000000062c697220 */ /* 0x080fe20000410000 */
[----:B------:R-:W-:Y:S01]  /*26bb0*/  FSETP.GTU.FTZ.AND P6, PT, R88, R89, PT ;  /* 0x000000595800720b */ /* 0x000fe20003fdc000 */
[-C--:B------:R-:W-:Y:S01]  /*26bc0*/  FMUL.FTZ R83, R45, R6.reuse ;  /* 0x000000062d537220 */ /* 0x080fe20000410000 */
        /* <DEDUP_REMOVED lines=32> */
.L_x_18617:
        /* <DEDUP_REMOVED lines=16> */
.L_x_18661:
        /* <DEDUP_REMOVED lines=13> */
.L_x_18663:
[----:B------:R-:W-:Y:S05]  /*26fa0*/  BSYNC.RECONVERGENT B2 ;  /* 0x0000000000027941 */ /* 0x000fea0003800200 */
.L_x_18662:
        /* <DEDUP_REMOVED lines=61> */
.L_x_18660:
[----:B------:R-:W-:Y:S05]  /*27380*/  BSYNC.RECONVERGENT B1 ;  /* 0x0000000000017941 */ /* 0x000fea0003800200 */
.L_x_18659:
        /* <DEDUP_REMOVED lines=18> */
.L_x_18666:
        /* <DEDUP_REMOVED lines=13> */
.L_x_18668:
[----:B------:R-:W-:Y:S05]  /*27580*/  BSYNC.RECONVERGENT B2 ;  /* 0x0000000000027941 */ /* 0x000fea0003800200 */
.L_x_18667:
        /* <DEDUP_REMOVED lines=61> */
.L_x_18665:
[----:B------:R-:W-:Y:S05]  /*27960*/  BSYNC.RECONVERGENT B1 ;  /* 0x0000000000017941 */ /* 0x000fea0003800200 */
.L_x_18664:
        /* <DEDUP_REMOVED lines=16> */
.L_x_18671:
        /* <DEDUP_REMOVED lines=13> */
.L_x_18673:
[----:B------:R-:W-:Y:S05]  /*27b40*/  BSYNC.RECONVERGENT B2 ;  /* 0x0000000000027941 */ /* 0x000fea0003800200 */
.L_x_18672:
        /* <DEDUP_REMOVED lines=61> */
.L_x_18670:
[----:B------:R-:W-:Y:S05]  /*27f20*/  BSYNC.RECONVERGENT B1 ;  /* 0x0000000000017941 */ /* 0x000fea0003800200 */
.L_x_18669:
        /* <DEDUP_REMOVED lines=16> */
.L_x_18676:
        /* <DEDUP_REMOVED lines=13> */
.L_x_18678:
[----:B------:R-:W-:Y:S05]  /*28100*/  BSYNC.RECONVERGENT B2 ;  /* 0x0000000000027941 */ /* 0x000fea0003800200 */
.L_x_18677:
        /* <DEDUP_REMOVED lines=61> */
.L_x_18675:
[----:B------:R-:W-:Y:S05]  /*284e0*/  BSYNC.RECONVERGENT B1 ;  /* 0x0000000000017941 */ /* 0x000fea0003800200 */
.L_x_18674:
        /* <DEDUP_REMOVED lines=16> */
.L_x_18658:
        /* <DEDUP_REMOVED lines=8> */
[----:B------:R-:W-:Y:S02]  /*28670*/  IMAD.MOV.U32 R6, RZ, RZ, R86 ;  /* 0x000000ffff067224 */ /* 0x000fe400078e0056 */
        /* <DEDUP_REMOVED lines=16> */
.L_x_18616:
[----:B------:R-:W-:Y:S05]  /*28780*/  BSYNC.RECONVERGENT B0 ;  /* 0x0000000000007941 */ /* 0x000fea0003800200 */
.L_x_18615:
[----:B------:R-:W-:Y:S01]  /*28790*/  FADD.FTZ R84, RZ, R52 ;  /* 0x00000034ff547221 */ /* 0x000fe20000010000 */
[C---:B------:R-:W-:Y:S01]  /*287a0*/  ISETP.GE.U32.AND P5, PT, R14.reuse, 0x20, PT ;  /* 0x000000200e00780c */ /* 0x040fe20003fa6070 */
[----:B01----:R-:W0:Y:S01]  /*287b0*/  S2R R90, SR_TID.X ;  /* 0x00000000005a7919 */ /* 0x003e220000002100 */
[C---:B------:R-:W-:Y:S01]  /*287c0*/  ISETP.GT.U32.AND P4, PT, R14.reuse, 0x3f, PT ;  /* 0x0000003f0e00780c */ /* 0x040fe20003f84070 */
[----:B------:R-:W-:Y:S01]  /*287d0*/  FADD.FTZ R85, R53, R84 ;  /* 0x0000005435557221 */ /* 0x000fe20000010000 */
[C---:B------:R-:W-:Y:S01]  /*287e0*/  ISETP.GT.U32.AND P3, PT, R14.reuse, 0x5f, PT ;  /* 0x0000005f0e00780c */ /* 0x040fe20003f64070 */
[----:B------:R-:W-:Y:S01]  /*287f0*/  UMOV UR14, 0xffffffff ;  /* 0xffffffff000e7882 */ /* 0x000fe20000000000 */
[----:B------:R-:W-:Y:S01]  /*28800*/  ISETP.GT.U32.AND P2, PT, R14, 0x7f, PT ;  /* 0x0000007f0e00780c */ /* 0x000fe20003f44070 */
[----:B------:R-:W-:Y:S01]  /*28810*/  FADD.FTZ R84, R54, R85 ;  /* 0x0000005536547221 */ /* 0x000fe20000010000 */
[C---:B------:R-:W-:Y:S02]  /*28820*/  ISETP.GT.U32.AND P1, PT, R14.reuse, 0x9f, PT ;  /* 0x0000009f0e00780c */ /* 0x040fe40003f24070 */
[C---:B------:R-:W-:Y:S01]  /*28830*/  ISETP.GT.U32.AND P0, PT, R14.reuse, 0xbf, PT ;  /* 0x000000bf0e00780c */ /* 0x040fe20003f04070 */
[----:B------:R-:W-:Y:S01]  /*28840*/  FADD.FTZ R139, R55, R84 ;  /* 0x00000054378b7221 */ /* 0x000fe20000010000 */
[----:B------:R-:W-:-:S04]  /*28850*/  ISETP.GT.U32.AND P6, PT, R14, 0xdf, PT ;  /* 0x000000df0e00780c */ /* 0x000fc80003fc4070 */
[----:B------:R-:W-:Y:S02]  /*28860*/  FSEL R139, R139, RZ, P5 ;  /* 0x000000ff8b8b7208 */ /* 0x000fe40002800000 */
[----:B------:R-:W-:-:S03]  /*28870*/  P2R R86, PR, RZ, 0x40 ;  /* 0x00000040ff567803 */ /* 0x000fc60000000000 */
        /* <DEDUP_REMOVED lines=23> */
[----:B------:R-:W-:Y:S01]  /*289f0*/  @P6 FADD.FTZ R139, R79, R84 ;  /* 0x000000544f8b6221 */ /* 0x000fe20000010000 */
[----:B------:R-:W-:-:S03]  /*28a00*/  ISETP.GT.U32.AND P6, PT, R14, 0xff, PT ;  /* 0x000000ff0e00780c */ /* 0x000fc60003fc4070 */
[----:B------:R-:W-:-:S04]  /*28a10*/  FADD.FTZ R84, R80, R139 ;  /* 0x0000008b50547221 */ /* 0x000fc80000010000 */
[----:B------:R-:W-:Y:S01]  /*28a20*/  FADD.FTZ R85, R81, R84 ;  /* 0x0000005451557221 */ /* 0x000fe20000010000 */
[----:B------:R-:W-:-:S03]  /*28a30*/  P2R R84, PR, RZ, 0x40 ;  /* 0x00000040ff547803 */ /* 0x000fc60000000000 */
[----:B------:R-:W-:-:S04]  /*28a40*/  FADD.FTZ R88, R82, R85 ;  /* 0x0000005552587221 */ /* 0x000fc80000010000 */
[----:B------:R-:W-:Y:S01]  /*28a50*/  @P6 FADD.FTZ R139, R83, R88 ;  /* 0x00000058538b6221 */ /* 0x000fe20000010000 */
[----:B0-----:R-:W-:-:S04]  /*28a60*/  LOP3.LUT P6, RZ, R90, 0x1f, RZ, 0xc0, !PT ;  /* 0x0000001f5aff7812 */ /* 0x001fc800078cc0ff */
[----:B------:R-:W-:Y:S01]  /*28a70*/  P2R R85, PR, RZ, 0x40 ;  /* 0x00000040ff557803 */ /* 0x000fe20000000000 */
[----:B------:R-:W-:Y:S08]  /*28a80*/  BRA.DIV UR14, `(.L_x_18679) ;  /* 0x0000001e0e087947 */ /* 0x000ff0000b800000 */
[----:B------:R-:W0:Y:S01]  /*28a90*/  SHFL.BFLY PT, R91, R139, 0x1, 0x1f ;  /* 0x0c201f008b5b7f89 */ /* 0x000e2200000e0000 */
[----:B------:R-:W1:Y:S01]  /*28aa0*/  LDC R85, c[0x0][0x400] ;  /* 0x00010000ff557b82 */ /* 0x000e620000000800 */
[----:B------:R-:W-:Y:S01]  /*28ab0*/  ISETP.NE.AND P6, PT, R84, RZ, PT ;  /* 0x000000ff5400720c */ /* 0x000fe20003fc5270 */
        /* <DEDUP_REMOVED lines=12> */
[--C-:B------:R-:W-:Y:S02]  /*28b80*/  FADD.FTZ R88, R54, -R84.reuse ;  /* 0x8000005436587221 */ /* 0x100fe40000010000 */
        /* <DEDUP_REMOVED lines=9> */
[----:B------:R-:W-:Y:S01]  /*28c20*/  FFMA.FTZ R136, R87, R87, R104 ;  /* 0x0000005757887223 */ /* 0x000fe20000010068 */
[----:B------:R-:W-:-:S03]  /*28c30*/  FADD.FTZ R87, R59, -R84 ;  /* 0x800000543b577221 */ /* 0x000fc60000010000 */
[----:B------:R-:W-:-:S04]  /*28c40*/  FFMA.FTZ R89, R89, R89, R136 ;  /* 0x0000005959597223 */ /* 0x000fc80000010088 */
[----:B------:R-:W-:Y:S01]  /*28c50*/  FFMA.FTZ R88, R88, R88, R89 ;  /* 0x0000005858587223 */ /* 0x000fe20000010059 */
[----:B------:R-:W-:-:S03]  /*28c60*/  FADD.FTZ R89, R60, -R84 ;  /* 0x800000543c597221 */ /* 0x000fc60000010000 */
[----:B------:R-:W-:Y:S01]  /*28c70*/  @P4 FFMA.FTZ R104, R87, R87, R88 ;  /* 0x0000005757684223 */ /* 0x000fe20000010058 */
[--C-:B------:R-:W-:Y:S01]  /*28c80*/  FADD.FTZ R88, R61, -R84.reuse ;  /* 0x800000543d587221 */ /* 0x100fe20000010000 */
[----:B------:R-:W-:Y:S01]  /*28c90*/  FADD.FTZ R87, R62, -R84 ;  /* 0x800000543e577221 */ /* 0x000fe20000010000 */
[----:B------:R-:W-:Y:S01]  /*28ca0*/  ISETP.NE.AND P4, PT, R86, RZ, PT ;  /* 0x000000ff5600720c */ /* 0x000fe20003f85270 */
        /* <DEDUP_REMOVED lines=54> */
.L_x_18708:
[----:B------:R-:W-:Y:S01]  /*29010*/  LOP3.LUT P1, RZ, R90, 0x1f, RZ, 0xc0, !PT ;  /* 0x0000001f5aff7812 */ /* 0x000fe2000782c0ff */
[----:B------:R-:W-:Y:S01]  /*29020*/  FMUL.FTZ R87, R84, R84 ;  /* 0x0000005454577220 */ /* 0x000fe20000410000 */
[----:B01----:R-:W-:Y:S01]  /*29030*/  FADD.FTZ R86, R86, R91 ;  /* 0x0000005b56567221 */ /* 0x003fe20000010000 */
[----:B------:R-:W-:Y:S01]  /*29040*/  ISETP.NE.AND P0, PT, RZ, UR11, PT ;  /* 0x0000000bff007c0c */ /* 0x000fe2000bf05270 */
[----:B------:R-:W-:Y:S02]  /*29050*/  BSSY.RECONVERGENT B0, `(.L_x_18680) ;  /* 0x0000034000007945 */ /* 0x000fe40003800200 */
[----:B------:R-:W-:Y:S01]  /*29060*/  FFMA.FTZ R86, R86, R85, UR12 ;  /* 0x0000000c56567e23 */ /* 0x000fe20008010055 */
        /* <DEDUP_REMOVED lines=11> */
[----:B------:R-:W1:Y:S01]  /*29120*/  LDC.64 R160, c[0x0][0x428] ;  /* 0x00010a00ffa07b82 */ /* 0x000e620000000a00 */
[--C-:B0-----:R-:W-:Y:S01]  /*29130*/  FADD.FTZ R88, R52, -R104.reuse ;  /* 0x8000006834587221 */ /* 0x101fe20000010000 */
[----:B------:R-:W-:Y:S02]  /*29140*/  HADD2.F32 R84, -RZ, R0.H1_H1 ;  /* 0x30000000ff547230 */ /* 0x000fe40000004100 */
[--C-:B------:R-:W-:Y:S01]  /*29150*/  FADD.FTZ R86, R53, -R104.reuse ;  /* 0x8000006835567221 */ /* 0x100fe20000010000 */
[----:B------:R-:W-:Y:S02]  /*29160*/  HADD2.F32 R85, -RZ, R92.H0_H0 ;  /* 0x2000005cff557230 */ /* 0x000fe40000004100 */
[C---:B------:R-:W-:Y:S01]  /*29170*/  FMUL.FTZ R88, R105.reuse, R88 ;  /* 0x0000005869587220 */ /* 0x040fe20000410000 */
[----:B------:R-:W-:Y:S02]  /*29180*/  HADD2.F32 R136, -RZ, R144.H0_H0 ;  /* 0x20000090ff887230 */ /* 0x000fe40000004100 */
[----:B------:R-:W-:Y:S01]  /*29190*/  FMUL.FTZ R89, R105, R86 ;  /* 0x0000005669597220 */ /* 0x000fe20000410000 */
[----:B------:R-:W-:Y:S01]  /*291a0*/  FADD.FTZ R90, R54, -R104 ;  /* 0x80000068365a7221 */ /* 0x000fe20000010000 */
[----:B------:R-:W-:Y:S01]  /*291b0*/  FFMA.FTZ R84, R88, R84, R85 ;  /* 0x0000005458547223 */ /* 0x000fe20000010055 */
[----:B------:R-:W-:-:S02]  /*291c0*/  HADD2.F32 R85, -RZ, R3.H1_H1 ;  /* 0x30000003ff557230 */ /* 0x000fc40000004100 */
[----:B------:R-:W-:Y:S01]  /*291d0*/  FADD.FTZ R86, R55, -R104 ;  /* 0x8000006837567221 */ /* 0x000fe20000010000 */
[----:B------:R-:W-:Y:S02]  /*291e0*/  HADD2.F32 R87, -RZ, R2.H1_H1 ;  /* 0x30000002ff577230 */ /* 0x000fe40000004100 */
[----:B------:R-:W-:Y:S01]  /*291f0*/  FMUL.FTZ R90, R105, R90 ;  /* 0x0000005a695a7220 */ /* 0x000fe20000410000 */
[----:B------:R-:W-:Y:S02]  /*29200*/  HADD2.F32 R135, -RZ, R93.H0_H0 ;  /* 0x2000005dff877230 */ /* 0x000fe40000004100 */
[----:B------:R-:W-:Y:S01]  /*29210*/  FFMA.FTZ R85, R89, R85, R136 ;  /* 0x0000005559557223 */ /* 0x000fe20000010088 */
[----:B------:R-:W-:Y:S02]  /*29220*/  HADD2.F32 R136, -RZ, R4.H1_H1 ;  /* 0x30000004ff887230 */ /* 0x000fe40000004100 */
[----:B------:R-:W-:Y:S01]  /*29230*/  FMUL.FTZ R91, R105, R86 ;  /* 0x00000056695b7220 */ /* 0x000fe20000410000 */
[----:B------:R-:W-:-:S02]  /*29240*/  HADD2.F32 R138, -RZ, R145.H0_H0 ;  /* 0x20000091ff8a7230 */ /* 0x000fc40000004100 */
[----:B------:R-:W-:Y:S01]  /*29250*/  FFMA.FTZ R86, R90, R87, R135 ;  /* 0x000000575a567223 */ /* 0x000fe20000010087 */
[----:B------:R-:W-:Y:S02]  /*29260*/  HADD2.F32 R135, -RZ, R99.H0_H0 ;  /* 0x20000063ff877230 */ /* 0x000fe40000004100 */
[----:B------:R-:W-:Y:S02]  /*29270*/  HADD2.F32 R139, -RZ, R20.H0_H0 ;  /* 0x20000014ff8b7230 */ /* 0x000fe40000004100 */
[----:B------:R-:W-:Y:S01]  /*29280*/  FFMA.FTZ R87, R91, R136, R138 ;  /* 0x000000885b577223 */ /* 0x000fe2000001008a */
[----:B-1----:R-:W-:Y:S02]  /*29290*/  IMAD.WIDE.U32 R162, R5, 0x10, R160 ;  /* 0x0000001005a27825 */ /* 0x002fe400078e00a0 */
[----:B------:R-:W0:Y:S02]  /*292a0*/  LDC.64 R160, c[0x0][0x430] ;  /* 0x00010c00ffa07b82 */ /* 0x000e240000000a00 */
[----:B------:R-:W-:Y:S01]  /*292b0*/  FFMA.FTZ R88, R88, R135, R139 ;  /* 0x0000008758587223 */ /* 0x000fe2000001008b */
[----:B------:R-:W-:Y:S01]  /*292c0*/  HADD2.F32 R136, -RZ, R102.H0_H0 ;  /* 0x20000066ff887230 */ /* 0x000fe20000004100 */
[----:B------:R1:W-:Y:S01]  /*292d0*/  STG.E.128 desc[UR6][R162.64], R84 ;  /* 0x00000054a2007986 */ /* 0x0003e2000c101d06 */
[----:B------:R-:W-:-:S02]  /*292e0*/  HADD2.F32 R138, -RZ, R144.H1_H1 ;  /* 0x30000090ff8a7230 */ /* 0x000fc40000004100 */
[----:B------:R-:W-:Y:S02]  /*292f0*/  HADD2.F32 R135, -RZ, R99.H1_H1 ;  /* 0x30000063ff877230 */ /* 0x000fe40000004100 */
[----:B------:R-:W-:Y:S02]  /*29300*/  HADD2.F32 R139, -RZ, R21.H0_H0 ;  /* 0x20000015ff8b7230 */ /* 0x000fe40000004100 */
[----:B------:R-:W-:Y:S01]  /*29310*/  FFMA.FTZ R89, R89, R136, R138 ;  /* 0x0000008859597223 */ /* 0x000fe2000001008a */
[----:B------:R-:W-:Y:S02]  /*29320*/  HADD2.F32 R136, -RZ, R102.H1_H1 ;  /* 0x30000066ff887230 */ /* 0x000fe40000004100 */
[----:B------:R-:W-:Y:S01]  /*29330*/  FFMA.FTZ R90, R90, R135, R139 ;  /* 0x000000875a5a7223 */ /* 0x000fe2000001008b */
[----:B-1----:R-:W-:Y:S02]  /*29340*/  HADD2.F32 R84, -RZ, R145.H1_H1 ;  /* 0x30000091ff547230 */ /* 0x002fe40000004100 */
[C---:B0-----:R-:W-:Y:S01]  /*29350*/  IMAD.WIDE.U32 R160, R5.reuse, 0x10, R160 ;  /* 0x0000001005a07825 */ /* 0x041fe200078e00a0 */
[----:B------:R-:W-:-:S03]  /*29360*/  IADD3 R5, PT, PT, R5, 0x20, RZ ;  /* 0x0000002005057810 */ /* 0x000fc60007ffe0ff */
[----:B------:R-:W-:-:S05]  /*29370*/  FFMA.FTZ R91, R91, R136, R84 ;  /* 0x000000885b5b7223 */ /* 0x000fca0000010054 */
[----:B------:R1:W-:Y:S02]  /*29380*/  STG.E.128 desc[UR6][R160.64], R88 ;  /* 0x00000058a0007986 */ /* 0x0003e4000c101d06 */
.L_x_18681:
[----:B------:R-:W-:Y:S05]  /*29390*/  BSYNC.RECONVERGENT B0 ;  /* 0x0000000000007941 */ /* 0x000fea0003800200 */
.L_x_18680:
[----:B------:R-:W-:Y:S01]  /*293a0*/  ISETP.NE.AND P0, PT, R121, RZ, PT ;  /* 0x000000ff7900720c */ /* 0x000fe20003f05270 */
[----:B------:R-:W-:-:S12]  /*293b0*/  BSSY.RECONVERGENT B0, `(.L_x_18682) ;  /* 0x0000029000007945 */ /* 0x000fd80003800200 */
[----:B------:R-:W-:Y:S05]  /*293c0*/  @!P0 BRA `(.L_x_18683) ;  /* 0x00000000009c8947 */ /* 0x000fea0003800000 */
[----:B-1----:R-:W1:Y:S01]  /*293d0*/  LDC.64 R160, c[0x0][0x428] ;  /* 0x00010a00ffa07b82 */ /* 0x002e620000000a00 */
[--C-:B0-----:R-:W-:Y:S01]  /*293e0*/  FADD.FTZ R88, R56, -R104.reuse ;  /* 0x8000006838587221 */ /* 0x101fe20000010000 */
[----:B------:R-:W-:Y:S02]  /*293f0*/  HADD2.F32 R84, -RZ, R103.H0_H0 ;  /* 0x20000067ff547230 */ /* 0x000fe40000004100 */
[--C-:B------:R-:W-:Y:S01]  /*29400*/  FADD.FTZ R86, R57, -R104.reuse ;  /* 0x8000006839567221 */ /* 0x100fe20000010000 */
[----:B------:R-:W-:Y:S02]  /*29410*/  HADD2.F32 R85, -RZ, R94.H0_H0 ;  /* 0x2000005eff557230 */ /* 0x000fe40000004100 */
[C---:B------:R-:W-:Y:S01]  /*29420*/  FMUL.FTZ R88, R105.reuse, R88 ;  /* 0x0000005869587220 */ /* 0x040fe20000410000 */
[----:B------:R-:W-:Y:S02]  /*29430*/  HADD2.F32 R136, -RZ, R146.H0_H0 ;  /* 0x20000092ff887230 */ /* 0x000fe40000004100 */
[----:B------:R-:W-:Y:S01]  /*29440*/  FMUL.FTZ R89, R105, R86 ;  /* 0x0000005669597220 */ /* 0x000fe20000410000 */
[----:B------:R-:W-:Y:S01]  /*29450*/  FADD.FTZ R90, R58, -R104 ;  /* 0x800000683a5a7221 */ /* 0x000fe20000010000 */
[----:B------:R-:W-:Y:S01]  /*29460*/  FFMA.FTZ R84, R88, R84, R85 ;  /* 0x0000005458547223 */ /* 0x000fe20000010055 */
[----:B------:R-:W-:-:S02]  /*29470*/  HADD2.F32 R85, -RZ, R107.H0_H0 ;  /* 0x2000006bff557230 */ /* 0x000fc40000004100 */
        /* <DEDUP_REMOVED lines=14> */
[----:B------:R-:W-:Y:S01]  /*29560*/  HADD2.F32 R138, -RZ, R108.H0_H0 ;  /* 0x2000006cff8a7230 */ /* 0x000fe20000004100 */
[----:B------:R1:W-:Y:S01]  /*29570*/  STG.E.128 desc[UR6][R162.64], R84 ;  /* 0x00000054a2007986 */ /* 0x0003e2000c101d06 */
[----:B------:R-:W-:-:S03]  /*29580*/  HADD2.F32 R136, -RZ, R146.H1_H1 ;  /* 0x30000092ff887230 */ /* 0x000fc60000004100 */
[----:B------:R-:W-:Y:S01]  /*29590*/  FFMA.FTZ R88, R88, R138, R135 ;  /* 0x0000008a58587223 */ /* 0x000fe20000010087 */
[----:B------:R-:W-:Y:S02]  /*295a0*/  HADD2.F32 R135, -RZ, R23.H0_H0 ;  /* 0x20000017ff877230 */ /* 0x000fe40000004100 */
[----:B------:R-:W-:Y:S01]  /*295b0*/  FFMA.FTZ R89, R89, R121, R136 ;  /* 0x0000007959597223 */ /* 0x000fe20000010088 */
[----:B------:R-:W-:Y:S02]  /*295c0*/  HADD2.F32 R136, -RZ, R108.H1_H1 ;  /* 0x3000006cff887230 */ /* 0x000fe40000004100 */
[----:B------:R-:W-:-:S03]  /*295d0*/  HADD2.F32 R121, -RZ, R110.H1_H1 ;  /* 0x3000006eff797230 */ /* 0x000fc60000004100 */
[----:B------:R-:W-:Y:S01]  /*295e0*/  FFMA.FTZ R90, R90, R136, R135 ;  /* 0x000000885a5a7223 */ /* 0x000fe20000010087 */
[----:B-1----:R-:W-:Y:S02]  /*295f0*/  HADD2.F32 R84, -RZ, R147.H1_H1 ;  /* 0x30000093ff547230 */ /* 0x002fe40000004100 */
[----:B0-----:R-:W-:-:S04]  /*29600*/  IMAD.WIDE.U32 R160, R5, 0x10, R160 ;  /* 0x0000001005a07825 */ /* 0x001fc800078e00a0 */
[----:B------:R-:W-:Y:S01]  /*29610*/  FFMA.FTZ R91, R91, R121, R84 ;  /* 0x000000795b5b7223 */ /* 0x000fe20000010054 */
[----:B------:R-:W-:-:S04]  /*29620*/  VIADD R5, R5, 0x20 ;  /* 0x0000002005057836 */ /* 0x000fc80000000000 */
[----:B------:R2:W-:Y:S03]  /*29630*/  STG.E.128 desc[UR6][R160.64], R88 ;  /* 0x00000058a0007986 */ /* 0x0005e6000c101d06 */
.L_x_18683:
[----:B------:R-:W-:Y:S05]  /*29640*/  BSYNC.RECONVERGENT B0 ;  /* 0x0000000000007941 */ /* 0x000fea0003800200 */
.L_x_18682:
[----:B------:R-:W-:Y:S01]  /*29650*/  ISETP.NE.AND P0, PT, R119, RZ, PT ;  /* 0x000000ff7700720c */ /* 0x000fe20003f05270 */
[----:B------:R-:W-:-:S12]  /*29660*/  BSSY.RECONVERGENT B0, `(.L_x_18684) ;  /* 0x0000029000007945 */ /* 0x000fd80003800200 */
[----:B------:R-:W-:Y:S05]  /*29670*/  @!P0 BRA `(.L_x_18685) ;  /* 0x00000000009c8947 */ /* 0x000fea0003800000 */
[--C-:B012---:R-:W-:Y:S01]  /*29680*/  FADD.FTZ R88, R60, -R104.reuse ;  /* 0x800000683c587221 */ /* 0x107fe20000010000 */
[----:B------:R-:W-:Y:S02]  /*29690*/  HADD2.F32 R84, -RZ, R112.H0_H0 ;  /* 0x20000070ff547230 */ /* 0x000fe40000004100 */
[----:B------:R-:W-:Y:S01]  /*296a0*/  FADD.FTZ R86, R61, -R104 ;  /* 0x800000683d567221 */ /* 0x000fe20000010000 */
[----:B------:R-:W-:Y:S02]  /*296b0*/  HADD2.F32 R85, -RZ, R42.H0_H0 ;  /* 0x2000002aff557230 */ /* 0x000fe40000004100 */
[C---:B------:R-:W-:Y:S01]  /*296c0*/  FMUL.FTZ R88, R105.reuse, R88 ;  /* 0x0000005869587220 */ /* 0x040fe20000410000 */
[----:B------:R-:W-:Y:S01]  /*296d0*/  HADD2.F32 R136, -RZ, R148.H0_H0 ;  /* 0x20000094ff887230 */ /* 0x000fe20000004100 */
[----:B------:R-:W0:Y:S01]  /*296e0*/  LDC.64 R160, c[0x0][0x428] ;  /* 0x00010a00ffa07b82 */ /* 0x000e220000000a00 */
[----:B------:R-:W-:Y:S01]  /*296f0*/  FMUL.FTZ R89, R105, R86 ;  /* 0x0000005669597220 */ /* 0x000fe20000410000 */
[----:B------:R-:W-:Y:S01]  /*29700*/  FFMA.FTZ R84, R88, R84, R85 ;  /* 0x0000005458547223 */ /* 0x000fe20000010055 */
[----:B------:R-:W-:-:S02]  /*29710*/  HADD2.F32 R85, -RZ, R113.H0_H0 ;  /* 0x20000071ff557230 */ /* 0x000fc40000004100 */
[--C-:B------:R-:W-:Y:S01]  /*29720*/  FADD.FTZ R90, R62, -R104.reuse ;  /* 0x800000683e5a7221 */ /* 0x100fe20000010000 */
[----:B------:R-:W-:Y:S01]  /*29730*/  FADD.FTZ R86, R63, -R104 ;  /* 0x800000683f567221 */ /* 0x000fe20000010000 */
[----:B------:R-:W-:Y:S02]  /*29740*/  HADD2.F32 R87, -RZ, R112.H1_H1 ;  /* 0x30000070ff577230 */ /* 0x000fe40000004100 */
        /* <DEDUP_REMOVED lines=8> */
[----:B------:R-:W-:Y:S02]  /*297d0*/  HADD2.F32 R121, -RZ, R24.H0_H0 ;  /* 0x20000018ff797230 */ /* 0x000fe40000004100 */
[----:B------:R-:W-:Y:S01]  /*297e0*/  FFMA.FTZ R87, R91, R136, R138 ;  /* 0x000000885b577223 */ /* 0x000fe2000001008a */
[----:B------:R-:W-:Y:S01]  /*297f0*/  HADD2.F32 R119, -RZ, R117.H0_H0 ;  /* 0x20000075ff777230 */ /* 0x000fe20000004100 */
[----:B------:R-:W1:Y:S01]  /*29800*/  LDC.64 R138, c[0x0][0x430] ;  /* 0x00010c00ff8a7b82 */ /* 0x000e620000000a00 */
[----:B------:R-:W-:Y:S02]  /*29810*/  HADD2.F32 R136, -RZ, R148.H1_H1 ;  /* 0x30000094ff887230 */ /* 0x000fe40000004100 */
[----:B------:R-:W-:Y:S01]  /*29820*/  FFMA.FTZ R88, R88, R135, R121 ;  /* 0x0000008758587223 */ /* 0x000fe20000010079 */
[----:B------:R-:W-:-:S02]  /*29830*/  HADD2.F32 R135, -RZ, R115.H1_H1 ;  /* 0x30000073ff877230 */ /* 0x000fc40000004100 */
[----:B0-----:R-:W-:-:S04]  /*29840*/  IMAD.WIDE.U32 R160, R5, 0x10, R160 ;  /* 0x0000001005a07825 */ /* 0x001fc800078e00a0 */
[----:B------:R-:W-:Y:S01]  /*29850*/  FFMA.FTZ R89, R89, R119, R136 ;  /* 0x0000007759597223 */ /* 0x000fe20000010088 */
[----:B------:R-:W-:Y:S01]  /*29860*/  HADD2.F32 R121, -RZ, R25.H0_H0 ;  /* 0x20000019ff797230 */ /* 0x000fe20000004100 */
[----:B------:R0:W-:Y:S01]  /*29870*/  STG.E.128 desc[UR6][R160.64], R84 ;  /* 0x00000054a0007986 */ /* 0x0001e2000c101d06 */
[----:B------:R-:W-:-:S03]  /*29880*/  HADD2.F32 R119, -RZ, R117.H1_H1 ;  /* 0x30000075ff777230 */ /* 0x000fc60000004100 */
[----:B------:R-:W-:Y:S01]  /*29890*/  FFMA.FTZ R90, R90, R135, R121 ;  /* 0x000000875a5a7223 */ /* 0x000fe20000010079 */
[C---:B-1----:R-:W-:Y:S01]  /*298a0*/  IMAD.WIDE.U32 R138, R5.reuse, 0x10, R138 ;  /* 0x00000010058a7825 */ /* 0x042fe200078e008a */
[----:B------:R-:W-:-:S03]  /*298b0*/  IADD3 R5, PT, PT, R5, 0x20, RZ ;  /* 0x0000002005057810 */ /* 0x000fc60007ffe0ff */
[----:B0-----:R-:W-:-:S05]  /*298c0*/  HADD2.F32 R84, -RZ, R149.H1_H1 ;  /* 0x30000095ff547230 */ /* 0x001fca0000004100 */
[----:B------:R-:W-:-:S05]  /*298d0*/  FFMA.FTZ R91, R91, R119, R84 ;  /* 0x000000775b5b7223 */ /* 0x000fca0000010054 */
[----:B------:R3:W-:Y:S02]  /*298e0*/  STG.E.128 desc[UR6][R138.64], R88 ;  /* 0x000000588a007986 */ /* 0x0007e4000c101d06 */
.L_x_18685:
[----:B------:R-:W-:Y:S05]  /*298f0*/  BSYNC.RECONVERGENT B0 ;  /* 0x0000000000007941 */ /* 0x000fea0003800200 */
.L_x_18684:
[----:B------:R-:W-:Y:S01]  /*29900*/  ISETP.NE.AND P0, PT, R116, RZ, PT ;  /* 0x000000ff7400720c */ /* 0x000fe20003f05270 */
[----:B------:R-:W-:-:S12]  /*29910*/  BSSY.RECONVERGENT B0, `(.L_x_18686) ;  /* 0x0000029000007945 */ /* 0x000fd80003800200 */
[----:B------:R-:W-:Y:S05]  /*29920*/  @!P0 BRA `(.L_x_18687) ;  /* 0x00000000009c8947 */ /* 0x000fea0003800000 */
[----:B---3--:R-:W3:Y:S01]  /*29930*/  LDC.64 R138, c[0x0][0x428] ;  /* 0x00010a00ff8a7b82 */ /* 0x008ee20000000a00 */
[--C-:B012---:R-:W-:Y:S01]  /*29940*/  FADD.FTZ R88, R64, -R104.reuse ;  /* 0x8000006840587221 */ /* 0x107fe20000010000 */
        /* <DEDUP_REMOVED lines=10> */
[----:B------:R-:W-:Y:S01]  /*299f0*/  FMUL.FTZ R91, R105, R86 ;  /* 0x00000056695b7220 */ /* 0x000fe20000410000 */
[----:B------:R-:W-:Y:S02]  /*29a00*/  HADD2.F32 R86, -RZ, R118.H1_H1 ;  /* 0x30000076ff567230 */ /* 0x000fe40000004100 */
[----:B------:R-:W-:Y:S01]  /*29a10*/  FFMA.FTZ R85, R89, R85, R116 ;  /* 0x0000005559557223 */ /* 0x000fe20000010074 */
[----:B------:R-:W-:Y:S02]  /*29a20*/  HADD2.F32 R119, -RZ, R41.H0_H0 ;  /* 0x20000029ff777230 */ /* 0x000fe40000004100 */
[----:B------:R-:W-:Y:S01]  /*29a30*/  FMUL.FTZ R90, R105, R90 ;  /* 0x0000005a695a7220 */ /* 0x000fe20000410000 */
[----:B------:R-:W-:Y:S02]  /*29a40*/  HADD2.F32 R87, -RZ, R120.H1_H1 ;  /* 0x30000078ff577230 */ /* 0x000fe40000004100 */
[----:B------:R-:W-:-:S02]  /*29a50*/  HADD2.F32 R116, -RZ, R151.H0_H0 ;  /* 0x20000097ff747230 */ /* 0x000fc40000004100 */
[----:B------:R-:W-:Y:S01]  /*29a60*/  FFMA.FTZ R86, R90, R86, R119 ;  /* 0x000000565a567223 */ /* 0x000fe20000010077 */
[----:B------:R-:W-:Y:S02]  /*29a70*/  HADD2.F32 R135, -RZ, R122.H0_H0 ;  /* 0x2000007aff877230 */ /* 0x000fe40000004100 */
[----:B---3--:R-:W-:-:S04]  /*29a80*/  IMAD.WIDE.U32 R160, R5, 0x10, R138 ;  /* 0x0000001005a07825 */ /* 0x008fc800078e008a */
[----:B------:R-:W-:Y:S01]  /*29a90*/  FFMA.FTZ R87, R91, R87, R116 ;  /* 0x000000575b577223 */ /* 0x000fe20000010074 */
[----:B------:R-:W0:Y:S01]  /*29aa0*/  LDC.64 R138, c[0x0][0x430] ;  /* 0x00010c00ff8a7b82 */ /* 0x000e220000000a00 */
[----:B------:R-:W-:Y:S02]  /*29ab0*/  HADD2.F32 R121, -RZ, R26.H0_H0 ;  /* 0x2000001aff797230 */ /* 0x000fe40000004100 */
[----:B------:R-:W-:Y:S01]  /*29ac0*/  HADD2.F32 R119, -RZ, R123.H0_H0 ;  /* 0x2000007bff777230 */ /* 0x000fe20000004100 */
[----:B------:R1:W-:Y:S01]  /*29ad0*/  STG.E.128 desc[UR6][R160.64], R84 ;  /* 0x00000054a0007986 */ /* 0x0003e2000c101d06 */
[----:B------:R-:W-:Y:S02]  /*29ae0*/  HADD2.F32 R116, -RZ, R150.H1_H1 ;  /* 0x30000096ff747230 */ /* 0x000fe40000004100 */
[----:B------:R-:W-:Y:S01]  /*29af0*/  FFMA.FTZ R88, R88, R135, R121 ;  /* 0x0000008758587223 */ /* 0x000fe20000010079 */
[----:B------:R-:W-:Y:S02]  /*29b00*/  HADD2.F32 R121, -RZ, R122.H1_H1 ;  /* 0x3000007aff797230 */ /* 0x000fe40000004100 */
[----:B------:R-:W-:Y:S01]  /*29b10*/  FFMA.FTZ R89, R89, R119, R116 ;  /* 0x0000007759597223 */ /* 0x000fe20000010074 */
[----:B------:R-:W-:-:S02]  /*29b20*/  HADD2.F32 R119, -RZ, R27.H0_H0 ;  /* 0x2000001bff777230 */ /* 0x000fc40000004100 */
[----:B------:R-:W-:-:S03]  /*29b30*/  HADD2.F32 R116, -RZ, R123.H1_H1 ;  /* 0x3000007bff747230 */ /* 0x000fc60000004100 */
[----:B------:R-:W-:Y:S01]  /*29b40*/  FFMA.FTZ R90, R90, R121, R119 ;  /* 0x000000795a5a7223 */ /* 0x000fe20000010077 */
[----:B-1----:R-:W-:Y:S02]  /*29b50*/  HADD2.F32 R84, -RZ, R151.H1_H1 ;  /* 0x30000097ff547230 */ /* 0x002fe40000004100 */
[----:B0-----:R-:W-:-:S04]  /*29b60*/  IMAD.WIDE.U32 R138, R5, 0x10, R138 ;  /* 0x00000010058a7825 */ /* 0x001fc800078e008a */
[----:B------:R-:W-:Y:S01]  /*29b70*/  FFMA.FTZ R91, R91, R116, R84 ;  /* 0x000000745b5b7223 */ /* 0x000fe20000010054 */
[----:B------:R-:W-:-:S04]  /*29b80*/  VIADD R5, R5, 0x20 ;  /* 0x0000002005057836 */ /* 0x000fc80000000000 */
[----:B------:R4:W-:Y:S03]  /*29b90*/  STG.E.128 desc[UR6][R138.64], R88 ;  /* 0x000000588a007986 */ /* 0x0009e6000c101d06 */
.L_x_18687:
[----:B------:R-:W-:Y:S05]  /*29ba0*/  BSYNC.RECONVERGENT B0 ;  /* 0x0000000000007941 */ /* 0x000fea0003800200 */
.L_x_18686:
[----:B------:R-:W-:Y:S01]  /*29bb0*/  ISETP.NE.AND P0, PT, R114, RZ, PT ;  /* 0x000000ff7200720c */ /* 0x000fe20003f05270 */
[----:B------:R-:W-:-:S12]  /*29bc0*/  BSSY.RECONVERGENT B0, `(.L_x_18688) ;  /* 0x0000029000007945 */ /* 0x000fd80003800200 */
[----:B------:R-:W-:Y:S05]  /*29bd0*/  @!P0 BRA `(.L_x_18689) ;  /* 0x00000000009c8947 */ /* 0x000fea0003800000 */
[----:B---34-:R-:W3:Y:S01]  /*29be0*/  LDC.64 R138, c[0x0][0x428] ;  /* 0x00010a00ff8a7b82 */ /* 0x018ee20000000a00 */
        /* <DEDUP_REMOVED lines=28> */
[----:B------:R-:W-:Y:S02]  /*29db0*/  HADD2.F32 R119, -RZ, R29.H0_H0 ;  /* 0x2000001dff777230 */ /* 0x000fe40000004100 */
[----:B------:R-:W-:Y:S01]  /*29dc0*/  FFMA.FTZ R89, R89, R116, R114 ;  /* 0x0000007459597223 */ /* 0x000fe20000010072 */
[----:B------:R-:W-:-:S02]  /*29dd0*/  HADD2.F32 R116, -RZ, R126.H1_H1 ;  /* 0x3000007eff747230 */ /* 0x000fc40000004100 */
[----:B------:R-:W-:-:S03]  /*29de0*/  HADD2.F32 R114, -RZ, R127.H1_H1 ;  /* 0x3000007fff727230 */ /* 0x000fc60000004100 */
[----:B------:R-:W-:Y:S01]  /*29df0*/  FFMA.FTZ R90, R90, R116, R119 ;  /* 0x000000745a5a7223 */ /* 0x000fe20000010077 */
[----:B-1----:R-:W-:Y:S02]  /*29e00*/  HADD2.F32 R84, -RZ, R153.H1_H1 ;  /* 0x30000099ff547230 */ /* 0x002fe40000004100 */
[C---:B0-----:R-:W-:Y:S01]  /*29e10*/  IMAD.WIDE.U32 R138, R5.reuse, 0x10, R138 ;  /* 0x00000010058a7825 */ /* 0x041fe200078e008a */
[----:B------:R-:W-:-:S03]  /*29e20*/  IADD3 R5, PT, PT, R5, 0x20, RZ ;  /* 0x0000002005057810 */ /* 0x000fc60007ffe0ff */
[----:B------:R-:W-:-:S05]  /*29e30*/  FFMA.FTZ R91, R91, R114, R84 ;  /* 0x000000725b5b7223 */ /* 0x000fca0000010054 */
[----:B------:R0:W-:Y:S02]  /*29e40*/  STG.E.128 desc[UR6][R138.64], R88 ;  /* 0x000000588a007986 */ /* 0x0001e4000c101d06 */
.L_x_18689:
[----:B------:R-:W-:Y:S05]  /*29e50*/  BSYNC.RECONVERGENT B0 ;  /* 0x0000000000007941 */ /* 0x000fea0003800200 */
.L_x_18688:
[----:B------:R-:W-:Y:S01]  /*29e60*/  ISETP.NE.AND P0, PT, R111, RZ, PT ;  /* 0x000000ff6f00720c */ /* 0x000fe20003f05270 */
[----:B------:R-:W-:-:S12]  /*29e70*/  BSSY.RECONVERGENT B0, `(.L_x_18690) ;  /* 0x0000029000007945 */ /* 0x000fd80003800200 */
[----:B------:R-:W-:Y:S05]  /*29e80*/  @!P0 BRA `(.L_x_18691) ;  /* 0x00000000009c8947 */ /* 0x000fea0003800000 */
[----:B0--34-:R-:W0:Y:S01]  /*29e90*/  LDC.64 R138, c[0x0][0x428] ;  /* 0x00010a00ff8a7b82 */ /* 0x019e220000000a00 */
[--C-:B-12---:R-:W-:Y:S01]  /*29ea0*/  FADD.FTZ R88, R72, -R104.reuse ;  /* 0x8000006848587221 */ /* 0x106fe20000010000 */
        /* <DEDUP_REMOVED lines=19> */
[----:B0-----:R-:W-:-:S04]  /*29fe0*/  IMAD.WIDE.U32 R160, R5, 0x10, R138 ;  /* 0x0000001005a07825 */ /* 0x001fc800078e008a */
        /* <DEDUP_REMOVED lines=13> */
[----:B0-----:R-:W-:-:S04]  /*2a0c0*/  IMAD.WIDE.U32 R138, R5, 0x10, R138 ;  /* 0x00000010058a7825 */ /* 0x001fc800078e008a */
[----:B------:R-:W-:Y:S01]  /*2a0d0*/  FFMA.FTZ R91, R91, R111, R84 ;  /* 0x0000006f5b5b7223 */ /* 0x000fe20000010054 */
[----:B------:R-:W-:-:S04]  /*2a0e0*/  VIADD R5, R5, 0x20 ;  /* 0x0000002005057836 */ /* 0x000fc80000000000 */
[----:B------:R0:W-:Y:S03]  /*2a0f0*/  STG.E.128 desc[UR6][R138.64], R88 ;  /* 0x000000588a007986 */ /* 0x0001e6000c101d06 */
.L_x_18691:
[----:B------:R-:W-:Y:S05]  /*2a100*/  BSYNC.RECONVERGENT B0 ;  /* 0x0000000000007941 */ /* 0x000fea0003800200 */
.L_x_18690:
        /* <DEDUP_REMOVED lines=42> */
.L_x_18693:
[----:B------:R-:W-:Y:S05]  /*2a3b0*/  BSYNC.RECONVERGENT B0 ;  /* 0x0000000000007941 */ /* 0x000fea0003800200 */
.L_x_18692:
[----:B------:R-:W-:Y:S01]  /*2a3c0*/  ISETP.NE.AND P0, PT, R106, RZ, PT ;  /* 0x000000ff6a00720c */ /* 0x000fe20003f05270 */
[----:B------:R-:W-:-:S12]  /*2a3d0*/  BSSY.RECONVERGENT B0, `(.L_x_18694) ;  /* 0x0000028000007945 */ /* 0x000fd80003800200 */
[----:B------:R-:W-:Y:S05]  /*2a3e0*/  @!P0 BRA `(.L_x_18695) ;  /* 0x0000000000988947 */ /* 0x000fea0003800000 */
[--C-:B------:R-:W-:Y:S01]  /*2a3f0*/  FADD.FTZ R86, R80, -R104.reuse ;  /* 0x8000006850567221 */ /* 0x100fe20000010000 */
[----:B------:R-:W-:Y:S02]  /*2a400*/  HADD2.F32 R85, -RZ, R140.H0_H0 ;  /* 0x2000008cff557230 */ /* 0x000fe40000004100 */
[----:B------:R-:W-:Y:S01]  /*2a410*/  FADD.FTZ R106, R81, -R104 ;  /* 0x80000068516a7221 */ /* 0x000fe20000010000 */
[----:B0-----:R-:W-:Y:S02]  /*2a420*/  HADD2.F32 R84, -RZ, R18.H0_H0 ;  /* 0x20000012ff547230 */ /* 0x001fe40000004100 */
[C---:B------:R-:W-:Y:S01]  /*2a430*/  FMUL.FTZ R109, R105.reuse, R86 ;  /* 0x00000056696d7220 */ /* 0x040fe20000410000 */
[----:B-12---:R-:W0:Y:S01]  /*2a440*/  LDC.64 R160, c[0x0][0x428] ;  /* 0x00010a00ffa07b82 */ /* 0x006e220000000a00 */
[----:B---34-:R-:W-:Y:S02]  /*2a450*/  HADD2.F32 R90, -RZ, R158.H0_H0 ;  /* 0x2000009eff5a7230 */ /* 0x018fe40000004100 */
[----:B------:R-:W-:Y:S01]  /*2a460*/  FMUL.FTZ R87, R105, R106 ;  /* 0x0000006a69577220 */ /* 0x000fe20000410000 */
[----:B------:R-:W-:Y:S01]  /*2a470*/  FFMA.FTZ R84, R109, R85, R84 ;  /* 0x000000556d547223 */ /* 0x000fe20000010054 */
[----:B------:R-:W-:-:S02]  /*2a480*/  HADD2.F32 R85, -RZ, R141.H0_H0 ;  /* 0x2000008dff557230 */ /* 0x000fc40000004100 */
[----:B------:R-:W-:Y:S01]  /*2a490*/  HADD2.F32 R91, -RZ, R142.H0_H0 ;  /* 0x2000008eff5b7230 */ /* 0x000fe20000004100 */
[----:B------:R-:W1:Y:S01]  /*2a4a0*/  LDC.64 R138, c[0x0][0x430] ;  /* 0x00010c00ff8a7b82 */ /* 0x000e620000000a00 */
[----:B------:R-:W-:Y:S02]  /*2a4b0*/  HADD2.F32 R88, -RZ, R16.H0_H0 ;  /* 0x20000010ff587230 */ /* 0x000fe40000004100 */
[----:B------:R-:W-:Y:S01]  /*2a4c0*/  FFMA.FTZ R85, R87, R85, R90 ;  /* 0x0000005557557223 */ /* 0x000fe2000001005a */
[----:B------:R-:W-:Y:S02]  /*2a4d0*/  HADD2.F32 R86, -RZ, R143.H0_H0 ;  /* 0x2000008fff567230 */ /* 0x000fe40000004100 */
[----:B------:R-:W-:Y:S01]  /*2a4e0*/  FADD.FTZ R90, R82, -R104 ;  /* 0x80000068525a7221 */ /* 0x000fe20000010000 */
[----:B------:R-:W-:Y:S02]  /*2a4f0*/  HADD2.F32 R89, -RZ, R158.H1_H1 ;  /* 0x3000009eff597230 */ /* 0x000fe40000004100 */
[----:B------:R-:W-:Y:S01]  /*2a500*/  FFMA.FTZ R88, R109, R91, R88 ;  /* 0x0000005b6d587223 */ /* 0x000fe20000010058 */
[----:B------:R-:W-:-:S02]  /*2a510*/  HADD2.F32 R106, -RZ, R140.H1_H1 ;  /* 0x3000008cff6a7230 */ /* 0x000fc40000004100 */
[----:B------:R-:W-:Y:S01]  /*2a520*/  FMUL.FTZ R91, R105, R90 ;  /* 0x0000005a695b7220 */ /* 0x000fe20000410000 */
[----:B------:R-:W-:Y:S02]  /*2a530*/  HADD2.F32 R90, -RZ, R17.H0_H0 ;  /* 0x20000011ff5a7230 */ /* 0x000fe40000004100 */
[----:B------:R-:W-:Y:S01]  /*2a540*/  FFMA.FTZ R89, R87, R86, R89 ;  /* 0x0000005657597223 */ /* 0x000fe20000010059 */
[----:B------:R-:W-:Y:S02]  /*2a550*/  HADD2.F32 R86, -RZ, R19.H0_H0 ;  /* 0x20000013ff567230 */ /* 0x000fe40000004100 */
[----:B------:R-:W-:Y:S01]  /*2a560*/  FADD.FTZ R104, R83, -R104 ;  /* 0x8000006853687221 */ /* 0x000fe20000010000 */
[----:B------:R-:W-:Y:S02]  /*2a570*/  HADD2.F32 R87, -RZ, R142.H1_H1 ;  /* 0x3000008eff577230 */ /* 0x000fe40000004100 */
[----:B------:R-:W-:Y:S01]  /*2a580*/  FFMA.FTZ R86, R91, R106, R86 ;  /* 0x0000006a5b567223 */ /* 0x000fe20000010056 */
[----:B------:R-:W-:-:S02]  /*2a590*/  FMUL.FTZ R105, R105, R104 ;  /* 0x0000006869697220 */ /* 0x000fc40000410000 */
[----:B------:R-:W-:Y:S01]  /*2a5a0*/  FFMA.FTZ R90, R91, R87, R90 ;  /* 0x000000575b5a7223 */ /* 0x000fe2000001005a */
[----:B------:R-:W-:Y:S02]  /*2a5b0*/  HADD2.F32 R87, -RZ, R141.H1_H1 ;  /* 0x3000008dff577230 */ /* 0x000fe40000004100 */
[----:B------:R-:W-:Y:S02]  /*2a5c0*/  HADD2.F32 R106, -RZ, R159.H0_H0 ;  /* 0x2000009fff6a7230 */ /* 0x000fe40000004100 */
[----:B------:R-:W-:Y:S02]  /*2a5d0*/  HADD2.F32 R104, -RZ, R143.H1_H1 ;  /* 0x3000008fff687230 */ /* 0x000fe40000004100 */
[----:B------:R-:W-:Y:S02]  /*2a5e0*/  HADD2.F32 R91, -RZ, R159.H1_H1 ;  /* 0x3000009fff5b7230 */ /* 0x000fe40000004100 */
[----:B------:R-:W-:Y:S01]  /*2a5f0*/  FFMA.FTZ R87, R105, R87, R106 ;  /* 0x0000005769577223 */ /* 0x000fe2000001006a */
[----:B0-----:R-:W-:-:S04]  /*2a600*/  IMAD.WIDE.U32 R160, R5, 0x10, R160 ;  /* 0x0000001005a07825 */ /* 0x001fc800078e00a0 */
[----:B------:R-:W-:Y:S01]  /*2a610*/  FFMA.FTZ R91, R105, R104, R91 ;  /* 0x00000068695b7223 */ /* 0x000fe2000001005b */
[----:B-1----:R-:W-:Y:S01]  /*2a620*/  IMAD.WIDE.U32 R138, R5, 0x10, R138 ;  /* 0x00000010058a7825 */ /* 0x002fe200078e008a */
[----:B------:R0:W-:Y:S04]  /*2a630*/  STG.E.128 desc[UR6][R160.64], R84 ;  /* 0x00000054a0007986 */ /* 0x0001e8000c101d06 */
[----:B------:R0:W-:Y:S02]  /*2a640*/  STG.E.128 desc[UR6][R138.64], R88 ;  /* 0x000000588a007986 */ /* 0x0001e4000c101d06 */
.L_x_18695:
[----:B------:R-:W-:Y:S05]  /*2a650*/  BSYNC.RECONVERGENT B0 ;  /* 0x0000000000007941 */ /* 0x000fea0003800200 */
.L_x_18694:
[----:B0-----:R-:W0:Y:S02]  /*2a660*/  LDC.64 R84, c[0x0][0x380] ;  /* 0x0000e000ff547b82 */ /* 0x001e240000000a00 */
[----:B0-----:R-:W-:-:S05]  /*2a670*/  IMAD R96, R84, 0x4, R96 ;  /* 0x0000000454607824 */ /* 0x001fca00078e0260 */
[----:B------:R-:W-:-:S13]  /*2a680*/  ISETP.GE.AND P0, PT, R96, R85, PT ;  /* 0x000000556000720c */ /* 0x000fda0003f06270 */
[----:B------:R-:W-:Y:S05]  /*2a690*/  @!P0 BRA `(.L_x_18696) ;  /* 0xfffffd8400288947 */ /* 0x000fea000383ffff */
[----:B------:R-:W-:Y:S05]  /*2a6a0*/  EXIT ;  /* 0x000000000000794d */ /* 0x000fea0003800000 */
.L_x_18679:
[----:B------:R-:W-:Y:S01]  /*2a6b0*/  HFMA2 R87, -RZ, RZ, 0, 1.847743988037109375e-06 ;  /* 0x0000001fff577431 */ /* 0x000fe200000001ff */
[----:B------:R-:W-:Y:S01]  /*2a6c0*/  BSSY B0, `(.L_x_18697) ;  /* 0x0000007000007945 */ /* 0x000fe20003800000 */
[----:B------:R-:W-:Y:S01]  /*2a6d0*/  MOV R104, R139 ;  /* 0x0000008b00687202 */ /* 0x000fe20000000f00 */
[----:B------:R-:W-:Y:S02]  /*2a6e0*/  IMAD.MOV.U32 R88, RZ, RZ, 0x1 ;  /* 0x00000001ff587424 */ /* 0x000fe400078e00ff */
[----:B------:R-:W-:-:S07]  /*2a6f0*/  IMAD.MOV.U32 R89, RZ, RZ, -0x1 ;  /* 0xffffffffff597424 */ /* 0x000fce00078e00ff */
[----:B------:R-:W-:Y:S05]  /*2a700*/  WARPSYNC.COLLECTIVE R89, `(.L_x_18698) ;  /* 0x0000000059087348 */ /* 0x000fea0003c00000 */
[----:B------:R0:W1:Y:S02]  /*2a710*/  SHFL.BFLY P6, R91, R104, R88, R87 ;  /* 0x0c000058685b7389 */ /* 0x00006400000c0057 */
[----:B01----:R-:W-:Y:S05]  /*2a720*/  ENDCOLLECTIVE ;  /* 0x000000000000791b */ /* 0x003fea0003800000 */
.L_x_18698:
[----:B------:R-:W-:Y:S05]  /*2a730*/  BSYNC B0 ;  /* 0x0000000000007941 */ /* 0x000fea0003800000 */
.L_x_18697:
[----:B------:R-:W-:Y:S01]  /*2a740*/  FADD.FTZ R104, R139, R91 ;  /* 0x0000005b8b687221 */ /* 0x000fe20000010000 */
[----:B------:R-:W-:Y:S01]  /*2a750*/  MOV R88, 0x2 ;  /* 0x0000000200587802 */ /* 0x000fe20000000f00 */
[----:B------:R-:W-:Y:S01]  /*2a760*/  IMAD.MOV.U32 R87, RZ, RZ, 0x1f ;  /* 0x0000001fff577424 */ /* 0x000fe200078e00ff */
[----:B------:R-:W-:Y:S01]  /*2a770*/  MOV R89, 0xffffffff ;  /* 0xffffffff00597802 */ /* 0x000fe20000000f00 */
[----:B------:R-:W0:Y:S06]  /*2a780*/  LDC R85, c[0x0][0x400] ;  /* 0x00010000ff557b82 */ /* 0x000e2c0000000800 */
[----:B0-----:R-:W-:Y:S05]  /*2a790*/  WARPSYNC.COLLECTIVE R89, `(.L_x_18699) ;  /* 0x0000000059087348 */ /* 0x001fea0003c00000 */
[----:B------:R1:W2:Y:S02]  /*2a7a0*/  SHFL.BFLY P6, R91, R104, R88, R87 ;  /* 0x0c000058685b7389 */ /* 0x0002a400000c0057 */
[----:B012---:R-:W-:Y:S05]  /*2a7b0*/  ENDCOLLECTIVE ;  /* 0x000000000000791b */ /* 0x007fea0003800000 */
.L_x_18699:
[----:B------:R-:W-:Y:S02]  /*2a7c0*/  HFMA2 R88, -RZ, RZ, 0, 2.384185791015625e-07 ;  /* 0x00000004ff587431 */ /* 0x000fe400000001ff */
[----:B------:R-:W-:-:S04]  /*2a7d0*/  FADD.FTZ R136, R104, R91 ;  /* 0x0000005b68887221 */ /* 0x000fc80000010000 */
[----:B------:R-:W-:-:S07]  /*2a7e0*/  IMAD.MOV.U32 R104, RZ, RZ, R136 ;  /* 0x000000ffff687224 */ /* 0x000fce00078e0088 */
[----:B------:R-:W-:Y:S05]  /*2a7f0*/  WARPSYNC.COLLECTIVE R89, `(.L_x_18700) ;  /* 0x0000000059087348 */ /* 0x000fea0003c00000 */
[----:B------:R0:W1:Y:S02]  /*2a800*/  SHFL.BFLY P6, R91, R104, R88, R87 ;  /* 0x0c000058685b7389 */ /* 0x00006400000c0057 */
[----:B01----:R-:W-:Y:S05]  /*2a810*/  ENDCOLLECTIVE ;  /* 0x000000000000791b */ /* 0x003fea0003800000 */
.L_x_18700:
[----:B------:R-:W-:Y:S01]  /*2a820*/  MOV R88, 0x8 ;  /* 0x0000000800587802 */ /* 0x000fe20000000f00 */
[----:B------:R-:W-:-:S04]  /*2a830*/  FADD.FTZ R135, R136, R91 ;  /* 0x0000005b88877221 */ /* 0x000fc80000010000 */
[----:B------:R-:W-:-:S07]  /*2a840*/  IMAD.MOV.U32 R104, RZ, RZ, R135 ;  /* 0x000000ffff687224 */ /* 0x000fce00078e0087 */
[----:B------:R-:W-:Y:S05]  /*2a850*/  WARPSYNC.COLLECTIVE R89, `(.L_x_18701) ;  /* 0x0000000059087348 */ /* 0x000fea0003c00000 */
[----:B------:R0:W1:Y:S02]  /*2a860*/  SHFL.BFLY P6, R91, R104, R88, R87 ;  /* 0x0c000058685b7389 */ /* 0x00006400000c0057 */
[----:B01----:R-:W-:Y:S05]  /*2a870*/  ENDCOLLECTIVE ;  /* 0x000000000000791b */ /* 0x003fea0003800000 */
.L_x_18701:
[----:B------:R-:W-:Y:S02]  /*2a880*/  HFMA2 R88, -RZ, RZ, 0, 9.5367431640625e-07 ;  /* 0x00000010ff587431 */ /* 0x000fe400000001ff */
[----:B------:R-:W-:-:S04]  /*2a890*/  FADD.FTZ R105, R135, R91 ;  /* 0x0000005b87697221 */ /* 0x000fc80000010000 */
[----:B------:R-:W-:-:S07]  /*2a8a0*/  IMAD.MOV.U32 R104, RZ, RZ, R105 ;  /* 0x000000ffff687224 */ /* 0x000fce00078e0069 */
[----:B------:R-:W-:Y:S05]  /*2a8b0*/  WARPSYNC.COLLECTIVE R89, `(.L_x_18702) ;  /* 0x0000000059087348 */ /* 0x000fea0003c00000 */
[----:B------:R0:W1:Y:S02]  /*2a8c0*/  SHFL.BFLY P6, R91, R104, R88, R87 ;  /* 0x0c000058685b7389 */ /* 0x00006400000c0057 */
[----:B01----:R-:W-:Y:S05]  /*2a8d0*/  ENDCOLLECTIVE ;  /* 0x000000000000791b */ /* 0x003fea0003800000 */
.L_x_18702:
[----:B------:R-:W-:Y:S01]  /*2a8e0*/  ISETP.NE.AND P6, PT, R84, RZ, PT ;  /* 0x000000ff5400720c */ /* 0x000fe20003fc5270 */
        /* <DEDUP_REMOVED lines=8> */
[----:B------:R-:W-:-:S04]  /*2a970*/  FFMA.FTZ R136, R136, R136, R91 ;  /* 0x0000008888887223 */ /* 0x000fc8000001005b */
[----:B------:R-:W-:Y:S01]  /*2a980*/  FFMA.FTZ R136, R87, R87, R136 ;  /* 0x0000005757887223 */ /* 0x000fe20000010088 */
[----:B------:R-:W-:-:S04]  /*2a990*/  FADD.FTZ R87, R56, -R84 ;  /* 0x8000005438577221 */ /* 0x000fc80000010000 */
[----:B------:R-:W-:-:S05]  /*2a9a0*/  FSEL R104, R136, RZ, P5 ;  /* 0x000000ff88687208 */ /* 0x000fca0002800000 */
        /* <DEDUP_REMOVED lines=8> */
[----:B------:R-:W-:Y:S01]  /*2aa30*/  ISETP.NE.AND P4, PT, R86, RZ, PT ;  /* 0x000000ff5600720c */ /* 0x000fe20003f85270 */
[----:B------:R-:W-:Y:S01]  /*2aa40*/  FADD.FTZ R86, R61, -R84 ;  /* 0x800000543d567221 */ /* 0x000fe20000010000 */
[----:B------:R-:W-:Y:S02]  /*2aa50*/  IMAD.MOV.U32 R88, RZ, RZ, 0x1 ;  /* 0x00000001ff587424 */ /* 0x000fe400078e00ff */
        /* <DEDUP_REMOVED lines=46> */
[----:B------:R-:W-:-:S07]  /*2ad40*/  MOV R87, 0x1f ;  /* 0x0000001f00577802 */ /* 0x000fce0000000f00 */
[----:B------:R-:W-:Y:S05]  /*2ad50*/  WARPSYNC.COLLECTIVE R89, `(.L_x_18703) ;  /* 0x0000000059087348 */ /* 0x000fea0003c00000 */
[----:B------:R0:W1:Y:S02]  /*2ad60*/  SHFL.BFLY P6, R91, R104, R88, R87 ;  /* 0x0c000058685b7389 */ /* 0x00006400000c0057 */
[----:B01----:R-:W-:Y:S05]  /*2ad70*/  ENDCOLLECTIVE ;  /* 0x000000000000791b */ /* 0x003fea0003800000 */
.L_x_18703:
[----:B------:R-:W-:Y:S02]  /*2ad80*/  HFMA2 R88, -RZ, RZ, 0, 1.1920928955078125e-07 ;  /* 0x00000002ff587431 */ /* 0x000fe400000001ff */
[----:B------:R-:W-:-:S04]  /*2ad90*/  FADD.FTZ R136, R104, R91 ;  /* 0x0000005b68887221 */ /* 0x000fc80000010000 */
[----:B------:R-:W-:-:S07]  /*2ada0*/  IMAD.MOV.U32 R104, RZ, RZ, R136 ;  /* 0x000000ffff687224 */ /* 0x000fce00078e0088 */
[----:B------:R-:W-:Y:S05]  /*2adb0*/  WARPSYNC.COLLECTIVE R89, `(.L_x_18704) ;  /* 0x0000000059087348 */ /* 0x000fea0003c00000 */
[----:B------:R0:W1:Y:S02]  /*2adc0*/  SHFL.BFLY P6, R91, R104, R88, R87 ;  /* 0x0c000058685b7389 */ /* 0x00006400000c0057 */
[----:B01----:R-:W-:Y:S05]  /*2add0*/  ENDCOLLECTIVE ;  /* 0x000000000000791b */ /* 0x003fea0003800000 */
.L_x_18704:
[----:B------:R-:W-:Y:S01]  /*2ade0*/  MOV R88, 0x4 ;  /* 0x0000000400587802 */ /* 0x000fe20000000f00 */
[----:B------:R-:W-:-:S04]  /*2adf0*/  FADD.FTZ R135, R136, R91 ;  /* 0x0000005b88877221 */ /* 0x000fc80000010000 */
[----:B------:R-:W-:-:S07]  /*2ae00*/  IMAD.MOV.U32 R104, RZ, RZ, R135 ;  /* 0x000000ffff687224 */ /* 0x000fce00078e0087 */
[----:B------:R-:W-:Y:S05]  /*2ae10*/  WARPSYNC.COLLECTIVE R89, `(.L_x_18705) ;  /* 0x0000000059087348 */ /* 0x000fea0003c00000 */
[----:B------:R0:W1:Y:S02]  /*2ae20*/  SHFL.BFLY P6, R91, R104, R88, R87 ;  /* 0x0c000058685b7389 */ /* 0x00006400000c0057 */
[----:B01----:R-:W-:Y:S05]  /*2ae30*/  ENDCOLLECTIVE ;  /* 0x000000000000791b */ /* 0x003fea0003800000 */
.L_x_18705:
[----:B------:R-:W-:Y:S02]  /*2ae40*/  HFMA2 R88, -RZ, RZ, 0, 4.76837158203125e-07 ;  /* 0x00000008ff587431 */ /* 0x000fe400000001ff */
[----:B------:R-:W-:-:S04]  /*2ae50*/  FADD.FTZ R105, R135, R91 ;  /* 0x0000005b87697221 */ /* 0x000fc80000010000 */
[----:B------:R-:W-:-:S07]  /*2ae60*/  IMAD.MOV.U32 R104, RZ, RZ, R105 ;  /* 0x000000ffff687224 */ /* 0x000fce00078e0069 */
[----:B------:R-:W-:Y:S05]  /*2ae70*/  WARPSYNC.COLLECTIVE R89, `(.L_x_18706) ;  /* 0x0000000059087348 */ /* 0x000fea0003c00000 */
[----:B------:R0:W1:Y:S02]  /*2ae80*/  SHFL.BFLY P6, R91, R104, R88, R87 ;  /* 0x0c000058685b7389 */ /* 0x00006400000c0057 */
[----:B01----:R-:W-:Y:S05]  /*2ae90*/  ENDCOLLECTIVE ;  /* 0x000000000000791b */ /* 0x003fea0003800000 */
.L_x_18706:
[----:B------:R-:W-:Y:S01]  /*2aea0*/  MOV R88, 0x10 ;  /* 0x0000001000587802 */ /* 0x000fe20000000f00 */
[----:B------:R-:W-:-:S04]  /*2aeb0*/  FADD.FTZ R86, R105, R91 ;  /* 0x0000005b69567221 */ /* 0x000fc80000010000 */
[----:B------:R-:W-:-:S07]  /*2aec0*/  IMAD.MOV.U32 R104, RZ, RZ, R86 ;  /* 0x000000ffff687224 */ /* 0x000fce00078e0056 */
[----:B------:R-:W-:Y:S05]  /*2aed0*/  WARPSYNC.COLLECTIVE R89, `(.L_x_18707) ;  /* 0x0000000059087348 */ /* 0x000fea0003c00000 */
[----:B------:R0:W1:Y:S02]  /*2aee0*/  SHFL.BFLY P6, R91, R104, R88, R87 ;  /* 0x0c000058685b7389 */ /* 0x00006400000c0057 */
[----:B01----:R-:W-:Y:S05]  /*2aef0*/  ENDCOLLECTIVE ;  /* 0x000000000000791b */ /* 0x003fea0003800000 */
.L_x_18707:
[----:B------:R-:W-:Y:S05]  /*2af00*/  BRA `(.L_x_18708) ;  /* 0xffffffe000407947 */ /* 0x000fea000383ffff */
.L_x_18709:
        /* <DEDUP_REMOVED lines=15> */
.L_x_22738:


//--------------------- .text._ZN10layer_norm31ln_parallel_residual_fwd_kernelINS_13Kernel_traitsI6__halfffffjLj1024ELj1ELj4ELj1ELj16ENS_18Kernel_traits_baseILj1024ES2_ffffjLj128EEEEELb1ELb0ELb1EEEvNS_9FwdParamsE --------------------------
	.section	.text._ZN10layer_norm31ln_parallel_residual_fwd_kernelINS_13Kernel_traitsI6__halfffffjLj1024ELj1ELj4ELj1ELj16ENS_18Kernel_traits_baseILj1024ES2_ffffjLj128EEEEELb1ELb0ELb1EEEvNS_9FwdParamsE,"ax",@progbits
	.align	128
        .global         _ZN10layer_norm31ln_parallel_residual_fwd_kernelINS_13Kernel_traitsI6__halfffffjLj1024ELj1ELj4ELj1ELj16ENS_18Kernel_traits_baseILj1024ES2_ffffjLj128EEEEELb1ELb0ELb1EEEvNS_9FwdParamsE
        .type           _ZN10layer_norm31ln_parallel_residual_fwd_kernelINS_13Kernel_traitsI6__halfffffjLj1024ELj1ELj4ELj1ELj16ENS_18Kernel_traits_baseILj1024ES2_ffffjLj128EEEEELb1ELb0ELb1EEEvNS_9FwdParamsE,@function
        .size           _ZN10layer_norm31ln_parallel_residual_fwd_kernelINS_13Kernel_traitsI6__halfffffjLj1024ELj1ELj4ELj1ELj16ENS_18Kernel_traits_baseILj1024ES2_ffffjLj128EEEEELb1ELb0ELb1EEEvNS_9FwdParamsE,(.L_x_22739 - _ZN10layer_norm31ln_parallel_residual_fwd_kernelINS_13Kernel_traitsI6__halfffffjLj1024ELj1ELj4ELj1ELj16ENS_18Kernel_traits_baseILj1024ES2_ffffjLj128EEEEELb1ELb0ELb1EEEvNS_9FwdParamsE)
        .other          _ZN10layer_norm31ln_parallel_residual_fwd_kernelINS_13Kernel_traitsI6__halfffffjLj1024ELj1ELj4ELj1ELj16ENS_18Kernel_traits_baseILj1024ES2_ffffjLj128EEEEELb1ELb0ELb1EEEvNS_9FwdParamsE,@"STO_CUDA_ENTRY STV_DEFAULT"
_ZN10layer_norm31ln_parallel_residual_fwd_kernelINS_13Kernel_traitsI6__halfffffjLj1024ELj1ELj4ELj1ELj16ENS_18Kernel_traits_baseILj1024ES2_ffffjLj128EEEEELb1ELb0ELb1EEEvNS_9FwdParamsE:
.text._ZN10layer_norm31ln_parallel_residual_fwd_kernelINS_13Kernel_traitsI6__halfffffjLj1024ELj1ELj4ELj1ELj16ENS_18Kernel_traits_baseILj1024ES2_ffffjLj128EEEEELb1ELb0ELb1EEEvNS_9FwdParamsE:
[----:B------:R-:W-:Y:S01]  /*0000*/  LDC R1, c[0x0][0x37c] ;  /* 0x0000df00ff017b82 */ /* 0x000fe20000000800 */
[----:B------:R-:W0:Y:S07]  /*0010*/  LDCU.U8 UR4, c[0x0][0x464] ;  /* 0x00008c80ff0477ac */ /* 0x000e2e0008000000 */
[----:B------:R-:W1:Y:S01]  /*0020*/  LDC R136, c[0x0][0x458] ;  /* 0x00011600ff887b82 */ /* 0x000e620000000800 */
[----:B------:R-:W2:Y:S07]  /*0030*/  LDCU.64 UR6, c[0x0][0x358] ;  /* 0x00006b00ff0677ac */ /* 0x000eae0008000a00 */
[----:B------:R-:W3:Y:S01]  /*0040*/  LDC R137, c[0x0][0x45c] ;  /* 0x00011700ff897b82 */ /* 0x000ee20000000800 */
[----:B------:R-:W4:Y:S01]  /*0050*/  S2R R122, SR_TID.X ;  /* 0x00000000007a7919 */ /* 0x000f220000002100 */
[----:B------:R-:W5:Y:S01]  /*0060*/  LDCU.64 UR8, c[0x0][0x438] ;  /* 0x00008700ff0877ac */ /* 0x000f620008000a00 */
        /* <DEDUP_REMOVED lines=8> */
[----:B------:R-:W2:Y:S01]  /*00f0*/  @P0 LDG.E.64 R70, desc[UR6][R70.64] ;  /* 0x0000000646460981 */ /* 0x000ea2000c1e1b00 */
[----:B------:R-:W0:Y:S01]  /*0100*/  S2UR UR5, SR_CTAID.X ;  /* 0x00000000000579c3 */ /* 0x000e220000002500 */
[----:B-----5:R-:W-:Y:S01]  /*0110*/  UISETP.NE.U32.AND UP0, UPT, UR8, URZ, UPT ;  /* 0x000000ff0800728c */ /* 0x020fe2000bf05070 */
[----:B----4-:R-:W-:-:S03]  /*0120*/  SHF.R.U32.HI R121, RZ, 0x5, R122 ;  /* 0x00000005ff797819 */ /* 0x010fc6000001167a */
[----:B------:R-:W-:-:S03]  /*0130*/  UISETP.NE.AND.EX UP0, UPT, UR9, URZ, UPT, UP0 ;  /* 0x000000ff0900728c */ /* 0x000fc6000bf05300 */
[----:B------:R-:W3:Y:S01]  /*0140*/  LDC R123, c[0x0][0x360] ;  /* 0x0000d800ff7b7b82 */ /* 0x000ee20000000800 */
[----:B0-----:R-:W-:-:S06]  /*0150*/  USHF.L.U32 UR4, UR5, 0x2, URZ ;  /* 0x0000000205047899 */ /* 0x001fcc00080006ff */
[----:B------:R-:W-:Y:S01]  /*0160*/  LOP3.LUT R121, R121, UR4, RZ, 0xfc, !PT ;  /* 0x0000000479797c12 */ /* 0x000fe2000f8efcff */
[----:B---3--:R-:W-:Y:S01]  /*0170*/  IMAD R123, R123, UR5, R122 ;  /* 0x000000057b7b7c24 */ /* 0x008fe2000f8e027a */
[----:B------:R-:W-:Y:S02]  /*0180*/  LOP3.LUT R122, R122, 0x1f, RZ, 0xc0, !PT ;  /* 0x0000001f7a7a7812 */ /* 0x000fe400078ec0ff */
[----:B-1----:R-:W-:-:S05]  /*0190*/  @P0 IADD3 R136, P1, PT, R2, R5, RZ ;  /* 0x0000000502880210 */ /* 0x002fca0007f3e0ff */
[----:B------:R-:W-:Y:S01]  /*01a0*/  @P0 IMAD.X R137, RZ, RZ, R3, P1 ;  /* 0x000000ffff890224 */ /* 0x000fe200008e0603 */
[C---:B--2---:R-:W-:Y:S01]  /*01b0*/  IADD3 R120, PT, PT, R70.reuse, -0x61c88647, RZ ;  /* 0x9e3779b946787810 */ /* 0x044fe20007ffe0ff */
[C---:B------:R-:W-:Y:S01]  /*01c0*/  VIADD R119, R71.reuse, 0xbb67ae85 ;  /* 0xbb67ae8547777836 */ /* 0x040fe20000000000 */
[C---:B------:R-:W-:Y:S01]  /*01d0*/  IADD3 R117, PT, PT, R71.reuse, 0x76cf5d0a, RZ ;  /* 0x76cf5d0a47757810 */ /* 0x040fe20007ffe0ff */
[C---:B------:R-:W-:Y:S01]  /*01e0*/  VIADD R118, R70.reuse, 0x3c6ef372 ;  /* 0x3c6ef37246767836 */ /* 0x040fe20000000000 */
[C---:B------:R-:W-:Y:S01]  /*01f0*/  IADD3 R114, PT, PT, R70.reuse, 0x78dde6e4, RZ ;  /* 0x78dde6e446727810 */ /* 0x040fe20007ffe0ff */
[C---:B------:R-:W-:Y:S01]  /*0200*/  VIADD R116, R70.reuse, 0xdaa66d2b ;  /* 0xdaa66d2b46747836 */ /* 0x040fe20000000000 */
[C---:B------:R-:W-:Y:S01]  /*0210*/  IADD3 R111, PT, PT, R71.reuse, -0x56f99767, RZ ;  /* 0xa9066899476f7810 */ /* 0x040fe20007ffe0ff */
[C---:B------:R-:W-:Y:S01]  /*0220*/  VIADD R115, R71.reuse, 0x32370b8f ;  /* 0x32370b8f47737836 */ /* 0x040fe20000000000 */
[C---:B------:R-:W-:Y:S01]  /*0230*/  IADD3 R108, PT, PT, R70.reuse, 0x5384540f, RZ ;  /* 0x5384540f466c7810 */ /* 0x040fe20007ffe0ff */
[C---:B------:R-:W-:Y:S01]  /*0240*/  VIADD R113, R71.reuse, 0xed9eba14 ;  /* 0xed9eba1447717836 */ /* 0x040fe20000000000 */
[C---:B------:R-:W-:Y:S01]  /*0250*/  IADD3 R105, PT, PT, R71.reuse, -0x24c28bd8, RZ ;  /* 0xdb3d742847697810 */ /* 0x040fe20007ffe0ff */
[----:B------:R-:W-:Y:S01]  /*0260*/  VIADD R112, R70, 0x1715609d ;  /* 0x1715609d46707836 */ /* 0x000fe20000000000 */
[--C-:B------:R-:W-:Y:S01]  /*0270*/  SHF.R.U64 R102, R136, 0x2, R137.reuse ;  /* 0x0000000288667819 */ /* 0x100fe20000001289 */
[----:B------:R-:W-:Y:S01]  /*0280*/  VIADD R110, R70, 0xb54cda56 ;  /* 0xb54cda56466e7836 */ /* 0x000fe20000000000 */
[----:B------:R-:W-:Y:S01]  /*0290*/  SHF.R.U32.HI R101, RZ, 0x2, R137 ;  /* 0x00000002ff657819 */ /* 0x000fe20000011689 */
[----:B------:R-:W-:-:S02]  /*02a0*/  VIADD R109, R71, 0x646e171e ;  /* 0x646e171e476d7836 */ /* 0x000fc40000000000 */
[C---:B------:R-:W-:Y:S02]  /*02b0*/  VIADD R107, R71.reuse, 0x1fd5c5a3 ;  /* 0x1fd5c5a3476b7836 */ /* 0x040fe40000000000 */
[C---:B------:R-:W-:Y:S02]  /*02c0*/  VIADD R106, R70.reuse, 0xf1bbcdc8 ;  /* 0xf1bbcdc8466a7836 */ /* 0x040fe40000000000 */
[----:B------:R-:W-:Y:S02]  /*02d0*/  VIADD R104, R70, 0x8ff34781 ;  /* 0x8ff3478146687836 */ /* 0x000fe40000000000 */
[----:B------:R-:W-:Y:S01]  /*02e0*/  VIADD R103, R71, 0x96a522ad ;  /* 0x96a522ad47677836 */ /* 0x000fe20000000000 */
        /* <DEDUP_REMOVED lines=42> */
.L_x_18711:
        /* <DEDUP_REMOVED lines=37> */
[----:B0-----:R-:W-:Y:S01]  /*07e0*/  CS2R R54, SRZ ;  /* 0x0000000000367805 */ /* 0x001fe2000001ff00 */
[----:B------:R-:W-:Y:S06]  /*07f0*/  BRA `(.L_x_18712) ;  /* 0x00000004004c7947 */ /* 0x000fec0003800000 */
.L_x_18710:
        /* <DEDUP_REMOVED lines=45> */
.L_x_18713:
        /* <DEDUP_REMOVED lines=38> */
.L_x_18712:
[----:B------:R-:W1:Y:S02]  /*0d30*/  LDCU UR4, c[0x0][0x384] ;  /* 0x00007080ff0477ac */ /* 0x000e640008000800 */
[----:B-1----:R-:W-:-:S13]  /*0d40*/  ISETP.GE.AND P0, PT, R121, UR4, PT ;  /* 0x0000000479007c0c */ /* 0x002fda000bf06270 */
[----:B------:R-:W-:Y:S05]  /*0d50*/  @P0 EXIT ;  /* 0x000000000000094d */ /* 0x000fea0003800000 */
[----:B-----5:R-:W-:Y:S01]  /*0d60*/  IMAD.MOV.U32 R98, RZ, RZ, R8 ;  /* 0x000000ffff627224 */ /* 0x020fe200078e0008 */
[----:B0-----:R-:W-:Y:S01]  /*0d70*/  MOV R4, R9 ;  /* 0x0000000900047202 */ /* 0x001fe20000000f00 */
[----:B------:R-:W-:Y:S01]  /*0d80*/  IMAD.MOV.U32 R96, RZ, RZ, R10 ;  /* 0x000000ffff607224 */ /* 0x000fe200078e000a */
[----:B------:R-:W-:Y:S01]  /*0d90*/  SHF.R.U64 R166, R54, 0x10, R55 ;  /* 0x0000001036a67819 */ /* 0x000fe20000001237 */
[----:B------:R-:W-:Y:S01]  /*0da0*/  IMAD.MOV.U32 R5, RZ, RZ, R11 ;  /* 0x000000ffff057224 */ /* 0x000fe200078e000b */
[----:B------:R-:W-:Y:S01]  /*0db0*/  PRMT R98, R4, 0x5410, R98 ;  /* 0x0000541004627816 */ /* 0x000fe20000000062 */
[----:B------:R-:W-:Y:S01]  /*0dc0*/  IMAD.MOV.U32 R0, RZ, RZ, R7 ;  /* 0x000000ffff007224 */ /* 0x000fe200078e0007 */
[----:B------:R-:W-:Y:S01]  /*0dd0*/  SHF.R.U64 R4, R2, 0x10, R3 ;  /* 0x0000001002047819 */ /* 0x000fe20000001203 */
[----:B------:R-:W-:Y:S01]  /*0de0*/  IMAD.MOV.U32 R92, RZ, RZ, R14 ;  /* 0x000000ffff5c7224 */ /* 0x000fe200078e000e */
[----:B------:R-:W-:Y:S01]  /*0df0*/  PRMT R96, R5, 0x5410, R96 ;  /* 0x0000541005607816 */ /* 0x000fe20000000060 */
[----:B------:R-:W-:Y:S01]  /*0e00*/  IMAD.MOV.U32 R90, RZ, RZ, R16 ;  /* 0x000000ffff5a7224 */ /* 0x000fe200078e0010 */
[----:B------:R-:W-:Y:S01]  /*0e10*/  PRMT R166, R166, 0x5410, R4 ;  /* 0x00005410a6a67816 */ /* 0x000fe20000000004 */
[----:B------:R-:W-:Y:S01]  /*0e20*/  IMAD.MOV.U32 R86, RZ, RZ, R20 ;  /* 0x000000ffff567224 */ /* 0x000fe200078e0014 */
[----:B------:R-:W-:Y:S01]  /*0e30*/  SHF.R.U32.HI R167, RZ, 0x10, R55 ;  /* 0x00000010ffa77819 */ /* 0x000fe20000011637 */
[----:B------:R-:W0:Y:S01]  /*0e40*/  LDCU.64 UR4, c[0x0][0x398] ;  /* 0x00007300ff0477ac */ /* 0x000e220008000a00 */
[----:B------:R-:W-:Y:S01]  /*0e50*/  SHF.R.U32.HI R4, RZ, 0x10, R3 ;  /* 0x00000010ff047819 */ /* 0x000fe20000011603 */
[----:B------:R-:W-:Y:S01]  /*0e60*/  IMAD.MOV.U32 R84, RZ, RZ, R22 ;  /* 0x000000ffff547224 */ /* 0x000fe200078e0016 */
[----:B------:R-:W-:Y:S01]  /*0e70*/  SHF.R.U64 R168, R56, 0x10, R57 ;  /* 0x0000001038a87819 */ /* 0x000fe20000001239 */
        /* <DEDUP_REMOVED lines=8> */
[----:B------:R-:W-:Y:S01]  /*0f00*/  IMAD.MOV.U32 R157, RZ, RZ, R34 ;  /* 0x000000ffff9d7224 */ /* 0x000fe200078e0022 */
[----:B------:R-:W-:Y:S01]  /*0f10*/  SHF.R.U32.HI R4, RZ, 0x10, R41 ;  /* 0x00000010ff047819 */ /* 0x000fe20000011629 */
[----:B------:R-:W-:Y:S01]  /*0f20*/  IMAD.MOV.U32 R79, RZ, RZ, RZ ;  /* 0x000000ffff4f7224 */ /* 0x000fe200078e00ff */
[----:B------:R-:W-:Y:S01]  /*0f30*/  SHF.R.U64 R172, R58, 0x10, R59 ;  /* 0x000000103aac7819 */ /* 0x000fe2000000123b */
[----:B------:R-:W1:Y:S01]  /*0f40*/  LDCU UR11, c[0x0][0x404] ;  /* 0x00008080ff0b77ac */ /* 0x000e620008000800 */
[----:B------:R-:W-:-:S02]  /*0f50*/  SHF.R.U64 R5, R42, 0x10, R43 ;  /* 0x000000102a057819 */ /* 0x000fc4000000122b */
[----:B------:R-:W-:Y:S01]  /*0f60*/  PRMT R169, R169, 0x5410, R4 ;  /* 0x00005410a9a97816 */ /* 0x000fe20000000004 */
[----:B------:R-:W-:Y:S01]  /*0f70*/  IMAD.HI.U32 R4, R123, -0x326172a9, RZ ;  /* 0xcd9e8d577b047827 */ /* 0x000fe200078e00ff */
[----:B------:R-:W-:Y:S01]  /*0f80*/  PRMT R172, R172, 0x5410, R5 ;  /* 0x00005410acac7816 */ /* 0x000fe20000000005 */
[----:B0-----:R-:W-:Y:S01]  /*0f90*/  UISETP.NE.U32.AND UP0, UPT, UR4, URZ, UPT ;  /* 0x000000ff0400728c */ /* 0x001fe2000bf05070 */
[----:B------:R-:W-:Y:S01]  /*0fa0*/  MOV R100, R6 ;  /* 0x0000000600647202 */ /* 0x000fe20000000f00 */
[----:B------:R-:W-:Y:S01]  /*0fb0*/  IMAD.HI.U32 R5, R102, -0x2daee0ad, RZ ;  /* 0xd2511f5366057827 */ /* 0x000fe200078e00ff */
[----:B------:R-:W-:Y:S01]  /*0fc0*/  SHF.R.U64 R99, R6, 0x10, R7 ;  /* 0x0000001006637819 */ /* 0x000fe20000001207 */
[----:B------:R-:W0:Y:S01]  /*0fd0*/  LDCU.U8 UR4, c[0x0][0x410] ;  /* 0x00008200ff0477ac */ /* 0x000e220008000000 */
[----:B------:R-:W-:Y:S01]  /*0fe0*/  SHF.R.U64 R97, R8, 0x10, R9 ;  /* 0x0000001008617819 */ /* 0x000fe20000001209 */
[----:B------:R-:W-:Y:S01]  /*0ff0*/  IMAD.MOV.U32 R6, RZ, RZ, R13 ;  /* 0x000000ffff067224 */ /* 0x000fe200078e000d */
[----:B------:R-:W-:Y:S01]  /*1000*/  SHF.R.U32.HI R39, RZ, 0x10, R9 ;  /* 0x00000010ff277819 */ /* 0x000fe20000011609 */
[----:B------:R-:W-:Y:S01]  /*1010*/  IMAD.MOV.U32 R8, RZ, RZ, R17 ;  /* 0x000000ffff087224 */ /* 0x000fe200078e0011 */
[----:B------:R-:W-:Y:S01]  /*1020*/  SHF.R.U32.HI R38, RZ, 0x10, R7 ;  /* 0x00000010ff267819 */ /* 0x000fe20000011607 */
[----:B------:R-:W-:Y:S01]  /*1030*/  IMAD.MOV.U32 R9, RZ, RZ, R19 ;  /* 0x000000ffff097224 */ /* 0x000fe200078e0013 */
[----:B------:R-:W-:Y:S01]  /*1040*/  MOV R94, R12 ;  /* 0x0000000c005e7202 */ /* 0x000fe20000000f00 */
[----:B------:R-:W-:Y:S01]  /*1050*/  UISETP.NE.AND.EX UP0, UPT, UR5, URZ, UPT, UP0 ;  /* 0x000000ff0500728c */ /* 0x000fe2000bf05300 */
[----:B------:R-:W-:Y:S01]  /*1060*/  MOV R7, R15 ;  /* 0x0000000f00077202 */ /* 0x000fe20000000f00 */
[----:B------:R-:W2:Y:S01]  /*1070*/  LDCU UR12, c[0x0][0x408] ;  /* 0x00008100ff0c77ac */ /* 0x000ea20008000800 */
[----:B------:R-:W-:-:S02]  /*1080*/  MOV R88, R18 ;  /* 0x0000001200587202 */ /* 0x000fc40000000f00 */
[----:B------:R-:W-:Y:S01]  /*1090*/  LOP3.LUT R5, R5, R71, RZ, 0x3c, !PT ;  /* 0x0000004705057212 */ /* 0x000fe200078e3cff */
[----:B------:R-:W3:Y:S01]  /*10a0*/  LDCU UR5, c[0x0][0x388] ;  /* 0x00007100ff0577ac */ /* 0x000ee20008000800 */
[----:B------:R-:W-:Y:S02]  /*10b0*/  LOP3.LUT R4, R101, R4, R70, 0x96, !PT ;  /* 0x0000000465047212 */ /* 0x000fe400078e9646 */
[----:B------:R-:W-:Y:S01]  /*10c0*/  PRMT R94, R6, 0x5410, R94 ;  /* 0x00005410065e7816 */ /* 0x000fe2000000005e */
[----:B------:R-:W-:Y:S01]  /*10d0*/  IMAD R6, R123, -0x326172a9, RZ ;  /* 0xcd9e8d577b067824 */ /* 0x000fe200078e02ff */
[----:B------:R-:W-:Y:S01]  /*10e0*/  PRMT R92, R7, 0x5410, R92 ;  /* 0x00005410075c7816 */ /* 0x000fe2000000005c */
[----:B------:R-:W-:Y:S01]  /*10f0*/  IMAD.HI.U32 R7, R5, -0x326172a9, RZ ;  /* 0xcd9e8d5705077827 */ /* 0x000fe200078e00ff */
[----:B------:R-:W-:Y:S01]  /*1100*/  PRMT R90, R8, 0x5410, R90 ;  /* 0x00005410085a7816 */ /* 0x000fe2000000005a */
[----:B------:R-:W4:Y:S01]  /*1110*/  LDCU UR10, c[0x0][0x448] ;  /* 0x00008900ff0a77ac */ /* 0x000f220008000800 */
[----:B------:R-:W-:Y:S01]  /*1120*/  PRMT R88, R9, 0x5410, R88 ;  /* 0x0000541009587816 */ /* 0x000fe20000000058 */
[----:B------:R-:W-:Y:S01]  /*1130*/  IMAD R9, R102, -0x2daee0ad, RZ ;  /* 0xd2511f5366097824 */ /* 0x000fe200078e02ff */
[----:B------:R-:W-:Y:S01]  /*1140*/  LOP3.LUT R6, R120, R6, R7, 0x96, !PT ;  /* 0x0000000678067212 */ /* 0x000fe200078e9607 */
[----:B------:R-:W-:Y:S01]  /*1150*/  IMAD.HI.U32 R8, R4, -0x2daee0ad, RZ ;  /* 0xd2511f5304087827 */ /* 0x000fe200078e00ff */
[----:B------:R-:W-:Y:S01]  /*1160*/  SHF.R.U64 R95, R10, 0x10, R11 ;  /* 0x000000100a5f7819 */ /* 0x000fe2000000120b */
[----:B------:R-:W0:Y:S01]  /*1170*/  LDCU.64 UR8, c[0x0][0x3a0] ;  /* 0x00007400ff0877ac */ /* 0x000e220008000a00 */
[----:B------:R-:W-:Y:S01]  /*1180*/  MOV R10, R21 ;  /* 0x00000015000a7202 */ /* 0x000fe20000000f00 */
[----:B------:R-:W-:Y:S01]  /*1190*/  IMAD R7, R5, -0x326172a9, RZ ;  /* 0xcd9e8d5705077824 */ /* 0x000fe200078e02ff */
[----:B------:R-:W-:Y:S01]  /*11a0*/  LOP3.LUT R8, R119, R9, R8, 0x96, !PT ;  /* 0x0000000977087212 */ /* 0x000fe200078e9608 */
[----:B------:R-:W-:Y:S01]  /*11b0*/  IMAD R9, R4, -0x2daee0ad, RZ ;  /* 0xd2511f5304097824 */ /* 0x000fe200078e02ff */
[----:B------:R-:W-:Y:S01]  /*11c0*/  PRMT R86, R10, 0x5410, R86 ;  /* 0x000054100a567816 */ /* 0x000fe20000000056 */
[----:B------:R-:W-:Y:S01]  /*11d0*/  IMAD.HI.U32 R4, R6, -0x2daee0ad, RZ ;  /* 0xd2511f5306047827 */ /* 0x000fe200078e00ff */
[----:B------:R-:W-:-:S02]  /*11e0*/  SHF.R.U32.HI R178, RZ, 0x10, R59 ;  /* 0x00000010ffb27819 */ /* 0x000fc4000001163b */
[----:B------:R-:W-:Y:S01]  /*11f0*/  SHF.R.U32.HI R10, RZ, 0x10, R43 ;  /* 0x00000010ff0a7819 */ /* 0x000fe2000001162b */
[----:B------:R-:W-:Y:S01]  /*1200*/  IMAD.HI.U32 R5, R8, -0x326172a9, RZ ;  /* 0xcd9e8d5708057827 */ /* 0x000fe200078e00ff */
[----:B------:R-:W-:Y:S02]  /*1210*/  LOP3.LUT R4, R117, R9, R4, 0x96, !PT ;  /* 0x0000000975047212 */ /* 0x000fe400078e9604 */
[----:B------:R-:W-:Y:S01]  /*1220*/  PRMT R178, R178, 0x5410, R10 ;  /* 0x00005410b2b27816 */ /* 0x000fe2000000000a */
[----:B------:R-:W-:Y:S01]  /*1230*/  IMAD R9, R6, -0x2daee0ad, RZ ;  /* 0xd2511f5306097824 */ /* 0x000fe200078e02ff */
[----:B------:R-:W-:Y:S01]  /*1240*/  LOP3.LUT R5, R118, R7, R5, 0x96, !PT ;  /* 0x0000000776057212 */ /* 0x000fe200078e9605 */
[----:B------:R-:W-:Y:S01]  /*1250*/  IMAD R8, R8, -0x326172a9, RZ ;  /* 0xcd9e8d5708087824 */ /* 0x000fe200078e02ff */
[----:B------:R-:W-:Y:S01]  /*1260*/  SHF.R.U32.HI R181, RZ, 0x10, R61 ;  /* 0x00000010ffb57819 */ /* 0x000fe2000001163d */
[----:B------:R-:W-:Y:S01]  /*1270*/  IMAD.HI.U32 R7, R4, -0x326172a9, RZ ;  /* 0xcd9e8d5704077827 */ /* 0x000fe200078e00ff */
[----:B------:R-:W-:-:S02]  /*1280*/  SHF.R.U32.HI R10, RZ, 0x10, R45 ;  /* 0x00000010ff0a7819 */ /* 0x000fc4000001162d */
[----:B------:R-:W-:Y:S01]  /*1290*/  SHF.R.U64 R184, R62, 0x10, R63 ;  /* 0x000000103eb87819 */ /* 0x000fe2000000123f */
[----:B------:R-:W-:Y:S01]  /*12a0*/  IMAD.HI.U32 R6, R5, -0x2daee0ad, RZ ;  /* 0xd2511f5305067827 */ /* 0x000fe200078e00ff */
[----:B------:R-:W-:Y:S02]  /*12b0*/  LOP3.LUT R7, R116, R8, R7, 0x96, !PT ;  /* 0x0000000874077212 */ /* 0x000fe400078e9607 */
[----:B------:R-:W-:Y:S01]  /*12c0*/  PRMT R181, R181, 0x5410, R10 ;  /* 0x00005410b5b57816 */ /* 0x000fe2000000000a */
[----:B------:R-:W-:Y:S01]  /*12d0*/  IMAD R4, R4, -0x326172a9, RZ ;  /* 0xcd9e8d5704047824 */ /* 0x000fe200078e02ff */
[----:B------:R-:W-:Y:S01]  /*12e0*/  LOP3.LUT R6, R115, R9, R6, 0x96, !PT ;  /* 0x0000000973067212 */ /* 0x000fe200078e9606 */
[----:B------:R-:W-:Y:S01]  /*12f0*/  IMAD R9, R5, -0x2daee0ad, RZ ;  /* 0xd2511f5305097824 */ /* 0x000fe200078e02ff */
[----:B------:R-:W-:Y:S01]  /*1300*/  SHF.R.U64 R10, R46, 0x10, R47 ;  /* 0x000000102e0a7819 */ /* 0x000fe2000000122f */
[----:B------:R-:W-:Y:S01]  /*1310*/  IMAD.HI.U32 R8, R7, -0x2daee0ad, RZ ;  /* 0xd2511f5307087827 */ /* 0x000fe200078e00ff */
[----:B------:R-:W-:-:S02]  /*1320*/  SHF.R.U64 R190, R64, 0x10, R65 ;  /* 0x0000001040be7819 */ /* 0x000fc40000001241 */
[----:B------:R-:W-:Y:S01]  /*1330*/  PRMT R184, R184, 0x5410, R10 ;  /* 0x00005410b8b87816 */ /* 0x000fe2000000000a */
[----:B------:R-:W-:Y:S01]  /*1340*/  IMAD.HI.U32 R5, R6, -0x326172a9, RZ ;  /* 0xcd9e8d5706057827 */ /* 0x000fe200078e00ff */
[----:B------:R-:W-:Y:S02]  /*1350*/  SHF.R.U64 R10, R48, 0x10, R49 ;  /* 0x00000010300a7819 */ /* 0x000fe40000001231 */
[----:B------:R-:W-:Y:S01]  /*1360*/  LOP3.LUT R8, R113, R9, R8, 0x96, !PT ;  /* 0x0000000971087212 */ /* 0x000fe200078e9608 */
        /* <DEDUP_REMOVED lines=25> */
[----:B------:R-:W-:-:S02]  /*1500*/  SHF.R.U32.HI R194, RZ, 0x10, R67 ;  /* 0x00000010ffc27819 */ /* 0x000fc40000011643 */
[----:B------:R-:W-:Y:S01]  /*1510*/  SHF.R.U32.HI R10, RZ, 0x10, R51 ;  /* 0x00000010ff0a7819 */ /* 0x000fe20000011633 */
[----:B------:R-:W-:Y:S01]  /*1520*/  IMAD.HI.U32 R6, R8, -0x2daee0ad, RZ ;  /* 0xd2511f5308067827 */ /* 0x000fe200078e00ff */
[----:B------:R-:W-:Y:S02]  /*1530*/  LOP3.LUT R5, R108, R7, R5, 0x96, !PT ;  /* 0x000000076c057212 */ /* 0x000fe400078e9605 */
[----:B------:R-:W-:Y:S01]  /*1540*/  SHF.R.U64 R87, R18, 0x10, R19 ;  /* 0x0000001012577819 */ /* 0x000fe20000001213 */
[----:B------:R-:W-:Y:S01]  /*1550*/  IMAD.MOV.U32 R11, RZ, RZ, R23 ;  /* 0x000000ffff0b7224 */ /* 0x000fe200078e0017 */
[----:B------:R-:W-:Y:S01]  /*1560*/  LOP3.LUT R6, R107, R9, R6, 0x96, !PT ;  /* 0x000000096b067212 */ /* 0x000fe200078e9606 */
[----:B------:R-:W-:Y:S01]  /*1570*/  IMAD R9, R8, -0x2daee0ad, RZ ;  /* 0xd2511f5308097824 */ /* 0x000fe200078e02ff */
[----:B------:R-:W-:Y:S01]  /*1580*/  SHF.R.U32.HI R18, RZ, 0x10, R19 ;  /* 0x00000010ff127819 */ /* 0x000fe20000011613 */
[----:B------:R-:W-:Y:S01]  /*1590*/  IMAD R4, R4, -0x326172a9, RZ ;  /* 0xcd9e8d5704047824 */ /* 0x000fe200078e02ff */
[----:B------:R-:W-:Y:S01]  /*15a0*/  PRMT R84, R11, 0x5410, R84 ;  /* 0x000054100b547816 */ /* 0x000fe20000000054 */
[----:B------:R-:W-:Y:S01]  /*15b0*/  IMAD.HI.U32 R7, R6, -0x326172a9, RZ ;  /* 0xcd9e8d5706077827 */ /* 0x000fe200078e00ff */
[----:B------:R-:W-:-:S02]  /*15c0*/  SHF.R.U64 R11, R44, 0x10, R45 ;  /* 0x000000102c0b7819 */ /* 0x000fc4000000122d */
[----:B------:R-:W-:Y:S01]  /*15d0*/  SHF.R.U64 R93, R12, 0x10, R13 ;  /* 0x000000100c5d7819 */ /* 0x000fe2000000120d */
[----:B------:R-:W-:Y:S01]  /*15e0*/  IMAD.HI.U32 R8, R5, -0x2daee0ad, RZ ;  /* 0xd2511f5305087827 */ /* 0x000fe200078e00ff */
[----:B------:R-:W-:Y:S02]  /*15f0*/  LOP3.LUT R4, R106, R4, R7, 0x96, !PT ;  /* 0x000000046a047212 */ /* 0x000fe400078e9607 */
[----:B------:R-:W-:Y:S01]  /*1600*/  SHF.R.U32.HI R73, RZ, 0x10, R13 ;  /* 0x00000010ff497819 */ /* 0x000fe2000001160d */
[----:B------:R-:W-:Y:S01]  /*1610*/  IMAD.MOV.U32 R13, RZ, RZ, R29 ;  /* 0x000000ffff0d7224 */ /* 0x000fe200078e001d */
[----:B------:R-:W-:Y:S01]  /*1620*/  LOP3.LUT R8, R105, R9, R8, 0x96, !PT ;  /* 0x0000000969087212 */ /* 0x000fe200078e9608 */
[----:B------:R-:W-:Y:S01]  /*1630*/  IMAD R6, R6, -0x326172a9, RZ ;  /* 0xcd9e8d5706067824 */ /* 0x000fe200078e02ff */
[----:B------:R-:W-:Y:S01]  /*1640*/  SHF.R.U64 R91, R14, 0x10, R15 ;  /* 0x000000100e5b7819 */ /* 0x000fe2000000120f */
[----:B------:R-:W-:Y:S01]  /*1650*/  IMAD.MOV.U32 R14, RZ, RZ, R31 ;  /* 0x000000ffff0e7224 */ /* 0x000fe200078e001f */
[----:B------:R-:W-:Y:S01]  /*1660*/  SHF.R.U64 R89, R16, 0x10, R17 ;  /* 0x0000001010597819 */ /* 0x000fe20000001211 */
[----:B------:R-:W-:Y:S01]  /*1670*/  IMAD.MOV.U32 R16, RZ, RZ, R35 ;  /* 0x000000ffff107224 */ /* 0x000fe200078e0023 */
[----:B------:R-:W-:Y:S01]  /*1680*/  SHF.R.U32.HI R75, RZ, 0x10, R17 ;  /* 0x00000010ff4b7819 */ /* 0x000fe20000011611 */
[----:B------:R-:W-:Y:S01]  /*1690*/  IMAD.MOV.U32 R17, RZ, RZ, R37 ;  /* 0x000000ffff117224 */ /* 0x000fe200078e0025 */
[--C-:B------:R-:W-:Y:S01]  /*16a0*/  SHF.R.U64 R85, R20, 0x10, R21.reuse ;  /* 0x0000001014557819 */ /* 0x100fe20000001215 */
[----:B------:R-:W-:Y:S01]  /*16b0*/  IMAD R5, R5, -0x2daee0ad, RZ ;  /* 0xd2511f5305057824 */ /* 0x000fe200078e02ff */
[----:B------:R-:W-:Y:S01]  /*16c0*/  SHF.R.U32.HI R19, RZ, 0x10, R21 ;  /* 0x00000010ff137819 */ /* 0x000fe20000011615 */
[----:B------:R-:W-:Y:S01]  /*16d0*/  IMAD.HI.U32 R82, R4, -0x2daee0ad, RZ ;  /* 0xd2511f5304527827 */ /* 0x000fe200078e00ff */
[----:B------:R-:W-:-:S02]  /*16e0*/  SHF.R.U64 R83, R22, 0x10, R23 ;  /* 0x0000001016537819 */ /* 0x000fc40000001217 */
[----:B------:R-:W-:Y:S01]  /*16f0*/  SHF.R.U32.HI R74, RZ, 0x10, R15 ;  /* 0x00000010ff4a7819 */ /* 0x000fe2000001160f */
[----:B------:R-:W-:Y:S01]  /*1700*/  IMAD.HI.U32 R81, R8, -0x326172a9, RZ ;  /* 0xcd9e8d5708517827 */ /* 0x000fe200078e00ff */
[----:B------:R-:W-:Y:S02]  /*1710*/  SHF.R.U32.HI R20, RZ, 0x10, R23 ;  /* 0x00000010ff147819 */ /* 0x000fe40000011617 */
[----:B------:R-:W-:Y:S01]  /*1720*/  MOV R78, R24 ;  /* 0x00000018004e7202 */ /* 0x000fe20000000f00 */
[----:B------:R-:W-:Y:S01]  /*1730*/  IMAD R138, R4, -0x2daee0ad, RZ ;  /* 0xd2511f53048a7824 */ /* 0x000fe200078e02ff */
[--C-:B------:R-:W-:Y:S01]  /*1740*/  SHF.R.U64 R76, R24, 0x10, R25.reuse ;  /* 0x00000010184c7819 */ /* 0x100fe20000001219 */
[----:B------:R-:W-:Y:S01]  /*1750*/  IMAD R80, R8, -0x326172a9, RZ ;  /* 0xcd9e8d5708507824 */ /* 0x000fe200078e02ff */
[----:B------:R-:W-:Y:S02]  /*1760*/  SHF.R.U32.HI R21, RZ, 0x10, R25 ;  /* 0x00000010ff157819 */ /* 0x000fe40000011619 */
[----:B------:R-:W-:-:S02]  /*1770*/  MOV R12, R27 ;  /* 0x0000001b000c7202 */ /* 0x000fc40000000f00 */
[--C-:B------:R-:W-:Y:S02]  /*1780*/  SHF.R.U64 R134, R26, 0x10, R27.reuse ;  /* 0x000000101a867819 */ /* 0x100fe4000000121b */
[----:B------:R-:W-:Y:S02]  /*1790*/  SHF.R.U32.HI R22, RZ, 0x10, R27 ;  /* 0x00000010ff167819 */ /* 0x000fe4000001161b */
[----:B------:R-:W-:Y:S02]  /*17a0*/  PRMT R179, R179, 0x5410, R11 ;  /* 0x00005410b3b37816 */ /* 0x000fe4000000000b */
[----:B------:R-:W-:Y:S02]  /*17b0*/  PRMT R194, R194, 0x5410, R10 ;  /* 0x00005410c2c27816 */ /* 0x000fe4000000000a */
[--C-:B------:R-:W-:Y:S02]  /*17c0*/  SHF.R.U64 R137, R28, 0x10, R29.reuse ;  /* 0x000000101c897819 */ /* 0x100fe4000000121d */
[----:B------:R-:W-:-:S02]  /*17d0*/  SHF.R.U32.HI R23, RZ, 0x10, R29 ;  /* 0x00000010ff177819 */ /* 0x000fc4000001161d */
[----:B------:R-:W-:Y:S02]  /*17e0*/  MOV R150, R30 ;  /* 0x0000001e00967202 */ /* 0x000fe40000000f00 */
[--C-:B------:R-:W-:Y:S02]  /*17f0*/  SHF.R.U64 R152, R30, 0x10, R31.reuse ;  /* 0x000000101e987819 */ /* 0x100fe4000000121f */
[----:B------:R-:W-:Y:S02]  /*1800*/  SHF.R.U32.HI R24, RZ, 0x10, R31 ;  /* 0x00000010ff187819 */ /* 0x000fe4000001161f */
[----:B------:R-:W-:Y:S02]  /*1810*/  MOV R15, R33 ;  /* 0x00000021000f7202 */ /* 0x000fe40000000f00 */
[--C-:B------:R-:W-:Y:S02]  /*1820*/  SHF.R.U64 R156, R32, 0x10, R33.reuse ;  /* 0x00000010209c7819 */ /* 0x100fe40000001221 */
[----:B------:R-:W-:-:S02]  /*1830*/  SHF.R.U32.HI R25, RZ, 0x10, R33 ;  /* 0x00000010ff197819 */ /* 0x000fc40000011621 */
[--C-:B------:R-:W-:Y:S02]  /*1840*/  SHF.R.U64 R158, R34, 0x10, R35.reuse ;  /* 0x00000010229e7819 */ /* 0x100fe40000001223 */
[----:B------:R-:W-:Y:S02]  /*1850*/  SHF.R.U32.HI R26, RZ, 0x10, R35 ;  /* 0x00000010ff1a7819 */ /* 0x000fe40000011623 */
[----:B------:R-:W-:Y:S02]  /*1860*/  MOV R159, R36 ;  /* 0x00000024009f7202 */ /* 0x000fe40000000f00 */
[--C-:B------:R-:W-:Y:S02]  /*1870*/  SHF.R.U64 R160, R36, 0x10, R37.reuse ;  /* 0x0000001024a07819 */ /* 0x100fe40000001225 */
[----:B------:R-:W-:Y:S02]  /*1880*/  SHF.R.U32.HI R27, RZ, 0x10, R37 ;  /* 0x00000010ff1b7819 */ /* 0x000fe40000011625 */
[----:B------:R-:W-:-:S02]  /*1890*/  SHF.R.U32.HI R187, RZ, 0x10, R63 ;  /* 0x00000010ffbb7819 */ /* 0x000fc4000001163f */
[----:B------:R-:W-:Y:S02]  /*18a0*/  SHF.R.U32.HI R11, RZ, 0x10, R47 ;  /* 0x00000010ff0b7819 */ /* 0x000fe4000001162f */
[----:B------:R-:W-:Y:S02]  /*18b0*/  SHF.R.U64 R195, R68, 0x10, R69 ;  /* 0x0000001044c37819 */ /* 0x000fe40000001245 */
[----:B------:R-:W-:Y:S02]  /*18c0*/  SHF.R.U64 R10, R52, 0x10, R53 ;  /* 0x00000010340a7819 */ /* 0x000fe40000001235 */
[----:B------:R-:W-:Y:S02]  /*18d0*/  SHF.R.U32.HI R197, RZ, 0x10, R69 ;  /* 0x00000010ffc57819 */ /* 0x000fe40000011645 */
[----:B------:R-:W-:Y:S02]  /*18e0*/  SHF.R.U32.HI R7, RZ, 0x10, R53 ;  /* 0x00000010ff077819 */ /* 0x000fe40000011635 */
[----:B0-----:R-:W-:-:S02]  /*18f0*/  ISETP.NE.AND P1, PT, RZ, UR4, PT ;  /* 0x00000004ff007c0c */ /* 0x001fc4000bf25270 */
        /* <DEDUP_REMOVED lines=29> */
[----:B------:R-:W-:-:S02]  /*1ad0*/  PLOP3.LUT P0, PT, PT, PT, UP0, 0x80, 0x8 ;  /* 0x000000000008781c */ /* 0x000fc40003f0f008 */
[----:B------:R-:W-:Y:S02]  /*1ae0*/  LOP3.LUT R82, R103, R5, R82, 0x96, !PT ;  /* 0x0000000567527212 */ /* 0x000fe400078e9652 */
[----:B------:R-:W-:Y:S02]  /*1af0*/  P2R R124, PR, RZ, 0x2 ;  /* 0x00000002ff7c7803 */ /* 0x000fe40000000000 */
[----:B------:R-:W-:Y:S02]  /*1b00*/  LOP3.LUT R81, R104, R6, R81, 0x96, !PT ;  /* 0x0000000668517212 */ /* 0x000fe400078e9651 */
[----:B-1234-:R-:W-:-:S07]  /*1b10*/  LOP3.LUT R136, R136, 0x3, RZ, 0xc0, !PT ;  /* 0x0000000388887812 */ /* 0x01efce00078ec0ff */
.L_x_19219:
        /* <DEDUP_REMOVED lines=36> */
.L_x_18717:
        /* <DEDUP_REMOVED lines=13> */
.L_x_18719:
[----:B------:R-:W-:Y:S05]  /*1e30*/  BSYNC.RECONVERGENT B1 ;  /* 0x0000000000017941 */ /* 0x000fea0003800200 */
.L_x_18718:
[----:B------:R-:W-:Y:S01]  /*1e40*/  IMAD.WIDE.U32 R18, R123, -0x326172a9, RZ ;  /* 0xcd9e8d577b127825 */ /* 0x000fe200078e00ff */
[----:B------:R-:W-:-:S04]  /*1e50*/  LOP3.LUT R22, R79, R21, R71, 0x96, !PT ;  /* 0x000000154f167212 */ /* 0x000fc800078e9647 */
[----:B------:R-:W-:Y:S01]  /*1e60*/  LOP3.LUT R24, R101, R19, R70, 0x96, !PT ;  /* 0x0000001365187212 */ /* 0x000fe200078e9646 */
[----:B------:R-:W-:-:S04]  /*1e70*/  IMAD.WIDE.U32 R22, R22, -0x326172a9, RZ ;  /* 0xcd9e8d5716167825 */ /* 0x000fc800078e00ff */
        /* <DEDUP_REMOVED lines=33> */
[----:B------:R-:W-:-:S03]  /*2090*/  LOP3.LUT R81, R104, R20, R81, 0x96, !PT ;  /* 0x0000001468517212 */ /* 0x000fc600078e9651 */
[----:B------:R-:W-:Y:S01]  /*20a0*/  HFMA2 R20, -RZ, RZ, 0, 0 ;  /* 0x00000000ff147431 */ /* 0x000fe200000001ff */
[----:B------:R-:W-:Y:S01]  /*20b0*/  LOP3.LUT R82, R103, R18, R31, 0x96, !PT ;  /* 0x0000001267527212 */ /* 0x000fe200078e961f */
[----:B------:R-:W-:-:S07]  /*20c0*/  IMAD.MOV.U32 R18, RZ, RZ, R138 ;  /* 0x000000ffff127224 */ /* 0x000fce00078e008a */
.L_x_18716:
[----:B------:R-:W-:Y:S05]  /*20d0*/  BSYNC.RECONVERGENT B0 ;  /* 0x0000000000007941 */ /* 0x000fea0003800200 */
.L_x_18715:
[----:B------:R-:W-:Y:S01]  /*20e0*/  ISETP.NE.AND P0, PT, R20, 0x1, PT ;  /* 0x000000011400780c */ /* 0x000fe20003f05270 */
[----:B------:R-:W-:Y:S01]  /*20f0*/  IMAD.U32 R144, RZ, RZ, UR11 ;  /* 0x0000000bff907e24 */ /* 0x000fe2000f8e00ff */
[----:B------:R-:W-:Y:S01]  /*2100*/  I2FP.F32.U32 R19, R18 ;  /* 0x0000001200137245 */ /* 0x000fe20000201000 */
[----:B------:R-:W-:Y:S01]  /*2110*/  BSSY.RECONVERGENT B0, `(.L_x_18720) ;  /* 0x0000046000007945 */ /* 0x000fe20003800200 */
[----:B------:R-:W-:-:S03]  /*2120*/  IMAD.MOV.U32 R18, RZ, RZ, 0x2 ;  /* 0x00000002ff127424 */ /* 0x000fc600078e00ff */
        /* <DEDUP_REMOVED lines=12> */
.L_x_18722:
        /* <DEDUP_REMOVED lines=13> */
.L_x_18724:
[----:B------:R-:W-:Y:S05]  /*22c0*/  BSYNC.RECONVERGENT B1 ;  /* 0x0000000000017941 */ /* 0x000fea0003800200 */
.L_x_18723:
        /* <DEDUP_REMOVED lines=38> */
[----:B------:R-:W-:Y:S02]  /*2530*/  LOP3.LUT R82, R103, R20, R19, 0x96, !PT ;  /* 0x0000001467527212 */ /* 0x000fe400078e9613 */
[----:B------:R-:W-:Y:S01]  /*2540*/  MOV R19, R30 ;  /* 0x0000001e00137202 */ /* 0x000fe20000000f00 */
[----:B------:R-:W-:Y:S02]  /*2550*/  IMAD.MOV.U32 R30, RZ, RZ, R18 ;  /* 0x000000ffff1e7224 */ /* 0x000fe400078e0012 */
[----:B------:R-:W-:-:S07]  /*2560*/  IMAD.MOV.U32 R18, RZ, RZ, RZ ;  /* 0x000000ffff127224 */ /* 0x000fce00078e00ff */
.L_x_18721:
[----:B------:R-:W-:Y:S05]  /*2570*/  BSYNC.RECONVERGENT B0 ;  /* 0x0000000000007941 */ /* 0x000fea0003800200 */
.L_x_18720:
[----:B------:R-:W-:Y:S01]  /*2580*/  ISETP.NE.AND P0, PT, R18, 0x1, PT ;  /* 0x000000011200780c */ /* 0x000fe20003f05270 */
[----:B------:R-:W-:Y:S01]  /*2590*/  BSSY.RECONVERGENT B0, `(.L_x_18725) ;  /* 0x0000047000007945 */ /* 0x000fe20003800200 */
[----:B------:R-:W-:Y:S01]  /*25a0*/  I2FP.F32.U32 R19, R19 ;  /* 0x0000001300137245 */ /* 0x000fe20000201000 */
[----:B------:R-:W-:-:S04]  /*25b0*/  HFMA2 R20, -RZ, RZ, 0, 1.1920928955078125e-07 ;  /* 0x00000002ff147431 */ /* 0x000fc800000001ff */
        /* <DEDUP_REMOVED lines=12> */
.L_x_18727:
        /* <DEDUP_REMOVED lines=13> */
.L_x_18729:
[----:B------:R-:W-:Y:S05]  /*2750*/  BSYNC.RECONVERGENT B1 ;  /* 0x0000000000017941 */ /* 0x000fea0003800200 */
.L_x_18728:
        /* <DEDUP_REMOVED lines=39> */
[----:B------:R-:W-:Y:S02]  /*29d0*/  HFMA2 R20, -RZ, RZ, 0, 0 ;  /* 0x00000000ff147431 */ /* 0x000fe400000001ff */
[----:B------:R-:W-:Y:S02]  /*29e0*/  IMAD.MOV.U32 R19, RZ, RZ, R30 ;  /* 0x000000ffff137224 */ /* 0x000fe400078e001e */
[----:B------:R-:W-:-:S07]  /*29f0*/  IMAD.MOV.U32 R30, RZ, RZ, R18 ;  /* 0x000000ffff1e7224 */ /* 0x000fce00078e0012 */
.L_x_18726:
[----:B------:R-:W-:Y:S05]  /*2a00*/  BSYNC.RECONVERGENT B0 ;  /* 0x0000000000007941 */ /* 0x000fea0003800200 */
.L_x_18725:
[----:B------:R-:W-:Y:S01]  /*2a10*/  ISETP.NE.AND P0, PT, R20, 0x1, PT ;  /* 0x000000011400780c */ /* 0x000fe20003f05270 */
[----:B------:R-:W-:Y:S01]  /*2a20*/  BSSY.RECONVERGENT B0, `(.L_x_18730) ;  /* 0x0000047000007945 */ /* 0x000fe20003800200 */
[----:B------:R-:W-:Y:S01]  /*2a30*/  I2FP.F32.U32 R19, R19 ;  /* 0x0000001300137245 */ /* 0x000fe20000201000 */
[----:B------:R-:W-:-:S04]  /*2a40*/  IMAD.MOV.U32 R31, RZ, RZ, 0x2 ;  /* 0x00000002ff1f7424 */ /* 0x000fc800078e00ff */
        /* <DEDUP_REMOVED lines=12> */
.L_x_18732:
        /* <DEDUP_REMOVED lines=13> */
.L_x_18734:
[----:B------:R-:W-:Y:S05]  /*2be0*/  BSYNC.RECONVERGENT B1 ;  /* 0x0000000000017941 */ /* 0x000fea0003800200 */
.L_x_18733:
[----:B------:R-:W-:Y:S01]  /*2bf0*/  IMAD.WIDE.U32 R20, R123, -0x326172a9, RZ ;  /* 0xcd9e8d577b147825 */ /* 0x000fe200078e00ff */
[----:B------:R-:W-:-:S03]  /*2c00*/  LOP3.LUT R18, R79, R23, R71, 0x96, !PT ;  /* 0x000000174f127212 */ /* 0x000fc600078e9647 */
[----:B------:R-:W-:Y:S01]  /*2c10*/  IMAD.MOV.U32 R31, RZ, RZ, RZ ;  /* 0x000000ffff1f7224 */ /* 0x000fe200078e00ff */
        /* <DEDUP_REMOVED lines=37> */
[----:B------:R-:W-:Y:S01]  /*2e70*/  IMAD.MOV.U32 R19, RZ, RZ, R30 ;  /* 0x000000ffff137224 */ /* 0x000fe200078e001e */
[----:B------:R-:W-:-:S07]  /*2e80*/  MOV R30, R18 ;  /* 0x00000012001e7202 */ /* 0x000fce0000000f00 */
.L_x_18731:
[----:B------:R-:W-:Y:S05]  /*2e90*/  BSYNC.RECONVERGENT B0 ;  /* 0x0000000000007941 */ /* 0x000fea0003800200 */
.L_x_18730:
[----:B------:R-:W-:Y:S01]  /*2ea0*/  I2FP.F32.U32 R19, R19 ;  /* 0x0000001300137245 */ /* 0x000fe20000201000 */
[----:B------:R-:W-:-:S04]  /*2eb0*/  IMAD.U32 R146, RZ, RZ, UR12 ;  /* 0x0000000cff927e24 */ /* 0x000fc8000f8e00ff */
[----:B------:R-:W-:Y:S01]  /*2ec0*/  FFMA.FTZ R19, R19, R132, 1.1641532182693481445e-10 ;  /* 0x2f00000013137423 */ /* 0x000fe20000010084 */
[-C--:B-----5:R-:W-:Y:S01]  /*2ed0*/  FMUL.FTZ R14, R14, R146.reuse ;  /* 0x000000920e0e7220 */ /* 0x0a0fe20000410000 */
[-C--:B------:R-:W-:Y:S01]  /*2ee0*/  FMUL.FTZ R12, R12, R146.reuse ;  /* 0x000000920c0c7220 */ /* 0x080fe20000410000 */
[-C--:B------:R-:W-:Y:S01]  /*2ef0*/  FMUL.FTZ R13, R13, R146.reuse ;  /* 0x000000920d0d7220 */ /* 0x080fe20000410000 */
[----:B------:R-:W-:Y:S01]  /*2f00*/  FMUL.FTZ R15, R15, R146 ;  /* 0x000000920f0f7220 */ /* 0x000fe20000410000 */
[----:B------:R-:W-:Y:S02]  /*2f10*/  FSETP.GTU.FTZ.AND P0, PT, R19, R144, PT ;  /* 0x000000901300720b */ /* 0x000fe40003f1c000 */
[----:B------:R-:W-:Y:S02]  /*2f20*/  FSEL R14, R14, RZ, P4 ;  /* 0x000000ff0e0e7208 */ /* 0x000fe40002000000 */
[----:B------:R-:W-:Y:S02]  /*2f30*/  FSEL R12, R12, RZ, P2 ;  /* 0x000000ff0c0c7208 */ /* 0x000fe40001000000 */
        /* <DEDUP_REMOVED lines=8> */
.L_x_18714:
        /* <DEDUP_REMOVED lines=16> */
.L_x_18738:
        /* <DEDUP_REMOVED lines=13> */
.L_x_18740:
[----:B------:R-:W-:Y:S05]  /*3190*/  BSYNC.RECONVERGENT B1 ;  /* 0x0000000000017941 */ /* 0x000fea0003800200 */
.L_x_18739:
        /* <DEDUP_REMOVED lines=38> */
[----:B------:R-:W-:Y:S01]  /*3400*/  IMAD.MOV.U32 R20, RZ, RZ, RZ ;  /* 0x000000ffff147224 */ /* 0x000fe200078e00ff */
[----:B------:R-:W-:Y:S01]  /*3410*/  LOP3.LUT R82, R103, R18, R31, 0x96, !PT ;  /* 0x0000001267527212 */ /* 0x000fe200078e961f */
[----:B------:R-:W-:-:S07]  /*3420*/  IMAD.MOV.U32 R18, RZ, RZ, R138 ;  /* 0x000000ffff127224 */ /* 0x000fce00078e008a */
.L_x_18737:
[----:B------:R-:W-:Y:S05]  /*3430*/  BSYNC.RECONVERGENT B0 ;  /* 0x0000000000007941 */ /* 0x000fea0003800200 */
.L_x_18736:
[----:B------:R-:W-:Y:S01]  /*3440*/  ISETP.NE.AND P0, PT, R20, 0x1, PT ;  /* 0x000000011400780c */ /* 0x000fe20003f05270 */
[----:B------:R-:W-:Y:S01]  /*3450*/  IMAD.U32 R146, RZ, RZ, UR12 ;  /* 0x0000000cff927e24 */ /* 0x000fe2000f8e00ff */
[----:B------:R-:W-:Y:S01]  /*3460*/  I2FP.F32.U32 R19, R18 ;  /* 0x0000001200137245 */ /* 0x000fe20000201000 */
[----:B------:R-:W-:Y:S01]  /*3470*/  BSSY.RECONVERGENT B0, `(.L_x_18741) ;  /* 0x0000048000007945 */ /* 0x000fe20003800200 */
[----:B------:R-:W-:Y:S01]  /*3480*/  MOV R144, UR11 ;  /* 0x0000000b00907c02 */ /* 0x000fe20008000f00 */
[----:B------:R-:W-:Y:S02]  /*3490*/  IMAD.MOV.U32 R18, RZ, RZ, 0x2 ;  /* 0x00000002ff127424 */ /* 0x000fe400078e00ff */
[----:B-----5:R-:W-:Y:S01]  /*34a0*/  FMUL.FTZ R24, R12, R146 ;  /* 0x000000920c187220 */ /* 0x020fe20000410000 */
        /* <DEDUP_REMOVED lines=12> */
.L_x_18743:
        /* <DEDUP_REMOVED lines=13> */
.L_x_18745:
[----:B------:R-:W-:Y:S05]  /*3640*/  BSYNC.RECONVERGENT B1 ;  /* 0x0000000000017941 */ /* 0x000fea0003800200 */
.L_x_18744:
        /* <DEDUP_REMOVED lines=42> */
.L_x_18742:
[----:B------:R-:W-:Y:S05]  /*38f0*/  BSYNC.RECONVERGENT B0 ;  /* 0x0000000000007941 */ /* 0x000fea0003800200 */
.L_x_18741:
        /* <DEDUP_REMOVED lines=15> */
.L_x_18748:
        /* <DEDUP_REMOVED lines=13> */
.L_x_18750:
[----:B------:R-:W-:Y:S05]  /*3ac0*/  BSYNC.RECONVERGENT B1 ;  /* 0x0000000000017941 */ /* 0x000fea0003800200 */
.L_x_18749:
[----:B------:R-:W-:Y:S01]  /*3ad0*/  IMAD.WIDE.U32 R20, R123, -0x326172a9, RZ ;  /* 0xcd9e8d577b147825 */ /* 0x000fe200078e00ff */
[----:B------:R-:W-:-:S03]  /*3ae0*/  LOP3.LUT R18, R79, R23, R71, 0x96, !PT ;  /* 0x000000174f127212 */ /* 0x000fc600078e9647 */
[----:B------:R-:W-:Y:S01]  /*3af0*/  IMAD.MOV.U32 R12, RZ, RZ, R30 ;  /* 0x000000ffff0c7224 */ /* 0x000fe200078e001e */
        /* <DEDUP_REMOVED lines=36> */
[----:B------:R-:W-:Y:S01]  /*3d40*/  IMAD.MOV.U32 R30, RZ, RZ, R18 ;  /* 0x000000ffff1e7224 */ /* 0x000fe200078e0012 */
[----:B------:R-:W-:Y:S01]  /*3d50*/  LOP3.LUT R82, R103, R20, R19, 0x96, !PT ;  /* 0x0000001467527212 */ /* 0x000fe200078e9613 */
[----:B------:R-:W-:-:S07]  /*3d60*/  HFMA2 R20, -RZ, RZ, 0, 0 ;  /* 0x00000000ff147431 */ /* 0x000fce00000001ff */
.L_x_18747:
[----:B------:R-:W-:Y:S05]  /*3d70*/  BSYNC.RECONVERGENT B0 ;  /* 0x0000000000007941 */ /* 0x000fea0003800200 */
.L_x_18746:
[----:B------:R-:W-:Y:S01]  /*3d80*/  ISETP.NE.AND P0, PT, R20, 0x1, PT ;  /* 0x000000011400780c */ /* 0x000fe20003f05270 */
[----:B------:R-:W-:Y:S01]  /*3d90*/  BSSY.RECONVERGENT B0, `(.L_x_18751) ;  /* 0x0000048000007945 */ /* 0x000fe20003800200 */
[----:B------:R-:W-:Y:S01]  /*3da0*/  I2FP.F32.U32 R19, R12 ;  /* 0x0000000c00137245 */ /* 0x000fe20000201000 */
[----:B------:R-:W-:Y:S01]  /*3db0*/  FMUL.FTZ R26, R13, R146 ;  /* 0x000000920d1a7220 */ /* 0x000fe20000410000 */
[----:B------:R-:W-:Y:S02]  /*3dc0*/  IMAD.MOV.U32 R12, RZ, RZ, 0x2 ;  /* 0x00000002ff0c7424 */ /* 0x000fe400078e00ff */
        /* <DEDUP_REMOVED lines=12> */
.L_x_18753:
        /* <DEDUP_REMOVED lines=13> */
.L_x_18755:
[----:B------:R-:W-:Y:S05]  /*3f60*/  BSYNC.RECONVERGENT B1 ;  /* 0x0000000000017941 */ /* 0x000fea0003800200 */
.L_x_18754:
        /* <DEDUP_REMOVED lines=40> */
[----:B------:R-:W-:Y:S01]  /*41f0*/  MOV R30, R12 ;  /* 0x0000000c001e7202 */ /* 0x000fe20000000f00 */
[----:B------:R-:W-:-:S07]  /*4200*/  IMAD.MOV.U32 R12, RZ, RZ, RZ ;  /* 0x000000ffff0c7224 */ /* 0x000fce00078e00ff */
.L_x_18752:
[----:B------:R-:W-:Y:S05]  /*4210*/  BSYNC.RECONVERGENT B0 ;  /* 0x0000000000007941 */ /* 0x000fea0003800200 */
.L_x_18751:
        /* <DEDUP_REMOVED lines=15> */
.L_x_18758:
        /* <DEDUP_REMOVED lines=13> */
.L_x_18760:
[----:B------:R-:W-:Y:S05]  /*43e0*/  BSYNC.RECONVERGENT B1 ;  /* 0x0000000000017941 */ /* 0x000fea0003800200 */
.L_x_18759:
        /* <DEDUP_REMOVED lines=39> */
[----:B------:R-:W-:Y:S01]  /*4660*/  IMAD.MOV.U32 R18, RZ, RZ, RZ ;  /* 0x000000ffff127224 */ /* 0x000fe200078e00ff */
[----:B------:R-:W-:Y:S01]  /*4670*/  MOV R13, R30 ;  /* 0x0000001e000d7202 */ /* 0x000fe20000000f00 */
[----:B------:R-:W-:-:S07]  /*4680*/  IMAD.MOV.U32 R30, RZ, RZ, R12 ;  /* 0x000000ffff1e7224 */ /* 0x000fce00078e000c */
.L_x_18757:
[----:B------:R-:W-:Y:S05]  /*4690*/  BSYNC.RECONVERGENT B0 ;  /* 0x0000000000007941 */ /* 0x000fea0003800200 */
.L_x_18756:
[----:B------:R-:W-:Y:S01]  /*46a0*/  ISETP.NE.AND P0, PT, R18, 0x1, PT ;  /* 0x000000011200780c */ /* 0x000fe20003f05270 */
[----:B------:R-:W-:Y:S01]  /*46b0*/  BSSY.RECONVERGENT B0, `(.L_x_18761) ;  /* 0x0000048000007945 */ /* 0x000fe20003800200 */
[----:B------:R-:W-:Y:S01]  /*46c0*/  I2FP.F32.U32 R13, R13 ;  /* 0x0000000d000d7245 */ /* 0x000fe20000201000 */
[----:B------:R-:W-:Y:S02]  /*46d0*/  HFMA2 R12, -RZ, RZ, 0, 1.1920928955078125e-07 ;  /* 0x00000002ff0c7431 */ /* 0x000fe400000001ff */
[----:B------:R-:W-:Y:S02]  /*46e0*/  FMUL.FTZ R28, R14, R146 ;  /* 0x000000920e1c7220 */ /* 0x000fe40000410000 */
        /* <DEDUP_REMOVED lines=12> */
.L_x_18763:
        /* <DEDUP_REMOVED lines=13> */
.L_x_18765:
[----:B------:R-:W-:Y:S05]  /*4880*/  BSYNC.RECONVERGENT B1 ;  /* 0x0000000000017941 */ /* 0x000fea0003800200 */
.L_x_18764:
        /* <DEDUP_REMOVED lines=39> */
[----:B------:R-:W-:Y:S02]  /*4b00*/  IMAD.MOV.U32 R13, RZ, RZ, R30 ;  /* 0x000000ffff0d7224 */ /* 0x000fe400078e001e */
[----:B------:R-:W-:Y:S02]  /*4b10*/  IMAD.MOV.U32 R30, RZ, RZ, R12 ;  /* 0x000000ffff1e7224 */ /* 0x000fe400078e000c */
[----:B------:R-:W-:-:S07]  /*4b20*/  HFMA2 R12, -RZ, RZ, 0, 0 ;  /* 0x00000000ff0c7431 */ /* 0x000fce00000001ff */
.L_x_18762:
[----:B------:R-:W-:Y:S05]  /*4b30*/  BSYNC.RECONVERGENT B0 ;  /* 0x0000000000007941 */ /* 0x000fea0003800200 */
.L_x_18761:
        /* <DEDUP_REMOVED lines=15> */
.L_x_18768:
        /* <DEDUP_REMOVED lines=13> */
.L_x_18770:
[----:B------:R-:W-:Y:S05]  /*4d00*/  BSYNC.RECONVERGENT B1 ;  /* 0x0000000000017941 */ /* 0x000fea0003800200 */
.L_x_18769:
        /* <DEDUP_REMOVED lines=42> */
.L_x_18767:
[----:B------:R-:W-:Y:S05]  /*4fb0*/  BSYNC.RECONVERGENT B0 ;  /* 0x0000000000007941 */ /* 0x000fea0003800200 */
.L_x_18766:
[----:B------:R-:W-:Y:S01]  /*4fc0*/  ISETP.NE.AND P0, PT, R14, 0x1, PT ;  /* 0x000000010e00780c */ /* 0x000fe20003f05270 */
[----:B------:R-:W-:Y:S01]  /*4fd0*/  BSSY.RECONVERGENT B0, `(.L_x_18771) ;  /* 0x0000048000007945 */ /* 0x000fe20003800200 */
[----:B------:R-:W-:Y:S01]  /*4fe0*/  I2FP.F32.U32 R13, R13 ;  /* 0x0000000d000d7245 */ /* 0x000fe20000201000 */
[----:B------:R-:W-:Y:S01]  /*4ff0*/  FMUL.FTZ R22, R15, R146 ;  /* 0x000000920f167220 */ /* 0x000fe20000410000 */
        /* <DEDUP_REMOVED lines=13> */
.L_x_18773:
        /* <DEDUP_REMOVED lines=13> */
.L_x_18775:
[----:B------:R-:W-:Y:S05]  /*51a0*/  BSYNC.RECONVERGENT B1 ;  /* 0x0000000000017941 */ /* 0x000fea0003800200 */
.L_x_18774:
        /* <DEDUP_REMOVED lines=41> */
[----:B------:R-:W-:-:S07]  /*5440*/  IMAD.MOV.U32 R30, RZ, RZ, R12 ;  /* 0x000000ffff1e7224 */ /* 0x000fce00078e000c */
.L_x_18772:
[----:B------:R-:W-:Y:S05]  /*5450*/  BSYNC.RECONVERGENT B0 ;  /* 0x0000000000007941 */ /* 0x000fea0003800200 */
.L_x_18771:
[----:B------:R-:W-:Y:S01]  /*5460*/  FMUL.FTZ R12, R4, R146 ;  /* 0x00000092040c7220 */ /* 0x000fe20000410000 */
[----:B------:R-:W-:Y:S01]  /*5470*/  FSETP.GTU.FTZ.AND P0, PT, R25, R144, PT ;  /* 0x000000901900720b */ /* 0x000fe20003f1c000 */
[-C--:B------:R-:W-:Y:S01]  /*5480*/  FMUL.FTZ R14, R5, R146.reuse ;  /* 0x00000092050e7220 */ /* 0x080fe20000410000 */
[----:B------:R-:W-:Y:S02]  /*5490*/  I2FP.F32.U32 R13, R13 ;  /* 0x0000000d000d7245 */ /* 0x000fe40000201000 */
[----:B------:R-:W-:Y:S01]  /*54a0*/  FSEL R19, R12, RZ, !P0 ;  /* 0x000000ff0c137208 */ /* 0x000fe20004000000 */
[----:B------:R-:W-:Y:S01]  /*54b0*/  FMUL.FTZ R12, R6, R146 ;  /* 0x00000092060c7220 */ /* 0x000fe20000410000 */
[----:B------:R-:W-:Y:S01]  /*54c0*/  SEL R20, RZ, 0x1, P0 ;  /* 0x00000001ff147807 */ /* 0x000fe20000000000 */
[----:B------:R-:W-:Y:S01]  /*54d0*/  FFMA.FTZ R21, R13, R132, 1.1641532182693481445e-10 ;  /* 0x2f0000000d157423 */ /* 0x000fe20000010084 */
[----:B------:R-:W-:Y:S02]  /*54e0*/  FSETP.GTU.FTZ.AND P0, PT, R27, R144, PT ;  /* 0x000000901b00720b */ /* 0x000fe40003f1c000 */
[----:B------:R-:W-:-:S02]  /*54f0*/  FSEL R28, R28, RZ, P4 ;  /* 0x000000ff1c1c7208 */ /* 0x000fc40002000000 */
[----:B------:R-:W-:Y:S02]  /*5500*/  FSEL R15, R14, RZ, !P0 ;  /* 0x000000ff0e0f7208 */ /* 0x000fe40004000000 */
[----:B------:R-:W-:Y:S02]  /*5510*/  SEL R23, RZ, 0x1, P0 ;  /* 0x00000001ff177807 */ /* 0x000fe40000000000 */
[----:B------:R-:W-:Y:S02]  /*5520*/  FSETP.GTU.FTZ.AND P0, PT, R29, R144, PT ;  /* 0x000000901d00720b */ /* 0x000fe40003f1c000 */
[----:B------:R-:W-:Y:S02]  /*5530*/  FSEL R26, R26, RZ, P3 ;  /* 0x000000ff1a1a7208 */ /* 0x000fe40001800000 */
[----:B------:R-:W-:Y:S01]  /*5540*/  FSEL R13, R12, RZ, !P0 ;  /* 0x000000ff0c0d7208 */ /* 0x000fe20004000000 */
[----:B------:R-:W-:Y:S01]  /*5550*/  FMUL.FTZ R12, R7, R146 ;  /* 0x00000092070c7220 */ /* 0x000fe20000410000 */
[----:B------:R-:W-:-:S02]  /*5560*/  SEL R25, RZ, 0x1, P0 ;  /* 0x00000001ff197807 */ /* 0x000fc40000000000 */
[----:B------:R-:W-:Y:S01]  /*5570*/  FSETP.GTU.FTZ.AND P0, PT, R21, R144, PT ;  /* 0x000000901500720b */ /* 0x000fe20003f1c000 */
[----:B------:R-:W-:Y:S01]  /*5580*/  FADD.FTZ R14, R28, R13 ;  /* 0x0000000d1c0e7221 */ /* 0x000fe20000010000 */
[----:B------:R-:W-:Y:S01]  /*5590*/  FSEL R21, R22, RZ, P5 ;  /* 0x000000ff16157208 */ /* 0x000fe20002800000 */
[----:B------:R-:W-:Y:S01]  /*55a0*/  FADD.FTZ R13, R26, R15 ;  /* 0x0000000f1a0d7221 */ /* 0x000fe20000010000 */
[----:B------:R-:W-:Y:S01]  /*55b0*/  FSEL R18, R12, RZ, !P0 ;  /* 0x000000ff0c127208 */ /* 0x000fe20004000000 */
[----:B------:R-:W-:Y:S01]  /*55c0*/  @P1 FADD.FTZ R14, R10, R14 ;  /* 0x0000000e0a0e1221 */ /* 0x000fe20000010000 */
[----:B------:R-:W-:Y:S01]  /*55d0*/  FSEL R24, R24, RZ, P2 ;  /* 0x000000ff18187208 */ /* 0x000fe20001000000 */
[----:B------:R-:W-:Y:S01]  /*55e0*/  @P1 FADD.FTZ R13, R9, R13 ;  /* 0x0000000d090d1221 */ /* 0x000fe20000010000 */
[----:B------:R-:W-:Y:S01]  /*55f0*/  PRMT R78, R20, 0x7610, R78 ;  /* 0x00007610144e7816 */ /* 0x000fe2000000004e */
[----:B------:R-:W-:Y:S01]  /*5600*/  FADD.FTZ R15, R18, R21 ;  /* 0x00000015120f7221 */ /* 0x000fe20000010000 */
[----:B------:R-:W-:Y:S01]  /*5610*/  SEL R18, RZ, 0x1, P0 ;  /* 0x00000001ff127807 */ /* 0x000fe20000000000 */
[----:B------:R-:W-:Y:S01]  /*5620*/  FADD.FTZ R12, R24, R19 ;  /* 0x00000013180c7221 */ /* 0x000fe20000010000 */
[----:B------:R-:W-:Y:S01]  /*5630*/  PRMT R77, R23, 0x7610, R77 ;  /* 0x00007610174d7816 */ /* 0x000fe2000000004d */
[----:B------:R-:W-:Y:S01]  /*5640*/  @P1 FADD.FTZ R15, R11, R15 ;  /* 0x0000000f0b0f1221 */ /* 0x000fe20000010000 */
[----:B------:R-:W-:Y:S01]  /*5650*/  PRMT R76, R25, 0x7610, R76 ;  /* 0x00007610194c7816 */ /* 0x000fe2000000004c */
[----:B------:R-:W-:Y:S01]  /*5660*/  @P1 FADD.FTZ R12, R8, R12 ;  /* 0x0000000c080c1221 */ /* 0x000fe20000010000 */
[----:B------:R-:W-:-:S07]  /*5670*/  PRMT R0, R18, 0x7610, R0 ;  /* 0x0000761012007816 */ /* 0x000fce0000000000 */
.L_x_18735:
[----:B------:R-:W0:Y:S01]  /*5680*/  LDC.64 R126, c[0x0][0x3a8] ;  /* 0x0000ea00ff7e7b82 */ /* 0x000e220000000a00 */
[----:B------:R-:W-:Y:S02]  /*5690*/  ISETP.NE.U32.AND P0, PT, R16, RZ, PT ;  /* 0x000000ff1000720c */ /* 0x000fe40003f05070 */
[----:B------:R-:W-:Y:S02]  /*56a0*/  SEL R20, RZ, 0x1000000, !P5 ;  /* 0x01000000ff147807 */ /* 0x000fe40006800000 */
[----:B------:R-:W-:Y:S02]  /*56b0*/  ISETP.NE.AND.EX P0, PT, R17, RZ, PT, P0 ;  /* 0x000000ff1100720c */ /* 0x000fe40003f05300 */
[----:B------:R-:W-:Y:S01]  /*56c0*/  SEL R21, RZ, 0x10000, !P4 ;  /* 0x00010000ff157807 */ /* 0x000fe20006000000 */
[----:B------:R-:W1:Y:S01]  /*56d0*/  LDC.64 R128, c[0x0][0x3b0] ;  /* 0x0000ec00ff807b82 */ /* 0x000e620000000a00 */
[----:B------:R-:W-:Y:S02]  /*56e0*/  SEL R22, RZ, 0x100, !P3 ;  /* 0x00000100ff167807 */ /* 0x000fe40005800000 */
[----:B------:R-:W-:-:S02]  /*56f0*/  IADD3 R147, PT, PT, R145, 0x20, RZ ;  /* 0x0000002091937810 */ /* 0x000fc40007ffe0ff */
[----:B------:R-:W-:Y:S02]  /*5700*/  IADD3 R20, PT, PT, R22, R20, R21 ;  /* 0x0000001416147210 */ /* 0x000fe40007ffe015 */
[----:B------:R-:W-:Y:S01]  /*5710*/  SEL R21, RZ, 0x1, !P2 ;  /* 0x00000001ff157807 */ /* 0x000fe20005000000 */
[----:B------:R-:W2:Y:S04]  /*5720*/  @P1 LDC.64 R16, c[0x0][0x3a0] ;  /* 0x0000e800ff101b82 */ /* 0x000ea80000000a00 */
[----:B------:R-:W-:Y:S02]  /*5730*/  IMAD.IADD R33, R20, 0x1, R21 ;  /* 0x0000000114217824 */ /* 0x000fe400078e0215 */
[----:B------:R-:W-:Y:S02]  /*5740*/  IMAD.WIDE.U32 R20, R147, 0x10, R72 ;  /* 0x0000001093147825 */ /* 0x000fe400078e0048 */
[----:B------:R-:W3:Y:S02]  /*5750*/  @P0 LDC.64 R18, c[0x0][0x398] ;  /* 0x0000e600ff120b82 */ /* 0x000ee40000000a00 */
[----:B0-----:R-:W-:-:S05]  /*5760*/  IMAD.WIDE.U32 R28, R145, 0x10, R126 ;  /* 0x00000010911c7825 */ /* 0x001fca00078e007e */
[----:B------:R0:W-:Y:S01]  /*5770*/  STG.E.128 desc[UR6][R28.64], R12 ;  /* 0x0000000c1c007986 */ /* 0x0001e2000c101d06 */
[----:B-1----:R-:W-:-:S05]  /*5780*/  IMAD.WIDE.U32 R22, R145, 0x4, R128 ;  /* 0x0000000491167825 */ /* 0x002fca00078e0080 */
[----:B------:R0:W-:Y:S01]  /*5790*/  STG.E desc[UR6][R22.64], R33 ;  /* 0x0000002116007986 */ /* 0x0001e2000c101906 */
[----:B--2---:R-:W-:-:S04]  /*57a0*/  @P1 IMAD.WIDE.U32 R24, R147, 0x10, R16 ;  /* 0x0000001093181825 */ /* 0x004fc800078e0010 */
[----:B---3--:R-:W-:Y:S01]  /*57b0*/  @P0 IMAD.WIDE.U32 R26, R147, 0x10, R18 ;  /* 0x00000010931a0825 */ /* 0x008fe200078e0012 */
[----:B0-----:R-:W-:Y:S06]  /*57c0*/  @!P0 BRA `(.L_x_18776) ;  /* 0x00000000002c8947 */ /* 0x001fec0003800000 */
[----:B------:R-:W0:Y:S01]  /*57d0*/  LDC.64 R16, c[0x0][0x3b8] ;  /* 0x0000ee00ff107b82 */ /* 0x000e220000000a00 */
[----:B------:R-:W-:Y:S01]  /*57e0*/  IMAD.U32 R19, R76, 0x10000, RZ ;  /* 0x000100004c137824 */ /* 0x000fe200078e00ff */
[----:B------:R-:W-:Y:S02]  /*57f0*/  LOP3.LUT R18, R0, 0xffff, RZ, 0xc0, !PT ;  /* 0x0000ffff00127812 */ /* 0x000fe400078ec0ff */
[----:B------:R-:W-:Y:S02]  /*5800*/  LOP3.LUT R23, R77, 0xff, RZ, 0xc0, !PT ;  /* 0x000000ff4d177812 */ /* 0x000fe400078ec0ff */
[----:B------:R-:W-:-:S04]  /*5810*/  LOP3.LUT R19, R19, 0xff0000, RZ, 0xc0, !PT ;  /* 0x00ff000013137812 */ /* 0x000fc800078ec0ff */
[----:B------:R-:W-:Y:S02]  /*5820*/  LEA R18, R18, R19, 0x18 ;  /* 0x0000001312127211 */ /* 0x000fe400078ec0ff */
[----:B------:R-:W-:-:S03]  /*5830*/  LOP3.LUT R19, R78, 0xff, RZ, 0xc0, !PT ;  /* 0x000000ff4e137812 */ /* 0x000fc600078ec0ff */
[----:B------:R-:W-:-:S04]  /*5840*/  IMAD R18, R23, 0x100, R18 ;  /* 0x0000010017127824 */ /* 0x000fc800078e0212 */
[----:B------:R-:W-:Y:S02]  /*5850*/  IMAD.IADD R19, R18, 0x1, R19 ;  /* 0x0000000112137824 */ /* 0x000fe400078e0213 */
[----:B0-----:R-:W-:-:S05]  /*5860*/  IMAD.WIDE.U32 R16, R145, 0x4, R16 ;  /* 0x0000000491107825 */ /* 0x001fca00078e0010 */
[----:B------:R0:W-:Y:S02]  /*5870*/  STG.E desc[UR6][R16.64], R19 ;  /* 0x0000001310007986 */ /* 0x0001e4000c101906 */
.L_x_18776:
[----:B------:R1:W5:Y:S04]  /*5880*/  @P0 LDG.E.128 R4, desc[UR6][R26.64] ;  /* 0x000000061a040981 */ /* 0x000368000c1e1d00 */
[----:B------:R1:W5:Y:S04]  /*5890*/  @P1 LDG.E.128 R8, desc[UR6][R24.64] ;  /* 0x0000000618081981 */ /* 0x000368000c1e1d00 */
[----:B0-----:R1:W5:Y:S01]  /*58a0*/  LDG.E.128 R16, desc[UR6][R20.64] ;  /* 0x0000000614107981 */ /* 0x001362000c1e1d00 */
[----:B------:R-:W-:Y:S05]  /*58b0*/  @!P0 BRA `(.L_x_18777) ;  /* 0x0000002400b48947 */ /* 0x000fea0003800000 */
[----:B------:R-:W-:Y:S01]  /*58c0*/  ISETP.NE.AND P2, PT, R31, 0x1, PT ;  /* 0x000000011f00780c */ /* 0x000fe20003f45270 */
[----:B------:R-:W-:Y:S01]  /*58d0*/  BSSY.RECONVERGENT B0, `(.L_x_18778) ;  /* 0x0000046000007945 */ /* 0x000fe20003800200 */
[----:B------:R-:W-:Y:S02]  /*58e0*/  HFMA2 R22, -RZ, RZ, 0, 1.1920928955078125e-07 ;  /* 0x00000002ff167431 */ /* 0x000fe400000001ff */
[----:B-1----:R-:W-:Y:S02]  /*58f0*/  IMAD.MOV.U32 R20, RZ, RZ, R80 ;  /* 0x000000ffff147224 */ /* 0x002fe400078e0050 */
        /* <DEDUP_REMOVED lines=12> */
.L_x_18780:
        /* <DEDUP_REMOVED lines=13> */
.L_x_18782:
[----:B------:R-:W-:Y:S05]  /*5a90*/  BSYNC.RECONVERGENT B1 ;  /* 0x0000000000017941 */ /* 0x000fea0003800200 */
.L_x_18781:
        /* <DEDUP_REMOVED lines=41> */
.L_x_18779:
[----:B------:R-:W-:Y:S05]  /*5d30*/  BSYNC.RECONVERGENT B0 ;  /* 0x0000000000007941 */ /* 0x000fea0003800200 */
.L_x_18778:
[----:B------:R-:W-:Y:S01]  /*5d40*/  ISETP.NE.AND P3, PT, R22, 0x1, PT ;  /* 0x000000011600780c */ /* 0x000fe20003f65270 */
[----:B------:R-:W-:Y:S01]  /*5d50*/  BSSY.RECONVERGENT B0, `(.L_x_18783) ;  /* 0x0000048000007945 */ /* 0x000fe20003800200 */
[----:B------:R-:W-:Y:S01]  /*5d60*/  I2FP.F32.U32 R21, R20 ;  /* 0x0000001400157245 */ /* 0x000fe20000201000 */
[----:B------:R-:W-:Y:S02]  /*5d70*/  HFMA2 R20, -RZ, RZ, 0, 1.1920928955078125e-07 ;  /* 0x00000002ff147431 */ /* 0x000fe400000001ff */
[----:B-----5:R-:W-:Y:S01]  /*5d80*/  FMUL.FTZ R26, R16, R146 ;  /* 0x00000092101a7220 */ /* 0x020fe20000410000 */
        /* <DEDUP_REMOVED lines=12> */
.L_x_18785:
        /* <DEDUP_REMOVED lines=13> */
.L_x_18787:
[----:B------:R-:W-:Y:S05]  /*5f20*/  BSYNC.RECONVERGENT B1 ;  /* 0x0000000000017941 */ /* 0x000fea0003800200 */
.L_x_18786:
        /* <DEDUP_REMOVED lines=39> */
[----:B------:R-:W-:Y:S02]  /*61a0*/  IMAD.MOV.U32 R34, RZ, RZ, R20 ;  /* 0x000000ffff227224 */ /* 0x000fe400078e0014 */
[----:B------:R-:W-:Y:S01]  /*61b0*/  HFMA2 R20, -RZ, RZ, 0, 0 ;  /* 0x00000000ff147431 */ /* 0x000fe200000001ff */
[----:B------:R-:W-:-:S07]  /*61c0*/  LOP3.LUT R82, R103, R22, R21, 0x96, !PT ;  /* 0x0000001667527212 */ /* 0x000fce00078e9615 */
.L_x_18784:
[----:B------:R-:W-:Y:S05]  /*61d0*/  BSYNC.RECONVERGENT B0 ;  /* 0x0000000000007941 */ /* 0x000fea0003800200 */
.L_x_18783:
        /* <DEDUP_REMOVED lines=15> */
.L_x_18790:
        /* <DEDUP_REMOVED lines=13> */
.L_x_18792:
[----:B------:R-:W-:Y:S05]  /*63a0*/  BSYNC.RECONVERGENT B1 ;  /* 0x0000000000017941 */ /* 0x000fea0003800200 */
.L_x_18791:
        /* <DEDUP_REMOVED lines=41> */
[----:B------:R-:W-:-:S07]  /*6640*/  MOV R34, R20 ;  /* 0x0000001400227202 */ /* 0x000fce0000000f00 */
.L_x_18789:
[----:B------:R-:W-:Y:S05]  /*6650*/  BSYNC.RECONVERGENT B0 ;  /* 0x0000000000007941 */ /* 0x000fea0003800200 */
.L_x_18788:
        /* <DEDUP_REMOVED lines=17> */
.L_x_18795:
        /* <DEDUP_REMOVED lines=13> */
.L_x_18797:
[----:B------:R-:W-:Y:S05]  /*6840*/  BSYNC.RECONVERGENT B1 ;  /* 0x0000000000017941 */ /* 0x000fea0003800200 */
.L_x_18796:
        /* <DEDUP_REMOVED lines=42> */
.L_x_18794:
[----:B------:R-:W-:Y:S05]  /*6af0*/  BSYNC.RECONVERGENT B0 ;  /* 0x0000000000007941 */ /* 0x000fea0003800200 */
.L_x_18793:
        /* <DEDUP_REMOVED lines=15> */
.L_x_18800:
        /* <DEDUP_REMOVED lines=13> */
.L_x_18802:
[----:B------:R-:W-:Y:S05]  /*6cc0*/  BSYNC.RECONVERGENT B1 ;  /* 0x0000000000017941 */ /* 0x000fea0003800200 */
.L_x_18801:
        /* <DEDUP_REMOVED lines=42> */
.L_x_18799:
[----:B------:R-:W-:Y:S05]  /*6f70*/  BSYNC.RECONVERGENT B0 ;  /* 0x0000000000007941 */ /* 0x000fea0003800200 */
.L_x_18798:
[----:B------:R-:W-:Y:S01]  /*6f80*/  ISETP.NE.AND P5, PT, R20, 0x1, PT ;  /* 0x000000011400780c */ /* 0x000fe20003fa5270 */
[----:B------:R-:W-:Y:S01]  /*6f90*/  BSSY.RECONVERGENT B0, `(.L_x_18803) ;  /* 0x0000048000007945 */ /* 0x000fe20003800200 */
[----:B------:R-:W-:Y:S01]  /*6fa0*/  I2FP.F32.U32 R17, R17 ;  /* 0x0000001100117245 */ /* 0x000fe20000201000 */
[----:B------:R-:W-:Y:S01]  /*6fb0*/  FMUL.FTZ R30, R18, R146 ;  /* 0x00000092121e7220 */ /* 0x000fe20000410000 */
[----:B------:R-:W-:-:S03]  /*6fc0*/  IMAD.MOV.U32 R16, RZ, RZ, 0x2 ;  /* 0x00000002ff107424 */ /* 0x000fc600078e00ff */
        /* <DEDUP_REMOVED lines=12> */
.L_x_18805:
        /* <DEDUP_REMOVED lines=13> */
.L_x_18807:
[----:B------:R-:W-:Y:S05]  /*7160*/  BSYNC.RECONVERGENT B1 ;  /* 0x0000000000017941 */ /* 0x000fea0003800200 */
.L_x_18806:
        /* <DEDUP_REMOVED lines=42> */
.L_x_18804:
[----:B------:R-:W-:Y:S05]  /*7410*/  BSYNC.RECONVERGENT B0 ;  /* 0x0000000000007941 */ /* 0x000fea0003800200 */
.L_x_18803:
        /* <DEDUP_REMOVED lines=15> */
.L_x_18810:
        /* <DEDUP_REMOVED lines=13> */
.L_x_18812:
[----:B------:R-:W-:Y:S05]  /*75e0*/  BSYNC.RECONVERGENT B1 ;  /* 0x0000000000017941 */ /* 0x000fea0003800200 */
.L_x_18811:
        /* <DEDUP_REMOVED lines=42> */
.L_x_18809:
[----:B------:R-:W-:Y:S05]  /*7890*/  BSYNC.RECONVERGENT B0 ;  /* 0x0000000000007941 */ /* 0x000fea0003800200 */
.L_x_18808:
        /* <DEDUP_REMOVED lines=17> */
.L_x_18815:
        /* <DEDUP_REMOVED lines=15> */
.L_x_18817:
[----:B------:R-:W-:Y:S05]  /*7aa0*/  BSYNC.RECONVERGENT B1 ;  /* 0x0000000000017941 */ /* 0x000fea0003800200 */
.L_x_18816:
[----:B------:R-:W-:Y:S01]  /*7ab0*/  IMAD.WIDE.U32 R18, R123, -0x326172a9, RZ ;  /* 0xcd9e8d577b127825 */ /* 0x000fe200078e00ff */
[----:B------:R-:W-:-:S03]  /*7ac0*/  LOP3.LUT R16, R79, R21, R71, 0x96, !PT ;  /* 0x000000154f107212 */ /* 0x000fc600078e9647 */
[----:B------:R-:W-:Y:S01]  /*7ad0*/  HFMA2 R36, -RZ, RZ, 0, 0 ;  /* 0x00000000ff247431 */ /* 0x000fe200000001ff */
        /* <DEDUP_REMOVED lines=38> */
[----:B------:R-:W-:-:S07]  /*7d40*/  IMAD.MOV.U32 R34, RZ, RZ, R16 ;  /* 0x000000ffff227224 */ /* 0x000fce00078e0010 */
.L_x_18814:
[----:B------:R-:W-:Y:S05]  /*7d50*/  BSYNC.RECONVERGENT B0 ;  /* 0x0000000000007941 */ /* 0x000fea0003800200 */
.L_x_18813:
[----:B------:R-:W-:Y:S01]  /*7d60*/  FMUL.FTZ R23, R4, R146 ;  /* 0x0000009204177220 */ /* 0x000fe20000410000 */
        /* <DEDUP_REMOVED lines=14> */
[----:B------:R-:W-:Y:S02]  /*7e50*/  FSEL R19, R19, RZ, !P6 ;  /* 0x000000ff13137208 */ /* 0x000fe40007000000 */
        /* <DEDUP_REMOVED lines=8> */
[----:B------:R-:W-:Y:S01]  /*7ee0*/  FADD.FTZ R16, R26, R23 ;  /* 0x000000171a107221 */ /* 0x000fe20000010000 */
[----:B------:R-:W-:Y:S01]  /*7ef0*/  SEL R20, RZ, 0x1, P6 ;  /* 0x00000001ff147807 */ /* 0x000fe20003000000 */
[----:B------:R-:W-:Y:S01]  /*7f00*/  @P1 FADD.FTZ R17, R9, R17 ;  /* 0x0000001109111221 */ /* 0x000fe20000010000 */
[----:B------:R-:W-:Y:S01]  /*7f10*/  PRMT R78, R27, 0x7610, R78 ;  /* 0x000076101b4e7816 */ /* 0x000fe2000000004e */
[----:B------:R-:W-:Y:S01]  /*7f20*/  FADD.FTZ R19, R22, R25 ;  /* 0x0000001916137221 */ /* 0x000fe20000010000 */
[----:B------:R-:W-:Y:S01]  /*7f30*/  PRMT R77, R29, 0x7610, R77 ;  /* 0x000076101d4d7816 */ /* 0x000fe2000000004d */
[----:B------:R-:W-:Y:S01]  /*7f40*/  @P1 FADD.FTZ R16, R8, R16 ;  /* 0x0000001008101221 */ /* 0x000fe20000010000 */
[----:B------:R-:W-:Y:S01]  /*7f50*/  PRMT R76, R31, 0x7610, R76 ;  /* 0x000076101f4c7816 */ /* 0x000fe2000000004c */
[----:B------:R-:W-:Y:S01]  /*7f60*/  @P1 FADD.FTZ R19, R11, R19 ;  /* 0x000000130b131221 */ /* 0x000fe20000010000 */
[----:B------:R-:W-:Y:S01]  /*7f70*/  PRMT R0, R20, 0x7610, R0 ;  /* 0x0000761014007816 */ /* 0x000fe20000000000 */
[----:B------:R-:W-:Y:S06]  /*7f80*/  BRA `(.L_x_18818) ;  /* 0x0000001000cc7947 */ /* 0x000fec0003800000 */
.L_x_18777:
        /* <DEDUP_REMOVED lines=16> */
.L_x_18821:
        /* <DEDUP_REMOVED lines=13> */
.L_x_18823:
[----:B------:R-:W-:Y:S05]  /*8160*/  BSYNC.RECONVERGENT B1 ;  /* 0x0000000000017941 */ /* 0x000fea0003800200 */
.L_x_18822:
        /* <DEDUP_REMOVED lines=41> */
.L_x_18820:
[----:B------:R-:W-:Y:S05]  /*8400*/  BSYNC.RECONVERGENT B0 ;  /* 0x0000000000007941 */ /* 0x000fea0003800200 */
.L_x_18819:
        /* <DEDUP_REMOVED lines=16> */
.L_x_18826:
        /* <DEDUP_REMOVED lines=13> */
.L_x_18828:
[----:B------:R-:W-:Y:S05]  /*85e0*/  BSYNC.RECONVERGENT B1 ;  /* 0x0000000000017941 */ /* 0x000fea0003800200 */
.L_x_18827:
        /* <DEDUP_REMOVED lines=42> */
.L_x_18825:
[----:B------:R-:W-:Y:S05]  /*8890*/  BSYNC.RECONVERGENT B0 ;  /* 0x0000000000007941 */ /* 0x000fea0003800200 */
.L_x_18824:
[----:B------:R-:W-:Y:S01]  /*88a0*/  ISETP.NE.AND P4, PT, R20, 0x1, PT ;  /* 0x000000011400780c */ /* 0x000fe20003f85270 */
[----:B------:R-:W-:Y:S01]  /*88b0*/  BSSY.RECONVERGENT B0, `(.L_x_18829) ;  /* 0x0000047000007945 */ /* 0x000fe20003800200 */
[----:B------:R-:W-:Y:S01]  /*88c0*/  I2FP.F32.U32 R21, R21 ;  /* 0x0000001500157245 */ /* 0x000fe20000201000 */
[----:B------:R-:W-:-:S04]  /*88d0*/  IMAD.MOV.U32 R22, RZ, RZ, 0x2 ;  /* 0x00000002ff167424 */ /* 0x000fc800078e00ff */
        /* <DEDUP_REMOVED lines=12> */
.L_x_18831:
        /* <DEDUP_REMOVED lines=13> */
.L_x_18833:
[----:B------:R-:W-:Y:S05]  /*8a70*/  BSYNC.RECONVERGENT B1 ;  /* 0x0000000000017941 */ /* 0x000fea0003800200 */
.L_x_18832:
        /* <DEDUP_REMOVED lines=42> */
.L_x_18830:
[----:B------:R-:W-:Y:S05]  /*8d20*/  BSYNC.RECONVERGENT B0 ;  /* 0x0000000000007941 */ /* 0x000fea0003800200 */
.L_x_18829:
        /* <DEDUP_REMOVED lines=16> */
.L_x_18836:
        /* <DEDUP_REMOVED lines=13> */
.L_x_18838:
[----:B------:R-:W-:Y:S05]  /*8f00*/  BSYNC.RECONVERGENT B1 ;  /* 0x0000000000017941 */ /* 0x000fea0003800200 */
.L_x_18837:
        /* <DEDUP_REMOVED lines=42> */
.L_x_18835:
[----:B------:R-:W-:Y:S05]  /*91b0*/  BSYNC.RECONVERGENT B0 ;  /* 0x0000000000007941 */ /* 0x000fea0003800200 */
.L_x_18834:
[----:B------:R-:W-:Y:S01]  /*91c0*/  I2FP.F32.U32 R21, R21 ;  /* 0x0000001500157245 */ /* 0x000fe20000201000 */
[-C--:B-----5:R-:W-:Y:S01]  /*91d0*/  FMUL.FTZ R18, R18, R146.reuse ;  /* 0x0000009212127220 */ /* 0x0a0fe20000410000 */
[-C--:B------:R-:W-:Y:S01]  /*91e0*/  FMUL.FTZ R17, R17, R146.reuse ;  /* 0x0000009211117220 */ /* 0x080fe20000410000 */
[-C--:B------:R-:W-:Y:S01]  /*91f0*/  FMUL.FTZ R16, R16, R146.reuse ;  /* 0x0000009210107220 */ /* 0x080fe20000410000 */
[----:B------:R-:W-:Y:S01]  /*9200*/  FMUL.FTZ R19, R19, R146 ;  /* 0x0000009213137220 */ /* 0x000fe20000410000 */
        /* <DEDUP_REMOVED lines=11> */
.L_x_18818:
[----:B------:R-:W-:Y:S01]  /*92c0*/  SEL R24, RZ, 0x1000000, !P5 ;  /* 0x01000000ff187807 */ /* 0x000fe20006800000 */
[----:B------:R-:W-:Y:S01]  /*92d0*/  IMAD.WIDE.U32 R32, R147, 0x10, R126 ;  /* 0x0000001093207825 */ /* 0x000fe200078e007e */
[----:B------:R-:W-:Y:S01]  /*92e0*/  SEL R25, RZ, 0x10000, !P4 ;  /* 0x00010000ff197807 */ /* 0x000fe20006000000 */
[----:B------:R-:W0:Y:S01]  /*92f0*/  @P0 LDC.64 R22, c[0x0][0x398] ;  /* 0x0000e600ff160b82 */ /* 0x000e220000000a00 */
[----:B------:R-:W-:Y:S01]  /*9300*/  SEL R26, RZ, 0x100, !P3 ;  /* 0x00000100ff1a7807 */ /* 0x000fe20005800000 */
[----:B------:R-:W-:Y:S01]  /*9310*/  VIADD R149, R145, 0x40 ;  /* 0x0000004091957836 */ /* 0x000fe20000000000 */
[----:B------:R1:W-:Y:S02]  /*9320*/  STG.E.128 desc[UR6][R32.64], R16 ;  /* 0x0000001020007986 */ /* 0x0003e4000c101d06 */
[----:B------:R-:W-:Y:S01]  /*9330*/  IADD3 R24, PT, PT, R26, R24, R25 ;  /* 0x000000181a187210 */ /* 0x000fe20007ffe019 */
[----:B------:R-:W-:Y:S01]  /*9340*/  IMAD.WIDE.U32 R26, R147, 0x4, R128 ;  /* 0x00000004931a7825 */ /* 0x000fe200078e0080 */
[----:B------:R-:W-:Y:S01]  /*9350*/  SEL R25, RZ, 0x1, !P2 ;  /* 0x00000001ff197807 */ /* 0x000fe20005000000 */
[----:B------:R-:W2:Y:S04]  /*9360*/  @P1 LDC.64 R20, c[0x0][0x3a0] ;  /* 0x0000e800ff141b82 */ /* 0x000ea80000000a00 */
[----:B------:R-:W-:-:S02]  /*9370*/  IMAD.IADD R35, R24, 0x1, R25 ;  /* 0x0000000118237824 */ /* 0x000fc400078e0219 */
[----:B------:R-:W-:-:S03]  /*9380*/  IMAD.WIDE.U32 R24, R149, 0x10, R72 ;  /* 0x0000001095187825 */ /* 0x000fc600078e0048 */
[----:B------:R1:W-:Y:S01]  /*9390*/  STG.E desc[UR6][R26.64], R35 ;  /* 0x000000231a007986 */ /* 0x0003e2000c101906 */
[----:B0-----:R-:W-:-:S04]  /*93a0*/  @P0 IMAD.WIDE.U32 R28, R149, 0x10, R22 ;  /* 0x00000010951c0825 */ /* 0x001fc800078e0016 */
[----:B--2---:R-:W-:Y:S01]  /*93b0*/  @P1 IMAD.WIDE.U32 R30, R149, 0x10, R20 ;  /* 0x00000010951e1825 */ /* 0x004fe200078e0014 */
[----:B-1----:R-:W-:Y:S06]  /*93c0*/  @!P0 BRA `(.L_x_18839) ;  /* 0x00000000002c8947 */ /* 0x002fec0003800000 */
[----:B------:R-:W0:Y:S01]  /*93d0*/  LDC.64 R20, c[0x0][0x3b8] ;  /* 0x0000ee00ff147b82 */ /* 0x000e220000000a00 */
[----:B------:R-:W-:Y:S02]  /*93e0*/  SHF.L.U32 R23, R76, 0x10, RZ ;  /* 0x000000104c177819 */ /* 0x000fe400000006ff */
[----:B------:R-:W-:Y:S02]  /*93f0*/  LOP3.LUT R22, R0, 0xffff, RZ, 0xc0, !PT ;  /* 0x0000ffff00167812 */ /* 0x000fe400078ec0ff */
[----:B------:R-:W-:Y:S02]  /*9400*/  LOP3.LUT R23, R23, 0xff0000, RZ, 0xc0, !PT ;  /* 0x00ff000017177812 */ /* 0x000fe400078ec0ff */
[----:B------:R-:W-:-:S03]  /*9410*/  LOP3.LUT R27, R77, 0xff, RZ, 0xc0, !PT ;  /* 0x000000ff4d1b7812 */ /* 0x000fc600078ec0ff */
[----:B------:R-:W-:Y:S01]  /*9420*/  IMAD R22, R22, 0x1000000, R23 ;  /* 0x0100000016167824 */ /* 0x000fe200078e0217 */
[----:B------:R-:W-:-:S03]  /*9430*/  LOP3.LUT R23, R78, 0xff, RZ, 0xc0, !PT ;  /* 0x000000ff4e177812 */ /* 0x000fc600078ec0ff */
[----:B------:R-:W-:-:S05]  /*9440*/  IMAD R22, R27, 0x100, R22 ;  /* 0x000001001b167824 */ /* 0x000fca00078e0216 */
[----:B------:R-:W-:Y:S01]  /*9450*/  IADD3 R23, PT, PT, R22, R23, RZ ;  /* 0x0000001716177210 */ /* 0x000fe20007ffe0ff */
[----:B0-----:R-:W-:-:S05]  /*9460*/  IMAD.WIDE.U32 R20, R147, 0x4, R20 ;  /* 0x0000000493147825 */ /* 0x001fca00078e0014 */
[----:B------:R0:W-:Y:S02]  /*9470*/  STG.E desc[UR6][R20.64], R23 ;  /* 0x0000001714007986 */ /* 0x0001e4000c101906 */
.L_x_18839:
        /* <DEDUP_REMOVED lines=20> */
.L_x_18843:
        /* <DEDUP_REMOVED lines=13> */
.L_x_18845:
[----:B------:R-:W-:Y:S05]  /*9690*/  BSYNC.RECONVERGENT B1 ;  /* 0x0000000000017941 */ /* 0x000fea0003800200 */
.L_x_18844:
        /* <DEDUP_REMOVED lines=41> */
.L_x_18842:
[----:B------:R-:W-:Y:S05]  /*9930*/  BSYNC.RECONVERGENT B0 ;  /* 0x0000000000007941 */ /* 0x000fea0003800200 */
.L_x_18841:
[----:B------:R-:W-:Y:S01]  /*9940*/  ISETP.NE.AND P3, PT, R26, 0x1, PT ;  /* 0x000000011a00780c */ /* 0x000fe20003f65270 */
[----:B------:R-:W-:Y:S01]  /*9950*/  BSSY.RECONVERGENT B0, `(.L_x_18846) ;  /* 0x0000048000007945 */ /* 0x000fe20003800200 */
[----:B------:R-:W-:Y:S01]  /*9960*/  I2FP.F32.U32 R25, R24 ;  /* 0x0000001800197245 */ /* 0x000fe20000201000 */
[----:B-----5:R-:W-:Y:S01]  /*9970*/  FMUL.FTZ R30, R20, R146 ;  /* 0x00000092141e7220 */ /* 0x020fe20000410000 */
        /* <DEDUP_REMOVED lines=13> */
.L_x_18848:
        /* <DEDUP_REMOVED lines=13> */
.L_x_18850:
[----:B------:R-:W-:Y:S05]  /*9b20*/  BSYNC.RECONVERGENT B1 ;  /* 0x0000000000017941 */ /* 0x000fea0003800200 */
.L_x_18849:
        /* <DEDUP_REMOVED lines=38> */
[----:B------:R-:W-:Y:S02]  /*9d90*/  LOP3.LUT R81, R104, R28, R81, 0x96, !PT ;  /* 0x0000001c68517212 */ /* 0x000fe400078e9651 */
[----:B------:R-:W-:Y:S01]  /*9da0*/  MOV R38, R24 ;  /* 0x0000001800267202 */ /* 0x000fe20000000f00 */
[----:B------:R-:W-:Y:S01]  /*9db0*/  IMAD.MOV.U32 R24, RZ, RZ, RZ ;  /* 0x000000ffff187224 */ /* 0x000fe200078e00ff */
[----:B------:R-:W-:-:S07]  /*9dc0*/  LOP3.LUT R82, R103, R26, R25, 0x96, !PT ;  /* 0x0000001a67527212 */ /* 0x000fce00078e9619 */
.L_x_18847:
[----:B------:R-:W-:Y:S05]  /*9dd0*/  BSYNC.RECONVERGENT B0 ;  /* 0x0000000000007941 */ /* 0x000fea0003800200 */
.L_x_18846:
        /* <DEDUP_REMOVED lines=15> */
.L_x_18853:
        /* <DEDUP_REMOVED lines=13> */
.L_x_18855:
[----:B------:R-:W-:Y:S05]  /*9fa0*/  BSYNC.RECONVERGENT B1 ;  /* 0x0000000000017941 */ /* 0x000fea0003800200 */
.L_x_18854:
[----:B------:R-:W-:Y:S01]  /*9fb0*/  IMAD.WIDE.U32 R26, R123, -0x326172a9, RZ ;  /* 0xcd9e8d577b1a7825 */ /* 0x000fe200078e00ff */
[----:B------:R-:W-:Y:S02]  /*9fc0*/  LOP3.LUT R24, R79, R29, R71, 0x96, !PT ;  /* 0x0000001d4f187212 */ /* 0x000fe400078e9647 */
[----:B------:R-:W-:Y:S02]  /*9fd0*/  MOV R20, R38 ;  /* 0x0000002600147202 */ /* 0x000fe40000000f00 */
        /* <DEDUP_REMOVED lines=38> */
[----:B------:R-:W-:-:S07]  /*a240*/  IMAD.MOV.U32 R26, RZ, RZ, RZ ;  /* 0x000000ffff1a7224 */ /* 0x000fce00078e00ff */
.L_x_18852:
[----:B------:R-:W-:Y:S05]  /*a250*/  BSYNC.RECONVERGENT B0 ;  /* 0x0000000000007941 */ /* 0x000fea0003800200 */
.L_x_18851:
        /* <DEDUP_REMOVED lines=17> */
.L_x_18858:
        /* <DEDUP_REMOVED lines=13> */
.L_x_18860:
[----:B------:R-:W-:Y:S05]  /*a440*/  BSYNC.RECONVERGENT B1 ;  /* 0x0000000000017941 */ /* 0x000fea0003800200 */
.L_x_18859:
        /* <DEDUP_REMOVED lines=42> */
.L_x_18857:
[----:B------:R-:W-:Y:S05]  /*a6f0*/  BSYNC.RECONVERGENT B0 ;  /* 0x0000000000007941 */ /* 0x000fea0003800200 */
.L_x_18856:
        /* <DEDUP_REMOVED lines=15> */
.L_x_18863:
        /* <DEDUP_REMOVED lines=13> */
.L_x_18865:
[----:B------:R-:W-:Y:S05]  /*a8c0*/  BSYNC.RECONVERGENT B1 ;  /* 0x0000000000017941 */ /* 0x000fea0003800200 */
.L_x_18864:
        /* <DEDUP_REMOVED lines=42> */
.L_x_18862:
[----:B------:R-:W-:Y:S05]  /*ab70*/  BSYNC.RECONVERGENT B0 ;  /* 0x0000000000007941 */ /* 0x000fea0003800200 */
.L_x_18861:
        /* <DEDUP_REMOVED lines=17> */
.L_x_18868:
        /* <DEDUP_REMOVED lines=13> */
.L_x_18870:
[----:B------:R-:W-:Y:S05]  /*ad60*/  BSYNC.RECONVERGENT B1 ;  /* 0x0000000000017941 */ /* 0x000fea0003800200 */
.L_x_18869:
        /* <DEDUP_REMOVED lines=42> */
.L_x_18867:
[----:B------:R-:W-:Y:S05]  /*b010*/  BSYNC.RECONVERGENT B0 ;  /* 0x0000000000007941 */ /* 0x000fea0003800200 */
.L_x_18866:
        /* <DEDUP_REMOVED lines=15> */
.L_x_18873:
        /* <DEDUP_REMOVED lines=13> */
.L_x_18875:
[----:B------:R-:W-:Y:S05]  /*b1e0*/  BSYNC.RECONVERGENT B1 ;  /* 0x0000000000017941 */ /* 0x000fea0003800200 */
.L_x_18874:
        /* <DEDUP_REMOVED lines=42> */
.L_x_18872:
[----:B------:R-:W-:Y:S05]  /*b490*/  BSYNC.RECONVERGENT B0 ;  /* 0x0000000000007941 */ /* 0x000fea0003800200 */
.L_x_18871:
        /* <DEDUP_REMOVED lines=17> */
.L_x_18878:
        /* <DEDUP_REMOVED lines=15> */
.L_x_18880:
[----:B------:R-:W-:Y:S05]  /*b6a0*/  BSYNC.RECONVERGENT B1 ;  /* 0x0000000000017941 */ /* 0x000fea0003800200 */
.L_x_18879:
        /* <DEDUP_REMOVED lines=42> */
.L_x_18877:
[----:B------:R-:W-:Y:S05]  /*b950*/  BSYNC.RECONVERGENT B0 ;  /* 0x0000000000007941 */ /* 0x000fea0003800200 */
.L_x_18876:
        /* <DEDUP_REMOVED lines=35> */
.L_x_18840:
        /* <DEDUP_REMOVED lines=16> */
.L_x_18884:
        /* <DEDUP_REMOVED lines=13> */
.L_x_18886:
[----:B------:R-:W-:Y:S05]  /*bd60*/  BSYNC.RECONVERGENT B1 ;  /* 0x0000000000017941 */ /* 0x000fea0003800200 */
.L_x_18885:
        /* <DEDUP_REMOVED lines=39> */
[----:B------:R-:W-:Y:S02]  /*bfe0*/  LOP3.LUT R82, R103, R24, R39, 0x96, !PT ;  /* 0x0000001867527212 */ /* 0x000fe400078e9627 */
[----:B------:R-:W-:-:S07]  /*bff0*/  MOV R24, R34 ;  /* 0x0000002200187202 */ /* 0x000fce0000000f00 */
.L_x_18883:
[----:B------:R-:W-:Y:S05]  /*c000*/  BSYNC.RECONVERGENT B0 ;  /* 0x0000000000007941 */ /* 0x000fea0003800200 */
.L_x_18882:
        /* <DEDUP_REMOVED lines=16> */
.L_x_18889:
        /* <DEDUP_REMOVED lines=13> */
.L_x_18891:
[----:B------:R-:W-:Y:S05]  /*c1e0*/  BSYNC.RECONVERGENT B1 ;  /* 0x0000000000017941 */ /* 0x000fea0003800200 */
.L_x_18890:
        /* <DEDUP_REMOVED lines=42> */
.L_x_18888:
[----:B------:R-:W-:Y:S05]  /*c490*/  BSYNC.RECONVERGENT B0 ;  /* 0x0000000000007941 */ /* 0x000fea0003800200 */
.L_x_18887:
        /* <DEDUP_REMOVED lines=16> */
.L_x_18894:
        /* <DEDUP_REMOVED lines=13> */
.L_x_18896:
[----:B------:R-:W-:Y:S05]  /*c670*/  BSYNC.RECONVERGENT B1 ;  /* 0x0000000000017941 */ /* 0x000fea0003800200 */
.L_x_18895:
        /* <DEDUP_REMOVED lines=42> */
.L_x_18893:
[----:B------:R-:W-:Y:S05]  /*c920*/  BSYNC.RECONVERGENT B0 ;  /* 0x0000000000007941 */ /* 0x000fea0003800200 */
.L_x_18892:
        /* <DEDUP_REMOVED lines=16> */
.L_x_18899:
        /* <DEDUP_REMOVED lines=13> */
.L_x_18901:
[----:B------:R-:W-:Y:S05]  /*cb00*/  BSYNC.RECONVERGENT B1 ;  /* 0x0000000000017941 */ /* 0x000fea0003800200 */
.L_x_18900:
        /* <DEDUP_REMOVED lines=42> */
.L_x_18898:
[----:B------:R-:W-:Y:S05]  /*cdb0*/  BSYNC.RECONVERGENT B0 ;  /* 0x0000000000007941 */ /* 0x000fea0003800200 */
.L_x_18897:
        /* <DEDUP_REMOVED lines=16> */
.L_x_18881:
        /* <DEDUP_REMOVED lines=10> */
[----:B------:R-:W2:Y:S03]  /*cf60*/  @P1 LDC.64 R24, c[0x0][0x3a0] ;  /* 0x0000e800ff181b82 */ /* 0x000ea60000000a00 */
[----:B------:R-:W-:Y:S01]  /*cf70*/  IADD3 R75, PT, PT, R28, R29, RZ ;  /* 0x0000001d1c4b7210 */ /* 0x000fe20007ffe0ff */
[----:B------:R-:W-:-:S04]  /*cf80*/  IMAD.WIDE.U32 R28, R133, 0x10, R72 ;  /* 0x00000010851c7825 */ /* 0x000fc800078e0048 */
[----:B------:R1:W-:Y:S01]  /*cf90*/  STG.E desc[UR6][R30.64], R75 ;  /* 0x0000004b1e007986 */ /* 0x0003e2000c101906 */
[----:B0-----:R-:W-:-:S04]  /*cfa0*/  @P0 IMAD.WIDE.U32 R32, R133, 0x10, R26 ;  /* 0x0000001085200825 */ /* 0x001fc800078e001a */
[----:B--2---:R-:W-:Y:S01]  /*cfb0*/  @P1 IMAD.WIDE.U32 R34, R133, 0x10, R24 ;  /* 0x0000001085221825 */ /* 0x004fe200078e0018 */
[----:B-1----:R-:W-:Y:S06]  /*cfc0*/  @!P0 BRA `(.L_x_18902) ;  /* 0x00000000002c8947 */ /* 0x002fec0003800000 */
[----:B------:R-:W0:Y:S01]  /*cfd0*/  LDC.64 R24, c[0x0][0x3b8] ;  /* 0x0000ee00ff187b82 */ /* 0x000e220000000a00 */
[----:B------:R-:W-:Y:S01]  /*cfe0*/  IMAD.U32 R27, R76, 0x10000, RZ ;  /* 0x000100004c1b7824 */ /* 0x000fe200078e00ff */
[----:B------:R-:W-:Y:S02]  /*cff0*/  LOP3.LUT R26, R0, 0xffff, RZ, 0xc0, !PT ;  /* 0x0000ffff001a7812 */ /* 0x000fe400078ec0ff */
[----:B------:R-:W-:Y:S02]  /*d000*/  LOP3.LUT R31, R77, 0xff, RZ, 0xc0, !PT ;  /* 0x000000ff4d1f7812 */ /* 0x000fe400078ec0ff */
[----:B------:R-:W-:-:S05]  /*d010*/  LOP3.LUT R27, R27, 0xff0000, RZ, 0xc0, !PT ;  /* 0x00ff00001b1b7812 */ /* 0x000fca00078ec0ff */
[----:B------:R-:W-:Y:S01]  /*d020*/  IMAD R26, R26, 0x1000000, R27 ;  /* 0x010000001a1a7824 */ /* 0x000fe200078e021b */
[----:B------:R-:W-:-:S04]  /*d030*/  LOP3.LUT R27, R78, 0xff, RZ, 0xc0, !PT ;  /* 0x000000ff4e1b7812 */ /* 0x000fc800078ec0ff */
[----:B------:R-:W-:-:S05]  /*d040*/  LEA R26, R31, R26, 0x8 ;  /* 0x0000001a1f1a7211 */ /* 0x000fca00078e40ff */
[----:B------:R-:W-:Y:S02]  /*d050*/  IMAD.IADD R27, R26, 0x1, R27 ;  /* 0x000000011a1b7824 */ /* 0x000fe400078e021b */
[----:B0-----:R-:W-:-:S05]  /*d060*/  IMAD.WIDE.U32 R24, R149, 0x4, R24 ;  /* 0x0000000495187825 */ /* 0x001fca00078e0018 */
[----:B------:R0:W-:Y:S02]  /*d070*/  STG.E desc[UR6][R24.64], R27 ;  /* 0x0000001b18007986 */ /* 0x0001e4000c101906 */
.L_x_18902:
[----:B------:R1:W5:Y:S04]  /*d080*/  @P0 LDG.E.128 R4, desc[UR6][R32.64] ;  /* 0x0000000620040981 */ /* 0x000368000c1e1d00 */
[----:B------:R1:W5:Y:S04]  /*d090*/  @P1 LDG.E.128 R8, desc[UR6][R34.64] ;  /* 0x0000000622081981 */ /* 0x000368000c1e1d00 */
[----:B0-----:R1:W5:Y:S01]  /*d0a0*/  LDG.E.128 R24, desc[UR6][R28.64] ;  /* 0x000000061c187981 */ /* 0x001362000c1e1d00 */
        /* <DEDUP_REMOVED lines=17> */
.L_x_18906:
        /* <DEDUP_REMOVED lines=13> */
.L_x_18908:
[----:B------:R-:W-:Y:S05]  /*d290*/  BSYNC.RECONVERGENT B1 ;  /* 0x0000000000017941 */ /* 0x000fea0003800200 */
.L_x_18907:
        /* <DEDUP_REMOVED lines=41> */
.L_x_18905:
[----:B------:R-:W-:Y:S05]  /*d530*/  BSYNC.RECONVERGENT B0 ;  /* 0x0000000000007941 */ /* 0x000fea0003800200 */
.L_x_18904:
[----:B------:R-:W-:Y:S01]  /*d540*/  ISETP.NE.AND P3, PT, R30, 0x1, PT ;  /* 0x000000011e00780c */ /* 0x000fe20003f65270 */
[----:B------:R-:W-:Y:S01]  /*d550*/  BSSY.RECONVERGENT B0, `(.L_x_18909) ;  /* 0x0000048000007945 */ /* 0x000fe20003800200 */
[----:B------:R-:W-:Y:S01]  /*d560*/  I2FP.F32.U32 R29, R28 ;  /* 0x0000001c001d7245 */ /* 0x000fe20000201000 */
[----:B-----5:R-:W-:Y:S01]  /*d570*/  FMUL.FTZ R34, R24, R146 ;  /* 0x0000009218227220 */ /* 0x020fe20000410000 */
        /* <DEDUP_REMOVED lines=13> */
.L_x_18911:
        /* <DEDUP_REMOVED lines=13> */
.L_x_18913:
[----:B------:R-:W-:Y:S05]  /*d720*/  BSYNC.RECONVERGENT B1 ;  /* 0x0000000000017941 */ /* 0x000fea0003800200 */
.L_x_18912:
        /* <DEDUP_REMOVED lines=42> */
.L_x_18910:
[----:B------:R-:W-:Y:S05]  /*d9d0*/  BSYNC.RECONVERGENT B0 ;  /* 0x0000000000007941 */ /* 0x000fea0003800200 */
.L_x_18909:
        /* <DEDUP_REMOVED lines=15> */
.L_x_18916:
        /* <DEDUP_REMOVED lines=13> */
.L_x_18918:
[----:B------:R-:W-:Y:S05]  /*dba0*/  BSYNC.RECONVERGENT B1 ;  /* 0x0000000000017941 */ /* 0x000fea0003800200 */
.L_x_18917:
        /* <DEDUP_REMOVED lines=42> */
.L_x_18915:
[----:B------:R-:W-:Y:S05]  /*de50*/  BSYNC.RECONVERGENT B0 ;  /* 0x0000000000007941 */ /* 0x000fea0003800200 */
.L_x_18914:
        /* <DEDUP_REMOVED lines=17> */
.L_x_18921:
        /* <DEDUP_REMOVED lines=13> */
.L_x_18923:
[----:B------:R-:W-:Y:S05]  /*e040*/  BSYNC.RECONVERGENT B1 ;  /* 0x0000000000017941 */ /* 0x000fea0003800200 */
.L_x_18922:
        /* <DEDUP_REMOVED lines=42> */
.L_x_18920:
[----:B------:R-:W-:Y:S05]  /*e2f0*/  BSYNC.RECONVERGENT B0 ;  /* 0x0000000000007941 */ /* 0x000fea0003800200 */
.L_x_18919:
        /* <DEDUP_REMOVED lines=15> */
.L_x_18926:
        /* <DEDUP_REMOVED lines=13> */
.L_x_18928:
[----:B------:R-:W-:Y:S05]  /*e4c0*/  BSYNC.RECONVERGENT B1 ;  /* 0x0000000000017941 */ /* 0x000fea0003800200 */
.L_x_18927:
        /* <DEDUP_REMOVED lines=42> */
.L_x_18925:
[----:B------:R-:W-:Y:S05]  /*e770*/  BSYNC.RECONVERGENT B0 ;  /* 0x0000000000007941 */ /* 0x000fea0003800200 */
.L_x_18924:
        /* <DEDUP_REMOVED lines=17> */
.L_x_18931:
        /* <DEDUP_REMOVED lines=13> */
.L_x_18933:
[----:B------:R-:W-:Y:S05]  /*e960*/  BSYNC.RECONVERGENT B1 ;  /* 0x0000000000017941 */ /* 0x000fea0003800200 */
.L_x_18932:
        /* <DEDUP_REMOVED lines=42> */
.L_x_18930:
[----:B------:R-:W-:Y:S05]  /*ec10*/  BSYNC.RECONVERGENT B0 ;  /* 0x0000000000007941 */ /* 0x000fea0003800200 */
.L_x_18929:
        /* <DEDUP_REMOVED lines=15> */
.L_x_18936:
        /* <DEDUP_REMOVED lines=13> */
.L_x_18938:
[----:B------:R-:W-:Y:S05]  /*ede0*/  BSYNC.RECONVERGENT B1 ;  /* 0x0000000000017941 */ /* 0x000fea0003800200 */
.L_x_18937:
        /* <DEDUP_REMOVED lines=42> */
.L_x_18935:
[----:B------:R-:W-:Y:S05]  /*f090*/  BSYNC.RECONVERGENT B0 ;  /* 0x0000000000007941 */ /* 0x000fea0003800200 */
.L_x_18934:
        /* <DEDUP_REMOVED lines=17> */
.L_x_18941:
        /* <DEDUP_REMOVED lines=15> */
.L_x_18943:
[----:B------:R-:W-:Y:S05]  /*f2a0*/  BSYNC.RECONVERGENT B1 ;  /* 0x0000000000017941 */ /* 0x000fea0003800200 */
.L_x_18942:
        /* <DEDUP_REMOVED lines=42> */
.L_x_18940:
[----:B------:R-:W-:Y:S05]  /*f550*/  BSYNC.RECONVERGENT B0 ;  /* 0x0000000000007941 */ /* 0x000fea0003800200 */
.L_x_18939:
        /* <DEDUP_REMOVED lines=35> */
.L_x_18903:
        /* <DEDUP_REMOVED lines=16> */
.L_x_18947:
        /* <DEDUP_REMOVED lines=13> */
.L_x_18949:
[----:B------:R-:W-:Y:S05]  /*f960*/  BSYNC.RECONVERGENT B1 ;  /* 0x0000000000017941 */ /* 0x000fea0003800200 */
.L_x_18948:
        /* <DEDUP_REMOVED lines=41> */
.L_x_18946:
[----:B------:R-:W-:Y:S05]  /*fc00*/  BSYNC.RECONVERGENT B0 ;  /* 0x0000000000007941 */ /* 0x000fea0003800200 */
.L_x_18945:
        /* <DEDUP_REMOVED lines=16> */
.L_x_18952:
        /* <DEDUP_REMOVED lines=13> */
.L_x_18954:
[----:B------:R-:W-:Y:S05]  /*fde0*/  BSYNC.RECONVERGENT B1 ;  /* 0x0000000000017941 */ /* 0x000fea0003800200 */
.L_x_18953:
        /* <DEDUP_REMOVED lines=42> */
.L_x_18951:
[----:B------:R-:W-:Y:S05]  /*10090*/  BSYNC.RECONVERGENT B0 ;  /* 0x0000000000007941 */ /* 0x000fea0003800200 */
.L_x_18950:
        /* <DEDUP_REMOVED lines=16> */
.L_x_18957:
        /* <DEDUP_REMOVED lines=13> */
.L_x_18959:
[----:B------:R-:W-:Y:S05]  /*10270*/  BSYNC.RECONVERGENT B1 ;  /* 0x0000000000017941 */ /* 0x000fea0003800200 */
.L_x_18958:
        /* <DEDUP_REMOVED lines=42> */
.L_x_18956:
[----:B------:R-:W-:Y:S05]  /*10520*/  BSYNC.RECONVERGENT B0 ;  /* 0x0000000000007941 */ /* 0x000fea0003800200 */
.L_x_18955:
        /* <DEDUP_REMOVED lines=16> */
.L_x_18962:
        /* <DEDUP_REMOVED lines=13> */
.L_x_18964:
[----:B------:R-:W-:Y:S05]  /*10700*/  BSYNC.RECONVERGENT B1 ;  /* 0x0000000000017941 */ /* 0x000fea0003800200 */
.L_x_18963:
        /* <DEDUP_REMOVED lines=42> */
.L_x_18961:
[----:B------:R-:W-:Y:S05]  /*109b0*/  BSYNC.RECONVERGENT B0 ;  /* 0x0000000000007941 */ /* 0x000fea0003800200 */
.L_x_18960:
        /* <DEDUP_REMOVED lines=16> */
.L_x_18944:
[----:B------:R-:W-:Y:S01]  /*10ac0*/  SEL R32, RZ, 0x1000000, !P5 ;  /* 0x01000000ff207807 */ /* 0x000fe20006800000 */
[----:B------:R-:W-:Y:S01]  /*10ad0*/  IMAD.WIDE.U32 R74, R133, 0x10, R126 ;  /* 0x00000010854a7825 */ /* 0x000fe200078e007e */
[----:B------:R-:W-:Y:S01]  /*10ae0*/  SEL R33, RZ, 0x10000, !P4 ;  /* 0x00010000ff217807 */ /* 0x000fe20006000000 */
[----:B------:R-:W0:Y:S01]  /*10af0*/  @P0 LDC.64 R30, c[0x0][0x398] ;  /* 0x0000e600ff1e0b82 */ /* 0x000e220000000a00 */
[----:B------:R-:W-:Y:S02]  /*10b00*/  SEL R34, RZ, 0x100, !P3 ;  /* 0x00000100ff227807 */ /* 0x000fe40005800000 */
[----:B------:R1:W-:Y:S01]  /*10b10*/  STG.E.128 desc[UR6][R74.64], R24 ;  /* 0x000000184a007986 */ /* 0x0003e2000c101d06 */
[----:B------:R-:W-:Y:S02]  /*10b20*/  IADD3 R139, PT, PT, R145, 0x80, RZ ;  /* 0x00000080918b7810 */ /* 0x000fe40007ffe0ff */
        /* <DEDUP_REMOVED lines=21> */
.L_x_18965:
        /* <DEDUP_REMOVED lines=20> */
.L_x_18969:
        /* <DEDUP_REMOVED lines=13> */
.L_x_18971:
[----:B------:R-:W-:Y:S05]  /*10e90*/  BSYNC.RECONVERGENT B1 ;  /* 0x0000000000017941 */ /* 0x000fea0003800200 */
.L_x_18970:
        /* <DEDUP_REMOVED lines=40> */
[----:B------:R-:W-:Y:S02]  /*11120*/  HFMA2 R34, -RZ, RZ, 0, 0 ;  /* 0x00000000ff227431 */ /* 0x000fe400000001ff */
[----:B------:R-:W-:-:S07]  /*11130*/  IMAD.MOV.U32 R32, RZ, RZ, R130 ;  /* 0x000000ffff207224 */ /* 0x000fce00078e0082 */
.L_x_18968:
[----:B------:R-:W-:Y:S05]  /*11140*/  BSYNC.RECONVERGENT B0 ;  /* 0x0000000000007941 */ /* 0x000fea0003800200 */
.L_x_18967:
        /* <DEDUP_REMOVED lines=17> */
.L_x_18974:
        /* <DEDUP_REMOVED lines=13> */
.L_x_18976:
[----:B------:R-:W-:Y:S05]  /*11330*/  BSYNC.RECONVERGENT B1 ;  /* 0x0000000000017941 */ /* 0x000fea0003800200 */
.L_x_18975:
        /* <DEDUP_REMOVED lines=42> */
.L_x_18973:
[----:B------:R-:W-:Y:S05]  /*115e0*/  BSYNC.RECONVERGENT B0 ;  /* 0x0000000000007941 */ /* 0x000fea0003800200 */
.L_x_18972:
        /* <DEDUP_REMOVED lines=15> */
.L_x_18979:
        /* <DEDUP_REMOVED lines=13> */
.L_x_18981:
[----:B------:R-:W-:Y:S05]  /*117b0*/  BSYNC.RECONVERGENT B1 ;  /* 0x0000000000017941 */ /* 0x000fea0003800200 */
.L_x_18980:
        /* <DEDUP_REMOVED lines=42> */
.L_x_18978:
[----:B------:R-:W-:Y:S05]  /*11a60*/  BSYNC.RECONVERGENT B0 ;  /* 0x0000000000007941 */ /* 0x000fea0003800200 */
.L_x_18977:
        /* <DEDUP_REMOVED lines=17> */
.L_x_18984:
        /* <DEDUP_REMOVED lines=13> */
.L_x_18986:
[----:B------:R-:W-:Y:S05]  /*11c50*/  BSYNC.RECONVERGENT B1 ;  /* 0x0000000000017941 */ /* 0x000fea0003800200 */
.L_x_18985:
        /* <DEDUP_REMOVED lines=42> */
.L_x_18983:
[----:B------:R-:W-:Y:S05]  /*11f00*/  BSYNC.RECONVERGENT B0 ;  /* 0x0000000000007941 */ /* 0x000fea0003800200 */
.L_x_18982:
        /* <DEDUP_REMOVED lines=15> */
.L_x_18989:
        /* <DEDUP_REMOVED lines=13> */
.L_x_18991:
[----:B------:R-:W-:Y:S05]  /*120d0*/  BSYNC.RECONVERGENT B1 ;  /* 0x0000000000017941 */ /* 0x000fea0003800200 */
.L_x_18990:
        /* <DEDUP_REMOVED lines=42> */
.L_x_18988:
[----:B------:R-:W-:Y:S05]  /*12380*/  BSYNC.RECONVERGENT B0 ;  /* 0x0000000000007941 */ /* 0x000fea0003800200 */
.L_x_18987:
        /* <DEDUP_REMOVED lines=17> */
.L_x_18994:
        /* <DEDUP_REMOVED lines=13> */
.L_x_18996:
[----:B------:R-:W-:Y:S05]  /*12570*/  BSYNC.RECONVERGENT B1 ;  /* 0x0000000000017941 */ /* 0x000fea0003800200 */
.L_x_18995:
        /* <DEDUP_REMOVED lines=42> */
.L_x_18993:
[----:B------:R-:W-:Y:S05]  /*12820*/  BSYNC.RECONVERGENT B0 ;  /* 0x0000000000007941 */ /* 0x000fea0003800200 */
.L_x_18992:
        /* <DEDUP_REMOVED lines=15> */
.L_x_18999:
        /* <DEDUP_REMOVED lines=13> */
.L_x_19001:
[----:B------:R-:W-:Y:S05]  /*129f0*/  BSYNC.RECONVERGENT B1 ;  /* 0x0000000000017941 */ /* 0x000fea0003800200 */
.L_x_19000:
        /* <DEDUP_REMOVED lines=42> */
.L_x_18998:
[----:B------:R-:W-:Y:S05]  /*12ca0*/  BSYNC.RECONVERGENT B0 ;  /* 0x0000000000007941 */ /* 0x000fea0003800200 */
.L_x_18997:
        /* <DEDUP_REMOVED lines=17> */
.L_x_19004:
        /* <DEDUP_REMOVED lines=15> */
.L_x_19006:
[----:B------:R-:W-:Y:S05]  /*12eb0*/  BSYNC.RECONVERGENT B1 ;  /* 0x0000000000017941 */ /* 0x000fea0003800200 */
.L_x_19005:
        /* <DEDUP_REMOVED lines=42> */
.L_x_19003:
[----:B------:R-:W-:Y:S05]  /*13160*/  BSYNC.RECONVERGENT B0 ;  /* 0x0000000000007941 */ /* 0x000fea0003800200 */
.L_x_19002:
        /* <DEDUP_REMOVED lines=35> */
.L_x_18966:
        /* <DEDUP_REMOVED lines=16> */
.L_x_19010:
        /* <DEDUP_REMOVED lines=13> */
.L_x_19012:
[----:B------:R-:W-:Y:S05]  /*13570*/  BSYNC.RECONVERGENT B1 ;  /* 0x0000000000017941 */ /* 0x000fea0003800200 */
.L_x_19011:
        /* <DEDUP_REMOVED lines=42> */
.L_x_19009:
[----:B------:R-:W-:Y:S05]  /*13820*/  BSYNC.RECONVERGENT B0 ;  /* 0x0000000000007941 */ /* 0x000fea0003800200 */
.L_x_19008:
        /* <DEDUP_REMOVED lines=16> */
.L_x_19015:
        /* <DEDUP_REMOVED lines=13> */
.L_x_19017:
[----:B------:R-:W-:Y:S05]  /*13a00*/  BSYNC.RECONVERGENT B1 ;  /* 0x0000000000017941 */ /* 0x000fea0003800200 */
.L_x_19016:
        /* <DEDUP_REMOVED lines=42> */
.L_x_19014:
[----:B------:R-:W-:Y:S05]  /*13cb0*/  BSYNC.RECONVERGENT B0 ;  /* 0x0000000000007941 */ /* 0x000fea0003800200 */
.L_x_19013:
        /* <DEDUP_REMOVED lines=16> */
.L_x_19020:
        /* <DEDUP_REMOVED lines=13> */
.L_x_19022:
[----:B------:R-:W-:Y:S05]  /*13e90*/  BSYNC.RECONVERGENT B1 ;  /* 0x0000000000017941 */ /* 0x000fea0003800200 */
.L_x_19021:
        /* <DEDUP_REMOVED lines=42> */
.L_x_19019:
[----:B------:R-:W-:Y:S05]  /*14140*/  BSYNC.RECONVERGENT B0 ;  /* 0x0000000000007941 */ /* 0x000fea0003800200 */
.L_x_19018:
        /* <DEDUP_REMOVED lines=16> */
.L_x_19025:
        /* <DEDUP_REMOVED lines=13> */
.L_x_19027:
[----:B------:R-:W-:Y:S05]  /*14320*/  BSYNC.RECONVERGENT B1 ;  /* 0x0000000000017941 */ /* 0x000fea0003800200 */
.L_x_19026:
        /* <DEDUP_REMOVED lines=42> */
.L_x_19024:
[----:B------:R-:W-:Y:S05]  /*145d0*/  BSYNC.RECONVERGENT B0 ;  /* 0x0000000000007941 */ /* 0x000fea0003800200 */
.L_x_19023:
        /* <DEDUP_REMOVED lines=16> */
.L_x_19007:
        /* <DEDUP_REMOVED lines=28> */
.L_x_19028:
        /* <DEDUP_REMOVED lines=20> */
.L_x_19032:
        /* <DEDUP_REMOVED lines=13> */
.L_x_19034:
[----:B------:R-:W-:Y:S05]  /*14ab0*/  BSYNC.RECONVERGENT B1 ;  /* 0x0000000000017941 */ /* 0x000fea0003800200 */
.L_x_19033:
        /* <DEDUP_REMOVED lines=42> */
.L_x_19031:
[----:B------:R-:W-:Y:S05]  /*14d60*/  BSYNC.RECONVERGENT B0 ;  /* 0x0000000000007941 */ /* 0x000fea0003800200 */
.L_x_19030:
        /* <DEDUP_REMOVED lines=17> */
.L_x_19037:
        /* <DEDUP_REMOVED lines=13> */
.L_x_19039:
[----:B------:R-:W-:Y:S05]  /*14f50*/  BSYNC.RECONVERGENT B1 ;  /* 0x0000000000017941 */ /* 0x000fea0003800200 */
.L_x_19038:
        /* <DEDUP_REMOVED lines=42> */
.L_x_19036:
[----:B------:R-:W-:Y:S05]  /*15200*/  BSYNC.RECONVERGENT B0 ;  /* 0x0000000000007941 */ /* 0x000fea0003800200 */
.L_x_19035:
        /* <DEDUP_REMOVED lines=15> */
.L_x_19042:
        /* <DEDUP_REMOVED lines=13> */
.L_x_19044:
[----:B------:R-:W-:Y:S05]  /*153d0*/  BSYNC.RECONVERGENT B1 ;  /* 0x0000000000017941 */ /* 0x000fea0003800200 */
.L_x_19043:
        /* <DEDUP_REMOVED lines=42> */
.L_x_19041:
[----:B------:R-:W-:Y:S05]  /*15680*/  BSYNC.RECONVERGENT B0 ;  /* 0x0000000000007941 */ /* 0x000fea0003800200 */
.L_x_19040:
        /* <DEDUP_REMOVED lines=17> */
.L_x_19047:
        /* <DEDUP_REMOVED lines=13> */
.L_x_19049:
[----:B------:R-:W-:Y:S05]  /*15870*/  BSYNC.RECONVERGENT B1 ;  /* 0x0000000000017941 */ /* 0x000fea0003800200 */
.L_x_19048:
        /* <DEDUP_REMOVED lines=42> */
.L_x_19046:
[----:B------:R-:W-:Y:S05]  /*15b20*/  BSYNC.RECONVERGENT B0 ;  /* 0x0000000000007941 */ /* 0x000fea0003800200 */
.L_x_19045:
        /* <DEDUP_REMOVED lines=15> */
.L_x_19052:
        /* <DEDUP_REMOVED lines=13> */
.L_x_19054:
[----:B------:R-:W-:Y:S05]  /*15cf0*/  BSYNC.RECONVERGENT B1 ;  /* 0x0000000000017941 */ /* 0x000fea0003800200 */
.L_x_19053:
        /* <DEDUP_REMOVED lines=42> */
.L_x_19051:
[----:B------:R-:W-:Y:S05]  /*15fa0*/  BSYNC.RECONVERGENT B0 ;  /* 0x0000000000007941 */ /* 0x000fea0003800200 */
.L_x_19050:
        /* <DEDUP_REMOVED lines=17> */
.L_x_19057:
        /* <DEDUP_REMOVED lines=13> */
.L_x_19059:
[----:B------:R-:W-:Y:S05]  /*16190*/  BSYNC.RECONVERGENT B1 ;  /* 0x0000000000017941 */ /* 0x000fea0003800200 */
.L_x_19058:
        /* <DEDUP_REMOVED lines=42> */
.L_x_19056:
[----:B------:R-:W-:Y:S05]  /*16440*/  BSYNC.RECONVERGENT B0 ;  /* 0x0000000000007941 */ /* 0x000fea0003800200 */
.L_x_19055:
        /* <DEDUP_REMOVED lines=15> */
.L_x_19062:
        /* <DEDUP_REMOVED lines=13> */
.L_x_19064:
[----:B------:R-:W-:Y:S05]  /*16610*/  BSYNC.RECONVERGENT B1 ;  /* 0x0000000000017941 */ /* 0x000fea0003800200 */
.L_x_19063:
        /* <DEDUP_REMOVED lines=42> */
.L_x_19061:
[----:B------:R-:W-:Y:S05]  /*168c0*/  BSYNC.RECONVERGENT B0 ;  /* 0x0000000000007941 */ /* 0x000fea0003800200 */
.L_x_19060:
        /* <DEDUP_REMOVED lines=17> */
.L_x_19067:
        /* <DEDUP_REMOVED lines=15> */
.L_x_19069:
[----:B------:R-:W-:Y:S05]  /*16ad0*/  BSYNC.RECONVERGENT B1 ;  /* 0x0000000000017941 */ /* 0x000fea0003800200 */
.L_x_19068:
        /* <DEDUP_REMOVED lines=42> */
.L_x_19066:
[----:B------:R-:W-:Y:S05]  /*16d80*/  BSYNC.RECONVERGENT B0 ;  /* 0x0000000000007941 */ /* 0x000fea0003800200 */
.L_x_19065:
        /* <DEDUP_REMOVED lines=35> */
.L_x_19029:
        /* <DEDUP_REMOVED lines=16> */
.L_x_19073:
        /* <DEDUP_REMOVED lines=13> */
.L_x_19075:
[----:B------:R-:W-:Y:S05]  /*17190*/  BSYNC.RECONVERGENT B1 ;  /* 0x0000000000017941 */ /* 0x000fea0003800200 */
.L_x_19074:
        /* <DEDUP_REMOVED lines=39> */
[----:B------:R-:W-:Y:S01]  /*17410*/  HFMA2 R38, -RZ, RZ, 0, 0 ;  /* 0x00000000ff267431 */ /* 0x000fe200000001ff */
[----:B------:R-:W-:Y:S01]  /*17420*/  MOV R138, R36 ;  /* 0x00000024008a7202 */ /* 0x000fe20000000f00 */
[----:B------:R-:W-:-:S07]  /*17430*/  IMAD.MOV.U32 R36, RZ, RZ, R136 ;  /* 0x000000ffff247224 */ /* 0x000fce00078e0088 */
.L_x_19072:
[----:B------:R-:W-:Y:S05]  /*17440*/  BSYNC.RECONVERGENT B0 ;  /* 0x0000000000007941 */ /* 0x000fea0003800200 */
.L_x_19071:
        /* <DEDUP_REMOVED lines=16> */
.L_x_19078:
        /* <DEDUP_REMOVED lines=13> */
.L_x_19080:
[----:B------:R-:W-:Y:S05]  /*17620*/  BSYNC.RECONVERGENT B1 ;  /* 0x0000000000017941 */ /* 0x000fea0003800200 */
.L_x_19079:
        /* <DEDUP_REMOVED lines=41> */
[----:B------:R-:W-:-:S07]  /*178c0*/  HFMA2 R36, -RZ, RZ, 0, 0 ;  /* 0x00000000ff247431 */ /* 0x000fce00000001ff */
.L_x_19077:
[----:B------:R-:W-:Y:S05]  /*178d0*/  BSYNC.RECONVERGENT B0 ;  /* 0x0000000000007941 */ /* 0x000fea0003800200 */
.L_x_19076:
        /* <DEDUP_REMOVED lines=16> */
.L_x_19083:
        /* <DEDUP_REMOVED lines=13> */
.L_x_19085:
[----:B------:R-:W-:Y:S05]  /*17ab0*/  BSYNC.RECONVERGENT B1 ;  /* 0x0000000000017941 */ /* 0x000fea0003800200 */
.L_x_19084:
        /* <DEDUP_REMOVED lines=42> */
.L_x_19082:
[----:B------:R-:W-:Y:S05]  /*17d60*/  BSYNC.RECONVERGENT B0 ;  /* 0x0000000000007941 */ /* 0x000fea0003800200 */
.L_x_19081:
        /* <DEDUP_REMOVED lines=16> */
.L_x_19088:
        /* <DEDUP_REMOVED lines=13> */
.L_x_19090:
[----:B------:R-:W-:Y:S05]  /*17f40*/  BSYNC.RECONVERGENT B1 ;  /* 0x0000000000017941 */ /* 0x000fea0003800200 */
.L_x_19089:
        /* <DEDUP_REMOVED lines=42> */
.L_x_19087:
[----:B------:R-:W-:Y:S05]  /*181f0*/  BSYNC.RECONVERGENT B0 ;  /* 0x0000000000007941 */ /* 0x000fea0003800200 */
.L_x_19086:
        /* <DEDUP_REMOVED lines=16> */
.L_x_19070:
        /* <DEDUP_REMOVED lines=24> */
[----:B------:R-:W-:-:S05]  /*18480*/  IMAD R38, R131, 0x100, R38 ;  /* 0x0000010083267824 */ /* 0x000fca00078e0226 */
[----:B------:R-:W-:Y:S01]  /*18490*/  IADD3 R39, PT, PT, R38, R39, RZ ;  /* 0x0000002726277210 */ /* 0x000fe20007ffe0ff */
[----:B0-----:R-:W-:-:S05]  /*184a0*/  IMAD.WIDE.U32 R36, R151, 0x4, R36 ;  /* 0x0000000497247825 */ /* 0x001fca00078e0024 */
[----:B------:R0:W-:Y:S02]  /*184b0*/  STG.E desc[UR6][R36.64], R39 ;  /* 0x0000002724007986 */ /* 0x0001e4000c101906 */
.L_x_19091:
        /* <DEDUP_REMOVED lines=20> */
.L_x_19095:
        /* <DEDUP_REMOVED lines=13> */
.L_x_19097:
[----:B------:R-:W-:Y:S05]  /*186d0*/  BSYNC.RECONVERGENT B1 ;  /* 0x0000000000017941 */ /* 0x000fea0003800200 */
.L_x_19096:
        /* <DEDUP_REMOVED lines=36> */
[----:B------:R-:W-:-:S04]  /*18920*/  IMAD.WIDE.U32 R80, R80, -0x326172a9, RZ ;  /* 0xcd9e8d5750507825 */ /* 0x000fc800078e00ff */
[----:B------:R-:W-:Y:S01]  /*18930*/  IMAD.WIDE.U32 R74, R74, -0x2daee0ad, RZ ;  /* 0xd2511f534a4a7825 */ /* 0x000fe200078e00ff */
[----:B------:R-:W-:-:S03]  /*18940*/  LOP3.LUT R81, R104, R140, R81, 0x96, !PT ;  /* 0x0000008c68517212 */ /* 0x000fc600078e9651 */
[----:B------:R-:W-:Y:S01]  /*18950*/  IMAD.MOV.U32 R136, RZ, RZ, R74 ;  /* 0x000000ffff887224 */ /* 0x000fe200078e004a */
[----:B------:R-:W-:Y:S02]  /*18960*/  LOP3.LUT R82, R103, R130, R75, 0x96, !PT ;  /* 0x0000008267527212 */ /* 0x000fe400078e964b */
[----:B------:R-:W-:-:S07]  /*18970*/  MOV R74, R138 ;  /* 0x0000008a004a7202 */ /* 0x000fce0000000f00 */
.L_x_19094:
[----:B------:R-:W-:Y:S05]  /*18980*/  BSYNC.RECONVERGENT B0 ;  /* 0x0000000000007941 */ /* 0x000fea0003800200 */
.L_x_19093:
        /* <DEDUP_REMOVED lines=17> */
.L_x_19100:
        /* <DEDUP_REMOVED lines=13> */
.L_x_19102:
[----:B------:R-:W-:Y:S05]  /*18b70*/  BSYNC.RECONVERGENT B1 ;  /* 0x0000000000017941 */ /* 0x000fea0003800200 */
.L_x_19101:
        /* <DEDUP_REMOVED lines=42> */
.L_x_19099:
[----:B------:R-:W-:Y:S05]  /*18e20*/  BSYNC.RECONVERGENT B0 ;  /* 0x0000000000007941 */ /* 0x000fea0003800200 */
.L_x_19098:
        /* <DEDUP_REMOVED lines=15> */
.L_x_19105:
        /* <DEDUP_REMOVED lines=13> */
.L_x_19107:
[----:B------:R-:W-:Y:S05]  /*18ff0*/  BSYNC.RECONVERGENT B1 ;  /* 0x0000000000017941 */ /* 0x000fea0003800200 */
.L_x_19106:
        /* <DEDUP_REMOVED lines=42> */
.L_x_19104:
[----:B------:R-:W-:Y:S05]  /*192a0*/  BSYNC.RECONVERGENT B0 ;  /* 0x0000000000007941 */ /* 0x000fea0003800200 */
.L_x_19103:
        /* <DEDUP_REMOVED lines=17> */
.L_x_19110:
        /* <DEDUP_REMOVED lines=13> */
.L_x_19112:
[----:B------:R-:W-:Y:S05]  /*19490*/  BSYNC.RECONVERGENT B1 ;  /* 0x0000000000017941 */ /* 0x000fea0003800200 */
.L_x_19111:
        /* <DEDUP_REMOVED lines=42> */
.L_x_19109:
[----:B------:R-:W-:Y:S05]  /*19740*/  BSYNC.RECONVERGENT B0 ;  /* 0x0000000000007941 */ /* 0x000fea0003800200 */
.L_x_19108:
        /* <DEDUP_REMOVED lines=15> */
.L_x_19115:
        /* <DEDUP_REMOVED lines=13> */
.L_x_19117:
[----:B------:R-:W-:Y:S05]  /*19910*/  BSYNC.RECONVERGENT B1 ;  /* 0x0000000000017941 */ /* 0x000fea0003800200 */
.L_x_19116:
        /* <DEDUP_REMOVED lines=42> */
.L_x_19114:
[----:B------:R-:W-:Y:S05]  /*19bc0*/  BSYNC.RECONVERGENT B0 ;  /* 0x0000000000007941 */ /* 0x000fea0003800200 */
.L_x_19113:
        /* <DEDUP_REMOVED lines=17> */
.L_x_19120:
        /* <DEDUP_REMOVED lines=13> */
.L_x_19122:
[----:B------:R-:W-:Y:S05]  /*19db0*/  BSYNC.RECONVERGENT B1 ;  /* 0x0000000000017941 */ /* 0x000fea0003800200 */
.L_x_19121:
        /* <DEDUP_REMOVED lines=42> */
.L_x_19119:
[----:B------:R-:W-:Y:S05]  /*1a060*/  BSYNC.RECONVERGENT B0 ;  /* 0x0000000000007941 */ /* 0x000fea0003800200 */
.L_x_19118:
        /* <DEDUP_REMOVED lines=15> */
.L_x_19125:
        /* <DEDUP_REMOVED lines=13> */
.L_x_19127:
[----:B------:R-:W-:Y:S05]  /*1a230*/  BSYNC.RECONVERGENT B1 ;  /* 0x0000000000017941 */ /* 0x000fea0003800200 */
.L_x_19126:
        /* <DEDUP_REMOVED lines=42> */
.L_x_19124:
[----:B------:R-:W-:Y:S05]  /*1a4e0*/  BSYNC.RECONVERGENT B0 ;  /* 0x0000000000007941 */ /* 0x000fea0003800200 */
.L_x_19123:
        /* <DEDUP_REMOVED lines=17> */
.L_x_19130:
        /* <DEDUP_REMOVED lines=15> */
.L_x_19132:
[----:B------:R-:W-:Y:S05]  /*1a6f0*/  BSYNC.RECONVERGENT B1 ;  /* 0x0000000000017941 */ /* 0x000fea0003800200 */
.L_x_19131:
        /* <DEDUP_REMOVED lines=42> */
.L_x_19129:
[----:B------:R-:W-:Y:S05]  /*1a9a0*/  BSYNC.RECONVERGENT B0 ;  /* 0x0000000000007941 */ /* 0x000fea0003800200 */
.L_x_19128:
[----:B------:R-:W-:Y:S01]  /*1a9b0*/  FMUL.FTZ R36, R4, R146 ;  /* 0x0000009204247220 */ /* 0x000fe20000410000 */
[----:B------:R-:W-:Y:S01]  /*1a9c0*/  FSETP.GTU.FTZ.AND P6, PT, R131, R144, PT ;  /* 0x000000908300720b */ /* 0x000fe20003fdc000 */
[-C--:B------:R-:W-:Y:S01]  /*1a9d0*/  FMUL.FTZ R75, R5, R146.reuse ;  /* 0x00000092054b7220 */ /* 0x080fe20000410000 */
[----:B------:R-:W-:Y:S01]  /*1a9e0*/  I2FP.F32.U32 R37, R37 ;  /* 0x0000002500257245 */ /* 0x000fe20000201000 */
[----:B------:R-:W-:Y:S01]  /*1a9f0*/  FMUL.FTZ R39, R6, R146 ;  /* 0x0000009206277220 */ /* 0x000fe20000410000 */
[----:B------:R-:W-:Y:S02]  /*1aa00*/  FSEL R131, R36, RZ, !P6 ;  /* 0x000000ff24837208 */ /* 0x000fe40007000000 */
[----:B------:R-:W-:Y:S01]  /*1aa10*/  SEL R155, RZ, 0x1, P6 ;  /* 0x00000001ff9b7807 */ /* 0x000fe20003000000 */
[----:B------:R-:W-:Y:S01]  /*1aa20*/  FFMA.FTZ R37, R37, R132, 1.1641532182693481445e-10 ;  /* 0x2f00000025257423 */ /* 0x000fe20000010084 */
[----:B------:R-:W-:Y:S01]  /*1aa30*/  FSETP.GTU.FTZ.AND P6, PT, R141, R144, PT ;  /* 0x000000908d00720b */ /* 0x000fe20003fdc000 */
[----:B------:R-:W-:Y:S01]  /*1aa40*/  FMUL.FTZ R141, R7, R146 ;  /* 0x00000092078d7220 */ /* 0x000fe20000410000 */
        /* <DEDUP_REMOVED lines=25> */
.L_x_19092:
        /* <DEDUP_REMOVED lines=16> */
.L_x_19136:
        /* <DEDUP_REMOVED lines=13> */
.L_x_19138:
[----:B------:R-:W-:Y:S05]  /*1adb0*/  BSYNC.RECONVERGENT B1 ;  /* 0x0000000000017941 */ /* 0x000fea0003800200 */
.L_x_19137:
        /* <DEDUP_REMOVED lines=42> */
.L_x_19135:
[----:B------:R-:W-:Y:S05]  /*1b060*/  BSYNC.RECONVERGENT B0 ;  /* 0x0000000000007941 */ /* 0x000fea0003800200 */
.L_x_19134:
        /* <DEDUP_REMOVED lines=16> */
.L_x_19141:
        /* <DEDUP_REMOVED lines=13> */
.L_x_19143:
[----:B------:R-:W-:Y:S05]  /*1b240*/  BSYNC.RECONVERGENT B1 ;  /* 0x0000000000017941 */ /* 0x000fea0003800200 */
.L_x_19142:
        /* <DEDUP_REMOVED lines=42> */
.L_x_19140:
[----:B------:R-:W-:Y:S05]  /*1b4f0*/  BSYNC.RECONVERGENT B0 ;  /* 0x0000000000007941 */ /* 0x000fea0003800200 */
.L_x_19139:
        /* <DEDUP_REMOVED lines=16> */
.L_x_19146:
        /* <DEDUP_REMOVED lines=13> */
.L_x_19148:
[----:B------:R-:W-:Y:S05]  /*1b6d0*/  BSYNC.RECONVERGENT B1 ;  /* 0x0000000000017941 */ /* 0x000fea0003800200 */
.L_x_19147:
        /* <DEDUP_REMOVED lines=42> */
.L_x_19145:
[----:B------:R-:W-:Y:S05]  /*1b980*/  BSYNC.RECONVERGENT B0 ;  /* 0x0000000000007941 */ /* 0x000fea0003800200 */
.L_x_19144:
        /* <DEDUP_REMOVED lines=16> */
.L_x_19151:
        /* <DEDUP_REMOVED lines=13> */
.L_x_19153:
[----:B------:R-:W-:Y:S05]  /*1bb60*/  BSYNC.RECONVERGENT B1 ;  /* 0x0000000000017941 */ /* 0x000fea0003800200 */
.L_x_19152:
        /* <DEDUP_REMOVED lines=42> */
.L_x_19150:
[----:B------:R-:W-:Y:S05]  /*1be10*/  BSYNC.RECONVERGENT B0 ;  /* 0x0000000000007941 */ /* 0x000fea0003800200 */
.L_x_19149:
        /* <DEDUP_REMOVED lines=16> */
.L_x_19133:
        /* <DEDUP_REMOVED lines=12> */
[----:B------:R-:W-:-:S05]  /*1bfe0*/  IMAD.WIDE.U32 R140, R153, 0x4, R128 ;  /* 0x00000004998c7825 */ /* 0x000fca00078e0080 */
        /* <DEDUP_REMOVED lines=15> */
.L_x_19154:
        /* <DEDUP_REMOVED lines=20> */
.L_x_19158:
        /* <DEDUP_REMOVED lines=13> */
.L_x_19160:
[----:B------:R-:W-:Y:S05]  /*1c2f0*/  BSYNC.RECONVERGENT B1 ;  /* 0x0000000000017941 */ /* 0x000fea0003800200 */
.L_x_19159:
        /* <DEDUP_REMOVED lines=42> */
.L_x_19157:
[----:B------:R-:W-:Y:S05]  /*1c5a0*/  BSYNC.RECONVERGENT B0 ;  /* 0x0000000000007941 */ /* 0x000fea0003800200 */
.L_x_19156:
        /* <DEDUP_REMOVED lines=17> */
.L_x_19163:
        /* <DEDUP_REMOVED lines=13> */
.L_x_19165:
[----:B------:R-:W-:Y:S05]  /*1c790*/  BSYNC.RECONVERGENT B1 ;  /* 0x0000000000017941 */ /* 0x000fea0003800200 */
.L_x_19164:
        /* <DEDUP_REMOVED lines=42> */
.L_x_19162:
[----:B------:R-:W-:Y:S05]  /*1ca40*/  BSYNC.RECONVERGENT B0 ;  /* 0x0000000000007941 */ /* 0x000fea0003800200 */
.L_x_19161:
        /* <DEDUP_REMOVED lines=15> */
.L_x_19168:
        /* <DEDUP_REMOVED lines=13> */
.L_x_19170:
[----:B------:R-:W-:Y:S05]  /*1cc10*/  BSYNC.RECONVERGENT B1 ;  /* 0x0000000000017941 */ /* 0x000fea0003800200 */
.L_x_19169:
[----:B------:R-:W-:Y:S01]  /*1cc20*/  IMAD.WIDE.U32 R140, R123, -0x326172a9, RZ ;  /* 0xcd9e8d577b8c7825 */ /* 0x000fe200078e00ff */
[----:B------:R-:W-:-:S03]  /*1cc30*/  LOP3.LUT R80, R79, R143, R71, 0x96, !PT ;  /* 0x0000008f4f507212 */ /* 0x000fc600078e9647 */
[----:B------:R-:W-:Y:S01]  /*1cc40*/  IMAD.MOV.U32 R72, RZ, RZ, R138 ;  /* 0x000000ffff487224 */ /* 0x000fe200078e008a */
        /* <DEDUP_REMOVED lines=38> */
[----:B------:R-:W-:-:S07]  /*1ceb0*/  MOV R138, R130 ;  /* 0x00000082008a7202 */ /* 0x000fce0000000f00 */
.L_x_19167:
[----:B------:R-:W-:Y:S05]  /*1cec0*/  BSYNC.RECONVERGENT B0 ;  /* 0x0000000000007941 */ /* 0x000fea0003800200 */
.L_x_19166:
        /* <DEDUP_REMOVED lines=17> */
.L_x_19173:
        /* <DEDUP_REMOVED lines=13> */
.L_x_19175:
[----:B------:R-:W-:Y:S05]  /*1d0b0*/  BSYNC.RECONVERGENT B1 ;  /* 0x0000000000017941 */ /* 0x000fea0003800200 */
.L_x_19174:
        /* <DEDUP_REMOVED lines=42> */
.L_x_19172:
[----:B------:R-:W-:Y:S05]  /*1d360*/  BSYNC.RECONVERGENT B0 ;  /* 0x0000000000007941 */ /* 0x000fea0003800200 */
.L_x_19171:
        /* <DEDUP_REMOVED lines=15> */
.L_x_19178:
        /* <DEDUP_REMOVED lines=13> */
.L_x_19180:
[----:B------:R-:W-:Y:S05]  /*1d530*/  BSYNC.RECONVERGENT B1 ;  /* 0x0000000000017941 */ /* 0x000fea0003800200 */
.L_x_19179:
        /* <DEDUP_REMOVED lines=42> */
.L_x_19177:
[----:B------:R-:W-:Y:S05]  /*1d7e0*/  BSYNC.RECONVERGENT B0 ;  /* 0x0000000000007941 */ /* 0x000fea0003800200 */
.L_x_19176:
[----:B------:R-:W-:Y:S01]  /*1d7f0*/  ISETP.NE.AND P5, PT, R130, 0x1, PT ;  /* 0x000000018200780c */ /* 0x000fe20003fa5270 */
[----:B------:R-:W-:Y:S01]  /*1d800*/  FMUL.FTZ R164, R74, R146 ;  /* 0x000000924aa47220 */ /* 0x000fe20000410000 */
        /* <DEDUP_REMOVED lines=15> */
.L_x_19183:
        /* <DEDUP_REMOVED lines=13> */
.L_x_19185:
[----:B------:R-:W-:Y:S05]  /*1d9d0*/  BSYNC.RECONVERGENT B1 ;  /* 0x0000000000017941 */ /* 0x000fea0003800200 */
.L_x_19184:
        /* <DEDUP_REMOVED lines=42> */
.L_x_19182:
[----:B------:R-:W-:Y:S05]  /*1dc80*/  BSYNC.RECONVERGENT B0 ;  /* 0x0000000000007941 */ /* 0x000fea0003800200 */
.L_x_19181:
        /* <DEDUP_REMOVED lines=15> */
.L_x_19188:
        /* <DEDUP_REMOVED lines=13> */
.L_x_19190:
[----:B------:R-:W-:Y:S05]  /*1de50*/  BSYNC.RECONVERGENT B1 ;  /* 0x0000000000017941 */ /* 0x000fea0003800200 */
.L_x_19189:
        /* <DEDUP_REMOVED lines=42> */
.L_x_19187:
[----:B------:R-:W-:Y:S05]  /*1e100*/  BSYNC.RECONVERGENT B0 ;  /* 0x0000000000007941 */ /* 0x000fea0003800200 */
.L_x_19186:
        /* <DEDUP_REMOVED lines=17> */
.L_x_19193:
        /* <DEDUP_REMOVED lines=15> */
.L_x_19195:
[----:B------:R-:W-:Y:S05]  /*1e310*/  BSYNC.RECONVERGENT B1 ;  /* 0x0000000000017941 */ /* 0x000fea0003800200 */
.L_x_19194:
        /* <DEDUP_REMOVED lines=43> */
.L_x_19192:
[----:B------:R-:W-:Y:S05]  /*1e5d0*/  BSYNC.RECONVERGENT B0 ;  /* 0x0000000000007941 */ /* 0x000fea0003800200 */
.L_x_19191:
[----:B------:R-:W-:Y:S01]  /*1e5e0*/  FMUL.FTZ R131, R4, R146 ;  /* 0x0000009204837220 */ /* 0x000fe20000410000 */
[----:B------:R-:W-:Y:S01]  /*1e5f0*/  FSETP.GTU.FTZ.AND P6, PT, R161, R144, PT ;  /* 0x00000090a100720b */ /* 0x000fe20003fdc000 */
[----:B------:R-:W-:Y:S01]  /*1e600*/  FMUL.FTZ R75, R5, R146 ;  /* 0x00000092054b7220 */ /* 0x000fe20000410000 */
[----:B------:R-:W-:Y:S02]  /*1e610*/  I2FP.F32.U32 R73, R72 ;  /* 0x0000004800497245 */ /* 0x000fe40000201000 */
        /* <DEDUP_REMOVED lines=8> */
[----:B------:R-:W-:Y:S01]  /*1e6a0*/  FSETP.GTU.FTZ.AND P6, PT, R73, R144, PT ;  /* 0x000000904900720b */ /* 0x000fe20003fdc000 */
[----:B------:R-:W-:Y:S01]  /*1e6b0*/  FMUL.FTZ R73, R6, R146 ;  /* 0x0000009206497220 */ /* 0x000fe20000410000 */
[----:B------:R-:W-:Y:S02]  /*1e6c0*/  FSEL R162, R162, RZ, P3 ;  /* 0x000000ffa2a27208 */ /* 0x000fe40001800000 */
[----:B------:R-:W-:Y:S02]  /*1e6d0*/  FSEL R132, R132, RZ, !P6 ;  /* 0x000000ff84847208 */ /* 0x000fe40007000000 */
[----:B------:R-:W-:-:S02]  /*1e6e0*/  SEL R130, RZ, 0x1, P6 ;  /* 0x00000001ff827807 */ /* 0x000fc40003000000 */
[----:B------:R-:W-:Y:S02]  /*1e6f0*/  FSETP.GTU.FTZ.AND P6, PT, R165, R144, PT ;  /* 0x00000090a500720b */ /* 0x000fe40003fdc000 */
[----:B------:R-:W-:Y:S02]  /*1e700*/  FSEL R148, R148, RZ, P2 ;  /* 0x000000ff94947208 */ /* 0x000fe40001000000 */
[----:B------:R-:W-:Y:S02]  /*1e710*/  FSEL R73, R73, RZ, !P6 ;  /* 0x000000ff49497208 */ /* 0x000fe40007000000 */
[----:B------:R-:W-:Y:S01]  /*1e720*/  FSEL R141, R142, RZ, P5 ;  /* 0x000000ff8e8d7208 */ /* 0x000fe20002800000 */
[----:B------:R-:W-:Y:S01]  /*1e730*/  FADD.FTZ R72, R148, R131 ;  /* 0x0000008394487221 */ /* 0x000fe20000010000 */
[----:B------:R-:W-:Y:S01]  /*1e740*/  SEL R131, RZ, 0x1, P6 ;  /* 0x00000001ff837807 */ /* 0x000fe20003000000 */
[----:B------:R-:W-:Y:S01]  /*1e750*/  FADD.FTZ R74, R164, R73 ;  /* 0x00000049a44a7221 */ /* 0x000fe20000010000 */
[----:B------:R-:W-:Y:S01]  /*1e760*/  FADD.FTZ R73, R162, R75 ;  /* 0x0000004ba2497221 */ /* 0x000fe20000010000 */
[----:B------:R-:W-:Y:S01]  /*1e770*/  FADD.FTZ R75, R132, R141 ;  /* 0x0000008d844b7221 */ /* 0x000fe20000010000 */
[----:B------:R-:W-:Y:S01]  /*1e780*/  @P1 FADD.FTZ R72, R8, R72 ;  /* 0x0000004808481221 */ /* 0x000fe20000010000 */
[----:B------:R-:W-:Y:S01]  /*1e790*/  @P1 FADD.FTZ R74, R10, R74 ;  /* 0x0000004a0a4a1221 */ /* 0x000fe20000010000 */
[----:B------:R-:W-:Y:S01]  /*1e7a0*/  @P1 FADD.FTZ R73, R9, R73 ;  /* 0x0000004909491221 */ /* 0x000fe20000010000 */
[----:B------:R-:W-:Y:S01]  /*1e7b0*/  @P1 FADD.FTZ R75, R11, R75 ;  /* 0x0000004b0b4b1221 */ /* 0x000fe20000010000 */
[----:B------:R-:W-:-:S02]  /*1e7c0*/  PRMT R78, R140, 0x7610, R78 ;  /* 0x000076108c4e7816 */ /* 0x000fc4000000004e */
[----:B------:R-:W-:Y:S02]  /*1e7d0*/  PRMT R77, R143, 0x7610, R77 ;  /* 0x000076108f4d7816 */ /* 0x000fe4000000004d */
[----:B------:R-:W-:Y:S02]  /*1e7e0*/  PRMT R76, R131, 0x7610, R76 ;  /* 0x00007610834c7816 */ /* 0x000fe4000000004c */
[----:B------:R-:W-:Y:S01]  /*1e7f0*/  PRMT R0, R130, 0x7610, R0 ;  /* 0x0000761082007816 */ /* 0x000fe20000000000 */
[----:B------:R-:W-:Y:S06]  /*1e800*/  BRA `(.L_x_19196) ;  /* 0x0000001000d07947 */ /* 0x000fec0003800000 */
.L_x_19155:
        /* <DEDUP_REMOVED lines=16> */
.L_x_19199:
        /* <DEDUP_REMOVED lines=13> */
.L_x_19201:
[----:B------:R-:W-:Y:S05]  /*1e9e0*/  BSYNC.RECONVERGENT B1 ;  /* 0x0000000000017941 */ /* 0x000fea0003800200 */
.L_x_19200:
        /* <DEDUP_REMOVED lines=42> */
.L_x_19198:
[----:B------:R-:W-:Y:S05]  /*1ec90*/  BSYNC.RECONVERGENT B0 ;  /* 0x0000000000007941 */ /* 0x000fea0003800200 */
.L_x_19197:
        /* <DEDUP_REMOVED lines=16> */
.L_x_19204:
        /* <DEDUP_REMOVED lines=13> */
.L_x_19206:
[----:B------:R-:W-:Y:S05]  /*1ee70*/  BSYNC.RECONVERGENT B1 ;  /* 0x0000000000017941 */ /* 0x000fea0003800200 */
.L_x_19205:
        /* <DEDUP_REMOVED lines=42> */
.L_x_19203:
[----:B------:R-:W-:Y:S05]  /*1f120*/  BSYNC.RECONVERGENT B0 ;  /* 0x0000000000007941 */ /* 0x000fea0003800200 */
.L_x_19202:
        /* <DEDUP_REMOVED lines=16> */
.L_x_19209:
        /* <DEDUP_REMOVED lines=13> */
.L_x_19211:
[----:B------:R-:W-:Y:S05]  /*1f300*/  BSYNC.RECONVERGENT B1 ;  /* 0x0000000000017941 */ /* 0x000fea0003800200 */
.L_x_19210:
        /* <DEDUP_REMOVED lines=42> */
.L_x_19208:
[----:B------:R-:W-:Y:S05]  /*1f5b0*/  BSYNC.RECONVERGENT B0 ;  /* 0x0000000000007941 */ /* 0x000fea0003800200 */
.L_x_19207:
        /* <DEDUP_REMOVED lines=16> */
.L_x_19214:
        /* <DEDUP_REMOVED lines=13> */
.L_x_19216:
[----:B------:R-:W-:Y:S05]  /*1f790*/  BSYNC.RECONVERGENT B1 ;  /* 0x0000000000017941 */ /* 0x000fea0003800200 */
.L_x_19215:
        /* <DEDUP_REMOVED lines=42> */
.L_x_19213:
[----:B------:R-:W-:Y:S05]  /*1fa40*/  BSYNC.RECONVERGENT B0 ;  /* 0x0000000000007941 */ /* 0x000fea0003800200 */
.L_x_19212:
        /* <DEDUP_REMOVED lines=16> */
.L_x_19196:
[----:B------:R-:W-:Y:S01]  /*1fb50*/  FADD.FTZ R130, RZ, R12 ;  /* 0x0000000cff827221 */ /* 0x000fe20000010000 */
[----:B------:R-:W-:Y:S01]  /*1fb60*/  SEL R132, RZ, 0x100, !P3 ;  /* 0x00000100ff847807 */ /* 0x000fe20005800000 */
[----:B------:R-:W-:Y:S01]  /*1fb70*/  IMAD.WIDE.U32 R126, R155, 0x10, R126 ;  /* 0x000000109b7e7825 */ /* 0x000fe200078e007e */
[----:B------:R-:W-:-:S03]  /*1fb80*/  ISETP.NE.AND P1, PT, R122, RZ, PT ;  /* 0x000000ff7a00720c */ /* 0x000fc60003f25270 */
[----:B------:R-:W-:Y:S01]  /*1fb90*/  FADD.FTZ R131, R130, R13 ;  /* 0x0000000d82837221 */ /* 0x000fe20000010000 */
[----:B------:R-:W-:Y:S01]  /*1fba0*/  IMAD.WIDE.U32 R128, R155, 0x4, R128 ;  /* 0x000000049b807825 */ /* 0x000fe200078e0080 */
[----:B------:R0:W-:Y:S03]  /*1fbb0*/  STG.E.128 desc[UR6][R126.64], R72 ;  /* 0x000000487e007986 */ /* 0x0001e6000c101d06 */
        /* <DEDUP_REMOVED lines=23> */
[----:B------:R-:W-:-:S03]  /*1fd30*/  SEL R130, RZ, 0x1000000, !P5 ;  /* 0x01000000ff827807 */ /* 0x000fc60006800000 */
[----:B------:R-:W-:Y:S01]  /*1fd40*/  FADD.FTZ R140, R141, R36 ;  /* 0x000000248d8c7221 */ /* 0x000fe20000010000 */
[----:B------:R-:W-:Y:S02]  /*1fd50*/  SEL R141, RZ, 0x1, !P2 ;  /* 0x00000001ff8d7807 */ /* 0x000fe40005000000 */
[----:B------:R-:W-:Y:S01]  /*1fd60*/  IADD3 R130, PT, PT, R132, R130, R131 ;  /* 0x0000008284827210 */ /* 0x000fe20007ffe083 */
[----:B------:R-:W-:-:S03]  /*1fd70*/  FADD.FTZ R143, R140, R37 ;  /* 0x000000258c8f7221 */ /* 0x000fc60000010000 */
[----:B------:R-:W-:Y:S01]  /*1fd80*/  IADD3 R141, PT, PT, R130, R141, RZ ;  /* 0x0000008d828d7210 */ /* 0x000fe20007ffe0ff */
[----:B------:R-:W-:-:S04]  /*1fd90*/  FADD.FTZ R132, R143, R38 ;  /* 0x000000268f847221 */ /* 0x000fc80000010000 */
[----:B------:R0:W-:Y:S01]  /*1fda0*/  STG.E desc[UR6][R128.64], R141 ;  /* 0x0000008d80007986 */ /* 0x0001e2000c101906 */
[----:B------:R-:W-:-:S04]  /*1fdb0*/  FADD.FTZ R131, R132, R39 ;  /* 0x0000002784837221 */ /* 0x000fc80000010000 */
[----:B------:R-:W-:-:S04]  /*1fdc0*/  FADD.FTZ R130, R131, R72 ;  /* 0x0000004883827221 */ /* 0x000fc80000010000 */
[----:B------:R-:W-:-:S04]  /*1fdd0*/  FADD.FTZ R131, R130, R73 ;  /* 0x0000004982837221 */ /* 0x000fc80000010000 */
[----:B------:R-:W-:Y:S01]  /*1fde0*/  FADD.FTZ R130, R131, R74 ;  /* 0x0000004a83827221 */ /* 0x000fe20000010000 */
        /* <DEDUP_REMOVED lines=12> */
.L_x_19217:
        /* <DEDUP_REMOVED lines=88> */
.L_x_19231:
[----:B------:R-:W-:Y:S01]  /*20430*/  ISETP.NE.AND P2, PT, R124, RZ, PT ;  /* 0x000000ff7c00720c */ /* 0x000fe20003f45270 */
[----:B-1----:R-:W-:-:S03]  /*20440*/  FADD.FTZ R141, R132, R141 ;  /* 0x0000008d848d7221 */ /* 0x002fc60000010000 */
[----:B------:R-:W-:Y:S01]  /*20450*/  FSEL R206, R127, RZ, !P2 ;  /* 0x000000ff7fce7208 */ /* 0x000fe20005000000 */
[----:B------:R-:W-:-:S04]  /*20460*/  FFMA.FTZ R128, R141, R128, UR10 ;  /* 0x0000000a8d807e23 */ /* 0x000fc80008010080 */
[C---:B------:R-:W-:Y:S01]  /*20470*/  FADD.FTZ R212, -R206.reuse, R15 ;  /* 0x0000000fced47221 */ /* 0x040fe20000010100 */
[----:B------:R-:W-:Y:S01]  /*20480*/  FMUL.FTZ R15, R127, R127 ;  /* 0x0000007f7f0f7220 */ /* 0x000fe20000410000 */
[C---:B------:R-:W-:Y:S01]  /*20490*/  FADD.FTZ R208, -R206.reuse, R12 ;  /* 0x0000000cced07221 */ /* 0x040fe20000010100 */
[C---:B------:R-:W-:Y:S01]  /*204a0*/  FADD.FTZ R210, -R206.reuse, R13 ;  /* 0x0000000dced27221 */ /* 0x040fe20000010100 */
[C---:B------:R-:W-:Y:S01]  /*204b0*/  FADD.FTZ R200, -R206.reuse, R16 ;  /* 0x00000010cec87221 */ /* 0x040fe20000010100 */
[----:B------:R-:W1:Y:S01]  /*204c0*/  @!P1 LDC.64 R12, c[0x0][0x3c0] ;  /* 0x0000f000ff0c9b82 */ /* 0x000e620000000a00 */
[----:B------:R-:W-:Y:S01]  /*204d0*/  FSEL R15, R15, RZ, P2 ;  /* 0x000000ff0f0f7208 */ /* 0x000fe20001000000 */
[C---:B------:R-:W-:Y:S01]  /*204e0*/  FADD.FTZ R198, -R206.reuse, R17 ;  /* 0x00000011cec67221 */ /* 0x040fe20000010100 */
[C---:B0-----:R-:W-:Y:S01]  /*204f0*/  FADD.FTZ R132, -R206.reuse, R32 ;  /* 0x00000020ce847221 */ /* 0x041fe20000010100 */
[C---:B------:R-:W-:Y:S01]  /*20500*/  FADD.FTZ R32, -R206.reuse, R34 ;  /* 0x00000022ce207221 */ /* 0x040fe20000010100 */
[----:B------:R-:W-:Y:S01]  /*20510*/  FADD.FTZ R174, -R206, R35 ;  /* 0x00000023ceae7221 */ /* 0x000fe20000010100 */
[----:B------:R-:W-:Y:S01]  /*20520*/  FADD.FTZ R15, R128, R15 ;  /* 0x0000000f800f7221 */ /* 0x000fe20000010000 */
[C---:B------:R-:W-:Y:S01]  /*20530*/  FADD.FTZ R128, -R206.reuse, R37 ;  /* 0x00000025ce807221 */ /* 0x040fe20000010100 */
[----:B------:R-:W0:Y:S01]  /*20540*/  @!P1 LDC.64 R16, c[0x0][0x3c8] ;  /* 0x0000f200ff109b82 */ /* 0x000e220000000a00 */
[C---:B------:R-:W-:Y:S01]  /*20550*/  FADD.FTZ R202, -R206.reuse, R72 ;  /* 0x00000048ceca7221 */ /* 0x040fe20000010100 */
[----:B------:R-:W2:Y:S01]  /*20560*/  MUFU.RSQ R37, R15 ;  /* 0x0000000f00257308 */ /* 0x000ea20000001400 */
        /* <DEDUP_REMOVED lines=9> */
[C---:B------:R-:W-:Y:S01]  /*20600*/  FADD.FTZ R188, -R206.reuse, R26 ;  /* 0x0000001acebc7221 */ /* 0x040fe20000010100 */
[C---:B------:R-:W-:Y:S01]  /*20610*/  FADD.FTZ R186, -R206.reuse, R27 ;  /* 0x0000001bceba7221 */ /* 0x040fe20000010100 */
[----:B------:R-:W-:Y:S01]  /*20620*/  FADD.FTZ R130, -R206, R28 ;  /* 0x0000001cce827221 */ /* 0x000fe20000010100 */
[----:B------:R-:W-:Y:S01]  /*20630*/  HADD2.F32 R18, -RZ, R100.H1_H1 ;  /* 0x30000064ff127230 */ /* 0x000fe20000004100 */
[----:B------:R-:W4:Y:S01]  /*20640*/  LDC.64 R72, c[0x0][0x430] ;  /* 0x00010c00ff487b82 */ /* 0x000f220000000a00 */
[----:B-1----:R-:W-:-:S04]  /*20650*/  @!P1 IMAD.WIDE R12, R121, 0x4, R12 ;  /* 0x00000004790c9825 */ /* 0x002fc800078e020c */
[C---:B------:R-:W-:Y:S01]  /*20660*/  FADD.FTZ R164, -R206.reuse, R20 ;  /* 0x00000014cea47221 */ /* 0x040fe20000010100 */
[----:B------:R-:W-:Y:S01]  /*20670*/  FADD.FTZ R140, -R206, R25 ;  /* 0x00000019ce8c7221 */ /* 0x000fe20000010100 */
[C---:B--2---:R-:W-:Y:S01]  /*20680*/  FMUL.FTZ R27, R37.reuse, R208 ;  /* 0x000000d0251b7220 */ /* 0x044fe20000410000 */
[----:B------:R-:W-:Y:S02]  /*20690*/  HADD2.F32 R22, -RZ, R54.H0_H0 ;  /* 0x20000036ff167230 */ /* 0x000fe40000004100 */
[C---:B------:R-:W-:Y:S01]  /*206a0*/  FMUL.FTZ R26, R37.reuse, R210 ;  /* 0x000000d2251a7220 */ /* 0x040fe20000410000 */
[----:B------:R-:W-:Y:S02]  /*206b0*/  HADD2.F32 R15, -RZ, R99.H1_H1 ;  /* 0x30000063ff0f7230 */ /* 0x000fe40000004100 */
[C---:B------:R-:W-:Y:S01]  /*206c0*/  FMUL.FTZ R25, R37.reuse, R14 ;  /* 0x0000000e25197220 */ /* 0x040fe20000410000 */
[----:B------:R-:W-:Y:S02]  /*206d0*/  HADD2.F32 R19, -RZ, R166.H0_H0 ;  /* 0x200000a6ff137230 */ /* 0x000fe40000004100 */
[----:B------:R-:W-:Y:S01]  /*206e0*/  FMUL.FTZ R20, R37, R212 ;  /* 0x000000d425147220 */ /* 0x000fe20000410000 */
[----:B------:R-:W-:Y:S01]  /*206f0*/  HADD2.F32 R24, -RZ, R100.H0_H0 ;  /* 0x20000064ff187230 */ /* 0x000fe20000004100 */
[----:B------:R1:W-:Y:S01]  /*20700*/  @!P1 STG.E desc[UR6][R12.64], R127 ;  /* 0x0000007f0c009986 */ /* 0x0003e2000c101906 */
[----:B------:R-:W-:-:S02]  /*20710*/  HADD2.F32 R28, -RZ, R55.H0_H0 ;  /* 0x20000037ff1c7230 */ /* 0x000fc40000004100 */
[C---:B------:R-:W-:Y:S01]  /*20720*/  FADD.FTZ R170, -R206.reuse, R38 ;  /* 0x00000026ceaa7221 */ /* 0x040fe20000010100 */
[----:B------:R-:W-:Y:S02]  /*20730*/  HADD2.F32 R21, -RZ, R99.H0_H0 ;  /* 0x20000063ff157230 */ /* 0x000fe40000004100 */
[----:B------:R-:W-:Y:S01]  /*20740*/  FADD.FTZ R144, -R206, R29 ;  /* 0x0000001dce907221 */ /* 0x000fe20000010100 */
[----:B------:R-:W-:Y:S02]  /*20750*/  HADD2.F32 R23, -RZ, R167.H0_H0 ;  /* 0x200000a7ff177230 */ /* 0x000fe40000004100 */
[----:B------:R-:W-:Y:S01]  /*20760*/  FFMA.FTZ R14, R25, R24, R28 ;  /* 0x00000018190e7223 */ /* 0x000fe2000001001c */
[----:B0-----:R-:W-:-:S04]  /*20770*/  @!P1 IMAD.WIDE R16, R121, 0x4, R16 ;  /* 0x0000000479109825 */ /* 0x001fc800078e0210 */
[C---:B------:R-:W-:Y:S01]  /*20780*/  FADD.FTZ R182, -R206.reuse, R30 ;  /* 0x0000001eceb67221 */ /* 0x040fe20000010100 */
[C---:B------:R-:W-:Y:S01]  /*20790*/  FADD.FTZ R180, -R206.reuse, R31 ;  /* 0x0000001fceb47221 */ /* 0x040fe20000010100 */
[C---:B------:R-:W-:Y:S01]  /*207a0*/  FADD.FTZ R176, -R206.reuse, R33 ;  /* 0x00000021ceb07221 */ /* 0x040fe20000010100 */
[----:B------:R-:W-:Y:S01]  /*207b0*/  FADD.FTZ R36, -R206, R36 ;  /* 0x00000024ce247221 */ /* 0x000fe20000010100 */
[----:B-1----:R-:W-:Y:S01]  /*207c0*/  FFMA.FTZ R12, R27, R18, R22 ;  /* 0x000000121b0c7223 */ /* 0x002fe20000010016 */
[----:B------:R-:W-:Y:S01]  /*207d0*/  FFMA.FTZ R13, R26, R15, R19 ;  /* 0x0000000f1a0d7223 */ /* 0x000fe20000010013 */
[----:B------:R-:W-:Y:S01]  /*207e0*/  FFMA.FTZ R15, R20, R21, R23 ;  /* 0x00000015140f7223 */ /* 0x000fe20000010017 */
[----:B---3--:R-:W-:-:S04]  /*207f0*/  IMAD.WIDE.U32 R18, R145, 0x10, R34 ;  /* 0x0000001091127825 */ /* 0x008fc800078e0022 */
[C---:B------:R-:W-:Y:S01]  /*20800*/  FADD.FTZ R38, -R206.reuse, R39 ;  /* 0x00000027ce267221 */ /* 0x040fe20000010100 */
[C---:B------:R-:W-:Y:S01]  /*20810*/  FADD.FTZ R74, -R206.reuse, R74 ;  /* 0x0000004ace4a7221 */ /* 0x040fe20000010100 */
[----:B------:R-:W-:Y:S01]  /*20820*/  FADD.FTZ R206, -R206, R75 ;  /* 0x0000004bcece7221 */ /* 0x000fe20000010100 */
[----:B------:R0:W-:Y:S01]  /*20830*/  @!P1 STG.E desc[UR6][R16.64], R37 ;  /* 0x0000002510009986 */ /* 0x0001e2000c101906 */
[C---:B------:R-:W-:Y:S01]  /*20840*/  FMUL.FTZ R191, R37.reuse, R162 ;  /* 0x000000a225bf7220 */ /* 0x040fe20000410000 */
[C---:B------:R-:W-:Y:S01]  /*20850*/  FMUL.FTZ R28, R37.reuse, R164 ;  /* 0x000000a4251c7220 */ /* 0x040fe20000410000 */
[C---:B------:R-:W-:Y:S01]  /*20860*/  FMUL.FTZ R185, R37.reuse, R130 ;  /* 0x0000008225b97220 */ /* 0x040fe20000410000 */
[----:B------:R1:W-:Y:S01]  /*20870*/  STG.E.128 desc[UR6][R18.64], R12 ;  /* 0x0000000c12007986 */ /* 0x0003e2000c101d06 */
[C---:B------:R-:W-:Y:S01]  /*20880*/  FMUL.FTZ R162, R37.reuse, R74 ;  /* 0x0000004a25a27220 */ /* 0x040fe20000410000 */
[C---:B------:R-:W-:Y:S01]  /*20890*/  FMUL.FTZ R24, R37.reuse, R200 ;  /* 0x000000c825187220 */ /* 0x040fe20000410000 */
[C---:B------:R-:W-:Y:S01]  /*208a0*/  FMUL.FTZ R21, R37.reuse, R198 ;  /* 0x000000c625157220 */ /* 0x040fe20000410000 */
[C---:B------:R-:W-:Y:S01]  /*208b0*/  FMUL.FTZ R22, R37.reuse, R126 ;  /* 0x0000007e25167220 */ /* 0x040fe20000410000 */
[C---:B------:R-:W-:Y:S01]  /*208c0*/  FMUL.FTZ R23, R37.reuse, R142 ;  /* 0x0000008e25177220 */ /* 0x040fe20000410000 */
[C---:B------:R-:W-:Y:S01]  /*208d0*/  FMUL.FTZ R29, R37.reuse, R196 ;  /* 0x000000c4251d7220 */ /* 0x040fe20000410000 */
[----:B------:R-:W-:Y:S01]  /*208e0*/  FMUL.FTZ R30, R37, R146 ;  /* 0x00000092251e7220 */ /* 0x000fe20000410000 */
[----:B0-----:R-:W-:-:S02]  /*208f0*/  HADD2.F32 R17, -RZ, R97.H0_H0 ;  /* 0x20000061ff117230 */ /* 0x001fc40000004100 */
        /* <DEDUP_REMOVED lines=9> */
[----:B-1----:R-:W-:Y:S02]  /*20990*/  HADD2.F32 R13, -RZ, R97.H1_H1 ;  /* 0x30000061ff0d7230 */ /* 0x002fe40000004100 */
[----:B------:R-:W-:Y:S01]  /*209a0*/  FMUL.FTZ R175, R37, R32 ;  /* 0x0000002025af7220 */ /* 0x000fe20000410000 */
[----:B------:R-:W-:-:S02]  /*209b0*/  HADD2.F32 R15, -RZ, R166.H1_H1 ;  /* 0x300000a6ff0f7230 */ /* 0x000fc40000004100 */
[C---:B------:R-:W-:Y:S01]  /*209c0*/  FMUL.FTZ R174, R37.reuse, R174 ;  /* 0x000000ae25ae7220 */ /* 0x040fe20000410000 */
[----:B------:R-:W-:Y:S02]  /*209d0*/  HADD2.F32 R12, -RZ, R98.H1_H1 ;  /* 0x30000062ff0c7230 */ /* 0x000fe40000004100 */
[C---:B------:R-:W-:Y:S01]  /*209e0*/  FMUL.FTZ R173, R37.reuse, R36 ;  /* 0x0000002425ad7220 */ /* 0x040fe20000410000 */
[----:B------:R-:W-:Y:S02]  /*209f0*/  HADD2.F32 R14, -RZ, R2.H0_H0 ;  /* 0x20000002ff0e7230 */ /* 0x000fe40000004100 */
[C---:B------:R-:W-:Y:S01]  /*20a00*/  FMUL.FTZ R171, R37.reuse, R128 ;  /* 0x0000008025ab7220 */ /* 0x040fe20000410000 */
[----:B------:R-:W-:Y:S02]  /*20a10*/  HADD2.F32 R19, -RZ, R167.H1_H1 ;  /* 0x300000a7ff137230 */ /* 0x000fe40000004100 */
[C---:B------:R-:W-:Y:S01]  /*20a20*/  FMUL.FTZ R170, R37.reuse, R170 ;  /* 0x000000aa25aa7220 */ /* 0x040fe20000410000 */
[C---:B------:R-:W-:Y:S01]  /*20a30*/  FMUL.FTZ R165, R37.reuse, R38 ;  /* 0x0000002625a57220 */ /* 0x040fe20000410000 */
[C---:B------:R-:W-:Y:S01]  /*20a40*/  FMUL.FTZ R164, R37.reuse, R202 ;  /* 0x000000ca25a47220 */ /* 0x040fe20000410000 */
[C---:B------:R-:W-:Y:S01]  /*20a50*/  FMUL.FTZ R163, R37.reuse, R204 ;  /* 0x000000cc25a37220 */ /* 0x040fe20000410000 */
[----:B------:R-:W-:Y:S01]  /*20a60*/  FMUL.FTZ R161, R37, R206 ;  /* 0x000000ce25a17220 */ /* 0x000fe20000410000 */
[----:B------:R-:W-:-:S04]  /*20a70*/  IMAD.WIDE.U32 R74, R133, 0x10, R34 ;  /* 0x00000010854a7825 */ /* 0x000fc800078e0022 */
[----:B------:R-:W-:Y:S01]  /*20a80*/  FFMA.FTZ R13, R26, R13, R15 ;  /* 0x0000000d1a0d7223 */ /* 0x000fe2000001000f */
[----:B------:R-:W-:Y:S01]  /*20a90*/  FFMA.FTZ R12, R27, R12, R14 ;  /* 0x0000000c1b0c7223 */ /* 0x000fe2000001000e */
[----:B------:R-:W-:Y:S01]  /*20aa0*/  FFMA.FTZ R15, R20, R17, R19 ;  /* 0x00000011140f7223 */ /* 0x000fe20000010013 */
[----:B----4-:R-:W-:-:S04]  /*20ab0*/  IMAD.WIDE.U32 R130, R133, 0x10, R72 ;  /* 0x0000001085827825 */ /* 0x010fc800078e0048 */
[----:B------:R-:W-:Y:S02]  /*20ac0*/  HADD2.F32 R16, -RZ, R98.H0_H0 ;  /* 0x20000062ff107230 */ /* 0x000fe40000004100 */
[----:B------:R-:W-:Y:S02]  /*20ad0*/  HADD2.F32 R18, -RZ, R3.H0_H0 ;  /* 0x20000003ff127230 */ /* 0x000fe40000004100 */
[----:B------:R-:W-:-:S04]  /*20ae0*/  IMAD.WIDE.U32 R126, R139, 0x10, R34 ;  /* 0x000000108b7e7825 */ /* 0x000fc800078e0022 */
[----:B------:R-:W-:Y:S01]  /*20af0*/  FFMA.FTZ R14, R25, R16, R18 ;  /* 0x00000010190e7223 */ /* 0x000fe20000010012 */
[----:B------:R-:W-:-:S04]  /*20b00*/  IMAD.WIDE.U32 R128, R151, 0x10, R34 ;  /* 0x0000001097807825 */ /* 0x000fc800078e0022 */
[----:B------:R-:W-:-:S04]  /*20b10*/  IMAD.WIDE.U32 R132, R139, 0x10, R72 ;  /* 0x000000108b847825 */ /* 0x000fc800078e0048 */
[----:B------:R-:W-:-:S04]  /*20b20*/  IMAD.WIDE.U32 R36, R151, 0x10, R72 ;  /* 0x0000001097247825 */ /* 0x000fc800078e0048 */
[----:B------:R-:W-:Y:S02]  /*20b30*/  HADD2.F32 R139, -RZ, R96.H1_H1 ;  /* 0x30000060ff8b7230 */ /* 0x000fe40000004100 */
[----:B------:R-:W-:Y:S02]  /*20b40*/  HADD2.F32 R151, -RZ, R56.H0_H0 ;  /* 0x20000038ff977230 */ /* 0x000fe40000004100 */
        /* <DEDUP_REMOVED lines=8> */
[C---:B------:R-:W-:Y:S01]  /*20bd0*/  FFMA.FTZ R17, R21.reuse, R18, R26 ;  /* 0x0000001215117223 */ /* 0x040fe2000001001a */
[----:B------:R-:W-:Y:S02]  /*20be0*/  HADD2.F32 R27, -RZ, R96.H0_H0 ;  /* 0x20000060ff1b7230 */ /* 0x000fe40000004100 */
[----:B------:R-:W-:Y:S02]  /*20bf0*/  HADD2.F32 R139, -RZ, R57.H0_H0 ;  /* 0x20000039ff8b7230 */ /* 0x000fe40000004100 */
[----:B------:R-:W-:Y:S01]  /*20c00*/  FFMA.FTZ R21, R21, R196, R25 ;  /* 0x000000c415157223 */ /* 0x000fe20000010019 */
[----:B------:R-:W-:-:S02]  /*20c10*/  HADD2.F32 R151, -RZ, R94.H0_H0 ;  /* 0x2000005eff977230 */ /* 0x000fc40000004100 */
[----:B------:R-:W-:Y:S02]  /*20c20*/  HADD2.F32 R198, -RZ, R41.H0_H0 ;  /* 0x20000029ffc67230 */ /* 0x000fe40000004100 */
[C---:B------:R-:W-:Y:S01]  /*20c30*/  FFMA.FTZ R18, R22.reuse, R27, R139 ;  /* 0x0000001b16127223 */ /* 0x040fe2000001008b */
[----:B------:R-:W-:Y:S02]  /*20c40*/  HADD2.F32 R24, -RZ, R95.H0_H0 ;  /* 0x2000005fff187230 */ /* 0x000fe40000004100 */
[----:B------:R-:W-:Y:S02]  /*20c50*/  HADD2.F32 R26, -RZ, R169.H0_H0 ;  /* 0x200000a9ff1a7230 */ /* 0x000fe40000004100 */
[----:B------:R-:W-:Y:S01]  /*20c60*/  FFMA.FTZ R22, R22, R151, R198 ;  /* 0x0000009716167223 */ /* 0x000fe200000100c6 */
[----:B------:R-:W-:Y:S02]  /*20c70*/  HADD2.F32 R196, -RZ, R93.H0_H0 ;  /* 0x2000005dffc47230 */ /* 0x000fe40000004100 */
[----:B------:R-:W-:-:S02]  /*20c80*/  HADD2.F32 R25, -RZ, R169.H1_H1 ;  /* 0x300000a9ff197230 */ /* 0x000fc40000004100 */
[C---:B------:R-:W-:Y:S01]  /*20c90*/  FFMA.FTZ R19, R23.reuse, R24, R26 ;  /* 0x0000001817137223 */ /* 0x040fe2000001001a */
[----:B------:R-:W-:Y:S02]  /*20ca0*/  HADD2.F32 R27, -RZ, R92.H1_H1 ;  /* 0x3000005cff1b7230 */ /* 0x000fe40000004100 */
[----:B------:R-:W-:Y:S02]  /*20cb0*/  HADD2.F32 R139, -RZ, R58.H0_H0 ;  /* 0x2000003aff8b7230 */ /* 0x000fe40000004100 */
[----:B------:R-:W-:Y:S01]  /*20cc0*/  FFMA.FTZ R23, R23, R196, R25 ;  /* 0x000000c417177223 */ /* 0x000fe20000010019 */
[----:B------:R-:W-:Y:S02]  /*20cd0*/  HADD2.F32 R200, -RZ, R91.H1_H1 ;  /* 0x3000005bffc87230 */ /* 0x000fe40000004100 */
[----:B------:R-:W-:Y:S02]  /*20ce0*/  HADD2.F32 R202, -RZ, R172.H0_H0 ;  /* 0x200000acffca7230 */ /* 0x000fe40000004100 */
[----:B------:R-:W-:Y:S01]  /*20cf0*/  FFMA.FTZ R24, R28, R27, R139 ;  /* 0x0000001b1c187223 */ /* 0x000fe2000001008b */
[----:B------:R-:W-:-:S02]  /*20d00*/  HADD2.F32 R151, -RZ, R90.H1_H1 ;  /* 0x3000005aff977230 */ /* 0x000fc40000004100 */
[----:B------:R-:W-:Y:S02]  /*20d10*/  HADD2.F32 R198, -RZ, R42.H0_H0 ;  /* 0x2000002affc67230 */ /* 0x000fe40000004100 */
[----:B------:R-:W-:Y:S01]  /*20d20*/  FFMA.FTZ R25, R29, R200, R202 ;  /* 0x000000c81d197223 */ /* 0x000fe200000100ca */
[----:B------:R-:W-:-:S04]  /*20d30*/  IMAD.WIDE.U32 R144, R145, 0x10, R72 ;  /* 0x0000001091907825 */ /* 0x000fc800078e0048 */
[----:B------:R-:W-:Y:S01]  /*20d40*/  FFMA.FTZ R28, R28, R151, R198 ;  /* 0x000000971c1c7223 */ /* 0x000fe200000100c6 */
[----:B------:R-:W-:Y:S01]  /*20d50*/  IMAD.WIDE.U32 R140, R147, 0x10, R34 ;  /* 0x00000010938c7825 */ /* 0x000fe200078e0022 */
[----:B------:R0:W-:Y:S03]  /*20d60*/  STG.E.128 desc[UR6][R144.64], R12 ;  /* 0x0000000c90007986 */ /* 0x0001e6000c101d06 */
[----:B------:R-:W-:Y:S01]  /*20d70*/  HADD2.F32 R26, -RZ, R89.H1_H1 ;  /* 0x30000059ff1a7230 */ /* 0x000fe20000004100 */
[----:B------:R1:W-:Y:S01]  /*20d80*/  STG.E.128 desc[UR6][R140.64], R16 ;  /* 0x000000108c007986 */ /* 0x0003e2000c101d06 */
[----:B------:R-:W-:Y:S02]  /*20d90*/  HADD2.F32 R202, -RZ, R172.H1_H1 ;  /* 0x300000acffca7230 */ /* 0x000fe40000004100 */
[----:B------:R-:W-:Y:S02]  /*20da0*/  HADD2.F32 R27, -RZ, R92.H0_H0 ;  /* 0x2000005cff1b7230 */ /* 0x000fe40000004100 */
[----:B------:R-:W-:-:S02]  /*20db0*/  HADD2.F32 R151, -RZ, R59.H0_H0 ;  /* 0x2000003bff977230 */ /* 0x000fc40000004100 */
[----:B------:R-:W-:Y:S01]  /*20dc0*/  FFMA.FTZ R29, R29, R26, R202 ;  /* 0x0000001a1d1d7223 */ /* 0x000fe200000100ca */
[----:B------:R-:W-:Y:S02]  /*20dd0*/  HADD2.F32 R198, -RZ, R91.H0_H0 ;  /* 0x2000005bffc67230 */ /* 0x000fe40000004100 */
[----:B------:R-:W-:Y:S02]  /*20de0*/  HADD2.F32 R200, -RZ, R178.H0_H0 ;  /* 0x200000b2ffc87230 */ /* 0x000fe40000004100 */
[----:B------:R-:W-:Y:S01]  /*20df0*/  FFMA.FTZ R26, R30, R27, R151 ;  /* 0x0000001b1e1a7223 */ /* 0x000fe20000010097 */
[----:B------:R-:W-:-:S04]  /*20e00*/  IMAD.WIDE.U32 R146, R147, 0x10, R72 ;  /* 0x0000001093927825 */ /* 0x000fc800078e0048 */
[----:B------:R-:W-:Y:S01]  /*20e10*/  FFMA.FTZ R27, R31, R198, R200 ;  /* 0x000000c61f1b7223 */ /* 0x000fe200000100c8 */
[----:B0-----:R-:W-:Y:S01]  /*20e20*/  HADD2.F32 R14, -RZ, R85.H1_H1 ;  /* 0x30000055ff0e7230 */ /* 0x001fe20000004100 */
[----:B------:R-:W-:Y:S01]  /*20e30*/  STG.E.128 desc[UR6][R146.64], R20 ;  /* 0x0000001492007986 */ /* 0x000fe2000c101d06 */
[----:B------:R-:W-:Y:S02]  /*20e40*/  HADD2.F32 R15, -RZ, R88.H0_H0 ;  /* 0x20000058ff0f7230 */ /* 0x000fe40000004100 */
[----:B-1----:R-:W-:Y:S02]  /*20e50*/  HADD2.F32 R17, -RZ, R179.H1_H1 ;  /* 0x300000b3ff117230 */ /* 0x002fe40000004100 */
[----:B------:R-:W-:Y:S02]  /*20e60*/  HADD2.F32 R19, -RZ, R61.H0_H0 ;  /* 0x2000003dff137230 */ /* 0x000fe40000004100 */
[----:B------:R-:W-:-:S04]  /*20e70*/  IMAD.WIDE.U32 R142, R149, 0x10, R34 ;  /* 0x00000010958e7825 */ /* 0x000fc800078e0022 */
[----:B------:R-:W-:Y:S01]  /*20e80*/  FFMA.FTZ R17, R189, R14, R17 ;  /* 0x0000000ebd117223 */ /* 0x000fe20000010011 */
[----:B------:R-:W-:Y:S01]  /*20e90*/  FFMA.FTZ R14, R188, R15, R19 ;  /* 0x0000000fbc0e7223 */ /* 0x000fe20000010013 */
[C---:B------:R-:W-:Y:S01]  /*20ea0*/  IMAD.WIDE.U32 R32, R153.reuse, 0x10, R34 ;  /* 0x0000001099207825 */ /* 0x040fe200078e0022 */
[----:B------:R0:W-:Y:S03]  /*20eb0*/  STG.E.128 desc[UR6][R142.64], R24 ;  /* 0x000000188e007986 */ /* 0x0001e6000c101d06 */
[----:B------:R-:W-:-:S04]  /*20ec0*/  IMAD.WIDE.U32 R38, R153, 0x10, R72 ;  /* 0x0000001099267825 */ /* 0x000fc800078e0048 */
[----:B------:R-:W-:Y:S02]  /*20ed0*/  HADD2.F32 R153, -RZ, R90.H0_H0 ;  /* 0x2000005aff997230 */ /* 0x000fe40000004100 */
[----:B------:R-:W-:Y:S02]  /*20ee0*/  HADD2.F32 R204, -RZ, R43.H0_H0 ;  /* 0x2000002bffcc7230 */ /* 0x000fe40000004100 */
[----:B------:R-:W-:Y:S02]  /*20ef0*/  HADD2.F32 R196, -RZ, R89.H0_H0 ;  /* 0x20000059ffc47230 */ /* 0x000fe40000004100 */
[----:B------:R-:W-:Y:S02]  /*20f00*/  HADD2.F32 R139, -RZ, R178.H1_H1 ;  /* 0x300000b2ff8b7230 */ /* 0x000fe40000004100 */
[----:B------:R-:W-:Y:S01]  /*20f10*/  FFMA.FTZ R30, R30, R153, R204 ;  /* 0x000000991e1e7223 */ /* 0x000fe200000100cc */
[----:B------:R-:W-:Y:S02]  /*20f20*/  HADD2.F32 R15, -RZ, R86.H0_H0 ;  /* 0x20000056ff0f7230 */ /* 0x000fe40000004100 */
[----:B------:R-:W-:-:S02]  /*20f30*/  HADD2.F32 R19, -RZ, R45.H0_H0 ;  /* 0x2000002dff137230 */ /* 0x000fc40000004100 */
[----:B------:R-:W-:Y:S01]  /*20f40*/  FFMA.FTZ R31, R31, R196, R139 ;  /* 0x000000c41f1f7223 */ /* 0x000fe2000001008b */
[----:B0-----:R-:W-:Y:S02]  /*20f50*/  HADD2.F32 R25, -RZ, R85.H0_H0 ;  /* 0x20000055ff197230 */ /* 0x001fe40000004100 */
[----:B------:R-:W-:Y:S02]  /*20f60*/  HADD2.F32 R20, -RZ, R181.H1_H1 ;  /* 0x300000b5ff147230 */ /* 0x000fe40000004100 */
        /* <DEDUP_REMOVED lines=9> */
[----:B------:R-:W-:Y:S01]  /*21000*/  HADD2.F32 R21, -RZ, R87.H0_H0 ;  /* 0x20000057ff157230 */ /* 0x000fe20000004100 */
[----:B------:R0:W-:Y:S01]  /*21010*/  STG.E.128 desc[UR6][R148.64], R28 ;  /* 0x0000001c94007986 */ /* 0x0001e2000c101d06 */
[----:B------:R-:W-:Y:S02]  /*21020*/  HADD2.F32 R23, -RZ, R181.H0_H0 ;  /* 0x200000b5ff177230 */ /* 0x000fe40000004100 */
[----:B------:R-:W-:Y:S02]  /*21030*/  HADD2.F32 R200, -RZ, R86.H1_H1 ;  /* 0x30000056ffc87230 */ /* 0x000fe40000004100 */
        /* <DEDUP_REMOVED lines=8> */
[----:B------:R-:W-:Y:S02]  /*210c0*/  HADD2.F32 R25, -RZ, R184.H1_H1 ;  /* 0x300000b8ff197230 */ /* 0x000fe40000004100 */
[----:B------:R-:W-:-:S02]  /*210d0*/  HADD2.F32 R139, -RZ, R187.H0_H0 ;  /* 0x200000bbff8b7230 */ /* 0x000fc40000004100 */
[C---:B------:R-:W-:Y:S01]  /*210e0*/  FFMA.FTZ R22, R182.reuse, R23, R27 ;  /* 0x00000017b6167223 */ /* 0x040fe2000001001b */
[----:B0-----:R-:W-:Y:S02]  /*210f0*/  HADD2.F32 R29, -RZ, R77.H1_H1 ;  /* 0x3000004dff1d7230 */ /* 0x001fe40000004100 */
[----:B------:R-:W-:Y:S02]  /*21100*/  HADD2.F32 R30, -RZ, R47.H0_H0 ;  /* 0x2000002fff1e7230 */ /* 0x000fe40000004100 */
[----:B------:R-:W-:Y:S02]  /*21110*/  HADD2.F32 R28, -RZ, R76.H1_H1 ;  /* 0x3000004cff1c7230 */ /* 0x000fe40000004100 */
[----:B------:R-:W-:Y:S02]  /*21120*/  HADD2.F32 R31, -RZ, R83.H0_H0 ;  /* 0x20000053ff1f7230 */ /* 0x000fe40000004100 */
[----:B------:R-:W-:Y:S01]  /*21130*/  FFMA.FTZ R26, R182, R29, R30 ;  /* 0x0000001db61a7223 */ /* 0x000fe2000001001e */
[----:B------:R-:W-:-:S02]  /*21140*/  HADD2.F32 R196, -RZ, R88.H1_H1 ;  /* 0x30000058ffc47230 */ /* 0x000fc40000004100 */
[----:B------:R-:W-:Y:S01]  /*21150*/  FFMA.FTZ R25, R183, R28, R25 ;  /* 0x0000001cb7197223 */ /* 0x000fe20000010019 */
[----:B------:R-:W-:Y:S02]  /*21160*/  HADD2.F32 R198, -RZ, R60.H0_H0 ;  /* 0x2000003cffc67230 */ /* 0x000fe40000004100 */
[----:B------:R-:W-:Y:S01]  /*21170*/  FFMA.FTZ R23, R180, R31, R139 ;  /* 0x0000001fb4177223 */ /* 0x000fe2000001008b */
[----:B------:R-:W-:Y:S02]  /*21180*/  HADD2.F32 R202, -RZ, R87.H1_H1 ;  /* 0x30000057ffca7230 */ /* 0x000fe40000004100 */
[----:B------:R-:W-:Y:S02]  /*21190*/  HADD2.F32 R204, -RZ, R179.H0_H0 ;  /* 0x200000b3ffcc7230 */ /* 0x000fe40000004100 */
[----:B------:R-:W-:Y:S01]  /*211a0*/  FFMA.FTZ R12, R191, R196, R198 ;  /* 0x000000c4bf0c7223 */ /* 0x000fe200000100c6 */
[----:B------:R-:W-:Y:S02]  /*211b0*/  HADD2.F32 R27, -RZ, R0.H1_H1 ;  /* 0x30000000ff1b7230 */ /* 0x000fe40000004100 */
[----:B------:R-:W-:-:S02]  /*211c0*/  HADD2.F32 R29, -RZ, R187.H1_H1 ;  /* 0x300000bbff1d7230 */ /* 0x000fc40000004100 */
[----:B------:R-:W-:Y:S01]  /*211d0*/  FFMA.FTZ R13, R189, R202, R204 ;  /* 0x000000cabd0d7223 */ /* 0x000fe200000100cc */
[--C-:B------:R-:W-:Y:S02]  /*211e0*/  HADD2.F32 R28, -RZ, R125.reuse.H0_H0 ;  /* 0x2000007dff1c7230 */ /* 0x100fe40000004100 */
[----:B------:R-:W-:Y:S02]  /*211f0*/  HADD2.F32 R30, -RZ, R64.H0_H0 ;  /* 0x20000040ff1e7230 */ /* 0x000fe40000004100 */
[----:B------:R-:W-:Y:S01]  /*21200*/  FFMA.FTZ R27, R180, R27, R29 ;  /* 0x0000001bb41b7223 */ /* 0x000fe2000001001d */
[----:B------:R-:W-:Y:S01]  /*21210*/  HADD2.F32 R31, -RZ, R134.H0_H0 ;  /* 0x20000086ff1f7230 */ /* 0x000fe20000004100 */
[----:B------:R0:W-:Y:S01]  /*21220*/  STG.E.128 desc[UR6][R74.64], R12 ;  /* 0x0000000c4a007986 */ /* 0x0001e2000c101d06 */
[----:B------:R-:W-:Y:S02]  /*21230*/  HADD2.F32 R139, -RZ, R190.H0_H0 ;  /* 0x200000beff8b7230 */ /* 0x000fe40000004100 */
[----:B------:R-:W-:Y:S01]  /*21240*/  FFMA.FTZ R28, R177, R28, R30 ;  /* 0x0000001cb11c7223 */ /* 0x000fe2000001001e */
[----:B------:R-:W-:Y:S01]  /*21250*/  HADD2.F32 R140, -RZ, R125.H1_H1 ;  /* 0x3000007dff8c7230 */ /* 0x000fe20000004100 */
[----:B------:R1:W-:Y:S01]  /*21260*/  STG.E.128 desc[UR6][R130.64], R16 ;  /* 0x0000001082007986 */ /* 0x0003e2000c101d06 */
[----:B------:R-:W-:-:S02]  /*21270*/  HADD2.F32 R142, -RZ, R65.H0_H0 ;  /* 0x20000041ff8e7230 */ /* 0x000fc40000004100 */
[----:B------:R-:W-:Y:S01]  /*21280*/  FFMA.FTZ R29, R176, R31, R139 ;  /* 0x0000001fb01d7223 */ /* 0x000fe2000001008b */
[----:B------:R-:W-:Y:S01]  /*21290*/  HADD2.F32 R141, -RZ, R134.H1_H1 ;  /* 0x30000086ff8d7230 */ /* 0x000fe20000004100 */
[----:B------:R2:W-:Y:S01]  /*212a0*/  STG.E.128 desc[UR6][R126.64], R20 ;  /* 0x000000147e007986 */ /* 0x0005e2000c101d06 */
[----:B------:R-:W-:Y:S02]  /*212b0*/  HADD2.F32 R143, -RZ, R192.H0_H0 ;  /* 0x200000c0ff8f7230 */ /* 0x000fe40000004100 */
[----:B------:R-:W-:Y:S01]  /*212c0*/  FFMA.FTZ R30, R175, R140, R142 ;  /* 0x0000008caf1e7223 */ /* 0x000fe2000001008e */
[----:B------:R-:W-:Y:S01]  /*212d0*/  HADD2.F32 R140, -RZ, R135.H0_H0 ;  /* 0x20000087ff8c7230 */ /* 0x000fe20000004100 */
[----:B------:R3:W-:Y:S01]  /*212e0*/  STG.E.128 desc[UR6][R132.64], R24 ;  /* 0x0000001884007986 */ /* 0x0007e2000c101d06 */
[----:B------:R-:W-:Y:S02]  /*212f0*/  HADD2.F32 R142, -RZ, R48.H0_H0 ;  /* 0x20000030ff8e7230 */ /* 0x000fe40000004100 */
[----:B------:R-:W-:Y:S01]  /*21300*/  FFMA.FTZ R31, R174, R141, R143 ;  /* 0x0000008dae1f7223 */ /* 0x000fe2000001008f */
[----:B------:R-:W-:-:S02]  /*21310*/  HADD2.F32 R139, -RZ, R137.H0_H0 ;  /* 0x20000089ff8b7230 */ /* 0x000fc40000004100 */
[----:B------:R-:W-:Y:S02]  /*21320*/  HADD2.F32 R141, -RZ, R190.H1_H1 ;  /* 0x300000beff8d7230 */ /* 0x000fe40000004100 */
[----:B0-----:R-:W-:Y:S01]  /*21330*/  FFMA.FTZ R12, R177, R140, R142 ;  /* 0x0000008cb10c7223 */ /* 0x001fe2000001008e */
[----:B------:R-:W-:Y:S01]  /*21340*/  HADD2.F32 R15, -RZ, R137.H1_H1 ;  /* 0x30000089ff0f7230 */ /* 0x000fe20000004100 */
[----:B------:R0:W-:Y:S01]  /*21350*/  STG.E.128 desc[UR6][R128.64], R28 ;  /* 0x0000001c80007986 */ /* 0x0001e2000c101d06 */
[----:B------:R-:W-:Y:S02]  /*21360*/  HADD2.F32 R74, -RZ, R158.H0_H0 ;  /* 0x2000009eff4a7230 */ /* 0x000fe40000004100 */
[----:B------:R-:W-:Y:S01]  /*21370*/  FFMA.FTZ R13, R176, R139, R141 ;  /* 0x0000008bb00d7223 */ /* 0x000fe2000001008d */
[----:B-1----:R-:W-:Y:S02]  /*21380*/  HADD2.F32 R16, -RZ, R150.H0_H0 ;  /* 0x20000096ff107230 */ /* 0x002fe40000004100 */
[----:B------:R-:W-:-:S02]  /*21390*/  HADD2.F32 R18, -RZ, R66.H0_H0 ;  /* 0x20000042ff127230 */ /* 0x000fc40000004100 */
[----:B------:R-:W-:Y:S02]  /*213a0*/  HADD2.F32 R17, -RZ, R192.H1_H1 ;  /* 0x300000c0ff117230 */ /* 0x000fe40000004100 */
[----:B--2---:R-:W-:Y:S02]  /*213b0*/  HADD2.F32 R22, -RZ, R152.H0_H0 ;  /* 0x20000098ff167230 */ /* 0x004fe40000004100 */
[----:B------:R-:W-:Y:S01]  /*213c0*/  FFMA.FTZ R16, R173, R16, R18 ;  /* 0x00000010ad107223 */ /* 0x000fe20000010012 */
[--C-:B---3--:R-:W-:Y:S02]  /*213d0*/  HADD2.F32 R24, -RZ, R193.reuse.H0_H0 ;  /* 0x200000c1ff187230 */ /* 0x108fe40000004100 */
[----:B------:R-:W-:Y:S01]  /*213e0*/  FFMA.FTZ R15, R174, R15, R17 ;  /* 0x0000000fae0f7223 */ /* 0x000fe20000010011 */
[----:B------:R-:W-:Y:S02]  /*213f0*/  HADD2.F32 R26, -RZ, R156.H0_H0 ;  /* 0x2000009cff1a7230 */ /* 0x000fe40000004100 */
[----:B------:R-:W-:-:S02]  /*21400*/  HADD2.F32 R21, -RZ, R193.H1_H1 ;  /* 0x300000c1ff157230 */ /* 0x000fc40000004100 */
[C---:B------:R-:W-:Y:S01]  /*21410*/  FFMA.FTZ R17, R171.reuse, R22, R24 ;  /* 0x00000016ab117223 */ /* 0x040fe20000010018 */
[--C-:B------:R-:W-:Y:S02]  /*21420*/  HADD2.F32 R25, -RZ, R154.reuse.H1_H1 ;  /* 0x3000009aff197230 */ /* 0x100fe40000004100 */
[----:B0-----:R-:W-:Y:S02]  /*21430*/  HADD2.F32 R28, -RZ, R51.H0_H0 ;  /* 0x20000033ff1c7230 */ /* 0x001fe40000004100 */
        /* <DEDUP_REMOVED lines=10> */
[----:B------:R-:W-:Y:S02]  /*214e0*/  HADD2.F32 R25, -RZ, R157.H0_H0 ;  /* 0x2000009dff197230 */ /* 0x000fe40000004100 */
[----:B------:R-:W-:-:S02]  /*214f0*/  HADD2.F32 R27, -RZ, R68.H0_H0 ;  /* 0x20000044ff1b7230 */ /* 0x000fc40000004100 */
[----:B------:R-:W-:Y:S01]  /*21500*/  FFMA.FTZ R19, R165, R24, R26 ;  /* 0x00000018a5137223 */ /* 0x000fe2000001001a */
[----:B------:R-:W-:Y:S02]  /*21510*/  HADD2.F32 R126, -RZ, R195.H0_H0 ;  /* 0x200000c3ff7e7230 */ /* 0x000fe40000004100 */
[----:B------:R-:W-:Y:S02]  /*21520*/  HADD2.F32 R28, -RZ, R156.H1_H1 ;  /* 0x3000009cff1c7230 */ /* 0x000fe40000004100 */
[----:B------:R-:W-:Y:S01]  /*21530*/  FFMA.FTZ R24, R164, R25, R27 ;  /* 0x00000019a4187223 */ /* 0x000fe2000001001b */
[----:B------:R-:W-:Y:S02]  /*21540*/  HADD2.F32 R23, -RZ, R194.H1_H1 ;  /* 0x300000c2ff177230 */ /* 0x000fe40000004100 */
[----:B------:R-:W-:Y:S01]  /*21550*/  FFMA.FTZ R25, R163, R74, R126 ;  /* 0x0000004aa3197223 */ /* 0x000fe2000001007e */
[----:B------:R-:W-:Y:S01]  /*21560*/  HADD2.F32 R29, -RZ, R159.H0_H0 ;  /* 0x2000009fff1d7230 */ /* 0x000fe20000004100 */
[----:B------:R-:W0:Y:S01]  /*21570*/  LDC.64 R74, c[0x0][0x380] ;  /* 0x0000e000ff4a7b82 */ /* 0x000e220000000a00 */
[----:B------:R-:W-:-:S02]  /*21580*/  HADD2.F32 R30, -RZ, R52.H0_H0 ;  /* 0x20000034ff1e7230 */ /* 0x000fc40000004100 */
[----:B------:R-:W-:Y:S01]  /*21590*/  FFMA.FTZ R23, R165, R28, R23 ;  /* 0x0000001ca5177223 */ /* 0x000fe20000010017 */
[----:B------:R-:W-:Y:S02]  /*215a0*/  HADD2.F32 R144, -RZ, R135.H1_H1 ;  /* 0x30000087ff907230 */ /* 0x000fe40000004100 */
[----:B------:R-:W-:Y:S02]  /*215b0*/  HADD2.F32 R146, -RZ, R49.H0_H0 ;  /* 0x20000031ff927230 */ /* 0x000fe40000004100 */
[----:B------:R-:W-:Y:S01]  /*215c0*/  FFMA.FTZ R28, R164, R29, R30 ;  /* 0x0000001da41c7223 */ /* 0x000fe2000001001e */
[----:B------:R-:W-:Y:S02]  /*215d0*/  HADD2.F32 R26, -RZ, R160.H0_H0 ;  /* 0x200000a0ff1a7230 */ /* 0x000fe40000004100 */
[----:B------:R-:W-:Y:S02]  /*215e0*/  HADD2.F32 R30, -RZ, R195.H1_H1 ;  /* 0x300000c3ff1e7230 */ /* 0x000fe40000004100 */
[----:B------:R-:W-:Y:S01]  /*215f0*/  FFMA.FTZ R14, R175, R144, R146 ;  /* 0x00000090af0e7223 */ /* 0x000fe20000010092 */
[----:B------:R-:W-:-:S02]  /*21600*/  HADD2.F32 R27, -RZ, R157.H1_H1 ;  /* 0x3000009dff1b7230 */ /* 0x000fc40000004100 */
[----:B------:R-:W-:Y:S02]  /*21610*/  HADD2.F32 R31, -RZ, R69.H0_H0 ;  /* 0x20000045ff1f7230 */ /* 0x000fe40000004100 */
[----:B------:R-:W-:Y:S01]  /*21620*/  FFMA.FTZ R29, R163, R26, R30 ;  /* 0x0000001aa31d7223 */ /* 0x000fe2000001001e */
[----:B------:R-:W-:Y:S01]  /*21630*/  HADD2.F32 R128, -RZ, R158.H1_H1 ;  /* 0x3000009eff807230 */ /* 0x000fe20000004100 */
        /* <DEDUP_REMOVED lines=9> */
[----:B------:R-:W-:Y:S02]  /*216d0*/  HADD2.F32 R129, -RZ, R197.H1_H1 ;  /* 0x300000c5ff817230 */ /* 0x000fe40000004100 */
[----:B------:R-:W-:Y:S01]  /*216e0*/  FFMA.FTZ R30, R162, R127, R126 ;  /* 0x0000007fa21e7223 */ /* 0x000fe2000001007e */
[----:B------:R-:W-:-:S04]  /*216f0*/  IMAD.WIDE.U32 R34, R155, 0x10, R34 ;  /* 0x000000109b227825 */ /* 0x000fc800078e0022 */
[----:B------:R-:W-:Y:S01]  /*21700*/  FFMA.FTZ R31, R161, R132, R129 ;  /* 0x00000084a11f7223 */ /* 0x000fe20000010081 */
[----:B------:R-:W-:Y:S01]  /*21710*/  IMAD.WIDE.U32 R72, R155, 0x10, R72 ;  /* 0x000000109b487825 */ /* 0x000fe200078e0048 */
[----:B------:R1:W-:Y:S03]  /*21720*/  STG.E.128 desc[UR6][R34.64], R24 ;  /* 0x0000001822007986 */ /* 0x0003e6000c101d06 */
[----:B0-----:R-:W-:Y:S01]  /*21730*/  IMAD R121, R74, 0x4, R121 ;  /* 0x000000044a797824 */ /* 0x001fe200078e0279 */
[----:B------:R1:W-:Y:S04]  /*21740*/  STG.E.128 desc[UR6][R72.64], R28 ;  /* 0x0000001c48007986 */ /* 0x0003e8000c101d06 */
[----:B------:R-:W-:-:S13]  /*21750*/  ISETP.GE.AND P1, PT, R121, R75, PT ;  /* 0x0000004b7900720c */ /* 0x000fda0003f26270 */
[----:B------:R-:W-:Y:S05]  /*21760*/  @!P1 BRA `(.L_x_19219) ;  /* 0xfffffe0000ec9947 */ /* 0x000fea000383ffff */
[----:B------:R-:W-:Y:S05]  /*21770*/  EXIT ;  /* 0x000000000000794d */ /* 0x000fea0003800000 */
.L_x_19218:
        /* <DEDUP_REMOVED lines=8> */
.L_x_19221:
[----:B------:R-:W-:Y:S05]  /*21800*/  BSYNC B0 ;  /* 0x0000000000007941 */ /* 0x000fea0003800000 */
.L_x_19220:
[----:B------:R-:W-:Y:S01]  /*21810*/  MOV R127, R141 ;  /* 0x0000008d007f7202 */ /* 0x000fe20000000f00 */
[----:B------:R-:W-:Y:S02]  /*21820*/  HFMA2 R144, -RZ, RZ, 0, 1.1920928955078125e-07 ;  /* 0x00000002ff907431 */ /* 0x000fe400000001ff */
[----:B------:R-:W-:Y:S01]  /*21830*/  IMAD.MOV.U32 R161, RZ, RZ, 0x1f ;  /* 0x0000001fffa17424 */ /* 0x000fe200078e00ff */
[----:B------:R-:W-:Y:S01]  /*21840*/  MOV R142, 0xffffffff ;  /* 0xffffffff008e7802 */ /* 0x000fe20000000f00 */
[----:B------:R-:W0:Y:S01]  /*21850*/  LDC R128, c[0x0][0x400] ;  /* 0x00010000ff807b82 */ /* 0x000e220000000800 */
[----:B------:R-:W-:-:S04]  /*21860*/  FADD.FTZ R129, R130, R127 ;  /* 0x0000007f82817221 */ /* 0x000fc80000010000 */
[----:B------:R-:W-:-:S07]  /*21870*/  IMAD.MOV.U32 R143, RZ, RZ, R129 ;  /* 0x000000ffff8f7224 */ /* 0x000fce00078e0081 */
[----:B0-----:R-:W-:Y:S05]  /*21880*/  WARPSYNC.COLLECTIVE R142, `(.L_x_19222) ;  /* 0x000000008e087348 */ /* 0x001fea0003c00000 */
[----:B------:R1:W2:Y:S02]  /*21890*/  SHFL.BFLY P2, R141, R143, R144, R161 ;  /* 0x0c0000908f8d7389 */ /* 0x0002a400000400a1 */
[----:B012---:R-:W-:Y:S05]  /*218a0*/  ENDCOLLECTIVE ;  /* 0x000000000000791b */ /* 0x007fea0003800000 */
.L_x_19222:
[----:B------:R-:W-:Y:S02]  /*218b0*/  IMAD.MOV.U32 R144, RZ, RZ, 0x4 ;  /* 0x00000004ff907424 */ /* 0x000fe400078e00ff */
[----:B------:R-:W-:-:S04]  /*218c0*/  IMAD.MOV.U32 R126, RZ, RZ, R141 ;  /* 0x000000ffff7e7224 */ /* 0x000fc800078e008d */
[----:B------:R-:W-:-:S05]  /*218d0*/  FADD.FTZ R131, R129, R126 ;  /* 0x0000007e81837221 */ /* 0x000fca0000010000 */
[----:B------:R-:W-:-:S07]  /*218e0*/  MOV R143, R131 ;  /* 0x00000083008f7202 */ /* 0x000fce0000000f00 */
[----:B------:R-:W-:Y:S05]  /*218f0*/  WARPSYNC.COLLECTIVE R142, `(.L_x_19223) ;  /* 0x000000008e087348 */ /* 0x000fea0003c00000 */
[----:B------:R0:W1:Y:S02]  /*21900*/  SHFL.BFLY P2, R141, R143, R144, R161 ;  /* 0x0c0000908f8d7389 */ /* 0x00006400000400a1 */
[----:B01----:R-:W-:Y:S05]  /*21910*/  ENDCOLLECTIVE ;  /* 0x000000000000791b */ /* 0x003fea0003800000 */
.L_x_19223:
[----:B------:R-:W-:Y:S01]  /*21920*/  HFMA2 R144, -RZ, RZ, 0, 4.76837158203125e-07 ;  /* 0x00000008ff907431 */ /* 0x000fe200000001ff */
[----:B------:R-:W-:-:S05]  /*21930*/  MOV R126, R141 ;  /* 0x0000008d007e7202 */ /* 0x000fca0000000f00 */
[----:B------:R-:W-:-:S04]  /*21940*/  FADD.FTZ R132, R131, R126 ;  /* 0x0000007e83847221 */ /* 0x000fc80000010000 */
[----:B------:R-:W-:-:S07]  /*21950*/  IMAD.MOV.U32 R143, RZ, RZ, R132 ;  /* 0x000000ffff8f7224 */ /* 0x000fce00078e0084 */
[----:B------:R-:W-:Y:S05]  /*21960*/  WARPSYNC.COLLECTIVE R142, `(.L_x_19224) ;  /* 0x000000008e087348 */ /* 0x000fea0003c00000 */
[----:B------:R0:W1:Y:S02]  /*21970*/  SHFL.BFLY P2, R141, R143, R144, R161 ;  /* 0x0c0000908f8d7389 */ /* 0x00006400000400a1 */
[----:B01----:R-:W-:Y:S05]  /*21980*/  ENDCOLLECTIVE ;  /* 0x000000000000791b */ /* 0x003fea0003800000 */
.L_x_19224:
[----:B------:R-:W-:Y:S02]  /*21990*/  IMAD.MOV.U32 R144, RZ, RZ, 0x10 ;  /* 0x00000010ff907424 */ /* 0x000fe400078e00ff */
[----:B------:R-:W-:-:S04]  /*219a0*/  IMAD.MOV.U32 R127, RZ, RZ, R141 ;  /* 0x000000ffff7f7224 */ /* 0x000fc800078e008d */
[----:B------:R-:W-:-:S05]  /*219b0*/  FADD.FTZ R140, R132, R127 ;  /* 0x0000007f848c7221 */ /* 0x000fca0000010000 */
[----:B------:R-:W-:-:S07]  /*219c0*/  MOV R143, R140 ;  /* 0x0000008c008f7202 */ /* 0x000fce0000000f00 */
[----:B------:R-:W-:Y:S05]  /*219d0*/  WARPSYNC.COLLECTIVE R142, `(.L_x_19225) ;  /* 0x000000008e087348 */ /* 0x000fea0003c00000 */
[----:B------:R0:W1:Y:S02]  /*219e0*/  SHFL.BFLY P2, R141, R143, R144, R161 ;  /* 0x0c0000908f8d7389 */ /* 0x00006400000400a1 */
[----:B01----:R-:W-:Y:S05]  /*219f0*/  ENDCOLLECTIVE ;  /* 0x000000000000791b */ /* 0x003fea0003800000 */
.L_x_19225:
        /* <DEDUP_REMOVED lines=72> */
.L_x_19226:
[----:B------:R-:W-:Y:S02]  /*21e80*/  IMAD.MOV.U32 R144, RZ, RZ, 0x2 ;  /* 0x00000002ff907424 */ /* 0x000fe400078e00ff */
[----:B------:R-:W-:-:S04]  /*21e90*/  IMAD.MOV.U32 R129, RZ, RZ, R141 ;  /* 0x000000ffff817224 */ /* 0x000fc800078e008d */
[----:B------:R-:W-:-:S05]  /*21ea0*/  FADD.FTZ R129, R126, R129 ;  /* 0x000000817e817221 */ /* 0x000fca0000010000 */
[----:B------:R-:W-:-:S07]  /*21eb0*/  MOV R143, R129 ;  /* 0x00000081008f7202 */ /* 0x000fce0000000f00 */
[----:B------:R-:W-:Y:S05]  /*21ec0*/  WARPSYNC.COLLECTIVE R142, `(.L_x_19227) ;  /* 0x000000008e087348 */ /* 0x000fea0003c00000 */
[----:B------:R0:W1:Y:S02]  /*21ed0*/  SHFL.BFLY P2, R141, R143, R144, R161 ;  /* 0x0c0000908f8d7389 */ /* 0x00006400000400a1 */
[----:B01----:R-:W-:Y:S05]  /*21ee0*/  ENDCOLLECTIVE ;  /* 0x000000000000791b */ /* 0x003fea0003800000 */
.L_x_19227:
[----:B------:R-:W-:Y:S01]  /*21ef0*/  HFMA2 R144, -RZ, RZ, 0, 2.384185791015625e-07 ;  /* 0x00000004ff907431 */ /* 0x000fe200000001ff */
[----:B------:R-:W-:-:S05]  /*21f00*/  MOV R130, R141 ;  /* 0x0000008d00827202 */ /* 0x000fca0000000f00 */
[----:B------:R-:W-:-:S04]  /*21f10*/  FADD.FTZ R130, R129, R130 ;  /* 0x0000008281827221 */ /* 0x000fc80000010000 */
[----:B------:R-:W-:-:S07]  /*21f20*/  IMAD.MOV.U32 R143, RZ, RZ, R130 ;  /* 0x000000ffff8f7224 */ /* 0x000fce00078e0082 */
[----:B------:R-:W-:Y:S05]  /*21f30*/  WARPSYNC.COLLECTIVE R142, `(.L_x_19228) ;  /* 0x000000008e087348 */ /* 0x000fea0003c00000 */
[----:B------:R0:W1:Y:S02]  /*21f40*/  SHFL.BFLY P2, R141, R143, R144, R161 ;  /* 0x0c0000908f8d7389 */ /* 0x00006400000400a1 */
[----:B01----:R-:W-:Y:S05]  /*21f50*/  ENDCOLLECTIVE ;  /* 0x000000000000791b */ /* 0x003fea0003800000 */
.L_x_19228:
[----:B------:R-:W-:Y:S02]  /*21f60*/  IMAD.MOV.U32 R144, RZ, RZ, 0x8 ;  /* 0x00000008ff907424 */ /* 0x000fe400078e00ff */
[----:B------:R-:W-:-:S04]  /*21f70*/  IMAD.MOV.U32 R131, RZ, RZ, R141 ;  /* 0x000000ffff837224 */ /* 0x000fc800078e008d */
[----:B------:R-:W-:-:S05]  /*21f80*/  FADD.FTZ R131, R130, R131 ;  /* 0x0000008382837221 */ /* 0x000fca0000010000 */
[----:B------:R-:W-:-:S07]  /*21f90*/  MOV R143, R131 ;  /* 0x00000083008f7202 */ /* 0x000fce0000000f00 */
[----:B------:R-:W-:Y:S05]  /*21fa0*/  WARPSYNC.COLLECTIVE R142, `(.L_x_19229) ;  /* 0x000000008e087348 */ /* 0x000fea0003c00000 */
[----:B------:R0:W1:Y:S02]  /*21fb0*/  SHFL.BFLY P2, R141, R143, R144, R161 ;  /* 0x0c0000908f8d7389 */ /* 0x00006400000400a1 */
[----:B01----:R-:W-:Y:S05]  /*21fc0*/  ENDCOLLECTIVE ;  /* 0x000000000000791b */ /* 0x003fea0003800000 */
.L_x_19229:
[----:B------:R-:W-:Y:S01]  /*21fd0*/  HFMA2 R144, -RZ, RZ, 0, 9.5367431640625e-07 ;  /* 0x00000010ff907431 */ /* 0x000fe200000001ff */
[----:B------:R-:W-:-:S05]  /*21fe0*/  MOV R132, R141 ;  /* 0x0000008d00847202 */ /* 0x000fca0000000f00 */
[----:B------:R-:W-:-:S04]  /*21ff0*/  FADD.FTZ R132, R131, R132 ;  /* 0x0000008483847221 */ /* 0x000fc80000010000 */
[----:B------:R-:W-:-:S07]  /*22000*/  IMAD.MOV.U32 R143, RZ, RZ, R132 ;  /* 0x000000ffff8f7224 */ /* 0x000fce00078e0084 */
[----:B------:R-:W-:Y:S05]  /*22010*/  WARPSYNC.COLLECTIVE R142, `(.L_x_19230) ;  /* 0x000000008e087348 */ /* 0x000fea0003c00000 */
[----:B------:R0:W1:Y:S02]  /*22020*/  SHFL.BFLY P2, R141, R143, R144, R161 ;  /* 0x0c0000908f8d7389 */ /* 0x00006400000400a1 */
[----:B01----:R-:W-:Y:S05]  /*22030*/  ENDCOLLECTIVE ;  /* 0x000000000000791b */ /* 0x003fea0003800000 */
.L_x_19230:
[----:B------:R-:W-:Y:S05]  /*22040*/  BRA `(.L_x_19231) ;  /* 0xffffffe000f87947 */ /* 0x000fea000383ffff */
.L_x_19232:
        /* <DEDUP_REMOVED lines=11> */
.L_x_22739:


//--------------------- .text._ZN10layer_norm31ln_parallel_residual_fwd_kernelINS_13Kernel_traitsI6__halfffffjLj1024ELj1ELj4ELj1ELj16ENS_18Kernel_traits_baseILj1024ES2_ffffjLj128EEEEELb1ELb1ELb0EEEvNS_9FwdParamsE --------------------------
	.section	.text._ZN10layer_norm31ln_parallel_residual_fwd_kernelINS_13Kernel_traitsI6__halfffffjLj1024ELj1ELj4ELj1ELj16ENS_18Kernel_traits_baseILj1024ES2_ffffjLj128EEEEELb1ELb1ELb0EEEvNS_9FwdParamsE,"ax",@progbits
	.align	128
        .global         _ZN10layer_norm31ln_parallel_residual_fwd_kernelINS_13Kernel_traitsI6__halfffffjLj1024ELj1ELj4ELj1ELj16ENS_18Kernel_traits_baseILj1024ES2_ffffjLj128EEEEELb1ELb1ELb0EEEvNS_9FwdParamsE
        .type           _ZN10layer_norm31ln_parallel_residual_fwd_kernelINS_13Kernel_traitsI6__halfffffjLj1024ELj1ELj4ELj1ELj16ENS_18Kernel_traits_baseILj1024ES2_ffffjLj128EEEEELb1ELb1ELb0EEEvNS_9FwdParamsE,@function
        .size           _ZN10layer_norm31ln_parallel_residual_fwd_kernelINS_13Kernel_traitsI6__halfffffjLj1024ELj1ELj4ELj1ELj16ENS_18Kernel_traits_baseILj1024ES2_ffffjLj128EEEEELb1ELb1ELb0EEEvNS_9FwdParamsE,(.L_x_22740 - _ZN10layer_norm31ln_parallel_residual_fwd_kernelINS_13Kernel_traitsI6__halfffffjLj1024ELj1ELj4ELj1ELj16ENS_18Kernel_traits_baseILj1024ES2_ffffjLj128EEEEELb1ELb1ELb0EEEvNS_9FwdParamsE)
        .other          _ZN10layer_norm31ln_parallel_residual_fwd_kernelINS_13Kernel_traitsI6__halfffffjLj1024ELj1ELj4ELj1ELj16ENS_18Kernel_traits_baseILj1024ES2_ffffjLj128EEEEELb1ELb1ELb0EEEvNS_9FwdParamsE,@"STO_CUDA_ENTRY STV_DEFAULT"
_ZN10layer_norm31ln_parallel_residual_fwd_kernelINS_13Kernel_traitsI6__halfffffjLj1024ELj1ELj4ELj1ELj16ENS_18Kernel_traits_baseILj1024ES2_ffffjLj128EEEEELb1ELb1ELb0EEEvNS_9FwdParamsE:
.text._ZN10layer_norm31ln_parallel_residual_fwd_kernelINS_13Kernel_traitsI6__halfffffjLj1024ELj1ELj4ELj1ELj16ENS_18Kernel_traits_baseILj1024ES2_ffffjLj128EEEEELb1ELb1ELb0EEEvNS_9FwdParamsE:
        /* <DEDUP_REMOVED lines=19> */
[----:B------:R-:W-:Y:S01]  /*0130*/  UISETP.NE.AND.EX UP0, UPT, UR11, URZ, UPT, UP0 ;  /* 0x000000ff0b00728c */ /* 0x000fe2000bf05300 */
[----:B------:R-:W-:-:S02]  /*0140*/  LOP3.LUT R82, R81, 0x1f, RZ, 0xc0, !PT ;  /* 0x0000001f51527812 */ /* 0x000fc400078ec0ff */
[----:B------:R-:W-:Y:S02]  /*0150*/  LEA.HI R13, R0, R13, RZ, 0x2 ;  /* 0x0000000d000d7211 */ /* 0x000fe400078f10ff */
[----:B------:R-:W-:Y:S01]  /*0160*/  MOV R0, R82 ;  /* 0x0000005200007202 */ /* 0x000fe20000000f00 */
[----:B------:R-:W3:Y:S01]  /*0170*/  LDC R80, c[0x0][0x360] ;  /* 0x0000d800ff507b82 */ /* 0x000ee20000000800 */
[----:B-1----:R-:W-:Y:S02]  /*0180*/  USHF.L.U32 UR4, UR5, 0x2, URZ ;  /* 0x0000000205047899 */ /* 0x002fe400080006ff */
[--C-:B---3--:R-:W-:Y:S01]  /*0190*/  IMAD R80, R80, UR5, R81.reuse ;  /* 0x0000000550507c24 */ /* 0x108fe2000f8e0251 */
[----:B------:R-:W-:-:S04]  /*01a0*/  SHF.R.U32.HI R81, RZ, 0x5, R81 ;  /* 0x00000005ff517819 */ /* 0x000fc80000011651 */
[----:B------:R-:W-:Y:S02]  /*01b0*/  LOP3.LUT R81, R81, UR4, RZ, 0xfc, !PT ;  /* 0x0000000451517c12 */ /* 0x000fe4000f8efcff */
[----:B--2---:R-:W-:Y:S02]  /*01c0*/  @P0 R2UR UR6, R2 ;  /* 0x00000000020602ca */ /* 0x004fe400000e0000 */
[----:B------:R-:W-:Y:S02]  /*01d0*/  @P0 R2UR UR7, R3 ;  /* 0x00000000030702ca */ /* 0x000fe400000e0000 */
[----:B0-----:R-:W-:Y:S02]  /*01e0*/  @P0 IADD3 R8, P1, PT, R4, R7, RZ ;  /* 0x0000000704080210 */ /* 0x001fe40007f3e0ff */
[----:B------:R-:W-:-:S03]  /*01f0*/  LOP3.LUT R2, R0, 0x1f, RZ, 0x3c, !PT ;  /* 0x0000001f00027812 */ /* 0x000fc600078e3cff */
        /* <DEDUP_REMOVED lines=25> */
[C---:B------:R-:W-:Y:S02]  /*0390*/  ISETP.GE.U32.AND P2, PT, R13.reuse, 0x60, PT ;  /* 0x000000600d00780c */ /* 0x040fe40003f46070 */
[C---:B------:R-:W-:Y:S02]  /*03a0*/  ISETP.GE.U32.AND P3, PT, R13.reuse, 0x80, PT ;  /* 0x000000800d00780c */ /* 0x040fe40003f66070 */
[C---:B------:R-:W-:Y:S02]  /*03b0*/  ISETP.GE.U32.AND P4, PT, R13.reuse, 0xa0, PT ;  /* 0x000000a00d00780c */ /* 0x040fe40003f86070 */
[----:B------:R-:W-:-:S02]  /*03c0*/  ISETP.GE.U32.AND P5, PT, R13, 0xc0, PT ;  /* 0x000000c00d00780c */ /* 0x000fc40003fa6070 */
[----:B------:R-:W-:Y:S01]  /*03d0*/  ISETP.GE.U32.AND P0, PT, R13, 0xe0, PT ;  /* 0x000000e00d00780c */ /* 0x000fe20003f06070 */
[----:B------:R-:W0:Y:S01]  /*03e0*/  @P6 LDC.64 R6, c[0x0][0x3d0] ;  /* 0x0000f400ff066b82 */ /* 0x000e220000000a00 */
[----:B------:R-:W-:-:S07]  /*03f0*/  P2R R83, PR, RZ, 0x40 ;  /* 0x00000040ff537803 */ /* 0x000fce0000000000 */
[----:B------:R-:W1:Y:S08]  /*0400*/  @P6 LDC.64 R36, c[0x0][0x438] ;  /* 0x00010e00ff246b82 */ /* 0x000e700000000a00 */
[----:B------:R-:W2:Y:S08]  /*0410*/  @P1 LDC.64 R38, c[0x0][0x3d0] ;  /* 0x0000f400ff261b82 */ /* 0x000eb00000000a00 */
[----:B------:R-:W3:Y:S01]  /*0420*/  @P1 LDC.64 R40, c[0x0][0x438] ;  /* 0x00010e00ff281b82 */ /* 0x000ee20000000a00 */
[----:B0-----:R-:W-:-:S05]  /*0430*/  @P6 IMAD.WIDE.U32 R6, R0, 0x8, R6 ;  /* 0x0000000800066825 */ /* 0x001fca00078e0006 */
[----:B------:R0:W5:Y:S02]  /*0440*/  @P6 LDG.E.64 R4, desc[UR8][R6.64] ;  /* 0x0000000806046981 */ /* 0x000164000c1e1b00 */
[----:B------:R-:W4:Y:S01]  /*0450*/  @P2 LDC.64 R42, c[0x0][0x3d0] ;  /* 0x0000f400ff2a2b82 */ /* 0x000f220000000a00 */
[C---:B-1----:R-:W-:Y:S01]  /*0460*/  @P6 IMAD.WIDE.U32 R36, R0.reuse, 0x8, R36 ;  /* 0x0000000800246825 */ /* 0x042fe200078e0024 */
[----:B------:R-:W-:-:S04]  /*0470*/  @P6 LOP3.LUT R0, R0, 0x20, RZ, 0xfc, !PT ;  /* 0x0000002000006812 */ /* 0x000fc800078efcff */
[----:B------:R0:W5:Y:S02]  /*0480*/  @P6 LD.E.64 R26, desc[UR8][R36.64] ;  /* 0x00000008241a6980 */ /* 0x000164000c101b00 */
[----:B------:R-:W1:Y:S01]  /*0490*/  @P2 LDC.64 R44, c[0x0][0x438] ;  /* 0x00010e00ff2c2b82 */ /* 0x000e620000000a00 */
[----:B--2---:R-:W-:-:S05]  /*04a0*/  @P1 IMAD.WIDE.U32 R38, R0, 0x8, R38 ;  /* 0x0000000800261825 */ /* 0x004fca00078e0026 */
[----:B------:R0:W5:Y:S02]  /*04b0*/  @P1 LDG.E.64 R2, desc[UR8][R38.64] ;  /* 0x0000000826021981 */ /* 0x000164000c1e1b00 */
[----:B------:R-:W2:Y:S01]  /*04c0*/  @P3 LDC.64 R46, c[0x0][0x3d0] ;  /* 0x0000f400ff2e3b82 */ /* 0x000ea20000000a00 */
[----:B---3--:R-:W-:-:S04]  /*04d0*/  @P1 IMAD.WIDE.U32 R40, R0, 0x8, R40 ;  /* 0x0000000800281825 */ /* 0x008fc800078e0028 */
[----:B------:R-:W-:Y:S01]  /*04e0*/  @P1 VIADD R0, R0, 0x20 ;  /* 0x0000002000001836 */ /* 0x000fe20000000000 */
[----:B------:R0:W5:Y:S02]  /*04f0*/  @P1 LD.E.64 R24, desc[UR8][R40.64] ;  /* 0x0000000828181980 */ /* 0x000164000c101b00 */
[----:B------:R-:W3:Y:S01]  /*0500*/  @P3 LDC.64 R48, c[0x0][0x438] ;  /* 0x00010e00ff303b82 */ /* 0x000ee20000000a00 */
[----:B----4-:R-:W-:-:S05]  /*0510*/  @P2 IMAD.WIDE.U32 R42, R0, 0x8, R42 ;  /* 0x00000008002a2825 */ /* 0x010fca00078e002a */
[----:B------:R0:W5:Y:S02]  /*0520*/  @P2 LDG.E.64 R10, desc[UR8][R42.64] ;  /* 0x000000082a0a2981 */ /* 0x000164000c1e1b00 */
[----:B------:R-:W4:Y:S01]  /*0530*/  @P4 LDC.64 R50, c[0x0][0x3d0] ;  /* 0x0000f400ff324b82 */ /* 0x000f220000000a00 */
[C---:B-1----:R-:W-:Y:S01]  /*0540*/  @P2 IMAD.WIDE.U32 R44, R0.reuse, 0x8, R44 ;  /* 0x00000008002c2825 */ /* 0x042fe200078e002c */
[----:B------:R-:W-:-:S04]  /*0550*/  @P2 IADD3 R0, PT, PT, R0, 0x20, RZ ;  /* 0x0000002000002810 */ /* 0x000fc80007ffe0ff */
        /* <DEDUP_REMOVED lines=12> */
[----:B-1----:R-:W-:-:S04]  /*0620*/  @P4 IMAD.WIDE.U32 R52, R0, 0x8, R52 ;  /* 0x0000000800344825 */ /* 0x002fc800078e0034 */
[----:B------:R-:W-:Y:S01]  /*0630*/  @P4 VIADD R0, R0, 0x20 ;  /* 0x0000002000004836 */ /* 0x000fe20000000000 */
[----:B------:R0:W5:Y:S02]  /*0640*/  @P4 LD.E.64 R18, desc[UR8][R52.64] ;  /* 0x0000000834124980 */ /* 0x000164000c101b00 */
[----:B------:R-:W1:Y:S01]  /*0650*/  @P0 LDC.64 R60, c[0x0][0x438] ;  /* 0x00010e00ff3c0b82 */ /* 0x000e620000000a00 */
[----:B--2---:R-:W-:-:S05]  /*0660*/  @P5 IMAD.WIDE.U32 R54, R0, 0x8, R54 ;  /* 0x0000000800365825 */ /* 0x004fca00078e0036 */
[----:B------:R0:W5:Y:S01]  /*0670*/  @P5 LDG.E.64 R32, desc[UR8][R54.64] ;  /* 0x0000000836205981 */ /* 0x000162000c1e1b00 */
[C---:B---3--:R-:W-:Y:S01]  /*0680*/  @P5 IMAD.WIDE.U32 R56, R0.reuse, 0x8, R56 ;  /* 0x0000000800385825 */ /* 0x048fe200078e0038 */
[----:B------:R-:W-:-:S04]  /*0690*/  @P5 IADD3 R0, PT, PT, R0, 0x20, RZ ;  /* 0x0000002000005810 */ /* 0x000fc80007ffe0ff */
[----:B------:R0:W5:Y:S01]  /*06a0*/  @P5 LD.E.64 R16, desc[UR8][R56.64] ;  /* 0x0000000838105980 */ /* 0x000162000c101b00 */
[----:B----4-:R-:W-:-:S05]  /*06b0*/  @P0 IMAD.WIDE.U32 R58, R0, 0x8, R58 ;  /* 0x00000008003a0825 */ /* 0x010fca00078e003a */
[----:B------:R0:W5:Y:S01]  /*06c0*/  @P0 LDG.E.64 R34, desc[UR8][R58.64] ;  /* 0x000000083a220981 */ /* 0x000162000c1e1b00 */
[----:B-1----:R-:W-:-:S05]  /*06d0*/  @P0 IMAD.WIDE.U32 R60, R0, 0x8, R60 ;  /* 0x00000008003c0825 */ /* 0x002fca00078e003c */
[----:B------:R0:W5:Y:S01]  /*06e0*/  @P0 LD.E.64 R14, desc[UR8][R60.64] ;  /* 0x000000083c0e0980 */ /* 0x000162000c101b00 */
[----:B------:R-:W-:Y:S01]  /*06f0*/  ISETP.GE.U32.AND P1, PT, R13, 0x100, PT ;  /* 0x000001000d00780c */ /* 0x000fe20003f26070 */
[----:B------:R-:W-:-:S12]  /*0700*/  @P0 VIADD R0, R0, 0x20 ;  /* 0x0000002000000836 */ /* 0x000fd80000000000 */
[----:B0-----:R-:W-:Y:S05]  /*0710*/  @!P1 BRA `(.L_x_19235) ;  /* 0x0000000000dc9947 */ /* 0x001fea0003800000 */
[----:B------:R-:W0:Y:S08]  /*0720*/  LDC.64 R36, c[0x0][0x3d0] ;  /* 0x0000f400ff247b82 */ /* 0x000e300000000a00 */
[----:B------:R-:W1:Y:S01]  /*0730*/  LDC.64 R6, c[0x0][0x438] ;  /* 0x00010e00ff067b82 */ /* 0x000e620000000a00 */
[----:B0-----:R-:W-:-:S06]  /*0740*/  IMAD.WIDE.U32 R36, R0, 0x8, R36 ;  /* 0x0000000800247825 */ /* 0x001fcc00078e0024 */
[----:B------:R-:W5:Y:S01]  /*0750*/  LDG.E.64 R36, desc[UR8][R36.64] ;  /* 0x0000000824247981 */ /* 0x000f62000c1e1b00 */
[----:B-1----:R-:W-:-:S06]  /*0760*/  IMAD.WIDE.U32 R6, R0, 0x8, R6 ;  /* 0x0000000800067825 */ /* 0x002fcc00078e0006 */
[----:B------:R-:W5:Y:S01]  /*0770*/  LD.E.64 R6, desc[UR8][R6.64] ;  /* 0x0000000806067980 */ /* 0x000f62000c101b00 */
[----:B------:R-:W-:Y:S05]  /*0780*/  BRA `(.L_x_19235) ;  /* 0x0000000000c07947 */ /* 0x000fea0003800000 */
.L_x_19234:
        /* <DEDUP_REMOVED lines=10> */
[----:B------:R-:W2:Y:S01]  /*0830*/  @P4 LDC.64 R44, c[0x0][0x3d0] ;  /* 0x0000f400ff2c4b82 */ /* 0x000ea20000000a00 */
[C---:B0-----:R-:W-:Y:S01]  /*0840*/  @P6 IMAD.WIDE.U32 R40, R0.reuse, 0x8, R38 ;  /* 0x0000000800286825 */ /* 0x041fe200078e0026 */
[----:B------:R-:W-:-:S06]  /*0850*/  @P6 LOP3.LUT R0, R0, 0x20, RZ, 0xfc, !PT ;  /* 0x0000002000006812 */ /* 0x000fcc00078efcff */
[----:B------:R-:W0:Y:S01]  /*0860*/  @P3 LDC.64 R38, c[0x0][0x3d0] ;  /* 0x0000f400ff263b82 */ /* 0x000e220000000a00 */
[----:B------:R-:W-:Y:S01]  /*0870*/  @P5 CS2R R24, SRZ ;  /* 0x0000000000185805 */ /* 0x000fe2000001ff00 */
[----:B------:R-:W5:Y:S01]  /*0880*/  @P6 LDG.E.64 R4, desc[UR8][R40.64] ;  /* 0x0000000828046981 */ /* 0x000f62000c1e1b00 */
[----:B-1----:R-:W-:-:S05]  /*0890*/  @P5 IMAD.WIDE.U32 R42, R0, 0x8, R42 ;  /* 0x00000008002a5825 */ /* 0x002fca00078e002a */
[----:B------:R-:W1:Y:S01]  /*08a0*/  @P2 LDC.64 R46, c[0x0][0x3d0] ;  /* 0x0000f400ff2e2b82 */ /* 0x000e620000000a00 */
[----:B------:R-:W-:Y:S01]  /*08b0*/  @P5 VIADD R0, R0, 0x20 ;  /* 0x0000002000005836 */ /* 0x000fe20000000000 */
[----:B------:R0:W5:Y:S01]  /*08c0*/  @P5 LDG.E.64 R2, desc[UR8][R42.64] ;  /* 0x000000082a025981 */ /* 0x000162000c1e1b00 */
[----:B------:R-:W-:Y:S02]  /*08d0*/  ISETP.GE.U32.AND P5, PT, R13, 0x100, PT ;  /* 0x000001000d00780c */ /* 0x000fe40003fa6070 */
[C---:B--2---:R-:W-:Y:S01]  /*08e0*/  @P4 IMAD.WIDE.U32 R44, R0.reuse, 0x8, R44 ;  /* 0x00000008002c4825 */ /* 0x044fe200078e002c */
[----:B------:R-:W-:Y:S02]  /*08f0*/  @P4 IADD3 R0, PT, PT, R0, 0x20, RZ ;  /* 0x0000002000004810 */ /* 0x000fe40007ffe0ff */
[----:B------:R-:W2:Y:S02]  /*0900*/  @P1 LDC.64 R48, c[0x0][0x3d0] ;  /* 0x0000f400ff301b82 */ /* 0x000ea40000000a00 */
[----:B------:R3:W5:Y:S06]  /*0910*/  @P4 LDG.E.64 R10, desc[UR8][R44.64] ;  /* 0x000000082c0a4981 */ /* 0x00076c000c1e1b00 */
[----:B------:R-:W4:Y:S01]  /*0920*/  @P0 LDC.64 R50, c[0x0][0x3d0] ;  /* 0x0000f400ff320b82 */ /* 0x000f220000000a00 */
[----:B0-----:R-:W-:-:S04]  /*0930*/  @P3 IMAD.WIDE.U32 R42, R0, 0x8, R38 ;  /* 0x00000008002a3825 */ /* 0x001fc800078e0026 */
[----:B------:R-:W-:Y:S01]  /*0940*/  @P3 VIADD R0, R0, 0x20 ;  /* 0x0000002000003836 */ /* 0x000fe20000000000 */
[----:B------:R3:W5:Y:S02]  /*0950*/  @P3 LDG.E.64 R28, desc[UR8][R42.64] ;  /* 0x000000082a1c3981 */ /* 0x000764000c1e1b00 */
[----:B------:R-:W0:Y:S01]  /*0960*/  @P5 LDC.64 R52, c[0x0][0x3d0] ;  /* 0x0000f400ff345b82 */ /* 0x000e220000000a00 */
[----:B-1----:R-:W-:-:S04]  /*0970*/  @P2 IMAD.WIDE.U32 R46, R0, 0x8, R46 ;  /* 0x00000008002e2825 */ /* 0x002fc800078e002e */
[----:B------:R-:W-:Y:S01]  /*0980*/  @P2 VIADD R0, R0, 0x20 ;  /* 0x0000002000002836 */ /* 0x000fe20000000000 */
[----:B------:R3:W5:Y:S03]  /*0990*/  @P2 LDG.E.64 R30, desc[UR8][R46.64] ;  /* 0x000000082e1e2981 */ /* 0x000766000c1e1b00 */
[C---:B--2---:R-:W-:Y:S01]  /*09a0*/  @P1 IMAD.WIDE.U32 R48, R0.reuse, 0x8, R48 ;  /* 0x0000000800301825 */ /* 0x044fe200078e0030 */
[----:B------:R-:W-:-:S04]  /*09b0*/  @P1 IADD3 R0, PT, PT, R0, 0x20, RZ ;  /* 0x0000002000001810 */ /* 0x000fc80007ffe0ff */
[----:B------:R3:W5:Y:S01]  /*09c0*/  @P1 LDG.E.64 R32, desc[UR8][R48.64] ;  /* 0x0000000830201981 */ /* 0x000762000c1e1b00 */
[----:B----4-:R-:W-:-:S04]  /*09d0*/  @P0 IMAD.WIDE.U32 R50, R0, 0x8, R50 ;  /* 0x0000000800320825 */ /* 0x010fc800078e0032 */
[----:B------:R-:W-:Y:S01]  /*09e0*/  @P0 VIADD R0, R0, 0x20 ;  /* 0x0000002000000836 */ /* 0x000fe20000000000 */
[----:B------:R3:W5:Y:S03]  /*09f0*/  @P0 LDG.E.64 R34, desc[UR8][R50.64] ;  /* 0x0000000832220981 */ /* 0x000766000c1e1b00 */
        /* <DEDUP_REMOVED lines=8> */
[----:B---3--:R-:W-:-:S07]  /*0a80*/  @P5 CS2R R6, SRZ ;  /* 0x0000000000065805 */ /* 0x008fce000001ff00 */
.L_x_19235:
[----:B------:R-:W-:Y:S05]  /*0a90*/  BSYNC.RECONVERGENT B0 ;  /* 0x0000000000007941 */ /* 0x000fea0003800200 */
.L_x_19233:
[----:B------:R-:W0:Y:S02]  /*0aa0*/  LDCU UR4, c[0x0][0x384] ;  /* 0x00007080ff0477ac */ /* 0x000e240008000800 */
[----:B0-----:R-:W-:-:S13]  /*0ab0*/  ISETP.GE.AND P0, PT, R81, UR4, PT ;  /* 0x0000000451007c0c */ /* 0x001fda000bf06270 */
[----:B------:R-:W-:Y:S05]  /*0ac0*/  @P0 EXIT ;  /* 0x000000000000094d */ /* 0x000fea0003800000 */
[----:B-----5:R-:W-:Y:S01]  /*0ad0*/  IMAD.MOV.U32 R119, RZ, RZ, R4 ;  /* 0x000000ffff777224 */ /* 0x020fe200078e0004 */
[----:B------:R-:W-:Y:S01]  /*0ae0*/  SHF.R.U64 R118, R4, 0x10, R5 ;  /* 0x0000001004767819 */ /* 0x000fe20000001205 */
[----:B------:R-:W-:Y:S01]  /*0af0*/  IMAD.MOV.U32 R117, RZ, RZ, R2 ;  /* 0x000000ffff757224 */ /* 0x000fe200078e0002 */
[--C-:B------:R-:W-:Y:S01]  /*0b00*/  SHF.R.U64 R116, R2, 0x10, R3.reuse ;  /* 0x0000001002747819 */ /* 0x100fe20000001203 */
[--C-:B------:R-:W-:Y:S01]  /*0b10*/  IMAD.MOV.U32 R4, RZ, RZ, R3.reuse ;  /* 0x000000ffff047224 */ /* 0x100fe200078e0003 */
[----:B------:R-:W-:Y:S01]  /*0b20*/  SHF.R.U32.HI R39, RZ, 0x10, R3 ;  /* 0x00000010ff277819 */ /* 0x000fe20000011603 */
[----:B------:R-:W-:Y:S01]  /*0b30*/  IMAD.MOV.U32 R3, RZ, RZ, R11 ;  /* 0x000000ffff037224 */ /* 0x000fe200078e000b */
[----:B------:R-:W-:Y:S01]  /*0b40*/  MOV R115, R10 ;  /* 0x0000000a00737202 */ /* 0x000fe20000000f00 */
[----:B------:R-:W-:Y:S01]  /*0b50*/  IMAD.MOV.U32 R113, RZ, RZ, R28 ;  /* 0x000000ffff717224 */ /* 0x000fe200078e001c */
[----:B------:R-:W-:Y:S01]  /*0b60*/  PRMT R117, R4, 0x5410, R117 ;  /* 0x0000541004757816 */ /* 0x000fe20000000075 */
[----:B------:R-:W-:Y:S01]  /*0b70*/  IMAD.HI.U32 R4, R79, -0x2daee0ad, RZ ;  /* 0xd2511f534f047827 */ /* 0x000fe200078e00ff */
[----:B------:R-:W-:-:S03]  /*0b80*/  PRMT R115, R3, 0x5410, R115 ;  /* 0x0000541003737816 */ /* 0x000fc60000000073 */
[----:B------:R-:W-:Y:S01]  /*0b90*/  HFMA2 R72, -RZ, RZ, 0, 0 ;  /* 0x00000000ff487431 */ /* 0x000fe200000001ff */
[----:B------:R-:W-:Y:S01]  /*0ba0*/  MOV R12, R5 ;  /* 0x00000005000c7202 */ /* 0x000fe20000000f00 */
[----:B------:R-:W-:Y:S01]  /*0bb0*/  IMAD.HI.U32 R3, R80, -0x326172a9, RZ ;  /* 0xcd9e8d5750037827 */ /* 0x000fe200078e00ff */
[----:B------:R-:W-:Y:S01]  /*0bc0*/  SHF.R.U32.HI R38, RZ, 0x10, R5 ;  /* 0x00000010ff267819 */ /* 0x000fe20000011605 */
[----:B------:R-:W-:Y:S01]  /*0bd0*/  BSSY B0, `(.L_x_19236) ;  /* 0x0002091000007945 */ /* 0x000fe20003800000 */
[----:B------:R-:W-:Y:S01]  /*0be0*/  MOV R5, R29 ;  /* 0x0000001d00057202 */ /* 0x000fe20000000f00 */
[----:B------:R-:W-:Y:S01]  /*0bf0*/  IMAD.MOV.U32 R104, RZ, RZ, R30 ;  /* 0x000000ffff687224 */ /* 0x000fe200078e001e */
[----:B------:R-:W-:Y:S01]  /*0c00*/  LOP3.LUT R4, R4, UR7, RZ, 0x3c, !PT ;  /* 0x0000000704047c12 */ /* 0x000fe2000f8e3cff */
[----:B------:R-:W-:Y:S01]  /*0c10*/  IMAD.MOV.U32 R100, RZ, RZ, R34 ;  /* 0x000000ffff647224 */ /* 0x000fe200078e0022 */
[--C-:B------:R-:W-:Y:S01]  /*0c20*/  SHF.R.U64 R114, R10, 0x10, R11.reuse ;  /* 0x000000100a727819 */ /* 0x100fe2000000120b */
[----:B------:R-:W-:Y:S01]  /*0c30*/  IMAD.MOV.U32 R10, RZ, RZ, R36 ;  /* 0x000000ffff0a7224 */ /* 0x000fe200078e0024 */
[----:B------:R-:W-:Y:S01]  /*0c40*/  SHF.R.U32.HI R11, RZ, 0x10, R11 ;  /* 0x00000010ff0b7819 */ /* 0x000fe2000001160b */
[----:B------:R-:W-:Y:S01]  /*0c50*/  IMAD.MOV.U32 R9, RZ, RZ, R37 ;  /* 0x000000ffff097224 */ /* 0x000fe200078e0025 */
[----:B------:R-:W-:Y:S01]  /*0c60*/  PRMT R119, R12, 0x5410, R119 ;  /* 0x000054100c777816 */ /* 0x000fe20000000077 */
[----:B------:R-:W-:Y:S01]  /*0c70*/  IMAD R12, R80, -0x326172a9, RZ ;  /* 0xcd9e8d57500c7824 */ /* 0x000fe200078e02ff */
[----:B------:R-:W-:Y:S01]  /*0c80*/  PRMT R113, R5, 0x5410, R113 ;  /* 0x0000541005717816 */ /* 0x000fe20000000071 */
[----:B------:R-:W-:Y:S01]  /*0c90*/  IMAD.HI.U32 R5, R4, -0x326172a9, RZ ;  /* 0xcd9e8d5704057827 */ /* 0x000fe200078e00ff */
[----:B------:R-:W-:Y:S01]  /*0ca0*/  LOP3.LUT R3, R78, UR6, R3, 0x96, !PT ;  /* 0x000000064e037c12 */ /* 0x000fe2000f8e9603 */
[----:B------:R-:W0:Y:S01]  /*0cb0*/  LDCU UR12, c[0x0][0x408] ;  /* 0x00008100ff0c77ac */ /* 0x000e220008000800 */
[--C-:B------:R-:W-:Y:S01]  /*0cc0*/  SHF.R.U64 R111, R28, 0x10, R29.reuse ;  /* 0x000000101c6f7819 */ /* 0x100fe2000000121d */
[----:B------:R-:W-:Y:S01]  /*0cd0*/  IMAD R28, R79, -0x2daee0ad, RZ ;  /* 0xd2511f534f1c7824 */ /* 0x000fe200078e02ff */
[----:B------:R-:W-:Y:S01]  /*0ce0*/  SHF.R.U32.HI R40, RZ, 0x10, R29 ;  /* 0x00000010ff287819 */ /* 0x000fe2000001161d */
[----:B------:R-:W-:Y:S01]  /*0cf0*/  IMAD.MOV.U32 R29, RZ, RZ, R31 ;  /* 0x000000ffff1d7224 */ /* 0x000fe200078e001f */
[----:B------:R-:W-:Y:S01]  /*0d00*/  PRMT R114, R11, 0x5410, R114 ;  /* 0x000054100b727816 */ /* 0x000fe20000000072 */
[----:B------:R-:W-:Y:S01]  /*0d10*/  IMAD.HI.U32 R11, R3, -0x2daee0ad, RZ ;  /* 0xd2511f53030b7827 */ /* 0x000fe200078e00ff */
[----:B------:R-:W-:Y:S01]  /*0d20*/  LOP3.LUT R5, R12, UR15, R5, 0x96, !PT ;  /* 0x0000000f0c057c12 */ /* 0x000fe2000f8e9605 */
[----:B------:R-:W1:Y:S01]  /*0d30*/  LDCU UR33, c[0x0][0x388] ;  /* 0x00007100ff2177ac */ /* 0x000e620008000800 */
[----:B------:R-:W-:Y:S01]  /*0d40*/  PRMT R104, R29, 0x5410, R104 ;  /* 0x000054101d687816 */ /* 0x000fe20000000068 */
[----:B------:R-:W-:Y:S01]  /*0d50*/  IMAD R29, R3, -0x2daee0ad, RZ ;  /* 0xd2511f53031d7824 */ /* 0x000fe200078e02ff */
[----:B------:R-:W-:Y:S01]  /*0d60*/  LOP3.LUT R11, R28, UR16, R11, 0x96, !PT ;  /* 0x000000101c0b7c12 */ /* 0x000fe2000f8e960b */
[----:B------:R-:W-:Y:S01]  /*0d70*/  IMAD.HI.U32 R12, R5, -0x2daee0ad, RZ ;  /* 0xd2511f53050c7827 */ /* 0x000fe200078e00ff */
[----:B------:R-:W-:Y:S01]  /*0d80*/  SHF.R.U64 R103, R30, 0x10, R31 ;  /* 0x000000101e677819 */ /* 0x000fe2000000121f */
[----:B------:R-:W2:Y:S01]  /*0d90*/  LDCU.U8 UR13, c[0x0][0x410] ;  /* 0x00008200ff0d77ac */ /* 0x000ea20008000000 */
[----:B------:R-:W-:Y:S01]  /*0da0*/  MOV R102, R32 ;  /* 0x0000002000667202 */ /* 0x000fe20000000f00 */
[----:B------:R-:W-:Y:S01]  /*0db0*/  IMAD R4, R4, -0x326172a9, RZ ;  /* 0xcd9e8d5704047824 */ /* 0x000fe200078e02ff */
[----:B------:R-:W-:Y:S01]  /*0dc0*/  LOP3.LUT R12, R29, UR18, R12, 0x96, !PT ;  /* 0x000000121d0c7c12 */ /* 0x000fe2000f8e960c */
[C---:B------:R-:W-:Y:S01]  /*0dd0*/  IMAD.HI.U32 R3, R11.reuse, -0x326172a9, RZ ;  /* 0xcd9e8d570b037827 */ /* 0x040fe200078e00ff */
[----:B------:R-:W-:Y:S01]  /*0de0*/  SHF.R.U64 R98, R26, 0x10, R27 ;  /* 0x000000101a627819 */ /* 0x000fe2000000121b */
[----:B------:R-:W3:Y:S01]  /*0df0*/  LDCU UR14, c[0x0][0x448] ;  /* 0x00008900ff0e77ac */ /* 0x000ee20008000800 */
[----:B------:R-:W-:Y:S01]  /*0e00*/  SHF.R.U64 R97, R24, 0x10, R25 ;  /* 0x0000001018617819 */ /* 0x000fe20000001219 */
[----:B------:R-:W-:Y:S01]  /*0e10*/  IMAD R11, R11, -0x326172a9, RZ ;  /* 0xcd9e8d570b0b7824 */ /* 0x000fe200078e02ff */
[----:B------:R-:W-:Y:S01]  /*0e20*/  LOP3.LUT R3, R4, UR17, R3, 0x96, !PT ;  /* 0x0000001104037c12 */ /* 0x000fe2000f8e9603 */
[----:B------:R-:W-:Y:S01]  /*0e30*/  IMAD.HI.U32 R4, R12, -0x326172a9, RZ ;  /* 0xcd9e8d570c047827 */ /* 0x000fe200078e00ff */
[----:B------:R-:W-:Y:S01]  /*0e40*/  PRMT R98, R98, 0x5410, R98 ;  /* 0x0000541062627816 */ /* 0x000fe20000000062 */
[----:B------:R-:W4:Y:S01]  /*0e50*/  LDCU.64 UR4, c[0x0][0x398] ;  /* 0x00007300ff0477ac */ /* 0x000f220008000a00 */
[----:B------:R-:W-:Y:S01]  /*0e60*/  SHF.R.U64 R96, R22, 0x10, R23 ;  /* 0x0000001016607819 */ /* 0x000fe20000001217 */
[----:B------:R-:W-:Y:S01]  /*0e70*/  IMAD R28, R5, -0x2daee0ad, RZ ;  /* 0xd2511f53051c7824 */ /* 0x000fe200078e02ff */
[----:B------:R-:W-:Y:S01]  /*0e80*/  LOP3.LUT R4, R11, UR19, R4, 0x96, !PT ;  /* 0x000000130b047c12 */ /* 0x000fe2000f8e9604 */
[----:B------:R-:W-:Y:S01]  /*0e90*/  IMAD.HI.U32 R5, R3, -0x2daee0ad, RZ ;  /* 0xd2511f5303057827 */ /* 0x000fe200078e00ff */
[----:B------:R-:W-:Y:S01]  /*0ea0*/  SHF.R.U64 R93, R20, 0x10, R21 ;  /* 0x00000010145d7819 */ /* 0x000fe20000001215 */
[----:B------:R-:W0:Y:S01]  /*0eb0*/  LDCU.64 UR10, c[0x0][0x3a0] ;  /* 0x00007400ff0a77ac */ /* 0x000e220008000a00 */
[----:B------:R-:W-:Y:S01]  /*0ec0*/  SHF.R.U64 R85, R18, 0x10, R19 ;  /* 0x0000001012557819 */ /* 0x000fe20000001213 */
[----:B------:R-:W-:Y:S01]  /*0ed0*/  IMAD.HI.U32 R11, R4, -0x2daee0ad, RZ ;  /* 0xd2511f53040b7827 */ /* 0x000fe200078e00ff */
[----:B------:R-:W-:-:S02]  /*0ee0*/  LOP3.LUT R5, R28, UR20, R5, 0x96, !PT ;  /* 0x000000141c057c12 */ /* 0x000fc4000f8e9605 */
[----:B------:R-:W-:Y:S01]  /*0ef0*/  PRMT R93, R93, 0x5410, R93 ;  /* 0x000054105d5d7816 */ /* 0x000fe2000000005d */
[----:B------:R-:W-:Y:S01]  /*0f00*/  IMAD R28, R3, -0x2daee0ad, RZ ;  /* 0xd2511f53031c7824 */ /* 0x000fe200078e02ff */
[----:B------:R-:W-:Y:S01]  /*0f10*/  SHF.R.U32.HI R41, RZ, 0x10, R31 ;  /* 0x00000010ff297819 */ /* 0x000fe2000001161f */
[----:B------:R-:W-:Y:S01]  /*0f20*/  IMAD R12, R12, -0x326172a9, RZ ;  /* 0xcd9e8d570c0c7824 */ /* 0x000fe200078e02ff */
[----:B------:R-:W-:Y:S01]  /*0f30*/  MOV R31, R35 ;  /* 0x00000023001f7202 */ /* 0x000fe20000000f00 */
[C---:B------:R-:W-:Y:S01]  /*0f40*/  IMAD.HI.U32 R3, R5.reuse, -0x326172a9, RZ ;  /* 0xcd9e8d5705037827 */ /* 0x040fe200078e00ff */
[----:B------:R-:W-:Y:S02]  /*0f50*/  LOP3.LUT R11, R28, UR22, R11, 0x96, !PT ;  /* 0x000000161c0b7c12 */ /* 0x000fe4000f8e960b */
[----:B------:R-:W-:Y:S01]  /*0f60*/  SHF.R.U32.HI R28, RZ, 0x10, R27 ;  /* 0x00000010ff1c7819 */ /* 0x000fe2000001161b */
[----:B------:R-:W-:Y:S01]  /*0f70*/  IMAD.MOV.U32 R30, RZ, RZ, R33 ;  /* 0x000000ffff1e7224 */ /* 0x000fe200078e0021 */
[----:B------:R-:W-:Y:S01]  /*0f80*/  LOP3.LUT R3, R12, UR21, R3, 0x96, !PT ;  /* 0x000000150c037c12 */ /* 0x000fe2000f8e9603 */
[----:B------:R-:W-:Y:S01]  /*0f90*/  IMAD R29, R4, -0x2daee0ad, RZ ;  /* 0xd2511f53041d7824 */ /* 0x000fe200078e02ff */
[----:B------:R-:W-:Y:S01]  /*0fa0*/  PRMT R98, R28, 0x7610, R98 ;  /* 0x000076101c627816 */ /* 0x000fe20000000062 */
[----:B------:R-:W-:Y:S01]  /*0fb0*/  IMAD R5, R5, -0x326172a9, RZ ;  /* 0xcd9e8d5705057824 */ /* 0x000fe200078e02ff */
[----:B------:R-:W-:Y:S01]  /*0fc0*/  PRMT R102, R30, 0x5410, R102 ;  /* 0x000054101e667816 */ /* 0x000fe20000000066 */
[----:B------:R-:W-:Y:S01]  /*0fd0*/  IMAD.HI.U32 R4, R11, -0x326172a9, RZ ;  /* 0xcd9e8d570b047827 */ /* 0x000fe200078e00ff */
[----:B------:R-:W-:-:S02]  /*0fe0*/  SHF.R.U32.HI R30, RZ, 0x10, R25 ;  /* 0x00000010ff1e7819 */ /* 0x000fc40000011619 */
[----:B------:R-:W-:Y:S01]  /*0ff0*/  PRMT R100, R31, 0x5410, R100 ;  /* 0x000054101f647816 */ /* 0x000fe20000000064 */
[----:B------:R-:W-:Y:S01]  /*1000*/  IMAD.HI.U32 R12, R3, -0x2daee0ad, RZ ;  /* 0xd2511f53030c7827 */ /* 0x000fe200078e00ff */
[----:B------:R-:W-:Y:S02]  /*1010*/  LOP3.LUT R4, R5, UR23, R4, 0x96, !PT ;  /* 0x0000001705047c12 */ /* 0x000fe4000f8e9604 */
[----:B------:R-:W-:Y:S01]  /*1020*/  PRMT R97, R30, 0x5410, R97 ;  /* 0x000054101e617816 */ /* 0x000fe20000000061 */
[----:B------:R-:W-:Y:S01]  /*1030*/  IMAD R30, R3, -0x2daee0ad, RZ ;  /* 0xd2511f53031e7824 */ /* 0x000fe200078e02ff */
[----:B------:R-:W-:Y:S01]  /*1040*/  LOP3.LUT R12, R29, UR24, R12, 0x96, !PT ;  /* 0x000000181d0c7c12 */ /* 0x000fe2000f8e960c */
[----:B------:R-:W-:Y:S01]  /*1050*/  IMAD.HI.U32 R5, R4, -0x2daee0ad, RZ ;  /* 0xd2511f5304057827 */ /* 0x000fe200078e00ff */
[----:B------:R-:W-:Y:S02]  /*1060*/  SHF.R.U32.HI R29, RZ, 0x10, R23 ;  /* 0x00000010ff1d7819 */ /* 0x000fe40000011617 */
[----:B------:R-:W-:Y:S01]  /*1070*/  SHF.R.U32.HI R31, RZ, 0x10, R17 ;  /* 0x00000010ff1f7819 */ /* 0x000fe20000011611 */
[----:B------:R-:W-:Y:S01]  /*1080*/  IMAD R28, R11, -0x326172a9, RZ ;  /* 0xcd9e8d570b1c7824 */ /* 0x000fe200078e02ff */
[----:B------:R-:W-:Y:S01]  /*1090*/  LOP3.LUT R5, R30, UR26, R5, 0x96, !PT ;  /* 0x0000001a1e057c12 */ /* 0x000fe2000f8e9605 */
[----:B------:R-:W-:Y:S01]  /*10a0*/  IMAD.HI.U32 R3, R12, -0x326172a9, RZ ;  /* 0xcd9e8d570c037827 */ /* 0x000fe200078e00ff */
[----:B------:R-:W-:-:S02]  /*10b0*/  PRMT R96, R29, 0x5410, R96 ;  /* 0x000054101d607816 */ /* 0x000fc40000000060 */
[----:B------:R-:W-:Y:S01]  /*10c0*/  SHF.R.U32.HI R30, RZ, 0x10, R19 ;  /* 0x00000010ff1e7819 */ /* 0x000fe20000011613 */
[----:B------:R-:W-:Y:S01]  /*10d0*/  IMAD R29, R4, -0x2daee0ad, RZ ;  /* 0xd2511f53041d7824 */ /* 0x000fe200078e02ff */
[----:B------:R-:W-:Y:S01]  /*10e0*/  LOP3.LUT R3, R28, UR25, R3, 0x96, !PT ;  /* 0x000000191c037c12 */ /* 0x000fe2000f8e9603 */
[----:B------:R-:W-:Y:S01]  /*10f0*/  IMAD R11, R12, -0x326172a9, RZ ;  /* 0xcd9e8d570c0b7824 */ /* 0x000fe200078e02ff */
[----:B------:R-:W-:Y:S01]  /*1100*/  SHF.R.U32.HI R28, RZ, 0x10, R21 ;  /* 0x00000010ff1c7819 */ /* 0x000fe20000011615 */
[----:B------:R-:W-:Y:S01]  /*1110*/  IMAD.HI.U32 R4, R5, -0x326172a9, RZ ;  /* 0xcd9e8d5705047827 */ /* 0x000fe200078e00ff */
[----:B------:R-:W-:Y:S02]  /*1120*/  PRMT R85, R30, 0x5410, R85 ;  /* 0x000054101e557816 */ /* 0x000fe40000000055 */
[----:B------:R-:W-:Y:S01]  /*1130*/  PRMT R93, R28, 0x7610, R93 ;  /* 0x000076101c5d7816 */ /* 0x000fe2000000005d */
[----:B------:R-:W-:Y:S01]  /*1140*/  IMAD.HI.U32 R12, R3, -0x2daee0ad, RZ ;  /* 0xd2511f53030c7827 */ /* 0x000fe200078e00ff */
[----:B------:R-:W-:-:S02]  /*1150*/  LOP3.LUT R11, R11, UR27, R4, 0x96, !PT ;  /* 0x0000001b0b0b7c12 */ /* 0x000fc4000f8e9604 */
[----:B------:R-:W-:Y:S01]  /*1160*/  SHF.R.U32.HI R2, RZ, 0x10, R37 ;  /* 0x00000010ff027819 */ /* 0x000fe20000011625 */
[----:B------:R-:W-:Y:S01]  /*1170*/  IMAD R30, R3, -0x2daee0ad, RZ ;  /* 0xd2511f53031e7824 */ /* 0x000fe200078e02ff */
[----:B------:R-:W-:Y:S01]  /*1180*/  LOP3.LUT R12, R29, UR28, R12, 0x96, !PT ;  /* 0x0000001c1d0c7c12 */ /* 0x000fe2000f8e960c */
[----:B------:R-:W-:Y:S01]  /*1190*/  IMAD.HI.U32 R29, R11, -0x2daee0ad, RZ ;  /* 0xd2511f530b1d7827 */ /* 0x000fe200078e00ff */
[----:B------:R-:W-:Y:S02]  /*11a0*/  PRMT R3, R3, 0x5410, R31 ;  /* 0x0000541003037816 */ /* 0x000fe4000000001f */
[----:B------:R-:W-:Y:S01]  /*11b0*/  SHF.R.U64 R0, R36, 0x10, R37 ;  /* 0x0000001024007819 */ /* 0x000fe20000001225 */
[----:B------:R-:W-:Y:S01]  /*11c0*/  IMAD R28, R5, -0x326172a9, RZ ;  /* 0xcd9e8d57051c7824 */ /* 0x000fe200078e02ff */
[----:B------:R-:W-:Y:S01]  /*11d0*/  LOP3.LUT R29, R30, UR30, R29, 0x96, !PT ;  /* 0x0000001e1e1d7c12 */ /* 0x000fe2000f8e961d */
[----:B------:R-:W-:Y:S01]  /*11e0*/  IMAD.HI.U32 R5, R12, -0x326172a9, RZ ;  /* 0xcd9e8d570c057827 */ /* 0x000fe200078e00ff */
[----:B------:R-:W-:-:S02]  /*11f0*/  SHF.R.U32.HI R31, RZ, 0x10, R15 ;  /* 0x00000010ff1f7819 */ /* 0x000fc4000001160f */
[----:B------:R-:W-:Y:S01]  /*1200*/  SHF.R.U64 R101, R32, 0x10, R33 ;  /* 0x0000001020657819 */ /* 0x000fe20000001221 */
[----:B------:R-:W-:Y:S01]  /*1210*/  IMAD R30, R12, -0x326172a9, RZ ;  /* 0xcd9e8d570c1e7824 */ /* 0x000fe200078e02ff */
[----:B------:R-:W-:Y:S01]  /*1220*/  LOP3.LUT R28, R28, UR29, R5, 0x96, !PT ;  /* 0x0000001d1c1c7c12 */ /* 0x000fe2000f8e9605 */
[----:B------:R-:W-:Y:S01]  /*1230*/  IMAD.HI.U32 R75, R29, -0x326172a9, RZ ;  /* 0xcd9e8d571d4b7827 */ /* 0x000fe200078e00ff */
[----:B------:R-:W-:Y:S02]  /*1240*/  SHF.R.U64 R5, R14, 0x10, R15 ;  /* 0x000000100e057819 */ /* 0x000fe4000000120f */
[----:B------:R-:W-:Y:S01]  /*1250*/  SHF.R.U32.HI R32, RZ, 0x10, R33 ;  /* 0x00000010ff207819 */ /* 0x000fe20000011621 */
[----:B------:R-:W-:Y:S01]  /*1260*/  IMAD R12, R11, -0x2daee0ad, RZ ;  /* 0xd2511f530b0c7824 */ /* 0x000fe200078e02ff */
[----:B------:R-:W-:Y:S01]  /*1270*/  PRMT R2, R2, 0x5410, R5 ;  /* 0x0000541002027816 */ /* 0x000fe20000000005 */
[----:B------:R-:W-:Y:S01]  /*1280*/  IMAD.HI.U32 R77, R28, -0x2daee0ad, RZ ;  /* 0xd2511f531c4d7827 */ /* 0x000fe200078e00ff */
[----:B------:R-:W-:-:S02]  /*1290*/  LOP3.LUT R75, R30, UR31, R75, 0x96, !PT ;  /* 0x0000001f1e4b7c12 */ /* 0x000fc4000f8e964b */
[----:B------:R-:W-:Y:S01]  /*12a0*/  PRMT R0, R0, 0x5410, R31 ;  /* 0x0000541000007816 */ /* 0x000fe2000000001f */
        /* <DEDUP_REMOVED lines=9> */
[----:B------:R-:W-:Y:S01]  /*1340*/  SHF.R.U64 R4, R16, 0x10, R17 ;  /* 0x0000001010047819 */ /* 0x000fe20000001211 */
[----:B------:R-:W-:Y:S01]  /*1350*/  IMAD R74, R28, -0x2daee0ad, RZ ;  /* 0xd2511f531c4a7824 */ /* 0x000fe200078e02ff */
[----:B------:R-:W-:Y:S01]  /*1360*/  LOP3.LUT R77, R12, UR32, R77, 0x96, !PT ;  /* 0x000000200c4d7c12 */ /* 0x000fe2000f8e964d */
[----:B------:R-:W-:Y:S01]  /*1370*/  HADD2.F32 R12, -RZ, R7.H0_H0 ;  /* 0x20000007ff0c7230 */ /* 0x000fe20000004100 */
[----:B------:R-:W-:Y:S01]  /*1380*/  LOP3.LUT R73, R8, 0x3, RZ, 0xc0, !PT ;  /* 0x0000000308497812 */ /* 0x000fe200078ec0ff */
[----:B------:R-:W-:Y:S01]  /*1390*/  HADD2.F32 R7, -RZ, R0.H0_H0 ;  /* 0x20000000ff077230 */ /* 0x000fe20000004100 */
[----:B------:R-:W-:Y:S01]  /*13a0*/  PRMT R118, R38, 0x5410, R118 ;  /* 0x0000541026767816 */ /* 0x000fe20000000076 */
[----:B------:R-:W-:Y:S01]  /*13b0*/  HADD2.F32 R8, -RZ, R2.H0_H0 ;  /* 0x20000002ff087230 */ /* 0x000fe20000004100 */
[----:B------:R-:W-:Y:S01]  /*13c0*/  PRMT R116, R39, 0x5410, R116 ;  /* 0x0000541027747816 */ /* 0x000fe20000000074 */
[----:B------:R-:W-:Y:S01]  /*13d0*/  IMAD R76, R29, -0x326172a9, RZ ;  /* 0xcd9e8d571d4c7824 */ /* 0x000fe200078e02ff */
[----:B------:R-:W-:-:S02]  /*13e0*/  PRMT R111, R40, 0x5410, R111 ;  /* 0x00005410286f7816 */ /* 0x000fc4000000006f */
[----:B------:R-:W-:Y:S02]  /*13f0*/  PRMT R103, R41, 0x5410, R103 ;  /* 0x0000541029677816 */ /* 0x000fe40000000067 */
[----:B------:R-:W-:Y:S02]  /*1400*/  PRMT R101, R32, 0x5410, R101 ;  /* 0x0000541020657816 */ /* 0x000fe40000000065 */
[----:B------:R-:W-:Y:S02]  /*1410*/  PRMT R99, R33, 0x5410, R99 ;  /* 0x0000541021637816 */ /* 0x000fe40000000063 */
[----:B01234-:R-:W-:-:S07]  /*1420*/  PRMT R4, R4, 0x5410, R4 ;  /* 0x0000541004047816 */ /* 0x01ffce0000000004 */
.L_x_19773:
[----:B------:R-:W-:Y:S01]  /*1430*/  IMAD R68, R81, UR33, RZ ;  /* 0x0000002151447c24 */ /* 0x000fe2000f8e02ff */
[----:B------:R-:W-:Y:S01]  /*1440*/  ISETP.NE.AND P0, PT, R83, RZ, PT ;  /* 0x000000ff5300720c */ /* 0x000fe20003f05270 */
[----:B------:R-:W-:Y:S03]  /*1450*/  BSSY.RECONVERGENT B1, `(.L_x_19237) ;  /* 0x00003d5000017945 */ /* 0x000fe60003800200 */
        /* <DEDUP_REMOVED lines=37> */
.L_x_19242:
        /* <DEDUP_REMOVED lines=13> */
.L_x_19244:
[----:B------:R-:W-:Y:S05]  /*1780*/  BSYNC.RECONVERGENT B3 ;  /* 0x0000000000037941 */ /* 0x000fea0003800200 */
.L_x_19243:
        /* <DEDUP_REMOVED lines=41> */
.L_x_19241:
[----:B------:R-:W-:Y:S05]  /*1a20*/  BSYNC.RECONVERGENT B2 ;  /* 0x0000000000027941 */ /* 0x000fea0003800200 */
.L_x_19240:
[----:B------:R-:W0:Y:S01]  /*1a30*/  LDC R70, c[0x0][0x404] ;  /* 0x00010100ff467b82 */ /* 0x000e220000000800 */
[----:B------:R-:W-:Y:S01]  /*1a40*/  ISETP.NE.AND P3, PT, R71, 0x1, PT ;  /* 0x000000014700780c */ /* 0x000fe20003f65270 */
[----:B------:R-:W-:Y:S01]  /*1a50*/  BSSY.RECONVERGENT B2, `(.L_x_19245) ;  /* 0x0000048000027945 */ /* 0x000fe20003800200 */
[----:B------:R-:W-:Y:S01]  /*1a60*/  I2FP.F32.U32 R74, R69 ;  /* 0x00000045004a7245 */ /* 0x000fe20000201000 */
[----:B------:R-:W-:-:S04]  /*1a70*/  IMAD.MOV.U32 R69, RZ, RZ, 0x2f800000 ;  /* 0x2f800000ff457424 */ /* 0x000fc800078e00ff */
[----:B------:R-:W-:Y:S01]  /*1a80*/  FFMA.FTZ R73, R74, R69, 1.1641532182693481445e-10 ;  /* 0x2f0000004a497423 */ /* 0x000fe20000010045 */
[----:B------:R-:W-:-:S04]  /*1a90*/  IMAD.MOV.U32 R74, RZ, RZ, R76 ;  /* 0x000000ffff4a7224 */ /* 0x000fc800078e004c */
        /* <DEDUP_REMOVED lines=11> */
.L_x_19247:
        /* <DEDUP_REMOVED lines=13> */
.L_x_19249:
[----:B------:R-:W-:Y:S05]  /*1c20*/  BSYNC.RECONVERGENT B3 ;  /* 0x0000000000037941 */ /* 0x000fea0003800200 */
.L_x_19248:
        /* <DEDUP_REMOVED lines=42> */
.L_x_19246:
[----:B------:R-:W-:Y:S05]  /*1ed0*/  BSYNC.RECONVERGENT B2 ;  /* 0x0000000000027941 */ /* 0x000fea0003800200 */
.L_x_19245:
        /* <DEDUP_REMOVED lines=16> */
.L_x_19252:
        /* <DEDUP_REMOVED lines=13> */
.L_x_19254:
[----:B------:R-:W-:Y:S05]  /*20b0*/  BSYNC.RECONVERGENT B3 ;  /* 0x0000000000037941 */ /* 0x000fea0003800200 */
.L_x_19253:
        /* <DEDUP_REMOVED lines=42> */
.L_x_19251:
[----:B------:R-:W-:Y:S05]  /*2360*/  BSYNC.RECONVERGENT B2 ;  /* 0x0000000000027941 */ /* 0x000fea0003800200 */
.L_x_19250:
        /* <DEDUP_REMOVED lines=16> */
.L_x_19257:
        /* <DEDUP_REMOVED lines=13> */
.L_x_19259:
[----:B------:R-:W-:Y:S05]  /*2540*/  BSYNC.RECONVERGENT B3 ;  /* 0x0000000000037941 */ /* 0x000fea0003800200 */
.L_x_19258:
        /* <DEDUP_REMOVED lines=42> */
.L_x_19256:
[----:B------:R-:W-:Y:S05]  /*27f0*/  BSYNC.RECONVERGENT B2 ;  /* 0x0000000000027941 */ /* 0x000fea0003800200 */
.L_x_19255:
        /* <DEDUP_REMOVED lines=17> */
.L_x_19239:
        /* <DEDUP_REMOVED lines=16> */
.L_x_19263:
        /* <DEDUP_REMOVED lines=13> */
.L_x_19265:
[----:B------:R-:W-:Y:S05]  /*2ae0*/  BSYNC.RECONVERGENT B3 ;  /* 0x0000000000037941 */ /* 0x000fea0003800200 */
.L_x_19264:
        /* <DEDUP_REMOVED lines=40> */
[----:B------:R-:W-:-:S07]  /*2d70*/  IMAD.MOV.U32 R70, RZ, RZ, RZ ;  /* 0x000000ffff467224 */ /* 0x000fce00078e00ff */
.L_x_19262:
[----:B------:R-:W-:Y:S05]  /*2d80*/  BSYNC.RECONVERGENT B2 ;  /* 0x0000000000027941 */ /* 0x000fea0003800200 */
.L_x_19261:
[----:B------:R-:W0:Y:S01]  /*2d90*/  LDC R74, c[0x0][0x404] ;  /* 0x00010100ff4a7b82 */ /* 0x000e220000000800 */
[----:B------:R-:W-:Y:S01]  /*2da0*/  I2FP.F32.U32 R86, R69 ;  /* 0x0000004500567245 */ /* 0x000fe20000201000 */
[----:B------:R-:W-:Y:S01]  /*2db0*/  HFMA2 R69, -RZ, RZ, 0.1171875, 0 ;  /* 0x2f800000ff457431 */ /* 0x000fe200000001ff */
[----:B------:R-:W-:Y:S01]  /*2dc0*/  ISETP.NE.AND P3, PT, R70, 0x1, PT ;  /* 0x000000014600780c */ /* 0x000fe20003f65270 */
[----:B------:R-:W-:Y:S04]  /*2dd0*/  BSSY.RECONVERGENT B2, `(.L_x_19266) ;  /* 0x0000048000027945 */ /* 0x000fe80003800200 */
[----:B------:R-:W1:Y:S01]  /*2de0*/  LDC R71, c[0x0][0x408] ;  /* 0x00010200ff477b82 */ /* 0x000e620000000800 */
[----:B------:R-:W-:Y:S01]  /*2df0*/  FFMA.FTZ R73, R86, R69, 1.1641532182693481445e-10 ;  /* 0x2f00000056497423 */ /* 0x000fe20000010045 */
[----:B------:R-:W-:-:S04]  /*2e00*/  IMAD.MOV.U32 R86, RZ, RZ, 0x2 ;  /* 0x00000002ff567424 */ /* 0x000fc800078e00ff */
[----:B0-----:R-:W-:Y:S01]  /*2e10*/  FSETP.LE.FTZ.AND P2, PT, R73, R74, PT ;  /* 0x0000004a4900720b */ /* 0x001fe20003f53000 */
[----:B------:R-:W-:Y:S02]  /*2e20*/  IMAD.MOV.U32 R73, RZ, RZ, R76 ;  /* 0x000000ffff497224 */ /* 0x000fe400078e004c */
[----:B-1---5:R-:W-:Y:S01]  /*2e30*/  FMUL.FTZ R36, R36, R71 ;  /* 0x0000004724247220 */ /* 0x022fe20000410000 */
        /* <DEDUP_REMOVED lines=9> */
.L_x_19268:
        /* <DEDUP_REMOVED lines=13> */
.L_x_19270:
[----:B------:R-:W-:Y:S05]  /*2fa0*/  BSYNC.RECONVERGENT B3 ;  /* 0x0000000000037941 */ /* 0x000fea0003800200 */
.L_x_19269:
        /* <DEDUP_REMOVED lines=42> */
.L_x_19267:
[----:B------:R-:W-:Y:S05]  /*3250*/  BSYNC.RECONVERGENT B2 ;  /* 0x0000000000027941 */ /* 0x000fea0003800200 */
.L_x_19266:
        /* <DEDUP_REMOVED lines=15> */
.L_x_19273:
        /* <DEDUP_REMOVED lines=13> */
.L_x_19275:
[----:B------:R-:W-:Y:S05]  /*3420*/  BSYNC.RECONVERGENT B3 ;  /* 0x0000000000037941 */ /* 0x000fea0003800200 */
.L_x_19274:
        /* <DEDUP_REMOVED lines=42> */
.L_x_19272:
[----:B------:R-:W-:Y:S05]  /*36d0*/  BSYNC.RECONVERGENT B2 ;  /* 0x0000000000027941 */ /* 0x000fea0003800200 */
.L_x_19271:
        /* <DEDUP_REMOVED lines=17> */
.L_x_19278:
        /* <DEDUP_REMOVED lines=13> */
.L_x_19280:
[----:B------:R-:W-:Y:S05]  /*38c0*/  BSYNC.RECONVERGENT B3 ;  /* 0x0000000000037941 */ /* 0x000fea0003800200 */
.L_x_19279:
        /* <DEDUP_REMOVED lines=42> */
.L_x_19277:
[----:B------:R-:W-:Y:S05]  /*3b70*/  BSYNC.RECONVERGENT B2 ;  /* 0x0000000000027941 */ /* 0x000fea0003800200 */
.L_x_19276:
        /* <DEDUP_REMOVED lines=15> */
.L_x_19283:
        /* <DEDUP_REMOVED lines=13> */
.L_x_19285:
[----:B------:R-:W-:Y:S05]  /*3d40*/  BSYNC.RECONVERGENT B3 ;  /* 0x0000000000037941 */ /* 0x000fea0003800200 */
.L_x_19284:
        /* <DEDUP_REMOVED lines=42> */
.L_x_19282:
[----:B------:R-:W-:Y:S05]  /*3ff0*/  BSYNC.RECONVERGENT B2 ;  /* 0x0000000000027941 */ /* 0x000fea0003800200 */
.L_x_19281:
[----:B------:R-:W-:Y:S01]  /*4000*/  ISETP.NE.AND P5, PT, R70, 0x1, PT ;  /* 0x000000014600780c */ /* 0x000fe20003fa5270 */
[----:B------:R-:W-:Y:S01]  /*4010*/  BSSY.RECONVERGENT B2, `(.L_x_19286) ;  /* 0x0000048000027945 */ /* 0x000fe20003800200 */
[----:B------:R-:W-:Y:S01]  /*4020*/  I2FP.F32.U32 R86, R73 ;  /* 0x0000004900567245 */ /* 0x000fe20000201000 */
[----:B------:R-:W-:-:S04]  /*4030*/  FMUL.FTZ R38, R38, R71 ;  /* 0x0000004726267220 */ /* 0x000fc80000410000 */
[----:B------:R-:W-:Y:S01]  /*4040*/  FFMA.FTZ R73, R86, R69, 1.1641532182693481445e-10 ;  /* 0x2f00000056497423 */ /* 0x000fe20000010045 */
[----:B------:R-:W-:-:S04]  /*4050*/  IMAD.MOV.U32 R86, RZ, RZ, 0x2 ;  /* 0x00000002ff567424 */ /* 0x000fc800078e00ff */
        /* <DEDUP_REMOVED lines=11> */
.L_x_19288:
        /* <DEDUP_REMOVED lines=13> */
.L_x_19290:
[----:B------:R-:W-:Y:S05]  /*41e0*/  BSYNC.RECONVERGENT B3 ;  /* 0x0000000000037941 */ /* 0x000fea0003800200 */
.L_x_19289:
        /* <DEDUP_REMOVED lines=42> */
.L_x_19287:
[----:B------:R-:W-:Y:S05]  /*4490*/  BSYNC.RECONVERGENT B2 ;  /* 0x0000000000027941 */ /* 0x000fea0003800200 */
.L_x_19286:
        /* <DEDUP_REMOVED lines=15> */
.L_x_19293:
        /* <DEDUP_REMOVED lines=13> */
.L_x_19295:
[----:B------:R-:W-:Y:S05]  /*4660*/  BSYNC.RECONVERGENT B3 ;  /* 0x0000000000037941 */ /* 0x000fea0003800200 */
.L_x_19294:
        /* <DEDUP_REMOVED lines=42> */
.L_x_19292:
[----:B------:R-:W-:Y:S05]  /*4910*/  BSYNC.RECONVERGENT B2 ;  /* 0x0000000000027941 */ /* 0x000fea0003800200 */
.L_x_19291:
        /* <DEDUP_REMOVED lines=17> */
.L_x_19298:
        /* <DEDUP_REMOVED lines=15> */
.L_x_19300:
[----:B------:R-:W-:Y:S05]  /*4b20*/  BSYNC.RECONVERGENT B3 ;  /* 0x0000000000037941 */ /* 0x000fea0003800200 */
.L_x_19299:
        /* <DEDUP_REMOVED lines=42> */
.L_x_19297:
[----:B------:R-:W-:Y:S05]  /*4dd0*/  BSYNC.RECONVERGENT B2 ;  /* 0x0000000000027941 */ /* 0x000fea0003800200 */
.L_x_19296:
        /* <DEDUP_REMOVED lines=18> */
[----:B------:R-:W-:-:S02]  /*4f00*/  FSETP.GTU.FTZ.AND P6, PT, R87, R74, PT ;  /* 0x0000004a5700720b */ /* 0x000fc40003fdc000 */
[----:B------:R-:W-:Y:S01]  /*4f10*/  FSEL R91, R36, RZ, P2 ;  /* 0x000000ff245b7208 */ /* 0x000fe20001000000 */
[----:B------:R-:W-:Y:S01]  /*4f20*/  @P1 FADD.FTZ R37, R33, R37 ;  /* 0x0000002521251221 */ /* 0x000fe20000010000 */
[----:B------:R-:W-:Y:S02]  /*4f30*/  FSEL R71, R71, RZ, !P6 ;  /* 0x000000ff47477208 */ /* 0x000fe40007000000 */
[----:B------:R-:W-:Y:S01]  /*4f40*/  FSEL R74, R89, RZ, P5 ;  /* 0x000000ff594a7208 */ /* 0x000fe20002800000 */
[----:B------:R-:W-:Y:S01]  /*4f50*/  FADD.FTZ R36, R91, R90 ;  /* 0x0000005a5b247221 */ /* 0x000fe20000010000 */
[----:B------:R-:W-:Y:S01]  /*4f60*/  PRMT R4, R86, 0x7610, R4 ;  /* 0x0000761056047816 */ /* 0x000fe20000000004 */
[----:B------:R-:W-:Y:S01]  /*4f70*/  FADD.FTZ R38, R38, R71 ;  /* 0x0000004726267221 */ /* 0x000fe20000010000 */
[----:B------:R-:W-:Y:S01]  /*4f80*/  SEL R71, RZ, 0x1, P6 ;  /* 0x00000001ff477807 */ /* 0x000fe20003000000 */
[----:B------:R-:W-:Y:S01]  /*4f90*/  FADD.FTZ R39, R39, R74 ;  /* 0x0000004a27277221 */ /* 0x000fe20000010000 */
[----:B------:R-:W-:Y:S01]  /*4fa0*/  @P1 FADD.FTZ R36, R32, R36 ;  /* 0x0000002420241221 */ /* 0x000fe20000010000 */
[----:B------:R-:W-:Y:S01]  /*4fb0*/  @P1 FADD.FTZ R38, R34, R38 ;  /* 0x0000002622261221 */ /* 0x000fe20000010000 */
[----:B------:R-:W-:Y:S01]  /*4fc0*/  PRMT R3, R70, 0x7610, R3 ;  /* 0x0000761046037816 */ /* 0x000fe20000000003 */
[----:B------:R-:W-:Y:S01]  /*4fd0*/  @P1 FADD.FTZ R39, R35, R39 ;  /* 0x0000002723271221 */ /* 0x000fe20000010000 */
[----:B------:R-:W-:-:S02]  /*4fe0*/  PRMT R2, R71, 0x7610, R2 ;  /* 0x0000761047027816 */ /* 0x000fc40000000002 */
[----:B------:R-:W-:-:S07]  /*4ff0*/  PRMT R0, R69, 0x7610, R0 ;  /* 0x0000761045007816 */ /* 0x000fce0000000000 */
.L_x_19260:
        /* <DEDUP_REMOVED lines=24> */
.L_x_19301:
[----:B------:R-:W-:Y:S02]  /*5180*/  IMAD.MOV.U32 R74, RZ, RZ, R68 ;  /* 0x000000ffff4a7224 */ /* 0x000fe400078e0044 */
[----:B------:R-:W-:-:S07]  /*5190*/  VIADD R68, R84, 0x20 ;  /* 0x0000002054447836 */ /* 0x000fce0000000000 */
.L_x_19238:
[----:B------:R-:W-:Y:S05]  /*51a0*/  BSYNC.RECONVERGENT B1 ;  /* 0x0000000000017941 */ /* 0x000fea0003800200 */
.L_x_19237:
        /* <DEDUP_REMOVED lines=34> */
.L_x_19307:
        /* <DEDUP_REMOVED lines=13> */
.L_x_19309:
[----:B------:R-:W-:Y:S05]  /*54a0*/  BSYNC.RECONVERGENT B3 ;  /* 0x0000000000037941 */ /* 0x000fea0003800200 */
.L_x_19308:
        /* <DEDUP_REMOVED lines=41> */
.L_x_19306:
[----:B------:R-:W-:Y:S05]  /*5740*/  BSYNC.RECONVERGENT B2 ;  /* 0x0000000000027941 */ /* 0x000fea0003800200 */
.L_x_19305:
[----:B------:R-:W0:Y:S01]  /*5750*/  LDC R88, c[0x0][0x404] ;  /* 0x00010100ff587b82 */ /* 0x000e220000000800 */
[----:B------:R-:W-:Y:S01]  /*5760*/  HFMA2 R89, -RZ, RZ, 0.1171875, 0 ;  /* 0x2f800000ff597431 */ /* 0x000fe200000001ff */
[----:B------:R-:W-:Y:S01]  /*5770*/  ISETP.NE.AND P3, PT, R71, 0x1, PT ;  /* 0x000000014700780c */ /* 0x000fe20003f65270 */
[----:B------:R-:W-:Y:S01]  /*5780*/  BSSY.RECONVERGENT B2, `(.L_x_19310) ;  /* 0x0000049000027945 */ /* 0x000fe20003800200 */
[----:B------:R-:W-:-:S04]  /*5790*/  I2FP.F32.U32 R74, R87 ;  /* 0x00000057004a7245 */ /* 0x000fc80000201000 */
[----:B------:R-:W1:Y:S01]  /*57a0*/  LDC R69, c[0x0][0x408] ;  /* 0x00010200ff457b82 */ /* 0x000e620000000800 */
[----:B------:R-:W-:Y:S01]  /*57b0*/  FFMA.FTZ R73, R74, R89, 1.1641532182693481445e-10 ;  /* 0x2f0000004a497423 */ /* 0x000fe20000010059 */
[----:B------:R-:W-:-:S04]  /*57c0*/  IMAD.MOV.U32 R74, RZ, RZ, R76 ;  /* 0x000000ffff4a7224 */ /* 0x000fc800078e004c */
[----:B0-----:R-:W-:Y:S01]  /*57d0*/  FSETP.LE.FTZ.AND P2, PT, R73, R88, PT ;  /* 0x000000584900720b */ /* 0x001fe20003f53000 */
[----:B------:R-:W-:Y:S02]  /*57e0*/  IMAD.MOV.U32 R73, RZ, RZ, 0x2 ;  /* 0x00000002ff497424 */ /* 0x000fe400078e00ff */
        /* <DEDUP_REMOVED lines=10> */
.L_x_19312:
        /* <DEDUP_REMOVED lines=13> */
.L_x_19314:
[----:B------:R-:W-:Y:S05]  /*5960*/  BSYNC.RECONVERGENT B3 ;  /* 0x0000000000037941 */ /* 0x000fea0003800200 */
.L_x_19313:
        /* <DEDUP_REMOVED lines=42> */
.L_x_19311:
[----:B------:R-:W-:Y:S05]  /*5c10*/  BSYNC.RECONVERGENT B2 ;  /* 0x0000000000027941 */ /* 0x000fea0003800200 */
.L_x_19310:
        /* <DEDUP_REMOVED lines=15> */
.L_x_19317:
        /* <DEDUP_REMOVED lines=13> */
.L_x_19319:
[----:B------:R-:W-:Y:S05]  /*5de0*/  BSYNC.RECONVERGENT B3 ;  /* 0x0000000000037941 */ /* 0x000fea0003800200 */
.L_x_19318:
        /* <DEDUP_REMOVED lines=42> */
.L_x_19316:
[----:B------:R-:W-:Y:S05]  /*6090*/  BSYNC.RECONVERGENT B2 ;  /* 0x0000000000027941 */ /* 0x000fea0003800200 */
.L_x_19315:
[----:B------:R-:W-:Y:S01]  /*60a0*/  ISETP.NE.AND P4, PT, R71, 0x1, PT ;  /* 0x000000014700780c */ /* 0x000fe20003f85270 */
[----:B------:R-:W-:Y:S01]  /*60b0*/  BSSY.RECONVERGENT B2, `(.L_x_19320) ;  /* 0x0000048000027945 */ /* 0x000fe20003800200 */
[----:B------:R-:W-:Y:S01]  /*60c0*/  I2FP.F32.U32 R74, R74 ;  /* 0x0000004a004a7245 */ /* 0x000fe20000201000 */
[----:B------:R-:W-:-:S04]  /*60d0*/  FMUL.FTZ R41, R41, R69 ;  /* 0x0000004529297220 */ /* 0x000fc80000410000 */
[----:B------:R-:W-:Y:S01]  /*60e0*/  FFMA.FTZ R73, R74, R89, 1.1641532182693481445e-10 ;  /* 0x2f0000004a497423 */ /* 0x000fe20000010059 */
[----:B------:R-:W-:-:S04]  /*60f0*/  HFMA2 R74, -RZ, RZ, 0, 1.1920928955078125e-07 ;  /* 0x00000002ff4a7431 */ /* 0x000fc800000001ff */
        /* <DEDUP_REMOVED lines=11> */
.L_x_19322:
        /* <DEDUP_REMOVED lines=13> */
.L_x_19324:
[----:B------:R-:W-:Y:S05]  /*6280*/  BSYNC.RECONVERGENT B3 ;  /* 0x0000000000037941 */ /* 0x000fea0003800200 */
.L_x_19323:
        /* <DEDUP_REMOVED lines=42> */
.L_x_19321:
[----:B------:R-:W-:Y:S05]  /*6530*/  BSYNC.RECONVERGENT B2 ;  /* 0x0000000000027941 */ /* 0x000fea0003800200 */
.L_x_19320:
        /* <DEDUP_REMOVED lines=15> */
.L_x_19327:
        /* <DEDUP_REMOVED lines=13> */
.L_x_19329:
[----:B------:R-:W-:Y:S05]  /*6700*/  BSYNC.RECONVERGENT B3 ;  /* 0x0000000000037941 */ /* 0x000fea0003800200 */
.L_x_19328:
        /* <DEDUP_REMOVED lines=42> */
.L_x_19326:
[----:B------:R-:W-:Y:S05]  /*69b0*/  BSYNC.RECONVERGENT B2 ;  /* 0x0000000000027941 */ /* 0x000fea0003800200 */
.L_x_19325:
        /* <DEDUP_REMOVED lines=17> */
.L_x_19332:
        /* <DEDUP_REMOVED lines=13> */
.L_x_19334:
[----:B------:R-:W-:Y:S05]  /*6ba0*/  BSYNC.RECONVERGENT B3 ;  /* 0x0000000000037941 */ /* 0x000fea0003800200 */
.L_x_19333:
        /* <DEDUP_REMOVED lines=42> */
.L_x_19331:
[----:B------:R-:W-:Y:S05]  /*6e50*/  BSYNC.RECONVERGENT B2 ;  /* 0x0000000000027941 */ /* 0x000fea0003800200 */
.L_x_19330:
        /* <DEDUP_REMOVED lines=15> */
.L_x_19337:
        /* <DEDUP_REMOVED lines=13> */
.L_x_19339:
[----:B------:R-:W-:Y:S05]  /*7020*/  BSYNC.RECONVERGENT B3 ;  /* 0x0000000000037941 */ /* 0x000fea0003800200 */
.L_x_19338:
        /* <DEDUP_REMOVED lines=42> */
.L_x_19336:
[----:B------:R-:W-:Y:S05]  /*72d0*/  BSYNC.RECONVERGENT B2 ;  /* 0x0000000000027941 */ /* 0x000fea0003800200 */
.L_x_19335:
        /* <DEDUP_REMOVED lines=17> */
.L_x_19342:
        /* <DEDUP_REMOVED lines=15> */
.L_x_19344:
[----:B------:R-:W-:Y:S05]  /*74e0*/  BSYNC.RECONVERGENT B3 ;  /* 0x0000000000037941 */ /* 0x000fea0003800200 */
.L_x_19343:
[----:B------:R-:W-:Y:S01]  /*74f0*/  IMAD.WIDE.U32 R76, R80, -0x326172a9, RZ ;  /* 0xcd9e8d57504c7825 */ /* 0x000fe200078e00ff */
[----:B------:R-:W-:Y:S02]  /*7500*/  LOP3.LUT R42, R72, UR7, R75, 0x96, !PT ;  /* 0x00000007482a7c12 */ /* 0x000fe4000f8e964b */
[----:B------:R-:W-:Y:S02]  /*7510*/  MOV R94, R70 ;  /* 0x00000046005e7202 */ /* 0x000fe40000000f00 */
        /* <DEDUP_REMOVED lines=40> */
.L_x_19341:
[----:B------:R-:W-:Y:S05]  /*77a0*/  BSYNC.RECONVERGENT B2 ;  /* 0x0000000000027941 */ /* 0x000fea0003800200 */
.L_x_19340:
        /* <DEDUP_REMOVED lines=13> */
[----:B------:R-:W-:Y:S01]  /*7880*/  FSETP.GTU.FTZ.AND P6, PT, R71, R88, PT ;  /* 0x000000584700720b */ /* 0x000fe20003fdc000 */
[----:B------:R-:W-:Y:S01]  /*7890*/  FADD.FTZ R41, R94, R43 ;  /* 0x0000002b5e297221 */ /* 0x000fe20000010000 */
[----:B------:R-:W-:Y:S02]  /*78a0*/  FSEL R95, R90, RZ, P4 ;  /* 0x000000ff5a5f7208 */ /* 0x000fe40002000000 */
[----:B------:R-:W-:Y:S01]  /*78b0*/  FSEL R42, R42, RZ, !P6 ;  /* 0x000000ff2a2a7208 */ /* 0x000fe20007000000 */
[----:B------:R-:W-:Y:S01]  /*78c0*/  @P1 FADD.FTZ R41, R33, R41 ;  /* 0x0000002921291221 */ /* 0x000fe20000010000 */
        /* <DEDUP_REMOVED lines=17> */
.L_x_19304:
[----:B------:R-:W-:Y:S01]  /*79e0*/  ISETP.NE.AND P2, PT, R73, 0x1, PT ;  /* 0x000000014900780c */ /* 0x000fe20003f45270 */
[----:B------:R-:W-:Y:S01]  /*79f0*/  BSSY.RECONVERGENT B2, `(.L_x_19346) ;  /* 0x0000046000027945 */ /* 0x000fe20003800200 */
[----:B------:R-:W-:Y:S02]  /*7a00*/  HFMA2 R87, -RZ, RZ, 0, 1.1920928955078125e-07 ;  /* 0x00000002ff577431 */ /* 0x000fe400000001ff */
[----:B0-----:R-:W-:Y:S02]  /*7a10*/  IMAD.MOV.U32 R71, RZ, RZ, R76 ;  /* 0x000000ffff477224 */ /* 0x001fe400078e004c */
        /* <DEDUP_REMOVED lines=12> */
.L_x_19348:
        /* <DEDUP_REMOVED lines=13> */
.L_x_19350:
[----:B------:R-:W-:Y:S05]  /*7bb0*/  BSYNC.RECONVERGENT B3 ;  /* 0x0000000000037941 */ /* 0x000fea0003800200 */
.L_x_19349:
        /* <DEDUP_REMOVED lines=41> */
.L_x_19347:
[----:B------:R-:W-:Y:S05]  /*7e50*/  BSYNC.RECONVERGENT B2 ;  /* 0x0000000000027941 */ /* 0x000fea0003800200 */
.L_x_19346:
[----:B------:R-:W0:Y:S01]  /*7e60*/  LDC R69, c[0x0][0x404] ;  /* 0x00010100ff457b82 */ /* 0x000e220000000800 */
[----:B------:R-:W-:Y:S01]  /*7e70*/  I2FP.F32.U32 R74, R71 ;  /* 0x00000047004a7245 */ /* 0x000fe20000201000 */
[----:B------:R-:W-:Y:S01]  /*7e80*/  HFMA2 R71, -RZ, RZ, 0.1171875, 0 ;  /* 0x2f800000ff477431 */ /* 0x000fe200000001ff */
[----:B------:R-:W-:Y:S01]  /*7e90*/  ISETP.NE.AND P3, PT, R87, 0x1, PT ;  /* 0x000000015700780c */ /* 0x000fe20003f65270 */
[----:B------:R-:W-:Y:S01]  /*7ea0*/  BSSY.RECONVERGENT B2, `(.L_x_19351) ;  /* 0x0000046000027945 */ /* 0x000fe20003800200 */
[----:B------:R-:W-:Y:S02]  /*7eb0*/  IMAD.MOV.U32 R73, RZ, RZ, 0x2 ;  /* 0x00000002ff497424 */ /* 0x000fe400078e00ff */
[----:B------:R-:W-:-:S05]  /*7ec0*/  FFMA.FTZ R74, R74, R71, 1.1641532182693481445e-10 ;  /* 0x2f0000004a4a7423 */ /* 0x000fca0000010047 */
[----:B0-----:R-:W-:Y:S01]  /*7ed0*/  FSETP.LE.FTZ.AND P2, PT, R74, R69, PT ;  /* 0x000000454a00720b */ /* 0x001fe20003f53000 */
[----:B------:R-:W-:-:S03]  /*7ee0*/  IMAD.MOV.U32 R74, RZ, RZ, R76 ;  /* 0x000000ffff4a7224 */ /* 0x000fc600078e004c */
        /* <DEDUP_REMOVED lines=9> */
.L_x_19353:
        /* <DEDUP_REMOVED lines=13> */
.L_x_19355:
[----:B------:R-:W-:Y:S05]  /*8050*/  BSYNC.RECONVERGENT B3 ;  /* 0x0000000000037941 */ /* 0x000fea0003800200 */
.L_x_19354:
        /* <DEDUP_REMOVED lines=42> */
.L_x_19352:
[----:B------:R-:W-:Y:S05]  /*8300*/  BSYNC.RECONVERGENT B2 ;  /* 0x0000000000027941 */ /* 0x000fea0003800200 */
.L_x_19351:
        /* <DEDUP_REMOVED lines=16> */
.L_x_19358:
        /* <DEDUP_REMOVED lines=13> */
.L_x_19360:
[----:B------:R-:W-:Y:S05]  /*84e0*/  BSYNC.RECONVERGENT B3 ;  /* 0x0000000000037941 */ /* 0x000fea0003800200 */
.L_x_19359:
        /* <DEDUP_REMOVED lines=42> */
.L_x_19357:
[----:B------:R-:W-:Y:S05]  /*8790*/  BSYNC.RECONVERGENT B2 ;  /* 0x0000000000027941 */ /* 0x000fea0003800200 */
.L_x_19356:
        /* <DEDUP_REMOVED lines=16> */
.L_x_19363:
        /* <DEDUP_REMOVED lines=13> */
.L_x_19365:
[----:B------:R-:W-:Y:S05]  /*8970*/  BSYNC.RECONVERGENT B3 ;  /* 0x0000000000037941 */ /* 0x000fea0003800200 */
.L_x_19364:
        /* <DEDUP_REMOVED lines=42> */
.L_x_19362:
[----:B------:R-:W-:Y:S05]  /*8c20*/  BSYNC.RECONVERGENT B2 ;  /* 0x0000000000027941 */ /* 0x000fea0003800200 */
.L_x_19361:
        /* <DEDUP_REMOVED lines=16> */
.L_x_19345:
        /* <DEDUP_REMOVED lines=24> */
.L_x_19366:
[----:B------:R-:W-:Y:S01]  /*8eb0*/  MOV R74, R70 ;  /* 0x00000046004a7202 */ /* 0x000fe20000000f00 */
[----:B------:R-:W-:-:S07]  /*8ec0*/  VIADD R68, R68, 0x20 ;  /* 0x0000002044447836 */ /* 0x000fce0000000000 */
.L_x_19303:
[----:B------:R-:W-:Y:S05]  /*8ed0*/  BSYNC.RECONVERGENT B1 ;  /* 0x0000000000017941 */ /* 0x000fea0003800200 */
.L_x_19302:
        /* <DEDUP_REMOVED lines=34> */
.L_x_19372:
        /* <DEDUP_REMOVED lines=13> */
.L_x_19374:
[----:B------:R-:W-:Y:S05]  /*91d0*/  BSYNC.RECONVERGENT B3 ;  /* 0x0000000000037941 */ /* 0x000fea0003800200 */
.L_x_19373:
        /* <DEDUP_REMOVED lines=41> */
.L_x_19371:
[----:B------:R-:W-:Y:S05]  /*9470*/  BSYNC.RECONVERGENT B2 ;  /* 0x0000000000027941 */ /* 0x000fea0003800200 */
.L_x_19370:
[----:B------:R-:W0:Y:S01]  /*9480*/  LDC R89, c[0x0][0x404] ;  /* 0x00010100ff597b82 */ /* 0x000e220000000800 */
[----:B------:R-:W-:Y:S01]  /*9490*/  ISETP.NE.AND P3, PT, R71, 0x1, PT ;  /* 0x000000014700780c */ /* 0x000fe20003f65270 */
[----:B------:R-:W-:Y:S01]  /*94a0*/  IMAD.MOV.U32 R90, RZ, RZ, 0x2f800000 ;  /* 0x2f800000ff5a7424 */ /* 0x000fe200078e00ff */
[----:B------:R-:W-:Y:S01]  /*94b0*/  I2FP.F32.U32 R73, R88 ;  /* 0x0000005800497245 */ /* 0x000fe20000201000 */
[----:B------:R-:W-:Y:S04]  /*94c0*/  BSSY.RECONVERGENT B2, `(.L_x_19375) ;  /* 0x0000048000027945 */ /* 0x000fe80003800200 */
[----:B------:R-:W1:Y:S01]  /*94d0*/  LDC R69, c[0x0][0x408] ;  /* 0x00010200ff457b82 */ /* 0x000e620000000800 */
[----:B------:R-:W-:Y:S01]  /*94e0*/  FFMA.FTZ R74, R73, R90, 1.1641532182693481445e-10 ;  /* 0x2f000000494a7423 */ /* 0x000fe2000001005a */
[----:B------:R-:W-:-:S04]  /*94f0*/  HFMA2 R73, -RZ, RZ, 0, 1.1920928955078125e-07 ;  /* 0x00000002ff497431 */ /* 0x000fc800000001ff */
[----:B0-----:R-:W-:Y:S01]  /*9500*/  FSETP.LE.FTZ.AND P2, PT, R74, R89, PT ;  /* 0x000000594a00720b */ /* 0x001fe20003f53000 */
[----:B------:R-:W-:Y:S02]  /*9510*/  IMAD.MOV.U32 R74, RZ, RZ, R76 ;  /* 0x000000ffff4a7224 */ /* 0x000fe400078e004c */
[----:B-1---5:R-:W-:Y:S01]  /*9520*/  FMUL.FTZ R44, R44, R69 ;  /* 0x000000452c2c7220 */ /* 0x022fe20000410000 */
        /* <DEDUP_REMOVED lines=9> */
.L_x_19377:
        /* <DEDUP_REMOVED lines=13> */
.L_x_19379:
[----:B------:R-:W-:Y:S05]  /*9690*/  BSYNC.RECONVERGENT B3 ;  /* 0x0000000000037941 */ /* 0x000fea0003800200 */
.L_x_19378:
        /* <DEDUP_REMOVED lines=42> */
.L_x_19376:
[----:B------:R-:W-:Y:S05]  /*9940*/  BSYNC.RECONVERGENT B2 ;  /* 0x0000000000027941 */ /* 0x000fea0003800200 */
.L_x_19375:
        /* <DEDUP_REMOVED lines=15> */
.L_x_19382:
        /* <DEDUP_REMOVED lines=13> */
.L_x_19384:
[----:B------:R-:W-:Y:S05]  /*9b10*/  BSYNC.RECONVERGENT B3 ;  /* 0x0000000000037941 */ /* 0x000fea0003800200 */
.L_x_19383:
        /* <DEDUP_REMOVED lines=42> */
.L_x_19381:
[----:B------:R-:W-:Y:S05]  /*9dc0*/  BSYNC.RECONVERGENT B2 ;  /* 0x0000000000027941 */ /* 0x000fea0003800200 */
.L_x_19380:
        /* <DEDUP_REMOVED lines=17> */
.L_x_19387:
        /* <DEDUP_REMOVED lines=13> */
.L_x_19389:
[----:B------:R-:W-:Y:S05]  /*9fb0*/  BSYNC.RECONVERGENT B3 ;  /* 0x0000000000037941 */ /* 0x000fea0003800200 */
.L_x_19388:
        /* <DEDUP_REMOVED lines=42> */
.L_x_19386:
[----:B------:R-:W-:Y:S05]  /*a260*/  BSYNC.RECONVERGENT B2 ;  /* 0x0000000000027941 */ /* 0x000fea0003800200 */
.L_x_19385:
        /* <DEDUP_REMOVED lines=15> */
.L_x_19392:
        /* <DEDUP_REMOVED lines=13> */
.L_x_19394:
[----:B------:R-:W-:Y:S05]  /*a430*/  BSYNC.RECONVERGENT B3 ;  /* 0x0000000000037941 */ /* 0x000fea0003800200 */
.L_x_19393:
        /* <DEDUP_REMOVED lines=42> */
.L_x_19391:
[----:B------:R-:W-:Y:S05]  /*a6e0*/  BSYNC.RECONVERGENT B2 ;  /* 0x0000000000027941 */ /* 0x000fea0003800200 */
.L_x_19390:
        /* <DEDUP_REMOVED lines=17> */
.L_x_19397:
        /* <DEDUP_REMOVED lines=13> */
.L_x_19399:
[----:B------:R-:W-:Y:S05]  /*a8d0*/  BSYNC.RECONVERGENT B3 ;  /* 0x0000000000037941 */ /* 0x000fea0003800200 */
.L_x_19398:
        /* <DEDUP_REMOVED lines=42> */
.L_x_19396:
[----:B------:R-:W-:Y:S05]  /*ab80*/  BSYNC.RECONVERGENT B2 ;  /* 0x0000000000027941 */ /* 0x000fea0003800200 */
.L_x_19395:
        /* <DEDUP_REMOVED lines=15> */
.L_x_19402:
        /* <DEDUP_REMOVED lines=13> */
.L_x_19404:
[----:B------:R-:W-:Y:S05]  /*ad50*/  BSYNC.RECONVERGENT B3 ;  /* 0x0000000000037941 */ /* 0x000fea0003800200 */
.L_x_19403:
        /* <DEDUP_REMOVED lines=42> */
.L_x_19401:
[----:B------:R-:W-:Y:S05]  /*b000*/  BSYNC.RECONVERGENT B2 ;  /* 0x0000000000027941 */ /* 0x000fea0003800200 */
.L_x_19400:
        /* <DEDUP_REMOVED lines=17> */
.L_x_19407:
        /* <DEDUP_REMOVED lines=15> */
.L_x_19409:
[----:B------:R-:W-:Y:S05]  /*b210*/  BSYNC.RECONVERGENT B3 ;  /* 0x0000000000037941 */ /* 0x000fea0003800200 */
.L_x_19408:
        /* <DEDUP_REMOVED lines=41> */
[----:B------:R-:W-:-:S07]  /*b4b0*/  LOP3.LUT R77, R94, UR32, R107, 0x96, !PT ;  /* 0x000000205e4d7c12 */ /* 0x000fce000f8e966b */
.L_x_19406:
[----:B------:R-:W-:Y:S05]  /*b4c0*/  BSYNC.RECONVERGENT B2 ;  /* 0x0000000000027941 */ /* 0x000fea0003800200 */
.L_x_19405:
[----:B------:R-:W-:Y:S01]  /*b4d0*/  FMUL.FTZ R94, R28, R69 ;  /* 0x000000451c5e7220 */ /* 0x000fe20000410000 */
[----:B------:R-:W-:Y:S01]  /*b4e0*/  FSETP.GTU.FTZ.AND P6, PT, R88, R89, PT ;  /* 0x000000595800720b */ /* 0x000fe20003fdc000 */
        /* <DEDUP_REMOVED lines=33> */
.L_x_19369:
        /* <DEDUP_REMOVED lines=16> */
.L_x_19413:
        /* <DEDUP_REMOVED lines=13> */
.L_x_19415:
[----:B------:R-:W-:Y:S05]  /*b8d0*/  BSYNC.RECONVERGENT B3 ;  /* 0x0000000000037941 */ /* 0x000fea0003800200 */
.L_x_19414:
        /* <DEDUP_REMOVED lines=41> */
.L_x_19412:
[----:B------:R-:W-:Y:S05]  /*bb70*/  BSYNC.RECONVERGENT B2 ;  /* 0x0000000000027941 */ /* 0x000fea0003800200 */
.L_x_19411:
[----:B------:R-:W0:Y:S01]  /*bb80*/  LDC R69, c[0x0][0x404] ;  /* 0x00010100ff457b82 */ /* 0x000e220000000800 */
[----:B------:R-:W-:Y:S01]  /*bb90*/  ISETP.NE.AND P3, PT, R89, 0x1, PT ;  /* 0x000000015900780c */ /* 0x000fe20003f65270 */
[----:B------:R-:W-:Y:S01]  /*bba0*/  BSSY.RECONVERGENT B2, `(.L_x_19416) ;  /* 0x0000049000027945 */ /* 0x000fe20003800200 */
[----:B------:R-:W-:Y:S01]  /*bbb0*/  I2FP.F32.U32 R74, R71 ;  /* 0x00000047004a7245 */ /* 0x000fe20000201000 */
[----:B------:R-:W-:Y:S01]  /*bbc0*/  IMAD.MOV.U32 R71, RZ, RZ, 0x2f800000 ;  /* 0x2f800000ff477424 */ /* 0x000fe200078e00ff */
[----:B------:R-:W-:Y:S01]  /*bbd0*/  MOV R73, R76 ;  /* 0x0000004c00497202 */ /* 0x000fe20000000f00 */
[----:B------:R-:W-:Y:S02]  /*bbe0*/  IMAD.MOV.U32 R88, RZ, RZ, 0x2 ;  /* 0x00000002ff587424 */ /* 0x000fe400078e00ff */
[----:B------:R-:W-:-:S05]  /*bbf0*/  FFMA.FTZ R74, R74, R71, 1.1641532182693481445e-10 ;  /* 0x2f0000004a4a7423 */ /* 0x000fca0000010047 */
[----:B0-----:R-:W-:Y:S01]  /*bc00*/  FSETP.LE.FTZ.AND P2, PT, R74, R69, PT ;  /* 0x000000454a00720b */ /* 0x001fe20003f53000 */
        /* <DEDUP_REMOVED lines=9> */
.L_x_19418:
        /* <DEDUP_REMOVED lines=13> */
.L_x_19420:
[----:B------:R-:W-:Y:S05]  /*bd70*/  BSYNC.RECONVERGENT B3 ;  /* 0x0000000000037941 */ /* 0x000fea0003800200 */
.L_x_19419:
        /* <DEDUP_REMOVED lines=43> */
.L_x_19417:
[----:B------:R-:W-:Y:S05]  /*c030*/  BSYNC.RECONVERGENT B2 ;  /* 0x0000000000027941 */ /* 0x000fea0003800200 */
.L_x_19416:
[----:B------:R-:W-:Y:S01]  /*c040*/  ISETP.NE.AND P4, PT, R88, 0x1, PT ;  /* 0x000000015800780c */ /* 0x000fe20003f85270 */
[----:B------:R-:W-:Y:S01]  /*c050*/  BSSY.RECONVERGENT B2, `(.L_x_19421) ;  /* 0x0000048000027945 */ /* 0x000fe20003800200 */
[----:B------:R-:W-:Y:S01]  /*c060*/  I2FP.F32.U32 R74, R73 ;  /* 0x00000049004a7245 */ /* 0x000fe20000201000 */
        /* <DEDUP_REMOVED lines=13> */
.L_x_19423:
        /* <DEDUP_REMOVED lines=13> */
.L_x_19425:
[----:B------:R-:W-:Y:S05]  /*c210*/  BSYNC.RECONVERGENT B3 ;  /* 0x0000000000037941 */ /* 0x000fea0003800200 */
.L_x_19424:
        /* <DEDUP_REMOVED lines=43> */
.L_x_19422:
[----:B------:R-:W-:Y:S05]  /*c4d0*/  BSYNC.RECONVERGENT B2 ;  /* 0x0000000000027941 */ /* 0x000fea0003800200 */
.L_x_19421:
        /* <DEDUP_REMOVED lines=16> */
.L_x_19428:
        /* <DEDUP_REMOVED lines=13> */
.L_x_19430:
[----:B------:R-:W-:Y:S05]  /*c6b0*/  BSYNC.RECONVERGENT B3 ;  /* 0x0000000000037941 */ /* 0x000fea0003800200 */
.L_x_19429:
        /* <DEDUP_REMOVED lines=43> */
.L_x_19427:
[----:B------:R-:W-:Y:S05]  /*c970*/  BSYNC.RECONVERGENT B2 ;  /* 0x0000000000027941 */ /* 0x000fea0003800200 */
.L_x_19426:
        /* <DEDUP_REMOVED lines=16> */
.L_x_19410:
        /* <DEDUP_REMOVED lines=24> */
.L_x_19431:
[----:B------:R-:W-:Y:S02]  /*cc00*/  IMAD.MOV.U32 R74, RZ, RZ, R70 ;  /* 0x000000ffff4a7224 */ /* 0x000fe400078e0046 */
[----:B------:R-:W-:-:S07]  /*cc10*/  VIADD R68, R68, 0x20 ;  /* 0x0000002044447836 */ /* 0x000fce0000000000 */
.L_x_19368:
[----:B------:R-:W-:Y:S05]  /*cc20*/  BSYNC.RECONVERGENT B1 ;  /* 0x0000000000017941 */ /* 0x000fea0003800200 */
.L_x_19367:
        /* <DEDUP_REMOVED lines=30> */
[--C-:B------:R-:W-:Y:S02]  /*ce10*/  @!P2 IMAD.MOV.U32 R70, RZ, RZ, R74.reuse ;  /* 0x000000ffff46a224 */ /* 0x100fe400078e004a */
[----:B------:R-:W-:Y:S02]  /*ce20*/  @P2 IMAD.MOV.U32 R71, RZ, RZ, R75 ;  /* 0x000000ffff472224 */ /* 0x000fe400078e004b */
[----:B------:R-:W-:Y:S01]  /*ce30*/  @P2 IMAD.MOV.U32 R70, RZ, RZ, R74 ;  /* 0x000000ffff462224 */ /* 0x000fe200078e004a */
[----:B------:R-:W-:Y:S06]  /*ce40*/  BRA `(.L_x_19436) ;  /* 0x0000000000dc7947 */ /* 0x000fec0003800000 */
.L_x_19437:
        /* <DEDUP_REMOVED lines=13> */
.L_x_19439:
[----:B------:R-:W-:Y:S05]  /*cf20*/  BSYNC.RECONVERGENT B3 ;  /* 0x0000000000037941 */ /* 0x000fea0003800200 */
.L_x_19438:
        /* <DEDUP_REMOVED lines=41> */
.L_x_19436:
[----:B------:R-:W-:Y:S05]  /*d1c0*/  BSYNC.RECONVERGENT B2 ;  /* 0x0000000000027941 */ /* 0x000fea0003800200 */
.L_x_19435:
[----:B------:R-:W0:Y:S01]  /*d1d0*/  LDC R90, c[0x0][0x404] ;  /* 0x00010100ff5a7b82 */ /* 0x000e220000000800 */
[----:B------:R-:W-:Y:S01]  /*d1e0*/  HFMA2 R91, -RZ, RZ, 0.1171875, 0 ;  /* 0x2f800000ff5b7431 */ /* 0x000fe200000001ff */
[----:B------:R-:W-:Y:S01]  /*d1f0*/  ISETP.NE.AND P3, PT, R89, 0x1, PT ;  /* 0x000000015900780c */ /* 0x000fe20003f65270 */
[----:B------:R-:W-:Y:S01]  /*d200*/  BSSY.RECONVERGENT B2, `(.L_x_19440) ;  /* 0x0000049000027945 */ /* 0x000fe20003800200 */
[----:B------:R-:W-:Y:S01]  /*d210*/  I2FP.F32.U32 R74, R71 ;  /* 0x00000047004a7245 */ /* 0x000fe20000201000 */
[----:B------:R-:W-:-:S03]  /*d220*/  IMAD.MOV.U32 R71, RZ, RZ, 0x2 ;  /* 0x00000002ff477424 */ /* 0x000fc600078e00ff */
[----:B------:R-:W1:Y:S01]  /*d230*/  LDC R69, c[0x0][0x408] ;  /* 0x00010200ff457b82 */ /* 0x000e620000000800 */
[----:B------:R-:W-:-:S05]  /*d240*/  FFMA.FTZ R73, R74, R91, 1.1641532182693481445e-10 ;  /* 0x2f0000004a497423 */ /* 0x000fca000001005b */
        /* <DEDUP_REMOVED lines=12> */
.L_x_19442:
        /* <DEDUP_REMOVED lines=13> */
.L_x_19444:
[----:B------:R-:W-:Y:S05]  /*d3e0*/  BSYNC.RECONVERGENT B3 ;  /* 0x0000000000037941 */ /* 0x000fea0003800200 */
.L_x_19443:
        /* <DEDUP_REMOVED lines=42> */
.L_x_19441:
[----:B------:R-:W-:Y:S05]  /*d690*/  BSYNC.RECONVERGENT B2 ;  /* 0x0000000000027941 */ /* 0x000fea0003800200 */
.L_x_19440:
        /* <DEDUP_REMOVED lines=15> */
.L_x_19447:
        /* <DEDUP_REMOVED lines=13> */
.L_x_19449:
[----:B------:R-:W-:Y:S05]  /*d860*/  BSYNC.RECONVERGENT B3 ;  /* 0x0000000000037941 */ /* 0x000fea0003800200 */
.L_x_19448:
        /* <DEDUP_REMOVED lines=42> */
.L_x_19446:
[----:B------:R-:W-:Y:S05]  /*db10*/  BSYNC.RECONVERGENT B2 ;  /* 0x0000000000027941 */ /* 0x000fea0003800200 */
.L_x_19445:
        /* <DEDUP_REMOVED lines=17> */
.L_x_19452:
        /* <DEDUP_REMOVED lines=13> */
.L_x_19454:
[----:B------:R-:W-:Y:S05]  /*dd00*/  BSYNC.RECONVERGENT B3 ;  /* 0x0000000000037941 */ /* 0x000fea0003800200 */
.L_x_19453:
        /* <DEDUP_REMOVED lines=42> */
.L_x_19451:
[----:B------:R-:W-:Y:S05]  /*dfb0*/  BSYNC.RECONVERGENT B2 ;  /* 0x0000000000027941 */ /* 0x000fea0003800200 */
.L_x_19450:
        /* <DEDUP_REMOVED lines=15> */
.L_x_19457:
        /* <DEDUP_REMOVED lines=13> */
.L_x_19459:
[----:B------:R-:W-:Y:S05]  /*e180*/  BSYNC.RECONVERGENT B3 ;  /* 0x0000000000037941 */ /* 0x000fea0003800200 */
.L_x_19458:
        /* <DEDUP_REMOVED lines=42> */
.L_x_19456:
[----:B------:R-:W-:Y:S05]  /*e430*/  BSYNC.RECONVERGENT B2 ;  /* 0x0000000000027941 */ /* 0x000fea0003800200 */
.L_x_19455:
        /* <DEDUP_REMOVED lines=17> */
.L_x_19462:
        /* <DEDUP_REMOVED lines=13> */
.L_x_19464:
[----:B------:R-:W-:Y:S05]  /*e620*/  BSYNC.RECONVERGENT B3 ;  /* 0x0000000000037941 */ /* 0x000fea0003800200 */
.L_x_19463:
        /* <DEDUP_REMOVED lines=41> */
[----:B------:R-:W-:-:S07]  /*e8c0*/  IMAD.MOV.U32 R74, RZ, RZ, RZ ;  /* 0x000000ffff4a7224 */ /* 0x000fce00078e00ff */
.L_x_19461:
[----:B------:R-:W-:Y:S05]  /*e8d0*/  BSYNC.RECONVERGENT B2 ;  /* 0x0000000000027941 */ /* 0x000fea0003800200 */
.L_x_19460:
        /* <DEDUP_REMOVED lines=15> */
.L_x_19467:
        /* <DEDUP_REMOVED lines=13> */
.L_x_19469:
[----:B------:R-:W-:Y:S05]  /*eaa0*/  BSYNC.RECONVERGENT B3 ;  /* 0x0000000000037941 */ /* 0x000fea0003800200 */
.L_x_19468:
        /* <DEDUP_REMOVED lines=42> */
.L_x_19466:
[----:B------:R-:W-:Y:S05]  /*ed50*/  BSYNC.RECONVERGENT B2 ;  /* 0x0000000000027941 */ /* 0x000fea0003800200 */
.L_x_19465:
        /* <DEDUP_REMOVED lines=17> */
.L_x_19472:
        /* <DEDUP_REMOVED lines=15> */
.L_x_19474:
[----:B------:R-:W-:Y:S05]  /*ef60*/  BSYNC.RECONVERGENT B3 ;  /* 0x0000000000037941 */ /* 0x000fea0003800200 */
.L_x_19473:
        /* <DEDUP_REMOVED lines=42> */
.L_x_19471:
[----:B------:R-:W-:Y:S05]  /*f210*/  BSYNC.RECONVERGENT B2 ;  /* 0x0000000000027941 */ /* 0x000fea0003800200 */
.L_x_19470:
        /* <DEDUP_REMOVED lines=13> */
[-C--:B------:R-:W-:Y:S01]  /*f2f0*/  FSETP.GTU.FTZ.AND P6, PT, R71, R90.reuse, PT ;  /* 0x0000005a4700720b */ /* 0x080fe20003fdc000 */
[----:B------:R-:W-:Y:S01]  /*f300*/  FADD.FTZ R49, R106, R51 ;  /* 0x000000336a317221 */ /* 0x000fe20000010000 */
[----:B------:R-:W-:Y:S02]  /*f310*/  FSEL R48, R48, RZ, P2 ;  /* 0x000000ff30307208 */ /* 0x000fe40001000000 */
[----:B------:R-:W-:Y:S01]  /*f320*/  FSEL R50, R50, RZ, !P6 ;  /* 0x000000ff32327208 */ /* 0x000fe20007000000 */
[----:B------:R-:W-:Y:S01]  /*f330*/  @P1 FADD.FTZ R49, R33, R49 ;  /* 0x0000003121311221 */ /* 0x000fe20000010000 */
        /* <DEDUP_REMOVED lines=17> */
.L_x_19434:
        /* <DEDUP_REMOVED lines=16> */
.L_x_19478:
        /* <DEDUP_REMOVED lines=13> */
.L_x_19480:
[----:B------:R-:W-:Y:S05]  /*f620*/  BSYNC.RECONVERGENT B3 ;  /* 0x0000000000037941 */ /* 0x000fea0003800200 */
.L_x_19479:
        /* <DEDUP_REMOVED lines=41> */
.L_x_19477:
[----:B------:R-:W-:Y:S05]  /*f8c0*/  BSYNC.RECONVERGENT B2 ;  /* 0x0000000000027941 */ /* 0x000fea0003800200 */
.L_x_19476:
[----:B------:R-:W0:Y:S01]  /*f8d0*/  LDC R69, c[0x0][0x404] ;  /* 0x00010100ff457b82 */ /* 0x000e220000000800 */
[----:B------:R-:W-:Y:S01]  /*f8e0*/  ISETP.NE.AND P3, PT, R89, 0x1, PT ;  /* 0x000000015900780c */ /* 0x000fe20003f65270 */
[----:B------:R-:W-:Y:S01]  /*f8f0*/  BSSY.RECONVERGENT B2, `(.L_x_19481) ;  /* 0x0000048000027945 */ /* 0x000fe20003800200 */
[----:B------:R-:W-:Y:S01]  /*f900*/  I2FP.F32.U32 R74, R71 ;  /* 0x00000047004a7245 */ /* 0x000fe20000201000 */
[----:B------:R-:W-:Y:S02]  /*f910*/  IMAD.MOV.U32 R71, RZ, RZ, 0x2f800000 ;  /* 0x2f800000ff477424 */ /* 0x000fe400078e00ff */
[----:B------:R-:W-:Y:S02]  /*f920*/  HFMA2 R90, -RZ, RZ, 0, 1.1920928955078125e-07 ;  /* 0x00000002ff5a7431 */ /* 0x000fe400000001ff */
[----:B------:R-:W-:Y:S02]  /*f930*/  IMAD.MOV.U32 R73, RZ, RZ, R76 ;  /* 0x000000ffff497224 */ /* 0x000fe400078e004c */
[----:B------:R-:W-:-:S05]  /*f940*/  FFMA.FTZ R74, R74, R71, 1.1641532182693481445e-10 ;  /* 0x2f0000004a4a7423 */ /* 0x000fca0000010047 */
[----:B0-----:R-:W-:Y:S01]  /*f950*/  FSETP.LE.FTZ.AND P2, PT, R74, R69, PT ;  /* 0x000000454a00720b */ /* 0x001fe20003f53000 */
        /* <DEDUP_REMOVED lines=9> */
.L_x_19483:
        /* <DEDUP_REMOVED lines=13> */
.L_x_19485:
[----:B------:R-:W-:Y:S05]  /*fac0*/  BSYNC.RECONVERGENT B3 ;  /* 0x0000000000037941 */ /* 0x000fea0003800200 */
.L_x_19484:
        /* <DEDUP_REMOVED lines=42> */
.L_x_19482:
[----:B------:R-:W-:Y:S05]  /*fd70*/  BSYNC.RECONVERGENT B2 ;  /* 0x0000000000027941 */ /* 0x000fea0003800200 */
.L_x_19481:
        /* <DEDUP_REMOVED lines=16> */
.L_x_19488:
        /* <DEDUP_REMOVED lines=13> */
.L_x_19490:
[----:B------:R-:W-:Y:S05]  /*ff50*/  BSYNC.RECONVERGENT B3 ;  /* 0x0000000000037941 */ /* 0x000fea0003800200 */
.L_x_19489:
        /* <DEDUP_REMOVED lines=42> */
.L_x_19487:
[----:B------:R-:W-:Y:S05]  /*10200*/  BSYNC.RECONVERGENT B2 ;  /* 0x0000000000027941 */ /* 0x000fea0003800200 */
.L_x_19486:
        /* <DEDUP_REMOVED lines=16> */
.L_x_19493:
        /* <DEDUP_REMOVED lines=13> */
.L_x_19495:
[----:B------:R-:W-:Y:S05]  /*103e0*/  BSYNC.RECONVERGENT B3 ;  /* 0x0000000000037941 */ /* 0x000fea0003800200 */
.L_x_19494:
        /* <DEDUP_REMOVED lines=42> */
.L_x_19492:
[----:B------:R-:W-:Y:S05]  /*10690*/  BSYNC.RECONVERGENT B2 ;  /* 0x0000000000027941 */ /* 0x000fea0003800200 */
.L_x_19491:
        /* <DEDUP_REMOVED lines=16> */
.L_x_19475:
        /* <DEDUP_REMOVED lines=24> */
.L_x_19496:
[----:B------:R-:W-:Y:S01]  /*10920*/  IMAD.MOV.U32 R74, RZ, RZ, R70 ;  /* 0x000000ffff4a7224 */ /* 0x000fe200078e0046 */
[----:B------:R-:W-:-:S07]  /*10930*/  IADD3 R68, PT, PT, R68, 0x20, RZ ;  /* 0x0000002044447810 */ /* 0x000fce0007ffe0ff */
.L_x_19433:
[----:B------:R-:W-:Y:S05]  /*10940*/  BSYNC.RECONVERGENT B1 ;  /* 0x0000000000017941 */ /* 0x000fea0003800200 */
.L_x_19432:
        /* <DEDUP_REMOVED lines=34> */
.L_x_19502:
        /* <DEDUP_REMOVED lines=13> */
.L_x_19504:
[----:B------:R-:W-:Y:S05]  /*10c40*/  BSYNC.RECONVERGENT B3 ;  /* 0x0000000000037941 */ /* 0x000fea0003800200 */
.L_x_19503:
        /* <DEDUP_REMOVED lines=40> */
[----:B------:R-:W-:-:S07]  /*10ed0*/  IMAD.MOV.U32 R90, RZ, RZ, R74 ;  /* 0x000000ffff5a7224 */ /* 0x000fce00078e004a */
.L_x_19501:
[----:B------:R-:W-:Y:S05]  /*10ee0*/  BSYNC.RECONVERGENT B2 ;  /* 0x0000000000027941 */ /* 0x000fea0003800200 */
.L_x_19500:
[----:B------:R-:W0:Y:S01]  /*10ef0*/  LDC R69, c[0x0][0x408] ;  /* 0x00010200ff457b82 */ /* 0x000e220000000800 */
[----:B------:R-:W-:Y:S01]  /*10f00*/  ISETP.NE.AND P3, PT, R71, 0x1, PT ;  /* 0x000000014700780c */ /* 0x000fe20003f65270 */
[----:B------:R-:W-:Y:S01]  /*10f10*/  IMAD.MOV.U32 R92, RZ, RZ, 0x2f800000 ;  /* 0x2f800000ff5c7424 */ /* 0x000fe200078e00ff */
[----:B------:R-:W-:Y:S01]  /*10f20*/  I2FP.F32.U32 R73, R90 ;  /* 0x0000005a00497245 */ /* 0x000fe20000201000 */
[----:B------:R-:W-:Y:S01]  /*10f30*/  BSSY.RECONVERGENT B2, `(.L_x_19505) ;  /* 0x0000048000027945 */ /* 0x000fe20003800200 */
[----:B------:R-:W-:-:S03]  /*10f40*/  MOV R74, R76 ;  /* 0x0000004c004a7202 */ /* 0x000fc60000000f00 */
[----:B------:R-:W1:Y:S01]  /*10f50*/  LDC R91, c[0x0][0x404] ;  /* 0x00010100ff5b7b82 */ /* 0x000e620000000800 */
[----:B------:R-:W-:Y:S01]  /*10f60*/  FFMA.FTZ R90, R73, R92, 1.1641532182693481445e-10 ;  /* 0x2f000000495a7423 */ /* 0x000fe2000001005c */
[----:B------:R-:W-:Y:S02]  /*10f70*/  IMAD.MOV.U32 R73, RZ, RZ, 0x2 ;  /* 0x00000002ff497424 */ /* 0x000fe400078e00ff */
[----:B0----5:R-:W-:Y:S02]  /*10f80*/  FMUL.FTZ R52, R52, R69 ;  /* 0x0000004534347220 */ /* 0x021fe40000410000 */
[----:B-1----:R-:W-:Y:S01]  /*10f90*/  FSETP.LE.FTZ.AND P2, PT, R90, R91, PT ;  /* 0x0000005b5a00720b */ /* 0x002fe20003f53000 */
        /* <DEDUP_REMOVED lines=9> */
.L_x_19507:
        /* <DEDUP_REMOVED lines=13> */
.L_x_19509:
[----:B------:R-:W-:Y:S05]  /*11100*/  BSYNC.RECONVERGENT B3 ;  /* 0x0000000000037941 */ /* 0x000fea0003800200 */
.L_x_19508:
        /* <DEDUP_REMOVED lines=42> */
.L_x_19506:
[----:B------:R-:W-:Y:S05]  /*113b0*/  BSYNC.RECONVERGENT B2 ;  /* 0x0000000000027941 */ /* 0x000fea0003800200 */
.L_x_19505:
        /* <DEDUP_REMOVED lines=15> */
.L_x_19512:
        /* <DEDUP_REMOVED lines=13> */
.L_x_19514:
[----:B------:R-:W-:Y:S05]  /*11580*/  BSYNC.RECONVERGENT B3 ;  /* 0x0000000000037941 */ /* 0x000fea0003800200 */
.L_x_19513:
        /* <DEDUP_REMOVED lines=42> */
.L_x_19511:
[----:B------:R-:W-:Y:S05]  /*11830*/  BSYNC.RECONVERGENT B2 ;  /* 0x0000000000027941 */ /* 0x000fea0003800200 */
.L_x_19510:
        /* <DEDUP_REMOVED lines=17> */
.L_x_19517:
        /* <DEDUP_REMOVED lines=13> */
.L_x_19519:
[----:B------:R-:W-:Y:S05]  /*11a20*/  BSYNC.RECONVERGENT B3 ;  /* 0x0000000000037941 */ /* 0x000fea0003800200 */
.L_x_19518:
        /* <DEDUP_REMOVED lines=42> */
.L_x_19516:
[----:B------:R-:W-:Y:S05]  /*11cd0*/  BSYNC.RECONVERGENT B2 ;  /* 0x0000000000027941 */ /* 0x000fea0003800200 */
.L_x_19515:
        /* <DEDUP_REMOVED lines=15> */
.L_x_19522:
        /* <DEDUP_REMOVED lines=13> */
.L_x_19524:
[----:B------:R-:W-:Y:S05]  /*11ea0*/  BSYNC.RECONVERGENT B3 ;  /* 0x0000000000037941 */ /* 0x000fea0003800200 */
.L_x_19523:
        /* <DEDUP_REMOVED lines=42> */
.L_x_19521:
[----:B------:R-:W-:Y:S05]  /*12150*/  BSYNC.RECONVERGENT B2 ;  /* 0x0000000000027941 */ /* 0x000fea0003800200 */
.L_x_19520:
        /* <DEDUP_REMOVED lines=17> */
.L_x_19527:
        /* <DEDUP_REMOVED lines=13> */
.L_x_19529:
[----:B------:R-:W-:Y:S05]  /*12340*/  BSYNC.RECONVERGENT B3 ;  /* 0x0000000000037941 */ /* 0x000fea0003800200 */
.L_x_19528:
        /* <DEDUP_REMOVED lines=42> */
.L_x_19526:
[----:B------:R-:W-:Y:S05]  /*125f0*/  BSYNC.RECONVERGENT B2 ;  /* 0x0000000000027941 */ /* 0x000fea0003800200 */
.L_x_19525:
        /* <DEDUP_REMOVED lines=15> */
.L_x_19532:
        /* <DEDUP_REMOVED lines=13> */
.L_x_19534:
[----:B------:R-:W-:Y:S05]  /*127c0*/  BSYNC.RECONVERGENT B3 ;  /* 0x0000000000037941 */ /* 0x000fea0003800200 */
.L_x_19533:
        /* <DEDUP_REMOVED lines=42> */
.L_x_19531:
[----:B------:R-:W-:Y:S05]  /*12a70*/  BSYNC.RECONVERGENT B2 ;  /* 0x0000000000027941 */ /* 0x000fea0003800200 */
.L_x_19530:
        /* <DEDUP_REMOVED lines=17> */
.L_x_19537:
        /* <DEDUP_REMOVED lines=15> */
.L_x_19539:
[----:B------:R-:W-:Y:S05]  /*12c80*/  BSYNC.RECONVERGENT B3 ;  /* 0x0000000000037941 */ /* 0x000fea0003800200 */
.L_x_19538:
        /* <DEDUP_REMOVED lines=42> */
.L_x_19536:
[----:B------:R-:W-:Y:S05]  /*12f30*/  BSYNC.RECONVERGENT B2 ;  /* 0x0000000000027941 */ /* 0x000fea0003800200 */
.L_x_19535:
        /* <DEDUP_REMOVED lines=35> */
.L_x_19499:
        /* <DEDUP_REMOVED lines=16> */
.L_x_19543:
        /* <DEDUP_REMOVED lines=13> */
.L_x_19545:
[----:B------:R-:W-:Y:S05]  /*13340*/  BSYNC.RECONVERGENT B3 ;  /* 0x0000000000037941 */ /* 0x000fea0003800200 */
.L_x_19544:
        /* <DEDUP_REMOVED lines=42> */
.L_x_19542:
[----:B------:R-:W-:Y:S05]  /*135f0*/  BSYNC.RECONVERGENT B2 ;  /* 0x0000000000027941 */ /* 0x000fea0003800200 */
.L_x_19541:
        /* <DEDUP_REMOVED lines=18> */
.L_x_19548:
        /* <DEDUP_REMOVED lines=13> */
.L_x_19550:
[----:B------:R-:W-:Y:S05]  /*137f0*/  BSYNC.RECONVERGENT B3 ;  /* 0x0000000000037941 */ /* 0x000fea0003800200 */
.L_x_19549:
        /* <DEDUP_REMOVED lines=42> */
.L_x_19547:
[----:B------:R-:W-:Y:S05]  /*13aa0*/  BSYNC.RECONVERGENT B2 ;  /* 0x0000000000027941 */ /* 0x000fea0003800200 */
.L_x_19546:
        /* <DEDUP_REMOVED lines=16> */
.L_x_19553:
        /* <DEDUP_REMOVED lines=13> */
.L_x_19555:
[----:B------:R-:W-:Y:S05]  /*13c80*/  BSYNC.RECONVERGENT B3 ;  /* 0x0000000000037941 */ /* 0x000fea0003800200 */
.L_x_19554:
        /* <DEDUP_REMOVED lines=42> */
.L_x_19552:
[----:B------:R-:W-:Y:S05]  /*13f30*/  BSYNC.RECONVERGENT B2 ;  /* 0x0000000000027941 */ /* 0x000fea0003800200 */
.L_x_19551:
        /* <DEDUP_REMOVED lines=16> */
.L_x_19558:
        /* <DEDUP_REMOVED lines=13> */
.L_x_19560:
[----:B------:R-:W-:Y:S05]  /*14110*/  BSYNC.RECONVERGENT B3 ;  /* 0x0000000000037941 */ /* 0x000fea0003800200 */
.L_x_19559:
        /* <DEDUP_REMOVED lines=42> */
.L_x_19557:
[----:B------:R-:W-:Y:S05]  /*143c0*/  BSYNC.RECONVERGENT B2 ;  /* 0x0000000000027941 */ /* 0x000fea0003800200 */
.L_x_19556:
        /* <DEDUP_REMOVED lines=16> */
.L_x_19540:
        /* <DEDUP_REMOVED lines=24> */
.L_x_19561:
[----:B------:R-:W-:Y:S02]  /*14650*/  IMAD.MOV.U32 R74, RZ, RZ, R70 ;  /* 0x000000ffff4a7224 */ /* 0x000fe400078e0046 */
[----:B------:R-:W-:-:S07]  /*14660*/  VIADD R68, R68, 0x20 ;  /* 0x0000002044447836 */ /* 0x000fce0000000000 */
.L_x_19498:
[----:B------:R-:W-:Y:S05]  /*14670*/  BSYNC.RECONVERGENT B1 ;  /* 0x0000000000017941 */ /* 0x000fea0003800200 */
.L_x_19497:
        /* <DEDUP_REMOVED lines=34> */
.L_x_19567:
        /* <DEDUP_REMOVED lines=13> */
.L_x_19569:
[----:B------:R-:W-:Y:S05]  /*14970*/  BSYNC.RECONVERGENT B3 ;  /* 0x0000000000037941 */ /* 0x000fea0003800200 */
.L_x_19568:
        /* <DEDUP_REMOVED lines=41> */
.L_x_19566:
[----:B------:R-:W-:Y:S05]  /*14c10*/  BSYNC.RECONVERGENT B2 ;  /* 0x0000000000027941 */ /* 0x000fea0003800200 */
.L_x_19565:
[----:B------:R-:W0:Y:S01]  /*14c20*/  LDC R69, c[0x0][0x408] ;  /* 0x00010200ff457b82 */ /* 0x000e220000000800 */
[----:B------:R-:W-:Y:S01]  /*14c30*/  HFMA2 R94, -RZ, RZ, 0.1171875, 0 ;  /* 0x2f800000ff5e7431 */ /* 0x000fe200000001ff */
[----:B------:R-:W-:Y:S01]  /*14c40*/  ISETP.NE.AND P3, PT, R91, 0x1, PT ;  /* 0x000000015b00780c */ /* 0x000fe20003f65270 */
[----:B------:R-:W-:Y:S01]  /*14c50*/  BSSY.RECONVERGENT B2, `(.L_x_19570) ;  /* 0x0000049000027945 */ /* 0x000fe20003800200 */
[----:B------:R-:W-:Y:S01]  /*14c60*/  I2FP.F32.U32 R95, R71 ;  /* 0x00000047005f7245 */ /* 0x000fe20000201000 */
[----:B------:R-:W-:Y:S02]  /*14c70*/  IMAD.MOV.U32 R71, RZ, RZ, 0x2 ;  /* 0x00000002ff477424 */ /* 0x000fe400078e00ff */
[----:B------:R-:W-:Y:S01]  /*14c80*/  IMAD.MOV.U32 R73, RZ, RZ, R76 ;  /* 0x000000ffff497224 */ /* 0x000fe200078e004c */
[----:B------:R-:W1:Y:S01]  /*14c90*/  LDC R92, c[0x0][0x404] ;  /* 0x00010100ff5c7b82 */ /* 0x000e620000000800 */
[----:B------:R-:W-:Y:S01]  /*14ca0*/  FFMA.FTZ R95, R95, R94, 1.1641532182693481445e-10 ;  /* 0x2f0000005f5f7423 */ /* 0x000fe2000001005e */
[----:B0----5:R-:W-:-:S04]  /*14cb0*/  FMUL.FTZ R56, R56, R69 ;  /* 0x0000004538387220 */ /* 0x021fc80000410000 */
[----:B-1----:R-:W-:Y:S01]  /*14cc0*/  FSETP.LE.FTZ.AND P2, PT, R95, R92, PT ;  /* 0x0000005c5f00720b */ /* 0x002fe20003f53000 */
        /* <DEDUP_REMOVED lines=9> */
.L_x_19572:
        /* <DEDUP_REMOVED lines=13> */
.L_x_19574:
[----:B------:R-:W-:Y:S05]  /*14e30*/  BSYNC.RECONVERGENT B3 ;  /* 0x0000000000037941 */ /* 0x000fea0003800200 */
.L_x_19573:
        /* <DEDUP_REMOVED lines=42> */
.L_x_19571:
[----:B------:R-:W-:Y:S05]  /*150e0*/  BSYNC.RECONVERGENT B2 ;  /* 0x0000000000027941 */ /* 0x000fea0003800200 */
.L_x_19570:
        /* <DEDUP_REMOVED lines=15> */
.L_x_19577:
        /* <DEDUP_REMOVED lines=13> */
.L_x_19579:
[----:B------:R-:W-:Y:S05]  /*152b0*/  BSYNC.RECONVERGENT B3 ;  /* 0x0000000000037941 */ /* 0x000fea0003800200 */
.L_x_19578:
        /* <DEDUP_REMOVED lines=42> */
.L_x_19576:
[----:B------:R-:W-:Y:S05]  /*15560*/  BSYNC.RECONVERGENT B2 ;  /* 0x0000000000027941 */ /* 0x000fea0003800200 */
.L_x_19575:
        /* <DEDUP_REMOVED lines=17> */
.L_x_19582:
        /* <DEDUP_REMOVED lines=13> */
.L_x_19584:
[----:B------:R-:W-:Y:S05]  /*15750*/  BSYNC.RECONVERGENT B3 ;  /* 0x0000000000037941 */ /* 0x000fea0003800200 */
.L_x_19583:
        /* <DEDUP_REMOVED lines=42> */
.L_x_19581:
[----:B------:R-:W-:Y:S05]  /*15a00*/  BSYNC.RECONVERGENT B2 ;  /* 0x0000000000027941 */ /* 0x000fea0003800200 */
.L_x_19580:
        /* <DEDUP_REMOVED lines=15> */
.L_x_19587:
        /* <DEDUP_REMOVED lines=13> */
.L_x_19589:
[----:B------:R-:W-:Y:S05]  /*15bd0*/  BSYNC.RECONVERGENT B3 ;  /* 0x0000000000037941 */ /* 0x000fea0003800200 */
.L_x_19588:
        /* <DEDUP_REMOVED lines=42> */
.L_x_19586:
[----:B------:R-:W-:Y:S05]  /*15e80*/  BSYNC.RECONVERGENT B2 ;  /* 0x0000000000027941 */ /* 0x000fea0003800200 */
.L_x_19585:
        /* <DEDUP_REMOVED lines=17> */
.L_x_19592:
        /* <DEDUP_REMOVED lines=13> */
.L_x_19594:
[----:B------:R-:W-:Y:S05]  /*16070*/  BSYNC.RECONVERGENT B3 ;  /* 0x0000000000037941 */ /* 0x000fea0003800200 */
.L_x_19593:
        /* <DEDUP_REMOVED lines=42> */
.L_x_19591:
[----:B------:R-:W-:Y:S05]  /*16320*/  BSYNC.RECONVERGENT B2 ;  /* 0x0000000000027941 */ /* 0x000fea0003800200 */
.L_x_19590:
        /* <DEDUP_REMOVED lines=15> */
.L_x_19597:
        /* <DEDUP_REMOVED lines=13> */
.L_x_19599:
[----:B------:R-:W-:Y:S05]  /*164f0*/  BSYNC.RECONVERGENT B3 ;  /* 0x0000000000037941 */ /* 0x000fea0003800200 */
.L_x_19598:
        /* <DEDUP_REMOVED lines=42> */
.L_x_19596:
[----:B------:R-:W-:Y:S05]  /*167a0*/  BSYNC.RECONVERGENT B2 ;  /* 0x0000000000027941 */ /* 0x000fea0003800200 */
.L_x_19595:
        /* <DEDUP_REMOVED lines=17> */
.L_x_19602:
        /* <DEDUP_REMOVED lines=15> */
.L_x_19604:
[----:B------:R-:W-:Y:S05]  /*169b0*/  BSYNC.RECONVERGENT B3 ;  /* 0x0000000000037941 */ /* 0x000fea0003800200 */
.L_x_19603:
        /* <DEDUP_REMOVED lines=42> */
.L_x_19601:
[----:B------:R-:W-:Y:S05]  /*16c60*/  BSYNC.RECONVERGENT B2 ;  /* 0x0000000000027941 */ /* 0x000fea0003800200 */
.L_x_19600:
[-C--:B------:R-:W-:Y:S01]  /*16c70*/  FMUL.FTZ R106, R28, R69.reuse ;  /* 0x000000451c6a7220 */ /* 0x080fe20000410000 */
        /* <DEDUP_REMOVED lines=34> */
.L_x_19564:
        /* <DEDUP_REMOVED lines=16> */
.L_x_19608:
        /* <DEDUP_REMOVED lines=13> */
.L_x_19610:
[----:B------:R-:W-:Y:S05]  /*17070*/  BSYNC.RECONVERGENT B3 ;  /* 0x0000000000037941 */ /* 0x000fea0003800200 */
.L_x_19609:
        /* <DEDUP_REMOVED lines=41> */
.L_x_19607:
[----:B------:R-:W-:Y:S05]  /*17310*/  BSYNC.RECONVERGENT B2 ;  /* 0x0000000000027941 */ /* 0x000fea0003800200 */
.L_x_19606:
        /* <DEDUP_REMOVED lines=18> */
.L_x_19613:
        /* <DEDUP_REMOVED lines=13> */
.L_x_19615:
[----:B------:R-:W-:Y:S05]  /*17510*/  BSYNC.RECONVERGENT B3 ;  /* 0x0000000000037941 */ /* 0x000fea0003800200 */
.L_x_19614:
        /* <DEDUP_REMOVED lines=42> */
.L_x_19612:
[----:B------:R-:W-:Y:S05]  /*177c0*/  BSYNC.RECONVERGENT B2 ;  /* 0x0000000000027941 */ /* 0x000fea0003800200 */
.L_x_19611:
        /* <DEDUP_REMOVED lines=16> */
.L_x_19618:
        /* <DEDUP_REMOVED lines=13> */
.L_x_19620:
[----:B------:R-:W-:Y:S05]  /*179a0*/  BSYNC.RECONVERGENT B3 ;  /* 0x0000000000037941 */ /* 0x000fea0003800200 */
.L_x_19619:
        /* <DEDUP_REMOVED lines=42> */
.L_x_19617:
[----:B------:R-:W-:Y:S05]  /*17c50*/  BSYNC.RECONVERGENT B2 ;  /* 0x0000000000027941 */ /* 0x000fea0003800200 */
.L_x_19616:
        /* <DEDUP_REMOVED lines=16> */
.L_x_19623:
        /* <DEDUP_REMOVED lines=13> */
.L_x_19625:
[----:B------:R-:W-:Y:S05]  /*17e30*/  BSYNC.RECONVERGENT B3 ;  /* 0x0000000000037941 */ /* 0x000fea0003800200 */
.L_x_19624:
        /* <DEDUP_REMOVED lines=42> */
.L_x_19622:
[----:B------:R-:W-:Y:S05]  /*180e0*/  BSYNC.RECONVERGENT B2 ;  /* 0x0000000000027941 */ /* 0x000fea0003800200 */
.L_x_19621:
        /* <DEDUP_REMOVED lines=16> */
.L_x_19605:
        /* <DEDUP_REMOVED lines=24> */
.L_x_19626:
[----:B------:R-:W-:Y:S01]  /*18370*/  IMAD.MOV.U32 R74, RZ, RZ, R70 ;  /* 0x000000ffff4a7224 */ /* 0x000fe200078e0046 */
[----:B------:R-:W-:-:S07]  /*18380*/  IADD3 R68, PT, PT, R68, 0x20, RZ ;  /* 0x0000002044447810 */ /* 0x000fce0007ffe0ff */
.L_x_19563:
[----:B------:R-:W-:Y:S05]  /*18390*/  BSYNC.RECONVERGENT B1 ;  /* 0x0000000000017941 */ /* 0x000fea0003800200 */
.L_x_19562:
        /* <DEDUP_REMOVED lines=34> */
.L_x_19632:
        /* <DEDUP_REMOVED lines=13> */
.L_x_19634:
[----:B------:R-:W-:Y:S05]  /*18690*/  BSYNC.RECONVERGENT B3 ;  /* 0x0000000000037941 */ /* 0x000fea0003800200 */
.L_x_19633:
        /* <DEDUP_REMOVED lines=41> */
.L_x_19631:
[----:B------:R-:W-:Y:S05]  /*18930*/  BSYNC.RECONVERGENT B2 ;  /* 0x0000000000027941 */ /* 0x000fea0003800200 */
.L_x_19630:
[----:B------:R-:W0:Y:S01]  /*18940*/  LDC R69, c[0x0][0x408] ;  /* 0x00010200ff457b82 */ /* 0x000e220000000800 */
[----:B------:R-:W-:Y:S01]  /*18950*/  ISETP.NE.AND P3, PT, R92, 0x1, PT ;  /* 0x000000015c00780c */ /* 0x000fe20003f65270 */
[----:B------:R-:W-:Y:S01]  /*18960*/  IMAD.MOV.U32 R95, RZ, RZ, 0x2f800000 ;  /* 0x2f800000ff5f7424 */ /* 0x000fe200078e00ff */
[----:B------:R-:W-:Y:S01]  /*18970*/  I2FP.F32.U32 R74, R71 ;  /* 0x00000047004a7245 */ /* 0x000fe20000201000 */
[----:B------:R-:W-:Y:S01]  /*18980*/  BSSY.RECONVERGENT B2, `(.L_x_19635) ;  /* 0x0000048000027945 */ /* 0x000fe20003800200 */
[----:B------:R-:W-:Y:S01]  /*18990*/  IMAD.MOV.U32 R71, RZ, RZ, 0x2 ;  /* 0x00000002ff477424 */ /* 0x000fe200078e00ff */
[----:B------:R-:W-:Y:S02]  /*189a0*/  MOV R73, R76 ;  /* 0x0000004c00497202 */ /* 0x000fe40000000f00 */
        /* <DEDUP_REMOVED lines=13> */
.L_x_19637:
        /* <DEDUP_REMOVED lines=13> */
.L_x_19639:
[----:B------:R-:W-:Y:S05]  /*18b50*/  BSYNC.RECONVERGENT B3 ;  /* 0x0000000000037941 */ /* 0x000fea0003800200 */
.L_x_19638:
        /* <DEDUP_REMOVED lines=42> */
.L_x_19636:
[----:B------:R-:W-:Y:S05]  /*18e00*/  BSYNC.RECONVERGENT B2 ;  /* 0x0000000000027941 */ /* 0x000fea0003800200 */
.L_x_19635:
        /* <DEDUP_REMOVED lines=15> */
.L_x_19642:
        /* <DEDUP_REMOVED lines=13> */
.L_x_19644:
[----:B------:R-:W-:Y:S05]  /*18fd0*/  BSYNC.RECONVERGENT B3 ;  /* 0x0000000000037941 */ /* 0x000fea0003800200 */
.L_x_19643:
        /* <DEDUP_REMOVED lines=42> */
.L_x_19641:
[----:B------:R-:W-:Y:S05]  /*19280*/  BSYNC.RECONVERGENT B2 ;  /* 0x0000000000027941 */ /* 0x000fea0003800200 */
.L_x_19640:
[----:B------:R-:W-:Y:S01]  /*19290*/  ISETP.NE.AND P4, PT, R73, 0x1, PT ;  /* 0x000000014900780c */ /* 0x000fe20003f85270 */
[----:B------:R-:W-:Y:S01]  /*192a0*/  BSSY.RECONVERGENT B2, `(.L_x_19645) ;  /* 0x0000048000027945 */ /* 0x000fe20003800200 */
[----:B------:R-:W-:Y:S01]  /*192b0*/  I2FP.F32.U32 R74, R74 ;  /* 0x0000004a004a7245 */ /* 0x000fe20000201000 */
[----:B------:R-:W-:Y:S01]  /*192c0*/  FMUL.FTZ R61, R61, R69 ;  /* 0x000000453d3d7220 */ /* 0x000fe20000410000 */
[----:B------:R-:W-:-:S03]  /*192d0*/  IMAD.MOV.U32 R92, RZ, RZ, R76 ;  /* 0x000000ffff5c7224 */ /* 0x000fc600078e004c */
        /* <DEDUP_REMOVED lines=12> */
.L_x_19647:
        /* <DEDUP_REMOVED lines=13> */
.L_x_19649:
[----:B------:R-:W-:Y:S05]  /*19470*/  BSYNC.RECONVERGENT B3 ;  /* 0x0000000000037941 */ /* 0x000fea0003800200 */
.L_x_19648:
        /* <DEDUP_REMOVED lines=42> */
.L_x_19646:
[----:B------:R-:W-:Y:S05]  /*19720*/  BSYNC.RECONVERGENT B2 ;  /* 0x0000000000027941 */ /* 0x000fea0003800200 */
.L_x_19645:
        /* <DEDUP_REMOVED lines=15> */
.L_x_19652:
        /* <DEDUP_REMOVED lines=13> */
.L_x_19654:
[----:B------:R-:W-:Y:S05]  /*198f0*/  BSYNC.RECONVERGENT B3 ;  /* 0x0000000000037941 */ /* 0x000fea0003800200 */
.L_x_19653:
        /* <DEDUP_REMOVED lines=42> */
.L_x_19651:
[----:B------:R-:W-:Y:S05]  /*19ba0*/  BSYNC.RECONVERGENT B2 ;  /* 0x0000000000027941 */ /* 0x000fea0003800200 */
.L_x_19650:
        /* <DEDUP_REMOVED lines=17> */
.L_x_19657:
        /* <DEDUP_REMOVED lines=13> */
.L_x_19659:
[----:B------:R-:W-:Y:S05]  /*19d90*/  BSYNC.RECONVERGENT B3 ;  /* 0x0000000000037941 */ /* 0x000fea0003800200 */
.L_x_19658:
        /* <DEDUP_REMOVED lines=42> */
.L_x_19656:
[----:B------:R-:W-:Y:S05]  /*1a040*/  BSYNC.RECONVERGENT B2 ;  /* 0x0000000000027941 */ /* 0x000fea0003800200 */
.L_x_19655:
        /* <DEDUP_REMOVED lines=15> */
.L_x_19662:
        /* <DEDUP_REMOVED lines=13> */
.L_x_19664:
[----:B------:R-:W-:Y:S05]  /*1a210*/  BSYNC.RECONVERGENT B3 ;  /* 0x0000000000037941 */ /* 0x000fea0003800200 */
.L_x_19663:
        /* <DEDUP_REMOVED lines=42> */
.L_x_19661:
[----:B------:R-:W-:Y:S05]  /*1a4c0*/  BSYNC.RECONVERGENT B2 ;  /* 0x0000000000027941 */ /* 0x000fea0003800200 */
.L_x_19660:
        /* <DEDUP_REMOVED lines=17> */
.L_x_19667:
        /* <DEDUP_REMOVED lines=15> */
.L_x_19669:
[----:B------:R-:W-:Y:S05]  /*1a6d0*/  BSYNC.RECONVERGENT B3 ;  /* 0x0000000000037941 */ /* 0x000fea0003800200 */
.L_x_19668:
        /* <DEDUP_REMOVED lines=42> */
.L_x_19666:
[----:B------:R-:W-:Y:S05]  /*1a980*/  BSYNC.RECONVERGENT B2 ;  /* 0x0000000000027941 */ /* 0x000fea0003800200 */
.L_x_19665:
[-C--:B------:R-:W-:Y:S01]  /*1a990*/  FMUL.FTZ R62, R28, R69.reuse ;  /* 0x000000451c3e7220 */ /* 0x080fe20000410000 */
[----:B------:R-:W-:Y:S01]  /*1a9a0*/  FSETP.GTU.FTZ.AND P6, PT, R107, R94, PT ;  /* 0x0000005e6b00720b */ /* 0x000fe20003fdc000 */
[-C--:B------:R-:W-:Y:S01]  /*1a9b0*/  FMUL.FTZ R63, R29, R69.reuse ;  /* 0x000000451d3f7220 */ /* 0x080fe20000410000 */
[----:B------:R-:W-:Y:S02]  /*1a9c0*/  I2FP.F32.U32 R108, R108 ;  /* 0x0000006c006c7245 */ /* 0x000fe40000201000 */
[----:B------:R-:W-:Y:S01]  /*1a9d0*/  FSEL R107, R62, RZ, !P6 ;  /* 0x000000ff3e6b7208 */ /* 0x000fe20007000000 */
[----:B------:R-:W-:Y:S01]  /*1a9e0*/  FMUL.FTZ R62, R30, R69 ;  /* 0x000000451e3e7220 */ /* 0x000fe20000410000 */
[----:B------:R-:W-:Y:S01]  /*1a9f0*/  SEL R92, RZ, 0x1, P6 ;  /* 0x00000001ff5c7807 */ /* 0x000fe20003000000 */
[----:B------:R-:W-:Y:S01]  /*1aa00*/  FFMA.FTZ R95, R108, R95, 1.1641532182693481445e-10 ;  /* 0x2f0000006c5f7423 */ /* 0x000fe2000001005f */
[----:B------:R-:W-:Y:S01]  /*1aa10*/  FSETP.GTU.FTZ.AND P6, PT, R109, R94, PT ;  /* 0x0000005e6d00720b */ /* 0x000fe20003fdc000 */
[----:B------:R-:W-:Y:S01]  /*1aa20*/  FMUL.FTZ R69, R31, R69 ;  /* 0x000000451f457220 */ /* 0x000fe20000410000 */
        /* <DEDUP_REMOVED lines=25> */
.L_x_19629:
        /* <DEDUP_REMOVED lines=16> */
.L_x_19673:
        /* <DEDUP_REMOVED lines=13> */
.L_x_19675:
[----:B------:R-:W-:Y:S05]  /*1ad90*/  BSYNC.RECONVERGENT B3 ;  /* 0x0000000000037941 */ /* 0x000fea0003800200 */
.L_x_19674:
        /* <DEDUP_REMOVED lines=41> */
.L_x_19672:
[----:B------:R-:W-:Y:S05]  /*1b030*/  BSYNC.RECONVERGENT B2 ;  /* 0x0000000000027941 */ /* 0x000fea0003800200 */
.L_x_19671:
        /* <DEDUP_REMOVED lines=18> */
.L_x_19678:
        /* <DEDUP_REMOVED lines=13> */
.L_x_19680:
[----:B------:R-:W-:Y:S05]  /*1b230*/  BSYNC.RECONVERGENT B3 ;  /* 0x0000000000037941 */ /* 0x000fea0003800200 */
.L_x_19679:
        /* <DEDUP_REMOVED lines=42> */
.L_x_19677:
[----:B------:R-:W-:Y:S05]  /*1b4e0*/  BSYNC.RECONVERGENT B2 ;  /* 0x0000000000027941 */ /* 0x000fea0003800200 */
.L_x_19676:
        /* <DEDUP_REMOVED lines=16> */
.L_x_19683:
        /* <DEDUP_REMOVED lines=13> */
.L_x_19685:
[----:B------:R-:W-:Y:S05]  /*1b6c0*/  BSYNC.RECONVERGENT B3 ;  /* 0x0000000000037941 */ /* 0x000fea0003800200 */
.L_x_19684:
        /* <DEDUP_REMOVED lines=42> */
.L_x_19682:
[----:B------:R-:W-:Y:S05]  /*1b970*/  BSYNC.RECONVERGENT B2 ;  /* 0x0000000000027941 */ /* 0x000fea0003800200 */
.L_x_19681:
        /* <DEDUP_REMOVED lines=16> */
.L_x_19688:
        /* <DEDUP_REMOVED lines=13> */
.L_x_19690:
[----:B------:R-:W-:Y:S05]  /*1bb50*/  BSYNC.RECONVERGENT B3 ;  /* 0x0000000000037941 */ /* 0x000fea0003800200 */
.L_x_19689:
        /* <DEDUP_REMOVED lines=42> */
.L_x_19687:
[----:B------:R-:W-:Y:S05]  /*1be00*/  BSYNC.RECONVERGENT B2 ;  /* 0x0000000000027941 */ /* 0x000fea0003800200 */
.L_x_19686:
        /* <DEDUP_REMOVED lines=16> */
.L_x_19670:
        /* <DEDUP_REMOVED lines=19> */
[----:B------:R-:W-:-:S04]  /*1c040*/  LOP3.LUT R69, R4, 0xff, RZ, 0xc0, !PT ;  /* 0x000000ff04457812 */ /* 0x000fc800078ec0ff */
[----:B------:R-:W-:-:S05]  /*1c050*/  LEA R74, R71, R74, 0x8 ;  /* 0x0000004a474a7211 */ /* 0x000fca00078e40ff */
[----:B------:R-:W-:Y:S02]  /*1c060*/  IMAD.IADD R69, R74, 0x1, R69 ;  /* 0x000000014a457824 */ /* 0x000fe400078e0245 */
[----:B0-----:R-:W-:-:S05]  /*1c070*/  IMAD.WIDE.U32 R94, R68, 0x4, R94 ;  /* 0x00000004445e7825 */ /* 0x001fca00078e005e */
[----:B------:R1:W-:Y:S02]  /*1c080*/  STG.E desc[UR8][R94.64], R69 ;  /* 0x000000455e007986 */ /* 0x0003e4000c101908 */
.L_x_19691:
[----:B------:R-:W-:Y:S01]  /*1c090*/  MOV R74, R70 ;  /* 0x00000046004a7202 */ /* 0x000fe20000000f00 */
[----:B------:R-:W-:-:S07]  /*1c0a0*/  VIADD R68, R68, 0x20 ;  /* 0x0000002044447836 */ /* 0x000fce0000000000 */
.L_x_19628:
[----:B------:R-:W-:Y:S05]  /*1c0b0*/  BSYNC.RECONVERGENT B1 ;  /* 0x0000000000017941 */ /* 0x000fea0003800200 */
.L_x_19627:
        /* <DEDUP_REMOVED lines=34> */
.L_x_19697:
        /* <DEDUP_REMOVED lines=13> */
.L_x_19699:
[----:B------:R-:W-:Y:S05]  /*1c3b0*/  BSYNC.RECONVERGENT B3 ;  /* 0x0000000000037941 */ /* 0x000fea0003800200 */
.L_x_19698:
        /* <DEDUP_REMOVED lines=41> */
.L_x_19696:
[----:B------:R-:W-:Y:S05]  /*1c650*/  BSYNC.RECONVERGENT B2 ;  /* 0x0000000000027941 */ /* 0x000fea0003800200 */
.L_x_19695:
[----:B------:R-:W0:Y:S01]  /*1c660*/  LDC R69, c[0x0][0x408] ;  /* 0x00010200ff457b82 */ /* 0x000e220000000800 */
[----:B------:R-:W-:Y:S01]  /*1c670*/  HFMA2 R105, -RZ, RZ, 0.1171875, 0 ;  /* 0x2f800000ff697431 */ /* 0x000fe200000001ff */
[----:B------:R-:W-:Y:S01]  /*1c680*/  ISETP.NE.AND P3, PT, R71, 0x1, PT ;  /* 0x000000014700780c */ /* 0x000fe20003f65270 */
[----:B------:R-:W-:Y:S01]  /*1c690*/  BSSY.RECONVERGENT B2, `(.L_x_19700) ;  /* 0x0000049000027945 */ /* 0x000fe20003800200 */
[----:B------:R-:W-:Y:S01]  /*1c6a0*/  I2FP.F32.U32 R94, R94 ;  /* 0x0000005e005e7245 */ /* 0x000fe20000201000 */
        /* <DEDUP_REMOVED lines=15> */
.L_x_19702:
        /* <DEDUP_REMOVED lines=13> */
.L_x_19704:
[----:B------:R-:W-:Y:S05]  /*1c870*/  BSYNC.RECONVERGENT B3 ;  /* 0x0000000000037941 */ /* 0x000fea0003800200 */
.L_x_19703:
        /* <DEDUP_REMOVED lines=42> */
.L_x_19701:
[----:B------:R-:W-:Y:S05]  /*1cb20*/  BSYNC.RECONVERGENT B2 ;  /* 0x0000000000027941 */ /* 0x000fea0003800200 */
.L_x_19700:
        /* <DEDUP_REMOVED lines=15> */
.L_x_19707:
        /* <DEDUP_REMOVED lines=13> */
.L_x_19709:
[----:B------:R-:W-:Y:S05]  /*1ccf0*/  BSYNC.RECONVERGENT B3 ;  /* 0x0000000000037941 */ /* 0x000fea0003800200 */
.L_x_19708:
        /* <DEDUP_REMOVED lines=39> */
[----:B------:R-:W-:Y:S02]  /*1cf70*/  LOP3.LUT R77, R74, UR32, R107, 0x96, !PT ;  /* 0x000000204a4d7c12 */ /* 0x000fe4000f8e966b */
[----:B------:R-:W-:Y:S01]  /*1cf80*/  MOV R74, R70 ;  /* 0x00000046004a7202 */ /* 0x000fe20000000f00 */
[----:B------:R-:W-:-:S07]  /*1cf90*/  IMAD.MOV.U32 R70, RZ, RZ, R106 ;  /* 0x000000ffff467224 */ /* 0x000fce00078e006a */
.L_x_19706:
[----:B------:R-:W-:Y:S05]  /*1cfa0*/  BSYNC.RECONVERGENT B2 ;  /* 0x0000000000027941 */ /* 0x000fea0003800200 */
.L_x_19705:
        /* <DEDUP_REMOVED lines=17> */
.L_x_19712:
        /* <DEDUP_REMOVED lines=13> */
.L_x_19714:
[----:B------:R-:W-:Y:S05]  /*1d190*/  BSYNC.RECONVERGENT B3 ;  /* 0x0000000000037941 */ /* 0x000fea0003800200 */
.L_x_19713:
        /* <DEDUP_REMOVED lines=39> */
[----:B------:R-:W-:Y:S02]  /*1d410*/  IMAD.MOV.U32 R70, RZ, RZ, R106 ;  /* 0x000000ffff467224 */ /* 0x000fe400078e006a */
[----:B------:R-:W-:Y:S01]  /*1d420*/  HFMA2 R106, -RZ, RZ, 0, 0 ;  /* 0x00000000ff6a7431 */ /* 0x000fe200000001ff */
[----:B------:R-:W-:-:S07]  /*1d430*/  LOP3.LUT R77, R74, UR32, R107, 0x96, !PT ;  /* 0x000000204a4d7c12 */ /* 0x000fce000f8e966b */
.L_x_19711:
[----:B------:R-:W-:Y:S05]  /*1d440*/  BSYNC.RECONVERGENT B2 ;  /* 0x0000000000027941 */ /* 0x000fea0003800200 */
.L_x_19710:
        /* <DEDUP_REMOVED lines=15> */
.L_x_19717:
        /* <DEDUP_REMOVED lines=13> */
.L_x_19719:
[----:B------:R-:W-:Y:S05]  /*1d610*/  BSYNC.RECONVERGENT B3 ;  /* 0x0000000000037941 */ /* 0x000fea0003800200 */
.L_x_19718:
        /* <DEDUP_REMOVED lines=42> */
.L_x_19716:
[----:B------:R-:W-:Y:S05]  /*1d8c0*/  BSYNC.RECONVERGENT B2 ;  /* 0x0000000000027941 */ /* 0x000fea0003800200 */
.L_x_19715:
        /* <DEDUP_REMOVED lines=17> */
.L_x_19722:
        /* <DEDUP_REMOVED lines=13> */
.L_x_19724:
[----:B------:R-:W-:Y:S05]  /*1dab0*/  BSYNC.RECONVERGENT B3 ;  /* 0x0000000000037941 */ /* 0x000fea0003800200 */
.L_x_19723:
        /* <DEDUP_REMOVED lines=42> */
.L_x_19721:
[----:B------:R-:W-:Y:S05]  /*1dd60*/  BSYNC.RECONVERGENT B2 ;  /* 0x0000000000027941 */ /* 0x000fea0003800200 */
.L_x_19720:
        /* <DEDUP_REMOVED lines=15> */
.L_x_19727:
        /* <DEDUP_REMOVED lines=13> */
.L_x_19729:
[----:B------:R-:W-:Y:S05]  /*1df30*/  BSYNC.RECONVERGENT B3 ;  /* 0x0000000000037941 */ /* 0x000fea0003800200 */
.L_x_19728:
        /* <DEDUP_REMOVED lines=42> */
.L_x_19726:
[----:B------:R-:W-:Y:S05]  /*1e1e0*/  BSYNC.RECONVERGENT B2 ;  /* 0x0000000000027941 */ /* 0x000fea0003800200 */
.L_x_19725:
        /* <DEDUP_REMOVED lines=17> */
.L_x_19732:
        /* <DEDUP_REMOVED lines=15> */
.L_x_19734:
[----:B------:R-:W-:Y:S05]  /*1e3f0*/  BSYNC.RECONVERGENT B3 ;  /* 0x0000000000037941 */ /* 0x000fea0003800200 */
.L_x_19733:
        /* <DEDUP_REMOVED lines=41> */
[----:B------:R-:W-:-:S07]  /*1e690*/  LOP3.LUT R77, R108, UR32, R121, 0x96, !PT ;  /* 0x000000206c4d7c12 */ /* 0x000fce000f8e9679 */
.L_x_19731:
[----:B------:R-:W-:Y:S05]  /*1e6a0*/  BSYNC.RECONVERGENT B2 ;  /* 0x0000000000027941 */ /* 0x000fea0003800200 */
.L_x_19730:
        /* <DEDUP_REMOVED lines=24> */
[----:B------:R-:W-:Y:S01]  /*1e830*/  FSEL R106, R107, RZ, P5 ;  /* 0x000000ff6b6a7208 */ /* 0x000fe20002800000 */
[----:B------:R-:W-:Y:S01]  /*1e840*/  FADD.FTZ R65, R110, R67 ;  /* 0x000000436e417221 */ /* 0x000fe20000010000 */
[----:B------:R-:W-:-:S02]  /*1e850*/  SEL R69, RZ, 0x1, P6 ;  /* 0x00000001ff457807 */ /* 0x000fc40003000000 */
[----:B------:R-:W-:Y:S01]  /*1e860*/  PRMT R4, R94, 0x7610, R4 ;  /* 0x000076105e047816 */ /* 0x000fe20000000004 */
[----:B------:R-:W-:Y:S01]  /*1e870*/  FADD.FTZ R67, R95, R106 ;  /* 0x0000006a5f437221 */ /* 0x000fe20000010000 */
[----:B------:R-:W-:Y:S01]  /*1e880*/  @P1 FADD.FTZ R65, R33, R65 ;  /* 0x0000004121411221 */ /* 0x000fe20000010000 */
[----:B------:R-:W-:Y:S02]  /*1e890*/  PRMT R3, R74, 0x7610, R3 ;  /* 0x000076104a037816 */ /* 0x000fe40000000003 */
[----:B------:R-:W-:Y:S01]  /*1e8a0*/  @P1 FADD.FTZ R67, R35, R67 ;  /* 0x0000004323431221 */ /* 0x000fe20000010000 */
[----:B------:R-:W-:Y:S02]  /*1e8b0*/  PRMT R2, R71, 0x7610, R2 ;  /* 0x0000761047027816 */ /* 0x000fe40000000002 */
[----:B------:R-:W-:Y:S01]  /*1e8c0*/  PRMT R0, R69, 0x7610, R0 ;  /* 0x0000761045007816 */ /* 0x000fe20000000000 */
[----:B------:R-:W-:Y:S06]  /*1e8d0*/  BRA `(.L_x_19735) ;  /* 0x0000001000d47947 */ /* 0x000fec0003800000 */
.L_x_19694:
        /* <DEDUP_REMOVED lines=16> */
.L_x_19738:
        /* <DEDUP_REMOVED lines=13> */
.L_x_19740:
[----:B------:R-:W-:Y:S05]  /*1eab0*/  BSYNC.RECONVERGENT B3 ;  /* 0x0000000000037941 */ /* 0x000fea0003800200 */
.L_x_19739:
        /* <DEDUP_REMOVED lines=41> */
.L_x_19737:
[----:B------:R-:W-:Y:S05]  /*1ed50*/  BSYNC.RECONVERGENT B2 ;  /* 0x0000000000027941 */ /* 0x000fea0003800200 */
.L_x_19736:
        /* <DEDUP_REMOVED lines=18> */
.L_x_19743:
        /* <DEDUP_REMOVED lines=13> */
.L_x_19745:
[----:B------:R-:W-:Y:S05]  /*1ef50*/  BSYNC.RECONVERGENT B3 ;  /* 0x0000000000037941 */ /* 0x000fea0003800200 */
.L_x_19744:
        /* <DEDUP_REMOVED lines=42> */
.L_x_19742:
[----:B------:R-:W-:Y:S05]  /*1f200*/  BSYNC.RECONVERGENT B2 ;  /* 0x0000000000027941 */ /* 0x000fea0003800200 */
.L_x_19741:
        /* <DEDUP_REMOVED lines=16> */
.L_x_19748:
        /* <DEDUP_REMOVED lines=13> */
.L_x_19750:
[----:B------:R-:W-:Y:S05]  /*1f3e0*/  BSYNC.RECONVERGENT B3 ;  /* 0x0000000000037941 */ /* 0x000fea0003800200 */
.L_x_19749:
        /* <DEDUP_REMOVED lines=42> */
.L_x_19747:
[----:B------:R-:W-:Y:S05]  /*1f690*/  BSYNC.RECONVERGENT B2 ;  /* 0x0000000000027941 */ /* 0x000fea0003800200 */
.L_x_19746:
        /* <DEDUP_REMOVED lines=16> */
.L_x_19753:
        /* <DEDUP_REMOVED lines=13> */
.L_x_19755:
[----:B------:R-:W-:Y:S05]  /*1f870*/  BSYNC.RECONVERGENT B3 ;  /* 0x0000000000037941 */ /* 0x000fea0003800200 */
.L_x_19754:
        /* <DEDUP_REMOVED lines=42> */
.L_x_19752:
[----:B------:R-:W-:Y:S05]  /*1fb20*/  BSYNC.RECONVERGENT B2 ;  /* 0x0000000000027941 */ /* 0x000fea0003800200 */
.L_x_19751:
        /* <DEDUP_REMOVED lines=16> */
.L_x_19735:
        /* <DEDUP_REMOVED lines=14> */
[----:B--2---:R-:W0:Y:S01]  /*1fd10*/  LDC.64 R106, c[0x0][0x3b8] ;  /* 0x0000ee00ff6a7b82 */ /* 0x004e220000000a00 */
        /* <DEDUP_REMOVED lines=10> */
.L_x_19693:
[----:B------:R-:W-:Y:S05]  /*1fdc0*/  BSYNC.RECONVERGENT B1 ;  /* 0x0000000000017941 */ /* 0x000fea0003800200 */
.L_x_19692:
[----:B------:R-:W-:Y:S01]  /*1fdd0*/  FADD.FTZ R68, RZ, R36 ;  /* 0x00000024ff447221 */ /* 0x000fe20000010000 */
[C---:B------:R-:W-:Y:S01]  /*1fde0*/  ISETP.GE.U32.AND P5, PT, R13.reuse, 0x20, PT ;  /* 0x000000200d00780c */ /* 0x040fe20003fa6070 */
[----:B------:R-:W4:Y:S01]  /*1fdf0*/  S2R R105, SR_TID.X ;  /* 0x0000000000697919 */ /* 0x000f220000002100 */
[----:B------:R-:W-:Y:S01]  /*1fe00*/  ISETP.GT.U32.AND P4, PT, R13, 0x3f, PT ;  /* 0x0000003f0d00780c */ /* 0x000fe20003f84070 */
[----:B0123--:R-:W-:Y:S01]  /*1fe10*/  FADD.FTZ R69, R37, R68 ;  /* 0x0000004425457221 */ /* 0x00ffe20000010000 */
[C---:B------:R-:W-:Y:S01]  /*1fe20*/  ISETP.GT.U32.AND P3, PT, R13.reuse, 0x5f, PT ;  /* 0x0000005f0d00780c */ /* 0x040fe20003f64070 */
[----:B------:R-:W-:Y:S01]  /*1fe30*/  UMOV UR34, 0xffffffff ;  /* 0xffffffff00227882 */ /* 0x000fe20000000000 */
[C---:B------:R-:W-:Y:S01]  /*1fe40*/  ISETP.GT.U32.AND P2, PT, R13.reuse, 0x7f, PT ;  /* 0x0000007f0d00780c */ /* 0x040fe20003f44070 */
[----:B------:R-:W-:Y:S01]  /*1fe50*/  FADD.FTZ R68, R38, R69 ;  /* 0x0000004526447221 */ /* 0x000fe20000010000 */
[C---:B------:R-:W-:Y:S02]  /*1fe60*/  ISETP.GT.U32.AND P1, PT, R13.reuse, 0x9f, PT ;  /* 0x0000009f0d00780c */ /* 0x040fe40003f24070 */
[----:B------:R-:W-:Y:S01]  /*1fe70*/  ISETP.GT.U32.AND P0, PT, R13, 0xbf, PT ;  /* 0x000000bf0d00780c */ /* 0x000fe20003f04070 */
[----:B------:R-:W-:Y:S01]  /*1fe80*/  FADD.FTZ R121, R39, R68 ;  /* 0x0000004427797221 */ /* 0x000fe20000010000 */
[----:B------:R-:W-:-:S04]  /*1fe90*/  ISETP.GT.U32.AND P6, PT, R13, 0xdf, PT ;  /* 0x000000df0d00780c */ /* 0x000fc80003fc4070 */
        /* <DEDUP_REMOVED lines=28> */
[----:B------:R-:W-:Y:S01]  /*20060*/  FADD.FTZ R71, R65, R68 ;  /* 0x0000004441477221 */ /* 0x000fe20000010000 */
[----:B------:R-:W-:-:S03]  /*20070*/  P2R R68, PR, RZ, 0x40 ;  /* 0x00000040ff447803 */ /* 0x000fc60000000000 */
[----:B------:R-:W-:-:S04]  /*20080*/  FADD.FTZ R70, R66, R71 ;  /* 0x0000004742467221 */ /* 0x000fc80000010000 */
[----:B------:R-:W-:Y:S01]  /*20090*/  @P6 FADD.FTZ R121, R67, R70 ;  /* 0x0000004643796221 */ /* 0x000fe20000010000 */
[----:B----4-:R-:W-:-:S04]  /*200a0*/  LOP3.LUT P6, RZ, R105, 0x1f, RZ, 0xc0, !PT ;  /* 0x0000001f69ff7812 */ /* 0x010fc800078cc0ff */
        /* <DEDUP_REMOVED lines=30> */
[----:B------:R-:W-:-:S04]  /*20290*/  FFMA.FTZ R94, R94, R94, R95 ;  /* 0x0000005e5e5e7223 */ /* 0x000fc8000001005f */
[----:B------:R-:W-:Y:S01]  /*202a0*/  @P4 FFMA.FTZ R106, R71, R71, R94 ;  /* 0x00000047476a4223 */ /* 0x000fe2000001005e */
[----:B------:R-:W-:Y:S01]  /*202b0*/  ISETP.NE.AND P4, PT, R69, RZ, PT ;  /* 0x000000ff4500720c */ /* 0x000fe20003f85270 */
[--C-:B------:R-:W-:Y:S01]  /*202c0*/  FADD.FTZ R69, R44, -R68.reuse ;  /* 0x800000442c457221 */ /* 0x100fe20000010000 */
        /* <DEDUP_REMOVED lines=56> */
.L_x_19785:
[----:B------:R-:W-:Y:S01]  /*20650*/  LOP3.LUT P1, RZ, R105, 0x1f, RZ, 0xc0, !PT ;  /* 0x0000001f69ff7812 */ /* 0x000fe2000782c0ff */
[C---:B------:R-:W-:Y:S01]  /*20660*/  FMUL.FTZ R71, R68.reuse, R68 ;  /* 0x0000004444477220 */ /* 0x040fe20000410000 */
        /* <DEDUP_REMOVED lines=15> */
[----:B-1----:R-:W1:Y:S01]  /*20760*/  LDC.64 R120, c[0x0][0x428] ;  /* 0x00010a00ff787b82 */ /* 0x002e620000000a00 */
[--C-:B------:R-:W-:Y:S01]  /*20770*/  FADD.FTZ R70, R36, -R94.reuse ;  /* 0x8000005e24467221 */ /* 0x100fe20000010000 */
[----:B0-----:R-:W-:Y:S02]  /*20780*/  HADD2.F32 R69, -RZ, R119.H1_H1 ;  /* 0x30000077ff457230 */ /* 0x001fe40000004100 */
[--C-:B------:R-:W-:Y:S01]  /*20790*/  FADD.FTZ R106, R38, -R94.reuse ;  /* 0x8000005e266a7221 */ /* 0x100fe20000010000 */
[----:B------:R-:W-:Y:S02]  /*207a0*/  HADD2.F32 R68, -RZ, R26.H0_H0 ;  /* 0x2000001aff447230 */ /* 0x000fe40000004100 */
[----:B------:R-:W-:Y:S01]  /*207b0*/  FMUL.FTZ R71, R95, R70 ;  /* 0x000000465f477220 */ /* 0x000fe20000410000 */
[--C-:B------:R-:W-:Y:S01]  /*207c0*/  FADD.FTZ R110, R37, -R94.reuse ;  /* 0x8000005e256e7221 */ /* 0x100fe20000010000 */
[----:B------:R-:W-:Y:S01]  /*207d0*/  FADD.FTZ R112, R39, -R94 ;  /* 0x8000005e27707221 */ /* 0x000fe20000010000 */
[----:B------:R-:W-:Y:S01]  /*207e0*/  FMUL.FTZ R109, R95, R106 ;  /* 0x0000006a5f6d7220 */ /* 0x000fe20000410000 */
[----:B------:R-:W-:Y:S01]  /*207f0*/  FFMA.FTZ R68, R71, R69, R68 ;  /* 0x0000004547447223 */ /* 0x000fe20000010044 */
[----:B------:R-:W-:-:S02]  /*20800*/  HADD2.F32 R108, -RZ, R118.H1_H1 ;  /* 0x30000076ff6c7230 */ /* 0x000fc40000004100 */
[C---:B------:R-:W-:Y:S01]  /*20810*/  FMUL.FTZ R110, R95.reuse, R110 ;  /* 0x0000006e5f6e7220 */ /* 0x040fe20000410000 */
[----:B------:R-:W-:Y:S02]  /*20820*/  HADD2.F32 R69, -RZ, R98.H1_H1 ;  /* 0x30000062ff457230 */ /* 0x000fe40000004100 */
[----:B------:R-:W-:Y:S01]  /*20830*/  FMUL.FTZ R105, R95, R112 ;  /* 0x000000705f697220 */ /* 0x000fe20000410000 */
[----:B------:R-:W-:Y:S02]  /*20840*/  HADD2.F32 R107, -RZ, R119.H0_H0 ;  /* 0x20000077ff6b7230 */ /* 0x000fe40000004100 */
[----:B------:R-:W-:Y:S02]  /*20850*/  HADD2.F32 R70, -RZ, R27.H0_H0 ;  /* 0x2000001bff467230 */ /* 0x000fe40000004100 */
[----:B------:R-:W-:Y:S01]  /*20860*/  FFMA.FTZ R69, R110, R108, R69 ;  /* 0x0000006c6e457223 */ /* 0x000fe20000010045 */
[----:B------:R-:W-:Y:S02]  /*20870*/  HADD2.F32 R71, -RZ, R118.H0_H0 ;  /* 0x20000076ff477230 */ /* 0x000fe40000004100 */
[----:B------:R-:W-:-:S02]  /*20880*/  HADD2.F32 R106, -RZ, R98.H0_H0 ;  /* 0x20000062ff6a7230 */ /* 0x000fc40000004100 */
[----:B------:R-:W-:Y:S01]  /*20890*/  FFMA.FTZ R70, R109, R107, R70 ;  /* 0x0000006b6d467223 */ /* 0x000fe20000010046 */
[----:B-1----:R-:W-:-:S04]  /*208a0*/  IMAD.WIDE.U32 R120, R84, 0x10, R120 ;  /* 0x0000001054787825 */ /* 0x002fc800078e0078 */
[----:B------:R-:W-:Y:S01]  /*208b0*/  FFMA.FTZ R71, R105, R71, R106 ;  /* 0x0000004769477223 */ /* 0x000fe2000001006a */
[----:B------:R-:W-:-:S04]  /*208c0*/  IADD3 R84, PT, PT, R84, 0x20, RZ ;  /* 0x0000002054547810 */ /* 0x000fc80007ffe0ff */
[----:B------:R2:W-:Y:S03]  /*208d0*/  STG.E.128 desc[UR8][R120.64], R68 ;  /* 0x0000004478007986 */ /* 0x0005e6000c101d08 */
.L_x_19758:
[----:B------:R-:W-:Y:S05]  /*208e0*/  BSYNC.RECONVERGENT B1 ;  /* 0x0000000000017941 */ /* 0x000fea0003800200 */
.L_x_19757:
[----:B------:R-:W-:Y:S01]  /*208f0*/  ISETP.NE.AND P0, PT, R86, RZ, PT ;  /* 0x000000ff5600720c */ /* 0x000fe20003f05270 */
[----:B------:R-:W-:-:S12]  /*20900*/  BSSY.RECONVERGENT B1, `(.L_x_19759) ;  /* 0x000001a000017945 */ /* 0x000fd80003800200 */
[----:B------:R-:W-:Y:S05]  /*20910*/  @!P0 BRA `(.L_x_19760) ;  /* 0x0000000000608947 */ /* 0x000fea0003800000 */
[----:B-12---:R-:W1:Y:S01]  /*20920*/  LDC.64 R120, c[0x0][0x428] ;  /* 0x00010a00ff787b82 */ /* 0x006e620000000a00 */
        /* <DEDUP_REMOVED lines=21> */
[----:B------:R-:W-:-:S04]  /*20a80*/  VIADD R84, R84, 0x20 ;  /* 0x0000002054547836 */ /* 0x000fc80000000000 */
[----:B------:R3:W-:Y:S03]  /*20a90*/  STG.E.128 desc[UR8][R120.64], R68 ;  /* 0x0000004478007986 */ /* 0x0007e6000c101d08 */
.L_x_19760:
[----:B------:R-:W-:Y:S05]  /*20aa0*/  BSYNC.RECONVERGENT B1 ;  /* 0x0000000000017941 */ /* 0x000fea0003800200 */
.L_x_19759:
[----:B------:R-:W-:Y:S01]  /*20ab0*/  ISETP.NE.AND P0, PT, R87, RZ, PT ;  /* 0x000000ff5700720c */ /* 0x000fe20003f05270 */
[----:B------:R-:W-:-:S12]  /*20ac0*/  BSSY.RECONVERGENT B1, `(.L_x_19761) ;  /* 0x000001a000017945 */ /* 0x000fd80003800200 */
[----:B------:R-:W-:Y:S05]  /*20ad0*/  @!P0 BRA `(.L_x_19762) ;  /* 0x0000000000608947 */ /* 0x000fea0003800000 */
[----:B-123--:R-:W1:Y:S01]  /*20ae0*/  LDC.64 R120, c[0x0][0x428] ;  /* 0x00010a00ff787b82 */ /* 0x00ee620000000a00 */
        /* <DEDUP_REMOVED lines=23> */
.L_x_19762:
[----:B------:R-:W-:Y:S05]  /*20c60*/  BSYNC.RECONVERGENT B1 ;  /* 0x0000000000017941 */ /* 0x000fea0003800200 */
.L_x_19761:
[----:B------:R-:W-:Y:S01]  /*20c70*/  ISETP.NE.AND P0, PT, R88, RZ, PT ;  /* 0x000000ff5800720c */ /* 0x000fe20003f05270 */
[----:B------:R-:W-:-:S12]  /*20c80*/  BSSY.RECONVERGENT B1, `(.L_x_19763) ;  /* 0x000001a000017945 */ /* 0x000fd80003800200 */
[----:B------:R-:W-:Y:S05]  /*20c90*/  @!P0 BRA `(.L_x_19764) ;  /* 0x0000000000608947 */ /* 0x000fea0003800000 */
[----:B-1234-:R-:W1:Y:S01]  /*20ca0*/  LDC.64 R120, c[0x0][0x428] ;  /* 0x00010a00ff787b82 */ /* 0x01ee620000000a00 */
        /* <DEDUP_REMOVED lines=23> */
.L_x_19764:
[----:B------:R-:W-:Y:S05]  /*20e20*/  BSYNC.RECONVERGENT B1 ;  /* 0x0000000000017941 */ /* 0x000fea0003800200 */
.L_x_19763:
[----:B------:R-:W-:Y:S01]  /*20e30*/  ISETP.NE.AND P0, PT, R89, RZ, PT ;  /* 0x000000ff5900720c */ /* 0x000fe20003f05270 */
[----:B------:R-:W-:-:S12]  /*20e40*/  BSSY.RECONVERGENT B1, `(.L_x_19765) ;  /* 0x000001a000017945 */ /* 0x000fd80003800200 */
[----:B------:R-:W-:Y:S05]  /*20e50*/  @!P0 BRA `(.L_x_19766) ;  /* 0x0000000000608947 */ /* 0x000fea0003800000 */
[----:B01234-:R-:W0:Y:S01]  /*20e60*/  LDC.64 R120, c[0x0][0x428] ;  /* 0x00010a00ff787b82 */ /* 0x01fe220000000a00 */
[--C-:B------:R-:W-:Y:S01]  /*20e70*/  FADD.FTZ R70, R52, -R94.reuse ;  /* 0x8000005e34467221 */ /* 0x100fe20000010000 */
[----:B------:R-:W-:Y:S02]  /*20e80*/  HADD2.F32 R69, -RZ, R104.H1_H1 ;  /* 0x30000068ff457230 */ /* 0x000fe40000004100 */
[--C-:B------:R-:W-:Y:S01]  /*20e90*/  FADD.FTZ R108, R53, -R94.reuse ;  /* 0x8000005e356c7221 */ /* 0x100fe20000010000 */
[----:B------:R-:W-:Y:S02]  /*20ea0*/  HADD2.F32 R68, -RZ, R18.H0_H0 ;  /* 0x20000012ff447230 */ /* 0x000fe40000004100 */
[----:B------:R-:W-:Y:S01]  /*20eb0*/  FMUL.FTZ R71, R95, R70 ;  /* 0x000000465f477220 */ /* 0x000fe20000410000 */
[--C-:B------:R-:W-:Y:S01]  /*20ec0*/  FADD.FTZ R110, R54, -R94.reuse ;  /* 0x8000005e366e7221 */ /* 0x100fe20000010000 */
[----:B------:R-:W-:Y:S01]  /*20ed0*/  FADD.FTZ R88, R55, -R94 ;  /* 0x8000005e37587221 */ /* 0x000fe20000010000 */
[----:B------:R-:W-:-:S02]  /*20ee0*/  HADD2.F32 R106, -RZ, R103.H1_H1 ;  /* 0x30000067ff6a7230 */ /* 0x000fc40000004100 */
[----:B------:R-:W-:Y:S01]  /*20ef0*/  FFMA.FTZ R68, R71, R69, R68 ;  /* 0x0000004547447223 */ /* 0x000fe20000010044 */
[----:B------:R-:W-:Y:S02]  /*20f00*/  HADD2.F32 R69, -RZ, R85.H1_H1 ;  /* 0x30000055ff457230 */ /* 0x000fe40000004100 */
[C---:B------:R-:W-:Y:S01]  /*20f10*/  FMUL.FTZ R108, R95.reuse, R108 ;  /* 0x0000006c5f6c7220 */ /* 0x040fe20000410000 */
[----:B------:R-:W-:Y:S02]  /*20f20*/  HADD2.F32 R87, -RZ, R104.H0_H0 ;  /* 0x20000068ff577230 */ /* 0x000fe40000004100 */
[C---:B------:R-:W-:Y:S01]  /*20f30*/  FMUL.FTZ R89, R95.reuse, R110 ;  /* 0x0000006e5f597220 */ /* 0x040fe20000410000 */
[----:B------:R-:W-:Y:S02]  /*20f40*/  HADD2.F32 R70, -RZ, R19.H0_H0 ;  /* 0x20000013ff467230 */ /* 0x000fe40000004100 */
[----:B------:R-:W-:Y:S01]  /*20f50*/  FMUL.FTZ R88, R95, R88 ;  /* 0x000000585f587220 */ /* 0x000fe20000410000 */
[----:B------:R-:W-:-:S02]  /*20f60*/  HADD2.F32 R86, -RZ, R103.H0_H0 ;  /* 0x20000067ff567230 */ /* 0x000fc40000004100 */
[----:B------:R-:W-:Y:S01]  /*20f70*/  FFMA.FTZ R69, R108, R106, R69 ;  /* 0x0000006a6c457223 */ /* 0x000fe20000010045 */
[----:B------:R-:W-:Y:S02]  /*20f80*/  HADD2.F32 R71, -RZ, R85.H0_H0 ;  /* 0x20000055ff477230 */ /* 0x000fe40000004100 */
[----:B------:R-:W-:-:S03]  /*20f90*/  FFMA.FTZ R70, R89, R87, R70 ;  /* 0x0000005759467223 */ /* 0x000fc60000010046 */
[----:B------:R-:W-:Y:S01]  /*20fa0*/  FFMA.FTZ R71, R88, R86, R71 ;  /* 0x0000005658477223 */ /* 0x000fe20000010047 */
[C---:B0-----:R-:W-:Y:S01]  /*20fb0*/  IMAD.WIDE.U32 R120, R84.reuse, 0x10, R120 ;  /* 0x0000001054787825 */ /* 0x041fe200078e0078 */
[----:B------:R-:W-:-:S04]  /*20fc0*/  IADD3 R84, PT, PT, R84, 0x20, RZ ;  /* 0x0000002054547810 */ /* 0x000fc80007ffe0ff */
[----:B------:R0:W-:Y:S03]  /*20fd0*/  STG.E.128 desc[UR8][R120.64], R68 ;  /* 0x0000004478007986 */ /* 0x0001e6000c101d08 */
.L_x_19766:
[----:B------:R-:W-:Y:S05]  /*20fe0*/  BSYNC.RECONVERGENT B1 ;  /* 0x0000000000017941 */ /* 0x000fea0003800200 */
.L_x_19765:
        /* <DEDUP_REMOVED lines=21> */
[----:B------:R-:W-:Y:S02]  /*21140*/  HADD2.F32 R71, -RZ, R3.H1_H1 ;  /* 0x30000003ff477230 */ /* 0x000fe40000004100 */
[----:B------:R-:W-:-:S03]  /*21150*/  FFMA.FTZ R70, R89, R87, R70 ;  /* 0x0000005759467223 */ /* 0x000fc60000010046 */
[----:B------:R-:W-:Y:S01]  /*21160*/  FFMA.FTZ R71, R88, R86, R71 ;  /* 0x0000005658477223 */ /* 0x000fe20000010047 */
[----:B0-----:R-:W-:-:S04]  /*21170*/  IMAD.WIDE.U32 R120, R84, 0x10, R120 ;  /* 0x0000001054787825 */ /* 0x001fc800078e0078 */
[----:B------:R-:W-:Y:S01]  /*21180*/  VIADD R84, R84, 0x20 ;  /* 0x0000002054547836 */ /* 0x000fe20000000000 */
[----:B------:R0:W-:Y:S06]  /*21190*/  STG.E.128 desc[UR8][R120.64], R68 ;  /* 0x0000004478007986 */ /* 0x0001ec000c101d08 */
.L_x_19768:
[----:B------:R-:W-:Y:S05]  /*211a0*/  BSYNC.RECONVERGENT B1 ;  /* 0x0000000000017941 */ /* 0x000fea0003800200 */
.L_x_19767:
        /* <DEDUP_REMOVED lines=24> */
[C---:B0-----:R-:W-:Y:S01]  /*21330*/  IMAD.WIDE.U32 R120, R84.reuse, 0x10, R120 ;  /* 0x0000001054787825 */ /* 0x041fe200078e0078 */
[----:B------:R-:W-:-:S04]  /*21340*/  IADD3 R84, PT, PT, R84, 0x20, RZ ;  /* 0x0000002054547810 */ /* 0x000fc80007ffe0ff */
[----:B------:R0:W-:Y:S03]  /*21350*/  STG.E.128 desc[UR8][R120.64], R68 ;  /* 0x0000004478007986 */ /* 0x0001e6000c101d08 */
.L_x_19770:
[----:B------:R-:W-:Y:S05]  /*21360*/  BSYNC.RECONVERGENT B1 ;  /* 0x0000000000017941 */ /* 0x000fea0003800200 */
.L_x_19769:
[----:B------:R-:W-:Y:S01]  /*21370*/  ISETP.NE.AND P0, PT, R92, RZ, PT ;  /* 0x000000ff5c00720c */ /* 0x000fe20003f05270 */
[----:B------:R-:W-:-:S12]  /*21380*/  BSSY.RECONVERGENT B1, `(.L_x_19771) ;  /* 0x0000011000017945 */ /* 0x000fd80003800200 */
[----:B------:R-:W-:Y:S05]  /*21390*/  @!P0 BRA `(.L_x_19772) ;  /* 0x00000000003c8947 */ /* 0x000fea0003800000 */
[----:B------:R-:W5:Y:S01]  /*213a0*/  LDC.64 R90, c[0x0][0x428] ;  /* 0x00010a00ff5a7b82 */ /* 0x000f620000000a00 */
[--C-:B0-234-:R-:W-:Y:S01]  /*213b0*/  FADD.FTZ R70, R66, -R94.reuse ;  /* 0x8000005e42467221 */ /* 0x11dfe20000010000 */
[--C-:B-1----:R-:W-:Y:S01]  /*213c0*/  FADD.FTZ R68, R64, -R94.reuse ;  /* 0x8000005e40447221 */ /* 0x102fe20000010000 */
[--C-:B------:R-:W-:Y:S01]  /*213d0*/  FADD.FTZ R88, R65, -R94.reuse ;  /* 0x8000005e41587221 */ /* 0x100fe20000010000 */
[----:B------:R-:W-:Y:S01]  /*213e0*/  FADD.FTZ R86, R67, -R94 ;  /* 0x8000005e43567221 */ /* 0x000fe20000010000 */
        /* <DEDUP_REMOVED lines=8> */
[----:B-----5:R-:W-:-:S05]  /*21470*/  IMAD.WIDE.U32 R90, R84, 0x10, R90 ;  /* 0x00000010545a7825 */ /* 0x020fca00078e005a */
[----:B------:R0:W-:Y:S02]  /*21480*/  STG.E.128 desc[UR8][R90.64], R68 ;  /* 0x000000445a007986 */ /* 0x0001e4000c101d08 */
.L_x_19772:
[----:B------:R-:W-:Y:S05]  /*21490*/  BSYNC.RECONVERGENT B1 ;  /* 0x0000000000017941 */ /* 0x000fea0003800200 */
.L_x_19771:
[----:B01234-:R-:W0:Y:S02]  /*214a0*/  LDC.64 R68, c[0x0][0x380] ;  /* 0x0000e000ff447b82 */ /* 0x01fe240000000a00 */
[----:B0-----:R-:W-:-:S05]  /*214b0*/  IMAD R81, R68, 0x4, R81 ;  /* 0x0000000444517824 */ /* 0x001fca00078e0251 */
[----:B------:R-:W-:-:S13]  /*214c0*/  ISETP.GE.AND P0, PT, R81, R69, PT ;  /* 0x000000455100720c */ /* 0x000fda0003f06270 */
[----:B------:R-:W-:Y:S05]  /*214d0*/  @!P0 BRA `(.L_x_19773) ;  /* 0xfffffdfc00d48947 */ /* 0x000fea000383ffff */
[----:B------:R-:W-:Y:S05]  /*214e0*/  BSYNC B0 ;  /* 0x0000000000007941 */ /* 0x000fea0003800000 */
.L_x_19236:
[----:B------:R-:W-:Y:S05]  /*214f0*/  EXIT ;  /* 0x000000000000794d */ /* 0x000fea0003800000 */
.L_x_19756:
        /* <DEDUP_REMOVED lines=8> */
.L_x_19775:
[----:B------:R-:W-:Y:S05]  /*21580*/  BSYNC B1 ;  /* 0x0000000000017941 */ /* 0x000fea0003800000 */
.L_x_19774:
        /* <DEDUP_REMOVED lines=8> */
.L_x_19776:
[----:B------:R-:W-:Y:S02]  /*21610*/  HFMA2 R71, -RZ, RZ, 0, 2.384185791015625e-07 ;  /* 0x00000004ff477431 */ /* 0x000fe400000001ff */
[----:B------:R-:W-:-:S04]  /*21620*/  FADD.FTZ R110, R106, R107 ;  /* 0x0000006b6a6e7221 */ /* 0x000fc80000010000 */
[----:B------:R-:W-:-:S07]  /*21630*/  IMAD.MOV.U32 R106, RZ, RZ, R110 ;  /* 0x000000ffff6a7224 */ /* 0x000fce00078e006e */
[----:B------:R-:W-:Y:S05]  /*21640*/  WARPSYNC.COLLECTIVE R95, `(.L_x_19777) ;  /* 0x000000005f087348 */ /* 0x000fea0003c00000 */
[----:B------:R0:W1:Y:S02]  /*21650*/  SHFL.BFLY P6, R107, R106, R71, R94 ;  /* 0x0c0000476a6b7389 */ /* 0x00006400000c005e */
[----:B01----:R-:W-:Y:S05]  /*21660*/  ENDCOLLECTIVE ;  /* 0x000000000000791b */ /* 0x003fea0003800000 */
.L_x_19777:
[----:B------:R-:W-:Y:S01]  /*21670*/  MOV R71, 0x8 ;  /* 0x0000000800477802 */ /* 0x000fe20000000f00 */
[----:B------:R-:W-:-:S04]  /*21680*/  FADD.FTZ R109, R110, R107 ;  /* 0x0000006b6e6d7221 */ /* 0x000fc80000010000 */
[----:B------:R-:W-:-:S07]  /*21690*/  IMAD.MOV.U32 R106, RZ, RZ, R109 ;  /* 0x000000ffff6a7224 */ /* 0x000fce00078e006d */
[----:B------:R-:W-:Y:S05]  /*216a0*/  WARPSYNC.COLLECTIVE R95, `(.L_x_19778) ;  /* 0x000000005f087348 */ /* 0x000fea0003c00000 */
[----:B------:R0:W1:Y:S02]  /*216b0*/  SHFL.BFLY P6, R107, R106, R71, R94 ;  /* 0x0c0000476a6b7389 */ /* 0x00006400000c005e */
[----:B01----:R-:W-:Y:S05]  /*216c0*/  ENDCOLLECTIVE ;  /* 0x000000000000791b */ /* 0x003fea0003800000 */
.L_x_19778:
[----:B------:R-:W-:Y:S02]  /*216d0*/  HFMA2 R71, -RZ, RZ, 0, 9.5367431640625e-07 ;  /* 0x00000010ff477431 */ /* 0x000fe400000001ff */
[----:B------:R-:W-:-:S04]  /*216e0*/  FADD.FTZ R108, R109, R107 ;  /* 0x0000006b6d6c7221 */ /* 0x000fc80000010000 */
[----:B------:R-:W-:-:S07]  /*216f0*/  IMAD.MOV.U32 R106, RZ, RZ, R108 ;  /* 0x000000ffff6a7224 */ /* 0x000fce00078e006c */
[----:B------:R-:W-:Y:S05]  /*21700*/  WARPSYNC.COLLECTIVE R95, `(.L_x_19779) ;  /* 0x000000005f087348 */ /* 0x000fea0003c00000 */
[----:B------:R0:W1:Y:S02]  /*21710*/  SHFL.BFLY P6, R107, R106, R71, R94 ;  /* 0x0c0000476a6b7389 */ /* 0x00006400000c005e */
[----:B01----:R-:W-:Y:S05]  /*21720*/  ENDCOLLECTIVE ;  /* 0x000000000000791b */ /* 0x003fea0003800000 */
.L_x_19779:
[----:B------:R-:W-:Y:S01]  /*21730*/  FADD.FTZ R107, R108, R107 ;  /* 0x0000006b6c6b7221 */ /* 0x000fe20000010000 */
[----:B------:R-:W-:-:S03]  /*21740*/  ISETP.NE.AND P6, PT, R68, RZ, PT ;  /* 0x000000ff4400720c */ /* 0x000fc60003fc5270 */
        /* <DEDUP_REMOVED lines=18> */
[----:B------:R-:W-:Y:S01]  /*21870*/  ISETP.NE.AND P4, PT, R69, RZ, PT ;  /* 0x000000ff4500720c */ /* 0x000fe20003f85270 */
[----:B------:R-:W-:Y:S01]  /*21880*/  FADD.FTZ R69, R44, -R68 ;  /* 0x800000442c457221 */ /* 0x000fe20000010000 */
[----:B------:R-:W-:-:S03]  /*21890*/  IMAD.MOV.U32 R71, RZ, RZ, 0x1 ;  /* 0x00000001ff477424 */ /* 0x000fc600078e00ff */
[----:B------:R-:W-:Y:S01]  /*218a0*/  FFMA.FTZ R94, R69, R69, R106 ;  /* 0x00000045455e7223 */ /* 0x000fe2000001006a */
[----:B------:R-:W-:-:S04]  /*218b0*/  FADD.FTZ R69, R45, -R68 ;  /* 0x800000442d457221 */ /* 0x000fc80000010000 */
[----:B------:R-:W-:Y:S01]  /*218c0*/  FFMA.FTZ R69, R69, R69, R94 ;  /* 0x0000004545457223 */ /* 0x000fe2000001005e */
[----:B------:R-:W-:-:S04]  /*218d0*/  FADD.FTZ R94, R46, -R68 ;  /* 0x800000442e5e7221 */ /* 0x000fc80000010000 */
[----:B------:R-:W-:Y:S01]  /*218e0*/  FFMA.FTZ R94, R94, R94, R69 ;  /* 0x0000005e5e5e7223 */ /* 0x000fe20000010045 */
[----:B------:R-:W-:-:S04]  /*218f0*/  FADD.FTZ R69, R47, -R68 ;  /* 0x800000442f457221 */ /* 0x000fc80000010000 */
[----:B------:R-:W-:Y:S01]  /*21900*/  @P3 FFMA.FTZ R106, R69, R69, R94 ;  /* 0x00000045456a3223 */ /* 0x000fe2000001005e */
        /* <DEDUP_REMOVED lines=44> */
.L_x_19780:
[----:B------:R-:W-:Y:S02]  /*21bd0*/  HFMA2 R71, -RZ, RZ, 0, 1.1920928955078125e-07 ;  /* 0x00000002ff477431 */ /* 0x000fe400000001ff */
[----:B------:R-:W-:-:S04]  /*21be0*/  FADD.FTZ R110, R106, R107 ;  /* 0x0000006b6a6e7221 */ /* 0x000fc80000010000 */
[----:B------:R-:W-:-:S07]  /*21bf0*/  IMAD.MOV.U32 R106, RZ, RZ, R110 ;  /* 0x000000ffff6a7224 */ /* 0x000fce00078e006e */
[----:B------:R-:W-:Y:S05]  /*21c00*/  WARPSYNC.COLLECTIVE R95, `(.L_x_19781) ;  /* 0x000000005f087348 */ /* 0x000fea0003c00000 */
[----:B------:R0:W1:Y:S02]  /*21c10*/  SHFL.BFLY P6, R107, R106, R71, R94 ;  /* 0x0c0000476a6b7389 */ /* 0x00006400000c005e */
[----:B01----:R-:W-:Y:S05]  /*21c20*/  ENDCOLLECTIVE ;  /* 0x000000000000791b */ /* 0x003fea0003800000 */
.L_x_19781:
[----:B------:R-:W-:Y:S01]  /*21c30*/  MOV R71, 0x4 ;  /* 0x0000000400477802 */ /* 0x000fe20000000f00 */
[----:B------:R-:W-:-:S04]  /*21c40*/  FADD.FTZ R109, R110, R107 ;  /* 0x0000006b6e6d7221 */ /* 0x000fc80000010000 */
[----:B------:R-:W-:-:S07]  /*21c50*/  IMAD.MOV.U32 R106, RZ, RZ, R109 ;  /* 0x000000ffff6a7224 */ /* 0x000fce00078e006d */
[----:B------:R-:W-:Y:S05]  /*21c60*/  WARPSYNC.COLLECTIVE R95, `(.L_x_19782) ;  /* 0x000000005f087348 */ /* 0x000fea0003c00000 */
[----:B------:R0:W1:Y:S02]  /*21c70*/  SHFL.BFLY P6, R107, R106, R71, R94 ;  /* 0x0c0000476a6b7389 */ /* 0x00006400000c005e */
[----:B01----:R-:W-:Y:S05]  /*21c80*/  ENDCOLLECTIVE ;  /* 0x000000000000791b */ /* 0x003fea0003800000 */
.L_x_19782:
[----:B------:R-:W-:Y:S02]  /*21c90*/  HFMA2 R71, -RZ, RZ, 0, 4.76837158203125e-07 ;  /* 0x00000008ff477431 */ /* 0x000fe400000001ff */
[----:B------:R-:W-:-:S04]  /*21ca0*/  FADD.FTZ R108, R109, R107 ;  /* 0x0000006b6d6c7221 */ /* 0x000fc80000010000 */
[----:B------:R-:W-:-:S07]  /*21cb0*/  IMAD.MOV.U32 R106, RZ, RZ, R108 ;  /* 0x000000ffff6a7224 */ /* 0x000fce00078e006c */
[----:B------:R-:W-:Y:S05]  /*21cc0*/  WARPSYNC.COLLECTIVE R95, `(.L_x_19783) ;  /* 0x000000005f087348 */ /* 0x000fea0003c00000 */
[----:B------:R0:W1:Y:S02]  /*21cd0*/  SHFL.BFLY P6, R107, R106, R71, R94 ;  /* 0x0c0000476a6b7389 */ /* 0x00006400000c005e */
[----:B01----:R-:W-:Y:S05]  /*21ce0*/  ENDCOLLECTIVE ;  /* 0x000000000000791b */ /* 0x003fea0003800000 */
.L_x_19783:
[----:B------:R-:W-:Y:S01]  /*21cf0*/  MOV R71, 0x10 ;  /* 0x0000001000477802 */ /* 0x000fe20000000f00 */
[----:B------:R-:W-:-:S04]  /*21d00*/  FADD.FTZ R69, R108, R107 ;  /* 0x0000006b6c457221 */ /* 0x000fc80000010000 */
[----:B------:R-:W-:-:S07]  /*21d10*/  IMAD.MOV.U32 R106, RZ, RZ, R69 ;  /* 0x000000ffff6a7224 */ /* 0x000fce00078e0045 */
[----:B------:R-:W-:Y:S05]  /*21d20*/  WARPSYNC.COLLECTIVE R95, `(.L_x_19784) ;  /* 0x000000005f087348 */ /* 0x000fea0003c00000 */
[----:B------:R0:W1:Y:S02]  /*21d30*/  SHFL.BFLY P6, R107, R106, R71, R94 ;  /* 0x0c0000476a6b7389 */ /* 0x00006400000c005e */
[----:B01----:R-:W-:Y:S05]  /*21d40*/  ENDCOLLECTIVE ;  /* 0x000000000000791b */ /* 0x003fea0003800000 */
.L_x_19784:
[----:B------:R-:W-:Y:S05]  /*21d50*/  BRA `(.L_x_19785) ;  /* 0xffffffe8003c7947 */ /* 0x000fea000383ffff */
.L_x_19786:
        /* <DEDUP_REMOVED lines=10> */
.L_x_22740:


//--------------------- .text._ZN10layer_norm31ln_parallel_residual_fwd_kernelINS_13Kernel_traitsI6__halfffffjLj1024ELj1ELj4ELj1ELj16ENS_18Kernel_traits_baseILj1024ES2_ffffjLj128EEEEELb1ELb1ELb1EEEvNS_9FwdParamsE --------------------------
	.section	.text._ZN10layer_norm31ln_parallel_residual_fwd_kernelINS_13Kernel_traitsI6__halfffffjLj1024ELj1ELj4ELj1ELj16ENS_18Kernel_traits_baseILj1024ES2_ffffjLj128EEEEELb1ELb1ELb1EEEvNS_9FwdParamsE,"ax",@progbits
	.align	128
        .global         _ZN10layer_norm31ln_parallel_residual_fwd_kernelINS_13Kernel_traitsI6__halfffffjLj1024ELj1ELj4ELj1ELj16ENS_18Kernel_traits_baseILj1024ES2_ffffjLj128EEEEELb1ELb1ELb1EEEvNS_9FwdParamsE
        .type           _ZN10layer_norm31ln_parallel_residual_fwd_kernelINS_13Kernel_traitsI6__halfffffjLj1024ELj1ELj4ELj1ELj16ENS_18Kernel_traits_baseILj1024ES2_ffffjLj128EEEEELb1ELb1ELb1EEEvNS_9FwdParamsE,@function
        .size           _ZN10layer_norm31ln_parallel_residual_fwd_kernelINS_13Kernel_traitsI6__halfffffjLj1024ELj1ELj4ELj1ELj16ENS_18Kernel_traits_baseILj1024ES2_ffffjLj128EEEEELb1ELb1ELb1EEEvNS_9FwdParamsE,(.L_x_22741 - _ZN10layer_norm31ln_parallel_residual_fwd_kernelINS_13Kernel_traitsI6__halfffffjLj1024ELj1ELj4ELj1ELj16ENS_18Kernel_traits_baseILj1024ES2_ffffjLj128EEEEELb1ELb1ELb1EEEvNS_9FwdParamsE)
        .other          _ZN10layer_norm31ln_parallel_residual_fwd_kernelINS_13Kernel_traitsI6__halfffffjLj1024ELj1ELj4ELj1ELj16ENS_18Kernel_traits_baseILj1024ES2_ffffjLj128EEEEELb1ELb1ELb1EEEvNS_9FwdParamsE,@"STO_CUDA_ENTRY STV_DEFAULT"
_ZN10layer_norm31ln_parallel_residual_fwd_kernelINS_13Kernel_traitsI6__halfffffjLj1024ELj1ELj4ELj1ELj16ENS_18Kernel_traits_baseILj1024ES2_ffffjLj128EEEEELb1ELb1ELb1EEEvNS_9FwdParamsE:
.text._ZN10layer_norm31ln_parallel_residual_fwd_kernelINS_13Kernel_traitsI6__halfffffjLj1024ELj1ELj4ELj1ELj16ENS_18Kernel_traits_baseILj1024ES2_ffffjLj128EEEEELb1ELb1ELb1EEEvNS_9FwdParamsE:
[----:B------:R-:W-:Y:S01]  /*0000*/  LDC R1, c[0x0][0x37c] ;  /* 0x0000df00ff017b82 */ /* 0x000fe20000000800 */
[----:B------:R-:W0:Y:S07]  /*0010*/  LDCU.U8 UR4, c[0x0][0x464] ;  /* 0x00008c80ff0477ac */ /* 0x000e2e0008000000 */
[----:B------:R-:W1:Y:S01]  /*0020*/  LDC R118, c[0x0][0x458] ;  /* 0x00011600ff767b82 */ /* 0x000e620000000800 */
[----:B------:R-:W2:Y:S01]  /*0030*/  LDCU.64 UR6, c[0x0][0x450] ;  /* 0x00008a00ff0677ac */ /* 0x000ea20008000a00 */
[----:B------:R-:W3:Y:S06]  /*0040*/  LDCU.64 UR8, c[0x0][0x358] ;  /* 0x00006b00ff0877ac */ /* 0x000eec0008000a00 */
[----:B------:R-:W1:Y:S01]  /*0050*/  LDC R119, c[0x0][0x45c] ;  /* 0x00011700ff777b82 */ /* 0x000e620000000800 */
[----:B------:R-:W4:Y:S01]  /*0060*/  LDCU.64 UR10, c[0x0][0x438] ;  /* 0x00008700ff0a77ac */ /* 0x000f220008000a00 */
[----:B0-----:R-:W-:Y:S01]  /*0070*/  ISETP.NE.AND P0, PT, RZ, UR4, PT ;  /* 0x00000004ff007c0c */ /* 0x001fe2000bf05270 */
[----:B--2---:R-:W-:-:S02]  /*0080*/  IMAD.U32 R2, RZ, RZ, UR6 ;  /* 0x00000006ff027e24 */ /* 0x004fc4000f8e00ff */
[----:B------:R-:W-:-:S10]  /*0090*/  IMAD.U32 R3, RZ, RZ, UR7 ;  /* 0x00000007ff037e24 */ /* 0x000fd4000f8e00ff */
[----:B---3--:R-:W2:Y:S01]  /*00a0*/  @P0 LDG.E.64 R2, desc[UR8][R2.64] ;  /* 0x0000000802020981 */ /* 0x008ea2000c1e1b00 */
[----:B------:R-:W0:Y:S03]  /*00b0*/  @P0 LDC R7, c[0x0][0x460] ;  /* 0x00011800ff070b82 */ /* 0x000e260000000800 */
[----:B-1----:R-:W0:Y:S01]  /*00c0*/  @P0 LDG.E.64 R4, desc[UR8][R118.64] ;  /* 0x0000000876040981 */ /* 0x002e22000c1e1b00 */
[----:B----4-:R-:W-:Y:S01]  /*00d0*/  UISETP.NE.U32.AND UP0, UPT, UR10, URZ, UPT ;  /* 0x000000ff0a00728c */ /* 0x010fe2000bf05070 */
[----:B------:R-:W1:Y:S03]  /*00e0*/  S2R R117, SR_TID.X ;  /* 0x0000000000757919 */ /* 0x000e660000002100 */
[----:B------:R-:W3:Y:S01]  /*00f0*/  S2UR UR5, SR_CTAID.X ;  /* 0x00000000000579c3 */ /* 0x000ee20000002500 */
[----:B------:R-:W-:-:S07]  /*0100*/  UISETP.NE.AND.EX UP0, UPT, UR11, URZ, UPT, UP0 ;  /* 0x000000ff0b00728c */ /* 0x000fce000bf05300 */
[----:B------:R-:W4:Y:S01]  /*0110*/  LDC R0, c[0x0][0x360] ;  /* 0x0000d800ff007b82 */ /* 0x000f220000000800 */
[----:B---3--:R-:W-:Y:S01]  /*0120*/  USHF.L.U32 UR4, UR5, 0x2, URZ ;  /* 0x0000000205047899 */ /* 0x008fe200080006ff */
[--C-:B-1----:R-:W-:Y:S01]  /*0130*/  SHF.R.U32.HI R116, RZ, 0x5, R117.reuse ;  /* 0x00000005ff747819 */ /* 0x102fe20000011675 */
[----:B----4-:R-:W-:Y:S01]  /*0140*/  IMAD R115, R0, UR5, R117 ;  /* 0x0000000500737c24 */ /* 0x010fe2000f8e0275 */
[----:B------:R-:W-:-:S03]  /*0150*/  LOP3.LUT R117, R117, 0x1f, RZ, 0xc0, !PT ;  /* 0x0000001f75757812 */ /* 0x000fc600078ec0ff */
[----:B------:R-:W-:Y:S02]  /*0160*/  LOP3.LUT R116, R116, UR4, RZ, 0xfc, !PT ;  /* 0x0000000474747c12 */ /* 0x000fe4000f8efcff */
[----:B--2---:R-:W-:Y:S02]  /*0170*/  @P0 R2UR UR6, R2 ;  /* 0x00000000020602ca */ /* 0x004fe400000e0000 */
[----:B------:R-:W-:Y:S02]  /*0180*/  @P0 R2UR UR7, R3 ;  /* 0x00000000030702ca */ /* 0x000fe400000e0000 */
[----:B0-----:R-:W-:-:S04]  /*0190*/  @P0 IADD3 R118, P1, PT, R4, R7, RZ ;  /* 0x0000000704760210 */ /* 0x001fc80007f3e0ff */
[----:B------:R-:W-:-:S04]  /*01a0*/  @P0 IADD3.X R119, PT, PT, RZ, R5, RZ, P1, !PT ;  /* 0x00000005ff770210 */ /* 0x000fc80000ffe4ff */
[--C-:B------:R-:W-:Y:S01]  /*01b0*/  SHF.R.U64 R114, R118, 0x2, R119.reuse ;  /* 0x0000000276727819 */ /* 0x100fe20000001277 */
[----:B------:R-:W-:Y:S01]  /*01c0*/  UIADD3 UR12, UPT, UPT, UR6, -0x61c88647, URZ ;  /* 0x9e3779b9060c7890 */ /* 0x000fe2000fffe0ff */
[----:B------:R-:W-:Y:S01]  /*01d0*/  SHF.R.U32.HI R113, RZ, 0x2, R119 ;  /* 0x00000002ff717819 */ /* 0x000fe20000011677 */
[----:B------:R-:W-:Y:S02]  /*01e0*/  UIADD3 UR13, UPT, UPT, UR7, -0x4498517b, URZ ;  /* 0xbb67ae85070d7890 */ /* 0x000fe4000fffe0ff */
        /* <DEDUP_REMOVED lines=38> */
.L_x_19787:
        /* <DEDUP_REMOVED lines=18> */
.L_x_19788:
[----:B------:R-:W1:Y:S02]  /*0570*/  LDCU UR4, c[0x0][0x384] ;  /* 0x00007080ff0477ac */ /* 0x000e640008000800 */
[----:B-1----:R-:W-:-:S13]  /*0580*/  ISETP.GE.AND P0, PT, R116, UR4, PT ;  /* 0x0000000474007c0c */ /* 0x002fda000bf06270 */
[----:B------:R-:W-:Y:S05]  /*0590*/  @P0 EXIT ;  /* 0x000000000000094d */ /* 0x000fea0003800000 */
[----:B0-----:R-:W-:Y:S01]  /*05a0*/  IMAD.HI.U32 R34, R114, -0x2daee0ad, RZ ;  /* 0xd2511f5372227827 */ /* 0x001fe200078e00ff */
[--C-:B-----5:R-:W-:Y:S01]  /*05b0*/  SHF.R.U64 R103, R24, 0x10, R25.reuse ;  /* 0x0000001018677819 */ /* 0x120fe20000001219 */
[----:B------:R-:W0:Y:S01]  /*05c0*/  LDCU.64 UR4, c[0x0][0x398] ;  /* 0x00007300ff0477ac */ /* 0x000e220008000a00 */
[----:B------:R-:W-:Y:S01]  /*05d0*/  SHF.R.U32.HI R40, RZ, 0x10, R25 ;  /* 0x00000010ff287819 */ /* 0x000fe20000011619 */
[C---:B------:R-:W-:Y:S01]  /*05e0*/  IMAD.HI.U32 R0, R115.reuse, -0x326172a9, RZ ;  /* 0xcd9e8d5773007827 */ /* 0x040fe200078e00ff */
[----:B------:R-:W-:Y:S01]  /*05f0*/  LOP3.LUT R34, R34, UR7, RZ, 0x3c, !PT ;  /* 0x0000000722227c12 */ /* 0x000fe2000f8e3cff */
[----:B------:R-:W-:Y:S01]  /*0600*/  BSSY B0, `(.L_x_19789) ;  /* 0x0001fb1000007945 */ /* 0x000fe20003800000 */
[----:B------:R-:W-:Y:S01]  /*0610*/  MOV R45, R29 ;  /* 0x0000001d002d7202 */ /* 0x000fe20000000f00 */
[----:B------:R-:W-:Y:S01]  /*0620*/  IMAD R36, R115, -0x326172a9, RZ ;  /* 0xcd9e8d5773247824 */ /* 0x000fe200078e02ff */
[----:B------:R-:W-:Y:S01]  /*0630*/  LOP3.LUT R0, R113, UR6, R0, 0x96, !PT ;  /* 0x0000000671007c12 */ /* 0x000fe2000f8e9600 */
[----:B------:R-:W-:Y:S01]  /*0640*/  IMAD R38, R114, -0x2daee0ad, RZ ;  /* 0xd2511f5372267824 */ /* 0x000fe200078e02ff */
[----:B------:R-:W-:Y:S01]  /*0650*/  MOV R75, R23 ;  /* 0x00000017004b7202 */ /* 0x000fe20000000f00 */
[----:B------:R-:W-:Y:S01]  /*0660*/  IMAD.HI.U32 R35, R34, -0x326172a9, RZ ;  /* 0xcd9e8d5722237827 */ /* 0x000fe200078e00ff */
[--C-:B------:R-:W-:Y:S01]  /*0670*/  SHF.R.U64 R76, R22, 0x10, R23.reuse ;  /* 0x00000010164c7819 */ /* 0x100fe20000001217 */
[----:B------:R-:W1:Y:S01]  /*0680*/  LDCU UR31, c[0x0][0x404] ;  /* 0x00008080ff1f77ac */ /* 0x000e620008000800 */
[----:B------:R-:W-:Y:S01]  /*0690*/  SHF.R.U32.HI R77, RZ, 0x10, R23 ;  /* 0x00000010ff4d7819 */ /* 0x000fe20000011617 */
[----:B------:R-:W-:Y:S01]  /*06a0*/  IMAD.HI.U32 R37, R0, -0x2daee0ad, RZ ;  /* 0xd2511f5300257827 */ /* 0x000fe200078e00ff */
[----:B------:R-:W-:Y:S01]  /*06b0*/  LOP3.LUT R35, R36, UR12, R35, 0x96, !PT ;  /* 0x0000000c24237c12 */ /* 0x000fe2000f8e9623 */
[----:B------:R-:W2:Y:S01]  /*06c0*/  LDCU UR32, c[0x0][0x408] ;  /* 0x00008100ff2077ac */ /* 0x000ea20008000800 */
[----:B------:R-:W-:Y:S01]  /*06d0*/  MOV R82, R14 ;  /* 0x0000000e00527202 */ /* 0x000fe20000000f00 */
[----:B------:R-:W-:Y:S01]  /*06e0*/  IMAD R39, R34, -0x326172a9, RZ ;  /* 0xcd9e8d5722277824 */ /* 0x000fe200078e02ff */
[----:B------:R-:W-:Y:S01]  /*06f0*/  LOP3.LUT R37, R38, UR13, R37, 0x96, !PT ;  /* 0x0000000d26257c12 */ /* 0x000fe2000f8e9625 */
[----:B------:R-:W-:Y:S01]  /*0700*/  IMAD R41, R0, -0x2daee0ad, RZ ;  /* 0xd2511f5300297824 */ /* 0x000fe200078e02ff */
[----:B------:R-:W-:Y:S01]  /*0710*/  SHF.R.U32.HI R38, RZ, 0x10, R27 ;  /* 0x00000010ff267819 */ /* 0x000fe2000001161b */
[----:B------:R-:W-:Y:S01]  /*0720*/  IMAD.HI.U32 R34, R35, -0x2daee0ad, RZ ;  /* 0xd2511f5323227827 */ /* 0x000fe200078e00ff */
[----:B0-----:R-:W-:Y:S01]  /*0730*/  UISETP.NE.U32.AND UP0, UPT, UR4, URZ, UPT ;  /* 0x000000ff0400728c */ /* 0x001fe2000bf05070 */
[----:B------:R-:W-:Y:S01]  /*0740*/  SHF.R.U64 R84, R14, 0x10, R15 ;  /* 0x000000100e547819 */ /* 0x000fe2000000120f */
[----:B------:R-:W0:Y:S01]  /*0750*/  LDCU UR4, c[0x0][0x388] ;  /* 0x00007100ff0477ac */ /* 0x000e220008000800 */
[----:B------:R-:W-:Y:S01]  /*0760*/  IMAD.HI.U32 R0, R37, -0x326172a9, RZ ;  /* 0xcd9e8d5725007827 */ /* 0x000fe200078e00ff */
[----:B------:R-:W-:-:S02]  /*0770*/  LOP3.LUT R34, R41, UR15, R34, 0x96, !PT ;  /* 0x0000000f29227c12 */ /* 0x000fc4000f8e9622 */
[----:B------:R-:W-:Y:S01]  /*0780*/  MOV R41, R26 ;  /* 0x0000001a00297202 */ /* 0x000fe20000000f00 */
[----:B------:R-:W-:Y:S01]  /*0790*/  IMAD.MOV.U32 R105, RZ, RZ, R24 ;  /* 0x000000ffff697224 */ /* 0x000fe200078e0018 */
[----:B------:R-:W-:Y:S01]  /*07a0*/  LOP3.LUT R0, R39, UR14, R0, 0x96, !PT ;  /* 0x0000000e27007c12 */ /* 0x000fe2000f8e9600 */
[----:B------:R-:W-:Y:S01]  /*07b0*/  IMAD.MOV.U32 R42, RZ, RZ, R25 ;  /* 0x000000ffff2a7224 */ /* 0x000fe200078e0019 */
[----:B------:R-:W-:Y:S01]  /*07c0*/  SHF.R.U64 R39, R26, 0x10, R27 ;  /* 0x000000101a277819 */ /* 0x000fe2000000121b */
[----:B------:R-:W-:Y:S01]  /*07d0*/  IMAD R37, R37, -0x326172a9, RZ ;  /* 0xcd9e8d5725257824 */ /* 0x000fe200078e02ff */
[----:B------:R-:W-:Y:S01]  /*07e0*/  SHF.R.U32.HI R85, RZ, 0x10, R15 ;  /* 0x00000010ff557819 */ /* 0x000fe2000001160f */
[----:B------:R-:W-:Y:S01]  /*07f0*/  IMAD R36, R35, -0x2daee0ad, RZ ;  /* 0xd2511f5323247824 */ /* 0x000fe200078e02ff */
[--C-:B------:R-:W-:Y:S01]  /*0800*/  SHF.R.U64 R80, R20, 0x10, R21.reuse ;  /* 0x0000001014507819 */ /* 0x100fe20000001215 */
[----:B------:R-:W-:Y:S01]  /*0810*/  IMAD.HI.U32 R24, R34, -0x326172a9, RZ ;  /* 0xcd9e8d5722187827 */ /* 0x000fe200078e00ff */
[----:B------:R-:W-:Y:S01]  /*0820*/  SHF.R.U32.HI R81, RZ, 0x10, R21 ;  /* 0x00000010ff517819 */ /* 0x000fe20000011615 */
[----:B------:R-:W-:Y:S01]  /*0830*/  UISETP.NE.AND.EX UP0, UPT, UR5, URZ, UPT, UP0 ;  /* 0x000000ff0500728c */ /* 0x000fe2000bf05300 */
[----:B------:R-:W-:Y:S01]  /*0840*/  SHF.R.U64 R89, R12, 0x10, R13 ;  /* 0x000000100c597819 */ /* 0x000fe2000000120d */
[----:B------:R-:W-:Y:S01]  /*0850*/  IMAD.HI.U32 R25, R0, -0x2daee0ad, RZ ;  /* 0xd2511f5300197827 */ /* 0x000fe200078e00ff */
[----:B------:R-:W-:Y:S01]  /*0860*/  LOP3.LUT R24, R37, UR16, R24, 0x96, !PT ;  /* 0x0000001025187c12 */ /* 0x000fe2000f8e9618 */
[----:B------:R-:W3:Y:S01]  /*0870*/  LDCU.U8 UR30, c[0x0][0x410] ;  /* 0x00008200ff1e77ac */ /* 0x000ee20008000000 */
[----:B------:R-:W-:Y:S01]  /*0880*/  SHF.R.U64 R37, R28, 0x10, R29 ;  /* 0x000000101c257819 */ /* 0x000fe2000000121d */
[----:B------:R-:W-:Y:S01]  /*0890*/  IMAD.MOV.U32 R43, RZ, RZ, R27 ;  /* 0x000000ffff2b7224 */ /* 0x000fe200078e001b */
[----:B------:R-:W-:Y:S01]  /*08a0*/  LOP3.LUT R25, R36, UR17, R25, 0x96, !PT ;  /* 0x0000001124197c12 */ /* 0x000fe2000f8e9619 */
[----:B------:R-:W-:Y:S01]  /*08b0*/  IMAD R35, R0, -0x2daee0ad, RZ ;  /* 0xd2511f5300237824 */ /* 0x000fe200078e02ff */
[----:B------:R-:W-:Y:S01]  /*08c0*/  SHF.R.U32.HI R36, RZ, 0x10, R29 ;  /* 0x00000010ff247819 */ /* 0x000fe2000001161d */
[----:B------:R-:W-:Y:S01]  /*08d0*/  IMAD R27, R34, -0x326172a9, RZ ;  /* 0xcd9e8d57221b7824 */ /* 0x000fe200078e02ff */
[----:B------:R-:W-:Y:S01]  /*08e0*/  SHF.R.U64 R34, R30, 0x10, R31 ;  /* 0x000000101e227819 */ /* 0x000fe2000000121f */
[----:B------:R-:W-:Y:S01]  /*08f0*/  IMAD.HI.U32 R26, R24, -0x2daee0ad, RZ ;  /* 0xd2511f53181a7827 */ /* 0x000fe200078e00ff */
[----:B------:R-:W-:Y:S01]  /*0900*/  SHF.R.U32.HI R88, RZ, 0x10, R13 ;  /* 0x00000010ff587819 */ /* 0x000fe2000001160d */
[----:B------:R-:W4:Y:S01]  /*0910*/  LDCU UR5, c[0x0][0x448] ;  /* 0x00008900ff0577ac */ /* 0x000f220008000800 */
[--C-:B------:R-:W-:Y:S01]  /*0920*/  SHF.R.U64 R91, R10, 0x10, R11.reuse ;  /* 0x000000100a5b7819 */ /* 0x100fe2000000120b */
[----:B------:R-:W-:Y:S01]  /*0930*/  IMAD.HI.U32 R0, R25, -0x326172a9, RZ ;  /* 0xcd9e8d5719007827 */ /* 0x000fe200078e00ff */
[----:B------:R-:W-:Y:S01]  /*0940*/  LOP3.LUT R26, R35, UR19, R26, 0x96, !PT ;  /* 0x00000013231a7c12 */ /* 0x000fe2000f8e961a */
[----:B------:R-:W0:Y:S01]  /*0950*/  LDCU.64 UR10, c[0x0][0x3a0] ;  /* 0x00007400ff0a77ac */ /* 0x000e220008000a00 */
[----:B------:R-:W-:Y:S01]  /*0960*/  SHF.R.U32.HI R90, RZ, 0x10, R11 ;  /* 0x00000010ff5a7819 */ /* 0x000fe2000001160b */
[----:B------:R-:W-:Y:S01]  /*0970*/  IMAD.MOV.U32 R44, RZ, RZ, R28 ;  /* 0x000000ffff2c7224 */ /* 0x000fe200078e001c */
[----:B------:R-:W-:Y:S01]  /*0980*/  LOP3.LUT R0, R27, UR18, R0, 0x96, !PT ;  /* 0x000000121b007c12 */ /* 0x000fe2000f8e9600 */
[----:B------:R-:W-:Y:S01]  /*0990*/  IMAD R28, R24, -0x2daee0ad, RZ ;  /* 0xd2511f53181c7824 */ /* 0x000fe200078e02ff */
[--C-:B------:R-:W-:Y:S01]  /*09a0*/  SHF.R.U64 R72, R32, 0x10, R33.reuse ;  /* 0x0000001020487819 */ /* 0x100fe20000001221 */
[----:B------:R-:W-:Y:S01]  /*09b0*/  IMAD R25, R25, -0x326172a9, RZ ;  /* 0xcd9e8d5719197824 */ /* 0x000fe200078e02ff */
[----:B------:R-:W-:Y:S01]  /*09c0*/  SHF.R.U32.HI R73, RZ, 0x10, R33 ;  /* 0x00000010ff497819 */ /* 0x000fe20000011621 */
[----:B------:R-:W-:Y:S01]  /*09d0*/  IMAD.HI.U32 R24, R26, -0x326172a9, RZ ;  /* 0xcd9e8d571a187827 */ /* 0x000fe200078e00ff */
[----:B------:R-:W-:-:S02]  /*09e0*/  SHF.R.U64 R86, R16, 0x10, R17 ;  /* 0x0000001010567819 */ /* 0x000fc40000001211 */
[----:B------:R-:W-:Y:S01]  /*09f0*/  SHF.R.U32.HI R87, RZ, 0x10, R17 ;  /* 0x00000010ff577819 */ /* 0x000fe20000011611 */
[----:B------:R-:W-:Y:S01]  /*0a00*/  IMAD.HI.U32 R27, R0, -0x2daee0ad, RZ ;  /* 0xd2511f53001b7827 */ /* 0x000fe200078e00ff */
[----:B------:R-:W-:Y:S02]  /*0a10*/  LOP3.LUT R24, R25, UR20, R24, 0x96, !PT ;  /* 0x0000001419187c12 */ /* 0x000fe4000f8e9618 */
[----:B------:R-:W-:Y:S01]  /*0a20*/  SHF.R.U64 R93, R8, 0x10, R9 ;  /* 0x00000010085d7819 */ /* 0x000fe20000001209 */
[----:B------:R-:W-:Y:S01]  /*0a30*/  IMAD R25, R26, -0x326172a9, RZ ;  /* 0xcd9e8d571a197824 */ /* 0x000fe200078e02ff */
[----:B------:R-:W-:Y:S01]  /*0a40*/  LOP3.LUT R27, R28, UR21, R27, 0x96, !PT ;  /* 0x000000151c1b7c12 */ /* 0x000fe2000f8e961b */
[----:B------:R-:W-:Y:S01]  /*0a50*/  IMAD R29, R0, -0x2daee0ad, RZ ;  /* 0xd2511f53001d7824 */ /* 0x000fe200078e02ff */
[----:B------:R-:W-:Y:S01]  /*0a60*/  SHF.R.U32.HI R92, RZ, 0x10, R9 ;  /* 0x00000010ff5c7819 */ /* 0x000fe20000011609 */
[----:B------:R-:W-:Y:S01]  /*0a70*/  IMAD.HI.U32 R26, R24, -0x2daee0ad, RZ ;  /* 0xd2511f53181a7827 */ /* 0x000fe200078e00ff */
[----:B------:R-:W-:-:S02]  /*0a80*/  SHF.R.U64 R95, R6, 0x10, R7 ;  /* 0x00000010065f7819 */ /* 0x000fc40000001207 */
[----:B------:R-:W-:Y:S01]  /*0a90*/  SHF.R.U32.HI R94, RZ, 0x10, R7 ;  /* 0x00000010ff5e7819 */ /* 0x000fe20000011607 */
[----:B------:R-:W-:Y:S01]  /*0aa0*/  IMAD.HI.U32 R0, R27, -0x326172a9, RZ ;  /* 0xcd9e8d571b007827 */ /* 0x000fe200078e00ff */
[----:B------:R-:W-:Y:S02]  /*0ab0*/  LOP3.LUT R26, R29, UR23, R26, 0x96, !PT ;  /* 0x000000171d1a7c12 */ /* 0x000fe4000f8e961a */
[--C-:B------:R-:W-:Y:S01]  /*0ac0*/  SHF.R.U64 R97, R4, 0x10, R5.reuse ;  /* 0x0000001004617819 */ /* 0x100fe20000001205 */
        /* <DEDUP_REMOVED lines=10> */
[----:B------:R-:W-:Y:S01]  /*0b70*/  IMAD.MOV.U32 R74, RZ, RZ, R22 ;  /* 0x000000ffff4a7224 */ /* 0x000fe200078e0016 */
[----:B------:R-:W-:Y:S01]  /*0b80*/  LOP3.LUT R25, R28, UR25, R25, 0x96, !PT ;  /* 0x000000191c197c12 */ /* 0x000fe2000f8e9619 */
[----:B------:R-:W-:Y:S01]  /*0b90*/  IMAD R27, R0, -0x2daee0ad, RZ ;  /* 0xd2511f53001b7824 */ /* 0x000fe200078e02ff */
[----:B------:R-:W-:Y:S01]  /*0ba0*/  SHF.R.U32.HI R100, RZ, 0x10, R19 ;  /* 0x00000010ff647819 */ /* 0x000fe20000011613 */
[----:B------:R-:W-:Y:S01]  /*0bb0*/  IMAD R23, R26, -0x326172a9, RZ ;  /* 0xcd9e8d571a177824 */ /* 0x000fe200078e02ff */
[----:B------:R-:W-:Y:S01]  /*0bc0*/  LOP3.LUT R118, R118, 0x3, RZ, 0xc0, !PT ;  /* 0x0000000376767812 */ /* 0x000fe200078ec0ff */
[----:B------:R-:W-:Y:S01]  /*0bd0*/  IMAD.HI.U32 R0, R25, -0x326172a9, RZ ;  /* 0xcd9e8d5719007827 */ /* 0x000fe200078e00ff */
[----:B------:R-:W-:-:S03]  /*0be0*/  PLOP3.LUT P0, PT, PT, PT, UP0, 0x80, 0x8 ;  /* 0x000000000008781c */ /* 0x000fc60003f0f008 */
[----:B------:R-:W-:Y:S01]  /*0bf0*/  IMAD.HI.U32 R22, R24, -0x2daee0ad, RZ ;  /* 0xd2511f5318167827 */ /* 0x000fe200078e00ff */
[----:B------:R-:W-:-:S03]  /*0c00*/  LOP3.LUT R120, R23, UR26, R0, 0x96, !PT ;  /* 0x0000001a17787c12 */ /* 0x000fc6000f8e9600 */
[----:B------:R-:W-:Y:S01]  /*0c10*/  IMAD.MOV.U32 R35, RZ, RZ, R30 ;  /* 0x000000ffff237224 */ /* 0x000fe200078e001e */
[----:B------:R-:W-:Y:S01]  /*0c20*/  LOP3.LUT R110, R27, UR27, R22, 0x96, !PT ;  /* 0x0000001b1b6e7c12 */ /* 0x000fe2000f8e9616 */
[----:B------:R-:W-:Y:S01]  /*0c30*/  IMAD.MOV.U32 R83, RZ, RZ, R15 ;  /* 0x000000ffff537224 */ /* 0x000fe200078e000f */
[--C-:B------:R-:W-:Y:S01]  /*0c40*/  SHF.R.U32.HI R30, RZ, 0x10, R31.reuse ;  /* 0x00000010ff1e7819 */ /* 0x100fe2000001161f */
[----:B------:R-:W-:Y:S01]  /*0c50*/  IMAD.MOV.U32 R46, RZ, RZ, R31 ;  /* 0x000000ffff2e7224 */ /* 0x000fe200078e001f */
[----:B------:R-:W-:Y:S01]  /*0c60*/  MOV R31, R32 ;  /* 0x00000020001f7202 */ /* 0x000fe20000000f00 */
[----:B------:R-:W-:Y:S02]  /*0c70*/  IMAD.MOV.U32 R79, RZ, RZ, R21 ;  /* 0x000000ffff4f7224 */ /* 0x000fe400078e0015 */
[----:B------:R-:W-:Y:S02]  /*0c80*/  HADD2.F32 R15, -RZ, R12.H0_H0 ;  /* 0x2000000cff0f7230 */ /* 0x000fe40000004100 */
[----:B------:R-:W-:-:S02]  /*0c90*/  HADD2.F32 R14, -RZ, R13.H0_H0 ;  /* 0x2000000dff0e7230 */ /* 0x000fc40000004100 */
[----:B------:R-:W-:Y:S02]  /*0ca0*/  IMAD R0, R25, -0x326172a9, RZ ;  /* 0xcd9e8d5719007824 */ /* 0x000fe400078e02ff */
[----:B------:R-:W-:Y:S02]  /*0cb0*/  IMAD R21, R24, -0x2daee0ad, RZ ;  /* 0xd2511f5318157824 */ /* 0x000fe400078e02ff */
[----:B------:R-:W-:-:S04]  /*0cc0*/  IMAD.HI.U32 R112, R120, -0x2daee0ad, RZ ;  /* 0xd2511f5378707827 */ /* 0x000fc800078e00ff */
[----:B------:R-:W-:Y:S01]  /*0cd0*/  IMAD.HI.U32 R111, R110, -0x326172a9, RZ ;  /* 0xcd9e8d576e6f7827 */ /* 0x000fe200078e00ff */
[----:B------:R-:W-:-:S03]  /*0ce0*/  LOP3.LUT R112, R21, UR29, R112, 0x96, !PT ;  /* 0x0000001d15707c12 */ /* 0x000fc6000f8e9670 */
[----:B------:R-:W-:Y:S01]  /*0cf0*/  HADD2.F32 R13, -RZ, R10.H0_H0 ;  /* 0x2000000aff0d7230 */ /* 0x000fe20000004100 */
[----:B------:R-:W-:Y:S01]  /*0d00*/  LOP3.LUT R111, R0, UR28, R111, 0x96, !PT ;  /* 0x0000001c006f7c12 */ /* 0x000fe2000f8e966f */
[----:B------:R-:W-:Y:S02]  /*0d10*/  HADD2.F32 R12, -RZ, R11.H0_H0 ;  /* 0x2000000bff0c7230 */ /* 0x000fe40000004100 */
[----:B------:R-:W-:Y:S02]  /*0d20*/  IMAD.MOV.U32 R47, RZ, RZ, R33 ;  /* 0x000000ffff2f7224 */ /* 0x000fe400078e0021 */
[----:B------:R-:W-:Y:S02]  /*0d30*/  IMAD.MOV.U32 R78, RZ, RZ, R20 ;  /* 0x000000ffff4e7224 */ /* 0x000fe400078e0014 */
[----:B------:R-:W-:Y:S02]  /*0d40*/  HADD2.F32 R11, -RZ, R8.H0_H0 ;  /* 0x20000008ff0b7230 */ /* 0x000fe40000004100 */
[----:B------:R-:W-:-:S02]  /*0d50*/  HADD2.F32 R10, -RZ, R9.H0_H0 ;  /* 0x20000009ff0a7230 */ /* 0x000fc40000004100 */
[----:B------:R-:W-:Y:S02]  /*0d60*/  HADD2.F32 R9, -RZ, R6.H0_H0 ;  /* 0x20000006ff097230 */ /* 0x000fe40000004100 */
[----:B------:R-:W-:Y:S02]  /*0d70*/  HADD2.F32 R8, -RZ, R7.H0_H0 ;  /* 0x20000007ff087230 */ /* 0x000fe40000004100 */
[----:B------:R-:W-:Y:S02]  /*0d80*/  HADD2.F32 R7, -RZ, R4.H0_H0 ;  /* 0x20000004ff077230 */ /* 0x000fe40000004100 */
[----:B------:R-:W-:Y:S02]  /*0d90*/  HADD2.F32 R6, -RZ, R5.H0_H0 ;  /* 0x20000005ff067230 */ /* 0x000fe40000004100 */
        /* <DEDUP_REMOVED lines=8> */
[----:B------:R-:W-:Y:S02]  /*0e20*/  IMAD.MOV.U32 R109, RZ, RZ, RZ ;  /* 0x000000ffff6d7224 */ /* 0x000fe400078e00ff */
        /* <DEDUP_REMOVED lines=46> */
[----:B------:R-:W-:-:S02]  /*1110*/  IMAD R120, R120, -0x2daee0ad, RZ ;  /* 0xd2511f5378787824 */ /* 0x000fc400078e02ff */
[----:B01234-:R-:W-:-:S07]  /*1120*/  IMAD R110, R110, -0x326172a9, RZ ;  /* 0xcd9e8d576e6e7824 */ /* 0x01ffce00078e02ff */
.L_x_20295:
        /* <DEDUP_REMOVED lines=36> */
.L_x_19793:
        /* <DEDUP_REMOVED lines=13> */
.L_x_19795:
[----:B------:R-:W-:Y:S05]  /*1440*/  BSYNC.RECONVERGENT B2 ;  /* 0x0000000000027941 */ /* 0x000fea0003800200 */
.L_x_19794:
        /* <DEDUP_REMOVED lines=40> */
[----:B------:R-:W-:-:S07]  /*16d0*/  IMAD.MOV.U32 R38, RZ, RZ, R120 ;  /* 0x000000ffff267224 */ /* 0x000fce00078e0078 */
.L_x_19792:
[----:B------:R-:W-:Y:S05]  /*16e0*/  BSYNC.RECONVERGENT B1 ;  /* 0x0000000000017941 */ /* 0x000fea0003800200 */
.L_x_19791:
        /* <DEDUP_REMOVED lines=17> */
.L_x_19798:
        /* <DEDUP_REMOVED lines=13> */
.L_x_19800:
[----:B------:R-:W-:Y:S05]  /*18d0*/  BSYNC.RECONVERGENT B2 ;  /* 0x0000000000027941 */ /* 0x000fea0003800200 */
.L_x_19799:
        /* <DEDUP_REMOVED lines=42> */
.L_x_19797:
[----:B------:R-:W-:Y:S05]  /*1b80*/  BSYNC.RECONVERGENT B1 ;  /* 0x0000000000017941 */ /* 0x000fea0003800200 */
.L_x_19796:
        /* <DEDUP_REMOVED lines=16> */
.L_x_19803:
        /* <DEDUP_REMOVED lines=13> */
.L_x_19805:
[----:B------:R-:W-:Y:S05]  /*1d60*/  BSYNC.RECONVERGENT B2 ;  /* 0x0000000000027941 */ /* 0x000fea0003800200 */
.L_x_19804:
        /* <DEDUP_REMOVED lines=42> */
.L_x_19802:
[----:B------:R-:W-:Y:S05]  /*2010*/  BSYNC.RECONVERGENT B1 ;  /* 0x0000000000017941 */ /* 0x000fea0003800200 */
.L_x_19801:
        /* <DEDUP_REMOVED lines=16> */
.L_x_19808:
        /* <DEDUP_REMOVED lines=13> */
.L_x_19810:
[----:B------:R-:W-:Y:S05]  /*21f0*/  BSYNC.RECONVERGENT B2 ;  /* 0x0000000000027941 */ /* 0x000fea0003800200 */
.L_x_19809:
        /* <DEDUP_REMOVED lines=42> */
.L_x_19807:
[----:B------:R-:W-:Y:S05]  /*24a0*/  BSYNC.RECONVERGENT B1 ;  /* 0x0000000000017941 */ /* 0x000fea0003800200 */
.L_x_19806:
        /* <DEDUP_REMOVED lines=18> */
.L_x_19790:
        /* <DEDUP_REMOVED lines=16> */
.L_x_19814:
        /* <DEDUP_REMOVED lines=13> */
.L_x_19816:
[----:B------:R-:W-:Y:S05]  /*27a0*/  BSYNC.RECONVERGENT B2 ;  /* 0x0000000000027941 */ /* 0x000fea0003800200 */
.L_x_19815:
        /* <DEDUP_REMOVED lines=41> */
.L_x_19813:
[----:B------:R-:W-:Y:S05]  /*2a40*/  BSYNC.RECONVERGENT B1 ;  /* 0x0000000000017941 */ /* 0x000fea0003800200 */
.L_x_19812:
        /* <DEDUP_REMOVED lines=19> */
.L_x_19819:
        /* <DEDUP_REMOVED lines=13> */
.L_x_19821:
[----:B------:R-:W-:Y:S05]  /*2c50*/  BSYNC.RECONVERGENT B2 ;  /* 0x0000000000027941 */ /* 0x000fea0003800200 */
.L_x_19820:
        /* <DEDUP_REMOVED lines=42> */
.L_x_19818:
[----:B------:R-:W-:Y:S05]  /*2f00*/  BSYNC.RECONVERGENT B1 ;  /* 0x0000000000017941 */ /* 0x000fea0003800200 */
.L_x_19817:
        /* <DEDUP_REMOVED lines=15> */
.L_x_19824:
        /* <DEDUP_REMOVED lines=13> */
.L_x_19826:
[----:B------:R-:W-:Y:S05]  /*30d0*/  BSYNC.RECONVERGENT B2 ;  /* 0x0000000000027941 */ /* 0x000fea0003800200 */
.L_x_19825:
        /* <DEDUP_REMOVED lines=42> */
.L_x_19823:
[----:B------:R-:W-:Y:S05]  /*3380*/  BSYNC.RECONVERGENT B1 ;  /* 0x0000000000017941 */ /* 0x000fea0003800200 */
.L_x_19822:
        /* <DEDUP_REMOVED lines=17> */
.L_x_19829:
        /* <DEDUP_REMOVED lines=13> */
.L_x_19831:
[----:B------:R-:W-:Y:S05]  /*3570*/  BSYNC.RECONVERGENT B2 ;  /* 0x0000000000027941 */ /* 0x000fea0003800200 */
.L_x_19830:
        /* <DEDUP_REMOVED lines=42> */
.L_x_19828:
[----:B------:R-:W-:Y:S05]  /*3820*/  BSYNC.RECONVERGENT B1 ;  /* 0x0000000000017941 */ /* 0x000fea0003800200 */
.L_x_19827:
        /* <DEDUP_REMOVED lines=15> */
.L_x_19834:
        /* <DEDUP_REMOVED lines=13> */
.L_x_19836:
[----:B------:R-:W-:Y:S05]  /*39f0*/  BSYNC.RECONVERGENT B2 ;  /* 0x0000000000027941 */ /* 0x000fea0003800200 */
.L_x_19835:
        /* <DEDUP_REMOVED lines=42> */
.L_x_19833:
[----:B------:R-:W-:Y:S05]  /*3ca0*/  BSYNC.RECONVERGENT B1 ;  /* 0x0000000000017941 */ /* 0x000fea0003800200 */
.L_x_19832:
        /* <DEDUP_REMOVED lines=17> */
.L_x_19839:
        /* <DEDUP_REMOVED lines=13> */
.L_x_19841:
[----:B------:R-:W-:Y:S05]  /*3e90*/  BSYNC.RECONVERGENT B2 ;  /* 0x0000000000027941 */ /* 0x000fea0003800200 */
.L_x_19840:
        /* <DEDUP_REMOVED lines=42> */
.L_x_19838:
[----:B------:R-:W-:Y:S05]  /*4140*/  BSYNC.RECONVERGENT B1 ;  /* 0x0000000000017941 */ /* 0x000fea0003800200 */
.L_x_19837:
        /* <DEDUP_REMOVED lines=15> */
.L_x_19844:
        /* <DEDUP_REMOVED lines=13> */
.L_x_19846:
[----:B------:R-:W-:Y:S05]  /*4310*/  BSYNC.RECONVERGENT B2 ;  /* 0x0000000000027941 */ /* 0x000fea0003800200 */
.L_x_19845:
        /* <DEDUP_REMOVED lines=42> */
.L_x_19843:
[----:B------:R-:W-:Y:S05]  /*45c0*/  BSYNC.RECONVERGENT B1 ;  /* 0x0000000000017941 */ /* 0x000fea0003800200 */
.L_x_19842:
        /* <DEDUP_REMOVED lines=17> */
.L_x_19849:
        /* <DEDUP_REMOVED lines=13> */
.L_x_19851:
[----:B------:R-:W-:Y:S05]  /*47b0*/  BSYNC.RECONVERGENT B2 ;  /* 0x0000000000027941 */ /* 0x000fea0003800200 */
.L_x_19850:
        /* <DEDUP_REMOVED lines=42> */
.L_x_19848:
[----:B------:R-:W-:Y:S05]  /*4a60*/  BSYNC.RECONVERGENT B1 ;  /* 0x0000000000017941 */ /* 0x000fea0003800200 */
.L_x_19847:
[----:B------:R-:W-:Y:S01]  /*4a70*/  I2FP.F32.U32 R35, R33 ;  /* 0x0000002100237245 */ /* 0x000fe20000201000 */
[----:B------:R-:W-:Y:S01]  /*4a80*/  FMUL.FTZ R32, R64, R126 ;  /* 0x0000007e40207220 */ /* 0x000fe20000410000 */
[----:B------:R-:W-:Y:S01]  /*4a90*/  FSETP.GTU.FTZ.AND P6, PT, R45, R124, PT ;  /* 0x0000007c2d00720b */ /* 0x000fe20003fdc000 */
[----:B------:R-:W-:Y:S01]  /*4aa0*/  FMUL.FTZ R33, R65, R126 ;  /* 0x0000007e41217220 */ /* 0x000fe20000410000 */
[----:B------:R-:W-:Y:S01]  /*4ab0*/  FSETP.GTU.FTZ.AND P0, PT, R47, R124, PT ;  /* 0x0000007c2f00720b */ /* 0x000fe20003f1c000 */
[----:B------:R-:W-:Y:S01]  /*4ac0*/  FFMA.FTZ R39, R35, R122, 1.1641532182693481445e-10 ;  /* 0x2f00000023277423 */ /* 0x000fe2000001007a */
[----:B------:R-:W-:Y:S01]  /*4ad0*/  FSEL R35, R32, RZ, !P6 ;  /* 0x000000ff20237208 */ /* 0x000fe20007000000 */
[-C--:B------:R-:W-:Y:S01]  /*4ae0*/  FMUL.FTZ R32, R66, R126.reuse ;  /* 0x0000007e42207220 */ /* 0x080fe20000410000 */
[----:B------:R-:W-:Y:S01]  /*4af0*/  SEL R107, RZ, 0x1, P6 ;  /* 0x00000001ff6b7807 */ /* 0x000fe20003000000 */
[----:B------:R-:W-:Y:S01]  /*4b00*/  FMUL.FTZ R34, R67, R126 ;  /* 0x0000007e43227220 */ /* 0x000fe20000410000 */
[----:B------:R-:W-:-:S02]  /*4b10*/  FSEL R33, R33, RZ, !P0 ;  /* 0x000000ff21217208 */ /* 0x000fc40004000000 */
[----:B------:R-:W-:Y:S02]  /*4b20*/  SEL R106, RZ, 0x1, P0 ;  /* 0x00000001ff6a7807 */ /* 0x000fe40000000000 */
[-C--:B------:R-:W-:Y:S02]  /*4b30*/  FSETP.GTU.FTZ.AND P6, PT, R51, R124.reuse, PT ;  /* 0x0000007c3300720b */ /* 0x080fe40003fdc000 */
[----:B------:R-:W-:Y:S02]  /*4b40*/  FSETP.GTU.FTZ.AND P0, PT, R39, R124, PT ;  /* 0x0000007c2700720b */ /* 0x000fe40003f1c000 */
[----:B------:R-:W-:Y:S02]  /*4b50*/  FSEL R49, R49, RZ, P4 ;  /* 0x000000ff31317208 */ /* 0x000fe40002000000 */
[----:B------:R-:W-:Y:S02]  /*4b60*/  FSEL R32, R32, RZ, !P6 ;  /* 0x000000ff20207208 */ /* 0x000fe40007000000 */
[----:B------:R-:W-:-:S02]  /*4b70*/  FSEL R48, R48, RZ, P3 ;  /* 0x000000ff30307208 */ /* 0x000fc40001800000 */
[----:B------:R-:W-:Y:S01]  /*4b80*/  FSEL R44, R44, RZ, P2 ;  /* 0x000000ff2c2c7208 */ /* 0x000fe20001000000 */
[----:B------:R-:W-:Y:S01]  /*4b90*/  FADD.FTZ R58, R49, R32 ;  /* 0x00000020313a7221 */ /* 0x000fe20000010000 */
[----:B------:R-:W-:Y:S01]  /*4ba0*/  FSEL R59, R42, RZ, P5 ;  /* 0x000000ff2a3b7208 */ /* 0x000fe20002800000 */
[----:B------:R-:W-:Y:S01]  /*4bb0*/  FADD.FTZ R57, R48, R33 ;  /* 0x0000002130397221 */ /* 0x000fe20000010000 */
[----:B------:R-:W-:Y:S01]  /*4bc0*/  FSEL R34, R34, RZ, !P0 ;  /* 0x000000ff22227208 */ /* 0x000fe20004000000 */
[----:B------:R-:W-:Y:S01]  /*4bd0*/  FADD.FTZ R56, R44, R35 ;  /* 0x000000232c387221 */ /* 0x000fe20000010000 */
[----:B------:R-:W-:Y:S01]  /*4be0*/  SEL R104, RZ, 0x1, P6 ;  /* 0x00000001ff687807 */ /* 0x000fe20003000000 */
[----:B------:R-:W-:Y:S01]  /*4bf0*/  @P1 FADD.FTZ R58, R62, R58 ;  /* 0x0000003a3e3a1221 */ /* 0x000fe20000010000 */
[----:B------:R-:W-:Y:S01]  /*4c00*/  SEL R108, RZ, 0x1, P0 ;  /* 0x00000001ff6c7807 */ /* 0x000fe20000000000 */
[----:B------:R-:W-:Y:S01]  /*4c10*/  FADD.FTZ R59, R34, R59 ;  /* 0x0000003b223b7221 */ /* 0x000fe20000010000 */
[----:B------:R-:W-:Y:S01]  /*4c20*/  @P1 FADD.FTZ R57, R61, R57 ;  /* 0x000000393d391221 */ /* 0x000fe20000010000 */
[----:B------:R-:W-:-:S02]  /*4c30*/  @P1 FADD.FTZ R56, R60, R56 ;  /* 0x000000383c381221 */ /* 0x000fc40000010000 */
[----:B------:R-:W-:-:S07]  /*4c40*/  @P1 FADD.FTZ R59, R63, R59 ;  /* 0x0000003b3f3b1221 */ /* 0x000fce0000010000 */
.L_x_19811:
        /* <DEDUP_REMOVED lines=32> */
.L_x_19852:
        /* <DEDUP_REMOVED lines=20> */
.L_x_19856:
        /* <DEDUP_REMOVED lines=13> */
.L_x_19858:
[----:B------:R-:W-:Y:S05]  /*5060*/  BSYNC.RECONVERGENT B2 ;  /* 0x0000000000027941 */ /* 0x000fea0003800200 */
.L_x_19857:
        /* <DEDUP_REMOVED lines=41> */
.L_x_19855:
[----:B------:R-:W-:Y:S05]  /*5300*/  BSYNC.RECONVERGENT B1 ;  /* 0x0000000000017941 */ /* 0x000fea0003800200 */
.L_x_19854:
        /* <DEDUP_REMOVED lines=17> */
.L_x_19861:
        /* <DEDUP_REMOVED lines=13> */
.L_x_19863:
[----:B------:R-:W-:Y:S05]  /*54f0*/  BSYNC.RECONVERGENT B2 ;  /* 0x0000000000027941 */ /* 0x000fea0003800200 */
.L_x_19862:
        /* <DEDUP_REMOVED lines=42> */
.L_x_19860:
[----:B------:R-:W-:Y:S05]  /*57a0*/  BSYNC.RECONVERGENT B1 ;  /* 0x0000000000017941 */ /* 0x000fea0003800200 */
.L_x_19859:
        /* <DEDUP_REMOVED lines=15> */
.L_x_19866:
        /* <DEDUP_REMOVED lines=13> */
.L_x_19868:
[----:B------:R-:W-:Y:S05]  /*5970*/  BSYNC.RECONVERGENT B2 ;  /* 0x0000000000027941 */ /* 0x000fea0003800200 */
.L_x_19867:
        /* <DEDUP_REMOVED lines=42> */
.L_x_19865:
[----:B------:R-:W-:Y:S05]  /*5c20*/  BSYNC.RECONVERGENT B1 ;  /* 0x0000000000017941 */ /* 0x000fea0003800200 */
.L_x_19864:
        /* <DEDUP_REMOVED lines=17> */
.L_x_19871:
        /* <DEDUP_REMOVED lines=13> */
.L_x_19873:
[----:B------:R-:W-:Y:S05]  /*5e10*/  BSYNC.RECONVERGENT B2 ;  /* 0x0000000000027941 */ /* 0x000fea0003800200 */
.L_x_19872:
        /* <DEDUP_REMOVED lines=42> */
.L_x_19870:
[----:B------:R-:W-:Y:S05]  /*60c0*/  BSYNC.RECONVERGENT B1 ;  /* 0x0000000000017941 */ /* 0x000fea0003800200 */
.L_x_19869:
        /* <DEDUP_REMOVED lines=15> */
.L_x_19876:
        /* <DEDUP_REMOVED lines=13> */
.L_x_19878:
[----:B------:R-:W-:Y:S05]  /*6290*/  BSYNC.RECONVERGENT B2 ;  /* 0x0000000000027941 */ /* 0x000fea0003800200 */
.L_x_19877:
        /* <DEDUP_REMOVED lines=42> */
.L_x_19875:
[----:B------:R-:W-:Y:S05]  /*6540*/  BSYNC.RECONVERGENT B1 ;  /* 0x0000000000017941 */ /* 0x000fea0003800200 */
.L_x_19874:
        /* <DEDUP_REMOVED lines=17> */
.L_x_19881:
        /* <DEDUP_REMOVED lines=13> */
.L_x_19883:
[----:B------:R-:W-:Y:S05]  /*6730*/  BSYNC.RECONVERGENT B2 ;  /* 0x0000000000027941 */ /* 0x000fea0003800200 */
.L_x_19882:
        /* <DEDUP_REMOVED lines=42> */
.L_x_19880:
[----:B------:R-:W-:Y:S05]  /*69e0*/  BSYNC.RECONVERGENT B1 ;  /* 0x0000000000017941 */ /* 0x000fea0003800200 */
.L_x_19879:
        /* <DEDUP_REMOVED lines=15> */
.L_x_19886:
        /* <DEDUP_REMOVED lines=13> */
.L_x_19888:
[----:B------:R-:W-:Y:S05]  /*6bb0*/  BSYNC.RECONVERGENT B2 ;  /* 0x0000000000027941 */ /* 0x000fea0003800200 */
.L_x_19887:
        /* <DEDUP_REMOVED lines=42> */
.L_x_19885:
[----:B------:R-:W-:Y:S05]  /*6e60*/  BSYNC.RECONVERGENT B1 ;  /* 0x0000000000017941 */ /* 0x000fea0003800200 */
.L_x_19884:
        /* <DEDUP_REMOVED lines=17> */
.L_x_19891:
        /* <DEDUP_REMOVED lines=15> */
.L_x_19893:
[----:B------:R-:W-:Y:S05]  /*7070*/  BSYNC.RECONVERGENT B2 ;  /* 0x0000000000027941 */ /* 0x000fea0003800200 */
.L_x_19892:
        /* <DEDUP_REMOVED lines=42> */
.L_x_19890:
[----:B------:R-:W-:Y:S05]  /*7320*/  BSYNC.RECONVERGENT B1 ;  /* 0x0000000000017941 */ /* 0x000fea0003800200 */
.L_x_19889:
        /* <DEDUP_REMOVED lines=22> */
[----:B------:R-:W-:Y:S01]  /*7490*/  FSEL R40, R40, RZ, P5 ;  /* 0x000000ff28287208 */ /* 0x000fe20002800000 */
[----:B------:R-:W-:Y:S01]  /*74a0*/  @P1 FADD.FTZ R54, R62, R54 ;  /* 0x000000363e361221 */ /* 0x000fe20000010000 */
[----:B------:R-:W-:Y:S01]  /*74b0*/  FSEL R55, R55, RZ, !P6 ;  /* 0x000000ff37377208 */ /* 0x000fe20007000000 */
[----:B------:R-:W-:Y:S01]  /*74c0*/  FADD.FTZ R52, R42, R35 ;  /* 0x000000232a347221 */ /* 0x000fe20000010000 */
[----:B------:R-:W-:-:S03]  /*74d0*/  SEL R108, RZ, 0x1, P6 ;  /* 0x00000001ff6c7807 */ /* 0x000fc60003000000 */
[----:B------:R-:W-:Y:S01]  /*74e0*/  FADD.FTZ R55, R55, R40 ;  /* 0x0000002837377221 */ /* 0x000fe20000010000 */
[----:B------:R-:W-:-:S03]  /*74f0*/  @P1 FADD.FTZ R52, R60, R52 ;  /* 0x000000343c341221 */ /* 0x000fc60000010000 */
[----:B------:R-:W-:Y:S01]  /*7500*/  @P1 FADD.FTZ R55, R63, R55 ;  /* 0x000000373f371221 */ /* 0x000fe20000010000 */
[----:B------:R-:W-:Y:S06]  /*7510*/  BRA `(.L_x_19894) ;  /* 0x0000001000cc7947 */ /* 0x000fec0003800000 */
.L_x_19853:
        /* <DEDUP_REMOVED lines=16> */
.L_x_19897:
        /* <DEDUP_REMOVED lines=13> */
.L_x_19899:
[----:B------:R-:W-:Y:S05]  /*76f0*/  BSYNC.RECONVERGENT B2 ;  /* 0x0000000000027941 */ /* 0x000fea0003800200 */
.L_x_19898:
        /* <DEDUP_REMOVED lines=41> */
.L_x_19896:
[----:B------:R-:W-:Y:S05]  /*7990*/  BSYNC.RECONVERGENT B1 ;  /* 0x0000000000017941 */ /* 0x000fea0003800200 */
.L_x_19895:
        /* <DEDUP_REMOVED lines=16> */
.L_x_19902:
        /* <DEDUP_REMOVED lines=13> */
.L_x_19904:
[----:B------:R-:W-:Y:S05]  /*7b70*/  BSYNC.RECONVERGENT B2 ;  /* 0x0000000000027941 */ /* 0x000fea0003800200 */
.L_x_19903:
        /* <DEDUP_REMOVED lines=42> */
.L_x_19901:
[----:B------:R-:W-:Y:S05]  /*7e20*/  BSYNC.RECONVERGENT B1 ;  /* 0x0000000000017941 */ /* 0x000fea0003800200 */
.L_x_19900:
        /* <DEDUP_REMOVED lines=16> */
.L_x_19907:
        /* <DEDUP_REMOVED lines=13> */
.L_x_19909:
[----:B------:R-:W-:Y:S05]  /*8000*/  BSYNC.RECONVERGENT B2 ;  /* 0x0000000000027941 */ /* 0x000fea0003800200 */
.L_x_19908:
        /* <DEDUP_REMOVED lines=42> */
.L_x_19906:
[----:B------:R-:W-:Y:S05]  /*82b0*/  BSYNC.RECONVERGENT B1 ;  /* 0x0000000000017941 */ /* 0x000fea0003800200 */
.L_x_19905:
        /* <DEDUP_REMOVED lines=16> */
.L_x_19912:
        /* <DEDUP_REMOVED lines=13> */
.L_x_19914:
[----:B------:R-:W-:Y:S05]  /*8490*/  BSYNC.RECONVERGENT B2 ;  /* 0x0000000000027941 */ /* 0x000fea0003800200 */
.L_x_19913:
        /* <DEDUP_REMOVED lines=42> */
.L_x_19911:
[----:B------:R-:W-:Y:S05]  /*8740*/  BSYNC.RECONVERGENT B1 ;  /* 0x0000000000017941 */ /* 0x000fea0003800200 */
.L_x_19910:
        /* <DEDUP_REMOVED lines=16> */
.L_x_19894:
        /* <DEDUP_REMOVED lines=28> */
.L_x_19915:
        /* <DEDUP_REMOVED lines=20> */
.L_x_19919:
        /* <DEDUP_REMOVED lines=13> */
.L_x_19921:
[----:B------:R-:W-:Y:S05]  /*8c20*/  BSYNC.RECONVERGENT B2 ;  /* 0x0000000000027941 */ /* 0x000fea0003800200 */
.L_x_19920:
        /* <DEDUP_REMOVED lines=41> */
.L_x_19918:
[----:B------:R-:W-:Y:S05]  /*8ec0*/  BSYNC.RECONVERGENT B1 ;  /* 0x0000000000017941 */ /* 0x000fea0003800200 */
.L_x_19917:
        /* <DEDUP_REMOVED lines=17> */
.L_x_19924:
        /* <DEDUP_REMOVED lines=13> */
.L_x_19926:
[----:B------:R-:W-:Y:S05]  /*90b0*/  BSYNC.RECONVERGENT B2 ;  /* 0x0000000000027941 */ /* 0x000fea0003800200 */
.L_x_19925:
        /* <DEDUP_REMOVED lines=42> */
.L_x_19923:
[----:B------:R-:W-:Y:S05]  /*9360*/  BSYNC.RECONVERGENT B1 ;  /* 0x0000000000017941 */ /* 0x000fea0003800200 */
.L_x_19922:
        /* <DEDUP_REMOVED lines=15> */
.L_x_19929:
        /* <DEDUP_REMOVED lines=13> */
.L_x_19931:
[----:B------:R-:W-:Y:S05]  /*9530*/  BSYNC.RECONVERGENT B2 ;  /* 0x0000000000027941 */ /* 0x000fea0003800200 */
.L_x_19930:
        /* <DEDUP_REMOVED lines=42> */
.L_x_19928:
[----:B------:R-:W-:Y:S05]  /*97e0*/  BSYNC.RECONVERGENT B1 ;  /* 0x0000000000017941 */ /* 0x000fea0003800200 */
.L_x_19927:
        /* <DEDUP_REMOVED lines=17> */
.L_x_19934:
        /* <DEDUP_REMOVED lines=13> */
.L_x_19936:
[----:B------:R-:W-:Y:S05]  /*99d0*/  BSYNC.RECONVERGENT B2 ;  /* 0x0000000000027941 */ /* 0x000fea0003800200 */
.L_x_19935:
        /* <DEDUP_REMOVED lines=42> */
.L_x_19933:
[----:B------:R-:W-:Y:S05]  /*9c80*/  BSYNC.RECONVERGENT B1 ;  /* 0x0000000000017941 */ /* 0x000fea0003800200 */
.L_x_19932:
        /* <DEDUP_REMOVED lines=15> */
.L_x_19939:
        /* <DEDUP_REMOVED lines=13> */
.L_x_19941:
[----:B------:R-:W-:Y:S05]  /*9e50*/  BSYNC.RECONVERGENT B2 ;  /* 0x0000000000027941 */ /* 0x000fea0003800200 */
.L_x_19940:
        /* <DEDUP_REMOVED lines=42> */
.L_x_19938:
[----:B------:R-:W-:Y:S05]  /*a100*/  BSYNC.RECONVERGENT B1 ;  /* 0x0000000000017941 */ /* 0x000fea0003800200 */
.L_x_19937:
        /* <DEDUP_REMOVED lines=17> */
.L_x_19944:
        /* <DEDUP_REMOVED lines=13> */
.L_x_19946:
[----:B------:R-:W-:Y:S05]  /*a2f0*/  BSYNC.RECONVERGENT B2 ;  /* 0x0000000000027941 */ /* 0x000fea0003800200 */
.L_x_19945:
        /* <DEDUP_REMOVED lines=42> */
.L_x_19943:
[----:B------:R-:W-:Y:S05]  /*a5a0*/  BSYNC.RECONVERGENT B1 ;  /* 0x0000000000017941 */ /* 0x000fea0003800200 */
.L_x_19942:
        /* <DEDUP_REMOVED lines=15> */
.L_x_19949:
        /* <DEDUP_REMOVED lines=13> */
.L_x_19951:
[----:B------:R-:W-:Y:S05]  /*a770*/  BSYNC.RECONVERGENT B2 ;  /* 0x0000000000027941 */ /* 0x000fea0003800200 */
.L_x_19950:
        /* <DEDUP_REMOVED lines=42> */
.L_x_19948:
[----:B------:R-:W-:Y:S05]  /*aa20*/  BSYNC.RECONVERGENT B1 ;  /* 0x0000000000017941 */ /* 0x000fea0003800200 */
.L_x_19947:
        /* <DEDUP_REMOVED lines=17> */
.L_x_19954:
        /* <DEDUP_REMOVED lines=15> */
.L_x_19956:
[----:B------:R-:W-:Y:S05]  /*ac30*/  BSYNC.RECONVERGENT B2 ;  /* 0x0000000000027941 */ /* 0x000fea0003800200 */
.L_x_19955:
        /* <DEDUP_REMOVED lines=42> */
.L_x_19953:
[----:B------:R-:W-:Y:S05]  /*aee0*/  BSYNC.RECONVERGENT B1 ;  /* 0x0000000000017941 */ /* 0x000fea0003800200 */
.L_x_19952:
        /* <DEDUP_REMOVED lines=31> */
.L_x_19916:
        /* <DEDUP_REMOVED lines=16> */
.L_x_19960:
        /* <DEDUP_REMOVED lines=13> */
.L_x_19962:
[----:B------:R-:W-:Y:S05]  /*b2b0*/  BSYNC.RECONVERGENT B2 ;  /* 0x0000000000027941 */ /* 0x000fea0003800200 */
.L_x_19961:
        /* <DEDUP_REMOVED lines=41> */
.L_x_19959:
[----:B------:R-:W-:Y:S05]  /*b550*/  BSYNC.RECONVERGENT B1 ;  /* 0x0000000000017941 */ /* 0x000fea0003800200 */
.L_x_19958:
        /* <DEDUP_REMOVED lines=16> */
.L_x_19965:
        /* <DEDUP_REMOVED lines=13> */
.L_x_19967:
[----:B------:R-:W-:Y:S05]  /*b730*/  BSYNC.RECONVERGENT B2 ;  /* 0x0000000000027941 */ /* 0x000fea0003800200 */
.L_x_19966:
        /* <DEDUP_REMOVED lines=42> */
.L_x_19964:
[----:B------:R-:W-:Y:S05]  /*b9e0*/  BSYNC.RECONVERGENT B1 ;  /* 0x0000000000017941 */ /* 0x000fea0003800200 */
.L_x_19963:
        /* <DEDUP_REMOVED lines=16> */
.L_x_19970:
        /* <DEDUP_REMOVED lines=13> */
.L_x_19972:
[----:B------:R-:W-:Y:S05]  /*bbc0*/  BSYNC.RECONVERGENT B2 ;  /* 0x0000000000027941 */ /* 0x000fea0003800200 */
.L_x_19971:
        /* <DEDUP_REMOVED lines=42> */
.L_x_19969:
[----:B------:R-:W-:Y:S05]  /*be70*/  BSYNC.RECONVERGENT B1 ;  /* 0x0000000000017941 */ /* 0x000fea0003800200 */
.L_x_19968:
        /* <DEDUP_REMOVED lines=16> */
.L_x_19975:
        /* <DEDUP_REMOVED lines=13> */
.L_x_19977:
[----:B------:R-:W-:Y:S05]  /*c050*/  BSYNC.RECONVERGENT B2 ;  /* 0x0000000000027941 */ /* 0x000fea0003800200 */
.L_x_19976:
        /* <DEDUP_REMOVED lines=42> */
.L_x_19974:
[----:B------:R-:W-:Y:S05]  /*c300*/  BSYNC.RECONVERGENT B1 ;  /* 0x0000000000017941 */ /* 0x000fea0003800200 */
.L_x_19973:
        /* <DEDUP_REMOVED lines=16> */
.L_x_19957:
        /* <DEDUP_REMOVED lines=28> */
.L_x_19978:
        /* <DEDUP_REMOVED lines=20> */
.L_x_19982:
        /* <DEDUP_REMOVED lines=13> */
.L_x_19984:
[----:B------:R-:W-:Y:S05]  /*c7e0*/  BSYNC.RECONVERGENT B2 ;  /* 0x0000000000027941 */ /* 0x000fea0003800200 */
.L_x_19983:
        /* <DEDUP_REMOVED lines=41> */
.L_x_19981:
[----:B------:R-:W-:Y:S05]  /*ca80*/  BSYNC.RECONVERGENT B1 ;  /* 0x0000000000017941 */ /* 0x000fea0003800200 */
.L_x_19980:
        /* <DEDUP_REMOVED lines=17> */
.L_x_19987:
        /* <DEDUP_REMOVED lines=13> */
.L_x_19989:
[----:B------:R-:W-:Y:S05]  /*cc70*/  BSYNC.RECONVERGENT B2 ;  /* 0x0000000000027941 */ /* 0x000fea0003800200 */
.L_x_19988:
        /* <DEDUP_REMOVED lines=42> */
.L_x_19986:
[----:B------:R-:W-:Y:S05]  /*cf20*/  BSYNC.RECONVERGENT B1 ;  /* 0x0000000000017941 */ /* 0x000fea0003800200 */
.L_x_19985:
        /* <DEDUP_REMOVED lines=15> */
.L_x_19992:
        /* <DEDUP_REMOVED lines=13> */
.L_x_19994:
[----:B------:R-:W-:Y:S05]  /*d0f0*/  BSYNC.RECONVERGENT B2 ;  /* 0x0000000000027941 */ /* 0x000fea0003800200 */
.L_x_19993:
        /* <DEDUP_REMOVED lines=42> */
.L_x_19991:
[----:B------:R-:W-:Y:S05]  /*d3a0*/  BSYNC.RECONVERGENT B1 ;  /* 0x0000000000017941 */ /* 0x000fea0003800200 */
.L_x_19990:
        /* <DEDUP_REMOVED lines=17> */
.L_x_19997:
        /* <DEDUP_REMOVED lines=13> */
.L_x_19999:
[----:B------:R-:W-:Y:S05]  /*d590*/  BSYNC.RECONVERGENT B2 ;  /* 0x0000000000027941 */ /* 0x000fea0003800200 */
.L_x_19998:
        /* <DEDUP_REMOVED lines=42> */
.L_x_19996:
[----:B------:R-:W-:Y:S05]  /*d840*/  BSYNC.RECONVERGENT B1 ;  /* 0x0000000000017941 */ /* 0x000fea0003800200 */
.L_x_19995:
        /* <DEDUP_REMOVED lines=15> */
.L_x_20002:
        /* <DEDUP_REMOVED lines=13> */
.L_x_20004:
[----:B------:R-:W-:Y:S05]  /*da10*/  BSYNC.RECONVERGENT B2 ;  /* 0x0000000000027941 */ /* 0x000fea0003800200 */
.L_x_20003:
        /* <DEDUP_REMOVED lines=42> */
.L_x_20001:
[----:B------:R-:W-:Y:S05]  /*dcc0*/  BSYNC.RECONVERGENT B1 ;  /* 0x0000000000017941 */ /* 0x000fea0003800200 */
.L_x_20000:
        /* <DEDUP_REMOVED lines=17> */
.L_x_20007:
        /* <DEDUP_REMOVED lines=13> */
.L_x_20009:
[----:B------:R-:W-:Y:S05]  /*deb0*/  BSYNC.RECONVERGENT B2 ;  /* 0x0000000000027941 */ /* 0x000fea0003800200 */
.L_x_20008:
        /* <DEDUP_REMOVED lines=42> */
.L_x_20006:
[----:B------:R-:W-:Y:S05]  /*e160*/  BSYNC.RECONVERGENT B1 ;  /* 0x0000000000017941 */ /* 0x000fea0003800200 */
.L_x_20005:
        /* <DEDUP_REMOVED lines=15> */
.L_x_20012:
        /* <DEDUP_REMOVED lines=13> */
.L_x_20014:
[----:B------:R-:W-:Y:S05]  /*e330*/  BSYNC.RECONVERGENT B2 ;  /* 0x0000000000027941 */ /* 0x000fea0003800200 */
.L_x_20013:
        /* <DEDUP_REMOVED lines=42> */
.L_x_20011:
[----:B------:R-:W-:Y:S05]  /*e5e0*/  BSYNC.RECONVERGENT B1 ;  /* 0x0000000000017941 */ /* 0x000fea0003800200 */
.L_x_20010:
        /* <DEDUP_REMOVED lines=17> */
.L_x_20017:
        /* <DEDUP_REMOVED lines=15> */
.L_x_20019:
[----:B------:R-:W-:Y:S05]  /*e7f0*/  BSYNC.RECONVERGENT B2 ;  /* 0x0000000000027941 */ /* 0x000fea0003800200 */
.L_x_20018:
        /* <DEDUP_REMOVED lines=42> */
.L_x_20016:
[----:B------:R-:W-:Y:S05]  /*eaa0*/  BSYNC.RECONVERGENT B1 ;  /* 0x0000000000017941 */ /* 0x000fea0003800200 */
.L_x_20015:
        /* <DEDUP_REMOVED lines=8> */
[----:B------:R-:W-:Y:S02]  /*eb30*/  FSETP.GTU.FTZ.AND P6, PT, R45, R124, PT ;  /* 0x0000007c2d00720b */ /* 0x000fe40003fdc000 */
[----:B------:R-:W-:-:S02]  /*eb40*/  FSEL R44, R44, RZ, P3 ;  /* 0x000000ff2c2c7208 */ /* 0x000fc40001800000 */
[----:B------:R-:W-:Y:S02]  /*eb50*/  FSEL R45, R34, RZ, !P6 ;  /* 0x000000ff222d7208 */ /* 0x000fe40007000000 */
[----:B------:R-:W-:Y:S02]  /*eb60*/  SEL R106, RZ, 0x1, P6 ;  /* 0x00000001ff6a7807 */ /* 0x000fe40003000000 */
[----:B------:R-:W-:Y:S01]  /*eb70*/  FSETP.GTU.FTZ.AND P6, PT, R47, R124, PT ;  /* 0x0000007c2f00720b */ /* 0x000fe20003fdc000 */
[----:B------:R-:W-:Y:S01]  /*eb80*/  FMUL.FTZ R47, R67, R126 ;  /* 0x0000007e432f7220 */ /* 0x000fe20000410000 */
[----:B------:R-:W-:Y:S01]  /*eb90*/  FSEL R46, R46, RZ, P4 ;  /* 0x000000ff2e2e7208 */ /* 0x000fe20002000000 */
[----:B------:R-:W-:Y:S01]  /*eba0*/  FADD.FTZ R45, R44, R45 ;  /* 0x0000002d2c2d7221 */ /* 0x000fe20000010000 */
[----:B------:R-:W-:Y:S02]  /*ebb0*/  FSEL R33, R32, RZ, !P6 ;  /* 0x000000ff20217208 */ /* 0x000fe40007000000 */
[----:B------:R-:W-:Y:S01]  /*ebc0*/  SEL R104, RZ, 0x1, P6 ;  /* 0x00000001ff687807 */ /* 0x000fe20003000000 */
[----:B------:R-:W-:Y:S01]  /*ebd0*/  @P1 FADD.FTZ R45, R61, R45 ;  /* 0x0000002d3d2d1221 */ /* 0x000fe20000010000 */
[----:B------:R-:W-:Y:S01]  /*ebe0*/  FSETP.GTU.FTZ.AND P6, PT, R37, R124, PT ;  /* 0x0000007c2500720b */ /* 0x000fe20003fdc000 */
[----:B------:R-:W-:Y:S01]  /*ebf0*/  FADD.FTZ R46, R46, R33 ;  /* 0x000000212e2e7221 */ /* 0x000fe20000010000 */
[----:B------:R-:W-:-:S02]  /*ec00*/  FSEL R42, R42, RZ, P2 ;  /* 0x000000ff2a2a7208 */ /* 0x000fc40001000000 */
        /* <DEDUP_REMOVED lines=9> */
.L_x_19979:
        /* <DEDUP_REMOVED lines=16> */
.L_x_20023:
        /* <DEDUP_REMOVED lines=13> */
.L_x_20025:
[----:B------:R-:W-:Y:S05]  /*ee70*/  BSYNC.RECONVERGENT B2 ;  /* 0x0000000000027941 */ /* 0x000fea0003800200 */
.L_x_20024:
        /* <DEDUP_REMOVED lines=41> */
.L_x_20022:
[----:B------:R-:W-:Y:S05]  /*f110*/  BSYNC.RECONVERGENT B1 ;  /* 0x0000000000017941 */ /* 0x000fea0003800200 */
.L_x_20021:
        /* <DEDUP_REMOVED lines=16> */
.L_x_20028:
        /* <DEDUP_REMOVED lines=13> */
.L_x_20030:
[----:B------:R-:W-:Y:S05]  /*f2f0*/  BSYNC.RECONVERGENT B2 ;  /* 0x0000000000027941 */ /* 0x000fea0003800200 */
.L_x_20029:
        /* <DEDUP_REMOVED lines=42> */
.L_x_20027:
[----:B------:R-:W-:Y:S05]  /*f5a0*/  BSYNC.RECONVERGENT B1 ;  /* 0x0000000000017941 */ /* 0x000fea0003800200 */
.L_x_20026:
        /* <DEDUP_REMOVED lines=16> */
.L_x_20033:
        /* <DEDUP_REMOVED lines=13> */
.L_x_20035:
[----:B------:R-:W-:Y:S05]  /*f780*/  BSYNC.RECONVERGENT B2 ;  /* 0x0000000000027941 */ /* 0x000fea0003800200 */
.L_x_20034:
        /* <DEDUP_REMOVED lines=42> */
.L_x_20032:
[----:B------:R-:W-:Y:S05]  /*fa30*/  BSYNC.RECONVERGENT B1 ;  /* 0x0000000000017941 */ /* 0x000fea0003800200 */
.L_x_20031:
        /* <DEDUP_REMOVED lines=16> */
.L_x_20038:
        /* <DEDUP_REMOVED lines=13> */
.L_x_20040:
[----:B------:R-:W-:Y:S05]  /*fc10*/  BSYNC.RECONVERGENT B2 ;  /* 0x0000000000027941 */ /* 0x000fea0003800200 */
.L_x_20039:
        /* <DEDUP_REMOVED lines=42> */
.L_x_20037:
[----:B------:R-:W-:Y:S05]  /*fec0*/  BSYNC.RECONVERGENT B1 ;  /* 0x0000000000017941 */ /* 0x000fea0003800200 */
.L_x_20036:
        /* <DEDUP_REMOVED lines=16> */
.L_x_20020:
        /* <DEDUP_REMOVED lines=28> */
.L_x_20041:
        /* <DEDUP_REMOVED lines=20> */
.L_x_20045:
        /* <DEDUP_REMOVED lines=13> */
.L_x_20047:
[----:B------:R-:W-:Y:S05]  /*103a0*/  BSYNC.RECONVERGENT B2 ;  /* 0x0000000000027941 */ /* 0x000fea0003800200 */
.L_x_20046:
        /* <DEDUP_REMOVED lines=42> */
.L_x_20044:
[----:B------:R-:W-:Y:S05]  /*10650*/  BSYNC.RECONVERGENT B1 ;  /* 0x0000000000017941 */ /* 0x000fea0003800200 */
.L_x_20043:
        /* <DEDUP_REMOVED lines=17> */
.L_x_20050:
        /* <DEDUP_REMOVED lines=13> */
.L_x_20052:
[----:B------:R-:W-:Y:S05]  /*10840*/  BSYNC.RECONVERGENT B2 ;  /* 0x0000000000027941 */ /* 0x000fea0003800200 */
.L_x_20051:
        /* <DEDUP_REMOVED lines=42> */
.L_x_20049:
[----:B------:R-:W-:Y:S05]  /*10af0*/  BSYNC.RECONVERGENT B1 ;  /* 0x0000000000017941 */ /* 0x000fea0003800200 */
.L_x_20048:
        /* <DEDUP_REMOVED lines=15> */
.L_x_20055:
        /* <DEDUP_REMOVED lines=13> */
.L_x_20057:
[----:B------:R-:W-:Y:S05]  /*10cc0*/  BSYNC.RECONVERGENT B2 ;  /* 0x0000000000027941 */ /* 0x000fea0003800200 */
.L_x_20056:
        /* <DEDUP_REMOVED lines=42> */
.L_x_20054:
[----:B------:R-:W-:Y:S05]  /*10f70*/  BSYNC.RECONVERGENT B1 ;  /* 0x0000000000017941 */ /* 0x000fea0003800200 */
.L_x_20053:
        /* <DEDUP_REMOVED lines=17> */
.L_x_20060:
        /* <DEDUP_REMOVED lines=13> */
.L_x_20062:
[----:B------:R-:W-:Y:S05]  /*11160*/  BSYNC.RECONVERGENT B2 ;  /* 0x0000000000027941 */ /* 0x000fea0003800200 */
.L_x_20061:
        /* <DEDUP_REMOVED lines=42> */
.L_x_20059:
[----:B------:R-:W-:Y:S05]  /*11410*/  BSYNC.RECONVERGENT B1 ;  /* 0x0000000000017941 */ /* 0x000fea0003800200 */
.L_x_20058:
        /* <DEDUP_REMOVED lines=15> */
.L_x_20065:
        /* <DEDUP_REMOVED lines=13> */
.L_x_20067:
[----:B------:R-:W-:Y:S05]  /*115e0*/  BSYNC.RECONVERGENT B2 ;  /* 0x0000000000027941 */ /* 0x000fea0003800200 */
.L_x_20066:
        /* <DEDUP_REMOVED lines=42> */
.L_x_20064:
[----:B------:R-:W-:Y:S05]  /*11890*/  BSYNC.RECONVERGENT B1 ;  /* 0x0000000000017941 */ /* 0x000fea0003800200 */
.L_x_20063:
        /* <DEDUP_REMOVED lines=17> */
.L_x_20070:
        /* <DEDUP_REMOVED lines=13> */
.L_x_20072:
[----:B------:R-:W-:Y:S05]  /*11a80*/  BSYNC.RECONVERGENT B2 ;  /* 0x0000000000027941 */ /* 0x000fea0003800200 */
.L_x_20071:
        /* <DEDUP_REMOVED lines=42> */
.L_x_20069:
[----:B------:R-:W-:Y:S05]  /*11d30*/  BSYNC.RECONVERGENT B1 ;  /* 0x0000000000017941 */ /* 0x000fea0003800200 */
.L_x_20068:
        /* <DEDUP_REMOVED lines=15> */
.L_x_20075:
        /* <DEDUP_REMOVED lines=13> */
.L_x_20077:
[----:B------:R-:W-:Y:S05]  /*11f00*/  BSYNC.RECONVERGENT B2 ;  /* 0x0000000000027941 */ /* 0x000fea0003800200 */
.L_x_20076:
        /* <DEDUP_REMOVED lines=42> */
.L_x_20074:
[----:B------:R-:W-:Y:S05]  /*121b0*/  BSYNC.RECONVERGENT B1 ;  /* 0x0000000000017941 */ /* 0x000fea0003800200 */
.L_x_20073:
        /* <DEDUP_REMOVED lines=17> */
.L_x_20080:
        /* <DEDUP_REMOVED lines=15> */
.L_x_20082:
[----:B------:R-:W-:Y:S05]  /*123c0*/  BSYNC.RECONVERGENT B2 ;  /* 0x0000000000027941 */ /* 0x000fea0003800200 */
.L_x_20081:
        /* <DEDUP_REMOVED lines=42> */
.L_x_20079:
[----:B------:R-:W-:Y:S05]  /*12670*/  BSYNC.RECONVERGENT B1 ;  /* 0x0000000000017941 */ /* 0x000fea0003800200 */
.L_x_20078:
        /* <DEDUP_REMOVED lines=20> */
[----:B------:R-:W-:Y:S01]  /*127c0*/  FADD.FTZ R42, R104, R33 ;  /* 0x00000021682a7221 */ /* 0x000fe20000010000 */
[----:B------:R-:W-:Y:S01]  /*127d0*/  FSEL R34, R40, RZ, P5 ;  /* 0x000000ff28227208 */ /* 0x000fe20002800000 */
[----:B------:R-:W-:Y:S01]  /*127e0*/  @P1 FADD.FTZ R41, R61, R41 ;  /* 0x000000293d291221 */ /* 0x000fe20000010000 */
[----:B------:R-:W-:Y:S01]  /*127f0*/  FSEL R43, R43, RZ, !P6 ;  /* 0x000000ff2b2b7208 */ /* 0x000fe20007000000 */
[----:B------:R-:W-:Y:S01]  /*12800*/  FADD.FTZ R40, R32, R35 ;  /* 0x0000002320287221 */ /* 0x000fe20000010000 */
[----:B------:R-:W-:Y:S01]  /*12810*/  PRMT R107, R36, 0x7610, R107 ;  /* 0x00007610246b7816 */ /* 0x000fe2000000006b */
[----:B------:R-:W-:Y:S01]  /*12820*/  @P1 FADD.FTZ R42, R62, R42 ;  /* 0x0000002a3e2a1221 */ /* 0x000fe20000010000 */
[----:B------:R-:W-:Y:S01]  /*12830*/  PRMT R104, R38, 0x7610, R104 ;  /* 0x0000761026687816 */ /* 0x000fe20000000068 */
[----:B------:R-:W-:Y:S01]  /*12840*/  FADD.FTZ R43, R43, R34 ;  /* 0x000000222b2b7221 */ /* 0x000fe20000010000 */
[----:B------:R-:W-:Y:S01]  /*12850*/  SEL R108, RZ, 0x1, P6 ;  /* 0x00000001ff6c7807 */ /* 0x000fe20003000000 */
[----:B------:R-:W-:-:S02]  /*12860*/  @P1 FADD.FTZ R40, R60, R40 ;  /* 0x000000283c281221 */ /* 0x000fc40000010000 */
[----:B------:R-:W-:Y:S01]  /*12870*/  @P1 FADD.FTZ R43, R63, R43 ;  /* 0x0000002b3f2b1221 */ /* 0x000fe20000010000 */
[----:B------:R-:W-:Y:S06]  /*12880*/  BRA `(.L_x_20083) ;  /* 0x0000001000d07947 */ /* 0x000fec0003800000 */
.L_x_20042:
        /* <DEDUP_REMOVED lines=16> */
.L_x_20086:
        /* <DEDUP_REMOVED lines=13> */
.L_x_20088:
[----:B------:R-:W-:Y:S05]  /*12a60*/  BSYNC.RECONVERGENT B2 ;  /* 0x0000000000027941 */ /* 0x000fea0003800200 */
.L_x_20087:
        /* <DEDUP_REMOVED lines=42> */
.L_x_20085:
[----:B------:R-:W-:Y:S05]  /*12d10*/  BSYNC.RECONVERGENT B1 ;  /* 0x0000000000017941 */ /* 0x000fea0003800200 */
.L_x_20084:
        /* <DEDUP_REMOVED lines=16> */
.L_x_20091:
        /* <DEDUP_REMOVED lines=13> */
.L_x_20093:
[----:B------:R-:W-:Y:S05]  /*12ef0*/  BSYNC.RECONVERGENT B2 ;  /* 0x0000000000027941 */ /* 0x000fea0003800200 */
.L_x_20092:
        /* <DEDUP_REMOVED lines=42> */
.L_x_20090:
[----:B------:R-:W-:Y:S05]  /*131a0*/  BSYNC.RECONVERGENT B1 ;  /* 0x0000000000017941 */ /* 0x000fea0003800200 */
.L_x_20089:
        /* <DEDUP_REMOVED lines=16> */
.L_x_20096:
        /* <DEDUP_REMOVED lines=13> */
.L_x_20098:
[----:B------:R-:W-:Y:S05]  /*13380*/  BSYNC.RECONVERGENT B2 ;  /* 0x0000000000027941 */ /* 0x000fea0003800200 */
.L_x_20097:
        /* <DEDUP_REMOVED lines=42> */
.L_x_20095:
[----:B------:R-:W-:Y:S05]  /*13630*/  BSYNC.RECONVERGENT B1 ;  /* 0x0000000000017941 */ /* 0x000fea0003800200 */
.L_x_20094:
        /* <DEDUP_REMOVED lines=16> */
.L_x_20101:
        /* <DEDUP_REMOVED lines=13> */
.L_x_20103:
[----:B------:R-:W-:Y:S05]  /*13810*/  BSYNC.RECONVERGENT B2 ;  /* 0x0000000000027941 */ /* 0x000fea0003800200 */
.L_x_20102:
        /* <DEDUP_REMOVED lines=42> */
.L_x_20100:
[----:B------:R-:W-:Y:S05]  /*13ac0*/  BSYNC.RECONVERGENT B1 ;  /* 0x0000000000017941 */ /* 0x000fea0003800200 */
.L_x_20099:
        /* <DEDUP_REMOVED lines=16> */
.L_x_20083:
        /* <DEDUP_REMOVED lines=28> */
.L_x_20104:
        /* <DEDUP_REMOVED lines=16> */
[----:B------:R-:W-:Y:S01]  /*13e90*/  @!P2 IMAD.MOV.U32 R36, RZ, RZ, R112 ;  /* 0x000000ffff24a224 */ /* 0x000fe200078e0070 */
[----:B------:R-:W-:Y:S01]  /*13ea0*/  @P2 MOV R36, R111 ;  /* 0x0000006f00242202 */ /* 0x000fe20000000f00 */
[----:B------:R-:W-:Y:S01]  /*13eb0*/  @P2 IMAD.MOV.U32 R120, RZ, RZ, R128 ;  /* 0x000000ffff782224 */ /* 0x000fe200078e0080 */
[----:B------:R-:W-:Y:S06]  /*13ec0*/  BRA `(.L_x_20107) ;  /* 0x0000000000e07947 */ /* 0x000fec0003800000 */
.L_x_20108:
        /* <DEDUP_REMOVED lines=13> */
.L_x_20110:
[----:B------:R-:W-:Y:S05]  /*13fa0*/  BSYNC.RECONVERGENT B2 ;  /* 0x0000000000027941 */ /* 0x000fea0003800200 */
.L_x_20109:
        /* <DEDUP_REMOVED lines=42> */
.L_x_20107:
[----:B------:R-:W-:Y:S05]  /*14250*/  BSYNC.RECONVERGENT B1 ;  /* 0x0000000000017941 */ /* 0x000fea0003800200 */
.L_x_20106:
        /* <DEDUP_REMOVED lines=17> */
.L_x_20113:
        /* <DEDUP_REMOVED lines=13> */
.L_x_20115:
[----:B------:R-:W-:Y:S05]  /*14440*/  BSYNC.RECONVERGENT B2 ;  /* 0x0000000000027941 */ /* 0x000fea0003800200 */
.L_x_20114:
        /* <DEDUP_REMOVED lines=42> */
.L_x_20112:
[----:B------:R-:W-:Y:S05]  /*146f0*/  BSYNC.RECONVERGENT B1 ;  /* 0x0000000000017941 */ /* 0x000fea0003800200 */
.L_x_20111:
        /* <DEDUP_REMOVED lines=15> */
.L_x_20118:
        /* <DEDUP_REMOVED lines=13> */
.L_x_20120:
[----:B------:R-:W-:Y:S05]  /*148c0*/  BSYNC.RECONVERGENT B2 ;  /* 0x0000000000027941 */ /* 0x000fea0003800200 */
.L_x_20119:
        /* <DEDUP_REMOVED lines=42> */
.L_x_20117:
[----:B------:R-:W-:Y:S05]  /*14b70*/  BSYNC.RECONVERGENT B1 ;  /* 0x0000000000017941 */ /* 0x000fea0003800200 */
.L_x_20116:
        /* <DEDUP_REMOVED lines=17> */
.L_x_20123:
        /* <DEDUP_REMOVED lines=13> */
.L_x_20125:
[----:B------:R-:W-:Y:S05]  /*14d60*/  BSYNC.RECONVERGENT B2 ;  /* 0x0000000000027941 */ /* 0x000fea0003800200 */
.L_x_20124:
        /* <DEDUP_REMOVED lines=41> */
[----:B------:R-:W-:-:S07]  /*15000*/  HFMA2 R32, -RZ, RZ, 0, 0 ;  /* 0x00000000ff207431 */ /* 0x000fce00000001ff */
.L_x_20122:
[----:B------:R-:W-:Y:S05]  /*15010*/  BSYNC.RECONVERGENT B1 ;  /* 0x0000000000017941 */ /* 0x000fea0003800200 */
.L_x_20121:
        /* <DEDUP_REMOVED lines=15> */
.L_x_20128:
        /* <DEDUP_REMOVED lines=13> */
.L_x_20130:
[----:B------:R-:W-:Y:S05]  /*151e0*/  BSYNC.RECONVERGENT B2 ;  /* 0x0000000000027941 */ /* 0x000fea0003800200 */
.L_x_20129:
        /* <DEDUP_REMOVED lines=42> */
.L_x_20127:
[----:B------:R-:W-:Y:S05]  /*15490*/  BSYNC.RECONVERGENT B1 ;  /* 0x0000000000017941 */ /* 0x000fea0003800200 */
.L_x_20126:
        /* <DEDUP_REMOVED lines=17> */
.L_x_20133:
        /* <DEDUP_REMOVED lines=13> */
.L_x_20135:
[----:B------:R-:W-:Y:S05]  /*15680*/  BSYNC.RECONVERGENT B2 ;  /* 0x0000000000027941 */ /* 0x000fea0003800200 */
.L_x_20134:
        /* <DEDUP_REMOVED lines=42> */
.L_x_20132:
[----:B------:R-:W-:Y:S05]  /*15930*/  BSYNC.RECONVERGENT B1 ;  /* 0x0000000000017941 */ /* 0x000fea0003800200 */
.L_x_20131:
        /* <DEDUP_REMOVED lines=15> */
.L_x_20138:
        /* <DEDUP_REMOVED lines=13> */
.L_x_20140:
[----:B------:R-:W-:Y:S05]  /*15b00*/  BSYNC.RECONVERGENT B2 ;  /* 0x0000000000027941 */ /* 0x000fea0003800200 */
.L_x_20139:
        /* <DEDUP_REMOVED lines=42> */
.L_x_20137:
[----:B------:R-:W-:Y:S05]  /*15db0*/  BSYNC.RECONVERGENT B1 ;  /* 0x0000000000017941 */ /* 0x000fea0003800200 */
.L_x_20136:
        /* <DEDUP_REMOVED lines=17> */
.L_x_20143:
        /* <DEDUP_REMOVED lines=15> */
.L_x_20145:
[----:B------:R-:W-:Y:S05]  /*15fc0*/  BSYNC.RECONVERGENT B2 ;  /* 0x0000000000027941 */ /* 0x000fea0003800200 */
.L_x_20144:
        /* <DEDUP_REMOVED lines=42> */
.L_x_20142:
[----:B------:R-:W-:Y:S05]  /*16270*/  BSYNC.RECONVERGENT B1 ;  /* 0x0000000000017941 */ /* 0x000fea0003800200 */
.L_x_20141:
        /* <DEDUP_REMOVED lines=16> */
[----:B------:R-:W-:Y:S01]  /*16380*/  FSEL R33, R32, RZ, !P6 ;  /* 0x000000ff20217208 */ /* 0x000fe20007000000 */
[----:B------:R-:W-:Y:S01]  /*16390*/  FMUL.FTZ R32, R67, R126 ;  /* 0x0000007e43207220 */ /* 0x000fe20000410000 */
[----:B------:R-:W-:-:S02]  /*163a0*/  SEL R108, RZ, 0x1, P6 ;  /* 0x00000001ff6c7807 */ /* 0x000fc40003000000 */
[----:B------:R-:W-:Y:S01]  /*163b0*/  FSETP.GTU.FTZ.AND P6, PT, R71, R124, PT ;  /* 0x0000007c4700720b */ /* 0x000fe20003fdc000 */
[----:B------:R-:W-:Y:S01]  /*163c0*/  FADD.FTZ R38, R34, R33 ;  /* 0x0000002122267221 */ /* 0x000fe20000010000 */
[----:B------:R-:W-:Y:S02]  /*163d0*/  FSEL R106, R106, RZ, P3 ;  /* 0x000000ff6a6a7208 */ /* 0x000fe40001800000 */
[----:B------:R-:W-:Y:S01]  /*163e0*/  FSEL R35, R35, RZ, P5 ;  /* 0x000000ff23237208 */ /* 0x000fe20002800000 */
[----:B------:R-:W-:Y:S01]  /*163f0*/  @P1 FADD.FTZ R38, R62, R38 ;  /* 0x000000263e261221 */ /* 0x000fe20000010000 */
[----:B------:R-:W-:Y:S01]  /*16400*/  FSEL R32, R32, RZ, !P6 ;  /* 0x000000ff20207208 */ /* 0x000fe20007000000 */
[----:B------:R-:W-:Y:S01]  /*16410*/  FADD.FTZ R37, R106, R37 ;  /* 0x000000256a257221 */ /* 0x000fe20000010000 */
[----:B------:R-:W-:Y:S02]  /*16420*/  PRMT R104, R108, 0x7610, R104 ;  /* 0x000076106c687816 */ /* 0x000fe40000000068 */
[----:B------:R-:W-:Y:S01]  /*16430*/  PRMT R106, R70, 0x7610, R106 ;  /* 0x00007610466a7816 */ /* 0x000fe2000000006a */
[----:B------:R-:W-:Y:S01]  /*16440*/  FADD.FTZ R39, R32, R35 ;  /* 0x0000002320277221 */ /* 0x000fe20000010000 */
[----:B------:R-:W-:Y:S01]  /*16450*/  SEL R108, RZ, 0x1, P6 ;  /* 0x00000001ff6c7807 */ /* 0x000fe20003000000 */
[----:B------:R-:W-:-:S02]  /*16460*/  @P1 FADD.FTZ R37, R61, R37 ;  /* 0x000000253d251221 */ /* 0x000fc40000010000 */
[----:B------:R-:W-:Y:S01]  /*16470*/  @P1 FADD.FTZ R39, R63, R39 ;  /* 0x000000273f271221 */ /* 0x000fe20000010000 */
[----:B------:R-:W-:Y:S06]  /*16480*/  BRA `(.L_x_20146) ;  /* 0x0000001000d07947 */ /* 0x000fec0003800000 */
.L_x_20105:
        /* <DEDUP_REMOVED lines=16> */
.L_x_20149:
        /* <DEDUP_REMOVED lines=13> */
.L_x_20151:
[----:B------:R-:W-:Y:S05]  /*16660*/  BSYNC.RECONVERGENT B2 ;  /* 0x0000000000027941 */ /* 0x000fea0003800200 */
.L_x_20150:
        /* <DEDUP_REMOVED lines=42> */
.L_x_20148:
[----:B------:R-:W-:Y:S05]  /*16910*/  BSYNC.RECONVERGENT B1 ;  /* 0x0000000000017941 */ /* 0x000fea0003800200 */
.L_x_20147:
        /* <DEDUP_REMOVED lines=16> */
.L_x_20154:
        /* <DEDUP_REMOVED lines=13> */
.L_x_20156:
[----:B------:R-:W-:Y:S05]  /*16af0*/  BSYNC.RECONVERGENT B2 ;  /* 0x0000000000027941 */ /* 0x000fea0003800200 */
.L_x_20155:
        /* <DEDUP_REMOVED lines=42> */
.L_x_20153:
[----:B------:R-:W-:Y:S05]  /*16da0*/  BSYNC.RECONVERGENT B1 ;  /* 0x0000000000017941 */ /* 0x000fea0003800200 */
.L_x_20152:
        /* <DEDUP_REMOVED lines=16> */
.L_x_20159:
        /* <DEDUP_REMOVED lines=13> */
.L_x_20161:
[----:B------:R-:W-:Y:S05]  /*16f80*/  BSYNC.RECONVERGENT B2 ;  /* 0x0000000000027941 */ /* 0x000fea0003800200 */
.L_x_20160:
        /* <DEDUP_REMOVED lines=42> */
.L_x_20158:
[----:B------:R-:W-:Y:S05]  /*17230*/  BSYNC.RECONVERGENT B1 ;  /* 0x0000000000017941 */ /* 0x000fea0003800200 */
.L_x_20157:
        /* <DEDUP_REMOVED lines=16> */
.L_x_20164:
        /* <DEDUP_REMOVED lines=13> */
.L_x_20166:
[----:B------:R-:W-:Y:S05]  /*17410*/  BSYNC.RECONVERGENT B2 ;  /* 0x0000000000027941 */ /* 0x000fea0003800200 */
.L_x_20165:
        /* <DEDUP_REMOVED lines=42> */
.L_x_20163:
[----:B------:R-:W-:Y:S05]  /*176c0*/  BSYNC.RECONVERGENT B1 ;  /* 0x0000000000017941 */ /* 0x000fea0003800200 */
.L_x_20162:
        /* <DEDUP_REMOVED lines=16> */
.L_x_20146:
[----:B------:R-:W-:Y:S01]  /*177d0*/  SEL R70, RZ, 0x1000000, !P5 ;  /* 0x01000000ff467807 */ /* 0x000fe20006800000 */
[C---:B------:R-:W-:Y:S01]  /*177e0*/  IMAD.WIDE.U32 R144, R133.reuse, 0x10, R136 ;  /* 0x0000001085907825 */ /* 0x040fe200078e0088 */
[----:B------:R-:W-:Y:S01]  /*177f0*/  SEL R71, RZ, 0x10000, !P4 ;  /* 0x00010000ff477807 */ /* 0x000fe20006000000 */
[----:B------:R-:W0:Y:S01]  /*17800*/  @P0 LDC.64 R34, c[0x0][0x398] ;  /* 0x0000e600ff220b82 */ /* 0x000e220000000a00 */
[----:B------:R-:W-:Y:S01]  /*17810*/  SEL R118, RZ, 0x100, !P3 ;  /* 0x00000100ff767807 */ /* 0x000fe20005800000 */
[----:B------:R-:W-:Y:S01]  /*17820*/  IMAD.WIDE.U32 R138, R133, 0x4, R134 ;  /* 0x00000004858a7825 */ /* 0x000fe200078e0086 */
[----:B------:R1:W-:Y:S01]  /*17830*/  STG.E.128 desc[UR8][R144.64], R36 ;  /* 0x0000002490007986 */ /* 0x0003e2000c101d08 */
[----:B------:R-:W-:Y:S02]  /*17840*/  IADD3 R119, PT, PT, R123, 0xc0, RZ ;  /* 0x000000c07b777810 */ /* 0x000fe40007ffe0ff */
[----:B------:R-:W-:Y:S02]  /*17850*/  IADD3 R70, PT, PT, R118, R70, R71 ;  /* 0x0000004676467210 */ /* 0x000fe40007ffe047 */
        /* <DEDUP_REMOVED lines=19> */
.L_x_20167:
        /* <DEDUP_REMOVED lines=20> */
.L_x_20171:
        /* <DEDUP_REMOVED lines=13> */
.L_x_20173:
[----:B------:R-:W-:Y:S05]  /*17ba0*/  BSYNC.RECONVERGENT B2 ;  /* 0x0000000000027941 */ /* 0x000fea0003800200 */
.L_x_20172:
        /* <DEDUP_REMOVED lines=42> */
.L_x_20170:
[----:B------:R-:W-:Y:S05]  /*17e50*/  BSYNC.RECONVERGENT B1 ;  /* 0x0000000000017941 */ /* 0x000fea0003800200 */
.L_x_20169:
        /* <DEDUP_REMOVED lines=17> */
.L_x_20176:
        /* <DEDUP_REMOVED lines=13> */
.L_x_20178:
[----:B------:R-:W-:Y:S05]  /*18040*/  BSYNC.RECONVERGENT B2 ;  /* 0x0000000000027941 */ /* 0x000fea0003800200 */
.L_x_20177:
        /* <DEDUP_REMOVED lines=42> */
.L_x_20175:
[----:B------:R-:W-:Y:S05]  /*182f0*/  BSYNC.RECONVERGENT B1 ;  /* 0x0000000000017941 */ /* 0x000fea0003800200 */
.L_x_20174:
        /* <DEDUP_REMOVED lines=15> */
.L_x_20181:
        /* <DEDUP_REMOVED lines=13> */
.L_x_20183:
[----:B------:R-:W-:Y:S05]  /*184c0*/  BSYNC.RECONVERGENT B2 ;  /* 0x0000000000027941 */ /* 0x000fea0003800200 */
.L_x_20182:
        /* <DEDUP_REMOVED lines=42> */
.L_x_20180:
[----:B------:R-:W-:Y:S05]  /*18770*/  BSYNC.RECONVERGENT B1 ;  /* 0x0000000000017941 */ /* 0x000fea0003800200 */
.L_x_20179:
        /* <DEDUP_REMOVED lines=17> */
.L_x_20186:
        /* <DEDUP_REMOVED lines=13> */
.L_x_20188:
[----:B------:R-:W-:Y:S05]  /*18960*/  BSYNC.RECONVERGENT B2 ;  /* 0x0000000000027941 */ /* 0x000fea0003800200 */
.L_x_20187:
        /* <DEDUP_REMOVED lines=42> */
.L_x_20185:
[----:B------:R-:W-:Y:S05]  /*18c10*/  BSYNC.RECONVERGENT B1 ;  /* 0x0000000000017941 */ /* 0x000fea0003800200 */
.L_x_20184:
        /* <DEDUP_REMOVED lines=15> */
.L_x_20191:
        /* <DEDUP_REMOVED lines=13> */
.L_x_20193:
[----:B------:R-:W-:Y:S05]  /*18de0*/  BSYNC.RECONVERGENT B2 ;  /* 0x0000000000027941 */ /* 0x000fea0003800200 */
.L_x_20192:
        /* <DEDUP_REMOVED lines=42> */
.L_x_20190:
[----:B------:R-:W-:Y:S05]  /*19090*/  BSYNC.RECONVERGENT B1 ;  /* 0x0000000000017941 */ /* 0x000fea0003800200 */
.L_x_20189:
        /* <DEDUP_REMOVED lines=17> */
.L_x_20196:
        /* <DEDUP_REMOVED lines=13> */
.L_x_20198:
[----:B------:R-:W-:Y:S05]  /*19280*/  BSYNC.RECONVERGENT B2 ;  /* 0x0000000000027941 */ /* 0x000fea0003800200 */
.L_x_20197:
        /* <DEDUP_REMOVED lines=42> */
.L_x_20195:
[----:B------:R-:W-:Y:S05]  /*19530*/  BSYNC.RECONVERGENT B1 ;  /* 0x0000000000017941 */ /* 0x000fea0003800200 */
.L_x_20194:
        /* <DEDUP_REMOVED lines=15> */
.L_x_20201:
        /* <DEDUP_REMOVED lines=13> */
.L_x_20203:
[----:B------:R-:W-:Y:S05]  /*19700*/  BSYNC.RECONVERGENT B2 ;  /* 0x0000000000027941 */ /* 0x000fea0003800200 */
.L_x_20202:
        /* <DEDUP_REMOVED lines=42> */
.L_x_20200:
[----:B------:R-:W-:Y:S05]  /*199b0*/  BSYNC.RECONVERGENT B1 ;  /* 0x0000000000017941 */ /* 0x000fea0003800200 */
.L_x_20199:
        /* <DEDUP_REMOVED lines=17> */
.L_x_20206:
        /* <DEDUP_REMOVED lines=15> */
.L_x_20208:
[----:B------:R-:W-:Y:S05]  /*19bc0*/  BSYNC.RECONVERGENT B2 ;  /* 0x0000000000027941 */ /* 0x000fea0003800200 */
.L_x_20207:
        /* <DEDUP_REMOVED lines=42> */
.L_x_20205:
[----:B------:R-:W-:Y:S05]  /*19e70*/  BSYNC.RECONVERGENT B1 ;  /* 0x0000000000017941 */ /* 0x000fea0003800200 */
.L_x_20204:
        /* <DEDUP_REMOVED lines=27> */
[----:B------:R-:W-:Y:S01]  /*1a030*/  SEL R108, RZ, 0x1, P6 ;  /* 0x00000001ff6c7807 */ /* 0x000fe20003000000 */
[--C-:B------:R-:W-:Y:S01]  /*1a040*/  FADD.FTZ R35, R70, R107.reuse ;  /* 0x0000006b46237221 */ /* 0x100fe20000010000 */
[----:B------:R-:W-:Y:S01]  /*1a050*/  PRMT R107, R106, 0x7610, R107 ;  /* 0x000076106a6b7816 */ /* 0x000fe2000000006b */
[----:B------:R-:W-:Y:S01]  /*1a060*/  @P1 FADD.FTZ R32, R60, R32 ;  /* 0x000000203c201221 */ /* 0x000fe20000010000 */
[----:B------:R-:W-:Y:S01]  /*1a070*/  PRMT R106, R127, 0x7610, R106 ;  /* 0x000076107f6a7816 */ /* 0x000fe2000000006a */
[----:B------:R-:W-:Y:S01]  /*1a080*/  @P1 FADD.FTZ R35, R63, R35 ;  /* 0x000000233f231221 */ /* 0x000fe20000010000 */
[----:B------:R-:W-:Y:S06]  /*1a090*/  BRA `(.L_x_20209) ;  /* 0x0000001000d07947 */ /* 0x000fec0003800000 */
.L_x_20168:
        /* <DEDUP_REMOVED lines=16> */
.L_x_20212:
        /* <DEDUP_REMOVED lines=13> */
.L_x_20214:
[----:B------:R-:W-:Y:S05]  /*1a270*/  BSYNC.RECONVERGENT B2 ;  /* 0x0000000000027941 */ /* 0x000fea0003800200 */
.L_x_20213:
        /* <DEDUP_REMOVED lines=42> */
.L_x_20211:
[----:B------:R-:W-:Y:S05]  /*1a520*/  BSYNC.RECONVERGENT B1 ;  /* 0x0000000000017941 */ /* 0x000fea0003800200 */
.L_x_20210:
        /* <DEDUP_REMOVED lines=16> */
.L_x_20217:
        /* <DEDUP_REMOVED lines=13> */
.L_x_20219:
[----:B------:R-:W-:Y:S05]  /*1a700*/  BSYNC.RECONVERGENT B2 ;  /* 0x0000000000027941 */ /* 0x000fea0003800200 */
.L_x_20218:
        /* <DEDUP_REMOVED lines=42> */
.L_x_20216:
[----:B------:R-:W-:Y:S05]  /*1a9b0*/  BSYNC.RECONVERGENT B1 ;  /* 0x0000000000017941 */ /* 0x000fea0003800200 */
.L_x_20215:
        /* <DEDUP_REMOVED lines=16> */
.L_x_20222:
        /* <DEDUP_REMOVED lines=13> */
.L_x_20224:
[----:B------:R-:W-:Y:S05]  /*1ab90*/  BSYNC.RECONVERGENT B2 ;  /* 0x0000000000027941 */ /* 0x000fea0003800200 */
.L_x_20223:
        /* <DEDUP_REMOVED lines=42> */
.L_x_20221:
[----:B------:R-:W-:Y:S05]  /*1ae40*/  BSYNC.RECONVERGENT B1 ;  /* 0x0000000000017941 */ /* 0x000fea0003800200 */
.L_x_20220:
        /* <DEDUP_REMOVED lines=16> */
.L_x_20227:
        /* <DEDUP_REMOVED lines=13> */
.L_x_20229:
[----:B------:R-:W-:Y:S05]  /*1b020*/  BSYNC.RECONVERGENT B2 ;  /* 0x0000000000027941 */ /* 0x000fea0003800200 */
.L_x_20228:
        /* <DEDUP_REMOVED lines=42> */
.L_x_20226:
[----:B------:R-:W-:Y:S05]  /*1b2d0*/  BSYNC.RECONVERGENT B1 ;  /* 0x0000000000017941 */ /* 0x000fea0003800200 */
.L_x_20225:
        /* <DEDUP_REMOVED lines=16> */
.L_x_20209:
[----:B------:R-:W-:Y:S01]  /*1b3e0*/  SEL R120, RZ, 0x1000000, !P5 ;  /* 0x01000000ff787807 */ /* 0x000fe20006800000 */
[----:B------:R-:W-:Y:S01]  /*1b3f0*/  IMAD.WIDE.U32 R142, R119, 0x10, R136 ;  /* 0x00000010778e7825 */ /* 0x000fe200078e0088 */
[----:B------:R-:W-:Y:S01]  /*1b400*/  SEL R127, RZ, 0x10000, !P4 ;  /* 0x00010000ff7f7807 */ /* 0x000fe20006000000 */
[----:B------:R-:W0:Y:S01]  /*1b410*/  @P0 LDC.64 R138, c[0x0][0x398] ;  /* 0x0000e600ff8a0b82 */ /* 0x000e220000000a00 */
[----:B------:R-:W-:Y:S02]  /*1b420*/  SEL R130, RZ, 0x100, !P3 ;  /* 0x00000100ff827807 */ /* 0x000fe40005800000 */
[----:B------:R-:W-:Y:S01]  /*1b430*/  SEL R141, RZ, 0x1, !P2 ;  /* 0x00000001ff8d7807 */ /* 0x000fe20005000000 */
[----:B------:R1:W-:Y:S01]  /*1b440*/  STG.E.128 desc[UR8][R142.64], R32 ;  /* 0x000000208e007986 */ /* 0x0003e2000c101d08 */
[----:B------:R-:W-:Y:S02]  /*1b450*/  IADD3 R120, PT, PT, R130, R120, R127 ;  /* 0x0000007882787210 */ /* 0x000fe40007ffe07f */
[----:B------:R-:W-:Y:S01]  /*1b460*/  IADD3 R127, PT, PT, R123, 0xe0, RZ ;  /* 0x000000e07b7f7810 */ /* 0x000fe20007ffe0ff */
[----:B------:R-:W2:Y:S02]  /*1b470*/  @P1 LDC.64 R70, c[0x0][0x3a0] ;  /* 0x0000e800ff461b82 */ /* 0x000ea40000000a00 */
[----:B------:R-:W-:-:S02]  /*1b480*/  IMAD.IADD R147, R120, 0x1, R141 ;  /* 0x0000000178937824 */ /* 0x000fc400078e028d */
[----:B------:R-:W-:-:S04]  /*1b490*/  IMAD.WIDE.U32 R140, R119, 0x4, R134 ;  /* 0x00000004778c7825 */ /* 0x000fc800078e0086 */
[C---:B------:R-:W-:Y:S01]  /*1b4a0*/  IMAD.WIDE.U32 R68, R127.reuse, 0x10, R68 ;  /* 0x000000107f447825 */ /* 0x040fe200078e0044 */
[----:B------:R1:W-:Y:S03]  /*1b4b0*/  STG.E desc[UR8][R140.64], R147 ;  /* 0x000000938c007986 */ /* 0x0003e6000c101908 */
        /* <DEDUP_REMOVED lines=14> */
.L_x_20230:
        /* <DEDUP_REMOVED lines=20> */
.L_x_20234:
        /* <DEDUP_REMOVED lines=13> */
.L_x_20236:
[----:B------:R-:W-:Y:S05]  /*1b7b0*/  BSYNC.RECONVERGENT B2 ;  /* 0x0000000000027941 */ /* 0x000fea0003800200 */
.L_x_20235:
        /* <DEDUP_REMOVED lines=40> */
[----:B------:R-:W-:Y:S01]  /*1ba40*/  HFMA2 R106, -RZ, RZ, 0, 0 ;  /* 0x00000000ff6a7431 */ /* 0x000fe200000001ff */
[----:B------:R-:W-:-:S07]  /*1ba50*/  LOP3.LUT R112, R138, UR29, R107, 0x96, !PT ;  /* 0x0000001d8a707c12 */ /* 0x000fce000f8e966b */
.L_x_20233:
[----:B------:R-:W-:Y:S05]  /*1ba60*/  BSYNC.RECONVERGENT B1 ;  /* 0x0000000000017941 */ /* 0x000fea0003800200 */
.L_x_20232:
[----:B------:R-:W-:Y:S01]  /*1ba70*/  ISETP.NE.AND P3, PT, R106, 0x1, PT ;  /* 0x000000016a00780c */ /* 0x000fe20003f65270 */
[----:B------:R-:W-:Y:S01]  /*1ba80*/  BSSY.RECONVERGENT B1, `(.L_x_20237) ;  /* 0x0000048000017945 */ /* 0x000fe20003800200 */
[----:B------:R-:W-:Y:S01]  /*1ba90*/  I2FP.F32.U32 R107, R104 ;  /* 0x00000068006b7245 */ /* 0x000fe20000201000 */
[----:B-----5:R-:W-:Y:S01]  /*1baa0*/  FMUL.FTZ R104, R68, R126 ;  /* 0x0000007e44687220 */ /* 0x020fe20000410000 */
[----:B------:R-:W-:-:S03]  /*1bab0*/  MOV R68, R110 ;  /* 0x0000006e00447202 */ /* 0x000fc60000000f00 */
[----:B------:R-:W-:-:S05]  /*1bac0*/  FFMA.FTZ R107, R107, R122, 1.1641532182693481445e-10 ;  /* 0x2f0000006b6b7423 */ /* 0x000fca000001007a */
[----:B------:R-:W-:Y:S01]  /*1bad0*/  FSETP.LE.FTZ.AND P2, PT, R107, R124, PT ;  /* 0x0000007c6b00720b */ /* 0x000fe20003f53000 */
[----:B------:R-:W-:Y:S01]  /*1bae0*/  IMAD.MOV.U32 R107, RZ, RZ, 0x2 ;  /* 0x00000002ff6b7424 */ /* 0x000fe200078e00ff */
        /* <DEDUP_REMOVED lines=9> */
.L_x_20239:
        /* <DEDUP_REMOVED lines=13> */
.L_x_20241:
[----:B------:R-:W-:Y:S05]  /*1bc50*/  BSYNC.RECONVERGENT B2 ;  /* 0x0000000000027941 */ /* 0x000fea0003800200 */
.L_x_20240:
[----:B-1----:R-:W-:Y:S01]  /*1bc60*/  IMAD.WIDE.U32 R138, R115, -0x326172a9, RZ ;  /* 0xcd9e8d57738a7825 */ /* 0x002fe200078e00ff */
        /* <DEDUP_REMOVED lines=41> */
.L_x_20238:
[----:B------:R-:W-:Y:S05]  /*1bf00*/  BSYNC.RECONVERGENT B1 ;  /* 0x0000000000017941 */ /* 0x000fea0003800200 */
.L_x_20237:
[----:B------:R-:W-:Y:S01]  /*1bf10*/  ISETP.NE.AND P3, PT, R107, 0x1, PT ;  /* 0x000000016b00780c */ /* 0x000fe20003f65270 */
[----:B------:R-:W-:Y:S01]  /*1bf20*/  BSSY.RECONVERGENT B1, `(.L_x_20242) ;  /* 0x0000046000017945 */ /* 0x000fe20003800200 */
[----:B-1----:R-:W-:Y:S01]  /*1bf30*/  I2FP.F32.U32 R139, R68 ;  /* 0x00000044008b7245 */ /* 0x002fe20000201000 */
        /* <DEDUP_REMOVED lines=12> */
.L_x_20244:
        /* <DEDUP_REMOVED lines=13> */
.L_x_20246:
[----:B------:R-:W-:Y:S05]  /*1c0d0*/  BSYNC.RECONVERGENT B2 ;  /* 0x0000000000027941 */ /* 0x000fea0003800200 */
.L_x_20245:
        /* <DEDUP_REMOVED lines=42> */
.L_x_20243:
[----:B------:R-:W-:Y:S05]  /*1c380*/  BSYNC.RECONVERGENT B1 ;  /* 0x0000000000017941 */ /* 0x000fea0003800200 */
.L_x_20242:
        /* <DEDUP_REMOVED lines=17> */
.L_x_20249:
        /* <DEDUP_REMOVED lines=13> */
.L_x_20251:
[----:B------:R-:W-:Y:S05]  /*1c570*/  BSYNC.RECONVERGENT B2 ;  /* 0x0000000000027941 */ /* 0x000fea0003800200 */
.L_x_20250:
        /* <DEDUP_REMOVED lines=42> */
.L_x_20248:
[----:B------:R-:W-:Y:S05]  /*1c820*/  BSYNC.RECONVERGENT B1 ;  /* 0x0000000000017941 */ /* 0x000fea0003800200 */
.L_x_20247:
        /* <DEDUP_REMOVED lines=15> */
.L_x_20254:
        /* <DEDUP_REMOVED lines=13> */
.L_x_20256:
[----:B------:R-:W-:Y:S05]  /*1c9f0*/  BSYNC.RECONVERGENT B2 ;  /* 0x0000000000027941 */ /* 0x000fea0003800200 */
.L_x_20255:
        /* <DEDUP_REMOVED lines=42> */
.L_x_20253:
[----:B------:R-:W-:Y:S05]  /*1cca0*/  BSYNC.RECONVERGENT B1 ;  /* 0x0000000000017941 */ /* 0x000fea0003800200 */
.L_x_20252:
        /* <DEDUP_REMOVED lines=17> */
.L_x_20259:
        /* <DEDUP_REMOVED lines=13> */
.L_x_20261:
[----:B------:R-:W-:Y:S05]  /*1ce90*/  BSYNC.RECONVERGENT B2 ;  /* 0x0000000000027941 */ /* 0x000fea0003800200 */
.L_x_20260:
        /* <DEDUP_REMOVED lines=42> */
.L_x_20258:
[----:B------:R-:W-:Y:S05]  /*1d140*/  BSYNC.RECONVERGENT B1 ;  /* 0x0000000000017941 */ /* 0x000fea0003800200 */
.L_x_20257:
        /* <DEDUP_REMOVED lines=15> */
.L_x_20264:
        /* <DEDUP_REMOVED lines=13> */
.L_x_20266:
[----:B------:R-:W-:Y:S05]  /*1d310*/  BSYNC.RECONVERGENT B2 ;  /* 0x0000000000027941 */ /* 0x000fea0003800200 */
.L_x_20265:
        /* <DEDUP_REMOVED lines=42> */
.L_x_20263:
[----:B------:R-:W-:Y:S05]  /*1d5c0*/  BSYNC.RECONVERGENT B1 ;  /* 0x0000000000017941 */ /* 0x000fea0003800200 */
.L_x_20262:
        /* <DEDUP_REMOVED lines=17> */
.L_x_20269:
        /* <DEDUP_REMOVED lines=15> */
.L_x_20271:
[----:B------:R-:W-:Y:S05]  /*1d7d0*/  BSYNC.RECONVERGENT B2 ;  /* 0x0000000000027941 */ /* 0x000fea0003800200 */
.L_x_20270:
        /* <DEDUP_REMOVED lines=42> */
.L_x_20268:
[----:B------:R-:W-:Y:S05]  /*1da80*/  BSYNC.RECONVERGENT B1 ;  /* 0x0000000000017941 */ /* 0x000fea0003800200 */
.L_x_20267:
        /* <DEDUP_REMOVED lines=24> */
[--C-:B------:R-:W-:Y:S01]  /*1dc10*/  FADD.FTZ R68, R104, R107.reuse ;  /* 0x0000006b68447221 */ /* 0x100fe20000010000 */
[----:B------:R-:W-:Y:S01]  /*1dc20*/  PRMT R107, R132, 0x7610, R107 ;  /* 0x00007610846b7816 */ /* 0x000fe2000000006b */
[----:B------:R-:W-:Y:S01]  /*1dc30*/  @P1 FADD.FTZ R69, R61, R69 ;  /* 0x000000453d451221 */ /* 0x000fe20000010000 */
[----:B------:R-:W-:Y:S01]  /*1dc40*/  PRMT R104, R122, 0x7610, R104 ;  /* 0x000076107a687816 */ /* 0x000fe20000000068 */
[----:B------:R-:W-:Y:S01]  /*1dc50*/  FADD.FTZ R71, R106, R139 ;  /* 0x0000008b6a477221 */ /* 0x000fe20000010000 */
[----:B------:R-:W-:Y:S01]  /*1dc60*/  PRMT R106, R138, 0x7610, R106 ;  /* 0x000076108a6a7816 */ /* 0x000fe2000000006a */
[----:B------:R-:W-:Y:S01]  /*1dc70*/  @P1 FADD.FTZ R68, R60, R68 ;  /* 0x000000443c441221 */ /* 0x000fe20000010000 */
[----:B------:R-:W-:Y:S01]  /*1dc80*/  SEL R108, RZ, 0x1, P6 ;  /* 0x00000001ff6c7807 */ /* 0x000fe20003000000 */
[----:B------:R-:W-:Y:S01]  /*1dc90*/  @P1 FADD.FTZ R71, R63, R71 ;  /* 0x000000473f471221 */ /* 0x000fe20000010000 */
[----:B------:R-:W-:Y:S06]  /*1dca0*/  BRA `(.L_x_20272) ;  /* 0x0000001000d07947 */ /* 0x000fec0003800000 */
.L_x_20231:
        /* <DEDUP_REMOVED lines=16> */
.L_x_20275:
        /* <DEDUP_REMOVED lines=13> */
.L_x_20277:
[----:B------:R-:W-:Y:S05]  /*1de80*/  BSYNC.RECONVERGENT B2 ;  /* 0x0000000000027941 */ /* 0x000fea0003800200 */
.L_x_20276:
[----:B------:R-:W-:Y:S01]  /*1de90*/  IMAD.WIDE.U32 R140, R115, -0x326172a9, RZ ;  /* 0xcd9e8d57738c7825 */ /* 0x000fe200078e00ff */
[----:B------:R-:W-:Y:S02]  /*1dea0*/  LOP3.LUT R110, R109, UR7, R143, 0x96, !PT ;  /* 0x000000076d6e7c12 */ /* 0x000fe4000f8e968f */
[----:B------:R-:W-:Y:S01]  /*1deb0*/  MOV R130, R118 ;  /* 0x0000007600827202 */ /* 0x000fe20000000f00 */
[----:B------:R-:W-:Y:S01]  /*1dec0*/  IMAD.MOV.U32 R132, RZ, RZ, RZ ;  /* 0x000000ffff847224 */ /* 0x000fe200078e00ff */
        /* <DEDUP_REMOVED lines=38> */
.L_x_20274:
[----:B------:R-:W-:Y:S05]  /*1e130*/  BSYNC.RECONVERGENT B1 ;  /* 0x0000000000017941 */ /* 0x000fea0003800200 */
.L_x_20273:
[----:B------:R-:W-:Y:S01]  /*1e140*/  ISETP.NE.AND P3, PT, R132, 0x1, PT ;  /* 0x000000018400780c */ /* 0x000fe20003f65270 */
[----:B------:R-:W-:Y:S01]  /*1e150*/  BSSY.RECONVERGENT B1, `(.L_x_20278) ;  /* 0x0000047000017945 */ /* 0x000fe20003800200 */
[----:B-1----:R-:W-:Y:S01]  /*1e160*/  I2FP.F32.U32 R139, R130 ;  /* 0x00000082008b7245 */ /* 0x002fe20000201000 */
        /* <DEDUP_REMOVED lines=13> */
.L_x_20280:
        /* <DEDUP_REMOVED lines=13> */
.L_x_20282:
[----:B------:R-:W-:Y:S05]  /*1e310*/  BSYNC.RECONVERGENT B2 ;  /* 0x0000000000027941 */ /* 0x000fea0003800200 */
.L_x_20281:
        /* <DEDUP_REMOVED lines=42> */
.L_x_20279:
[----:B------:R-:W-:Y:S05]  /*1e5c0*/  BSYNC.RECONVERGENT B1 ;  /* 0x0000000000017941 */ /* 0x000fea0003800200 */
.L_x_20278:
        /* <DEDUP_REMOVED lines=16> */
.L_x_20285:
        /* <DEDUP_REMOVED lines=13> */
.L_x_20287:
[----:B------:R-:W-:Y:S05]  /*1e7a0*/  BSYNC.RECONVERGENT B2 ;  /* 0x0000000000027941 */ /* 0x000fea0003800200 */
.L_x_20286:
        /* <DEDUP_REMOVED lines=42> */
.L_x_20284:
[----:B------:R-:W-:Y:S05]  /*1ea50*/  BSYNC.RECONVERGENT B1 ;  /* 0x0000000000017941 */ /* 0x000fea0003800200 */
.L_x_20283:
        /* <DEDUP_REMOVED lines=16> */
.L_x_20290:
        /* <DEDUP_REMOVED lines=13> */
.L_x_20292:
[----:B------:R-:W-:Y:S05]  /*1ec30*/  BSYNC.RECONVERGENT B2 ;  /* 0x0000000000027941 */ /* 0x000fea0003800200 */
.L_x_20291:
        /* <DEDUP_REMOVED lines=42> */
.L_x_20289:
[----:B------:R-:W-:Y:S05]  /*1eee0*/  BSYNC.RECONVERGENT B1 ;  /* 0x0000000000017941 */ /* 0x000fea0003800200 */
.L_x_20288:
        /* <DEDUP_REMOVED lines=16> */
.L_x_20272:
[----:B------:R-:W-:Y:S01]  /*1eff0*/  FADD.FTZ R122, RZ, R56 ;  /* 0x00000038ff7a7221 */ /* 0x000fe20000010000 */
[----:B------:R-:W0:Y:S01]  /*1f000*/  S2R R128, SR_TID.X ;  /* 0x0000000000807919 */ /* 0x000e220000002100 */
[----:B------:R-:W-:-:S04]  /*1f010*/  IMAD.WIDE.U32 R136, R127, 0x10, R136 ;  /* 0x000000107f887825 */ /* 0x000fc800078e0088 */
        /* <DEDUP_REMOVED lines=28> */
[----:B------:R-:W-:-:S03]  /*1f1e0*/  SEL R124, RZ, 0x100, !P3 ;  /* 0x00000100ff7c7807 */ /* 0x000fc60005800000 */
[----:B------:R-:W-:Y:S01]  /*1f1f0*/  FADD.FTZ R126, R141, R32 ;  /* 0x000000208d7e7221 */ /* 0x000fe20000010000 */
[----:B------:R-:W-:Y:S02]  /*1f200*/  IADD3 R122, PT, PT, R124, R122, R139 ;  /* 0x0000007a7c7a7210 */ /* 0x000fe40007ffe08b */
[----:B------:R-:W-:Y:S01]  /*1f210*/  SEL R139, RZ, 0x1, !P2 ;  /* 0x00000001ff8b7807 */ /* 0x000fe20005000000 */
        /* <DEDUP_REMOVED lines=20> */
.L_x_20293:
[----:B------:R-:W-:Y:S01]  /*1f360*/  UMOV UR33, 0xffffffff ;  /* 0xffffffff00217882 */ /* 0x000fe20000000000 */
[----:B------:R-:W-:Y:S02]  /*1f370*/  FADD.FTZ R122, R122, R71 ;  /* 0x000000477a7a7221 */ /* 0x000fe40000010000 */
[----:B------:R-:W-:Y:S05]  /*1f380*/  BRA.DIV UR33, `(.L_x_20294) ;  /* 0x0000000e21687947 */ /* 0x000fea000b800000 */
[----:B0-----:R-:W0:Y:S02]  /*1f390*/  SHFL.BFLY PT, R135, R122, 0x1, 0x1f ;  /* 0x0c201f007a877f89 */ /* 0x001e2400000e0000 */
[----:B0-----:R-:W-:-:S05]  /*1f3a0*/  FADD.FTZ R135, R122, R135 ;  /* 0x000000877a877221 */ /* 0x001fca0000010000 */
        /* <DEDUP_REMOVED lines=83> */
.L_x_20307:
[----:B------:R-:W-:Y:S01]  /*1f8e0*/  ISETP.NE.AND P2, PT, RZ, UR30, PT ;  /* 0x0000001eff007c0c */ /* 0x000fe2000bf45270 */
[C---:B------:R-:W-:Y:S01]  /*1f8f0*/  FMUL.FTZ R122, R137.reuse, R137 ;  /* 0x00000089897a7220 */ /* 0x040fe20000410000 */
[----:B-1----:R-:W-:Y:S02]  /*1f900*/  FADD.FTZ R141, R128, R141 ;  /* 0x0000008d808d7221 */ /* 0x002fe40000010000 */
[----:B------:R-:W-:Y:S02]  /*1f910*/  FSEL R135, R137, RZ, !P2 ;  /* 0x000000ff89877208 */ /* 0x000fe40005000000 */
[----:B------:R-:W-:Y:S01]  /*1f920*/  FSEL R139, R122, RZ, P2 ;  /* 0x000000ff7a8b7208 */ /* 0x000fe20001000000 */
[----:B------:R-:W-:Y:S02]  /*1f930*/  FFMA.FTZ R124, R141, R124, UR5 ;  /* 0x000000058d7c7e23 */ /* 0x000fe4000801007c */
[C---:B------:R-:W-:Y:S01]  /*1f940*/  FADD.FTZ R122, -R135.reuse, R56 ;  /* 0x00000038877a7221 */ /* 0x040fe20000010100 */
[C---:B------:R-:W-:Y:S01]  /*1f950*/  FADD.FTZ R132, -R135.reuse, R57 ;  /* 0x0000003987847221 */ /* 0x040fe20000010100 */
[C---:B------:R-:W-:Y:S01]  /*1f960*/  FADD.FTZ R160, -R135.reuse, R48 ;  /* 0x0000003087a07221 */ /* 0x040fe20000010100 */
[----:B------:R-:W1:Y:S01]  /*1f970*/  @!P1 LDC.64 R56, c[0x0][0x3c0] ;  /* 0x0000f000ff389b82 */ /* 0x000e620000000a00 */
[C---:B------:R-:W-:Y:S01]  /*1f980*/  FADD.FTZ R162, -R135.reuse, R49 ;  /* 0x0000003187a27221 */ /* 0x040fe20000010100 */
[----:B------:R-:W-:Y:S01]  /*1f990*/  FADD.FTZ R139, R124, R139 ;  /* 0x0000008b7c8b7221 */ /* 0x000fe20000010000 */
[C---:B------:R-:W-:Y:S01]  /*1f9a0*/  FADD.FTZ R164, -R135.reuse, R59 ;  /* 0x0000003b87a47221 */ /* 0x040fe20000010100 */
[C---:B------:R-:W-:Y:S01]  /*1f9b0*/  FADD.FTZ R59, -R135.reuse, R52 ;  /* 0x00000034873b7221 */ /* 0x040fe20000010100 */
[C---:B------:R-:W-:Y:S01]  /*1f9c0*/  FADD.FTZ R52, -R135.reuse, R54 ;  /* 0x0000003687347221 */ /* 0x040fe20000010100 */
[C---:B------:R-:W-:Y:S01]  /*1f9d0*/  FADD.FTZ R54, -R135.reuse, R45 ;  /* 0x0000002d87367221 */ /* 0x040fe20000010100 */
[C---:B------:R-:W-:Y:S01]  /*1f9e0*/  FADD.FTZ R130, -R135.reuse, R32 ;  /* 0x0000002087827221 */ /* 0x040fe20000010100 */
[----:B------:R-:W2:Y:S01]  /*1f9f0*/  @!P1 LDC.64 R48, c[0x0][0x3c8] ;  /* 0x0000f200ff309b82 */ /* 0x000ea20000000a00 */
[----:B------:R-:W3:Y:S01]  /*1fa00*/  MUFU.RSQ R45, R139 ;  /* 0x0000008b002d7308 */ /* 0x000ee20000001400 */
[C---:B------:R-:W-:Y:S01]  /*1fa10*/  FADD.FTZ R140, -R135.reuse, R33 ;  /* 0x00000021878c7221 */ /* 0x040fe20000010100 */
[C---:B------:R-:W-:Y:S01]  /*1fa20*/  FADD.FTZ R138, -R135.reuse, R58 ;  /* 0x0000003a878a7221 */ /* 0x040fe20000010100 */
[C---:B------:R-:W-:Y:S01]  /*1fa30*/  FADD.FTZ R53, -R135.reuse, R53 ;  /* 0x0000003587357221 */ /* 0x040fe20000010100 */
[C---:B------:R-:W-:Y:S01]  /*1fa40*/  FADD.FTZ R136, -R135.reuse, R50 ;  /* 0x0000003287887221 */ /* 0x040fe20000010100 */
[C---:B------:R-:W-:Y:S01]  /*1fa50*/  FADD.FTZ R58, -R135.reuse, R34 ;  /* 0x00000022873a7221 */ /* 0x040fe20000010100 */
[C---:B------:R-:W-:Y:S01]  /*1fa60*/  FADD.FTZ R124, -R135.reuse, R35 ;  /* 0x00000023877c7221 */ /* 0x040fe20000010100 */
[----:B------:R-:W4:Y:S01]  /*1fa70*/  LDC.64 R32, c[0x0][0x428] ;  /* 0x00010a00ff207b82 */ /* 0x000f220000000a00 */
        /* <DEDUP_REMOVED lines=8> */
[----:B------:R-:W-:Y:S01]  /*1fb00*/  FADD.FTZ R134, -R135, R42 ;  /* 0x0000002a87867221 */ /* 0x000fe20000010100 */
[C---:B---3--:R-:W-:Y:S01]  /*1fb10*/  FMUL.FTZ R46, R45.reuse, R53 ;  /* 0x000000352d2e7220 */ /* 0x048fe20000410000 */
[C---:B------:R-:W-:Y:S01]  /*1fb20*/  FMUL.FTZ R149, R45.reuse, R52 ;  /* 0x000000342d957220 */ /* 0x040fe20000410000 */
[C---:B------:R-:W-:Y:S01]  /*1fb30*/  FMUL.FTZ R52, R45.reuse, R160 ;  /* 0x000000a02d347220 */ /* 0x040fe20000410000 */
[C---:B------:R-:W-:Y:S01]  /*1fb40*/  FMUL.FTZ R50, R45.reuse, R162 ;  /* 0x000000a22d327220 */ /* 0x040fe20000410000 */
[----:B------:R-:W-:Y:S01]  /*1fb50*/  FMUL.FTZ R53, R45, R136 ;  /* 0x000000882d357220 */ /* 0x000fe20000410000 */
[----:B------:R-:W-:Y:S01]  /*1fb60*/  @!P1 STG.E desc[UR8][R34.64], R137 ;  /* 0x0000008922009986 */ /* 0x000fe2000c101908 */
[----:B--2---:R-:W-:-:S04]  /*1fb70*/  @!P1 IMAD.WIDE R48, R116, 0x4, R48 ;  /* 0x0000000474309825 */ /* 0x004fc800078e0230 */
[C---:B------:R-:W-:Y:S01]  /*1fb80*/  FADD.FTZ R142, -R135.reuse, R43 ;  /* 0x0000002b878e7221 */ /* 0x040fe20000010100 */
[C---:B------:R-:W-:Y:S01]  /*1fb90*/  FADD.FTZ R144, -R135.reuse, R36 ;  /* 0x0000002487907221 */ /* 0x040fe20000010100 */
[C---:B------:R-:W-:Y:S01]  /*1fba0*/  FADD.FTZ R146, -R135.reuse, R37 ;  /* 0x0000002587927221 */ /* 0x040fe20000010100 */
[C---:B------:R-:W-:Y:S01]  /*1fbb0*/  FADD.FTZ R126, -R135.reuse, R38 ;  /* 0x00000026877e7221 */ /* 0x040fe20000010100 */
[----:B------:R1:W-:Y:S01]  /*1fbc0*/  @!P1 STG.E desc[UR8][R48.64], R45 ;  /* 0x0000002d30009986 */ /* 0x0003e2000c101908 */
[C---:B0-----:R-:W-:Y:S01]  /*1fbd0*/  FADD.FTZ R128, -R135.reuse, R39 ;  /* 0x0000002787807221 */ /* 0x041fe20000010100 */
        /* <DEDUP_REMOVED lines=8> */
[C---:B------:R-:W-:Y:S01]  /*1fc60*/  FMUL.FTZ R44, R45.reuse, R59 ;  /* 0x0000003b2d2c7220 */ /* 0x040fe20000410000 */
[----:B------:R-:W-:Y:S01]  /*1fc70*/  FMUL.FTZ R47, R45, R158 ;  /* 0x0000009e2d2f7220 */ /* 0x000fe20000410000 */
[----:B-1----:R-:W-:Y:S01]  /*1fc80*/  FFMA.FTZ R49, R50, R24, R91 ;  /* 0x0000001832317223 */ /* 0x002fe2000001005b */
[----:B------:R-:W-:Y:S01]  /*1fc90*/  FFMA.FTZ R48, R52, R22, R13 ;  /* 0x0000001634307223 */ /* 0x000fe2000001000d */
[----:B------:R-:W-:Y:S01]  /*1fca0*/  FFMA.FTZ R50, R53, R23, R12 ;  /* 0x0000001735327223 */ /* 0x000fe2000001000c */
[C---:B------:R-:W-:Y:S01]  /*1fcb0*/  FMUL.FTZ R147, R45.reuse, R134 ;  /* 0x000000862d937220 */ /* 0x040fe20000410000 */
[----:B------:R-:W0:Y:S01]  /*1fcc0*/  LDC.64 R52, c[0x0][0x380] ;  /* 0x0000e000ff347b82 */ /* 0x000e220000000a00 */
        /* <DEDUP_REMOVED lines=22> */
[----:B----4-:R-:W-:-:S04]  /*1fe30*/  IMAD.WIDE.U32 R122, R123, 0x10, R32 ;  /* 0x000000107b7a7825 */ /* 0x010fc800078e0020 */
        /* <DEDUP_REMOVED lines=8> */
[----:B------:R-:W-:-:S04]  /*1fec0*/  IMAD.WIDE.U32 R68, R125, 0x10, R32 ;  /* 0x000000107d447825 */ /* 0x000fc800078e0020 */
[----:B------:R-:W-:Y:S01]  /*1fed0*/  FFMA.FTZ R35, R35, R29, R92 ;  /* 0x0000001d23237223 */ /* 0x000fe2000001005c */
[----:B------:R1:W-:Y:S01]  /*1fee0*/  STG.E.128 desc[UR8][R122.64], R40 ;  /* 0x000000287a007986 */ /* 0x0003e2000c101d08 */
[----:B------:R-:W-:Y:S01]  /*1fef0*/  FFMA.FTZ R36, R36, R30, R9 ;  /* 0x0000001e24247223 */ /* 0x000fe20000010009 */
[----:B------:R-:W-:-:S04]  /*1ff00*/  IMAD.WIDE.U32 R58, R129, 0x10, R32 ;  /* 0x00000010813a7825 */ /* 0x000fc800078e0020 */
[----:B------:R-:W-:Y:S01]  /*1ff10*/  FFMA.FTZ R39, R39, R73, R94 ;  /* 0x0000004927277223 */ /* 0x000fe2000001005e */
[----:B------:R2:W-:Y:S01]  /*1ff20*/  STG.E.128 desc[UR8][R70.64], R44 ;  /* 0x0000002c46007986 */ /* 0x0005e2000c101d08 */
[----:B------:R-:W-:-:S03]  /*1ff30*/  IMAD.WIDE.U32 R56, R131, 0x10, R32 ;  /* 0x0000001083387825 */ /* 0x000fc600078e0020 */
[----:B------:R3:W-:Y:S01]  /*1ff40*/  STG.E.128 desc[UR8][R68.64], R48 ;  /* 0x0000003044007986 */ /* 0x0007e2000c101d08 */
[----:B------:R-:W-:-:S04]  /*1ff50*/  IMAD.WIDE.U32 R54, R133, 0x10, R32 ;  /* 0x0000001085367825 */ /* 0x000fc800078e0020 */
[----:B------:R-:W-:-:S04]  /*1ff60*/  IMAD.WIDE.U32 R148, R119, 0x10, R32 ;  /* 0x0000001077947825 */ /* 0x000fc800078e0020 */
[----:B------:R-:W-:-:S04]  /*1ff70*/  IMAD.WIDE.U32 R150, R127, 0x10, R32 ;  /* 0x000000107f967825 */ /* 0x000fc800078e0020 */
[----:B------:R-:W-:Y:S01]  /*1ff80*/  FFMA.FTZ R33, R34, R28, R93 ;  /* 0x0000001c22217223 */ /* 0x000fe2000001005d */
[----:B------:R-:W-:Y:S01]  /*1ff90*/  FFMA.FTZ R34, R37, R27, R10 ;  /* 0x0000001b25227223 */ /* 0x000fe2000001000a */
[----:B------:R-:W-:Y:S01]  /*1ffa0*/  FFMA.FTZ R32, R136, R26, R11 ;  /* 0x0000001a88207223 */ /* 0x000fe2000001000b */
[----:B------:R-:W-:Y:S01]  /*1ffb0*/  FFMA.FTZ R37, R38, R72, R95 ;  /* 0x0000004826257223 */ /* 0x000fe2000001005f */
[----:B------:R-:W-:Y:S01]  /*1ffc0*/  FFMA.FTZ R38, R147, R31, R8 ;  /* 0x0000001f93267223 */ /* 0x000fe20000010008 */
[----:B-1----:R-:W-:Y:S01]  /*1ffd0*/  FFMA.FTZ R40, R134, R74, R7 ;  /* 0x0000004a86287223 */ /* 0x002fe20000010007 */
[----:B------:R-:W-:Y:S01]  /*1ffe0*/  FFMA.FTZ R41, R132, R76, R97 ;  /* 0x0000004c84297223 */ /* 0x000fe20000010061 */
[----:B------:R-:W-:Y:S01]  /*1fff0*/  FFMA.FTZ R42, R145, R75, R6 ;  /* 0x0000004b912a7223 */ /* 0x000fe20000010006 */
[----:B------:R-:W-:Y:S01]  /*20000*/  FFMA.FTZ R43, R143, R77, R96 ;  /* 0x0000004d8f2b7223 */ /* 0x000fe20000010060 */
[----:B--2---:R-:W-:Y:S01]  /*20010*/  FFMA.FTZ R44, R130, R78, R5 ;  /* 0x0000004e822c7223 */ /* 0x004fe20000010005 */
[----:B------:R-:W-:Y:S01]  /*20020*/  FFMA.FTZ R45, R128, R80, R99 ;  /* 0x00000050802d7223 */ /* 0x000fe20000010063 */
[----:B------:R-:W-:Y:S01]  /*20030*/  FFMA.FTZ R46, R141, R79, R4 ;  /* 0x0000004f8d2e7223 */ /* 0x000fe20000010004 */
[----:B------:R-:W-:Y:S01]  /*20040*/  FFMA.FTZ R47, R139, R81, R98 ;  /* 0x000000518b2f7223 */ /* 0x000fe20000010062 */
[----:B---3--:R-:W-:Y:S01]  /*20050*/  FFMA.FTZ R48, R126, R82, R3 ;  /* 0x000000527e307223 */ /* 0x008fe20000010003 */
[----:B------:R-:W-:Y:S01]  /*20060*/  FFMA.FTZ R49, R124, R84, R101 ;  /* 0x000000547c317223 */ /* 0x000fe20000010065 */
[----:B------:R-:W-:Y:S01]  /*20070*/  FFMA.FTZ R50, R137, R83, R2 ;  /* 0x0000005389327223 */ /* 0x000fe20000010002 */
[----:B------:R-:W-:Y:S01]  /*20080*/  FFMA.FTZ R51, R135, R85, R100 ;  /* 0x0000005587337223 */ /* 0x000fe20000010064 */
[----:B------:R1:W-:Y:S01]  /*20090*/  STG.E.128 desc[UR8][R58.64], R32 ;  /* 0x000000203a007986 */ /* 0x0003e2000c101d08 */
[----:B0-----:R-:W-:-:S03]  /*200a0*/  IMAD R116, R52, 0x4, R116 ;  /* 0x0000000434747824 */ /* 0x001fc600078e0274 */
[----:B------:R1:W-:Y:S02]  /*200b0*/  STG.E.128 desc[UR8][R56.64], R36 ;  /* 0x0000002438007986 */ /* 0x0003e4000c101d08 */
[----:B------:R-:W-:Y:S02]  /*200c0*/  ISETP.GE.AND P1, PT, R116, R53, PT ;  /* 0x000000357400720c */ /* 0x000fe40003f26270 */
[----:B------:R1:W-:Y:S04]  /*200d0*/  STG.E.128 desc[UR8][R54.64], R40 ;  /* 0x0000002836007986 */ /* 0x0003e8000c101d08 */
[----:B------:R1:W-:Y:S04]  /*200e0*/  STG.E.128 desc[UR8][R148.64], R44 ;  /* 0x0000002c94007986 */ /* 0x0003e8000c101d08 */
[----:B------:R1:W-:Y:S03]  /*200f0*/  STG.E.128 desc[UR8][R150.64], R48 ;  /* 0x0000003096007986 */ /* 0x0003e6000c101d08 */
[----:B------:R-:W-:Y:S05]  /*20100*/  @!P1 BRA `(.L_x_20295) ;  /* 0xfffffe1000089947 */ /* 0x000fea000383ffff */
[----:B------:R-:W-:Y:S05]  /*20110*/  BSYNC B0 ;  /* 0x0000000000007941 */ /* 0x000fea0003800000 */
.L_x_19789:
[----:B------:R-:W-:Y:S05]  /*20120*/  EXIT ;  /* 0x000000000000794d */ /* 0x000fea0003800000 */
.L_x_20294:
[----:B------:R-:W-:Y:S01]  /*20130*/  HFMA2 R145, -RZ, RZ, 0, 1.847743988037109375e-06 ;  /* 0x0000001fff917431 */ /* 0x000fe200000001ff */
[----:B------:R-:W-:Y:S01]  /*20140*/  BSSY B1, `(.L_x_20296) ;  /* 0x0000007000017945 */ /* 0x000fe20003800000 */
[----:B------:R-:W-:Y:S01]  /*20150*/  MOV R143, R122 ;  /* 0x0000007a008f7202 */ /* 0x000fe20000000f00 */
[----:B0-----:R-:W-:Y:S02]  /*20160*/  IMAD.MOV.U32 R134, RZ, RZ, 0x1 ;  /* 0x00000001ff867424 */ /* 0x001fe400078e00ff */
[----:B------:R-:W-:-:S07]  /*20170*/  IMAD.MOV.U32 R132, RZ, RZ, -0x1 ;  /* 0xffffffffff847424 */ /* 0x000fce00078e00ff */
[----:B------:R-:W-:Y:S05]  /*20180*/  WARPSYNC.COLLECTIVE R132, `(.L_x_20297) ;  /* 0x0000000084087348 */ /* 0x000fea0003c00000 */
[----:B------:R0:W1:Y:S02]  /*20190*/  SHFL.BFLY P2, R141, R143, R134, R145 ;  /* 0x0c0000868f8d7389 */ /* 0x0000640000040091 */
[----:B01----:R-:W-:Y:S05]  /*201a0*/  ENDCOLLECTIVE ;  /* 0x000000000000791b */ /* 0x003fea0003800000 */
.L_x_20297:
[----:B------:R-:W-:Y:S05]  /*201b0*/  BSYNC B1 ;  /* 0x0000000000017941 */ /* 0x000fea0003800000 */
.L_x_20296:
        /* <DEDUP_REMOVED lines=9> */
.L_x_20298:
        /* <DEDUP_REMOVED lines=8> */
.L_x_20299:
[----:B------:R-:W-:Y:S01]  /*202d0*/  HFMA2 R134, -RZ, RZ, 0, 4.76837158203125e-07 ;  /* 0x00000008ff867431 */ /* 0x000fe200000001ff */
[----:B------:R-:W-:-:S05]  /*202e0*/  MOV R137, R141 ;  /* 0x0000008d00897202 */ /* 0x000fca0000000f00 */
[----:B------:R-:W-:-:S04]  /*202f0*/  FADD.FTZ R128, R126, R137 ;  /* 0x000000897e807221 */ /* 0x000fc80000010000 */
[----:B------:R-:W-:-:S07]  /*20300*/  IMAD.MOV.U32 R143, RZ, RZ, R128 ;  /* 0x000000ffff8f7224 */ /* 0x000fce00078e0080 */
[----:B------:R-:W-:Y:S05]  /*20310*/  WARPSYNC.COLLECTIVE R132, `(.L_x_20300) ;  /* 0x0000000084087348 */ /* 0x000fea0003c00000 */
[----:B------:R0:W1:Y:S02]  /*20320*/  SHFL.BFLY P2, R141, R143, R134, R145 ;  /* 0x0c0000868f8d7389 */ /* 0x0000640000040091 */
[----:B01----:R-:W-:Y:S05]  /*20330*/  ENDCOLLECTIVE ;  /* 0x000000000000791b */ /* 0x003fea0003800000 */
.L_x_20300:
[----:B------:R-:W-:Y:S02]  /*20340*/  IMAD.MOV.U32 R134, RZ, RZ, 0x10 ;  /* 0x00000010ff867424 */ /* 0x000fe400078e00ff */
[----:B------:R-:W-:-:S04]  /*20350*/  IMAD.MOV.U32 R137, RZ, RZ, R141 ;  /* 0x000000ffff897224 */ /* 0x000fc800078e008d */
[----:B------:R-:W-:-:S05]  /*20360*/  FADD.FTZ R130, R128, R137 ;  /* 0x0000008980827221 */ /* 0x000fca0000010000 */
[----:B------:R-:W-:-:S07]  /*20370*/  MOV R143, R130 ;  /* 0x00000082008f7202 */ /* 0x000fce0000000f00 */
[----:B------:R-:W-:Y:S05]  /*20380*/  WARPSYNC.COLLECTIVE R132, `(.L_x_20301) ;  /* 0x0000000084087348 */ /* 0x000fea0003c00000 */
[----:B------:R0:W1:Y:S02]  /*20390*/  SHFL.BFLY P2, R141, R143, R134, R145 ;  /* 0x0c0000868f8d7389 */ /* 0x0000640000040091 */
[----:B01----:R-:W-:Y:S05]  /*203a0*/  ENDCOLLECTIVE ;  /* 0x000000000000791b */ /* 0x003fea0003800000 */
.L_x_20301:
        /* <DEDUP_REMOVED lines=72> */
.L_x_20302:
[----:B------:R-:W-:Y:S02]  /*20830*/  IMAD.MOV.U32 R134, RZ, RZ, 0x2 ;  /* 0x00000002ff867424 */ /* 0x000fe400078e00ff */
[----:B------:R-:W-:-:S04]  /*20840*/  IMAD.MOV.U32 R135, RZ, RZ, R141 ;  /* 0x000000ffff877224 */ /* 0x000fc800078e008d */
[----:B------:R-:W-:-:S05]  /*20850*/  FADD.FTZ R135, R122, R135 ;  /* 0x000000877a877221 */ /* 0x000fca0000010000 */
[----:B------:R-:W-:-:S07]  /*20860*/  MOV R143, R135 ;  /* 0x00000087008f7202 */ /* 0x000fce0000000f00 */
[----:B------:R-:W-:Y:S05]  /*20870*/  WARPSYNC.COLLECTIVE R132, `(.L_x_20303) ;  /* 0x0000000084087348 */ /* 0x000fea0003c00000 */
[----:B------:R0:W1:Y:S02]  /*20880*/  SHFL.BFLY P2, R141, R143, R134, R145 ;  /* 0x0c0000868f8d7389 */ /* 0x0000640000040091 */
[----:B01----:R-:W-:Y:S05]  /*20890*/  ENDCOLLECTIVE ;  /* 0x000000000000791b */ /* 0x003fea0003800000 */
.L_x_20303:
[----:B------:R-:W-:Y:S01]  /*208a0*/  HFMA2 R134, -RZ, RZ, 0, 2.384185791015625e-07 ;  /* 0x00000004ff867431 */ /* 0x000fe200000001ff */
[----:B------:R-:W-:-:S05]  /*208b0*/  MOV R126, R141 ;  /* 0x0000008d007e7202 */ /* 0x000fca0000000f00 */
[----:B------:R-:W-:-:S04]  /*208c0*/  FADD.FTZ R126, R135, R126 ;  /* 0x0000007e877e7221 */ /* 0x000fc80000010000 */
[----:B------:R-:W-:-:S07]  /*208d0*/  IMAD.MOV.U32 R143, RZ, RZ, R126 ;  /* 0x000000ffff8f7224 */ /* 0x000fce00078e007e */
[----:B------:R-:W-:Y:S05]  /*208e0*/  WARPSYNC.COLLECTIVE R132, `(.L_x_20304) ;  /* 0x0000000084087348 */ /* 0x000fea0003c00000 */
[----:B------:R0:W1:Y:S02]  /*208f0*/  SHFL.BFLY P2, R141, R143, R134, R145 ;  /* 0x0c0000868f8d7389 */ /* 0x0000640000040091 */
[----:B01----:R-:W-:Y:S05]  /*20900*/  ENDCOLLECTIVE ;  /* 0x000000000000791b */ /* 0x003fea0003800000 */
.L_x_20304:
[----:B------:R-:W-:Y:S02]  /*20910*/  IMAD.MOV.U32 R134, RZ, RZ, 0x8 ;  /* 0x00000008ff867424 */ /* 0x000fe400078e00ff */
[----:B------:R-:W-:-:S04]  /*20920*/  IMAD.MOV.U32 R139, RZ, RZ, R141 ;  /* 0x000000ffff8b7224 */ /* 0x000fc800078e008d */
[----:B------:R-:W-:-:S05]  /*20930*/  FADD.FTZ R139, R126, R139 ;  /* 0x0000008b7e8b7221 */ /* 0x000fca0000010000 */
[----:B------:R-:W-:-:S07]  /*20940*/  MOV R143, R139 ;  /* 0x0000008b008f7202 */ /* 0x000fce0000000f00 */
[----:B------:R-:W-:Y:S05]  /*20950*/  WARPSYNC.COLLECTIVE R132, `(.L_x_20305) ;  /* 0x0000000084087348 */ /* 0x000fea0003c00000 */
[----:B------:R0:W1:Y:S02]  /*20960*/  SHFL.BFLY P2, R141, R143, R134, R145 ;  /* 0x0c0000868f8d7389 */ /* 0x0000640000040091 */
[----:B01----:R-:W-:Y:S05]  /*20970*/  ENDCOLLECTIVE ;  /* 0x000000000000791b */ /* 0x003fea0003800000 */
.L_x_20305:
[----:B------:R-:W-:Y:S01]  /*20980*/  HFMA2 R134, -RZ, RZ, 0, 9.5367431640625e-07 ;  /* 0x00000010ff867431 */ /* 0x000fe200000001ff */
[----:B------:R-:W-:-:S05]  /*20990*/  MOV R128, R141 ;  /* 0x0000008d00807202 */ /* 0x000fca0000000f00 */
[----:B------:R-:W-:-:S04]  /*209a0*/  FADD.FTZ R128, R139, R128 ;  /* 0x000000808b807221 */ /* 0x000fc80000010000 */
[----:B------:R-:W-:-:S07]  /*209b0*/  IMAD.MOV.U32 R143, RZ, RZ, R128 ;  /* 0x000000ffff8f7224 */ /* 0x000fce00078e0080 */
[----:B------:R-:W-:Y:S05]  /*209c0*/  WARPSYNC.COLLECTIVE R132, `(.L_x_20306) ;  /* 0x0000000084087348 */ /* 0x000fea0003c00000 */
[----:B------:R0:W1:Y:S02]  /*209d0*/  SHFL.BFLY P2, R141, R143, R134, R145 ;  /* 0x0c0000868f8d7389 */ /* 0x0000640000040091 */
[----:B01----:R-:W-:Y:S05]  /*209e0*/  ENDCOLLECTIVE ;  /* 0x000000000000791b */ /* 0x003fea0003800000 */
.L_x_20306:
[----:B------:R-:W-:Y:S05]  /*209f0*/  BRA `(.L_x_20307) ;  /* 0xffffffec00b87947 */ /* 0x000fea000383ffff */
.L_x_20308:
        /* <DEDUP_REMOVED lines=16> */
.L_x_22741:


//--------------------- .text._ZN10layer_norm31ln_parallel_residual_fwd_kernelINS_13Kernel_traitsIfffffjLj1024ELj1ELj4ELj1ELj16ENS_18Kernel_traits_baseILj1024EfffffjLj128EEEEELb0ELb0ELb0EEEvNS_9FwdParamsE --------------------------
	.section	.text._ZN10layer_norm31ln_parallel_residual_fwd_kernelINS_13Kernel_traitsIfffffjLj1024ELj1ELj4ELj1ELj16ENS_18Kernel_traits_baseILj1024EfffffjLj128EEEEELb0ELb0ELb0EEEvNS_9FwdParamsE,"ax",@progbits
	.align	128
        .global         _ZN10layer_norm31ln_parallel_residual_fwd_kernelINS_13Kernel_traitsIfffffjLj1024ELj1ELj4ELj1ELj16ENS_18Kernel_traits_baseILj1024EfffffjLj128EEEEELb0ELb0ELb0EEEvNS_9FwdParamsE
        .type           _ZN10layer_norm31ln_parallel_residual_fwd_kernelINS_13Kernel_traitsIfffffjLj1024ELj1ELj4ELj1ELj16ENS_18Kernel_traits_baseILj1024EfffffjLj128EEEEELb0ELb0ELb0EEEvNS_9FwdParamsE,@function
        .size           _ZN10layer_norm31ln_parallel_residual_fwd_kernelINS_13Kernel_traitsIfffffjLj1024ELj1ELj4ELj1ELj16ENS_18Kernel_traits_baseILj1024EfffffjLj128EEEEELb0ELb0ELb0EEEvNS_9FwdParamsE,(.L_x_22742 - _ZN10layer_norm31ln_parallel_residual_fwd_kernelINS_13Kernel_traitsIfffffjLj1024ELj1ELj4ELj1ELj16ENS_18Kernel_traits_baseILj1024EfffffjLj128EEEEELb0ELb0ELb0EEEvNS_9FwdParamsE)
        .other          _ZN10layer_norm31ln_parallel_residual_fwd_kernelINS_13Kernel_traitsIfffffjLj1024ELj1ELj4ELj1ELj16ENS_18Kernel_traits_baseILj1024EfffffjLj128EEEEELb0ELb0ELb0EEEvNS_9FwdParamsE,@"STO_CUDA_ENTRY STV_DEFAULT"
_ZN10layer_norm31ln_parallel_residual_fwd_kernelINS_13Kernel_traitsIfffffjLj1024ELj1ELj4ELj1ELj16ENS_18Kernel_traits_baseILj1024EfffffjLj128EEEEELb0ELb0ELb0EEEvNS_9FwdParamsE:
.text._ZN10layer_norm31ln_parallel_residual_fwd_kernelINS_13Kernel_traitsIfffffjLj1024ELj1ELj4ELj1ELj16ENS_18Kernel_traits_baseILj1024EfffffjLj128EEEEELb0ELb0ELb0EEEvNS_9FwdParamsE:
        /* <DEDUP_REMOVED lines=37> */
[----:B------:R1:W5:Y:S05]  /*0250*/  @P5 LDG.E.128 R28, desc[UR6][R2.64] ;  /* 0x00000006021c5981 */ /* 0x00036a000c1e1d00 */
[----:B------:R-:W4:Y:S01]  /*0260*/  LDC.64 R12, c[0x0][0x3d8] ;  /* 0x0000f600ff0c7b82 */ /* 0x000f220000000a00 */
[----:B--2---:R-:W-:-:S07]  /*0270*/  @P1 IMAD.WIDE.U32 R6, R0, 0x10, R6 ;  /* 0x0000001000061825 */ /* 0x004fce00078e0006 */
[----:B------:R-:W2:Y:S01]  /*0280*/  LDC.64 R14, c[0x0][0x3d0] ;  /* 0x0000f400ff0e7b82 */ /* 0x000ea20000000a00 */
[C---:B---3--:R-:W-:Y:S01]  /*0290*/  @P1 IMAD.WIDE.U32 R8, R0.reuse, 0x10, R8 ;  /* 0x0000001000081825 */ /* 0x048fe200078e0008 */
[----:B------:R-:W-:Y:S01]  /*02a0*/  @P1 IADD3 R0, PT, PT, R0, 0x20, RZ ;  /* 0x0000002000001810 */ /* 0x000fe20007ffe0ff */
[----:B------:R3:W5:Y:S05]  /*02b0*/  @P5 LDG.E.128 R32, desc[UR6][R4.64] ;  /* 0x0000000604205981 */ /* 0x00076a000c1e1d00 */
[----:B------:R-:W1:Y:S01]  /*02c0*/  LDC.64 R16, c[0x0][0x3d8] ;  /* 0x0000f600ff107b82 */ /* 0x000e620000000a00 */
[----:B0-----:R-:W-:-:S07]  /*02d0*/  @P2 IMAD.WIDE.U32 R10, R0, 0x10, R10 ;  /* 0x00000010000a2825 */ /* 0x001fce00078e000a */
[----:B------:R-:W0:Y:S01]  /*02e0*/  LDC.64 R18, c[0x0][0x3d0] ;  /* 0x0000f400ff127b82 */ /* 0x000e220000000a00 */
[C---:B----4-:R-:W-:Y:S01]  /*02f0*/  @P2 IMAD.WIDE.U32 R12, R0.reuse, 0x10, R12 ;  /* 0x00000010000c2825 */ /* 0x050fe200078e000c */
[----:B------:R-:W-:Y:S01]  /*0300*/  @P2 IADD3 R0, PT, PT, R0, 0x20, RZ ;  /* 0x0000002000002810 */ /* 0x000fe20007ffe0ff */
[----:B------:R3:W5:Y:S05]  /*0310*/  @P2 LDG.E.128 R44, desc[UR6][R10.64] ;  /* 0x000000060a2c2981 */ /* 0x00076a000c1e1d00 */
[----:B------:R-:W4:Y:S01]  /*0320*/  LDC.64 R20, c[0x0][0x3d8] ;  /* 0x0000f600ff147b82 */ /* 0x000f220000000a00 */
[----:B--2---:R-:W-:-:S07]  /*0330*/  @P3 IMAD.WIDE.U32 R14, R0, 0x10, R14 ;  /* 0x00000010000e3825 */ /* 0x004fce00078e000e */
[----:B------:R-:W2:Y:S01]  /*0340*/  LDC.64 R22, c[0x0][0x3d0] ;  /* 0x0000f400ff167b82 */ /* 0x000ea20000000a00 */
[C---:B-1----:R-:W-:Y:S01]  /*0350*/  @P3 IMAD.WIDE.U32 R16, R0.reuse, 0x10, R16 ;  /* 0x0000001000103825 */ /* 0x042fe200078e0010 */
[----:B------:R-:W-:Y:S01]  /*0360*/  @P3 IADD3 R0, PT, PT, R0, 0x20, RZ ;  /* 0x0000002000003810 */ /* 0x000fe20007ffe0ff */
[----:B------:R3:W5:Y:S05]  /*0370*/  @P2 LDG.E.128 R48, desc[UR6][R12.64] ;  /* 0x000000060c302981 */ /* 0x00076a000c1e1d00 */
[----:B------:R-:W1:Y:S08]  /*0380*/  LDC.64 R24, c[0x0][0x3d8] ;  /* 0x0000f600ff187b82 */ /* 0x000e700000000a00 */
[----:B------:R-:W3:Y:S08]  /*0390*/  LDC.64 R26, c[0x0][0x3d0] ;  /* 0x0000f400ff1a7b82 */ /* 0x000ef00000000a00 */
[----:B------:R-:W3:Y:S01]  /*03a0*/  LDC.64 R84, c[0x0][0x3d8] ;  /* 0x0000f600ff547b82 */ /* 0x000ee20000000a00 */
[----:B------:R-:W-:Y:S01]  /*03b0*/  ISETP.GE.U32.AND P0, PT, R182, 0xe0, PT ;  /* 0x000000e0b600780c */ /* 0x000fe20003f06070 */
[C---:B0-----:R-:W-:Y:S01]  /*03c0*/  @P4 IMAD.WIDE.U32 R18, R0.reuse, 0x10, R18 ;  /* 0x0000001000124825 */ /* 0x041fe200078e0012 */
[----:B------:R0:W5:Y:S03]  /*03d0*/  @P3 LDG.E.128 R52, desc[UR6][R14.64] ;  /* 0x000000060e343981 */ /* 0x000166000c1e1d00 */
[C---:B----4-:R-:W-:Y:S01]  /*03e0*/  @P4 IMAD.WIDE.U32 R20, R0.reuse, 0x10, R20 ;  /* 0x0000001000144825 */ /* 0x050fe200078e0014 */
[----:B------:R-:W-:Y:S01]  /*03f0*/  @P4 IADD3 R0, PT, PT, R0, 0x20, RZ ;  /* 0x0000002000004810 */ /* 0x000fe20007ffe0ff */
[----:B------:R0:W5:Y:S04]  /*0400*/  @P3 LDG.E.128 R56, desc[UR6][R16.64] ;  /* 0x0000000610383981 */ /* 0x000168000c1e1d00 */
[C---:B--2---:R-:W-:Y:S01]  /*0410*/  @P6 IMAD.WIDE.U32 R22, R0.reuse, 0x10, R22 ;  /* 0x0000001000166825 */ /* 0x044fe200078e0016 */
[----:B------:R0:W5:Y:S03]  /*0420*/  @P4 LDG.E.128 R60, desc[UR6][R18.64] ;  /* 0x00000006123c4981 */ /* 0x000166000c1e1d00 */
[C---:B-1----:R-:W-:Y:S01]  /*0430*/  @P6 IMAD.WIDE.U32 R24, R0.reuse, 0x10, R24 ;  /* 0x0000001000186825 */ /* 0x042fe200078e0018 */
[----:B------:R-:W-:Y:S01]  /*0440*/  @P6 IADD3 R0, PT, PT, R0, 0x20, RZ ;  /* 0x0000002000006810 */ /* 0x000fe20007ffe0ff */
[----:B------:R0:W5:Y:S04]  /*0450*/  @P4 LDG.E.128 R64, desc[UR6][R20.64] ;  /* 0x0000000614404981 */ /* 0x000168000c1e1d00 */
[C---:B---3--:R-:W-:Y:S01]  /*0460*/  @P0 IMAD.WIDE.U32 R26, R0.reuse, 0x10, R26 ;  /* 0x00000010001a0825 */ /* 0x048fe200078e001a */
[----:B------:R0:W5:Y:S03]  /*0470*/  @P6 LDG.E.128 R68, desc[UR6][R22.64] ;  /* 0x0000000616446981 */ /* 0x000166000c1e1d00 */
[----:B------:R-:W-:Y:S01]  /*0480*/  @P0 IMAD.WIDE.U32 R2, R0, 0x10, R84 ;  /* 0x0000001000020825 */ /* 0x000fe200078e0054 */
[----:B------:R0:W5:Y:S04]  /*0490*/  @P6 LDG.E.128 R72, desc[UR6][R24.64] ;  /* 0x0000000618486981 */ /* 0x000168000c1e1d00 */
        /* <DEDUP_REMOVED lines=74> */
.L_x_20311:
[C---:B------:R-:W-:Y:S01]  /*0940*/  ISETP.GE.U32.AND P5, PT, R182.reuse, 0x20, PT ;  /* 0x00000020b600780c */ /* 0x040fe20003fa6070 */
[----:B------:R-:W0:Y:S01]  /*0950*/  LDC.64 R4, c[0x0][0x3d0] ;  /* 0x0000f400ff047b82 */ /* 0x000e220000000a00 */
[C---:B------:R-:W-:Y:S02]  /*0960*/  ISETP.GE.U32.AND P1, PT, R182.reuse, 0x40, PT ;  /* 0x00000040b600780c */ /* 0x040fe40003f26070 */
[C---:B------:R-:W-:Y:S02]  /*0970*/  ISETP.GE.U32.AND P2, PT, R182.reuse, 0x60, PT ;  /* 0x00000060b600780c */ /* 0x040fe40003f46070 */
[C---:B------:R-:W-:Y:S02]  /*0980*/  ISETP.GE.U32.AND P3, PT, R182.reuse, 0x80, PT ;  /* 0x00000080b600780c */ /* 0x040fe40003f66070 */
[C---:B------:R-:W-:Y:S01]  /*0990*/  ISETP.GE.U32.AND P4, PT, R182.reuse, 0xa0, PT ;  /* 0x000000a0b600780c */ /* 0x040fe20003f86070 */
[----:B------:R-:W1:Y:S08]  /*09a0*/  LDC.64 R6, c[0x0][0x3d8] ;  /* 0x0000f600ff067b82 */ /* 0x000e700000000a00 */
[----:B------:R-:W2:Y:S08]  /*09b0*/  @P5 LDC.64 R2, c[0x0][0x440] ;  /* 0x00011000ff025b82 */ /* 0x000eb00000000a00 */
[----:B------:R-:W3:Y:S08]  /*09c0*/  LDC.64 R8, c[0x0][0x3d0] ;  /* 0x0000f400ff087b82 */ /* 0x000ef00000000a00 */
[----:B------:R-:W4:Y:S01]  /*09d0*/  LDC.64 R10, c[0x0][0x3d8] ;  /* 0x0000f600ff0a7b82 */ /* 0x000f220000000a00 */
[----:B------:R-:W-:Y:S01]  /*09e0*/  ISETP.GE.U32.AND P6, PT, R182, 0xc0, PT ;  /* 0x000000c0b600780c */ /* 0x000fe20003fc6070 */
[----:B0-----:R-:W-:-:S06]  /*09f0*/  @P5 IMAD.WIDE.U32 R4, R0, 0x10, R4 ;  /* 0x0000001000045825 */ /* 0x001fcc00078e0004 */
[----:B------:R-:W0:Y:S01]  /*0a00*/  LDC.64 R14, c[0x0][0x3d0] ;  /* 0x0000f400ff0e7b82 */ /* 0x000e220000000a00 */
[----:B------:R4:W5:Y:S07]  /*0a10*/  @P5 LDG.E.128 R28, desc[UR6][R4.64] ;  /* 0x00000006041c5981 */ /* 0x00096e000c1e1d00 */
[----:B------:R-:W0:Y:S01]  /*0a20*/  LDC.64 R16, c[0x0][0x3d8] ;  /* 0x0000f600ff107b82 */ /* 0x000e220000000a00 */
[----:B------:R-:W-:Y:S01]  /*0a30*/  ISETP.GE.U32.AND P0, PT, R182, 0xe0, PT ;  /* 0x000000e0b600780c */ /* 0x000fe20003f06070 */
[----:B-1----:R-:W-:-:S06]  /*0a40*/  @P5 IMAD.WIDE.U32 R6, R0, 0x10, R6 ;  /* 0x0000001000065825 */ /* 0x002fcc00078e0006 */
[----:B------:R-:W1:Y:S08]  /*0a50*/  @P1 LDC.64 R12, c[0x0][0x440] ;  /* 0x00011000ff0c1b82 */ /* 0x000e700000000a00 */
[----:B------:R-:W0:Y:S01]  /*0a60*/  @P2 LDC.64 R18, c[0x0][0x440] ;  /* 0x00011000ff122b82 */ /* 0x000e220000000a00 */
[----:B--2---:R-:W-:-:S07]  /*0a70*/  @P5 IMAD.WIDE.U32 R2, R0, 0x10, R2 ;  /* 0x0000001000025825 */ /* 0x004fce00078e0002 */
[----:B------:R-:W2:Y:S01]  /*0a80*/  LDC.64 R20, c[0x0][0x3d0] ;  /* 0x0000f400ff147b82 */ /* 0x000ea20000000a00 */
[----:B------:R-:W-:Y:S01]  /*0a90*/  @P5 LOP3.LUT R0, R0, 0x20, RZ, 0xfc, !PT ;  /* 0x0000002000005812 */ /* 0x000fe200078efcff */
[----:B------:R1:W5:Y:S06]  /*0aa0*/  @P5 LDG.E.128 R32, desc[UR6][R6.64] ;  /* 0x0000000606205981 */ /* 0x00036c000c1e1d00 */
[----:B------:R-:W2:Y:S08]  /*0ab0*/  LDC.64 R22, c[0x0][0x3d8] ;  /* 0x0000f600ff167b82 */ /* 0x000eb00000000a00 */
[----:B------:R-:W2:Y:S01]  /*0ac0*/  @P3 LDC.64 R24, c[0x0][0x440] ;  /* 0x00011000ff183b82 */ /* 0x000ea20000000a00 */
[C---:B---3--:R-:W-:Y:S01]  /*0ad0*/  @P1 IMAD.WIDE.U32 R8, R0.reuse, 0x10, R8 ;  /* 0x0000001000081825 */ /* 0x048fe200078e0008 */
[----:B------:R3:W5:Y:S06]  /*0ae0*/  @P5 LDG.E.128 R136, desc[UR6][R2.64] ;  /* 0x0000000602885981 */ /* 0x00076c000c1e1d00 */
[----:B------:R-:W3:Y:S01]  /*0af0*/  LDC.64 R26, c[0x0][0x3d0] ;  /* 0x0000f400ff1a7b82 */ /* 0x000ee20000000a00 */
[C---:B----4-:R-:W-:Y:S01]  /*0b00*/  @P1 IMAD.WIDE.U32 R10, R0.reuse, 0x10, R10 ;  /* 0x00000010000a1825 */ /* 0x050fe200078e000a */
[----:B------:R4:W5:Y:S06]  /*0b10*/  @P1 LDG.E.128 R36, desc[UR6][R8.64] ;  /* 0x0000000608241981 */ /* 0x00096c000c1e1d00 */
[----:B------:R-:W4:Y:S01]  /*0b20*/  LDC.64 R84, c[0x0][0x3d8] ;  /* 0x0000f600ff547b82 */ /* 0x000f220000000a00 */
[----:B-1----:R-:W-:-:S07]  /*0b30*/  @P1 IMAD.WIDE.U32 R12, R0, 0x10, R12 ;  /* 0x00000010000c1825 */ /* 0x002fce00078e000c */
[----:B------:R-:W1:Y:S01]  /*0b40*/  @P4 LDC.64 R4, c[0x0][0x440] ;  /* 0x00011000ff044b82 */ /* 0x000e620000000a00 */
[----:B------:R-:W-:Y:S01]  /*0b50*/  @P1 IADD3 R0, PT, PT, R0, 0x20, RZ ;  /* 0x0000002000001810 */ /* 0x000fe20007ffe0ff */
[----:B------:R1:W5:Y:S06]  /*0b60*/  @P1 LDG.E.128 R40, desc[UR6][R10.64] ;  /* 0x000000060a281981 */ /* 0x00036c000c1e1d00 */
[----:B------:R-:W1:Y:S01]  /*0b70*/  LDC.64 R6, c[0x0][0x3d0] ;  /* 0x0000f400ff067b82 */ /* 0x000e620000000a00 */
[C---:B0-----:R-:W-:Y:S01]  /*0b80*/  @P2 IMAD.WIDE.U32 R14, R0.reuse, 0x10, R14 ;  /* 0x00000010000e2825 */ /* 0x041fe200078e000e */
[----:B------:R-:W5:Y:S06]  /*0b90*/  @P1 LDG.E.128 R132, desc[UR6][R12.64] ;  /* 0x000000060c841981 */ /* 0x000f6c000c1e1d00 */
[----:B------:R-:W0:Y:S01]  /*0ba0*/  LDC.64 R86, c[0x0][0x3d8] ;  /* 0x0000f600ff567b82 */ /* 0x000e220000000a00 */
[C---:B------:R-:W-:Y:S01]  /*0bb0*/  @P2 IMAD.WIDE.U32 R16, R0.reuse, 0x10, R16 ;  /* 0x0000001000102825 */ /* 0x040fe200078e0010 */
[----:B------:R-:W5:Y:S06]  /*0bc0*/  @P2 LDG.E.128 R44, desc[UR6][R14.64] ;  /* 0x000000060e2c2981 */ /* 0x000f6c000c1e1d00 */
[----:B------:R-:W0:Y:S01]  /*0bd0*/  @P6 LDC.64 R88, c[0x0][0x440] ;  /* 0x00011000ff586b82 */ /* 0x000e220000000a00 */
[C---:B------:R-:W-:Y:S01]  /*0be0*/  @P2 IMAD.WIDE.U32 R18, R0.reuse, 0x10, R18 ;  /* 0x0000001000122825 */ /* 0x040fe200078e0012 */
[----:B------:R-:W-:Y:S01]  /*0bf0*/  @P2 IADD3 R0, PT, PT, R0, 0x20, RZ ;  /* 0x0000002000002810 */ /* 0x000fe20007ffe0ff */
[----:B------:R-:W5:Y:S05]  /*0c00*/  @P2 LDG.E.128 R48, desc[UR6][R16.64] ;  /* 0x0000000610302981 */ /* 0x000f6a000c1e1d00 */
[----:B------:R-:W0:Y:S01]  /*0c10*/  LDC.64 R90, c[0x0][0x3d0] ;  /* 0x0000f400ff5a7b82 */ /* 0x000e220000000a00 */
[C---:B--2---:R-:W-:Y:S01]  /*0c20*/  @P3 IMAD.WIDE.U32 R20, R0.reuse, 0x10, R20 ;  /* 0x0000001000143825 */ /* 0x044fe200078e0014 */
[----:B------:R-:W5:Y:S06]  /*0c30*/  @P2 LDG.E.128 R128, desc[UR6][R18.64] ;  /* 0x0000000612802981 */ /* 0x000f6c000c1e1d00 */
[----:B------:R-:W2:Y:S01]  /*0c40*/  @P0 LDC.64 R94, c[0x0][0x440] ;  /* 0x00011000ff5e0b82 */ /* 0x000ea20000000a00 */
[C---:B------:R-:W-:Y:S01]  /*0c50*/  @P3 IMAD.WIDE.U32 R22, R0.reuse, 0x10, R22 ;  /* 0x0000001000163825 */ /* 0x040fe200078e0016 */
[----:B------:R-:W5:Y:S03]  /*0c60*/  @P3 LDG.E.128 R52, desc[UR6][R20.64] ;  /* 0x0000000614343981 */ /* 0x000f66000c1e1d00 */
[C---:B------:R-:W-:Y:S01]  /*0c70*/  @P3 IMAD.WIDE.U32 R24, R0.reuse, 0x10, R24 ;  /* 0x0000001000183825 */ /* 0x040fe200078e0018 */
[----:B------:R-:W-:Y:S01]  /*0c80*/  @P3 IADD3 R0, PT, PT, R0, 0x20, RZ ;  /* 0x0000002000003810 */ /* 0x000fe20007ffe0ff */
[----:B------:R-:W5:Y:S01]  /*0c90*/  @P3 LDG.E.128 R56, desc[UR6][R22.64] ;  /* 0x0000000616383981 */ /* 0x000f62000c1e1d00 */
[----:B------:R-:W2:Y:S03]  /*0ca0*/  LDC.64 R92, c[0x0][0x3d8] ;  /* 0x0000f600ff5c7b82 */ /* 0x000ea60000000a00 */
[C---:B---3--:R-:W-:Y:S01]  /*0cb0*/  @P4 IMAD.WIDE.U32 R26, R0.reuse, 0x10, R26 ;  /* 0x00000010001a4825 */ /* 0x048fe200078e001a */
[----:B------:R-:W5:Y:S03]  /*0cc0*/  @P3 LDG.E.128 R124, desc[UR6][R24.64] ;  /* 0x00000006187c3981 */ /* 0x000f66000c1e1d00 */
[C---:B----4-:R-:W-:Y:S01]  /*0cd0*/  @P4 IMAD.WIDE.U32 R84, R0.reuse, 0x10, R84 ;  /* 0x0000001000544825 */ /* 0x050fe200078e0054 */
[----:B------:R-:W5:Y:S03]  /*0ce0*/  @P4 LDG.E.128 R60, desc[UR6][R26.64] ;  /* 0x000000061a3c4981 */ /* 0x000f66000c1e1d00 */
[C---:B-1----:R-:W-:Y:S01]  /*0cf0*/  @P4 IMAD.WIDE.U32 R4, R0.reuse, 0x10, R4 ;  /* 0x0000001000044825 */ /* 0x042fe200078e0004 */
[----:B------:R-:W-:Y:S01]  /*0d00*/  @P4 IADD3 R0, PT, PT, R0, 0x20, RZ ;  /* 0x0000002000004810 */ /* 0x000fe20007ffe0ff */
[----:B------:R1:W5:Y:S04]  /*0d10*/  @P4 LDG.E.128 R64, desc[UR6][R84.64] ;  /* 0x0000000654404981 */ /* 0x000368000c1e1d00 */
[C---:B------:R-:W-:Y:S01]  /*0d20*/  @P6 IMAD.WIDE.U32 R6, R0.reuse, 0x10, R6 ;  /* 0x0000001000066825 */ /* 0x040fe200078e0006 */
[----:B------:R-:W5:Y:S03]  /*0d30*/  @P4 LDG.E.128 R120, desc[UR6][R4.64] ;  /* 0x0000000604784981 */ /* 0x000f66000c1e1d00 */
[C---:B0-----:R-:W-:Y:S01]  /*0d40*/  @P6 IMAD.WIDE.U32 R2, R0.reuse, 0x10, R86 ;  /* 0x0000001000026825 */ /* 0x041fe200078e0056 */
[----:B------:R-:W5:Y:S03]  /*0d50*/  @P6 LDG.E.128 R68, desc[UR6][R6.64] ;  /* 0x0000000606446981 */ /* 0x000f66000c1e1d00 */
[C---:B------:R-:W-:Y:S01]  /*0d60*/  @P6 IMAD.WIDE.U32 R88, R0.reuse, 0x10, R88 ;  /* 0x0000001000586825 */ /* 0x040fe200078e0058 */
[----:B------:R-:W-:Y:S01]  /*0d70*/  @P6 IADD3 R0, PT, PT, R0, 0x20, RZ ;  /* 0x0000002000006810 */ /* 0x000fe20007ffe0ff */
[----:B------:R-:W5:Y:S04]  /*0d80*/  @P6 LDG.E.128 R72, desc[UR6][R2.64] ;  /* 0x0000000602486981 */ /* 0x000f68000c1e1d00 */
[----:B------:R-:W-:Y:S01]  /*0d90*/  @P0 IMAD.WIDE.U32 R8, R0, 0x10, R90 ;  /* 0x0000001000080825 */ /* 0x000fe200078e005a */
[----:B------:R-:W-:Y:S01]  /*0da0*/  ISETP.GE.U32.AND P1, PT, R182, 0x100, PT ;  /* 0x00000100b600780c */ /* 0x000fe20003f26070 */
[----:B------:R0:W5:Y:S02]  /*0db0*/  @P6 LDG.E.128 R116, desc[UR6][R88.64] ;  /* 0x0000000658746981 */ /* 0x000164000c1e1d00 */
[----:B--2---:R-:W-:-:S02]  /*0dc0*/  @P0 IMAD.WIDE.U32 R10, R0, 0x10, R94 ;  /* 0x00000010000a0825 */ /* 0x004fc400078e005e */
[----:B------:R-:W5:Y:S04]  /*0dd0*/  @P0 LDG.E.128 R76, desc[UR6][R8.64] ;  /* 0x00000006084c0981 */ /* 0x000f68000c1e1d00 */
[----:B------:R-:W5:Y:S01]  /*0de0*/  @P0 LDG.E.128 R112, desc[UR6][R10.64] ;  /* 0x000000060a700981 */ /* 0x000f62000c1e1d00 */
[----:B------:R-:W-:Y:S01]  /*0df0*/  @P0 IMAD.WIDE.U32 R92, R0, 0x10, R92 ;  /* 0x00000010005c0825 */ /* 0x000fe200078e005c */
[----:B------:R-:W-:Y:S02]  /*0e00*/  CS2R R86, SRZ ;  /* 0x0000000000567805 */ /* 0x000fe4000001ff00 */
[----:B-1----:R-:W-:Y:S02]  /*0e10*/  CS2R R84, SRZ ;  /* 0x0000000000547805 */ /* 0x002fe4000001ff00 */
[----:B------:R-:W-:-:S02]  /*0e20*/  CS2R R90, SRZ ;  /* 0x00000000005a7805 */ /* 0x000fc4000001ff00 */
[----:B0-----:R-:W-:Y:S01]  /*0e30*/  CS2R R88, SRZ ;  /* 0x0000000000587805 */ /* 0x001fe2000001ff00 */
[----:B------:R0:W5:Y:S01]  /*0e40*/  @P0 LDG.E.128 R80, desc[UR6][R92.64] ;  /* 0x000000065c500981 */ /* 0x000162000c1e1d00 */
        /* <DEDUP_REMOVED lines=9> */
[----:B0-----:R-:W-:Y:S02]  /*0ee0*/  CS2R R92, SRZ ;  /* 0x00000000005c7805 */ /* 0x001fe4000001ff00 */
[----:B------:R-:W-:Y:S01]  /*0ef0*/  @P0 IADD3 R0, PT, PT, R0, 0x20, RZ ;  /* 0x0000002000000810 */ /* 0x000fe20007ffe0ff */
        /* <DEDUP_REMOVED lines=27> */
.L_x_20310:
        /* <DEDUP_REMOVED lines=10> */
[----:B------:R-:W3:Y:S08]  /*1150*/  @P5 LDC.64 R8, c[0x0][0x440] ;  /* 0x00011000ff085b82 */ /* 0x000ef00000000a00 */
[----:B------:R-:W4:Y:S01]  /*1160*/  LDC.64 R10, c[0x0][0x3d0] ;  /* 0x0000f400ff0a7b82 */ /* 0x000f220000000a00 */
[----:B------:R-:W-:Y:S01]  /*1170*/  ISETP.GE.U32.AND P3, PT, R182, 0x80, PT ;  /* 0x00000080b600780c */ /* 0x000fe20003f66070 */
[----:B0-----:R-:W-:-:S06]  /*1180*/  @P5 IMAD.WIDE.U32 R4, R0, 0x10, R4 ;  /* 0x0000001000045825 */ /* 0x001fcc00078e0004 */
[----:B------:R-:W0:Y:S01]  /*1190*/  LDC.64 R14, c[0x0][0x3d8] ;  /* 0x0000f600ff0e7b82 */ /* 0x000e220000000a00 */
[----:B------:R-:W-:Y:S01]  /*11a0*/  ISETP.GE.U32.AND P4, PT, R182, 0xa0, PT ;  /* 0x000000a0b600780c */ /* 0x000fe20003f86070 */
[C---:B--2---:R-:W-:Y:S01]  /*11b0*/  @P5 IMAD.WIDE.U32 R2, R0.reuse, 0x10, R2 ;  /* 0x0000001000025825 */ /* 0x044fe200078e0002 */
[----:B------:R-:W5:Y:S03]  /*11c0*/  @P5 LDG.E.128 R28, desc[UR6][R4.64] ;  /* 0x00000006041c5981 */ /* 0x000f66000c1e1d00 */
[C---:B-1----:R-:W-:Y:S01]  /*11d0*/  @P5 IMAD.WIDE.U32 R6, R0.reuse, 0x10, R6 ;  /* 0x0000001000065825 */ /* 0x042fe200078e0006 */
[----:B------:R1:W5:Y:S01]  /*11e0*/  @P5 LDG.E.128 R108, desc[UR6][R2.64] ;  /* 0x00000006026c5981 */ /* 0x000362000c1e1d00 */
[----:B------:R-:W2:Y:S02]  /*11f0*/  @P1 LDC.64 R12, c[0x0][0x438] ;  /* 0x00010e00ff0c1b82 */ /* 0x000ea40000000a00 */
[----:B---3--:R-:W-:-:S06]  /*1200*/  @P5 IMAD.WIDE.U32 R8, R0, 0x10, R8 ;  /* 0x0000001000085825 */ /* 0x008fcc00078e0008 */
[----:B------:R-:W3:Y:S01]  /*1210*/  @P1 LDC.64 R16, c[0x0][0x440] ;  /* 0x00011000ff101b82 */ /* 0x000ee20000000a00 */
[----:B------:R-:W-:Y:S01]  /*1220*/  @P5 LOP3.LUT R0, R0, 0x20, RZ, 0xfc, !PT ;  /* 0x0000002000005812 */ /* 0x000fe200078efcff */
[----:B------:R3:W5:Y:S06]  /*1230*/  @P5 LDG.E.128 R32, desc[UR6][R6.64] ;  /* 0x0000000606205981 */ /* 0x00076c000c1e1d00 */
[----:B------:R-:W3:Y:S01]  /*1240*/  LDC.64 R18, c[0x0][0x3d0] ;  /* 0x0000f400ff127b82 */ /* 0x000ee20000000a00 */
[----:B------:R3:W5:Y:S07]  /*1250*/  @P5 LDG.E.128 R136, desc[UR6][R8.64] ;  /* 0x0000000608885981 */ /* 0x00076e000c1e1d00 */
[----:B------:R-:W3:Y:S08]  /*1260*/  @P2 LDC.64 R20, c[0x0][0x438] ;  /* 0x00010e00ff142b82 */ /* 0x000ef00000000a00 */
[----:B------:R-:W3:Y:S01]  /*1270*/  LDC.64 R22, c[0x0][0x3d8] ;  /* 0x0000f600ff167b82 */ /* 0x000ee20000000a00 */
[----:B------:R-:W-:Y:S01]  /*1280*/  ISETP.GE.U32.AND P6, PT, R182, 0xc0, PT ;  /* 0x000000c0b600780c */ /* 0x000fe20003fc6070 */
[----:B----4-:R-:W-:-:S06]  /*1290*/  @P1 IMAD.WIDE.U32 R10, R0, 0x10, R10 ;  /* 0x00000010000a1825 */ /* 0x010fcc00078e000a */
[----:B------:R-:W4:Y:S01]  /*12a0*/  @P2 LDC.64 R24, c[0x0][0x440] ;  /* 0x00011000ff182b82 */ /* 0x000f220000000a00 */
[----:B--2---:R-:W-:Y:S01]  /*12b0*/  @P1 IMAD.WIDE.U32 R12, R0, 0x10, R12 ;  /* 0x00000010000c1825 */ /* 0x004fe200078e000c */
[----:B------:R2:W5:Y:S01]  /*12c0*/  @P1 LDG.E.128 R36, desc[UR6][R10.64] ;  /* 0x000000060a241981 */ /* 0x000562000c1e1d00 */
[----:B------:R-:W-:-:S05]  /*12d0*/  ISETP.GE.U32.AND P0, PT, R182, 0xe0, PT ;  /* 0x000000e0b600780c */ /* 0x000fca0003f06070 */
[----:B-1----:R-:W1:Y:S01]  /*12e0*/  LDC.64 R2, c[0x0][0x3d0] ;  /* 0x0000f400ff027b82 */ /* 0x002e620000000a00 */
[----:B------:R2:W5:Y:S01]  /*12f0*/  @P1 LDG.E.128 R104, desc[UR6][R12.64] ;  /* 0x000000060c681981 */ /* 0x000562000c1e1d00 */
[----:B0-----:R-:W-:-:S06]  /*1300*/  @P1 IMAD.WIDE.U32 R14, R0, 0x10, R14 ;  /* 0x00000010000e1825 */ /* 0x001fcc00078e000e */
[----:B------:R-:W0:Y:S01]  /*1310*/  @P3 LDC.64 R4, c[0x0][0x438] ;  /* 0x00010e00ff043b82 */ /* 0x000e220000000a00 */
[----:B---3--:R-:W-:-:S07]  /*1320*/  @P1 IMAD.WIDE.U32 R16, R0, 0x10, R16 ;  /* 0x0000001000101825 */ /* 0x008fce00078e0010 */
[----:B------:R-:W3:Y:S01]  /*1330*/  LDC.64 R6, c[0x0][0x3d8] ;  /* 0x0000f600ff067b82 */ /* 0x000ee20000000a00 */
[----:B------:R-:W-:Y:S01]  /*1340*/  @P1 IADD3 R0, PT, PT, R0, 0x20, RZ ;  /* 0x0000002000001810 */ /* 0x000fe20007ffe0ff */
[----:B------:R4:W5:Y:S04]  /*1350*/  @P1 LDG.E.128 R40, desc[UR6][R14.64] ;  /* 0x000000060e281981 */ /* 0x000968000c1e1d00 */
[----:B------:R4:W5:Y:S02]  /*1360*/  @P1 LDG.E.128 R132, desc[UR6][R16.64] ;  /* 0x0000000610841981 */ /* 0x000964000c1e1d00 */
[----:B------:R-:W3:Y:S01]  /*1370*/  @P3 LDC.64 R8, c[0x0][0x440] ;  /* 0x00011000ff083b82 */ /* 0x000ee20000000a00 */
[----:B------:R-:W-:-:S07]  /*1380*/  @P2 IMAD.WIDE.U32 R18, R0, 0x10, R18 ;  /* 0x0000001000122825 */ /* 0x000fce00078e0012 */
[----:B------:R-:W3:Y:S01]  /*1390*/  LDC.64 R26, c[0x0][0x3d0] ;  /* 0x0000f400ff1a7b82 */ /* 0x000ee20000000a00 */
[C---:B------:R-:W-:Y:S01]  /*13a0*/  @P2 IMAD.WIDE.U32 R20, R0.reuse, 0x10, R20 ;  /* 0x0000001000142825 */ /* 0x040fe200078e0014 */
[----:B------:R0:W5:Y:S06]  /*13b0*/  @P2 LDG.E.128 R44, desc[UR6][R18.64] ;  /* 0x00000006122c2981 */ /* 0x00016c000c1e1d00 */
[----:B------:R-:W3:Y:S01]  /*13c0*/  LDC.64 R140, c[0x0][0x3d8] ;  /* 0x0000f600ff8c7b82 */ /* 0x000ee20000000a00 */
[C---:B------:R-:W-:Y:S01]  /*13d0*/  @P2 IMAD.WIDE.U32 R22, R0.reuse, 0x10, R22 ;  /* 0x0000001000162825 */ /* 0x040fe200078e0016 */
[----:B------:R3:W5:Y:S06]  /*13e0*/  @P2 LDG.E.128 R100, desc[UR6][R20.64] ;  /* 0x0000000614642981 */ /* 0x00076c000c1e1d00 */
[----:B--2---:R-:W2:Y:S01]  /*13f0*/  @P4 LDC.64 R10, c[0x0][0x438] ;  /* 0x00010e00ff0a4b82 */ /* 0x004ea20000000a00 */
[----:B------:R3:W5:Y:S07]  /*1400*/  @P2 LDG.E.128 R48, desc[UR6][R22.64] ;  /* 0x0000000616302981 */ /* 0x00076e000c1e1d00 */
[----:B------:R-:W2:Y:S01]  /*1410*/  @P4 LDC.64 R12, c[0x0][0x440] ;  /* 0x00011000ff0c4b82 */ /* 0x000ea20000000a00 */
[----:B----4-:R-:W-:-:S07]  /*1420*/  @P2 IMAD.WIDE.U32 R24, R0, 0x10, R24 ;  /* 0x0000001000182825 */ /* 0x010fce00078e0018 */
[----:B------:R-:W4:Y:S01]  /*1430*/  LDC.64 R14, c[0x0][0x3d0] ;  /* 0x0000f400ff0e7b82 */ /* 0x000f220000000a00 */
[----:B------:R-:W-:Y:S01]  /*1440*/  @P2 IADD3 R0, PT, PT, R0, 0x20, RZ ;  /* 0x0000002000002810 */ /* 0x000fe20007ffe0ff */
[----:B------:R0:W5:Y:S06]  /*1450*/  @P2 LDG.E.128 R128, desc[UR6][R24.64] ;  /* 0x0000000618802981 */ /* 0x00016c000c1e1d00 */
[----:B------:R-:W4:Y:S08]  /*1460*/  @P6 LDC.64 R16, c[0x0][0x438] ;  /* 0x00010e00ff106b82 */ /* 0x000f300000000a00 */
[----:B------:R-:W4:Y:S08]  /*1470*/  LDC.64 R142, c[0x0][0x3d8] ;  /* 0x0000f600ff8e7b82 */ /* 0x000f300000000a00 */
[----:B------:R-:W4:Y:S01]  /*1480*/  @P6 LDC.64 R144, c[0x0][0x440] ;  /* 0x00011000ff906b82 */ /* 0x000f220000000a00 */
[----:B-1----:R-:W-:-:S07]  /*1490*/  @P3 IMAD.WIDE.U32 R2, R0, 0x10, R2 ;  /* 0x0000001000023825 */ /* 0x002fce00078e0002 */
[----:B------:R-:W1:Y:S01]  /*14a0*/  LDC.64 R146, c[0x0][0x3d0] ;  /* 0x0000f400ff927b82 */ /* 0x000e620000000a00 */
[C---:B0-----:R-:W-:Y:S01]  /*14b0*/  @P3 IMAD.WIDE.U32 R4, R0.reuse, 0x10, R4 ;  /* 0x0000001000043825 */ /* 0x041fe200078e0004 */
[----:B------:R0:W5:Y:S06]  /*14c0*/  @P3 LDG.E.128 R52, desc[UR6][R2.64] ;  /* 0x0000000602343981 */ /* 0x00016c000c1e1d00 */
[----:B------:R-:W0:Y:S01]  /*14d0*/  @P0 LDC.64 R18, c[0x0][0x438] ;  /* 0x00010e00ff120b82 */ /* 0x000e220000000a00 */
[C---:B---3--:R-:W-:Y:S01]  /*14e0*/  @P3 IMAD.WIDE.U32 R6, R0.reuse, 0x10, R6 ;  /* 0x0000001000063825 */ /* 0x048fe200078e0006 */
[----:B------:R3:W5:Y:S06]  /*14f0*/  @P3 LDG.E.128 R96, desc[UR6][R4.64] ;  /* 0x0000000604603981 */ /* 0x00076c000c1e1d00 */
[----:B------:R-:W3:Y:S01]  /*1500*/  LDC.64 R20, c[0x0][0x3d8] ;  /* 0x0000f600ff147b82 */ /* 0x000ee20000000a00 */
[----:B------:R-:W-:-:S07]  /*1510*/  @P3 IMAD.WIDE.U32 R8, R0, 0x10, R8 ;  /* 0x0000001000083825 */ /* 0x000fce00078e0008 */
[----:B------:R-:W3:Y:S01]  /*1520*/  @P0 LDC.64 R22, c[0x0][0x440] ;  /* 0x00011000ff160b82 */ /* 0x000ee20000000a00 */
[----:B------:R-:W-:Y:S01]  /*1530*/  @P3 IADD3 R0, PT, PT, R0, 0x20, RZ ;  /* 0x0000002000003810 */ /* 0x000fe20007ffe0ff */
[----:B------:R0:W5:Y:S04]  /*1540*/  @P3 LDG.E.128 R56, desc[UR6][R6.64] ;  /* 0x0000000606383981 */ /* 0x000168000c1e1d00 */
[C---:B------:R-:W-:Y:S01]  /*1550*/  @P4 IMAD.WIDE.U32 R26, R0.reuse, 0x10, R26 ;  /* 0x00000010001a4825 */ /* 0x040fe200078e001a */
[----:B------:R0:W5:Y:S03]  /*1560*/  @P3 LDG.E.128 R124, desc[UR6][R8.64] ;  /* 0x00000006087c3981 */ /* 0x000166000c1e1d00 */
[C---:B--2---:R-:W-:Y:S01]  /*1570*/  @P4 IMAD.WIDE.U32 R10, R0.reuse, 0x10, R10 ;  /* 0x00000010000a4825 */ /* 0x044fe200078e000a */
[----:B------:R2:W5:Y:S03]  /*1580*/  @P4 LDG.E.128 R60, desc[UR6][R26.64] ;  /* 0x000000061a3c4981 */ /* 0x000566000c1e1d00 */
[C---:B------:R-:W-:Y:S01]  /*1590*/  @P4 IMAD.WIDE.U32 R140, R0.reuse, 0x10, R140 ;  /* 0x00000010008c4825 */ /* 0x040fe200078e008c */
[----:B------:R2:W5:Y:S03]  /*15a0*/  @P4 LDG.E.128 R92, desc[UR6][R10.64] ;  /* 0x000000060a5c4981 */ /* 0x000566000c1e1d00 */
[C---:B------:R-:W-:Y:S01]  /*15b0*/  @P4 IMAD.WIDE.U32 R12, R0.reuse, 0x10, R12 ;  /* 0x00000010000c4825 */ /* 0x040fe200078e000c */
[----:B------:R-:W-:Y:S01]  /*15c0*/  @P4 IADD3 R0, PT, PT, R0, 0x20, RZ ;  /* 0x0000002000004810 */ /* 0x000fe20007ffe0ff */
[----:B------:R2:W5:Y:S04]  /*15d0*/  @P4 LDG.E.128 R64, desc[UR6][R140.64] ;  /* 0x000000068c404981 */ /* 0x000568000c1e1d00 */
[C---:B----4-:R-:W-:Y:S01]  /*15e0*/  @P6 IMAD.WIDE.U32 R14, R0.reuse, 0x10, R14 ;  /* 0x00000010000e6825 */ /* 0x050fe200078e000e */
[----:B------:R2:W5:Y:S03]  /*15f0*/  @P4 LDG.E.128 R120, desc[UR6][R12.64] ;  /* 0x000000060c784981 */ /* 0x000566000c1e1d00 */
[C---:B------:R-:W-:Y:S01]  /*1600*/  @P6 IMAD.WIDE.U32 R16, R0.reuse, 0x10, R16 ;  /* 0x0000001000106825 */ /* 0x040fe200078e0010 */
[----:B------:R2:W5:Y:S03]  /*1610*/  @P6 LDG.E.128 R68, desc[UR6][R14.64] ;  /* 0x000000060e446981 */ /* 0x000566000c1e1d00 */
[C---:B------:R-:W-:Y:S01]  /*1620*/  @P6 IMAD.WIDE.U32 R142, R0.reuse, 0x10, R142 ;  /* 0x00000010008e6825 */ /* 0x040fe200078e008e */
[----:B------:R2:W5:Y:S03]  /*1630*/  @P6 LDG.E.128 R88, desc[UR6][R16.64] ;  /* 0x0000000610586981 */ /* 0x000566000c1e1d00 */
[C---:B------:R-:W-:Y:S01]  /*1640*/  @P6 IMAD.WIDE.U32 R144, R0.reuse, 0x10, R144 ;  /* 0x0000001000906825 */ /* 0x040fe200078e0090 */
[----:B------:R-:W-:Y:S01]  /*1650*/  @P6 IADD3 R0, PT, PT, R0, 0x20, RZ ;  /* 0x0000002000006810 */ /* 0x000fe20007ffe0ff */
[----:B------:R2:W5:Y:S04]  /*1660*/  @P6 LDG.E.128 R72, desc[UR6][R142.64] ;  /* 0x000000068e486981 */ /* 0x000568000c1e1d00 */
[C---:B-1----:R-:W-:Y:S01]  /*1670*/  @P0 IMAD.WIDE.U32 R146, R0.reuse, 0x10, R146 ;  /* 0x0000001000920825 */ /* 0x042fe200078e0092 */
[----:B------:R2:W5:Y:S03]  /*1680*/  @P6 LDG.E.128 R116, desc[UR6][R144.64] ;  /* 0x0000000690746981 */ /* 0x000566000c1e1d00 */
[C---:B0-----:R-:W-:Y:S01]  /*1690*/  @P0 IMAD.WIDE.U32 R18, R0.reuse, 0x10, R18 ;  /* 0x0000001000120825 */ /* 0x041fe200078e0012 */
[----:B------:R2:W5:Y:S03]  /*16a0*/  @P0 LDG.E.128 R76, desc[UR6][R146.64] ;  /* 0x00000006924c0981 */ /* 0x000566000c1e1d00 */
[C---:B---3--:R-:W-:Y:S01]  /*16b0*/  @P0 IMAD.WIDE.U32 R20, R0.reuse, 0x10, R20 ;  /* 0x0000001000140825 */ /* 0x048fe200078e0014 */
[----:B------:R2:W5:Y:S03]  /*16c0*/  @P0 LDG.E.128 R84, desc[UR6][R18.64] ;  /* 0x0000000612540981 */ /* 0x000566000c1e1d00 */
[----:B------:R-:W-:Y:S01]  /*16d0*/  @P0 IMAD.WIDE.U32 R22, R0, 0x10, R22 ;  /* 0x0000001000160825 */ /* 0x000fe200078e0016 */
[----:B------:R2:W5:Y:S04]  /*16e0*/  @P0 LDG.E.128 R80, desc[UR6][R20.64] ;  /* 0x0000000614500981 */ /* 0x000568000c1e1d00 */
[----:B------:R2:W5:Y:S01]  /*16f0*/  @P0 LDG.E.128 R112, desc[UR6][R22.64] ;  /* 0x0000000616700981 */ /* 0x000562000c1e1d00 */
        /* <DEDUP_REMOVED lines=10> */
[----:B------:R-:W5:Y:S01]  /*17a0*/  LDG.E.128 R144, desc[UR6][R144.64] ;  /* 0x0000000690907981 */ /* 0x000f62000c1e1d00 */
[----:B--2---:R-:W-:-:S06]  /*17b0*/  IMAD.WIDE.U32 R148, R0, 0x10, R148 ;  /* 0x0000001000947825 */ /* 0x004fcc00078e0094 */
[----:B------:R-:W5:Y:S01]  /*17c0*/  LDG.E.128 R148, desc[UR6][R148.64] ;  /* 0x0000000694947981 */ /* 0x000f62000c1e1d00 */
[----:B---3--:R-:W-:-:S06]  /*17d0*/  IMAD.WIDE.U32 R140, R0, 0x10, R140 ;  /* 0x00000010008c7825 */ /* 0x008fcc00078e008c */
[----:B------:R-:W5:Y:S01]  /*17e0*/  LDG.E.128 R140, desc[UR6][R140.64] ;  /* 0x000000068c8c7981 */ /* 0x000f62000c1e1d00 */
[----:B------:R-:W-:Y:S05]  /*17f0*/  BRA `(.L_x_20312) ;  /* 0x0000000400d87947 */ /* 0x000fea0003800000 */
.L_x_20313:
        /* <DEDUP_REMOVED lines=12> */
[----:B------:R-:W0:Y:S01]  /*18c0*/  @P1 LDC.64 R10, c[0x0][0x438] ;  /* 0x00010e00ff0a1b82 */ /* 0x000e220000000a00 */
[----:B------:R4:W5:Y:S01]  /*18d0*/  @P5 LDG.E.128 R28, desc[UR6][R2.64] ;  /* 0x00000006021c5981 */ /* 0x000962000c1e1d00 */
[----:B--2---:R-:W-:-:S06]  /*18e0*/  @P5 IMAD.WIDE.U32 R4, R0, 0x10, R4 ;  /* 0x0000001000045825 */ /* 0x004fcc00078e0004 */
[----:B------:R-:W2:Y:S08]  /*18f0*/  LDC.64 R14, c[0x0][0x3d0] ;  /* 0x0000f400ff0e7b82 */ /* 0x000eb00000000a00 */
[----:B------:R-:W2:Y:S08]  /*1900*/  @P2 LDC.64 R16, c[0x0][0x438] ;  /* 0x00010e00ff102b82 */ /* 0x000eb00000000a00 */
[----:B------:R-:W2:Y:S01]  /*1910*/  LDC.64 R18, c[0x0][0x3d8] ;  /* 0x0000f600ff127b82 */ /* 0x000ea20000000a00 */
[----:B-1----:R-:W-:-:S07]  /*1920*/  @P5 IMAD.WIDE.U32 R6, R0, 0x10, R6 ;  /* 0x0000001000065825 */ /* 0x002fce00078e0006 */
[----:B------:R-:W1:Y:S01]  /*1930*/  LDC.64 R20, c[0x0][0x3d0] ;  /* 0x0000f400ff147b82 */ /* 0x000e620000000a00 */
[----:B------:R-:W-:Y:S01]  /*1940*/  @P5 LOP3.LUT R0, R0, 0x20, RZ, 0xfc, !PT ;  /* 0x0000002000005812 */ /* 0x000fe200078efcff */
[----:B------:R4:W5:Y:S06]  /*1950*/  @P5 LDG.E.128 R108, desc[UR6][R4.64] ;  /* 0x00000006046c5981 */ /* 0x00096c000c1e1d00 */
[----:B------:R-:W1:Y:S08]  /*1960*/  LDC.64 R24, c[0x0][0x3d8] ;  /* 0x0000f600ff187b82 */ /* 0x000e700000000a00 */
[----:B------:R-:W1:Y:S01]  /*1970*/  @P3 LDC.64 R22, c[0x0][0x438] ;  /* 0x00010e00ff163b82 */ /* 0x000e620000000a00 */
[----:B---3--:R-:W-:Y:S01]  /*1980*/  @P1 IMAD.WIDE.U32 R8, R0, 0x10, R8 ;  /* 0x0000001000081825 */ /* 0x008fe200078e0008 */
[----:B------:R-:W-:Y:S01]  /*1990*/  ISETP.GE.U32.AND P0, PT, R182, 0xe0, PT ;  /* 0x000000e0b600780c */ /* 0x000fe20003f06070 */
[----:B------:R3:W5:Y:S05]  /*19a0*/  @P5 LDG.E.128 R32, desc[UR6][R6.64] ;  /* 0x0000000606205981 */ /* 0x00076a000c1e1d00 */
[----:B------:R-:W3:Y:S01]  /*19b0*/  LDC.64 R26, c[0x0][0x3d0] ;  /* 0x0000f400ff1a7b82 */ /* 0x000ee20000000a00 */
[C---:B0-----:R-:W-:Y:S01]  /*19c0*/  @P1 IMAD.WIDE.U32 R10, R0.reuse, 0x10, R10 ;  /* 0x00000010000a1825 */ /* 0x041fe200078e000a */
[----:B------:R0:W5:Y:S06]  /*19d0*/  @P1 LDG.E.128 R36, desc[UR6][R8.64] ;  /* 0x0000000608241981 */ /* 0x00016c000c1e1d00 */
[----:B------:R-:W0:Y:S01]  /*19e0*/  LDC.64 R112, c[0x0][0x3d8] ;  /* 0x0000f600ff707b82 */ /* 0x000e220000000a00 */
[----:B----4-:R-:W-:-:S07]  /*19f0*/  @P1 IMAD.WIDE.U32 R12, R0, 0x10, R12 ;  /* 0x00000010000c1825 */ /* 0x010fce00078e000c */
[----:B------:R-:W4:Y:S01]  /*1a00*/  @P4 LDC.64 R2, c[0x0][0x438] ;  /* 0x00010e00ff024b82 */ /* 0x000f220000000a00 */
[----:B------:R-:W-:Y:S01]  /*1a10*/  @P1 IADD3 R0, PT, PT, R0, 0x20, RZ ;  /* 0x0000002000001810 */ /* 0x000fe20007ffe0ff */
[----:B------:R0:W5:Y:S06]  /*1a20*/  @P1 LDG.E.128 R104, desc[UR6][R10.64] ;  /* 0x000000060a681981 */ /* 0x00016c000c1e1d00 */
[----:B------:R-:W0:Y:S01]  /*1a30*/  LDC.64 R4, c[0x0][0x3d0] ;  /* 0x0000f400ff047b82 */ /* 0x000e220000000a00 */
[C---:B--2---:R-:W-:Y:S01]  /*1a40*/  @P2 IMAD.WIDE.U32 R14, R0.reuse, 0x10, R14 ;  /* 0x00000010000e2825 */ /* 0x044fe200078e000e */
[----:B------:R-:W5:Y:S06]  /*1a50*/  @P1 LDG.E.128 R40, desc[UR6][R12.64] ;  /* 0x000000060c281981 */ /* 0x000f6c000c1e1d00 */
[----:B------:R-:W2:Y:S01]  /*1a60*/  LDC.64 R116, c[0x0][0x3d8] ;  /* 0x0000f600ff747b82 */ /* 0x000ea20000000a00 */
[C---:B------:R-:W-:Y:S01]  /*1a70*/  @P2 IMAD.WIDE.U32 R16, R0.reuse, 0x10, R16 ;  /* 0x0000001000102825 */ /* 0x040fe200078e0010 */
[----:B------:R-:W5:Y:S06]  /*1a80*/  @P2 LDG.E.128 R44, desc[UR6][R14.64] ;  /* 0x000000060e2c2981 */ /* 0x000f6c000c1e1d00 */
[----:B------:R-:W2:Y:S01]  /*1a90*/  @P6 LDC.64 R114, c[0x0][0x438] ;  /* 0x00010e00ff726b82 */ /* 0x000ea20000000a00 */
[C---:B------:R-:W-:Y:S01]  /*1aa0*/  @P2 IMAD.WIDE.U32 R18, R0.reuse, 0x10, R18 ;  /* 0x0000001000122825 */ /* 0x040fe200078e0012 */
[----:B------:R-:W-:Y:S01]  /*1ab0*/  @P2 IADD3 R0, PT, PT, R0, 0x20, RZ ;  /* 0x0000002000002810 */ /* 0x000fe20007ffe0ff */
[----:B------:R-:W5:Y:S05]  /*1ac0*/  @P2 LDG.E.128 R100, desc[UR6][R16.64] ;  /* 0x0000000610642981 */ /* 0x000f6a000c1e1d00 */
[----:B------:R-:W2:Y:S01]  /*1ad0*/  LDC.64 R118, c[0x0][0x3d0] ;  /* 0x0000f400ff767b82 */ /* 0x000ea20000000a00 */
[C---:B-1----:R-:W-:Y:S01]  /*1ae0*/  @P3 IMAD.WIDE.U32 R20, R0.reuse, 0x10, R20 ;  /* 0x0000001000143825 */ /* 0x042fe200078e0014 */
[----:B------:R-:W5:Y:S06]  /*1af0*/  @P2 LDG.E.128 R48, desc[UR6][R18.64] ;  /* 0x0000000612302981 */ /* 0x000f6c000c1e1d00 */
[----:B------:R-:W1:Y:S01]  /*1b00*/  LDC.64 R122, c[0x0][0x3d8] ;  /* 0x0000f600ff7a7b82 */ /* 0x000e620000000a00 */
[C---:B------:R-:W-:Y:S01]  /*1b10*/  @P3 IMAD.WIDE.U32 R22, R0.reuse, 0x10, R22 ;  /* 0x0000001000163825 */ /* 0x040fe200078e0016 */
[----:B------:R-:W5:Y:S03]  /*1b20*/  @P3 LDG.E.128 R52, desc[UR6][R20.64] ;  /* 0x0000000614343981 */ /* 0x000f66000c1e1d00 */
[C---:B------:R-:W-:Y:S01]  /*1b30*/  @P3 IMAD.WIDE.U32 R24, R0.reuse, 0x10, R24 ;  /* 0x0000001000183825 */ /* 0x040fe200078e0018 */
[----:B------:R-:W-:Y:S01]  /*1b40*/  @P3 IADD3 R0, PT, PT, R0, 0x20, RZ ;  /* 0x0000002000003810 */ /* 0x000fe20007ffe0ff */
[----:B------:R-:W5:Y:S01]  /*1b50*/  @P3 LDG.E.128 R96, desc[UR6][R22.64] ;  /* 0x0000000616603981 */ /* 0x000f62000c1e1d00 */
[----:B------:R-:W1:Y:S03]  /*1b60*/  @P0 LDC.64 R120, c[0x0][0x438] ;  /* 0x00010e00ff780b82 */ /* 0x000e660000000a00 */
[C---:B---3--:R-:W-:Y:S01]  /*1b70*/  @P4 IMAD.WIDE.U32 R26, R0.reuse, 0x10, R26 ;  /* 0x00000010001a4825 */ /* 0x048fe200078e001a */
[----:B------:R-:W5:Y:S03]  /*1b80*/  @P3 LDG.E.128 R56, desc[UR6][R24.64] ;  /* 0x0000000618383981 */ /* 0x000f66000c1e1d00 */
[C---:B----4-:R-:W-:Y:S01]  /*1b90*/  @P4 IMAD.WIDE.U32 R2, R0.reuse, 0x10, R2 ;  /* 0x0000001000024825 */ /* 0x050fe200078e0002 */
[----:B------:R-:W5:Y:S03]  /*1ba0*/  @P4 LDG.E.128 R60, desc[UR6][R26.64] ;  /* 0x000000061a3c4981 */ /* 0x000f66000c1e1d00 */
[C---:B0-----:R-:W-:Y:S01]  /*1bb0*/  @P4 IMAD.WIDE.U32 R112, R0.reuse, 0x10, R112 ;  /* 0x0000001000704825 */ /* 0x041fe200078e0070 */
[----:B------:R-:W-:Y:S01]  /*1bc0*/  @P4 IADD3 R0, PT, PT, R0, 0x20, RZ ;  /* 0x0000002000004810 */ /* 0x000fe20007ffe0ff */
[----:B------:R-:W5:Y:S04]  /*1bd0*/  @P4 LDG.E.128 R92, desc[UR6][R2.64] ;  /* 0x00000006025c4981 */ /* 0x000f68000c1e1d00 */
[----:B------:R-:W-:Y:S01]  /*1be0*/  @P6 IMAD.WIDE.U32 R4, R0, 0x10, R4 ;  /* 0x0000001000046825 */ /* 0x000fe200078e0004 */
[----:B------:R-:W-:Y:S01]  /*1bf0*/  ISETP.GE.U32.AND P1, PT, R182, 0x100, PT ;  /* 0x00000100b600780c */ /* 0x000fe20003f26070 */
[----:B------:R0:W5:Y:S02]  /*1c00*/  @P4 LDG.E.128 R64, desc[UR6][R112.64] ;  /* 0x0000000670404981 */ /* 0x000164000c1e1d00 */
[----:B--2---:R-:W-:-:S02]  /*1c10*/  @P6 IMAD.WIDE.U32 R6, R0, 0x10, R114 ;  /* 0x0000001000066825 */ /* 0x004fc400078e0072 */
[----:B------:R-:W5:Y:S02]  /*1c20*/  @P6 LDG.E.128 R68, desc[UR6][R4.64] ;  /* 0x0000000604446981 */ /* 0x000f64000c1e1d00 */
[C---:B------:R-:W-:Y:S01]  /*1c30*/  @P6 IMAD.WIDE.U32 R116, R0.reuse, 0x10, R116 ;  /* 0x0000001000746825 */ /* 0x040fe200078e0074 */
[----:B------:R-:W-:Y:S01]  /*1c40*/  @P6 IADD3 R0, PT, PT, R0, 0x20, RZ ;  /* 0x0000002000006810 */ /* 0x000fe20007ffe0ff */
[----:B------:R-:W5:Y:S04]  /*1c50*/  @P6 LDG.E.128 R88, desc[UR6][R6.64] ;  /* 0x0000000606586981 */ /* 0x000f68000c1e1d00 */
[C---:B------:R-:W-:Y:S01]  /*1c60*/  @P0 IMAD.WIDE.U32 R8, R0.reuse, 0x10, R118 ;  /* 0x0000001000080825 */ /* 0x040fe200078e0076 */
[----:B------:R2:W5:Y:S03]  /*1c70*/  @P6 LDG.E.128 R72, desc[UR6][R116.64] ;  /* 0x0000000674486981 */ /* 0x000566000c1e1d00 */
[C---:B-1----:R-:W-:Y:S01]  /*1c80*/  @P0 IMAD.WIDE.U32 R10, R0.reuse, 0x10, R122 ;  /* 0x00000010000a0825 */ /* 0x042fe200078e007a */
[----:B------:R-:W5:Y:S04]  /*1c90*/  @P0 LDG.E.128 R76, desc[UR6][R8.64] ;  /* 0x00000006084c0981 */ /* 0x000f68000c1e1d00 */
[----:B------:R-:W5:Y:S01]  /*1ca0*/  @P0 LDG.E.128 R80, desc[UR6][R10.64] ;  /* 0x000000060a500981 */ /* 0x000f62000c1e1d00 */
[----:B------:R-:W-:Y:S01]  /*1cb0*/  @P0 IMAD.WIDE.U32 R120, R0, 0x10, R120 ;  /* 0x0000001000780825 */ /* 0x000fe200078e0078 */
[----:B------:R-:W-:-:S02]  /*1cc0*/  CS2R R114, SRZ ;  /* 0x0000000000727805 */ /* 0x000fc4000001ff00 */
[----:B0-----:R-:W-:Y:S02]  /*1cd0*/  CS2R R112, SRZ ;  /* 0x0000000000707805 */ /* 0x001fe4000001ff00 */
[----:B------:R-:W-:Y:S02]  /*1ce0*/  CS2R R118, SRZ ;  /* 0x0000000000767805 */ /* 0x000fe4000001ff00 */
[----:B--2---:R-:W-:Y:S01]  /*1cf0*/  CS2R R116, SRZ ;  /* 0x0000000000747805 */ /* 0x004fe2000001ff00 */
[----:B------:R0:W5:Y:S01]  /*1d00*/  @P0 LDG.E.128 R84, desc[UR6][R120.64] ;  /* 0x0000000678540981 */ /* 0x000162000c1e1d00 */
        /* <DEDUP_REMOVED lines=36> */
[----:B------:R-:W-:-:S07]  /*1f50*/  CS2R R136, SRZ ;  /* 0x0000000000887805 */ /* 0x000fce000001ff00 */
.L_x_20312:
[----:B------:R-:W-:Y:S05]  /*1f60*/  BSYNC.RECONVERGENT B0 ;  /* 0x0000000000007941 */ /* 0x000fea0003800200 */
.L_x_20309:
[----:B------:R-:W0:Y:S02]  /*1f70*/  LDCU UR4, c[0x0][0x384] ;  /* 0x00007080ff0477ac */ /* 0x000e240008000800 */
[----:B0-----:R-:W-:-:S13]  /*1f80*/  ISETP.GE.AND P0, PT, R181, UR4, PT ;  /* 0x00000004b5007c0c */ /* 0x001fda000bf06270 */
[----:B------:R-:W-:Y:S05]  /*1f90*/  @P0 EXIT ;  /* 0x000000000000094d */ /* 0x000fea0003800000 */
[----:B------:R-:W0:Y:S01]  /*1fa0*/  LDC.64 R2, c[0x0][0x398] ;  /* 0x0000e600ff027b82 */ /* 0x000e220000000a00 */
[----:B------:R-:W0:Y:S01]  /*1fb0*/  LDCU.64 UR4, c[0x0][0x3a0] ;  /* 0x00007400ff0477ac */ /* 0x000e220008000a00 */
[----:B------:R-:W1:Y:S01]  /*1fc0*/  LDCU UR10, c[0x0][0x388] ;  /* 0x00007100ff0a77ac */ /* 0x000e620008000800 */
[----:B------:R-:W2:Y:S01]  /*1fd0*/  LDCU.U8 UR8, c[0x0][0x410] ;  /* 0x00008200ff0877ac */ /* 0x000ea20008000000 */
[----:B------:R-:W3:Y:S01]  /*1fe0*/  LDCU UR9, c[0x0][0x448] ;  /* 0x00008900ff0977ac */ /* 0x000ee20008000800 */
[----:B------:R-:W4:Y:S01]  /*1ff0*/  LDCU.64 UR12, c[0x0][0x398] ;  /* 0x00007300ff0c77ac */ /* 0x000f220008000a00 */
[----:B------:R-:W0:Y:S02]  /*2000*/  LDCU.64 UR14, c[0x0][0x3a0] ;  /* 0x00007400ff0e77ac */ /* 0x000e240008000a00 */
[----:B0-----:R-:W-:-:S04]  /*2010*/  LOP3.LUT P4, RZ, R2, UR4, RZ, 0xfc, !PT ;  /* 0x0000000402ff7c12 */ /* 0x001fc8000f88fcff */
[----:B-1234-:R-:W-:-:S13]  /*2020*/  LOP3.LUT P4, RZ, R3, UR5, RZ, 0xfc, P4 ;  /* 0x0000000503ff7c12 */ /* 0x01efda000a08fcff */
.L_x_20364:
        /* <DEDUP_REMOVED lines=35> */
.L_x_20317:
[----:B-----5:R-:W-:Y:S01]  /*2260*/  FADD.FTZ R4, R168, R156 ;  /* 0x0000009ca8047221 */ /* 0x020fe20000010000 */
[----:B0-----:R-:W-:Y:S01]  /*2270*/  FADD.FTZ R3, R169, R157 ;  /* 0x0000009da9037221 */ /* 0x001fe20000010000 */
[----:B------:R-:W-:Y:S01]  /*2280*/  FADD.FTZ R2, R170, R158 ;  /* 0x0000009eaa027221 */ /* 0x000fe20000010000 */
[----:B------:R-:W-:Y:S02]  /*2290*/  FADD.FTZ R0, R171, R159 ;  /* 0x0000009fab007221 */ /* 0x000fe40000010000 */
[----:B------:R-:W-:Y:S02]  /*22a0*/  MOV R164, R4 ;  /* 0x0000000400a47202 */ /* 0x000fe40000000f00 */
[----:B------:R-:W-:Y:S02]  /*22b0*/  MOV R165, R3 ;  /* 0x0000000300a57202 */ /* 0x000fe40000000f00 */
[----:B------:R-:W-:Y:S02]  /*22c0*/  MOV R166, R2 ;  /* 0x0000000200a67202 */ /* 0x000fe40000000f00 */
[----:B------:R-:W-:Y:S01]  /*22d0*/  MOV R167, R0 ;  /* 0x0000000000a77202 */ /* 0x000fe20000000f00 */
[----:B------:R-:W-:Y:S06]  /*22e0*/  BRA `(.L_x_20318) ;  /* 0x0000000000307947 */ /* 0x000fec0003800000 */
.L_x_20316:
[----:B-----5:R-:W-:Y:S01]  /*22f0*/  @P1 FADD.FTZ R164, R168, R160 ;  /* 0x000000a0a8a41221 */ /* 0x020fe20000010000 */
[----:B------:R-:W-:Y:S01]  /*2300*/  @P1 FADD.FTZ R165, R169, R161 ;  /* 0x000000a1a9a51221 */ /* 0x000fe20000010000 */
[----:B------:R-:W-:Y:S01]  /*2310*/  @P1 FADD.FTZ R166, R170, R162 ;  /* 0x000000a2aaa61221 */ /* 0x000fe20000010000 */
[----:B------:R-:W-:Y:S02]  /*2320*/  @P1 FADD.FTZ R167, R171, R163 ;  /* 0x000000a3aba71221 */ /* 0x000fe40000010000 */
[----:B------:R-:W-:Y:S02]  /*2330*/  @P1 MOV R4, R164 ;  /* 0x000000a400041202 */ /* 0x000fe40000000f00 */
[----:B0-----:R-:W-:Y:S02]  /*2340*/  @P1 MOV R3, R165 ;  /* 0x000000a500031202 */ /* 0x001fe40000000f00 */
[----:B------:R-:W-:Y:S02]  /*2350*/  @P1 MOV R2, R166 ;  /* 0x000000a600021202 */ /* 0x000fe40000000f00 */
[----:B------:R-:W-:-:S02]  /*2360*/  @P1 MOV R0, R167 ;  /* 0x000000a700001202 */ /* 0x000fc40000000f00 */
[----:B------:R-:W-:Y:S02]  /*2370*/  @!P1 MOV R4, R168 ;  /* 0x000000a800049202 */ /* 0x000fe40000000f00 */
[----:B------:R-:W-:Y:S02]  /*2380*/  @!P1 MOV R3, R169 ;  /* 0x000000a900039202 */ /* 0x000fe40000000f00 */
[----:B------:R-:W-:Y:S02]  /*2390*/  @!P1 MOV R2, R170 ;  /* 0x000000aa00029202 */ /* 0x000fe40000000f00 */
[----:B------:R-:W-:-:S07]  /*23a0*/  @!P1 MOV R0, R171 ;  /* 0x000000ab00009202 */ /* 0x000fce0000000f00 */
.L_x_20318:
[----:B------:R-:W0:Y:S01]  /*23b0*/  @P4 LDC.64 R168, c[0x0][0x3a8] ;  /* 0x0000ea00ffa84b82 */ /* 0x000e220000000a00 */
[C---:B------:R-:W-:Y:S01]  /*23c0*/  IADD3 R172, PT, PT, R184.reuse, 0x20, RZ ;  /* 0x00000020b8ac7810 */ /* 0x040fe20007ffe0ff */
[----:B0-----:R-:W-:-:S05]  /*23d0*/  @P4 IMAD.WIDE.U32 R168, R184, 0x10, R168 ;  /* 0x00000010b8a84825 */ /* 0x001fca00078e00a8 */
[----:B------:R0:W-:Y:S02]  /*23e0*/  @P4 STG.E.128 desc[UR6][R168.64], R164 ;  /* 0x000000a4a8004986 */ /* 0x0001e4000c101d06 */
.L_x_20315:
[----:B------:R-:W-:Y:S05]  /*23f0*/  BSYNC.RECONVERGENT B0 ;  /* 0x0000000000007941 */ /* 0x000fea0003800200 */
.L_x_20314:
        /* <DEDUP_REMOVED lines=35> */
.L_x_20321:
        /* <DEDUP_REMOVED lines=23> */
.L_x_20322:
[----:B------:R-:W0:Y:S02]  /*27a0*/  @P4 LDC.64 R168, c[0x0][0x3a8] ;  /* 0x0000ea00ffa84b82 */ /* 0x000e240000000a00 */
[C---:B0-----:R-:W-:Y:S01]  /*27b0*/  @P4 IMAD.WIDE.U32 R168, R172.reuse, 0x10, R168 ;  /* 0x00000010aca84825 */ /* 0x041fe200078e00a8 */
[----:B------:R-:W-:-:S04]  /*27c0*/  IADD3 R172, PT, PT, R172, 0x20, RZ ;  /* 0x00000020acac7810 */ /* 0x000fc80007ffe0ff */
[----:B------:R0:W-:Y:S03]  /*27d0*/  @P4 STG.E.128 desc[UR6][R168.64], R164 ;  /* 0x000000a4a8004986 */ /* 0x0001e6000c101d06 */
.L_x_20320:
[----:B------:R-:W-:Y:S05]  /*27e0*/  BSYNC.RECONVERGENT B0 ;  /* 0x0000000000007941 */ /* 0x000fea0003800200 */
.L_x_20319:
        /* <DEDUP_REMOVED lines=35> */
.L_x_20325:
        /* <DEDUP_REMOVED lines=23> */
.L_x_20326:
[----:B------:R-:W0:Y:S02]  /*2b90*/  @P4 LDC.64 R168, c[0x0][0x3a8] ;  /* 0x0000ea00ffa84b82 */ /* 0x000e240000000a00 */
[C---:B0-----:R-:W-:Y:S01]  /*2ba0*/  @P4 IMAD.WIDE.U32 R168, R172.reuse, 0x10, R168 ;  /* 0x00000010aca84825 */ /* 0x041fe200078e00a8 */
[----:B------:R-:W-:-:S04]  /*2bb0*/  IADD3 R172, PT, PT, R172, 0x20, RZ ;  /* 0x00000020acac7810 */ /* 0x000fc80007ffe0ff */
[----:B------:R0:W-:Y:S03]  /*2bc0*/  @P4 STG.E.128 desc[UR6][R168.64], R164 ;  /* 0x000000a4a8004986 */ /* 0x0001e6000c101d06 */
.L_x_20324:
[----:B------:R-:W-:Y:S05]  /*2bd0*/  BSYNC.RECONVERGENT B0 ;  /* 0x0000000000007941 */ /* 0x000fea0003800200 */
.L_x_20323:
        /* <DEDUP_REMOVED lines=35> */
.L_x_20329:
        /* <DEDUP_REMOVED lines=23> */
.L_x_20330:
[----:B------:R-:W0:Y:S02]  /*2f80*/  @P4 LDC.64 R168, c[0x0][0x3a8] ;  /* 0x0000ea00ffa84b82 */ /* 0x000e240000000a00 */
[C---:B0-----:R-:W-:Y:S01]  /*2f90*/  @P4 IMAD.WIDE.U32 R168, R172.reuse, 0x10, R168 ;  /* 0x00000010aca84825 */ /* 0x041fe200078e00a8 */
[----:B------:R-:W-:-:S04]  /*2fa0*/  IADD3 R172, PT, PT, R172, 0x20, RZ ;  /* 0x00000020acac7810 */ /* 0x000fc80007ffe0ff */
[----:B------:R0:W-:Y:S03]  /*2fb0*/  @P4 STG.E.128 desc[UR6][R168.64], R164 ;  /* 0x000000a4a8004986 */ /* 0x0001e6000c101d06 */
.L_x_20328:
[----:B------:R-:W-:Y:S05]  /*2fc0*/  BSYNC.RECONVERGENT B0 ;  /* 0x0000000000007941 */ /* 0x000fea0003800200 */
.L_x_20327:
        /* <DEDUP_REMOVED lines=35> */
.L_x_20333:
        /* <DEDUP_REMOVED lines=23> */
.L_x_20334:
[----:B------:R-:W0:Y:S02]  /*3370*/  @P4 LDC.64 R168, c[0x0][0x3a8] ;  /* 0x0000ea00ffa84b82 */ /* 0x000e240000000a00 */
[C---:B0-----:R-:W-:Y:S01]  /*3380*/  @P4 IMAD.WIDE.U32 R168, R172.reuse, 0x10, R168 ;  /* 0x00000010aca84825 */ /* 0x041fe200078e00a8 */
[----:B------:R-:W-:-:S04]  /*3390*/  IADD3 R172, PT, PT, R172, 0x20, RZ ;  /* 0x00000020acac7810 */ /* 0x000fc80007ffe0ff */
[----:B------:R0:W-:Y:S03]  /*33a0*/  @P4 STG.E.128 desc[UR6][R168.64], R164 ;  /* 0x000000a4a8004986 */ /* 0x0001e6000c101d06 */
.L_x_20332:
[----:B------:R-:W-:Y:S05]  /*33b0*/  BSYNC.RECONVERGENT B0 ;  /* 0x0000000000007941 */ /* 0x000fea0003800200 */
.L_x_20331:
[----:B------:R-:W-:Y:S01]  /*33c0*/  ISETP.GE.U32.AND P0, PT, R182, 0xc0, PT ;  /* 0x000000c0b600780c */ /* 0x000fe20003f06070 */
[----:B------:R-:W-:Y:S03]  /*33d0*/  BSSY.RECONVERGENT B0, `(.L_x_20335) ;  /* 0x000003d000007945 */ /* 0x000fe60003800200 */
[----:B0-----:R-:W-:-:S09]  /*33e0*/  P2R R168, PR, RZ, 0x1 ;  /* 0x00000001ffa87803 */ /* 0x001fd20000000000 */
[----:B------:R-:W-:Y:S05]  /*33f0*/  @!P0 BRA `(.L_x_20336) ;  /* 0x0000000000e88947 */ /* 0x000fea0003800000 */
[----:B------:R-:W-:-:S04]  /*3400*/  ISETP.NE.U32.AND P0, PT, RZ, UR12, PT ;  /* 0x0000000cff007c0c */ /* 0x000fc8000bf05070 */
[----:B------:R-:W-:-:S13]  /*3410*/  ISETP.NE.AND.EX P0, PT, RZ, UR13, PT, P0 ;  /* 0x0000000dff007c0c */ /* 0x000fda000bf05300 */
[----:B------:R-:W0:Y:S02]  /*3420*/  @P0 LDC.64 R22, c[0x0][0x398] ;  /* 0x0000e600ff160b82 */ /* 0x000e240000000a00 */
[----:B0-----:R-:W-:-:S06]  /*3430*/  @P0 IMAD.WIDE.U32 R174, R172, 0x10, R22 ;  /* 0x00000010acae0825 */ /* 0x001fcc00078e0016 */
[----:B------:R-:W0:Y:S01]  /*3440*/  LDC.64 R22, c[0x0][0x390] ;  /* 0x0000e400ff167b82 */ /* 0x000e220000000a00 */
[----:B------:R1:W5:Y:S01]  /*3450*/  @P0 LDG.E.128 R156, desc[UR6][R174.64] ;  /* 0x00000006ae9c0981 */ /* 0x000362000c1e1d00 */
[----:B------:R-:W-:-:S04]  /*3460*/  ISETP.NE.U32.AND P0, PT, RZ, UR14, PT ;  /* 0x0000000eff007c0c */ /* 0x000fc8000bf05070 */
[----:B------:R-:W-:-:S13]  /*3470*/  ISETP.NE.AND.EX P0, PT, RZ, UR15, PT, P0 ;  /* 0x0000000fff007c0c */ /* 0x000fda000bf05300 */
[----:B------:R-:W2:Y:S01]  /*3480*/  @P0 LDC.64 R168, c[0x0][0x3a0] ;  /* 0x0000e800ffa80b82 */ /* 0x000ea20000000a00 */
[----:B0-----:R-:W-:-:S04]  /*3490*/  IMAD.WIDE.U32 R22, R172, 0x10, R22 ;  /* 0x00000010ac167825 */ /* 0x001fc800078e0016 */
[----:B--2---:R-:W-:Y:S02]  /*34a0*/  @P0 IMAD.WIDE.U32 R186, R172, 0x10, R168 ;  /* 0x00000010acba0825 */ /* 0x004fe400078e00a8 */
[----:B------:R1:W5:Y:S04]  /*34b0*/  LDG.E.128 R168, desc[UR6][R22.64] ;  /* 0x0000000616a87981 */ /* 0x000368000c1e1d00 */
        /* <DEDUP_REMOVED lines=19> */
.L_x_20337:
        /* <DEDUP_REMOVED lines=23> */
.L_x_20338:
[----:B------:R-:W0:Y:S02]  /*3760*/  @P4 LDC.64 R168, c[0x0][0x3a8] ;  /* 0x0000ea00ffa84b82 */ /* 0x000e240000000a00 */
[C---:B0-----:R-:W-:Y:S01]  /*3770*/  @P4 IMAD.WIDE.U32 R168, R172.reuse, 0x10, R168 ;  /* 0x00000010aca84825 */ /* 0x041fe200078e00a8 */
[----:B------:R-:W-:-:S04]  /*3780*/  IADD3 R172, PT, PT, R172, 0x20, RZ ;  /* 0x00000020acac7810 */ /* 0x000fc80007ffe0ff */
[----:B------:R0:W-:Y:S03]  /*3790*/  @P4 STG.E.128 desc[UR6][R168.64], R164 ;  /* 0x000000a4a8004986 */ /* 0x0001e6000c101d06 */
.L_x_20336:
[----:B------:R-:W-:Y:S05]  /*37a0*/  BSYNC.RECONVERGENT B0 ;  /* 0x0000000000007941 */ /* 0x000fea0003800200 */
.L_x_20335:
        /* <DEDUP_REMOVED lines=15> */
[----:B-1----:R-:W-:-:S05]  /*38a0*/  IMAD.WIDE.U32 R26, R172, 0x10, R26 ;  /* 0x00000010ac1a7825 */ /* 0x002fca00078e001a */
[----:B------:R0:W5:Y:S01]  /*38b0*/  LDG.E.128 R168, desc[UR6][R26.64] ;  /* 0x000000061aa87981 */ /* 0x000162000c1e1d00 */
        /* <DEDUP_REMOVED lines=18> */
.L_x_20341:
        /* <DEDUP_REMOVED lines=23> */
.L_x_20342:
[----:B------:R-:W0:Y:S02]  /*3b50*/  @P4 LDC.64 R168, c[0x0][0x3a8] ;  /* 0x0000ea00ffa84b82 */ /* 0x000e240000000a00 */
[C---:B0-----:R-:W-:Y:S01]  /*3b60*/  @P4 IMAD.WIDE.U32 R168, R172.reuse, 0x10, R168 ;  /* 0x00000010aca84825 */ /* 0x041fe200078e00a8 */
[----:B------:R-:W-:-:S04]  /*3b70*/  IADD3 R172, PT, PT, R172, 0x20, RZ ;  /* 0x00000020acac7810 */ /* 0x000fc80007ffe0ff */
[----:B------:R0:W-:Y:S03]  /*3b80*/  @P4 STG.E.128 desc[UR6][R168.64], R164 ;  /* 0x000000a4a8004986 */ /* 0x0001e6000c101d06 */
.L_x_20340:
[----:B------:R-:W-:Y:S05]  /*3b90*/  BSYNC.RECONVERGENT B0 ;  /* 0x0000000000007941 */ /* 0x000fea0003800200 */
.L_x_20339:
        /* <DEDUP_REMOVED lines=35> */
.L_x_20345:
        /* <DEDUP_REMOVED lines=23> */
.L_x_20346:
[----:B------:R-:W0:Y:S02]  /*3f40*/  @P4 LDC.64 R168, c[0x0][0x3a8] ;  /* 0x0000ea00ffa84b82 */ /* 0x000e240000000a00 */
[----:B0-----:R-:W-:-:S05]  /*3f50*/  @P4 IMAD.WIDE.U32 R168, R172, 0x10, R168 ;  /* 0x00000010aca84825 */ /* 0x001fca00078e00a8 */
[----:B------:R0:W-:Y:S02]  /*3f60*/  @P4 STG.E.128 desc[UR6][R168.64], R164 ;  /* 0x000000a4a8004986 */ /* 0x0001e4000c101d06 */
.L_x_20344:
[----:B------:R-:W-:Y:S05]  /*3f70*/  BSYNC.RECONVERGENT B0 ;  /* 0x0000000000007941 */ /* 0x000fea0003800200 */
.L_x_20343:
[----:B0-----:R-:W-:Y:S01]  /*3f80*/  FADD.FTZ R168, RZ, R4 ;  /* 0x00000004ffa87221 */ /* 0x001fe20000010000 */
[C---:B------:R-:W-:Y:S01]  /*3f90*/  ISETP.GE.U32.AND P5, PT, R182.reuse, 0x20, PT ;  /* 0x00000020b600780c */ /* 0x040fe20003fa6070 */
[----:B------:R-:W0:Y:S01]  /*3fa0*/  S2R R185, SR_TID.X ;  /* 0x0000000000b97919 */ /* 0x000e220000002100 */
[C---:B------:R-:W-:Y:S01]  /*3fb0*/  ISETP.GT.U32.AND P3, PT, R182.reuse, 0x3f, PT ;  /* 0x0000003fb600780c */ /* 0x040fe20003f64070 */
[----:B------:R-:W-:Y:S01]  /*3fc0*/  FADD.FTZ R169, R3, R168 ;  /* 0x000000a803a97221 */ /* 0x000fe20000010000 */
[C---:B------:R-:W-:Y:S01]  /*3fd0*/  ISETP.GT.U32.AND P2, PT, R182.reuse, 0x5f, PT ;  /* 0x0000005fb600780c */ /* 0x040fe20003f44070 */
[----:B------:R-:W-:Y:S01]  /*3fe0*/  UMOV UR4, 0xffffffff ;  /* 0xffffffff00047882 */ /* 0x000fe20000000000 */
[----:B------:R-:W-:Y:S01]  /*3ff0*/  ISETP.GT.U32.AND P1, PT, R182, 0x7f, PT ;  /* 0x0000007fb600780c */ /* 0x000fe20003f24070 */
        /* <DEDUP_REMOVED lines=42> */
[----:B------:R-:W-:Y:S01]  /*42a0*/  ISETP.GT.U32.AND P6, PT, R182, 0xbf, PT ;  /* 0x000000bfb600780c */ /* 0x000fe20003fc4070 */
        /* <DEDUP_REMOVED lines=87> */
.L_x_20376:
        /* <DEDUP_REMOVED lines=21> */
[----:B------:R-:W-:Y:S01]  /*4970*/  FADD.FTZ R174, R0, -R187 ;  /* 0x800000bb00ae7221 */ /* 0x000fe20000010000 */
[C---:B------:R-:W-:Y:S01]  /*4980*/  FMUL.FTZ R169, R185.reuse, R168 ;  /* 0x000000a8b9a97220 */ /* 0x040fe20000410000 */
[C---:B------:R-:W-:Y:S01]  /*4990*/  FMUL.FTZ R170, R185.reuse, R170 ;  /* 0x000000aab9aa7220 */ /* 0x040fe20000410000 */
[C---:B------:R-:W-:Y:S01]  /*49a0*/  FMUL.FTZ R171, R185.reuse, R172 ;  /* 0x000000acb9ab7220 */ /* 0x040fe20000410000 */
[----:B------:R-:W1:Y:S01]  /*49b0*/  LDC.64 R190, c[0x0][0x430] ;  /* 0x00010c00ffbe7b82 */ /* 0x000e620000000a00 */
[----:B------:R-:W-:Y:S01]  /*49c0*/  FMUL.FTZ R186, R185, R174 ;  /* 0x000000aeb9ba7220 */ /* 0x000fe20000410000 */
[C---:B-----5:R-:W-:Y:S01]  /*49d0*/  FFMA.FTZ R168, R169.reuse, R28, R108 ;  /* 0x0000001ca9a87223 */ /* 0x060fe2000001006c */
[----:B------:R-:W-:Y:S01]  /*49e0*/  FFMA.FTZ R172, R169, R32, R136 ;  /* 0x00000020a9ac7223 */ /* 0x000fe20000010088 */
[C---:B------:R-:W-:Y:S01]  /*49f0*/  FFMA.FTZ R169, R170.reuse, R29, R109 ;  /* 0x0000001daaa97223 */ /* 0x040fe2000001006d */
[----:B------:R-:W-:Y:S01]  /*4a00*/  FFMA.FTZ R173, R170, R33, R137 ;  /* 0x00000021aaad7223 */ /* 0x000fe20000010089 */
[C---:B------:R-:W-:Y:S01]  /*4a10*/  FFMA.FTZ R170, R171.reuse, R30, R110 ;  /* 0x0000001eabaa7223 */ /* 0x040fe2000001006e */
[----:B------:R-:W-:Y:S01]  /*4a20*/  FFMA.FTZ R174, R171, R34, R138 ;  /* 0x00000022abae7223 */ /* 0x000fe2000001008a */
[C---:B------:R-:W-:Y:S01]  /*4a30*/  FFMA.FTZ R171, R186.reuse, R31, R111 ;  /* 0x0000001fbaab7223 */ /* 0x040fe2000001006f */
[----:B------:R-:W-:Y:S01]  /*4a40*/  FFMA.FTZ R175, R186, R35, R139 ;  /* 0x00000023baaf7223 */ /* 0x000fe2000001008b */
[----:B0-----:R-:W-:-:S05]  /*4a50*/  IMAD.WIDE.U32 R188, R184, 0x10, R188 ;  /* 0x00000010b8bc7825 */ /* 0x001fca00078e00bc */
[----:B------:R0:W-:Y:S01]  /*4a60*/  STG.E.128 desc[UR6][R188.64], R168 ;  /* 0x000000a8bc007986 */ /* 0x0001e2000c101d06 */
[C---:B-1----:R-:W-:Y:S01]  /*4a70*/  IMAD.WIDE.U32 R190, R184.reuse, 0x10, R190 ;  /* 0x00000010b8be7825 */ /* 0x042fe200078e00be */
[----:B------:R-:W-:-:S04]  /*4a80*/  IADD3 R184, PT, PT, R184, 0x20, RZ ;  /* 0x00000020b8b87810 */ /* 0x000fc80007ffe0ff */
[----:B------:R0:W-:Y:S03]  /*4a90*/  STG.E.128 desc[UR6][R190.64], R172 ;  /* 0x000000acbe007986 */ /* 0x0001e6000c101d06 */
.L_x_20349:
[----:B------:R-:W-:Y:S05]  /*4aa0*/  BSYNC.RECONVERGENT B0 ;  /* 0x0000000000007941 */ /* 0x000fea0003800200 */
.L_x_20348:
[----:B------:R-:W-:Y:S01]  /*4ab0*/  ISETP.GE.U32.AND P0, PT, R182, 0x40, PT ;  /* 0x00000040b600780c */ /* 0x000fe20003f06070 */
[----:B------:R-:W-:-:S12]  /*4ac0*/  BSSY.RECONVERGENT B0, `(.L_x_20350) ;  /* 0x0000019000007945 */ /* 0x000fd80003800200 */
[----:B------:R-:W-:Y:S05]  /*4ad0*/  @!P0 BRA `(.L_x_20351) ;  /* 0x00000000005c8947 */ /* 0x000fea0003800000 */
[----:B01----:R-:W0:Y:S01]  /*4ae0*/  LDC.64 R168, c[0x0][0x428] ;  /* 0x00010a00ffa87b82 */ /* 0x003e220000000a00 */
        /* <DEDUP_REMOVED lines=8> */
[----:B------:R-:W-:Y:S01]  /*4b70*/  FMUL.FTZ R186, R185, R188 ;  /* 0x000000bcb9ba7220 */ /* 0x000fe20000410000 */
[----:B-----5:R-:W-:Y:S01]  /*4b80*/  FFMA.FTZ R172, R173, R40, R132 ;  /* 0x00000028adac7223 */ /* 0x020fe20000010084 */
[----:B0-----:R-:W-:-:S04]  /*4b90*/  IMAD.WIDE.U32 R188, R184, 0x10, R168 ;  /* 0x00000010b8bc7825 */ /* 0x001fc800078e00a8 */
[----:B------:R-:W-:Y:S01]  /*4ba0*/  FFMA.FTZ R168, R173, R36, R104 ;  /* 0x00000024ada87223 */ /* 0x000fe20000010068 */
[C---:B------:R-:W-:Y:S01]  /*4bb0*/  FFMA.FTZ R169, R174.reuse, R37, R105 ;  /* 0x00000025aea97223 */ /* 0x040fe20000010069 */
[----:B------:R-:W-:Y:S01]  /*4bc0*/  FFMA.FTZ R173, R174, R41, R133 ;  /* 0x00000029aead7223 */ /* 0x000fe20000010085 */
[----:B------:R-:W-:Y:S01]  /*4bd0*/  FFMA.FTZ R174, R175, R42, R134 ;  /* 0x0000002aafae7223 */ /* 0x000fe20000010086 */
[----:B-1----:R-:W-:-:S04]  /*4be0*/  IMAD.WIDE.U32 R190, R184, 0x10, R170 ;  /* 0x00000010b8be7825 */ /* 0x002fc800078e00aa */
[----:B------:R-:W-:Y:S01]  /*4bf0*/  FFMA.FTZ R170, R175, R38, R106 ;  /* 0x00000026afaa7223 */ /* 0x000fe2000001006a */
[C---:B------:R-:W-:Y:S01]  /*4c00*/  FFMA.FTZ R171, R186.reuse, R39, R107 ;  /* 0x00000027baab7223 */ /* 0x040fe2000001006b */
[----:B------:R-:W-:Y:S01]  /*4c10*/  FFMA.FTZ R175, R186, R43, R135 ;  /* 0x0000002bbaaf7223 */ /* 0x000fe20000010087 */
[----:B------:R-:W-:-:S03]  /*4c20*/  IADD3 R184, PT, PT, R184, 0x20, RZ ;  /* 0x00000020b8b87810 */ /* 0x000fc60007ffe0ff */
[----:B------:R2:W-:Y:S04]  /*4c30*/  STG.E.128 desc[UR6][R188.64], R168 ;  /* 0x000000a8bc007986 */ /* 0x0005e8000c101d06 */
[----:B------:R2:W-:Y:S02]  /*4c40*/  STG.E.128 desc[UR6][R190.64], R172 ;  /* 0x000000acbe007986 */ /* 0x0005e4000c101d06 */
.L_x_20351:
[----:B------:R-:W-:Y:S05]  /*4c50*/  BSYNC.RECONVERGENT B0 ;  /* 0x0000000000007941 */ /* 0x000fea0003800200 */
.L_x_20350:
[----:B------:R-:W-:Y:S01]  /*4c60*/  ISETP.GE.U32.AND P0, PT, R182, 0x60, PT ;  /* 0x00000060b600780c */ /* 0x000fe20003f06070 */
[----:B------:R-:W-:-:S12]  /*4c70*/  BSSY.RECONVERGENT B0, `(.L_x_20352) ;  /* 0x0000019000007945 */ /* 0x000fd80003800200 */
[----:B------:R-:W-:Y:S05]  /*4c80*/  @!P0 BRA `(.L_x_20353) ;  /* 0x00000000005c8947 */ /* 0x000fea0003800000 */
[----:B012---:R-:W0:Y:S01]  /*4c90*/  LDC.64 R168, c[0x0][0x428] ;  /* 0x00010a00ffa87b82 */ /* 0x007e220000000a00 */
        /* <DEDUP_REMOVED lines=22> */
.L_x_20353:
[----:B------:R-:W-:Y:S05]  /*4e00*/  BSYNC.RECONVERGENT B0 ;  /* 0x0000000000007941 */ /* 0x000fea0003800200 */
.L_x_20352:
        /* <DEDUP_REMOVED lines=26> */
.L_x_20355:
[----:B------:R-:W-:Y:S05]  /*4fb0*/  BSYNC.RECONVERGENT B0 ;  /* 0x0000000000007941 */ /* 0x000fea0003800200 */
.L_x_20354:
        /* <DEDUP_REMOVED lines=26> */
.L_x_20357:
[----:B------:R-:W-:Y:S05]  /*5160*/  BSYNC.RECONVERGENT B0 ;  /* 0x0000000000007941 */ /* 0x000fea0003800200 */
.L_x_20356:
        /* <DEDUP_REMOVED lines=26> */
.L_x_20359:
[----:B------:R-:W-:Y:S05]  /*5310*/  BSYNC.RECONVERGENT B0 ;  /* 0x0000000000007941 */ /* 0x000fea0003800200 */
.L_x_20358:
        /* <DEDUP_REMOVED lines=26> */
.L_x_20361:
[----:B------:R-:W-:Y:S05]  /*54c0*/  BSYNC.RECONVERGENT B0 ;  /* 0x0000000000007941 */ /* 0x000fea0003800200 */
.L_x_20360:
        /* <DEDUP_REMOVED lines=22> */
[----:B------:R-:W-:-:S04]  /*5630*/  FFMA.FTZ R175, R188, R143, R155 ;  /* 0x0000008fbcaf7223 */ /* 0x000fc8000001009b */
[----:B------:R0:W-:Y:S04]  /*5640*/  STG.E.128 desc[UR6][R186.64], R168 ;  /* 0x000000a8ba007986 */ /* 0x0001e8000c101d06 */
[----:B------:R0:W-:Y:S02]  /*5650*/  STG.E.128 desc[UR6][R184.64], R172 ;  /* 0x000000acb8007986 */ /* 0x0001e4000c101d06 */
.L_x_20363:
[----:B------:R-:W-:Y:S05]  /*5660*/  BSYNC.RECONVERGENT B0 ;  /* 0x0000000000007941 */ /* 0x000fea0003800200 */
.L_x_20362:
[----:B01234-:R-:W0:Y:S02]  /*5670*/  LDC.64 R168, c[0x0][0x380] ;  /* 0x0000e000ffa87b82 */ /* 0x01fe240000000a00 */
[----:B0-----:R-:W-:-:S04]  /*5680*/  LEA R181, R168, R181, 0x2 ;  /* 0x000000b5a8b57211 */ /* 0x001fc800078e10ff */
[----:B------:R-:W-:-:S13]  /*5690*/  ISETP.GE.AND P0, PT, R181, R169, PT ;  /* 0x000000a9b500720c */ /* 0x000fda0003f06270 */
[----:B------:R-:W-:Y:S05]  /*56a0*/  @!P0 BRA `(.L_x_20364) ;  /* 0xffffffc800608947 */ /* 0x000fea000383ffff */
[----:B------:R-:W-:Y:S05]  /*56b0*/  EXIT ;  /* 0x000000000000794d */ /* 0x000fea0003800000 */
.L_x_20347:
        /* <DEDUP_REMOVED lines=8> */
.L_x_20366:
[----:B------:R-:W-:Y:S05]  /*5740*/  BSYNC B0 ;  /* 0x0000000000007941 */ /* 0x000fea0003800000 */
.L_x_20365:
        /* <DEDUP_REMOVED lines=9> */
.L_x_20367:
[----:B------:R-:W-:Y:S01]  /*57e0*/  HFMA2 R188, -RZ, RZ, 0, 2.384185791015625e-07 ;  /* 0x00000004ffbc7431 */ /* 0x000fe200000001ff */
[----:B------:R-:W-:-:S05]  /*57f0*/  MOV R170, R175 ;  /* 0x000000af00aa7202 */ /* 0x000fca0000000f00 */
[----:B------:R-:W-:-:S05]  /*5800*/  FADD.FTZ R172, R171, R170 ;  /* 0x000000aaabac7221 */ /* 0x000fca0000010000 */
[----:B------:R-:W-:-:S07]  /*5810*/  MOV R187, R172 ;  /* 0x000000ac00bb7202 */ /* 0x000fce0000000f00 */
[----:B------:R-:W-:Y:S05]  /*5820*/  WARPSYNC.COLLECTIVE R186, `(.L_x_20368) ;  /* 0x00000000ba087348 */ /* 0x000fea0003c00000 */
[----:B------:R0:W1:Y:S02]  /*5830*/  SHFL.BFLY P6, R175, R187, R188, R189 ;  /* 0x0c0000bcbbaf7389 */ /* 0x00006400000c00bd */
[----:B01----:R-:W-:Y:S05]  /*5840*/  ENDCOLLECTIVE ;  /* 0x000000000000791b */ /* 0x003fea0003800000 */
.L_x_20368:
[----:B------:R-:W-:Y:S01]  /*5850*/  HFMA2 R188, -RZ, RZ, 0, 4.76837158203125e-07 ;  /* 0x00000008ffbc7431 */ /* 0x000fe200000001ff */
[----:B------:R-:W-:-:S05]  /*5860*/  MOV R169, R175 ;  /* 0x000000af00a97202 */ /* 0x000fca0000000f00 */
[----:B------:R-:W-:-:S05]  /*5870*/  FADD.FTZ R173, R172, R169 ;  /* 0x000000a9acad7221 */ /* 0x000fca0000010000 */
[----:B------:R-:W-:-:S07]  /*5880*/  MOV R187, R173 ;  /* 0x000000ad00bb7202 */ /* 0x000fce0000000f00 */
[----:B------:R-:W-:Y:S05]  /*5890*/  WARPSYNC.COLLECTIVE R186, `(.L_x_20369) ;  /* 0x00000000ba087348 */ /* 0x000fea0003c00000 */
[----:B------:R0:W1:Y:S02]  /*58a0*/  SHFL.BFLY P6, R175, R187, R188, R189 ;  /* 0x0c0000bcbbaf7389 */ /* 0x00006400000c00bd */
[----:B01----:R-:W-:Y:S05]  /*58b0*/  ENDCOLLECTIVE ;  /* 0x000000000000791b */ /* 0x003fea0003800000 */
.L_x_20369:
        /* <DEDUP_REMOVED lines=8> */
.L_x_20370:
[----:B------:R-:W-:Y:S01]  /*5940*/  HFMA2 R188, -RZ, RZ, 0, 5.9604644775390625e-08 ;  /* 0x00000001ffbc7431 */ /* 0x000fe200000001ff */
[----:B------:R-:W-:Y:S02]  /*5950*/  MOV R169, R175 ;  /* 0x000000af00a97202 */ /* 0x000fe40000000f00 */
[----:B------:R-:W-:-:S03]  /*5960*/  ISETP.GT.U32.AND P6, PT, R182, 0xbf, PT ;  /* 0x000000bfb600780c */ /* 0x000fc60003fc4070 */
        /* <DEDUP_REMOVED lines=73> */
.L_x_20371:
[----:B------:R-:W-:Y:S01]  /*5e00*/  HFMA2 R188, -RZ, RZ, 0, 1.1920928955078125e-07 ;  /* 0x00000002ffbc7431 */ /* 0x000fe200000001ff */
[----:B------:R-:W-:-:S05]  /*5e10*/  MOV R171, R175 ;  /* 0x000000af00ab7202 */ /* 0x000fca0000000f00 */
[----:B------:R-:W-:-:S05]  /*5e20*/  FADD.FTZ R171, R168, R171 ;  /* 0x000000aba8ab7221 */ /* 0x000fca0000010000 */
[----:B------:R-:W-:-:S07]  /*5e30*/  MOV R187, R171 ;  /* 0x000000ab00bb7202 */ /* 0x000fce0000000f00 */
[----:B------:R-:W-:Y:S05]  /*5e40*/  WARPSYNC.COLLECTIVE R186, `(.L_x_20372) ;  /* 0x00000000ba087348 */ /* 0x000fea0003c00000 */
[----:B------:R0:W1:Y:S02]  /*5e50*/  SHFL.BFLY P6, R175, R187, R188, R189 ;  /* 0x0c0000bcbbaf7389 */ /* 0x00006400000c00bd */
[----:B01----:R-:W-:Y:S05]  /*5e60*/  ENDCOLLECTIVE ;  /* 0x000000000000791b */ /* 0x003fea0003800000 */
.L_x_20372:
[----:B------:R-:W-:Y:S01]  /*5e70*/  HFMA2 R188, -RZ, RZ, 0, 2.384185791015625e-07 ;  /* 0x00000004ffbc7431 */ /* 0x000fe200000001ff */
[----:B------:R-:W-:-:S05]  /*5e80*/  MOV R172, R175 ;  /* 0x000000af00ac7202 */ /* 0x000fca0000000f00 */
[----:B------:R-:W-:-:S05]  /*5e90*/  FADD.FTZ R172, R171, R172 ;  /* 0x000000acabac7221 */ /* 0x000fca0000010000 */
[----:B------:R-:W-:-:S07]  /*5ea0*/  MOV R187, R172 ;  /* 0x000000ac00bb7202 */ /* 0x000fce0000000f00 */
[----:B------:R-:W-:Y:S05]  /*5eb0*/  WARPSYNC.COLLECTIVE R186, `(.L_x_20373) ;  /* 0x00000000ba087348 */ /* 0x000fea0003c00000 */
[----:B------:R0:W1:Y:S02]  /*5ec0*/  SHFL.BFLY P6, R175, R187, R188, R189 ;  /* 0x0c0000bcbbaf7389 */ /* 0x00006400000c00bd */
[----:B01----:R-:W-:Y:S05]  /*5ed0*/  ENDCOLLECTIVE ;  /* 0x000000000000791b */ /* 0x003fea0003800000 */
.L_x_20373:
[----:B------:R-:W-:Y:S01]  /*5ee0*/  HFMA2 R188, -RZ, RZ, 0, 4.76837158203125e-07 ;  /* 0x00000008ffbc7431 */ /* 0x000fe200000001ff */
[----:B------:R-:W-:-:S05]  /*5ef0*/  MOV R173, R175 ;  /* 0x000000af00ad7202 */ /* 0x000fca0000000f00 */
[----:B------:R-:W-:-:S05]  /*5f00*/  FADD.FTZ R173, R172, R173 ;  /* 0x000000adacad7221 */ /* 0x000fca0000010000 */
[----:B------:R-:W-:-:S07]  /*5f10*/  MOV R187, R173 ;  /* 0x000000ad00bb7202 */ /* 0x000fce0000000f00 */
[----:B------:R-:W-:Y:S05]  /*5f20*/  WARPSYNC.COLLECTIVE R186, `(.L_x_20374) ;  /* 0x00000000ba087348 */ /* 0x000fea0003c00000 */
[----:B------:R0:W1:Y:S02]  /*5f30*/  SHFL.BFLY P6, R175, R187, R188, R189 ;  /* 0x0c0000bcbbaf7389 */ /* 0x00006400000c00bd */
[----:B01----:R-:W-:Y:S05]  /*5f40*/  ENDCOLLECTIVE ;  /* 0x000000000000791b */ /* 0x003fea0003800000 */
.L_x_20374:
[----:B------:R-:W-:Y:S01]  /*5f50*/  HFMA2 R188, -RZ, RZ, 0, 9.5367431640625e-07 ;  /* 0x00000010ffbc7431 */ /* 0x000fe200000001ff */
[----:B------:R-:W-:-:S05]  /*5f60*/  MOV R174, R175 ;  /* 0x000000af00ae7202 */ /* 0x000fca0000000f00 */
[----:B------:R-:W-:-:S05]  /*5f70*/  FADD.FTZ R174, R173, R174 ;  /* 0x000000aeadae7221 */ /* 0x000fca0000010000 */
[----:B------:R-:W-:-:S07]  /*5f80*/  MOV R187, R174 ;  /* 0x000000ae00bb7202 */ /* 0x000fce0000000f00 */
[----:B------:R-:W-:Y:S05]  /*5f90*/  WARPSYNC.COLLECTIVE R186, `(.L_x_20375) ;  /* 0x00000000ba087348 */ /* 0x000fea0003c00000 */
[----:B------:R0:W1:Y:S02]  /*5fa0*/  SHFL.BFLY P6, R175, R187, R188, R189 ;  /* 0x0c0000bcbbaf7389 */ /* 0x00006400000c00bd */
[----:B01----:R-:W-:Y:S05]  /*5fb0*/  ENDCOLLECTIVE ;  /* 0x000000000000791b */ /* 0x003fea0003800000 */
.L_x_20375:
[----:B------:R-:W-:Y:S05]  /*5fc0*/  BRA `(.L_x_20376) ;  /* 0xffffffe800147947 */ /* 0x000fea000383ffff */
.L_x_20377:
        /* <DEDUP_REMOVED lines=11> */
.L_x_22742:


//--------------------- .text._ZN10layer_norm31ln_parallel_residual_fwd_kernelINS_13Kernel_traitsIfffffjLj1024ELj1ELj4ELj1ELj16ENS_18Kernel_traits_baseILj1024EfffffjLj128EEEEELb0ELb0ELb1EEEvNS_9FwdParamsE --------------------------
	.section	.text._ZN10layer_norm31ln_parallel_residual_fwd_kernelINS_13Kernel_traitsIfffffjLj1024ELj1ELj4ELj1ELj16ENS_18Kernel_traits_baseILj1024EfffffjLj128EEEEELb0ELb0ELb1EEEvNS_9FwdParamsE,"ax",@progbits
	.align	128
        .global         _ZN10layer_norm31ln_parallel_residual_fwd_kernelINS_13Kernel_traitsIfffffjLj1024ELj1ELj4ELj1ELj16ENS_18Kernel_traits_baseILj1024EfffffjLj128EEEEELb0ELb0ELb1EEEvNS_9FwdParamsE
        .type           _ZN10layer_norm31ln_parallel_residual_fwd_kernelINS_13Kernel_traitsIfffffjLj1024ELj1ELj4ELj1ELj16ENS_18Kernel_traits_baseILj1024EfffffjLj128EEEEELb0ELb0ELb1EEEvNS_9FwdParamsE,@function
        .size           _ZN10layer_norm31ln_parallel_residual_fwd_kernelINS_13Kernel_traitsIfffffjLj1024ELj1ELj4ELj1ELj16ENS_18Kernel_traits_baseILj1024EfffffjLj128EEEEELb0ELb0ELb1EEEvNS_9FwdParamsE,(.L_x_22743 - _ZN10layer_norm31ln_parallel_residual_fwd_kernelINS_13Kernel_traitsIfffffjLj1024ELj1ELj4ELj1ELj16ENS_18Kernel_traits_baseILj1024EfffffjLj128EEEEELb0ELb0ELb1EEEvNS_9FwdParamsE)
        .other          _ZN10layer_norm31ln_parallel_residual_fwd_kernelINS_13Kernel_traitsIfffffjLj1024ELj1ELj4ELj1ELj16ENS_18Kernel_traits_baseILj1024EfffffjLj128EEEEELb0ELb0ELb1EEEvNS_9FwdParamsE,@"STO_CUDA_ENTRY STV_DEFAULT"
_ZN10layer_norm31ln_parallel_residual_fwd_kernelINS_13Kernel_traitsIfffffjLj1024ELj1ELj4ELj1ELj16ENS_18Kernel_traits_baseILj1024EfffffjLj128EEEEELb0ELb0ELb1EEEvNS_9FwdParamsE:
.text._ZN10layer_norm31ln_parallel_residual_fwd_kernelINS_13Kernel_traitsIfffffjLj1024ELj1ELj4ELj1ELj16ENS_18Kernel_traits_baseILj1024EfffffjLj128EEEEELb0ELb0ELb1EEEvNS_9FwdParamsE:
        /* <DEDUP_REMOVED lines=47> */
[----:B------:R-:W5:Y:S01]  /*02f0*/  LDG.E.128 R64, desc[UR6][R2.64+0xe00] ;  /* 0x000e000602407981 */ /* 0x000f62000c1e1d00 */
[----:B------:R-:W-:-:S02]  /*0300*/  CS2R R102, SRZ ;  /* 0x0000000000667805 */ /* 0x000fc4000001ff00 */
[----:B------:R-:W-:Y:S02]  /*0310*/  CS2R R100, SRZ ;  /* 0x0000000000647805 */ /* 0x000fe4000001ff00 */
[----:B------:R-:W-:Y:S01]  /*0320*/  CS2R R106, SRZ ;  /* 0x00000000006a7805 */ /* 0x000fe2000001ff00 */
        /* <DEDUP_REMOVED lines=17> */
[----:B------:R-:W5:Y:S04]  /*0440*/  LDG.E.128 R88, desc[UR6][R108.64+0xa00] ;  /* 0x000a00066c587981 */ /* 0x000f68000c1e1d00 */
[----:B------:R-:W5:Y:S04]  /*0450*/  LDG.E.128 R92, desc[UR6][R108.64+0xc00] ;  /* 0x000c00066c5c7981 */ /* 0x000f68000c1e1d00 */
[----:B------:R0:W5:Y:S02]  /*0460*/  LDG.E.128 R96, desc[UR6][R108.64+0xe00] ;  /* 0x000e00066c607981 */ /* 0x000164000c1e1d00 */
[----:B0-----:R-:W-:Y:S01]  /*0470*/  CS2R R108, SRZ ;  /* 0x00000000006c7805 */ /* 0x001fe2000001ff00 */
[----:B------:R-:W-:Y:S06]  /*0480*/  BRA `(.L_x_20380) ;  /* 0x0000000400e87947 */ /* 0x000fec0003800000 */
.L_x_20379:
        /* <DEDUP_REMOVED lines=31> */
.L_x_20378:
        /* <DEDUP_REMOVED lines=45> */
.L_x_20381:
        /* <DEDUP_REMOVED lines=46> */
.L_x_20380:
        /* <DEDUP_REMOVED lines=8> */
[----:B------:R-:W0:Y:S10]  /*0cb0*/  LDCU.64 UR8, c[0x0][0x398] ;  /* 0x00007300ff0877ac */ /* 0x000e340008000a00 */
.L_x_20401:
[----:B------:R-:W2:Y:S01]  /*0cc0*/  LDC.64 R168, c[0x0][0x3a0] ;  /* 0x0000e800ffa87b82 */ /* 0x000ea20000000a00 */
[----:B-1----:R-:W-:-:S05]  /*0cd0*/  IMAD R0, R179, UR4, RZ ;  /* 0x00000004b3007c24 */ /* 0x002fca000f8e02ff */
[----:B0-----:R-:W-:Y:S02]  /*0ce0*/  SHF.R.S32.HI R145, RZ, 0x1f, R0 ;  /* 0x0000001fff917819 */ /* 0x001fe40000011400 */
[----:B------:R-:W1:Y:S02]  /*0cf0*/  @P1 LDC.64 R146, c[0x0][0x398] ;  /* 0x0000e600ff921b82 */ /* 0x000e640000000a00 */
[----:B------:R-:W-:-:S04]  /*0d00*/  LEA.HI R145, R145, R0, RZ, 0x2 ;  /* 0x0000000091917211 */ /* 0x000fc800078f10ff */
[----:B------:R-:W-:Y:S02]  /*0d10*/  LEA.HI.SX32 R157, R145, R178, 0x1e ;  /* 0x000000b2919d7211 */ /* 0x000fe400078ff2ff */
[----:B0---4-:R-:W0:Y:S01]  /*0d20*/  LDC.64 R2, c[0x0][0x390] ;  /* 0x0000e400ff027b82 */ /* 0x011e220000000a00 */
[----:B--2---:R-:W-:-:S04]  /*0d30*/  ISETP.NE.U32.AND P2, PT, R168, RZ, PT ;  /* 0x000000ffa800720c */ /* 0x004fc80003f45070 */
[----:B------:R-:W-:Y:S01]  /*0d40*/  ISETP.NE.AND.EX P2, PT, R169, RZ, PT, P2 ;  /* 0x000000ffa900720c */ /* 0x000fe20003f45320 */
[----:B-1----:R-:W-:-:S05]  /*0d50*/  @P1 IMAD.WIDE.U32 R146, R157, 0x10, R146 ;  /* 0x000000109d921825 */ /* 0x002fca00078e0092 */
[----:B-----5:R1:W5:Y:S01]  /*0d60*/  @P1 LDG.E.128 R132, desc[UR6][R146.64] ;  /* 0x0000000692841981 */ /* 0x020362000c1e1d00 */
[----:B0-----:R-:W-:-:S06]  /*0d70*/  IMAD.WIDE.U32 R144, R157, 0x10, R2 ;  /* 0x000000109d907825 */ /* 0x001fcc00078e0002 */
[----:B------:R-:W0:Y:S01]  /*0d80*/  @P2 LDC.64 R148, c[0x0][0x3a0] ;  /* 0x0000e800ff942b82 */ /* 0x000e220000000a00 */
[----:B------:R1:W5:Y:S01]  /*0d90*/  LDG.E.128 R160, desc[UR6][R144.64] ;  /* 0x0000000690a07981 */ /* 0x000362000c1e1d00 */
[----:B0-----:R-:W-:-:S05]  /*0da0*/  @P2 IMAD.WIDE.U32 R148, R157, 0x10, R148 ;  /* 0x000000109d942825 */ /* 0x001fca00078e0094 */
[----:B------:R1:W5:Y:S01]  /*0db0*/  @P2 LDG.E.128 R136, desc[UR6][R148.64] ;  /* 0x0000000694882981 */ /* 0x000362000c1e1d00 */
[----:B------:R-:W-:Y:S04]  /*0dc0*/  BSSY.RECONVERGENT B0, `(.L_x_20382) ;  /* 0x0000025000007945 */ /* 0x000fe80003800200 */
[----:B------:R-:W-:Y:S05]  /*0dd0*/  @!P1 BRA `(.L_x_20383) ;  /* 0x00000000005c9947 */ /* 0x000fea0003800000 */
[----:B------:R-:W-:Y:S05]  /*0de0*/  @!P2 BRA `(.L_x_20384) ;  /* 0x000000000034a947 */ /* 0x000fea0003800000 */
[----:B-----5:R-:W-:Y:S01]  /*0df0*/  FADD.FTZ R141, R160, R132 ;  /* 0x00000084a08d7221 */ /* 0x020fe20000010000 */
[----:B------:R-:W-:Y:S01]  /*0e00*/  FADD.FTZ R150, R161, R133 ;  /* 0x00000085a1967221 */ /* 0x000fe20000010000 */
[----:B------:R-:W-:Y:S01]  /*0e10*/  FADD.FTZ R143, R162, R134 ;  /* 0x00000086a28f7221 */ /* 0x000fe20000010000 */
[----:B------:R-:W-:Y:S01]  /*0e20*/  FADD.FTZ R154, R163, R135 ;  /* 0x00000087a39a7221 */ /* 0x000fe20000010000 */
[----:B-1----:R-:W-:Y:S01]  /*0e30*/  FADD.FTZ R148, R136, R141 ;  /* 0x0000008d88947221 */ /* 0x002fe20000010000 */
        /* <DEDUP_REMOVED lines=8> */
.L_x_20384:
[----:B-1---5:R-:W-:Y:S01]  /*0ec0*/  FADD.FTZ R148, R160, R132 ;  /* 0x00000084a0947221 */ /* 0x022fe20000010000 */
        /* <DEDUP_REMOVED lines=8> */
.L_x_20383:
[----:B-----5:R-:W-:Y:S01]  /*0f50*/  @P2 FADD.FTZ R140, R160, R136 ;  /* 0x00000088a08c2221 */ /* 0x020fe20000010000 */
[----:B------:R-:W-:Y:S01]  /*0f60*/  @P2 FADD.FTZ R141, R161, R137 ;  /* 0x00000089a18d2221 */ /* 0x000fe20000010000 */
[----:B------:R-:W-:Y:S01]  /*0f70*/  @P2 FADD.FTZ R142, R162, R138 ;  /* 0x0000008aa28e2221 */ /* 0x000fe20000010000 */
[----:B------:R-:W-:Y:S02]  /*0f80*/  @P2 FADD.FTZ R143, R163, R139 ;  /* 0x0000008ba38f2221 */ /* 0x000fe40000010000 */
[----:B-1----:R-:W-:Y:S02]  /*0f90*/  @P2 MOV R148, R140 ;  /* 0x0000008c00942202 */ /* 0x002fe40000000f00 */
[----:B------:R-:W-:Y:S02]  /*0fa0*/  @P2 MOV R150, R141 ;  /* 0x0000008d00962202 */ /* 0x000fe40000000f00 */
[----:B------:R-:W-:Y:S02]  /*0fb0*/  @P2 MOV R152, R142 ;  /* 0x0000008e00982202 */ /* 0x000fe40000000f00 */
[----:B------:R-:W-:-:S02]  /*0fc0*/  @P2 MOV R154, R143 ;  /* 0x0000008f009a2202 */ /* 0x000fc40000000f00 */
[----:B------:R-:W-:Y:S02]  /*0fd0*/  @!P2 MOV R148, R160 ;  /* 0x000000a00094a202 */ /* 0x000fe40000000f00 */
[----:B------:R-:W-:Y:S02]  /*0fe0*/  @!P2 MOV R150, R161 ;  /* 0x000000a10096a202 */ /* 0x000fe40000000f00 */
[----:B------:R-:W-:Y:S02]  /*0ff0*/  @!P2 MOV R152, R162 ;  /* 0x000000a20098a202 */ /* 0x000fe40000000f00 */
[----:B------:R-:W-:-:S07]  /*1000*/  @!P2 MOV R154, R163 ;  /* 0x000000a3009aa202 */ /* 0x000fce0000000f00 */
.L_x_20385:
[----:B---3--:R-:W-:Y:S05]  /*1010*/  BSYNC.RECONVERGENT B0 ;  /* 0x0000000000007941 */ /* 0x008fea0003800200 */
.L_x_20382:
[----:B------:R-:W-:Y:S01]  /*1020*/  UISETP.NE.U32.AND UP0, UPT, UR8, URZ, UPT ;  /* 0x000000ff0800728c */ /* 0x000fe2000bf05070 */
[----:B------:R-:W0:Y:S01]  /*1030*/  @P0 LDC.64 R144, c[0x0][0x3a8] ;  /* 0x0000ea00ff900b82 */ /* 0x000e220000000a00 */
[----:B------:R-:W-:Y:S02]  /*1040*/  IADD3 R155, PT, PT, R157, 0x20, RZ ;  /* 0x000000209d9b7810 */ /* 0x000fe40007ffe0ff */
[----:B------:R-:W-:-:S03]  /*1050*/  UISETP.NE.AND.EX UP0, UPT, UR9, URZ, UPT, UP0 ;  /* 0x000000ff0900728c */ /* 0x000fc6000bf05300 */
[----:B------:R-:W-:Y:S02]  /*1060*/  IMAD.WIDE.U32 R146, R155, 0x10, R2 ;  /* 0x000000109b927825 */ /* 0x000fe400078e0002 */
[----:B------:R-:W1:Y:S01]  /*1070*/  @P2 LDC.64 R160, c[0x0][0x3a0] ;  /* 0x0000e800ffa02b82 */ /* 0x000e620000000a00 */
[----:B------:R-:W-:-:S13]  /*1080*/  PLOP3.LUT P1, PT, PT, PT, UP0, 0x80, 0x8 ;  /* 0x000000000008781c */ /* 0x000fda0003f2f008 */
[----:B------:R-:W2:Y:S01]  /*1090*/  @P1 LDC.64 R158, c[0x0][0x398] ;  /* 0x0000e600ff9e1b82 */ /* 0x000ea20000000a00 */
[----:B0-----:R-:W-:-:S05]  /*10a0*/  @P0 IMAD.WIDE.U32 R144, R157, 0x10, R144 ;  /* 0x000000109d900825 */ /* 0x001fca00078e0090 */
[----:B------:R0:W-:Y:S01]  /*10b0*/  @P0 STG.E.128 desc[UR6][R144.64], R140 ;  /* 0x0000008c90000986 */ /* 0x0001e2000c101d06 */
[----:B-1----:R-:W-:-:S03]  /*10c0*/  @P2 IMAD.WIDE.U32 R160, R155, 0x10, R160 ;  /* 0x000000109ba02825 */ /* 0x002fc600078e00a0 */
[----:B------:R0:W5:Y:S04]  /*10d0*/  LDG.E.128 R164, desc[UR6][R146.64] ;  /* 0x0000000692a47981 */ /* 0x000168000c1e1d00 */
[----:B------:R0:W5:Y:S01]  /*10e0*/  @P2 LDG.E.128 R136, desc[UR6][R160.64] ;  /* 0x00000006a0882981 */ /* 0x000162000c1e1d00 */
[----:B--2---:R-:W-:-:S05]  /*10f0*/  @P1 IMAD.WIDE.U32 R158, R155, 0x10, R158 ;  /* 0x000000109b9e1825 */ /* 0x004fca00078e009e */
[----:B------:R0:W5:Y:S01]  /*1100*/  @P1 LDG.E.128 R132, desc[UR6][R158.64] ;  /* 0x000000069e841981 */ /* 0x000162000c1e1d00 */
[----:B------:R-:W-:-:S04]  /*1110*/  UISETP.NE.U32.AND UP0, UPT, UR8, URZ, UPT ;  /* 0x000000ff0800728c */ /* 0x000fc8000bf05070 */
[----:B------:R-:W-:-:S09]  /*1120*/  UISETP.NE.AND.EX UP0, UPT, UR9, URZ, UPT, UP0 ;  /* 0x000000ff0900728c */ /* 0x000fd2000bf05300 */
[----:B0-----:R-:W-:Y:S05]  /*1130*/  BRA.U UP0, `(.L_x_20386) ;  /* 0x00000001003c7547 */ /* 0x001fea000b800000 */
        /* <DEDUP_REMOVED lines=15> */
.L_x_20386:
        /* <DEDUP_REMOVED lines=23> */
.L_x_20387:
        /* <DEDUP_REMOVED lines=26> */
.L_x_20388:
        /* <DEDUP_REMOVED lines=21> */
.L_x_20389:
        /* <DEDUP_REMOVED lines=26> */
.L_x_20390:
        /* <DEDUP_REMOVED lines=21> */
.L_x_20391:
        /* <DEDUP_REMOVED lines=26> */
.L_x_20392:
        /* <DEDUP_REMOVED lines=21> */
.L_x_20393:
        /* <DEDUP_REMOVED lines=26> */
.L_x_20394:
        /* <DEDUP_REMOVED lines=21> */
.L_x_20395:
        /* <DEDUP_REMOVED lines=26> */
.L_x_20396:
        /* <DEDUP_REMOVED lines=21> */
.L_x_20397:
        /* <DEDUP_REMOVED lines=17> */
[----:B0-----:R-:W-:Y:S01]  /*2360*/  @!P3 MOV R188, R146 ;  /* 0x0000009200bcb202 */ /* 0x001fe20000000f00 */
        /* <DEDUP_REMOVED lines=8> */
.L_x_20398:
[----:B-----5:R-:W-:Y:S01]  /*23f0*/  @!P3 FADD.FTZ R2, R132, R144 ;  /* 0x000000908402b221 */ /* 0x020fe20000010000 */
[----:B------:R-:W-:Y:S01]  /*2400*/  @!P3 FADD.FTZ R3, R133, R145 ;  /* 0x000000918503b221 */ /* 0x000fe20000010000 */
[----:B0-----:R-:W-:Y:S01]  /*2410*/  @!P3 FADD.FTZ R188, R134, R146 ;  /* 0x0000009286bcb221 */ /* 0x001fe20000010000 */
        /* <DEDUP_REMOVED lines=18> */
.L_x_20399:
        /* <DEDUP_REMOVED lines=124> */
.L_x_20413:
[----:B------:R-:W-:Y:S01]  /*2d00*/  FMUL.FTZ R0, R145, R145 ;  /* 0x0000009191007220 */ /* 0x000fe20000410000 */
[----:B------:R-:W-:Y:S01]  /*2d10*/  ISETP.NE.AND P3, PT, RZ, UR10, PT ;  /* 0x0000000aff007c0c */ /* 0x000fe2000bf65270 */
[----:B-1----:R-:W-:Y:S01]  /*2d20*/  FADD.FTZ R193, R180, R193 ;  /* 0x000000c1b4c17221 */ /* 0x002fe20000010000 */
[----:B------:R-:W1:Y:S02]  /*2d30*/  @!P2 LDC.64 R190, c[0x0][0x3c0] ;  /* 0x0000f000ffbeab82 */ /* 0x000e640000000a00 */
[----:B------:R-:W-:Y:S01]  /*2d40*/  FSEL R147, R0, RZ, P3 ;  /* 0x000000ff00937208 */ /* 0x000fe20001800000 */
[----:B------:R-:W-:Y:S01]  /*2d50*/  FFMA.FTZ R144, R193, R144, UR5 ;  /* 0x00000005c1907e23 */ /* 0x000fe20008010090 */
[----:B------:R-:W-:-:S03]  /*2d60*/  FSEL R193, R145, RZ, !P3 ;  /* 0x000000ff91c17208 */ /* 0x000fc60005800000 */
[----:B------:R-:W-:Y:S01]  /*2d70*/  FADD.FTZ R144, R144, R147 ;  /* 0x0000009390907221 */ /* 0x000fe20000010000 */
[----:B0-----:R-:W0:Y:S01]  /*2d80*/  LDC.64 R180, c[0x0][0x428] ;  /* 0x00010a00ffb47b82 */ /* 0x001e220000000a00 */
[C---:B------:R-:W-:Y:S01]  /*2d90*/  FADD.FTZ R221, -R193.reuse, R148 ;  /* 0x00000094c1dd7221 */ /* 0x040fe20000010100 */
[C---:B------:R-:W-:Y:S01]  /*2da0*/  FADD.FTZ R223, -R193.reuse, R152 ;  /* 0x00000098c1df7221 */ /* 0x040fe20000010100 */
[----:B------:R-:W2:Y:S01]  /*2db0*/  MUFU.RSQ R213, R144 ;  /* 0x0000009000d57308 */ /* 0x000ea20000001400 */
        /* <DEDUP_REMOVED lines=13> */
[----:B-1----:R-:W-:-:S04]  /*2e90*/  @!P2 IMAD.WIDE R190, R179, 0x4, R190 ;  /* 0x00000004b3bea825 */ /* 0x002fc800078e02be */
[C---:B------:R-:W-:Y:S01]  /*2ea0*/  FADD.FTZ R165, -R193.reuse, R165 ;  /* 0x000000a5c1a57221 */ /* 0x040fe20000010100 */
[----:B------:R-:W-:Y:S01]  /*2eb0*/  FADD.FTZ R166, -R193, R166 ;  /* 0x000000a6c1a67221 */ /* 0x000fe20000010100 */
[C---:B--2---:R-:W-:Y:S01]  /*2ec0*/  FMUL.FTZ R221, R213.reuse, R221 ;  /* 0x000000ddd5dd7220 */ /* 0x044fe20000410000 */
[C---:B------:R-:W-:Y:S01]  /*2ed0*/  FMUL.FTZ R148, R213.reuse, R148 ;  /* 0x00000094d5947220 */ /* 0x040fe20000410000 */
[C---:B------:R-:W-:Y:S01]  /*2ee0*/  FMUL.FTZ R223, R213.reuse, R223 ;  /* 0x000000dfd5df7220 */ /* 0x040fe20000410000 */
        /* <DEDUP_REMOVED lines=9> */
[----:B---3--:R-:W-:-:S04]  /*2f80*/  @!P2 IMAD.WIDE R158, R179, 0x4, R146 ;  /* 0x00000004b39ea825 */ /* 0x008fc800078e0292 */
        /* <DEDUP_REMOVED lines=9> */
[----:B------:R1:W-:Y:S01]  /*3020*/  @!P2 STG.E desc[UR6][R190.64], R145 ;  /* 0x00000091be00a986 */ /* 0x0003e2000c101906 */
[----:B0-----:R-:W-:-:S04]  /*3030*/  IMAD.WIDE.U32 R160, R157, 0x10, R180 ;  /* 0x000000109da07825 */ /* 0x001fc800078e00b4 */
        /* <DEDUP_REMOVED lines=32> */
[----:B------:R0:W-:Y:S01]  /*3240*/  @!P2 STG.E desc[UR6][R158.64], R213 ;  /* 0x000000d59e00a986 */ /* 0x0001e2000c101906 */
[----:B------:R-:W-:-:S04]  /*3250*/  IMAD.WIDE.U32 R172, R183, 0x10, R180 ;  /* 0x00000010b7ac7825 */ /* 0x000fc800078e00b4 */
[----:B------:R-:W-:Y:S01]  /*3260*/  FFMA.FTZ R154, R171, R74, R126 ;  /* 0x0000004aab9a7223 */ /* 0x000fe2000001007e */
[----:B------:R-:W-:Y:S01]  /*3270*/  FFMA.FTZ R168, R165, R80, R116 ;  /* 0x00000050a5a87223 */ /* 0x000fe20000010074 */
[----:B------:R1:W-:Y:S01]  /*3280*/  STG.E.128 desc[UR6][R160.64], R144 ;  /* 0x00000090a0007986 */ /* 0x0003e2000c101d06 */
[----:B------:R-:W-:-:S04]  /*3290*/  IMAD.WIDE.U32 R176, R185, 0x10, R180 ;  /* 0x00000010b9b07825 */ /* 0x000fc800078e00b4 */
[----:B------:R-:W-:Y:S01]  /*32a0*/  FFMA.FTZ R170, R167, R82, R118 ;  /* 0x00000052a7aa7223 */ /* 0x000fe20000010076 */
[----:B------:R-:W-:-:S04]  /*32b0*/  IMAD.WIDE.U32 R174, R187, 0x10, R180 ;  /* 0x00000010bbae7825 */ /* 0x000fc800078e00b4 */
[----:B0-----:R-:W-:Y:S01]  /*32c0*/  FFMA.FTZ R158, R163, R46, R26 ;  /* 0x0000002ea39e7223 */ /* 0x001fe2000001001a */
[----:B------:R-:W-:-:S04]  /*32d0*/  IMAD.WIDE.U32 R190, R155, 0x10, R180 ;  /* 0x000000109bbe7825 */ /* 0x000fc800078e00b4 */
[----:B------:R-:W-:Y:S01]  /*32e0*/  FFMA.FTZ R159, R164, R47, R27 ;  /* 0x0000002fa49f7223 */ /* 0x000fe2000001001b */
[----:B------:R-:W-:-:S04]  /*32f0*/  IMAD.WIDE.U32 R192, R151, 0x10, R180 ;  /* 0x0000001097c07825 */ /* 0x000fc800078e00b4 */
[----:B------:R-:W-:-:S04]  /*3300*/  IMAD.WIDE.U32 R2, R149, 0x10, R180 ;  /* 0x0000001095027825 */ /* 0x000fc800078e00b4 */
[----:B-1----:R-:W-:Y:S01]  /*3310*/  FFMA.FTZ R144, R221, R68, R128 ;  /* 0x00000044dd907223 */ /* 0x002fe20000010080 */
[----:B------:R-:W-:Y:S01]  /*3320*/  FFMA.FTZ R145, R148, R69, R129 ;  /* 0x0000004594917223 */ /* 0x000fe20000010081 */
[----:B------:R-:W-:Y:S01]  /*3330*/  FFMA.FTZ R146, R223, R70, R130 ;  /* 0x00000046df927223 */ /* 0x000fe20000010082 */
[----:B----4-:R-:W-:-:S04]  /*3340*/  IMAD.WIDE.U32 R208, R157, 0x10, R194 ;  /* 0x000000109dd07825 */ /* 0x010fc800078e00c2 */
        /* <DEDUP_REMOVED lines=8> */
[C---:B------:R-:W-:Y:S01]  /*33d0*/  FFMA.FTZ R151, R156.reuse, R43, R31 ;  /* 0x0000002b9c977223 */ /* 0x040fe2000001001f */
[----:B------:R-:W-:Y:S01]  /*33e0*/  FFMA.FTZ R155, R156, R75, R127 ;  /* 0x0000004b9c9b7223 */ /* 0x000fe2000001007f */
[----:B------:R-:W-:Y:S01]  /*33f0*/  FFMA.FTZ R163, R164, R79, R123 ;  /* 0x0000004fa4a37223 */ /* 0x000fe2000001007b */
[----:B------:R-:W-:-:S04]  /*3400*/  IMAD.WIDE.U32 R182, R183, 0x10, R194 ;  /* 0x00000010b7b67825 */ /* 0x000fc800078e00c2 */
[----:B------:R-:W-:Y:S01]  /*3410*/  FFMA.FTZ R152, R219, R72, R124 ;  /* 0x00000048db987223 */ /* 0x000fe2000001007c */
[C---:B------:R-:W-:Y:S01]  /*3420*/  FFMA.FTZ R156, R169.reuse, R44, R24 ;  /* 0x0000002ca99c7223 */ /* 0x040fe20000010018 */
[----:B------:R-:W-:Y:S01]  /*3430*/  FFMA.FTZ R160, R169, R76, R120 ;  /* 0x0000004ca9a07223 */ /* 0x000fe20000010078 */
[----:B------:R-:W-:-:S04]  /*3440*/  IMAD.WIDE.U32 R184, R185, 0x10, R194 ;  /* 0x00000010b9b87825 */ /* 0x000fc800078e00c2 */
[----:B------:R-:W-:Y:S01]  /*3450*/  FFMA.FTZ R164, R165, R48, R20 ;  /* 0x00000030a5a47223 */ /* 0x000fe20000010014 */
[C---:B------:R-:W-:Y:S01]  /*3460*/  FFMA.FTZ R165, R166.reuse, R49, R21 ;  /* 0x00000031a6a57223 */ /* 0x040fe20000010015 */
[----:B------:R-:W-:Y:S01]  /*3470*/  FFMA.FTZ R169, R166, R81, R117 ;  /* 0x00000051a6a97223 */ /* 0x000fe20000010075 */
[----:B------:R-:W-:-:S04]  /*3480*/  IMAD.WIDE.U32 R186, R187, 0x10, R194 ;  /* 0x00000010bbba7825 */ /* 0x000fc800078e00c2 */
[----:B------:R-:W-:Y:S01]  /*3490*/  FFMA.FTZ R166, R167, R50, R22 ;  /* 0x00000032a7a67223 */ /* 0x000fe20000010016 */
[----:B------:R-:W-:Y:S01]  /*34a0*/  FFMA.FTZ R167, R216, R51, R23 ;  /* 0x00000033d8a77223 */ /* 0x000fe20000010017 */
[----:B------:R-:W-:-:S04]  /*34b0*/  IMAD.WIDE.U32 R188, R149, 0x10, R194 ;  /* 0x0000001095bc7825 */ /* 0x000fc800078e00c2 */
[----:B------:R-:W-:Y:S01]  /*34c0*/  FFMA.FTZ R149, R150, R41, R29 ;  /* 0x0000002996957223 */ /* 0x000fe2000001001d */
[----:B0-----:R-:W-:Y:S01]  /*34d0*/  FFMA.FTZ R144, R217, R52, R16 ;  /* 0x00000034d9907223 */ /* 0x001fe20000010010 */
[----:B------:R-:W-:Y:S01]  /*34e0*/  FFMA.FTZ R145, R214, R53, R17 ;  /* 0x00000035d6917223 */ /* 0x000fe20000010011 */
[----:B------:R-:W-:-:S04]  /*34f0*/  IMAD.WIDE.U32 R180, R153, 0x10, R180 ;  /* 0x0000001099b47825 */ /* 0x000fc800078e00b4 */
[----:B------:R-:W-:Y:S01]  /*3500*/  FFMA.FTZ R146, R215, R54, R18 ;  /* 0x00000036d7927223 */ /* 0x000fe20000010012 */
[----:B------:R-:W-:Y:S01]  /*3510*/  FFMA.FTZ R147, R206, R55, R19 ;  /* 0x00000037ce937223 */ /* 0x000fe20000010013 */
[----:B------:R-:W-:-:S04]  /*3520*/  IMAD.WIDE.U32 R194, R153, 0x10, R194 ;  /* 0x0000001099c27825 */ /* 0x000fc800078e00c2 */
[----:B------:R-:W-:Y:S01]  /*3530*/  FFMA.FTZ R153, R150, R73, R125 ;  /* 0x0000004996997223 */ /* 0x000fe2000001007d */
[----:B------:R-:W-:Y:S01]  /*3540*/  FFMA.FTZ R150, R171, R42, R30 ;  /* 0x0000002aab967223 */ /* 0x000fe2000001001e */
[----:B------:R-:W-:-:S04]  /*3550*/  FFMA.FTZ R171, R216, R83, R119 ;  /* 0x00000053d8ab7223 */ /* 0x000fc80000010077 */
[----:B------:R0:W-:Y:S04]  /*3560*/  STG.E.128 desc[UR6][R190.64], R148 ;  /* 0x00000094be007986 */ /* 0x0001e8000c101d06 */
[----:B------:R1:W-:Y:S04]  /*3570*/  STG.E.128 desc[UR6][R210.64], R152 ;  /* 0x00000098d2007986 */ /* 0x0003e8000c101d06 */
[----:B------:R2:W-:Y:S04]  /*3580*/  STG.E.128 desc[UR6][R192.64], R156 ;  /* 0x0000009cc0007986 */ /* 0x0005e8000c101d06 */
[----:B------:R3:W-:Y:S04]  /*3590*/  STG.E.128 desc[UR6][R212.64], R160 ;  /* 0x000000a0d4007986 */ /* 0x0007e8000c101d06 */
[----:B------:R4:W-:Y:S01]  /*35a0*/  STG.E.128 desc[UR6][R172.64], R164 ;  /* 0x000000a4ac007986 */ /* 0x0009e2000c101d06 */
[----:B0-----:R-:W0:Y:S01]  /*35b0*/  LDC.64 R190, c[0x0][0x380] ;  /* 0x0000e000ffbe7b82 */ /* 0x001e220000000a00 */
        /* <DEDUP_REMOVED lines=12> */
[----:B------:R-:W-:Y:S01]  /*3680*/  STG.E.128 desc[UR6][R182.64], R168 ;  /* 0x000000a8b6007986 */ /* 0x000fe2000c101d06 */
[----:B---3--:R-:W-:Y:S01]  /*3690*/  FFMA.FTZ R160, R201, R60, R8 ;  /* 0x0000003cc9a07223 */ /* 0x008fe20000010008 */
[----:B------:R-:W-:Y:S01]  /*36a0*/  FFMA.FTZ R161, R198, R61, R9 ;  /* 0x0000003dc6a17223 */ /* 0x000fe20000010009 */
[----:B------:R-:W-:Y:S01]  /*36b0*/  FFMA.FTZ R162, R203, R62, R10 ;  /* 0x0000003ecba27223 */ /* 0x000fe2000001000a */
[----:B------:R-:W-:Y:S01]  /*36c0*/  FFMA.FTZ R163, R200, R63, R11 ;  /* 0x0000003fc8a37223 */ /* 0x000fe2000001000b */
[----:B------:R1:W-:Y:S01]  /*36d0*/  STG.E.128 desc[UR6][R176.64], R144 ;  /* 0x00000090b0007986 */ /* 0x0003e2000c101d06 */
[----:B----4-:R-:W-:Y:S01]  /*36e0*/  FFMA.FTZ R164, R201, R92, R104 ;  /* 0x0000005cc9a47223 */ /* 0x010fe20000010068 */
[----:B------:R-:W-:Y:S01]  /*36f0*/  FFMA.FTZ R165, R198, R93, R105 ;  /* 0x0000005dc6a57223 */ /* 0x000fe20000010069 */
[----:B------:R-:W-:Y:S01]  /*3700*/  FFMA.FTZ R166, R203, R94, R106 ;  /* 0x0000005ecba67223 */ /* 0x000fe2000001006a */
[----:B------:R-:W-:Y:S01]  /*3710*/  FFMA.FTZ R167, R200, R95, R107 ;  /* 0x0000005fc8a77223 */ /* 0x000fe2000001006b */
[----:B------:R2:W-:Y:S01]  /*3720*/  STG.E.128 desc[UR6][R184.64], R148 ;  /* 0x00000094b8007986 */ /* 0x0005e2000c101d06 */
[----:B0-----:R-:W-:-:S03]  /*3730*/  LEA R179, R190, R179, 0x2 ;  /* 0x000000b3beb37211 */ /* 0x001fc600078e10ff */
[----:B------:R0:W-:Y:S01]  /*3740*/  STG.E.128 desc[UR6][R174.64], R152 ;  /* 0x00000098ae007986 */ /* 0x0001e2000c101d06 */
[----:B------:R-:W-:-:S03]  /*3750*/  ISETP.GE.AND P2, PT, R179, R191, PT ;  /* 0x000000bfb300720c */ /* 0x000fc60003f46270 */
[----:B------:R0:W-:Y:S04]  /*3760*/  STG.E.128 desc[UR6][R186.64], R156 ;  /* 0x0000009cba007986 */ /* 0x0001e8000c101d06 */
[----:B------:R0:W-:Y:S01]  /*3770*/  STG.E.128 desc[UR6][R2.64], R160 ;  /* 0x000000a002007986 */ /* 0x0001e2000c101d06 */
[----:B-1----:R-:W-:Y:S01]  /*3780*/  FFMA.FTZ R144, R205, R64, R4 ;  /* 0x00000040cd907223 */ /* 0x002fe20000010004 */
[----:B------:R-:W-:Y:S01]  /*3790*/  FFMA.FTZ R145, R202, R65, R5 ;  /* 0x00000041ca917223 */ /* 0x000fe20000010005 */
[----:B------:R-:W-:Y:S01]  /*37a0*/  FFMA.FTZ R146, R207, R66, R6 ;  /* 0x00000042cf927223 */ /* 0x000fe20000010006 */
[----:B------:R-:W-:Y:S01]  /*37b0*/  FFMA.FTZ R147, R204, R67, R7 ;  /* 0x00000043cc937223 */ /* 0x000fe20000010007 */
[----:B------:R0:W-:Y:S01]  /*37c0*/  STG.E.128 desc[UR6][R188.64], R164 ;  /* 0x000000a4bc007986 */ /* 0x0001e2000c101d06 */
[----:B--2---:R-:W-:Y:S01]  /*37d0*/  FFMA.FTZ R148, R205, R96, R100 ;  /* 0x00000060cd947223 */ /* 0x004fe20000010064 */
[----:B------:R-:W-:Y:S01]  /*37e0*/  FFMA.FTZ R149, R202, R97, R101 ;  /* 0x00000061ca957223 */ /* 0x000fe20000010065 */
[----:B------:R-:W-:Y:S01]  /*37f0*/  FFMA.FTZ R150, R207, R98, R102 ;  /* 0x00000062cf967223 */ /* 0x000fe20000010066 */
[----:B------:R-:W-:Y:S01]  /*3800*/  FFMA.FTZ R151, R204, R99, R103 ;  /* 0x00000063cc977223 */ /* 0x000fe20000010067 */
[----:B------:R0:W-:Y:S04]  /*3810*/  STG.E.128 desc[UR6][R180.64], R144 ;  /* 0x00000090b4007986 */ /* 0x0001e8000c101d06 */
[----:B------:R0:W-:Y:S01]  /*3820*/  STG.E.128 desc[UR6][R194.64], R148 ;  /* 0x00000094c2007986 */ /* 0x0001e2000c101d06 */
[----:B------:R-:W-:Y:S05]  /*3830*/  @!P2 BRA `(.L_x_20401) ;  /* 0xffffffd40020a947 */ /* 0x000fea000383ffff */
[----:B------:R-:W-:Y:S05]  /*3840*/  EXIT ;  /* 0x000000000000794d */ /* 0x000fea0003800000 */
.L_x_20400:
        /* <DEDUP_REMOVED lines=8> */
.L_x_20403:
[----:B------:R-:W-:Y:S05]  /*38d0*/  BSYNC B0 ;  /* 0x0000000000007941 */ /* 0x000fea0003800000 */
.L_x_20402:
        /* <DEDUP_REMOVED lines=9> */
.L_x_20404:
[----:B------:R-:W-:Y:S01]  /*3970*/  HFMA2 R194, -RZ, RZ, 0, 2.384185791015625e-07 ;  /* 0x00000004ffc27431 */ /* 0x000fe200000001ff */
[----:B------:R-:W-:-:S05]  /*3980*/  MOV R145, R190 ;  /* 0x000000be00917202 */ /* 0x000fca0000000f00 */
[----:B------:R-:W-:-:S05]  /*3990*/  FADD.FTZ R147, R146, R145 ;  /* 0x0000009192937221 */ /* 0x000fca0000010000 */
[----:B------:R-:W-:-:S07]  /*39a0*/  MOV R192, R147 ;  /* 0x0000009300c07202 */ /* 0x000fce0000000f00 */
[----:B------:R-:W-:Y:S05]  /*39b0*/  WARPSYNC.COLLECTIVE R191, `(.L_x_20405) ;  /* 0x00000000bf087348 */ /* 0x000fea0003c00000 */
[----:B------:R0:W1:Y:S02]  /*39c0*/  SHFL.BFLY P3, R190, R192, R194, R195 ;  /* 0x0c0000c2c0be7389 */ /* 0x00006400000600c3 */
[----:B01----:R-:W-:Y:S05]  /*39d0*/  ENDCOLLECTIVE ;  /* 0x000000000000791b */ /* 0x003fea0003800000 */
.L_x_20405:
        /* <DEDUP_REMOVED lines=8> */
.L_x_20406:
[----:B------:R-:W-:Y:S01]  /*3a60*/  HFMA2 R194, -RZ, RZ, 0, 9.5367431640625e-07 ;  /* 0x00000010ffc27431 */ /* 0x000fe200000001ff */
[----:B------:R-:W-:-:S05]  /*3a70*/  MOV R145, R190 ;  /* 0x000000be00917202 */ /* 0x000fca0000000f00 */
[----:B------:R-:W-:-:S05]  /*3a80*/  FADD.FTZ R181, R180, R145 ;  /* 0x00000091b4b57221 */ /* 0x000fca0000010000 */
[----:B------:R-:W-:-:S07]  /*3a90*/  MOV R192, R181 ;  /* 0x000000b500c07202 */ /* 0x000fce0000000f00 */
[----:B------:R-:W-:Y:S05]  /*3aa0*/  WARPSYNC.COLLECTIVE R191, `(.L_x_20407) ;  /* 0x00000000bf087348 */ /* 0x000fea0003c00000 */
[----:B------:R0:W1:Y:S02]  /*3ab0*/  SHFL.BFLY P3, R190, R192, R194, R195 ;  /* 0x0c0000c2c0be7389 */ /* 0x00006400000600c3 */
[----:B01----:R-:W-:Y:S05]  /*3ac0*/  ENDCOLLECTIVE ;  /* 0x000000000000791b */ /* 0x003fea0003800000 */
.L_x_20407:
        /* <DEDUP_REMOVED lines=71> */
.L_x_20408:
[----:B------:R-:W-:Y:S01]  /*3f40*/  HFMA2 R194, -RZ, RZ, 0, 1.1920928955078125e-07 ;  /* 0x00000002ffc27431 */ /* 0x000fe200000001ff */
[----:B------:R-:W-:-:S05]  /*3f50*/  MOV R147, R190 ;  /* 0x000000be00937202 */ /* 0x000fca0000000f00 */
[----:B------:R-:W-:-:S05]  /*3f60*/  FADD.FTZ R147, R0, R147 ;  /* 0x0000009300937221 */ /* 0x000fca0000010000 */
[----:B------:R-:W-:-:S07]  /*3f70*/  MOV R192, R147 ;  /* 0x0000009300c07202 */ /* 0x000fce0000000f00 */
[----:B------:R-:W-:Y:S05]  /*3f80*/  WARPSYNC.COLLECTIVE R191, `(.L_x_20409) ;  /* 0x00000000bf087348 */ /* 0x000fea0003c00000 */
[----:B------:R0:W1:Y:S02]  /*3f90*/  SHFL.BFLY P3, R190, R192, R194, R195 ;  /* 0x0c0000c2c0be7389 */ /* 0x00006400000600c3 */
[----:B01----:R-:W-:Y:S05]  /*3fa0*/  ENDCOLLECTIVE ;  /* 0x000000000000791b */ /* 0x003fea0003800000 */
.L_x_20409:
[----:B------:R-:W-:Y:S01]  /*3fb0*/  HFMA2 R194, -RZ, RZ, 0, 2.384185791015625e-07 ;  /* 0x00000004ffc27431 */ /* 0x000fe200000001ff */
[----:B------:R-:W-:-:S05]  /*3fc0*/  MOV R146, R190 ;  /* 0x000000be00927202 */ /* 0x000fca0000000f00 */
[----:B------:R-:W-:-:S05]  /*3fd0*/  FADD.FTZ R146, R147, R146 ;  /* 0x0000009293927221 */ /* 0x000fca0000010000 */
[----:B------:R-:W-:-:S07]  /*3fe0*/  MOV R192, R146 ;  /* 0x0000009200c07202 */ /* 0x000fce0000000f00 */
[----:B------:R-:W-:Y:S05]  /*3ff0*/  WARPSYNC.COLLECTIVE R191, `(.L_x_20410) ;  /* 0x00000000bf087348 */ /* 0x000fea0003c00000 */
[----:B------:R0:W1:Y:S02]  /*4000*/  SHFL.BFLY P3, R190, R192, R194, R195 ;  /* 0x0c0000c2c0be7389 */ /* 0x00006400000600c3 */
[----:B01----:R-:W-:Y:S05]  /*4010*/  ENDCOLLECTIVE ;  /* 0x000000000000791b */ /* 0x003fea0003800000 */
.L_x_20410:
[----:B------:R-:W-:Y:S01]  /*4020*/  HFMA2 R194, -RZ, RZ, 0, 4.76837158203125e-07 ;  /* 0x00000008ffc27431 */ /* 0x000fe200000001ff */
[----:B------:R-:W-:-:S05]  /*4030*/  MOV R181, R190 ;  /* 0x000000be00b57202 */ /* 0x000fca0000000f00 */
[----:B------:R-:W-:-:S05]  /*4040*/  FADD.FTZ R181, R146, R181 ;  /* 0x000000b592b57221 */ /* 0x000fca0000010000 */
[----:B------:R-:W-:-:S07]  /*4050*/  MOV R192, R181 ;  /* 0x000000b500c07202 */ /* 0x000fce0000000f00 */
[----:B------:R-:W-:Y:S05]  /*4060*/  WARPSYNC.COLLECTIVE R191, `(.L_x_20411) ;  /* 0x00000000bf087348 */ /* 0x000fea0003c00000 */
[----:B------:R0:W1:Y:S02]  /*4070*/  SHFL.BFLY P3, R190, R192, R194, R195 ;  /* 0x0c0000c2c0be7389 */ /* 0x00006400000600c3 */
[----:B01----:R-:W-:Y:S05]  /*4080*/  ENDCOLLECTIVE ;  /* 0x000000000000791b */ /* 0x003fea0003800000 */
.L_x_20411:
[----:B------:R-:W-:Y:S01]  /*4090*/  HFMA2 R194, -RZ, RZ, 0, 9.5367431640625e-07 ;  /* 0x00000010ffc27431 */ /* 0x000fe200000001ff */
[----:B------:R-:W-:-:S05]  /*40a0*/  MOV R180, R190 ;  /* 0x000000be00b47202 */ /* 0x000fca0000000f00 */
[----:B------:R-:W-:-:S05]  /*40b0*/  FADD.FTZ R180, R181, R180 ;  /* 0x000000b4b5b47221 */ /* 0x000fca0000010000 */
[----:B------:R-:W-:-:S07]  /*40c0*/  MOV R192, R180 ;  /* 0x000000b400c07202 */ /* 0x000fce0000000f00 */
[----:B------:R-:W-:Y:S05]  /*40d0*/  WARPSYNC.COLLECTIVE R191, `(.L_x_20412) ;  /* 0x00000000bf087348 */ /* 0x000fea0003c00000 */
[----:B------:R0:W1:Y:S02]  /*40e0*/  SHFL.BFLY P3, R190, R192, R194, R195 ;  /* 0x0c0000c2c0be7389 */ /* 0x00006400000600c3 */
[----:B01----:R-:W-:Y:S05]  /*40f0*/  ENDCOLLECTIVE ;  /* 0x000000000000791b */ /* 0x003fea0003800000 */
.L_x_20412:
[----:B------:R-:W-:Y:S01]  /*4100*/  MOV R193, R190 ;  /* 0x000000be00c17202 */ /* 0x000fe20000000f00 */
[----:B------:R-:W-:Y:S06]  /*4110*/  BRA `(.L_x_20413) ;  /* 0xffffffe800f87947 */ /* 0x000fec000383ffff */
.L_x_20414:
        /* <DEDUP_REMOVED lines=14> */
.L_x_22743:


//--------------------- .text._ZN10layer_norm31ln_parallel_residual_fwd_kernelINS_13Kernel_traitsIfffffjLj1024ELj1ELj4ELj1ELj16ENS_18Kernel_traits_baseILj1024EfffffjLj128EEEEELb0ELb1ELb0EEEvNS_9FwdParamsE --------------------------
	.section	.text._ZN10layer_norm31ln_parallel_residual_fwd_kernelINS_13Kernel_traitsIfffffjLj1024ELj1ELj4ELj1ELj16ENS_18Kernel_traits_baseILj1024EfffffjLj128EEEEELb0ELb1ELb0EEEvNS_9FwdParamsE,"ax",@progbits
	.align	128
        .global         _ZN10layer_norm31ln_parallel_residual_fwd_kernelINS_13Kernel_traitsIfffffjLj1024ELj1ELj4ELj1ELj16ENS_18Kernel_traits_baseILj1024EfffffjLj128EEEEELb0ELb1ELb0EEEvNS_9FwdParamsE
        .type           _ZN10layer_norm31ln_parallel_residual_fwd_kernelINS_13Kernel_traitsIfffffjLj1024ELj1ELj4ELj1ELj16ENS_18Kernel_traits_baseILj1024EfffffjLj128EEEEELb0ELb1ELb0EEEvNS_9FwdParamsE,@function
        .size           _ZN10layer_norm31ln_parallel_residual_fwd_kernelINS_13Kernel_traitsIfffffjLj1024ELj1ELj4ELj1ELj16ENS_18Kernel_traits_baseILj1024EfffffjLj128EEEEELb0ELb1ELb0EEEvNS_9FwdParamsE,(.L_x_22744 - _ZN10layer_norm31ln_parallel_residual_fwd_kernelINS_13Kernel_traitsIfffffjLj1024ELj1ELj4ELj1ELj16ENS_18Kernel_traits_baseILj1024EfffffjLj128EEEEELb0ELb1ELb0EEEvNS_9FwdParamsE)
        .other          _ZN10layer_norm31ln_parallel_residual_fwd_kernelINS_13Kernel_traitsIfffffjLj1024ELj1ELj4ELj1ELj16ENS_18Kernel_traits_baseILj1024EfffffjLj128EEEEELb0ELb1ELb0EEEvNS_9FwdParamsE,@"STO_CUDA_ENTRY STV_DEFAULT"
_ZN10layer_norm31ln_parallel_residual_fwd_kernelINS_13Kernel_traitsIfffffjLj1024ELj1ELj4ELj1ELj16ENS_18Kernel_traits_baseILj1024EfffffjLj128EEEEELb0ELb1ELb0EEEvNS_9FwdParamsE:
.text._ZN10layer_norm31ln_parallel_residual_fwd_kernelINS_13Kernel_traitsIfffffjLj1024ELj1ELj4ELj1ELj16ENS_18Kernel_traits_baseILj1024EfffffjLj128EEEEELb0ELb1ELb0EEEvNS_9FwdParamsE:
        /* <DEDUP_REMOVED lines=36> */
[----:B------:R1:W5:Y:S02]  /*0240*/  @P1 LDG.E.128 R80, desc[UR6][R4.64] ;  /* 0x0000000604501981 */ /* 0x000364000c1e1d00 */
[----:B------:R-:W0:Y:S01]  /*0250*/  @P3 LDC.64 R16, c[0x0][0x438] ;  /* 0x00010e00ff103b82 */ /* 0x000e220000000a00 */
[----:B--2---:R-:W-:-:S05]  /*0260*/  @P2 IMAD.WIDE.U32 R10, R31, 0x10, R6 ;  /* 0x000000101f0a2825 */ /* 0x004fca00078e0006 */
[----:B------:R2:W5:Y:S02]  /*0270*/  @P2 LDG.E.128 R76, desc[UR6][R10.64] ;  /* 0x000000060a4c2981 */ /* 0x000564000c1e1d00 */
[----:B------:R-:W1:Y:S01]  /*0280*/  @P5 LDC.64 R18, c[0x0][0x3d0] ;  /* 0x0000f400ff125b82 */ /* 0x000e620000000a00 */
[C---:B---3--:R-:W-:Y:S01]  /*0290*/  @P2 IMAD.WIDE.U32 R12, R31.reuse, 0x10, R8 ;  /* 0x000000101f0c2825 */ /* 0x048fe200078e0008 */
[----:B------:R-:W-:-:S04]  /*02a0*/  @P2 IADD3 R31, PT, PT, R31, 0x20, RZ ;  /* 0x000000201f1f2810 */ /* 0x000fc80007ffe0ff */
[----:B------:R2:W5:Y:S02]  /*02b0*/  @P2 LDG.E.128 R72, desc[UR6][R12.64] ;  /* 0x000000060c482981 */ /* 0x000564000c1e1d00 */
[----:B------:R-:W3:Y:S01]  /*02c0*/  @P5 LDC.64 R20, c[0x0][0x438] ;  /* 0x00010e00ff145b82 */ /* 0x000ee20000000a00 */
[----:B----4-:R-:W-:-:S05]  /*02d0*/  @P3 IMAD.WIDE.U32 R14, R31, 0x10, R14 ;  /* 0x000000101f0e3825 */ /* 0x010fca00078e000e */
[----:B------:R2:W5:Y:S02]  /*02e0*/  @P3 LDG.E.128 R68, desc[UR6][R14.64] ;  /* 0x000000060e443981 */ /* 0x000564000c1e1d00 */
[----:B------:R-:W4:Y:S01]  /*02f0*/  @P6 LDC.64 R22, c[0x0][0x3d0] ;  /* 0x0000f400ff166b82 */ /* 0x000f220000000a00 */
[C---:B0-----:R-:W-:Y:S01]  /*0300*/  @P3 IMAD.WIDE.U32 R16, R31.reuse, 0x10, R16 ;  /* 0x000000101f103825 */ /* 0x041fe200078e0010 */
[----:B------:R-:W-:-:S04]  /*0310*/  @P3 IADD3 R31, PT, PT, R31, 0x20, RZ ;  /* 0x000000201f1f3810 */ /* 0x000fc80007ffe0ff */
[----:B------:R2:W5:Y:S02]  /*0320*/  @P3 LDG.E.128 R64, desc[UR6][R16.64] ;  /* 0x0000000610403981 */ /* 0x000564000c1e1d00 */
[----:B------:R-:W0:Y:S08]  /*0330*/  @P6 LDC.64 R24, c[0x0][0x438] ;  /* 0x00010e00ff186b82 */ /* 0x000e300000000a00 */
[----:B------:R-:W2:Y:S08]  /*0340*/  @P0 LDC.64 R26, c[0x0][0x3d0] ;  /* 0x0000f400ff1a0b82 */ /* 0x000eb00000000a00 */
[----:B------:R-:W2:Y:S08]  /*0350*/  @P0 LDC.64 R28, c[0x0][0x438] ;  /* 0x00010e00ff1c0b82 */ /* 0x000eb00000000a00 */
[----:B------:R-:W2:Y:S08]  /*0360*/  @P4 LDC.64 R6, c[0x0][0x3d0] ;  /* 0x0000f400ff064b82 */ /* 0x000eb00000000a00 */
[----:B------:R-:W2:Y:S01]  /*0370*/  @P4 LDC.64 R8, c[0x0][0x438] ;  /* 0x00010e00ff084b82 */ /* 0x000ea20000000a00 */
[----:B-1----:R-:W-:-:S04]  /*0380*/  @P5 IMAD.WIDE.U32 R18, R31, 0x10, R18 ;  /* 0x000000101f125825 */ /* 0x002fc800078e0012 */
[C---:B---3--:R-:W-:Y:S01]  /*0390*/  @P5 IMAD.WIDE.U32 R20, R31.reuse, 0x10, R20 ;  /* 0x000000101f145825 */ /* 0x048fe200078e0014 */
[----:B------:R-:W-:Y:S01]  /*03a0*/  @P5 IADD3 R31, PT, PT, R31, 0x20, RZ ;  /* 0x000000201f1f5810 */ /* 0x000fe20007ffe0ff */
[----:B------:R1:W5:Y:S04]  /*03b0*/  @P5 LDG.E.128 R60, desc[UR6][R18.64] ;  /* 0x00000006123c5981 */ /* 0x000368000c1e1d00 */
[C---:B----4-:R-:W-:Y:S01]  /*03c0*/  @P6 IMAD.WIDE.U32 R22, R31.reuse, 0x10, R22 ;  /* 0x000000101f166825 */ /* 0x050fe200078e0016 */
[----:B------:R1:W5:Y:S03]  /*03d0*/  @P5 LDG.E.128 R56, desc[UR6][R20.64] ;  /* 0x0000000614385981 */ /* 0x000366000c1e1d00 */
[C---:B0-----:R-:W-:Y:S01]  /*03e0*/  @P6 IMAD.WIDE.U32 R24, R31.reuse, 0x10, R24 ;  /* 0x000000101f186825 */ /* 0x041fe200078e0018 */
[----:B------:R-:W-:Y:S01]  /*03f0*/  @P6 IADD3 R31, PT, PT, R31, 0x20, RZ ;  /* 0x000000201f1f6810 */ /* 0x000fe20007ffe0ff */
[----:B------:R1:W5:Y:S02]  /*0400*/  @P6 LDG.E.128 R52, desc[UR6][R22.64] ;  /* 0x0000000616346981 */ /* 0x000364000c1e1d00 */
[----:B--2---:R-:W-:-:S02]  /*0410*/  @P4 IMAD.WIDE.U32 R2, R113, 0x10, R6 ;  /* 0x0000001071024825 */ /* 0x004fc400078e0006 */
[----:B------:R1:W5:Y:S02]  /*0420*/  @P6 LDG.E.128 R48, desc[UR6][R24.64] ;  /* 0x0000000618306981 */ /* 0x000364000c1e1d00 */
[C---:B------:R-:W-:Y:S02]  /*0430*/  @P0 IMAD.WIDE.U32 R26, R31.reuse, 0x10, R26 ;  /* 0x000000101f1a0825 */ /* 0x040fe400078e001a */
[----:B------:R1:W5:Y:S02]  /*0440*/  @P4 LDG.E.128 R36, desc[UR6][R2.64] ;  /* 0x0000000602244981 */ /* 0x000364000c1e1d00 */
[----:B------:R-:W-:Y:S02]  /*0450*/  @P0 IMAD.WIDE.U32 R28, R31, 0x10, R28 ;  /* 0x000000101f1c0825 */ /* 0x000fe400078e001c */
[----:B------:R1:W5:Y:S02]  /*0460*/  @P0 LDG.E.128 R44, desc[UR6][R26.64] ;  /* 0x000000061a2c0981 */ /* 0x000364000c1e1d00 */
[----:B------:R-:W-:-:S02]  /*0470*/  @P4 IMAD.WIDE.U32 R4, R113, 0x10, R8 ;  /* 0x0000001071044825 */ /* 0x000fc400078e0008 */
[----:B------:R1:W5:Y:S04]  /*0480*/  @P0 LDG.E.128 R40, desc[UR6][R28.64] ;  /* 0x000000061c280981 */ /* 0x000368000c1e1d00 */
[----:B------:R1:W5:Y:S01]  /*0490*/  @P4 LDG.E.128 R32, desc[UR6][R4.64] ;  /* 0x0000000604204981 */ /* 0x000362000c1e1d00 */
[----:B------:R-:W-:Y:S02]  /*04a0*/  ISETP.GE.U32.AND P1, PT, R112, 0x100, PT ;  /* 0x000001007000780c */ /* 0x000fe40003f26070 */
[----:B------:R-:W-:-:S11]  /*04b0*/  @P0 IADD3 R31, PT, PT, R31, 0x20, RZ ;  /* 0x000000201f1f0810 */ /* 0x000fd60007ffe0ff */
[----:B-1----:R-:W-:Y:S05]  /*04c0*/  @!P1 BRA `(.L_x_20417) ;  /* 0x0000000000fc9947 */ /* 0x002fea0003800000 */
[----:B------:R-:W0:Y:S08]  /*04d0*/  LDC.64 R28, c[0x0][0x3d0] ;  /* 0x0000f400ff1c7b82 */ /* 0x000e300000000a00 */
[----:B------:R-:W1:Y:S01]  /*04e0*/  LDC.64 R24, c[0x0][0x438] ;  /* 0x00010e00ff187b82 */ /* 0x000e620000000a00 */
[----:B0-----:R-:W-:-:S04]  /*04f0*/  IMAD.WIDE.U32 R28, R31, 0x10, R28 ;  /* 0x000000101f1c7825 */ /* 0x001fc800078e001c */
[----:B-1----:R-:W-:Y:S02]  /*0500*/  IMAD.WIDE.U32 R24, R31, 0x10, R24 ;  /* 0x000000101f187825 */ /* 0x002fe400078e0018 */
[----:B------:R-:W5:Y:S04]  /*0510*/  LDG.E.128 R28, desc[UR6][R28.64] ;  /* 0x000000061c1c7981 */ /* 0x000f68000c1e1d00 */
[----:B------:R-:W5:Y:S01]  /*0520*/  LDG.E.128 R24, desc[UR6][R24.64] ;  /* 0x0000000618187981 */ /* 0x000f62000c1e1d00 */
[----:B------:R-:W-:Y:S05]  /*0530*/  BRA `(.L_x_20417) ;  /* 0x0000000000e07947 */ /* 0x000fea0003800000 */
.L_x_20416:
[C---:B------:R-:W-:Y:S02]  /*0540*/  ISETP.GE.U32.AND P6, PT, R112.reuse, 0x40, PT ;  /* 0x000000407000780c */ /* 0x040fe40003fc6070 */
[C---:B------:R-:W-:Y:S02]  /*0550*/  ISETP.GE.U32.AND P5, PT, R112.reuse, 0x60, PT ;  /* 0x000000607000780c */ /* 0x040fe40003fa6070 */
[C---:B------:R-:W-:Y:S02]  /*0560*/  ISETP.GE.U32.AND P4, PT, R112.reuse, 0x20, PT ;  /* 0x000000207000780c */ /* 0x040fe40003f86070 */
[C---:B------:R-:W-:Y:S02]  /*0570*/  ISETP.GE.U32.AND P3, PT, R112.reuse, 0x80, PT ;  /* 0x000000807000780c */ /* 0x040fe40003f66070 */
[----:B------:R-:W-:Y:S02]  /*0580*/  ISETP.GE.U32.AND P2, PT, R112, 0xa0, PT ;  /* 0x000000a07000780c */ /* 0x000fe40003f46070 */
[----:B------:R-:W-:-:S02]  /*0590*/  MOV R19, R113 ;  /* 0x0000007100137202 */ /* 0x000fc40000000f00 */
[C---:B------:R-:W-:Y:S01]  /*05a0*/  ISETP.GE.U32.AND P1, PT, R112.reuse, 0xc0, PT ;  /* 0x000000c07000780c */ /* 0x040fe20003f26070 */
[----:B------:R-:W0:Y:S01]  /*05b0*/  @P6 LDC.64 R2, c[0x0][0x3d0] ;  /* 0x0000f400ff026b82 */ /* 0x000e220000000a00 */
[----:B------:R-:W-:-:S03]  /*05c0*/  ISETP.GE.U32.AND P0, PT, R112, 0xe0, PT ;  /* 0x000000e07000780c */ /* 0x000fc60003f06070 */
[----:B------:R-:W-:-:S04]  /*05d0*/  @P4 LOP3.LUT R19, R113, 0x20, RZ, 0xfc, !PT ;  /* 0x0000002071134812 */ /* 0x000fc800078efcff */
[----:B------:R-:W1:Y:S08]  /*05e0*/  @P5 LDC.64 R4, c[0x0][0x3d0] ;  /* 0x0000f400ff045b82 */ /* 0x000e700000000a00 */
[----:B------:R-:W2:Y:S01]  /*05f0*/  @P3 LDC.64 R8, c[0x0][0x3d0] ;  /* 0x0000f400ff083b82 */ /* 0x000ea20000000a00 */
[----:B0-----:R-:W-:-:S07]  /*0600*/  @P6 IMAD.WIDE.U32 R2, R19, 0x10, R2 ;  /* 0x0000001013026825 */ /* 0x001fce00078e0002 */
[----:B------:R-:W0:Y:S01]  /*0610*/  @P2 LDC.64 R10, c[0x0][0x3d0] ;  /* 0x0000f400ff0a2b82 */ /* 0x000e220000000a00 */
[----:B------:R-:W-:Y:S01]  /*0620*/  @P6 IADD3 R19, PT, PT, R19, 0x20, RZ ;  /* 0x0000002013136810 */ /* 0x000fe20007ffe0ff */
[----:B------:R3:W5:Y:S01]  /*0630*/  @P6 LDG.E.128 R84, desc[UR6][R2.64] ;  /* 0x0000000602546981 */ /* 0x000762000c1e1d00 */
[----:B------:R-:W-:-:S03]  /*0640*/  ISETP.GE.U32.AND P6, PT, R112, 0x100, PT ;  /* 0x000001007000780c */ /* 0x000fc60003fc6070 */
[C---:B-1----:R-:W-:Y:S02]  /*0650*/  @P5 IMAD.WIDE.U32 R6, R19.reuse, 0x10, R4 ;  /* 0x0000001013065825 */ /* 0x042fe400078e0004 */
[----:B------:R-:W1:Y:S01]  /*0660*/  @P1 LDC.64 R12, c[0x0][0x3d0] ;  /* 0x0000f400ff0c1b82 */ /* 0x000e620000000a00 */
[----:B------:R-:W-:Y:S02]  /*0670*/  @P5 IADD3 R19, PT, PT, R19, 0x20, RZ ;  /* 0x0000002013135810 */ /* 0x000fe40007ffe0ff */
[----:B------:R4:W5:Y:S03]  /*0680*/  @P5 LDG.E.128 R76, desc[UR6][R6.64] ;  /* 0x00000006064c5981 */ /* 0x000966000c1e1d00 */
[C---:B--2---:R-:W-:Y:S02]  /*0690*/  @P3 IMAD.WIDE.U32 R8, R19.reuse, 0x10, R8 ;  /* 0x0000001013083825 */ /* 0x044fe400078e0008 */
[----:B------:R-:W2:Y:S01]  /*06a0*/  @P0 LDC.64 R14, c[0x0][0x3d0] ;  /* 0x0000f400ff0e0b82 */ /* 0x000ea20000000a00 */
[----:B------:R-:W-:-:S02]  /*06b0*/  @P3 IADD3 R19, PT, PT, R19, 0x20, RZ ;  /* 0x0000002013133810 */ /* 0x000fc40007ffe0ff */
[----:B------:R4:W5:Y:S05]  /*06c0*/  @P3 LDG.E.128 R68, desc[UR6][R8.64] ;  /* 0x0000000608443981 */ /* 0x00096a000c1e1d00 */
[----:B------:R-:W3:Y:S01]  /*06d0*/  @P6 LDC.64 R16, c[0x0][0x3d0] ;  /* 0x0000f400ff106b82 */ /* 0x000ee20000000a00 */
[C---:B0-----:R-:W-:Y:S01]  /*06e0*/  @P2 IMAD.WIDE.U32 R10, R19.reuse, 0x10, R10 ;  /* 0x00000010130a2825 */ /* 0x041fe200078e000a */
[----:B------:R-:W-:-:S04]  /*06f0*/  @P2 IADD3 R19, PT, PT, R19, 0x20, RZ ;  /* 0x0000002013132810 */ /* 0x000fc80007ffe0ff */
[----:B------:R4:W5:Y:S02]  /*0700*/  @P2 LDG.E.128 R60, desc[UR6][R10.64] ;  /* 0x000000060a3c2981 */ /* 0x000964000c1e1d00 */
[----:B------:R-:W0:Y:S01]  /*0710*/  @P4 LDC.64 R4, c[0x0][0x3d0] ;  /* 0x0000f400ff044b82 */ /* 0x000e220000000a00 */
[C---:B-1----:R-:W-:Y:S01]  /*0720*/  @P1 IMAD.WIDE.U32 R12, R19.reuse, 0x10, R12 ;  /* 0x00000010130c1825 */ /* 0x042fe200078e000c */
[----:B------:R-:W-:-:S04]  /*0730*/  @P1 IADD3 R19, PT, PT, R19, 0x20, RZ ;  /* 0x0000002013131810 */ /* 0x000fc80007ffe0ff */
[----:B------:R4:W5:Y:S01]  /*0740*/  @P1 LDG.E.128 R52, desc[UR6][R12.64] ;  /* 0x000000060c341981 */ /* 0x000962000c1e1d00 */
[C---:B--2---:R-:W-:Y:S01]  /*0750*/  @P0 IMAD.WIDE.U32 R14, R19.reuse, 0x10, R14 ;  /* 0x00000010130e0825 */ /* 0x044fe200078e000e */
[----:B------:R-:W-:-:S04]  /*0760*/  @P0 IADD3 R19, PT, PT, R19, 0x20, RZ ;  /* 0x0000002013130810 */ /* 0x000fc80007ffe0ff */
[----:B------:R4:W5:Y:S01]  /*0770*/  @P0 LDG.E.128 R44, desc[UR6][R14.64] ;  /* 0x000000060e2c0981 */ /* 0x000962000c1e1d00 */
[----:B---3--:R-:W-:-:S05]  /*0780*/  @P6 IMAD.WIDE.U32 R2, R19, 0x10, R16 ;  /* 0x0000001013026825 */ /* 0x008fca00078e0010 */
[----:B------:R4:W5:Y:S01]  /*0790*/  @P6 LDG.E.128 R28, desc[UR6][R2.64] ;  /* 0x00000006021c6981 */ /* 0x000962000c1e1d00 */
[----:B0-----:R-:W-:-:S05]  /*07a0*/  @P4 IMAD.WIDE.U32 R4, R113, 0x10, R4 ;  /* 0x0000001071044825 */ /* 0x001fca00078e0004 */
[----:B------:R4:W5:Y:S01]  /*07b0*/  @P4 LDG.E.128 R36, desc[UR6][R4.64] ;  /* 0x0000000604244981 */ /* 0x000962000c1e1d00 */
        /* <DEDUP_REMOVED lines=14> */
[----:B------:R-:W-:Y:S02]  /*08a0*/  @P6 CS2R R26, SRZ ;  /* 0x00000000001a6805 */ /* 0x000fe4000001ff00 */
[----:B----4-:R-:W-:-:S07]  /*08b0*/  @P6 CS2R R24, SRZ ;  /* 0x0000000000186805 */ /* 0x010fce000001ff00 */
.L_x_20417:
[----:B------:R-:W-:Y:S05]  /*08c0*/  BSYNC.RECONVERGENT B0 ;  /* 0x0000000000007941 */ /* 0x000fea0003800200 */
.L_x_20415:
[----:B------:R-:W0:Y:S02]  /*08d0*/  LDCU UR4, c[0x0][0x384] ;  /* 0x00007080ff0477ac */ /* 0x000e240008000800 */
[----:B0-----:R-:W-:-:S13]  /*08e0*/  ISETP.GE.AND P0, PT, R111, UR4, PT ;  /* 0x000000046f007c0c */ /* 0x001fda000bf06270 */
[----:B------:R-:W-:Y:S05]  /*08f0*/  @P0 EXIT ;  /* 0x000000000000094d */ /* 0x000fea0003800000 */
[----:B------:R-:W0:Y:S01]  /*0900*/  LDCU.64 UR4, c[0x0][0x3a0] ;  /* 0x00007400ff0477ac */ /* 0x000e220008000a00 */
[----:B------:R-:W0:Y:S01]  /*0910*/  LDCU.64 UR8, c[0x0][0x398] ;  /* 0x00007300ff0877ac */ /* 0x000e220008000a00 */
[----:B------:R-:W1:Y:S01]  /*0920*/  LDCU UR12, c[0x0][0x388] ;  /* 0x00007100ff0c77ac */ /* 0x000e620008000800 */
[----:B------:R-:W2:Y:S01]  /*0930*/  LDCU.U8 UR10, c[0x0][0x410] ;  /* 0x00008200ff0a77ac */ /* 0x000ea20008000000 */
[----:B------:R-:W3:Y:S01]  /*0940*/  LDCU UR11, c[0x0][0x448] ;  /* 0x00008900ff0b77ac */ /* 0x000ee20008000800 */
[----:B------:R-:W4:Y:S01]  /*0950*/  LDCU.64 UR14, c[0x0][0x398] ;  /* 0x00007300ff0e77ac */ /* 0x000f220008000a00 */
[----:B0-----:R-:W-:Y:S01]  /*0960*/  ULOP3.LUT UP0, URZ, UR4, UR8, URZ, 0xfc, !UPT ;  /* 0x0000000804ff7292 */ /* 0x001fe2000f80fcff */
[----:B------:R-:W0:Y:S03]  /*0970*/  LDCU.64 UR16, c[0x0][0x3a0] ;  /* 0x00007400ff1077ac */ /* 0x000e260008000a00 */
[----:B-1234-:R-:W-:-:S11]  /*0980*/  ULOP3.LUT UP0, URZ, UR5, UR9, URZ, 0xfc, UP0 ;  /* 0x0000000905ff7292 */ /* 0x01efd6000800fcff */
.L_x_20468:
[----:B------:R-:W-:Y:S01]  /*0990*/  IMAD R88, R111, UR12, RZ ;  /* 0x0000000c6f587c24 */ /* 0x000fe2000f8e02ff */
[----:B------:R-:W-:Y:S04]  /*09a0*/  BSSY.RECONVERGENT B0, `(.L_x_20418) ;  /* 0x000003e000007945 */ /* 0x000fe80003800200 */
[----:B------:R-:W-:-:S04]  /*09b0*/  SHF.R.S32.HI R89, RZ, 0x1f, R88 ;  /* 0x0000001fff597819 */ /* 0x000fc80000011458 */
[----:B------:R-:W-:-:S04]  /*09c0*/  LEA.HI R88, R89, R88, RZ, 0x2 ;  /* 0x0000005859587211 */ /* 0x000fc800078f10ff */
[----:B------:R-:W-:-:S04]  /*09d0*/  LEA.HI.SX32 R116, R88, R113, 0x1e ;  /* 0x0000007158747211 */ /* 0x000fc800078ff2ff */
[----:B------:R-:W-:Y:S01]  /*09e0*/  MOV R117, R116 ;  /* 0x0000007400757202 */ /* 0x000fe20000000f00 */
[----:B------:R-:W-:Y:S06]  /*09f0*/  @!P4 BRA `(.L_x_20419) ;  /* 0x0000000000e0c947 */ /* 0x000fec0003800000 */
[----:B0-----:R-:W-:Y:S01]  /*0a00*/  ISETP.NE.U32.AND P1, PT, RZ, UR16, PT ;  /* 0x00000010ff007c0c */ /* 0x001fe2000bf25070 */
        /* <DEDUP_REMOVED lines=8> */
[----:B------:R0:W5:Y:S03]  /*0a90*/  @P1 LDG.E.128 R16, desc[UR6][R120.64] ;  /* 0x0000000678101981 */ /* 0x000166000c1e1d00 */
[----:B--2---:R-:W-:Y:S02]  /*0aa0*/  @P0 IMAD.WIDE.U32 R118, R116, 0x10, R90 ;  /* 0x0000001074760825 */ /* 0x004fe400078e005a */
[----:B------:R-:W5:Y:S04]  /*0ab0*/  LDG.E.128 R88, desc[UR6][R88.64] ;  /* 0x0000000658587981 */ /* 0x000f68000c1e1d00 */
        /* <DEDUP_REMOVED lines=16> */
.L_x_20421:
        /* <DEDUP_REMOVED lines=9> */
.L_x_20420:
        /* <DEDUP_REMOVED lines=12> */
.L_x_20422:
[----:B------:R-:W1:Y:S01]  /*0d10*/  @UP0 LDCU.64 UR4, c[0x0][0x3a8] ;  /* 0x00007500ff0407ac */ /* 0x000e620008000a00 */
[----:B------:R-:W-:Y:S01]  /*0d20*/  PLOP3.LUT P0, PT, PT, PT, UP0, 0x80, 0x8 ;  /* 0x000000000008781c */ /* 0x000fe20003f0f008 */
[----:B------:R-:W-:Y:S01]  /*0d30*/  HFMA2 R89, -RZ, RZ, 0, 9.5367431640625e-07 ;  /* 0x00000010ff597431 */ /* 0x000fe200000001ff */
[----:B------:R-:W-:Y:S02]  /*0d40*/  PLOP3.LUT P1, PT, PT, PT, UP0, 0x80, 0x8 ;  /* 0x000000000008781c */ /* 0x000fe40003f2f008 */
[----:B------:R-:W-:-:S09]  /*0d50*/  IADD3 R117, PT, PT, R116, 0x20, RZ ;  /* 0x0000002074757810 */ /* 0x000fd20007ffe0ff */
[----:B-1----:R-:W-:-:S05]  /*0d60*/  @P0 IMAD.WIDE.U32 R88, R116, R89, UR4 ;  /* 0x0000000474580e25 */ /* 0x002fca000f8e0059 */
[----:B------:R1:W-:Y:S02]  /*0d70*/  @P1 STG.E.128 desc[UR6][R88.64], R12 ;  /* 0x0000000c58001986 */ /* 0x0003e4000c101d06 */
.L_x_20419:
[----:B0-----:R-:W-:Y:S05]  /*0d80*/  BSYNC.RECONVERGENT B0 ;  /* 0x0000000000007941 */ /* 0x001fea0003800200 */
.L_x_20418:
[----:B------:R-:W-:Y:S01]  /*0d90*/  ISETP.GE.U32.AND P0, PT, R112, 0x40, PT ;  /* 0x000000407000780c */ /* 0x000fe20003f06070 */
[----:B------:R-:W-:Y:S03]  /*0da0*/  BSSY.RECONVERGENT B0, `(.L_x_20423) ;  /* 0x0000040000007945 */ /* 0x000fe60003800200 */
[----:B-1----:R-:W-:-:S09]  /*0db0*/  P2R R88, PR, RZ, 0x1 ;  /* 0x00000001ff587803 */ /* 0x002fd20000000000 */
        /* <DEDUP_REMOVED lines=32> */
.L_x_20425:
        /* <DEDUP_REMOVED lines=23> */
.L_x_20426:
[----:B------:R-:W0:Y:S01]  /*1130*/  @UP0 LDCU.64 UR4, c[0x0][0x3a8] ;  /* 0x00007500ff0407ac */ /* 0x000e220008000a00 */
[----:B------:R-:W-:Y:S01]  /*1140*/  PLOP3.LUT P0, PT, PT, PT, UP0, 0x80, 0x8 ;  /* 0x000000000008781c */ /* 0x000fe20003f0f008 */
[----:B------:R-:W-:Y:S01]  /*1150*/  HFMA2 R88, -RZ, RZ, 0, 9.5367431640625e-07 ;  /* 0x00000010ff587431 */ /* 0x000fe200000001ff */
[----:B------:R-:W-:-:S11]  /*1160*/  PLOP3.LUT P1, PT, PT, PT, UP0, 0x80, 0x8 ;  /* 0x000000000008781c */ /* 0x000fd60003f2f008 */
[C---:B0-----:R-:W-:Y:S01]  /*1170*/  @P0 IMAD.WIDE.U32 R88, R117.reuse, R88, UR4 ;  /* 0x0000000475580e25 */ /* 0x041fe2000f8e0058 */
[----:B------:R-:W-:-:S04]  /*1180*/  IADD3 R117, PT, PT, R117, 0x20, RZ ;  /* 0x0000002075757810 */ /* 0x000fc80007ffe0ff */
[----:B------:R0:W-:Y:S03]  /*1190*/  @P1 STG.E.128 desc[UR6][R88.64], R12 ;  /* 0x0000000c58001986 */ /* 0x0001e6000c101d06 */
.L_x_20424:
[----:B------:R-:W-:Y:S05]  /*11a0*/  BSYNC.RECONVERGENT B0 ;  /* 0x0000000000007941 */ /* 0x000fea0003800200 */
.L_x_20423:
        /* <DEDUP_REMOVED lines=35> */
.L_x_20429:
        /* <DEDUP_REMOVED lines=23> */
.L_x_20430:
[----:B------:R-:W0:Y:S01]  /*1550*/  @UP0 LDCU.64 UR4, c[0x0][0x3a8] ;  /* 0x00007500ff0407ac */ /* 0x000e220008000a00 */
[----:B------:R-:W-:Y:S01]  /*1560*/  PLOP3.LUT P0, PT, PT, PT, UP0, 0x80, 0x8 ;  /* 0x000000000008781c */ /* 0x000fe20003f0f008 */
[----:B------:R-:W-:Y:S01]  /*1570*/  HFMA2 R88, -RZ, RZ, 0, 9.5367431640625e-07 ;  /* 0x00000010ff587431 */ /* 0x000fe200000001ff */
[----:B------:R-:W-:-:S11]  /*1580*/  PLOP3.LUT P1, PT, PT, PT, UP0, 0x80, 0x8 ;  /* 0x000000000008781c */ /* 0x000fd60003f2f008 */
[C---:B0-----:R-:W-:Y:S01]  /*1590*/  @P0 IMAD.WIDE.U32 R88, R117.reuse, R88, UR4 ;  /* 0x0000000475580e25 */ /* 0x041fe2000f8e0058 */
[----:B------:R-:W-:-:S04]  /*15a0*/  IADD3 R117, PT, PT, R117, 0x20, RZ ;  /* 0x0000002075757810 */ /* 0x000fc80007ffe0ff */
[----:B------:R0:W-:Y:S03]  /*15b0*/  @P1 STG.E.128 desc[UR6][R88.64], R12 ;  /* 0x0000000c58001986 */ /* 0x0001e6000c101d06 */
.L_x_20428:
[----:B------:R-:W-:Y:S05]  /*15c0*/  BSYNC.RECONVERGENT B0 ;  /* 0x0000000000007941 */ /* 0x000fea0003800200 */
.L_x_20427:
        /* <DEDUP_REMOVED lines=35> */
.L_x_20433:
        /* <DEDUP_REMOVED lines=23> */
.L_x_20434:
[----:B------:R-:W0:Y:S01]  /*1970*/  @UP0 LDCU.64 UR4, c[0x0][0x3a8] ;  /* 0x00007500ff0407ac */ /* 0x000e220008000a00 */
[----:B------:R-:W-:Y:S01]  /*1980*/  PLOP3.LUT P0, PT, PT, PT, UP0, 0x80, 0x8 ;  /* 0x000000000008781c */ /* 0x000fe20003f0f008 */
[----:B------:R-:W-:Y:S01]  /*1990*/  HFMA2 R88, -RZ, RZ, 0, 9.5367431640625e-07 ;  /* 0x00000010ff587431 */ /* 0x000fe200000001ff */
[----:B------:R-:W-:-:S11]  /*19a0*/  PLOP3.LUT P1, PT, PT, PT, UP0, 0x80, 0x8 ;  /* 0x000000000008781c */ /* 0x000fd60003f2f008 */
[C---:B0-----:R-:W-:Y:S01]  /*19b0*/  @P0 IMAD.WIDE.U32 R88, R117.reuse, R88, UR4 ;  /* 0x0000000475580e25 */ /* 0x041fe2000f8e0058 */
[----:B------:R-:W-:-:S04]  /*19c0*/  IADD3 R117, PT, PT, R117, 0x20, RZ ;  /* 0x0000002075757810 */ /* 0x000fc80007ffe0ff */
[----:B------:R0:W-:Y:S03]  /*19d0*/  @P1 STG.E.128 desc[UR6][R88.64], R12 ;  /* 0x0000000c58001986 */ /* 0x0001e6000c101d06 */
.L_x_20432:
[----:B------:R-:W-:Y:S05]  /*19e0*/  BSYNC.RECONVERGENT B0 ;  /* 0x0000000000007941 */ /* 0x000fea0003800200 */
.L_x_20431:
        /* <DEDUP_REMOVED lines=35> */
.L_x_20437:
        /* <DEDUP_REMOVED lines=23> */
.L_x_20438:
[----:B------:R-:W0:Y:S01]  /*1d90*/  @UP0 LDCU.64 UR4, c[0x0][0x3a8] ;  /* 0x00007500ff0407ac */ /* 0x000e220008000a00 */
[----:B------:R-:W-:Y:S01]  /*1da0*/  PLOP3.LUT P0, PT, PT, PT, UP0, 0x80, 0x8 ;  /* 0x000000000008781c */ /* 0x000fe20003f0f008 */
[----:B------:R-:W-:Y:S01]  /*1db0*/  HFMA2 R88, -RZ, RZ, 0, 9.5367431640625e-07 ;  /* 0x00000010ff587431 */ /* 0x000fe200000001ff */
[----:B------:R-:W-:-:S11]  /*1dc0*/  PLOP3.LUT P1, PT, PT, PT, UP0, 0x80, 0x8 ;  /* 0x000000000008781c */ /* 0x000fd60003f2f008 */
[C---:B0-----:R-:W-:Y:S01]  /*1dd0*/  @P0 IMAD.WIDE.U32 R88, R117.reuse, R88, UR4 ;  /* 0x0000000475580e25 */ /* 0x041fe2000f8e0058 */
[----:B------:R-:W-:-:S04]  /*1de0*/  IADD3 R117, PT, PT, R117, 0x20, RZ ;  /* 0x0000002075757810 */ /* 0x000fc80007ffe0ff */
[----:B------:R0:W-:Y:S03]  /*1df0*/  @P1 STG.E.128 desc[UR6][R88.64], R12 ;  /* 0x0000000c58001986 */ /* 0x0001e6000c101d06 */
.L_x_20436:
[----:B------:R-:W-:Y:S05]  /*1e00*/  BSYNC.RECONVERGENT B0 ;  /* 0x0000000000007941 */ /* 0x000fea0003800200 */
.L_x_20435:
        /* <DEDUP_REMOVED lines=35> */
.L_x_20441:
        /* <DEDUP_REMOVED lines=23> */
.L_x_20442:
[----:B------:R-:W0:Y:S01]  /*21b0*/  @UP0 LDCU.64 UR4, c[0x0][0x3a8] ;  /* 0x00007500ff0407ac */ /* 0x000e220008000a00 */
[----:B------:R-:W-:Y:S01]  /*21c0*/  PLOP3.LUT P0, PT, PT, PT, UP0, 0x80, 0x8 ;  /* 0x000000000008781c */ /* 0x000fe20003f0f008 */
[----:B------:R-:W-:Y:S01]  /*21d0*/  HFMA2 R88, -RZ, RZ, 0, 9.5367431640625e-07 ;  /* 0x00000010ff587431 */ /* 0x000fe200000001ff */
[----:B------:R-:W-:-:S11]  /*21e0*/  PLOP3.LUT P1, PT, PT, PT, UP0, 0x80, 0x8 ;  /* 0x000000000008781c */ /* 0x000fd60003f2f008 */
[C---:B0-----:R-:W-:Y:S01]  /*21f0*/  @P0 IMAD.WIDE.U32 R88, R117.reuse, R88, UR4 ;  /* 0x0000000475580e25 */ /* 0x041fe2000f8e0058 */
[----:B------:R-:W-:-:S04]  /*2200*/  IADD3 R117, PT, PT, R117, 0x20, RZ ;  /* 0x0000002075757810 */ /* 0x000fc80007ffe0ff */
[----:B------:R0:W-:Y:S03]  /*2210*/  @P1 STG.E.128 desc[UR6][R88.64], R12 ;  /* 0x0000000c58001986 */ /* 0x0001e6000c101d06 */
.L_x_20440:
[----:B------:R-:W-:Y:S05]  /*2220*/  BSYNC.RECONVERGENT B0 ;  /* 0x0000000000007941 */ /* 0x000fea0003800200 */
.L_x_20439:
        /* <DEDUP_REMOVED lines=12> */
[----:B------:R-:W-:-:S13]  /*22f0*/  ISETP.NE.AND.EX P0, PT, RZ, UR17, PT, P0 ;  /* 0x00000011ff007c0c */ /* 0x000fda000bf05300 */
[----:B------:R-:W0:Y:S02]  /*2300*/  @P0 LDC.64 R88, c[0x0][0x3a0] ;  /* 0x0000e800ff580b82 */ /* 0x000e240000000a00 */
[----:B0-----:R-:W-:Y:S02]  /*2310*/  @P0 IMAD.WIDE.U32 R104, R117, 0x10, R88 ;  /* 0x0000001075680825 */ /* 0x001fe400078e0058 */
[----:B------:R-:W5:Y:S04]  /*2320*/  LDG.E.128 R88, desc[UR6][R90.64] ;  /* 0x000000065a587981 */ /* 0x000f68000c1e1d00 */
        /* <DEDUP_REMOVED lines=19> */
.L_x_20445:
        /* <DEDUP_REMOVED lines=23> */
.L_x_20446:
[----:B------:R-:W0:Y:S01]  /*25d0*/  @UP0 LDCU.64 UR4, c[0x0][0x3a8] ;  /* 0x00007500ff0407ac */ /* 0x000e220008000a00 */
[----:B------:R-:W-:Y:S01]  /*25e0*/  PLOP3.LUT P0, PT, PT, PT, UP0, 0x80, 0x8 ;  /* 0x000000000008781c */ /* 0x000fe20003f0f008 */
[----:B------:R-:W-:-:S12]  /*25f0*/  HFMA2 R88, -RZ, RZ, 0, 9.5367431640625e-07 ;  /* 0x00000010ff587431 */ /* 0x000fd800000001ff */
[C---:B0-----:R-:W-:Y:S01]  /*2600*/  @P0 IMAD.WIDE.U32 R88, R117.reuse, R88, UR4 ;  /* 0x0000000475580e25 */ /* 0x041fe2000f8e0058 */
[----:B------:R-:W-:Y:S02]  /*2610*/  PLOP3.LUT P0, PT, PT, PT, UP0, 0x80, 0x8 ;  /* 0x000000000008781c */ /* 0x000fe40003f0f008 */
[----:B------:R-:W-:-:S11]  /*2620*/  IADD3 R117, PT, PT, R117, 0x20, RZ ;  /* 0x0000002075757810 */ /* 0x000fd60007ffe0ff */
[----:B------:R0:W-:Y:S02]  /*2630*/  @P0 STG.E.128 desc[UR6][R88.64], R12 ;  /* 0x0000000c58000986 */ /* 0x0001e4000c101d06 */
.L_x_20444:
[----:B------:R-:W-:Y:S05]  /*2640*/  BSYNC.RECONVERGENT B0 ;  /* 0x0000000000007941 */ /* 0x000fea0003800200 */
.L_x_20443:
        /* <DEDUP_REMOVED lines=35> */
.L_x_20449:
        /* <DEDUP_REMOVED lines=23> */
.L_x_20450:
[----:B------:R-:W0:Y:S01]  /*29f0*/  @UP0 LDCU.64 UR4, c[0x0][0x3a8] ;  /* 0x00007500ff0407ac */ /* 0x000e220008000a00 */
[----:B------:R-:W-:Y:S01]  /*2a00*/  PLOP3.LUT P0, PT, PT, PT, UP0, 0x80, 0x8 ;  /* 0x000000000008781c */ /* 0x000fe20003f0f008 */
[----:B------:R-:W-:-:S12]  /*2a10*/  HFMA2 R88, -RZ, RZ, 0, 9.5367431640625e-07 ;  /* 0x00000010ff587431 */ /* 0x000fd800000001ff */
[----:B0-----:R-:W-:Y:S01]  /*2a20*/  @P0 IMAD.WIDE.U32 R88, R117, R88, UR4 ;  /* 0x0000000475580e25 */ /* 0x001fe2000f8e0058 */
[----:B------:R-:W-:-:S13]  /*2a30*/  PLOP3.LUT P0, PT, PT, PT, UP0, 0x80, 0x8 ;  /* 0x000000000008781c */ /* 0x000fda0003f0f008 */
[----:B------:R0:W-:Y:S02]  /*2a40*/  @P0 STG.E.128 desc[UR6][R88.64], R12 ;  /* 0x0000000c58000986 */ /* 0x0001e4000c101d06 */
.L_x_20448:
[----:B------:R-:W-:Y:S05]  /*2a50*/  BSYNC.RECONVERGENT B0 ;  /* 0x0000000000007941 */ /* 0x000fea0003800200 */
.L_x_20447:
[----:B0-----:R-:W-:Y:S01]  /*2a60*/  FADD.FTZ R89, RZ, R0 ;  /* 0x00000000ff597221 */ /* 0x001fe20000010000 */
[C---:B------:R-:W-:Y:S01]  /*2a70*/  ISETP.GE.U32.AND P4, PT, R112.reuse, 0x20, PT ;  /* 0x000000207000780c */ /* 0x040fe20003f86070 */
[----:B------:R-:W-:Y:S01]  /*2a80*/  UMOV UR4, 0xffffffff ;  /* 0xffffffff00047882 */ /* 0x000fe20000000000 */
[----:B------:R-:W-:Y:S01]  /*2a90*/  ISETP.GT.U32.AND P3, PT, R112, 0x3f, PT ;  /* 0x0000003f7000780c */ /* 0x000fe20003f64070 */
[----:B------:R-:W-:Y:S01]  /*2aa0*/  FADD.FTZ R89, R2, R89 ;  /* 0x0000005902597221 */ /* 0x000fe20000010000 */
[C---:B------:R-:W-:Y:S02]  /*2ab0*/  ISETP.GT.U32.AND P2, PT, R112.reuse, 0x5f, PT ;  /* 0x0000005f7000780c */ /* 0x040fe40003f44070 */
        /* <DEDUP_REMOVED lines=42> */
[----:B------:R-:W-:Y:S01]  /*2d60*/  ISETP.GT.U32.AND P6, PT, R112, 0xbf, PT ;  /* 0x000000bf7000780c */ /* 0x000fe20003fc4070 */
        /* <DEDUP_REMOVED lines=87> */
.L_x_20480:
[----:B------:R-:W-:Y:S01]  /*32e0*/  FMUL.FTZ R88, R119, R119 ;  /* 0x0000007777587220 */ /* 0x000fe20000410000 */
[----:B01----:R-:W-:Y:S01]  /*32f0*/  FADD.FTZ R120, R120, R125 ;  /* 0x0000007d78787221 */ /* 0x003fe20000010000 */
[----:B------:R-:W-:Y:S01]  /*3300*/  ISETP.NE.AND P0, PT, RZ, UR10, PT ;  /* 0x0000000aff007c0c */ /* 0x000fe2000bf05270 */
[----:B------:R-:W0:Y:S01]  /*3310*/  @!P5 LDC.64 R90, c[0x0][0x3c0] ;  /* 0x0000f000ff5adb82 */ /* 0x000e220000000a00 */
[----:B------:R-:W-:Y:S01]  /*3320*/  BSSY.RECONVERGENT B0, `(.L_x_20452) ;  /* 0x000001c000007945 */ /* 0x000fe20003800200 */
[----:B------:R-:W-:Y:S01]  /*3330*/  FFMA.FTZ R117, R120, R89, UR11 ;  /* 0x0000000b78757e23 */ /* 0x000fe20008010059 */
[----:B------:R-:W-:-:S05]  /*3340*/  FSEL R118, R88, RZ, P0 ;  /* 0x000000ff58767208 */ /* 0x000fca0000000000 */
[----:B------:R-:W1:Y:S01]  /*3350*/  @!P5 LDC.64 R88, c[0x0][0x3c8] ;  /* 0x0000f200ff58db82 */ /* 0x000e620000000a00 */
[----:B------:R-:W-:Y:S01]  /*3360*/  FADD.FTZ R118, R117, R118 ;  /* 0x0000007675767221 */ /* 0x000fe20000010000 */
[----:B------:R-:W-:-:S05]  /*3370*/  FSEL R117, R119, RZ, !P0 ;  /* 0x000000ff77757208 */ /* 0x000fca0004000000 */
[----:B------:R-:W2:Y:S01]  /*3380*/  MUFU.RSQ R118, R118 ;  /* 0x0000007600767308 */ /* 0x000ea20000001400 */
[----:B0-----:R-:W-:-:S05]  /*3390*/  @!P5 IMAD.WIDE R90, R111, 0x4, R90 ;  /* 0x000000046f5ad825 */ /* 0x001fca00078e025a */
[----:B------:R0:W-:Y:S01]  /*33a0*/  @!P5 STG.E desc[UR6][R90.64], R119 ;  /* 0x000000775a00d986 */ /* 0x0001e2000c101906 */
[----:B-1----:R-:W-:-:S05]  /*33b0*/  @!P5 IMAD.WIDE R88, R111, 0x4, R88 ;  /* 0x000000046f58d825 */ /* 0x002fca00078e0258 */
[----:B--2---:R0:W-:Y:S01]  /*33c0*/  @!P5 STG.E desc[UR6][R88.64], R118 ;  /* 0x000000765800d986 */ /* 0x0041e2000c101906 */
[----:B------:R-:W-:Y:S05]  /*33d0*/  @!P4 BRA `(.L_x_20453) ;  /* 0x000000000040c947 */ /* 0x000fea0003800000 */
[----:B------:R-:W1:Y:S01]  /*33e0*/  LDC.64 R120, c[0x0][0x428] ;  /* 0x00010a00ff787b82 */ /* 0x000e620000000a00 */
[--C-:B0-----:R-:W-:Y:S01]  /*33f0*/  FADD.FTZ R89, R0, -R117.reuse ;  /* 0x8000007500597221 */ /* 0x101fe20000010000 */
        /* <DEDUP_REMOVED lines=11> */
[C---:B-1----:R-:W-:Y:S01]  /*34b0*/  IMAD.WIDE.U32 R120, R116.reuse, 0x10, R120 ;  /* 0x0000001074787825 */ /* 0x042fe200078e0078 */
[----:B------:R-:W-:-:S04]  /*34c0*/  IADD3 R116, PT, PT, R116, 0x20, RZ ;  /* 0x0000002074747810 */ /* 0x000fc80007ffe0ff */
[----:B------:R1:W-:Y:S03]  /*34d0*/  STG.E.128 desc[UR6][R120.64], R88 ;  /* 0x0000005878007986 */ /* 0x0003e6000c101d06 */
.L_x_20453:
[----:B------:R-:W-:Y:S05]  /*34e0*/  BSYNC.RECONVERGENT B0 ;  /* 0x0000000000007941 */ /* 0x000fea0003800200 */
.L_x_20452:
[----:B------:R-:W-:Y:S01]  /*34f0*/  ISETP.GE.U32.AND P0, PT, R112, 0x40, PT ;  /* 0x000000407000780c */ /* 0x000fe20003f06070 */
[----:B------:R-:W-:-:S12]  /*3500*/  BSSY.RECONVERGENT B0, `(.L_x_20454) ;  /* 0x0000012000007945 */ /* 0x000fd80003800200 */
[----:B------:R-:W-:Y:S05]  /*3510*/  @!P0 BRA `(.L_x_20455) ;  /* 0x0000000000408947 */ /* 0x000fea0003800000 */
[----:B-1----:R-:W1:Y:S01]  /*3520*/  LDC.64 R120, c[0x0][0x428] ;  /* 0x00010a00ff787b82 */ /* 0x002e620000000a00 */
        /* <DEDUP_REMOVED lines=15> */
.L_x_20455:
[----:B------:R-:W-:Y:S05]  /*3620*/  BSYNC.RECONVERGENT B0 ;  /* 0x0000000000007941 */ /* 0x000fea0003800200 */
.L_x_20454:
[----:B------:R-:W-:Y:S01]  /*3630*/  ISETP.GE.U32.AND P0, PT, R112, 0x60, PT ;  /* 0x000000607000780c */ /* 0x000fe20003f06070 */
[----:B------:R-:W-:-:S12]  /*3640*/  BSSY.RECONVERGENT B0, `(.L_x_20456) ;  /* 0x0000012000007945 */ /* 0x000fd80003800200 */
[----:B------:R-:W-:Y:S05]  /*3650*/  @!P0 BRA `(.L_x_20457) ;  /* 0x0000000000408947 */ /* 0x000fea0003800000 */
[----:B-12---:R-:W1:Y:S01]  /*3660*/  LDC.64 R120, c[0x0][0x428] ;  /* 0x00010a00ff787b82 */ /* 0x006e620000000a00 */
        /* <DEDUP_REMOVED lines=15> */
.L_x_20457:
[----:B------:R-:W-:Y:S05]  /*3760*/  BSYNC.RECONVERGENT B0 ;  /* 0x0000000000007941 */ /* 0x000fea0003800200 */
.L_x_20456:
[----:B------:R-:W-:Y:S01]  /*3770*/  ISETP.GE.U32.AND P0, PT, R112, 0x80, PT ;  /* 0x000000807000780c */ /* 0x000fe20003f06070 */
[----:B------:R-:W-:-:S12]  /*3780*/  BSSY.RECONVERGENT B0, `(.L_x_20458) ;  /* 0x0000012000007945 */ /* 0x000fd80003800200 */
[----:B------:R-:W-:Y:S05]  /*3790*/  @!P0 BRA `(.L_x_20459) ;  /* 0x0000000000408947 */ /* 0x000fea0003800000 */
[----:B-123--:R-:W1:Y:S01]  /*37a0*/  LDC.64 R120, c[0x0][0x428] ;  /* 0x00010a00ff787b82 */ /* 0x00ee620000000a00 */
        /* <DEDUP_REMOVED lines=15> */
.L_x_20459:
[----:B------:R-:W-:Y:S05]  /*38a0*/  BSYNC.RECONVERGENT B0 ;  /* 0x0000000000007941 */ /* 0x000fea0003800200 */
.L_x_20458:
[----:B------:R-:W-:Y:S01]  /*38b0*/  ISETP.GE.U32.AND P0, PT, R112, 0xa0, PT ;  /* 0x000000a07000780c */ /* 0x000fe20003f06070 */
[----:B------:R-:W-:-:S12]  /*38c0*/  BSSY.RECONVERGENT B0, `(.L_x_20460) ;  /* 0x0000012000007945 */ /* 0x000fd80003800200 */
[----:B------:R-:W-:Y:S05]  /*38d0*/  @!P0 BRA `(.L_x_20461) ;  /* 0x0000000000408947 */ /* 0x000fea0003800000 */
[----:B-1234-:R-:W1:Y:S01]  /*38e0*/  LDC.64 R120, c[0x0][0x428] ;  /* 0x00010a00ff787b82 */ /* 0x01ee620000000a00 */
        /* <DEDUP_REMOVED lines=15> */
.L_x_20461:
[----:B------:R-:W-:Y:S05]  /*39e0*/  BSYNC.RECONVERGENT B0 ;  /* 0x0000000000007941 */ /* 0x000fea0003800200 */
.L_x_20460:
        /* <DEDUP_REMOVED lines=16> */
[C---:B0-----:R-:W-:Y:S01]  /*3af0*/  IMAD.WIDE.U32 R120, R116.reuse, 0x10, R120 ;  /* 0x0000001074787825 */ /* 0x041fe200078e0078 */
[----:B------:R-:W-:-:S04]  /*3b00*/  IADD3 R116, PT, PT, R116, 0x20, RZ ;  /* 0x0000002074747810 */ /* 0x000fc80007ffe0ff */
[----:B------:R0:W-:Y:S03]  /*3b10*/  STG.E.128 desc[UR6][R120.64], R88 ;  /* 0x0000005878007986 */ /* 0x0001e6000c101d06 */
.L_x_20463:
[----:B------:R-:W-:Y:S05]  /*3b20*/  BSYNC.RECONVERGENT B0 ;  /* 0x0000000000007941 */ /* 0x000fea0003800200 */
.L_x_20462:
        /* <DEDUP_REMOVED lines=19> */
.L_x_20465:
[----:B------:R-:W-:Y:S05]  /*3c60*/  BSYNC.RECONVERGENT B0 ;  /* 0x0000000000007941 */ /* 0x000fea0003800200 */
.L_x_20464:
        /* <DEDUP_REMOVED lines=12> */
[----:B0-----:R-:W-:-:S04]  /*3d30*/  IMAD.WIDE.U32 R116, R116, 0x10, R88 ;  /* 0x0000001074747825 */ /* 0x001fc800078e0058 */
[----:B-----5:R-:W-:Y:S01]  /*3d40*/  FFMA.FTZ R88, R91, R28, R24 ;  /* 0x0000001c5b587223 */ /* 0x020fe20000010018 */
[----:B------:R-:W-:Y:S01]  /*3d50*/  FFMA.FTZ R89, R90, R29, R25 ;  /* 0x0000001d5a597223 */ /* 0x000fe20000010019 */
[----:B------:R-:W-:Y:S01]  /*3d60*/  FFMA.FTZ R90, R121, R30, R26 ;  /* 0x0000001e795a7223 */ /* 0x000fe2000001001a */
[----:B------:R-:W-:-:S05]  /*3d70*/  FFMA.FTZ R91, R118, R31, R27 ;  /* 0x0000001f765b7223 */ /* 0x000fca000001001b */
[----:B------:R0:W-:Y:S02]  /*3d80*/  STG.E.128 desc[UR6][R116.64], R88 ;  /* 0x0000005874007986 */ /* 0x0001e4000c101d06 */
.L_x_20467:
[----:B------:R-:W-:Y:S05]  /*3d90*/  BSYNC.RECONVERGENT B0 ;  /* 0x0000000000007941 */ /* 0x000fea0003800200 */
.L_x_20466:
[----:B01234-:R-:W0:Y:S02]  /*3da0*/  LDC.64 R88, c[0x0][0x380] ;  /* 0x0000e000ff587b82 */ /* 0x01fe240000000a00 */
[----:B0-----:R-:W-:-:S04]  /*3db0*/  LEA R111, R88, R111, 0x2 ;  /* 0x0000006f586f7211 */ /* 0x001fc800078e10ff */
[----:B------:R-:W-:-:S13]  /*3dc0*/  ISETP.GE.AND P0, PT, R111, R89, PT ;  /* 0x000000596f00720c */ /* 0x000fda0003f06270 */
[----:B------:R-:W-:Y:S05]  /*3dd0*/  @!P0 BRA `(.L_x_20468) ;  /* 0xffffffc800ec8947 */ /* 0x000fea000383ffff */
[----:B------:R-:W-:Y:S05]  /*3de0*/  EXIT ;  /* 0x000000000000794d */ /* 0x000fea0003800000 */
.L_x_20451:
        /* <DEDUP_REMOVED lines=8> */
.L_x_20470:
[----:B------:R-:W-:Y:S05]  /*3e70*/  BSYNC B0 ;  /* 0x0000000000007941 */ /* 0x000fea0003800000 */
.L_x_20469:
        /* <DEDUP_REMOVED lines=9> */
.L_x_20471:
[----:B------:R-:W-:Y:S01]  /*3f10*/  HFMA2 R117, -RZ, RZ, 0, 2.384185791015625e-07 ;  /* 0x00000004ff757431 */ /* 0x000fe200000001ff */
[----:B------:R-:W-:-:S05]  /*3f20*/  MOV R89, R125 ;  /* 0x0000007d00597202 */ /* 0x000fca0000000f00 */
[----:B------:R-:W-:-:S05]  /*3f30*/  FADD.FTZ R120, R118, R89 ;  /* 0x0000005976787221 */ /* 0x000fca0000010000 */
[----:B------:R-:W-:-:S07]  /*3f40*/  MOV R124, R120 ;  /* 0x00000078007c7202 */ /* 0x000fce0000000f00 */
[----:B------:R-:W-:Y:S05]  /*3f50*/  WARPSYNC.COLLECTIVE R90, `(.L_x_20472) ;  /* 0x000000005a087348 */ /* 0x000fea0003c00000 */
[----:B------:R0:W1:Y:S02]  /*3f60*/  SHFL.BFLY P6, R125, R124, R117, R91 ;  /* 0x0c0000757c7d7389 */ /* 0x00006400000c005b */
[----:B01----:R-:W-:Y:S05]  /*3f70*/  ENDCOLLECTIVE ;  /* 0x000000000000791b */ /* 0x003fea0003800000 */
.L_x_20472:
        /* <DEDUP_REMOVED lines=8> */
.L_x_20473:
[----:B------:R-:W-:Y:S01]  /*4000*/  HFMA2 R117, -RZ, RZ, 0, 9.5367431640625e-07 ;  /* 0x00000010ff757431 */ /* 0x000fe200000001ff */
[----:B------:R-:W-:-:S05]  /*4010*/  MOV R122, R125 ;  /* 0x0000007d007a7202 */ /* 0x000fca0000000f00 */
[----:B------:R-:W-:-:S05]  /*4020*/  FADD.FTZ R122, R121, R122 ;  /* 0x0000007a797a7221 */ /* 0x000fca0000010000 */
[----:B------:R-:W-:-:S07]  /*4030*/  MOV R124, R122 ;  /* 0x0000007a007c7202 */ /* 0x000fce0000000f00 */
[----:B------:R-:W-:Y:S05]  /*4040*/  WARPSYNC.COLLECTIVE R90, `(.L_x_20474) ;  /* 0x000000005a087348 */ /* 0x000fea0003c00000 */
[----:B------:R0:W1:Y:S02]  /*4050*/  SHFL.BFLY P6, R125, R124, R117, R91 ;  /* 0x0c0000757c7d7389 */ /* 0x00006400000c005b */
[----:B01----:R-:W-:Y:S05]  /*4060*/  ENDCOLLECTIVE ;  /* 0x000000000000791b */ /* 0x003fea0003800000 */
.L_x_20474:
        /* <DEDUP_REMOVED lines=78> */
.L_x_20475:
[----:B------:R-:W-:Y:S01]  /*4550*/  HFMA2 R117, -RZ, RZ, 0, 1.1920928955078125e-07 ;  /* 0x00000002ff757431 */ /* 0x000fe200000001ff */
[----:B------:R-:W-:-:S05]  /*4560*/  MOV R121, R125 ;  /* 0x0000007d00797202 */ /* 0x000fca0000000f00 */
[----:B------:R-:W-:-:S05]  /*4570*/  FADD.FTZ R121, R88, R121 ;  /* 0x0000007958797221 */ /* 0x000fca0000010000 */
[----:B------:R-:W-:-:S07]  /*4580*/  MOV R124, R121 ;  /* 0x00000079007c7202 */ /* 0x000fce0000000f00 */
[----:B------:R-:W-:Y:S05]  /*4590*/  WARPSYNC.COLLECTIVE R90, `(.L_x_20476) ;  /* 0x000000005a087348 */ /* 0x000fea0003c00000 */
[----:B------:R0:W1:Y:S02]  /*45a0*/  SHFL.BFLY P6, R125, R124, R117, R91 ;  /* 0x0c0000757c7d7389 */ /* 0x00006400000c005b */
[----:B01----:R-:W-:Y:S05]  /*45b0*/  ENDCOLLECTIVE ;  /* 0x000000000000791b */ /* 0x003fea0003800000 */
.L_x_20476:
[----:B------:R-:W-:Y:S01]  /*45c0*/  HFMA2 R117, -RZ, RZ, 0, 2.384185791015625e-07 ;  /* 0x00000004ff757431 */ /* 0x000fe200000001ff */
[----:B------:R-:W-:-:S05]  /*45d0*/  MOV R118, R125 ;  /* 0x0000007d00767202 */ /* 0x000fca0000000f00 */
[----:B------:R-:W-:-:S05]  /*45e0*/  FADD.FTZ R118, R121, R118 ;  /* 0x0000007679767221 */ /* 0x000fca0000010000 */
[----:B------:R-:W-:-:S07]  /*45f0*/  MOV R124, R118 ;  /* 0x00000076007c7202 */ /* 0x000fce0000000f00 */
[----:B------:R-:W-:Y:S05]  /*4600*/  WARPSYNC.COLLECTIVE R90, `(.L_x_20477) ;  /* 0x000000005a087348 */ /* 0x000fea0003c00000 */
[----:B------:R0:W1:Y:S02]  /*4610*/  SHFL.BFLY P6, R125, R124, R117, R91 ;  /* 0x0c0000757c7d7389 */ /* 0x00006400000c005b */
[----:B01----:R-:W-:Y:S05]  /*4620*/  ENDCOLLECTIVE ;  /* 0x000000000000791b */ /* 0x003fea0003800000 */
.L_x_20477:
[----:B------:R-:W-:Y:S01]  /*4630*/  HFMA2 R117, -RZ, RZ, 0, 4.76837158203125e-07 ;  /* 0x00000008ff757431 */ /* 0x000fe200000001ff */
[----:B------:R-:W-:-:S05]  /*4640*/  MOV R123, R125 ;  /* 0x0000007d007b7202 */ /* 0x000fca0000000f00 */
[----:B------:R-:W-:-:S05]  /*4650*/  FADD.FTZ R123, R118, R123 ;  /* 0x0000007b767b7221 */ /* 0x000fca0000010000 */
[----:B------:R-:W-:-:S07]  /*4660*/  MOV R124, R123 ;  /* 0x0000007b007c7202 */ /* 0x000fce0000000f00 */
[----:B------:R-:W-:Y:S05]  /*4670*/  WARPSYNC.COLLECTIVE R90, `(.L_x_20478) ;  /* 0x000000005a087348 */ /* 0x000fea0003c00000 */
[----:B------:R0:W1:Y:S02]  /*4680*/  SHFL.BFLY P6, R125, R124, R117, R91 ;  /* 0x0c0000757c7d7389 */ /* 0x00006400000c005b */
[----:B01----:R-:W-:Y:S05]  /*4690*/  ENDCOLLECTIVE ;  /* 0x000000000000791b */ /* 0x003fea0003800000 */
.L_x_20478:
[----:B------:R-:W-:Y:S01]  /*46a0*/  HFMA2 R117, -RZ, RZ, 0, 9.5367431640625e-07 ;  /* 0x00000010ff757431 */ /* 0x000fe200000001ff */
[----:B------:R-:W-:-:S05]  /*46b0*/  MOV R120, R125 ;  /* 0x0000007d00787202 */ /* 0x000fca0000000f00 */
[----:B------:R-:W-:-:S05]  /*46c0*/  FADD.FTZ R120, R123, R120 ;  /* 0x000000787b787221 */ /* 0x000fca0000010000 */
[----:B------:R-:W-:-:S07]  /*46d0*/  MOV R124, R120 ;  /* 0x00000078007c7202 */ /* 0x000fce0000000f00 */
[----:B------:R-:W-:Y:S05]  /*46e0*/  WARPSYNC.COLLECTIVE R90, `(.L_x_20479) ;  /* 0x000000005a087348 */ /* 0x000fea0003c00000 */
[----:B------:R0:W1:Y:S02]  /*46f0*/  SHFL.BFLY P6, R125, R124, R117, R91 ;  /* 0x0c0000757c7d7389 */ /* 0x00006400000c005b */
[----:B01----:R-:W-:Y:S05]  /*4700*/  ENDCOLLECTIVE ;  /* 0x000000000000791b */ /* 0x003fea0003800000 */
.L_x_20479:
[----:B------:R-:W-:Y:S05]  /*4710*/  BRA `(.L_x_20480) ;  /* 0xffffffe800f07947 */ /* 0x000fea000383ffff */
.L_x_20481:
        /* <DEDUP_REMOVED lines=14> */
.L_x_22744:


//--------------------- .text._ZN10layer_norm31ln_parallel_residual_fwd_kernelINS_13Kernel_traitsIfffffjLj1024ELj1ELj4ELj1ELj16ENS_18Kernel_traits_baseILj1024EfffffjLj128EEEEELb0ELb1ELb1EEEvNS_9FwdParamsE --------------------------
	.section	.text._ZN10layer_norm31ln_parallel_residual_fwd_kernelINS_13Kernel_traitsIfffffjLj1024ELj1ELj4ELj1ELj16ENS_18Kernel_traits_baseILj1024EfffffjLj128EEEEELb0ELb1ELb1EEEvNS_9FwdParamsE,"ax",@progbits
	.align	128
        .global         _ZN10layer_norm31ln_parallel_residual_fwd_kernelINS_13Kernel_traitsIfffffjLj1024ELj1ELj4ELj1ELj16ENS_18Kernel_traits_baseILj1024EfffffjLj128EEEEELb0ELb1ELb1EEEvNS_9FwdParamsE
        .type           _ZN10layer_norm31ln_parallel_residual_fwd_kernelINS_13Kernel_traitsIfffffjLj1024ELj1ELj4ELj1ELj16ENS_18Kernel_traits_baseILj1024EfffffjLj128EEEEELb0ELb1ELb1EEEvNS_9FwdParamsE,@function
        .size           _ZN10layer_norm31ln_parallel_residual_fwd_kernelINS_13Kernel_traitsIfffffjLj1024ELj1ELj4ELj1ELj16ENS_18Kernel_traits_baseILj1024EfffffjLj128EEEEELb0ELb1ELb1EEEvNS_9FwdParamsE,(.L_x_22745 - _ZN10layer_norm31ln_parallel_residual_fwd_kernelINS_13Kernel_traitsIfffffjLj1024ELj1ELj4ELj1ELj16ENS_18Kernel_traits_baseILj1024EfffffjLj128EEEEELb0ELb1ELb1EEEvNS_9FwdParamsE)
        .other          _ZN10layer_norm31ln_parallel_residual_fwd_kernelINS_13Kernel_traitsIfffffjLj1024ELj1ELj4ELj1ELj16ENS_18Kernel_traits_baseILj1024EfffffjLj128EEEEELb0ELb1ELb1EEEvNS_9FwdParamsE,@"STO_CUDA_ENTRY STV_DEFAULT"
_ZN10layer_norm31ln_parallel_residual_fwd_kernelINS_13Kernel_traitsIfffffjLj1024ELj1ELj4ELj1ELj16ENS_18Kernel_traits_baseILj1024EfffffjLj128EEEEELb0ELb1ELb1EEEvNS_9FwdParamsE:
.text._ZN10layer_norm31ln_parallel_residual_fwd_kernelINS_13Kernel_traitsIfffffjLj1024ELj1ELj4ELj1ELj16ENS_18Kernel_traits_baseILj1024EfffffjLj128EEEEELb0ELb1ELb1EEEvNS_9FwdParamsE:
        /* <DEDUP_REMOVED lines=37> */
.L_x_20482:
        /* <DEDUP_REMOVED lines=26> */
.L_x_20483:
        /* <DEDUP_REMOVED lines=10> */
.L_x_20502:
[----:B----4-:R-:W-:Y:S01]  /*0490*/  ISETP.NE.U32.AND P2, PT, RZ, UR8, PT ;  /* 0x00000008ff007c0c */ /* 0x010fe2000bf45070 */
[----:B0-----:R-:W4:Y:S01]  /*04a0*/  LDC.64 R120, c[0x0][0x390] ;  /* 0x0000e400ff787b82 */ /* 0x001f220000000a00 */
[----:B-1----:R-:W-:Y:S02]  /*04b0*/  IMAD R0, R7, UR4, RZ ;  /* 0x0000000407007c24 */ /* 0x002fe4000f8e02ff */
[----:B------:R-:W-:-:S03]  /*04c0*/  ISETP.NE.AND.EX P2, PT, RZ, UR9, PT, P2 ;  /* 0x00000009ff007c0c */ /* 0x000fc6000bf45320 */
[----:B------:R-:W-:Y:S02]  /*04d0*/  SHF.R.S32.HI R9, RZ, 0x1f, R0 ;  /* 0x0000001fff097819 */ /* 0x000fe40000011400 */
[----:B0-----:R-:W0:Y:S02]  /*04e0*/  @P1 LDC.64 R2, c[0x0][0x398] ;  /* 0x0000e600ff021b82 */ /* 0x001e240000000a00 */
[----:B------:R-:W-:-:S04]  /*04f0*/  LEA.HI R9, R9, R0, RZ, 0x2 ;  /* 0x0000000009097211 */ /* 0x000fc800078f10ff */
[----:B------:R-:W-:Y:S02]  /*0500*/  LEA.HI.SX32 R6, R9, R8, 0x1e ;  /* 0x0000000809067211 */ /* 0x000fe400078ff2ff */
[----:B------:R-:W1:Y:S03]  /*0510*/  @P2 LDC.64 R4, c[0x0][0x3a0] ;  /* 0x0000e800ff042b82 */ /* 0x000e660000000a00 */
[----:B----4-:R-:W-:-:S06]  /*0520*/  IMAD.WIDE.U32 R88, R6, 0x10, R120 ;  /* 0x0000001006587825 */ /* 0x010fcc00078e0078 */
[----:B-----5:R-:W5:Y:S01]  /*0530*/  LDG.E.128 R88, desc[UR6][R88.64] ;  /* 0x0000000658587981 */ /* 0x020f62000c1e1d00 */
[----:B------:R-:W-:Y:S01]  /*0540*/  UISETP.NE.U32.AND UP0, UPT, UR10, URZ, UPT ;  /* 0x000000ff0a00728c */ /* 0x000fe2000bf05070 */
[----:B0-----:R-:W-:-:S04]  /*0550*/  @P1 IMAD.WIDE.U32 R2, R6, 0x10, R2 ;  /* 0x0000001006021825 */ /* 0x001fc800078e0002 */
[----:B-1----:R-:W-:Y:S01]  /*0560*/  @P2 IMAD.WIDE.U32 R4, R6, 0x10, R4 ;  /* 0x0000001006042825 */ /* 0x002fe200078e0004 */
[----:B------:R-:W-:Y:S01]  /*0570*/  UISETP.NE.AND.EX UP0, UPT, UR11, URZ, UPT, UP0 ;  /* 0x000000ff0b00728c */ /* 0x000fe2000bf05300 */
[----:B------:R0:W5:Y:S04]  /*0580*/  @P1 LDG.E.128 R20, desc[UR6][R2.64] ;  /* 0x0000000602141981 */ /* 0x000168000c1e1d00 */
[----:B------:R0:W5:Y:S01]  /*0590*/  @P2 LDG.E.128 R16, desc[UR6][R4.64] ;  /* 0x0000000604102981 */ /* 0x000162000c1e1d00 */
[----:B------:R-:W-:-:S13]  /*05a0*/  PLOP3.LUT P1, PT, PT, PT, UP0, 0x80, 0x8 ;  /* 0x000000000008781c */ /* 0x000fda0003f2f008 */
[----:B0-----:R-:W-:Y:S05]  /*05b0*/  @!P1 BRA `(.L_x_20484) ;  /* 0x00000000005c9947 */ /* 0x001fea0003800000 */
        /* <DEDUP_REMOVED lines=14> */
.L_x_20485:
        /* <DEDUP_REMOVED lines=9> */
.L_x_20484:
        /* <DEDUP_REMOVED lines=12> */
.L_x_20486:
        /* <DEDUP_REMOVED lines=31> */
.L_x_20487:
        /* <DEDUP_REMOVED lines=23> */
.L_x_20488:
        /* <DEDUP_REMOVED lines=26> */
.L_x_20489:
        /* <DEDUP_REMOVED lines=21> */
.L_x_20490:
        /* <DEDUP_REMOVED lines=26> */
.L_x_20491:
        /* <DEDUP_REMOVED lines=21> */
.L_x_20492:
        /* <DEDUP_REMOVED lines=26> */
.L_x_20493:
        /* <DEDUP_REMOVED lines=21> */
.L_x_20494:
        /* <DEDUP_REMOVED lines=26> */
.L_x_20495:
        /* <DEDUP_REMOVED lines=21> */
.L_x_20496:
[----:B------:R-:W0:Y:S01]  /*1710*/  @P0 LDC.64 R114, c[0x0][0x3a8] ;  /* 0x0000ea00ff720b82 */ /* 0x000e220000000a00 */
[----:B------:R-:W-:-:S07]  /*1720*/  IADD3 R113, PT, PT, R6, 0xc0, RZ ;  /* 0x000000c006717810 */ /* 0x000fce0007ffe0ff */
[----:B------:R-:W1:Y:S08]  /*1730*/  @P1 LDC.64 R90, c[0x0][0x398] ;  /* 0x0000e600ff5a1b82 */ /* 0x000e700000000a00 */
[----:B------:R-:W4:Y:S01]  /*1740*/  @P2 LDC.64 R88, c[0x0][0x3a0] ;  /* 0x0000e800ff582b82 */ /* 0x000f220000000a00 */
[----:B0-----:R-:W-:-:S05]  /*1750*/  @P0 IMAD.WIDE.U32 R114, R108, 0x10, R114 ;  /* 0x000000106c720825 */ /* 0x001fca00078e0072 */
[----:B------:R0:W-:Y:S01]  /*1760*/  @P0 STG.E.128 desc[UR6][R114.64], R12 ;  /* 0x0000000c72000986 */ /* 0x0001e2000c101d06 */
[----:B-1----:R-:W-:-:S05]  /*1770*/  @P1 IMAD.WIDE.U32 R90, R113, 0x10, R90 ;  /* 0x00000010715a1825 */ /* 0x002fca00078e005a */
[----:B------:R1:W5:Y:S01]  /*1780*/  @P1 LDG.E.128 R20, desc[UR6][R90.64] ;  /* 0x000000065a141981 */ /* 0x000362000c1e1d00 */
[----:B----4-:R-:W-:-:S05]  /*1790*/  @P2 IMAD.WIDE.U32 R88, R113, 0x10, R88 ;  /* 0x0000001071582825 */ /* 0x010fca00078e0058 */
[----:B------:R0:W5:Y:S01]  /*17a0*/  @P2 LDG.E.128 R16, desc[UR6][R88.64] ;  /* 0x0000000658102981 */ /* 0x000162000c1e1d00 */
[----:B-1----:R-:W-:-:S06]  /*17b0*/  IMAD.WIDE.U32 R90, R113, 0x10, R120 ;  /* 0x00000010715a7825 */ /* 0x002fcc00078e0078 */
[----:B------:R-:W5:Y:S01]  /*17c0*/  LDG.E.128 R88, desc[UR6][R90.64] ;  /* 0x000000065a587981 */ /* 0x000f62000c1e1d00 */
[----:B0-----:R-:W-:Y:S05]  /*17d0*/  BRA.U UP0, `(.L_x_20497) ;  /* 0x0000000100347547 */ /* 0x001fea000b800000 */
        /* <DEDUP_REMOVED lines=13> */
.L_x_20497:
        /* <DEDUP_REMOVED lines=21> */
.L_x_20498:
[----:B------:R-:W0:Y:S08]  /*1a00*/  @P0 LDC.64 R118, c[0x0][0x3a8] ;  /* 0x0000ea00ff760b82 */ /* 0x000e300000000a00 */
[----:B------:R-:W1:Y:S08]  /*1a10*/  @P2 LDC.64 R88, c[0x0][0x3a0] ;  /* 0x0000e800ff582b82 */ /* 0x000e700000000a00 */
[----:B------:R-:W4:Y:S01]  /*1a20*/  @P1 LDC.64 R90, c[0x0][0x398] ;  /* 0x0000e600ff5a1b82 */ /* 0x000f220000000a00 */
[----:B0-----:R-:W-:-:S05]  /*1a30*/  @P0 IMAD.WIDE.U32 R118, R113, 0x10, R118 ;  /* 0x0000001071760825 */ /* 0x001fca00078e0076 */
[----:B------:R0:W-:Y:S02]  /*1a40*/  @P0 STG.E.128 desc[UR6][R118.64], R12 ;  /* 0x0000000c76000986 */ /* 0x0001e4000c101d06 */
[----:B0-----:R-:W-:-:S05]  /*1a50*/  IADD3 R118, PT, PT, R6, 0xe0, RZ ;  /* 0x000000e006767810 */ /* 0x001fca0007ffe0ff */
[----:B-1----:R-:W-:-:S04]  /*1a60*/  @P2 IMAD.WIDE.U32 R88, R118, 0x10, R88 ;  /* 0x0000001076582825 */ /* 0x002fc800078e0058 */
[C---:B----4-:R-:W-:Y:S01]  /*1a70*/  @P1 IMAD.WIDE.U32 R90, R118.reuse, 0x10, R90 ;  /* 0x00000010765a1825 */ /* 0x050fe200078e005a */
[----:B------:R0:W5:Y:S04]  /*1a80*/  @P2 LDG.E.128 R16, desc[UR6][R88.64] ;  /* 0x0000000658102981 */ /* 0x000168000c1e1d00 */
[----:B------:R1:W5:Y:S01]  /*1a90*/  @P1 LDG.E.128 R20, desc[UR6][R90.64] ;  /* 0x000000065a141981 */ /* 0x000362000c1e1d00 */
[----:B0-----:R-:W-:-:S06]  /*1aa0*/  IMAD.WIDE.U32 R88, R118, 0x10, R120 ;  /* 0x0000001076587825 */ /* 0x001fcc00078e0078 */
[----:B------:R-:W5:Y:S01]  /*1ab0*/  LDG.E.128 R88, desc[UR6][R88.64] ;  /* 0x0000000658587981 */ /* 0x000f62000c1e1d00 */
[----:B-1----:R-:W-:Y:S05]  /*1ac0*/  BRA.U UP0, `(.L_x_20499) ;  /* 0x0000000100347547 */ /* 0x002fea000b800000 */
        /* <DEDUP_REMOVED lines=13> */
.L_x_20499:
        /* <DEDUP_REMOVED lines=21> */
.L_x_20500:
        /* <DEDUP_REMOVED lines=124> */
.L_x_20514:
[----:B-1----:R-:W-:Y:S01]  /*24b0*/  FADD.FTZ R88, R125, R88 ;  /* 0x000000587d587221 */ /* 0x002fe20000010000 */
[----:B------:R-:W-:Y:S01]  /*24c0*/  FMUL.FTZ R91, R124, R124 ;  /* 0x0000007c7c5b7220 */ /* 0x000fe20000410000 */
[----:B--2---:R-:W-:Y:S02]  /*24d0*/  ISETP.NE.AND P3, PT, RZ, UR12, PT ;  /* 0x0000000cff007c0c */ /* 0x004fe4000bf65270 */
[----:B---3--:R-:W-:Y:S02]  /*24e0*/  FFMA.FTZ R90, R88, R89, UR5 ;  /* 0x00000005585a7e23 */ /* 0x008fe40008010059 */
[----:B------:R-:W1:Y:S01]  /*24f0*/  @!P2 LDC.64 R88, c[0x0][0x3c0] ;  /* 0x0000f000ff58ab82 */ /* 0x000e620000000a00 */
[----:B------:R-:W-:-:S05]  /*2500*/  FSEL R91, R91, RZ, P3 ;  /* 0x000000ff5b5b7208 */ /* 0x000fca0001800000 */
[----:B------:R-:W-:-:S04]  /*2510*/  FADD.FTZ R90, R90, R91 ;  /* 0x0000005b5a5a7221 */ /* 0x000fc80000010000 */
[----:B------:R-:W2:Y:S01]  /*2520*/  MUFU.RSQ R123, R90 ;  /* 0x0000005a007b7308 */ /* 0x000ea20000001400 */
[----:B-1----:R-:W-:-:S05]  /*2530*/  @!P2 IMAD.WIDE R88, R7, 0x4, R88 ;  /* 0x000000040758a825 */ /* 0x002fca00078e0258 */
[----:B------:R1:W-:Y:S02]  /*2540*/  @!P2 STG.E desc[UR6][R88.64], R124 ;  /* 0x0000007c5800a986 */ /* 0x0003e4000c101906 */
[----:B-1----:R-:W1:Y:S01]  /*2550*/  @!P2 LDC.64 R88, c[0x0][0x3c8] ;  /* 0x0000f200ff58ab82 */ /* 0x002e620000000a00 */
[----:B------:R-:W-:-:S05]  /*2560*/  FSEL R124, R124, RZ, !P3 ;  /* 0x000000ff7c7c7208 */ /* 0x000fca0005800000 */
[C---:B------:R-:W-:Y:S01]  /*2570*/  FADD.FTZ R94, -R124.reuse, R94 ;  /* 0x0000005e7c5e7221 */ /* 0x040fe20000010100 */
[C---:B------:R-:W-:Y:S01]  /*2580*/  FADD.FTZ R95, -R124.reuse, R95 ;  /* 0x0000005f7c5f7221 */ /* 0x040fe20000010100 */
[C---:B------:R-:W-:Y:S01]  /*2590*/  FADD.FTZ R102, -R124.reuse, R102 ;  /* 0x000000667c667221 */ /* 0x040fe20000010100 */
[C---:B------:R-:W-:Y:S01]  /*25a0*/  FADD.FTZ R96, -R124.reuse, R96 ;  /* 0x000000607c607221 */ /* 0x040fe20000010100 */
[C---:B--2---:R-:W-:Y:S01]  /*25b0*/  FMUL.FTZ R94, R123.reuse, R94 ;  /* 0x0000005e7b5e7220 */ /* 0x044fe20000410000 */
[C---:B------:R-:W-:Y:S01]  /*25c0*/  FMUL.FTZ R95, R123.reuse, R95 ;  /* 0x0000005f7b5f7220 */ /* 0x040fe20000410000 */
[C---:B------:R-:W-:Y:S01]  /*25d0*/  FMUL.FTZ R91, R123.reuse, R102 ;  /* 0x000000667b5b7220 */ /* 0x040fe20000410000 */
[----:B------:R-:W-:Y:S01]  /*25e0*/  FMUL.FTZ R96, R123, R96 ;  /* 0x000000607b607220 */ /* 0x000fe20000410000 */
[C---:B------:R-:W-:Y:S01]  /*25f0*/  FADD.FTZ R4, -R124.reuse, R4 ;  /* 0x000000047c047221 */ /* 0x040fe20000010100 */
[----:B------:R-:W-:Y:S01]  /*2600*/  FFMA.FTZ R90, R95, R86, R54 ;  /* 0x000000565f5a7223 */ /* 0x000fe20000010036 */
[C---:B------:R-:W-:Y:S01]  /*2610*/  FADD.FTZ R2, -R124.reuse, R2 ;  /* 0x000000027c027221 */ /* 0x040fe20000010100 */
[C---:B------:R-:W-:Y:S01]  /*2620*/  FADD.FTZ R0, -R124.reuse, R0 ;  /* 0x000000007c007221 */ /* 0x040fe20000010100 */
[----:B------:R-:W-:-:S02]  /*2630*/  FADD.FTZ R102, -R124, R115 ;  /* 0x000000737c667221 */ /* 0x000fc40000010100 */
[C---:B0-----:R-:W-:Y:S01]  /*2640*/  FMUL.FTZ R125, R123.reuse, R2 ;  /* 0x000000027b7d7220 */ /* 0x041fe20000410000 */
[C---:B------:R-:W-:Y:S01]  /*2650*/  FMUL.FTZ R0, R123.reuse, R0 ;  /* 0x000000007b007220 */ /* 0x040fe20000410000 */
[----:B------:R-:W-:Y:S01]  /*2660*/  FMUL.FTZ R102, R123, R102 ;  /* 0x000000667b667220 */ /* 0x000fe20000410000 */
[----:B-1----:R-:W-:-:S05]  /*2670*/  @!P2 IMAD.WIDE R88, R7, 0x4, R88 ;  /* 0x000000040758a825 */ /* 0x002fca00078e0258 */
[----:B------:R0:W-:Y:S02]  /*2680*/  @!P2 STG.E desc[UR6][R88.64], R123 ;  /* 0x0000007b5800a986 */ /* 0x0001e4000c101906 */
[----:B0-----:R-:W-:Y:S01]  /*2690*/  FFMA.FTZ R89, R94, R85, R53 ;  /* 0x000000555e597223 */ /* 0x001fe20000010035 */
[----:B------:R-:W-:Y:S01]  /*26a0*/  FFMA.FTZ R88, R91, R84, R52 ;  /* 0x000000545b587223 */ /* 0x000fe20000010034 */
[----:B------:R-:W0:Y:S01]  /*26b0*/  LDC.64 R94, c[0x0][0x428] ;  /* 0x00010a00ff5e7b82 */ /* 0x000e220000000a00 */
[----:B------:R-:W-:Y:S01]  /*26c0*/  FFMA.FTZ R91, R96, R87, R55 ;  /* 0x00000057605b7223 */ /* 0x000fe20000010037 */
[----:B------:R-:W-:-:S04]  /*26d0*/  FADD.FTZ R96, -R124, R117 ;  /* 0x000000757c607221 */ /* 0x000fc80000010100 */
[----:B------:R-:W-:Y:S01]  /*26e0*/  FMUL.FTZ R96, R123, R96 ;  /* 0x000000607b607220 */ /* 0x000fe20000410000 */
[----:B0-----:R-:W-:-:S04]  /*26f0*/  IMAD.WIDE.U32 R94, R6, 0x10, R94 ;  /* 0x00000010065e7825 */ /* 0x001fc800078e005e */
[C---:B------:R-:W-:Y:S01]  /*2700*/  FADD.FTZ R6, -R124.reuse, R3 ;  /* 0x000000037c067221 */ /* 0x040fe20000010100 */
[C---:B------:R-:W-:Y:S01]  /*2710*/  FMUL.FTZ R3, R123.reuse, R4 ;  /* 0x000000047b037220 */ /* 0x040fe20000410000 */
[C---:B------:R-:W-:Y:S01]  /*2720*/  FADD.FTZ R4, -R124.reuse, R92 ;  /* 0x0000005c7c047221 */ /* 0x040fe20000010100 */
[----:B------:R-:W-:Y:S01]  /*2730*/  FADD.FTZ R92, -R124, R112 ;  /* 0x000000707c5c7221 */ /* 0x000fe20000010100 */
[----:B------:R0:W-:Y:S01]  /*2740*/  STG.E.128 desc[UR6][R94.64], R88 ;  /* 0x000000585e007986 */ /* 0x0001e2000c101d06 */
[C---:B------:R-:W-:Y:S01]  /*2750*/  FMUL.FTZ R6, R123.reuse, R6 ;  /* 0x000000067b067220 */ /* 0x040fe20000410000 */
[C---:B------:R-:W-:Y:S01]  /*2760*/  FMUL.FTZ R4, R123.reuse, R4 ;  /* 0x000000047b047220 */ /* 0x040fe20000410000 */
[----:B------:R-:W-:Y:S01]  /*2770*/  FMUL.FTZ R92, R123, R92 ;  /* 0x0000005c7b5c7220 */ /* 0x000fe20000410000 */
[----:B------:R-:W-:-:S03]  /*2780*/  FFMA.FTZ R112, R96, R60, R28 ;  /* 0x0000003c60707223 */ /* 0x000fc6000001001c */
[----:B------:R-:W-:Y:S01]  /*2790*/  FFMA.FTZ R92, R92, R64, R32 ;  /* 0x000000405c5c7223 */ /* 0x000fe20000010020 */
[----:B0-----:R-:W0:Y:S01]  /*27a0*/  LDC.64 R94, c[0x0][0x428] ;  /* 0x00010a00ff5e7b82 */ /* 0x001e220000000a00 */
        /* <DEDUP_REMOVED lines=11> */
[----:B------:R-:W-:-:S02]  /*2860*/  FMUL.FTZ R99, R123, R99 ;  /* 0x000000637b637220 */ /* 0x000fc40000410000 */
[----:B------:R-:W-:Y:S01]  /*2870*/  FFMA.FTZ R93, R93, R65, R33 ;  /* 0x000000415d5d7223 */ /* 0x000fe20000010021 */
[----:B0-----:R-:W-:-:S04]  /*2880*/  IMAD.WIDE.U32 R2, R5, 0x10, R94 ;  /* 0x0000001005027825 */ /* 0x001fc800078e005e */
[C---:B------:R-:W-:Y:S01]  /*2890*/  FADD.FTZ R94, -R124.reuse, R110 ;  /* 0x0000006e7c5e7221 */ /* 0x040fe20000010100 */
[C---:B------:R-:W-:Y:S01]  /*28a0*/  FADD.FTZ R5, -R124.reuse, R98 ;  /* 0x000000627c057221 */ /* 0x040fe20000010100 */
[C---:B------:R-:W-:Y:S01]  /*28b0*/  FADD.FTZ R95, -R124.reuse, R109 ;  /* 0x0000006d7c5f7221 */ /* 0x040fe20000010100 */
[----:B------:R-:W-:Y:S01]  /*28c0*/  FADD.FTZ R98, -R124, R122 ;  /* 0x0000007a7c627221 */ /* 0x000fe20000010100 */
[----:B------:R0:W-:Y:S01]  /*28d0*/  STG.E.128 desc[UR6][R2.64], R88 ;  /* 0x0000005802007986 */ /* 0x0001e2000c101d06 */
[C---:B------:R-:W-:Y:S01]  /*28e0*/  FMUL.FTZ R5, R123.reuse, R5 ;  /* 0x000000057b057220 */ /* 0x040fe20000410000 */
[C---:B------:R-:W-:Y:S01]  /*28f0*/  FMUL.FTZ R94, R123.reuse, R94 ;  /* 0x0000005e7b5e7220 */ /* 0x040fe20000410000 */
[C---:B------:R-:W-:Y:S01]  /*2900*/  FMUL.FTZ R95, R123.reuse, R95 ;  /* 0x0000005f7b5f7220 */ /* 0x040fe20000410000 */
[----:B------:R-:W-:Y:S02]  /*2910*/  FMUL.FTZ R98, R123, R98 ;  /* 0x000000627b627220 */ /* 0x000fe40000410000 */
[----:B------:R-:W-:Y:S01]  /*2920*/  FFMA.FTZ R94, R94, R66, R34 ;  /* 0x000000425e5e7223 */ /* 0x000fe20000010022 */
[----:B------:R-:W-:Y:S01]  /*2930*/  FFMA.FTZ R95, R95, R67, R35 ;  /* 0x000000435f5f7223 */ /* 0x000fe20000010023 */
[----:B------:R-:W-:Y:S01]  /*2940*/  FFMA.FTZ R96, R98, R56, R24 ;  /* 0x0000003862607223 */ /* 0x000fe20000010018 */
[C---:B0-----:R-:W-:Y:S01]  /*2950*/  FADD.FTZ R90, -R124.reuse, R104 ;  /* 0x000000687c5a7221 */ /* 0x041fe20000010100 */
[C---:B------:R-:W-:Y:S01]  /*2960*/  FADD.FTZ R104, -R124.reuse, R114 ;  /* 0x000000727c687221 */ /* 0x040fe20000010100 */
[C---:B------:R-:W-:Y:S01]  /*2970*/  FADD.FTZ R2, -R124.reuse, R10 ;  /* 0x0000000a7c027221 */ /* 0x040fe20000010100 */
[----:B------:R-:W0:Y:S01]  /*2980*/  LDC.64 R114, c[0x0][0x428] ;  /* 0x00010a00ff727b82 */ /* 0x000e220000000a00 */
[C---:B------:R-:W-:Y:S01]  /*2990*/  FADD.FTZ R3, -R124.reuse, R11 ;  /* 0x0000000b7c037221 */ /* 0x040fe20000010100 */
[C---:B------:R-:W-:Y:S01]  /*29a0*/  FADD.FTZ R89, -R124.reuse, R106 ;  /* 0x0000006a7c597221 */ /* 0x040fe20000010100 */
[C---:B------:R-:W-:Y:S01]  /*29b0*/  FMUL.FTZ R2, R123.reuse, R2 ;  /* 0x000000027b027220 */ /* 0x040fe20000410000 */
[----:B------:R-:W-:Y:S01]  /*29c0*/  FADD.FTZ R91, -R124, R105 ;  /* 0x000000697c5b7221 */ /* 0x000fe20000010100 */
[C---:B------:R-:W-:Y:S01]  /*29d0*/  FMUL.FTZ R3, R123.reuse, R3 ;  /* 0x000000037b037220 */ /* 0x040fe20000410000 */
[C---:B------:R-:W-:Y:S01]  /*29e0*/  FMUL.FTZ R105, R123.reuse, R89 ;  /* 0x000000597b697220 */ /* 0x040fe20000410000 */
[----:B------:R-:W-:Y:S01]  /*29f0*/  FMUL.FTZ R106, R123, R90 ;  /* 0x0000005a7b6a7220 */ /* 0x000fe20000410000 */
[----:B------:R-:W-:Y:S01]  /*2a00*/  FFMA.FTZ R89, R2, R77, R45 ;  /* 0x0000004d02597223 */ /* 0x000fe2000001002d */
[----:B------:R-:W-:Y:S01]  /*2a10*/  FFMA.FTZ R90, R3, R78, R46 ;  /* 0x0000004e035a7223 */ /* 0x000fe2000001002e */
[C---:B------:R-:W-:Y:S01]  /*2a20*/  FADD.FTZ R88, -R124.reuse, R107 ;  /* 0x0000006b7c587221 */ /* 0x040fe20000010100 */
[----:B------:R-:W1:Y:S01]  /*2a30*/  LDC.64 R2, c[0x0][0x380] ;  /* 0x0000e000ff027b82 */ /* 0x000e620000000a00 */
[C---:B------:R-:W-:Y:S01]  /*2a40*/  FADD.FTZ R10, -R124.reuse, R100 ;  /* 0x000000647c0a7221 */ /* 0x040fe20000010100 */
[----:B------:R-:W-:Y:S01]  /*2a50*/  FADD.FTZ R11, -R124, R101 ;  /* 0x000000657c0b7221 */ /* 0x000fe20000010100 */
[C---:B------:R-:W-:Y:S01]  /*2a60*/  FMUL.FTZ R107, R123.reuse, R91 ;  /* 0x0000005b7b6b7220 */ /* 0x040fe20000410000 */
[----:B------:R-:W-:Y:S01]  /*2a70*/  FFMA.FTZ R91, R4, R79, R47 ;  /* 0x0000004f045b7223 */ /* 0x000fe2000001002f */
        /* <DEDUP_REMOVED lines=8> */
[----:B0-----:R-:W-:-:S04]  /*2b00*/  IMAD.WIDE.U32 R110, R9, 0x10, R114 ;  /* 0x00000010096e7825 */ /* 0x001fc800078e0072 */
[C---:B------:R-:W-:Y:S01]  /*2b10*/  FMUL.FTZ R9, R123.reuse, R88 ;  /* 0x000000587b097220 */ /* 0x040fe20000410000 */
[----:B------:R-:W-:Y:S01]  /*2b20*/  FFMA.FTZ R88, R0, R76, R44 ;  /* 0x0000004c00587223 */ /* 0x000fe2000001002c */
[----:B------:R-:W-:Y:S01]  /*2b30*/  FMUL.FTZ R124, R123, R124 ;  /* 0x0000007c7b7c7220 */ /* 0x000fe20000410000 */
[----:B------:R-:W-:-:S04]  /*2b40*/  IMAD.WIDE.U32 R116, R103, 0x10, R114 ;  /* 0x0000001067747825 */ /* 0x000fc800078e0072 */
[----:B------:R-:W-:Y:S01]  /*2b50*/  FFMA.FTZ R104, R9, R68, R36 ;  /* 0x0000004409687223 */ /* 0x000fe20000010024 */
[----:B------:R-:W-:Y:S01]  /*2b60*/  FFMA.FTZ R105, R105, R69, R37 ;  /* 0x0000004569697223 */ /* 0x000fe20000010025 */
[----:B------:R0:W-:Y:S01]  /*2b70*/  STG.E.128 desc[UR6][R110.64], R88 ;  /* 0x000000586e007986 */ /* 0x0001e2000c101d06 */
[----:B------:R-:W-:Y:S01]  /*2b80*/  FFMA.FTZ R106, R106, R70, R38 ;  /* 0x000000466a6a7223 */ /* 0x000fe20000010026 */
[----:B------:R-:W-:Y:S01]  /*2b90*/  FFMA.FTZ R107, R107, R71, R39 ;  /* 0x000000476b6b7223 */ /* 0x000fe20000010027 */
[----:B------:R-:W-:-:S04]  /*2ba0*/  IMAD.WIDE.U32 R120, R108, 0x10, R114 ;  /* 0x000000106c787825 */ /* 0x000fc800078e0072 */
[----:B------:R-:W-:Y:S01]  /*2bb0*/  FFMA.FTZ R98, R101, R58, R26 ;  /* 0x0000003a65627223 */ /* 0x000fe2000001001a */
[----:B-1----:R-:W-:Y:S01]  /*2bc0*/  LEA R7, R2, R7, 0x2 ;  /* 0x0000000702077211 */ /* 0x002fe200078e10ff */
[----:B------:R-:W-:-:S04]  /*2bd0*/  IMAD.WIDE.U32 R122, R113, 0x10, R114 ;  /* 0x00000010717a7825 */ /* 0x000fc800078e0072 */
[----:B------:R-:W-:Y:S01]  /*2be0*/  FFMA.FTZ R113, R100, R61, R29 ;  /* 0x0000003d64717223 */ /* 0x000fe2000001001d */
[----:B------:R-:W-:Y:S01]  /*2bf0*/  ISETP.GE.AND P2, PT, R7, R3, PT ;  /* 0x000000030700720c */ /* 0x000fe20003f46270 */
[----:B------:R-:W-:-:S04]  /*2c00*/  IMAD.WIDE.U32 R118, R118, 0x10, R114 ;  /* 0x0000001076767825 */ /* 0x000fc800078e0072 */
[----:B0-----:R-:W-:-:S04]  /*2c10*/  IMAD.WIDE.U32 R110, R97, 0x10, R114 ;  /* 0x00000010616e7825 */ /* 0x001fc800078e0072 */
        /* <DEDUP_REMOVED lines=11> */
[----:B------:R0:W-:Y:S04]  /*2cd0*/  STG.E.128 desc[UR6][R122.64], R112 ;  /* 0x000000707a007986 */ /* 0x0001e8000c101d06 */
[----:B------:R0:W-:Y:S01]  /*2ce0*/  STG.E.128 desc[UR6][R118.64], R96 ;  /* 0x0000006076007986 */ /* 0x0001e2000c101d06 */
[----:B------:R-:W-:Y:S05]  /*2cf0*/  @!P2 BRA `(.L_x_20502) ;  /* 0xffffffd400e4a947 */ /* 0x000fea000383ffff */
[----:B------:R-:W-:Y:S05]  /*2d00*/  EXIT ;  /* 0x000000000000794d */ /* 0x000fea0003800000 */
.L_x_20501:
        /* <DEDUP_REMOVED lines=8> */
.L_x_20504:
[----:B------:R-:W-:Y:S05]  /*2d90*/  BSYNC B0 ;  /* 0x0000000000007941 */ /* 0x000fea0003800000 */
.L_x_20503:
[----:B------:R-:W-:Y:S02]  /*2da0*/  HFMA2 R123, -RZ, RZ, 0, 1.1920928955078125e-07 ;  /* 0x00000002ff7b7431 */ /* 0x000fe400000001ff */
[----:B------:R-:W-:Y:S01]  /*2db0*/  FADD.FTZ R125, R124, R88 ;  /* 0x000000587c7d7221 */ /* 0x000fe20000010000 */
[----:B------:R-:W-:Y:S02]  /*2dc0*/  MOV R91, 0x1f ;  /* 0x0000001f005b7802 */ /* 0x000fe40000000f00 */
[----:B------:R-:W-:-:S07]  /*2dd0*/  MOV R90, 0xffffffff ;  /* 0xffffffff005a7802 */ /* 0x000fce0000000f00 */
[----:B------:R-:W-:Y:S05]  /*2de0*/  WARPSYNC.COLLECTIVE R90, `(.L_x_20505) ;  /* 0x000000005a087348 */ /* 0x000fea0003c00000 */
[----:B------:R0:W1:Y:S02]  /*2df0*/  SHFL.BFLY P3, R88, R125, R123, R91 ;  /* 0x0c00007b7d587389 */ /* 0x000064000006005b */
[----:B01----:R-:W-:Y:S05]  /*2e00*/  ENDCOLLECTIVE ;  /* 0x000000000000791b */ /* 0x003fea0003800000 */
.L_x_20505:
[----:B------:R-:W-:Y:S02]  /*2e10*/  HFMA2 R123, -RZ, RZ, 0, 2.384185791015625e-07 ;  /* 0x00000004ff7b7431 */ /* 0x000fe400000001ff */
[----:B------:R-:W-:-:S07]  /*2e20*/  FADD.FTZ R125, R125, R88 ;  /* 0x000000587d7d7221 */ /* 0x000fce0000010000 */
[----:B------:R-:W-:Y:S05]  /*2e30*/  WARPSYNC.COLLECTIVE R90, `(.L_x_20506) ;  /* 0x000000005a087348 */ /* 0x000fea0003c00000 */
[----:B------:R0:W1:Y:S02]  /*2e40*/  SHFL.BFLY P3, R88, R125, R123, R91 ;  /* 0x0c00007b7d587389 */ /* 0x000064000006005b */
[----:B01----:R-:W-:Y:S05]  /*2e50*/  ENDCOLLECTIVE ;  /* 0x000000000000791b */ /* 0x003fea0003800000 */
.L_x_20506:
[----:B------:R-:W-:Y:S02]  /*2e60*/  HFMA2 R123, -RZ, RZ, 0, 4.76837158203125e-07 ;  /* 0x00000008ff7b7431 */ /* 0x000fe400000001ff */
[----:B------:R-:W-:-:S05]  /*2e70*/  FADD.FTZ R89, R125, R88 ;  /* 0x000000587d597221 */ /* 0x000fca0000010000 */
[----:B------:R-:W-:-:S07]  /*2e80*/  MOV R125, R89 ;  /* 0x00000059007d7202 */ /* 0x000fce0000000f00 */
[----:B------:R-:W-:Y:S05]  /*2e90*/  WARPSYNC.COLLECTIVE R90, `(.L_x_20507) ;  /* 0x000000005a087348 */ /* 0x000fea0003c00000 */
[----:B------:R0:W1:Y:S02]  /*2ea0*/  SHFL.BFLY P3, R88, R125, R123, R91 ;  /* 0x0c00007b7d587389 */ /* 0x000064000006005b */
[----:B01----:R-:W-:Y:S05]  /*2eb0*/  ENDCOLLECTIVE ;  /* 0x000000000000791b */ /* 0x003fea0003800000 */
.L_x_20507:
[----:B------:R-:W-:Y:S02]  /*2ec0*/  HFMA2 R123, -RZ, RZ, 0, 9.5367431640625e-07 ;  /* 0x00000010ff7b7431 */ /* 0x000fe400000001ff */
[----:B------:R-:W-:Y:S02]  /*2ed0*/  FADD.FTZ R124, R89, R88 ;  /* 0x00000058597c7221 */ /* 0x000fe40000010000 */
[----:B------:R-:W0:Y:S03]  /*2ee0*/  LDC R89, c[0x0][0x400] ;  /* 0x00010000ff597b82 */ /* 0x000e260000000800 */
[----:B------:R-:W-:-:S07]  /*2ef0*/  MOV R125, R124 ;  /* 0x0000007c007d7202 */ /* 0x000fce0000000f00 */
[----:B0-----:R-:W-:Y:S05]  /*2f00*/  WARPSYNC.COLLECTIVE R90, `(.L_x_20508) ;  /* 0x000000005a087348 */ /* 0x001fea0003c00000 */
[----:B------:R1:W2:Y:S02]  /*2f10*/  SHFL.BFLY P3, R88, R125, R123, R91 ;  /* 0x0c00007b7d587389 */ /* 0x0002a4000006005b */
[----:B012---:R-:W-:Y:S05]  /*2f20*/  ENDCOLLECTIVE ;  /* 0x000000000000791b */ /* 0x007fea0003800000 */
.L_x_20508:
        /* <DEDUP_REMOVED lines=66> */
[----:B------:R-:W-:-:S03]  /*3350*/  HFMA2 R91, -RZ, RZ, 0, 1.847743988037109375e-06 ;  /* 0x0000001fff5b7431 */ /* 0x000fc600000001ff */
[----:B------:R-:W-:-:S07]  /*3360*/  FFMA.FTZ R125, R125, R125, R88 ;  /* 0x0000007d7d7d7223 */ /* 0x000fce0000010058 */
[----:B------:R-:W-:Y:S05]  /*3370*/  WARPSYNC.COLLECTIVE R90, `(.L_x_20509) ;  /* 0x000000005a087348 */ /* 0x000fea0003c00000 */
[----:B------:R0:W1:Y:S02]  /*3380*/  SHFL.BFLY P3, R88, R125, R123, R91 ;  /* 0x0c00007b7d587389 */ /* 0x000064000006005b */
[----:B01----:R-:W-:Y:S05]  /*3390*/  ENDCOLLECTIVE ;  /* 0x000000000000791b */ /* 0x003fea0003800000 */
.L_x_20509:
[----:B------:R-:W-:Y:S01]  /*33a0*/  MOV R123, 0x2 ;  /* 0x00000002007b7802 */ /* 0x000fe20000000f00 */
[----:B------:R-:W-:-:S07]  /*33b0*/  FADD.FTZ R125, R125, R88 ;  /* 0x000000587d7d7221 */ /* 0x000fce0000010000 */
[----:B------:R-:W-:Y:S05]  /*33c0*/  WARPSYNC.COLLECTIVE R90, `(.L_x_20510) ;  /* 0x000000005a087348 */ /* 0x000fea0003c00000 */
[----:B------:R0:W1:Y:S02]  /*33d0*/  SHFL.BFLY P3, R88, R125, R123, R91 ;  /* 0x0c00007b7d587389 */ /* 0x000064000006005b */
[----:B01----:R-:W-:Y:S05]  /*33e0*/  ENDCOLLECTIVE ;  /* 0x000000000000791b */ /* 0x003fea0003800000 */
.L_x_20510:
[----:B------:R-:W-:Y:S02]  /*33f0*/  HFMA2 R123, -RZ, RZ, 0, 2.384185791015625e-07 ;  /* 0x00000004ff7b7431 */ /* 0x000fe400000001ff */
[----:B------:R-:W-:-:S07]  /*3400*/  FADD.FTZ R125, R125, R88 ;  /* 0x000000587d7d7221 */ /* 0x000fce0000010000 */
[----:B------:R-:W-:Y:S05]  /*3410*/  WARPSYNC.COLLECTIVE R90, `(.L_x_20511) ;  /* 0x000000005a087348 */ /* 0x000fea0003c00000 */
[----:B------:R0:W1:Y:S02]  /*3420*/  SHFL.BFLY P3, R88, R125, R123, R91 ;  /* 0x0c00007b7d587389 */ /* 0x000064000006005b */
[----:B01----:R-:W-:Y:S05]  /*3430*/  ENDCOLLECTIVE ;  /* 0x000000000000791b */ /* 0x003fea0003800000 */
.L_x_20511:
[----:B------:R-:W-:Y:S01]  /*3440*/  MOV R123, 0x8 ;  /* 0x00000008007b7802 */ /* 0x000fe20000000f00 */
[----:B------:R-:W-:-:S07]  /*3450*/  FADD.FTZ R125, R125, R88 ;  /* 0x000000587d7d7221 */ /* 0x000fce0000010000 */
[----:B------:R-:W-:Y:S05]  /*3460*/  WARPSYNC.COLLECTIVE R90, `(.L_x_20512) ;  /* 0x000000005a087348 */ /* 0x000fea0003c00000 */
[----:B------:R0:W1:Y:S02]  /*3470*/  SHFL.BFLY P3, R88, R125, R123, R91 ;  /* 0x0c00007b7d587389 */ /* 0x000064000006005b */
[----:B01----:R-:W-:Y:S05]  /*3480*/  ENDCOLLECTIVE ;  /* 0x000000000000791b */ /* 0x003fea0003800000 */
.L_x_20512:
[----:B------:R-:W-:Y:S02]  /*3490*/  HFMA2 R123, -RZ, RZ, 0, 9.5367431640625e-07 ;  /* 0x00000010ff7b7431 */ /* 0x000fe400000001ff */
[----:B------:R-:W-:-:S07]  /*34a0*/  FADD.FTZ R125, R125, R88 ;  /* 0x000000587d7d7221 */ /* 0x000fce0000010000 */
[----:B------:R-:W-:Y:S05]  /*34b0*/  WARPSYNC.COLLECTIVE R90, `(.L_x_20513) ;  /* 0x000000005a087348 */ /* 0x000fea0003c00000 */
[----:B------:R0:W1:Y:S02]  /*34c0*/  SHFL.BFLY P3, R88, R125, R123, R91 ;  /* 0x0c00007b7d587389 */ /* 0x000064000006005b */
[----:B01----:R-:W-:Y:S05]  /*34d0*/  ENDCOLLECTIVE ;  /* 0x000000000000791b */ /* 0x003fea0003800000 */
.L_x_20513:
[----:B------:R-:W-:Y:S05]  /*34e0*/  BRA `(.L_x_20514) ;  /* 0xffffffec00f07947 */ /* 0x000fea000383ffff */
.L_x_20515:
        /* <DEDUP_REMOVED lines=9> */
.L_x_22745:


//--------------------- .text._ZN10layer_norm31ln_parallel_residual_fwd_kernelINS_13Kernel_traitsIfffffjLj1024ELj1ELj4ELj1ELj16ENS_18Kernel_traits_baseILj1024EfffffjLj128EEEEELb1ELb0ELb0EEEvNS_9FwdParamsE --------------------------
	.section	.text._ZN10layer_norm31ln_parallel_residual_fwd_kernelINS_13Kernel_traitsIfffffjLj1024ELj1ELj4ELj1ELj16ENS_18Kernel_traits_baseILj1024EfffffjLj128EEEEELb1ELb0ELb0EEEvNS_9FwdParamsE,"ax",@progbits
	.align	128
        .global         _ZN10layer_norm31ln_parallel_residual_fwd_kernelINS_13Kernel_traitsIfffffjLj1024ELj1ELj4ELj1ELj16ENS_18Kernel_traits_baseILj1024EfffffjLj128EEEEELb1ELb0ELb0EEEvNS_9FwdParamsE
        .type           _ZN10layer_norm31ln_parallel_residual_fwd_kernelINS_13Kernel_traitsIfffffjLj1024ELj1ELj4ELj1ELj16ENS_18Kernel_traits_baseILj1024EfffffjLj128EEEEELb1ELb0ELb0EEEvNS_9FwdParamsE,@function
        .size           _ZN10layer_norm31ln_parallel_residual_fwd_kernelINS_13Kernel_traitsIfffffjLj1024ELj1ELj4ELj1ELj16ENS_18Kernel_traits_baseILj1024EfffffjLj128EEEEELb1ELb0ELb0EEEvNS_9FwdParamsE,(.L_x_22746 - _ZN10layer_norm31ln_parallel_residual_fwd_kernelINS_13Kernel_traitsIfffffjLj1024ELj1ELj4ELj1ELj16ENS_18Kernel_traits_baseILj1024EfffffjLj128EEEEELb1ELb0ELb0EEEvNS_9FwdParamsE)
        .other          _ZN10layer_norm31ln_parallel_residual_fwd_kernelINS_13Kernel_traitsIfffffjLj1024ELj1ELj4ELj1ELj16ENS_18Kernel_traits_baseILj1024EfffffjLj128EEEEELb1ELb0ELb0EEEvNS_9FwdParamsE,@"STO_CUDA_ENTRY STV_DEFAULT"
_ZN10layer_norm31ln_parallel_residual_fwd_kernelINS_13Kernel_traitsIfffffjLj1024ELj1ELj4ELj1ELj16ENS_18Kernel_traits_baseILj1024EfffffjLj128EEEEELb1ELb0ELb0EEEvNS_9FwdParamsE:
.text._ZN10layer_norm31ln_parallel_residual_fwd_kernelINS_13Kernel_traitsIfffffjLj1024ELj1ELj4ELj1ELj16ENS_18Kernel_traits_baseILj1024EfffffjLj128EEEEELb1ELb0ELb0EEEvNS_9FwdParamsE:
[----:B------:R-:W-:Y:S01]  /*0000*/  LDC R1, c[0x0][0x37c] ;  /* 0x0000df00ff017b82 */ /* 0x000fe20000000800 */
[----:B------:R-:W0:Y:S07]  /*0010*/  LDCU.U8 UR4, c[0x0][0x464] ;  /* 0x00008c80ff0477ac */ /* 0x000e2e0008000000 */
[----:B------:R-:W1:Y:S01]  /*0020*/  LDC R188, c[0x0][0x458] ;  /* 0x00011600ffbc7b82 */ /* 0x000e620000000800 */
[----:B------:R-:W2:Y:S07]  /*0030*/  LDCU.64 UR6, c[0x0][0x358] ;  /* 0x00006b00ff0677ac */ /* 0x000eae0008000a00 */
[----:B------:R-:W3:Y:S01]  /*0040*/  LDC R189, c[0x0][0x45c] ;  /* 0x00011700ffbd7b82 */ /* 0x000ee20000000800 */
[----:B------:R-:W4:Y:S07]  /*0050*/  S2R R192, SR_TID.X ;  /* 0x0000000000c07919 */ /* 0x000f2e0000002100 */
        /* <DEDUP_REMOVED lines=11> */
[----:B----4-:R-:W-:Y:S01]  /*0110*/  LOP3.LUT R195, R192, 0x1f, RZ, 0xc0, !PT ;  /* 0x0000001fc0c37812 */ /* 0x010fe200078ec0ff */
[----:B------:R-:W-:Y:S01]  /*0120*/  BSSY.RECONVERGENT B0, `(.L_x_20516) ;  /* 0x00001f8000007945 */ /* 0x000fe20003800200 */
[----:B------:R-:W-:-:S03]  /*0130*/  SHF.R.S32.HI R6, RZ, 0x1f, R9 ;  /* 0x0000001fff067819 */ /* 0x000fc60000011409 */
[----:B------:R-:W-:Y:S01]  /*0140*/  IMAD.MOV.U32 R0, RZ, RZ, R195 ;  /* 0x000000ffff007224 */ /* 0x000fe200078e00c3 */
[----:B------:R-:W-:Y:S01]  /*0150*/  LEA.HI R6, R6, R9, RZ, 0x2 ;  /* 0x0000000906067211 */ /* 0x000fe200078f10ff */
[----:B0-----:R-:W-:-:S04]  /*0160*/  UISETP.NE.U32.AND UP0, UPT, UR4, URZ, UPT ;  /* 0x000000ff0400728c */ /* 0x001fc8000bf05070 */
[----:B------:R-:W-:Y:S01]  /*0170*/  UISETP.NE.AND.EX UP0, UPT, UR5, URZ, UPT, UP0 ;  /* 0x000000ff0500728c */ /* 0x000fe2000bf05300 */
[----:B-1----:R-:W-:Y:S02]  /*0180*/  @P0 IADD3 R188, P1, PT, R4, R7, RZ ;  /* 0x0000000704bc0210 */ /* 0x002fe40007f3e0ff */
[----:B------:R-:W-:Y:S02]  /*0190*/  LOP3.LUT R7, R0, 0x1f, RZ, 0x3c, !PT ;  /* 0x0000001f00077812 */ /* 0x000fe400078e3cff */
[----:B------:R-:W-:Y:S02]  /*01a0*/  @P0 IADD3.X R189, PT, PT, RZ, R5, RZ, P1, !PT ;  /* 0x00000005ffbd0210 */ /* 0x000fe40000ffe4ff */
[----:B------:R-:W-:Y:S02]  /*01b0*/  LEA.HI.SX32 R194, R6, R7, 0x1e ;  /* 0x0000000706c27211 */ /* 0x000fe400078ff2ff */
[--C-:B------:R-:W-:Y:S02]  /*01c0*/  SHF.R.U64 R197, R188, 0x2, R189.reuse ;  /* 0x00000002bcc57819 */ /* 0x100fe400000012bd */
        /* <DEDUP_REMOVED lines=13> */
[----:B------:R-:W-:-:S02]  /*02a0*/  ISETP.GE.U32.AND P5, PT, R194, 0xc0, PT ;  /* 0x000000c0c200780c */ /* 0x000fc40003fa6070 */
[----:B------:R-:W-:-:S03]  /*02b0*/  LOP3.LUT R196, R196, 0xfffffeff, RZ, 0xc0, !PT ;  /* 0xfffffeffc4c47812 */ /* 0x000fc600078ec0ff */
        /* <DEDUP_REMOVED lines=24> */
[----:B------:R-:W5:Y:S05]  /*0440*/  @P1 LDG.E.128 R12, desc[UR6][R64.64] ;  /* 0x00000006400c1981 */ /* 0x000f6a000c1e1d00 */
[----:B------:R-:W3:Y:S01]  /*0450*/  LDC.64 R86, c[0x0][0x3d8] ;  /* 0x0000f600ff567b82 */ /* 0x000ee20000000a00 */
[----:B------:R-:W-:Y:S01]  /*0460*/  ISETP.GE.U32.AND P0, PT, R194, 0xe0, PT ;  /* 0x000000e0c200780c */ /* 0x000fe20003f06070 */
[----:B----4-:R-:W-:Y:S01]  /*0470*/  @P4 IMAD.WIDE.U32 R76, R0, 0x10, R76 ;  /* 0x00000010004c4825 */ /* 0x010fe200078e004c */
[----:B------:R-:W5:Y:S01]  /*0480*/  @P1 LDG.E.128 R16, desc[UR6][R66.64] ;  /* 0x0000000642101981 */ /* 0x000f62000c1e1d00 */
[----:B------:R-:W-:-:S02]  /*0490*/  ISETP.GE.U32.AND P1, PT, R194, 0x100, PT ;  /* 0x00000100c200780c */ /* 0x000fc40003f26070 */
[----:B0-----:R-:W-:Y:S01]  /*04a0*/  @P4 IMAD.WIDE.U32 R78, R0, 0x10, R78 ;  /* 0x00000010004e4825 */ /* 0x001fe200078e004e */
[----:B------:R0:W5:Y:S01]  /*04b0*/  @P6 LDG.E.128 R8, desc[UR6][R62.64] ;  /* 0x000000063e086981 */ /* 0x000162000c1e1d00 */
[----:B------:R-:W-:Y:S02]  /*04c0*/  @P6 LOP3.LUT R196, R196, 0x100, RZ, 0xfc, !PT ;  /* 0x00000100c4c46812 */ /* 0x000fe400078efcff */
[----:B------:R-:W-:Y:S01]  /*04d0*/  @P4 VIADD R0, R0, 0x20 ;  /* 0x0000002000004836 */ /* 0x000fe20000000000 */
[----:B------:R-:W5:Y:S03]  /*04e0*/  @P2 LDG.E.128 R20, desc[UR6][R68.64] ;  /* 0x0000000644142981 */ /* 0x000f66000c1e1d00 */
[C---:B-1----:R-:W-:Y:S01]  /*04f0*/  @P5 IMAD.WIDE.U32 R80, R0.reuse, 0x10, R80 ;  /* 0x0000001000505825 */ /* 0x042fe200078e0050 */
[----:B------:R1:W5:Y:S03]  /*0500*/  @P2 LDG.E.128 R24, desc[UR6][R70.64] ;  /* 0x0000000646182981 */ /* 0x000366000c1e1d00 */
[C---:B------:R-:W-:Y:S01]  /*0510*/  @P5 IMAD.WIDE.U32 R82, R0.reuse, 0x10, R82 ;  /* 0x0000001000525825 */ /* 0x040fe200078e0052 */
[----:B------:R-:W5:Y:S03]  /*0520*/  @P3 LDG.E.128 R28, desc[UR6][R72.64] ;  /* 0x00000006481c3981 */ /* 0x000f66000c1e1d00 */
[----:B------:R-:W-:Y:S01]  /*0530*/  @P5 VIADD R0, R0, 0x20 ;  /* 0x0000002000005836 */ /* 0x000fe20000000000 */
[----:B------:R4:W5:Y:S03]  /*0540*/  @P3 LDG.E.128 R32, desc[UR6][R74.64] ;  /* 0x000000064a203981 */ /* 0x000966000c1e1d00 */
[C---:B--2---:R-:W-:Y:S01]  /*0550*/  @P0 IMAD.WIDE.U32 R84, R0.reuse, 0x10, R84 ;  /* 0x0000001000540825 */ /* 0x044fe200078e0054 */
[----:B------:R-:W5:Y:S03]  /*0560*/  @P4 LDG.E.128 R36, desc[UR6][R76.64] ;  /* 0x000000064c244981 */ /* 0x000f66000c1e1d00 */
[----:B---3--:R-:W-:Y:S01]  /*0570*/  @P0 IMAD.WIDE.U32 R86, R0, 0x10, R86 ;  /* 0x0000001000560825 */ /* 0x008fe200078e0056 */
[----:B------:R2:W5:Y:S01]  /*0580*/  @P4 LDG.E.128 R40, desc[UR6][R78.64] ;  /* 0x000000064e284981 */ /* 0x000562000c1e1d00 */
[----:B0-----:R-:W-:-:S02]  /*0590*/  CS2R R62, SRZ ;  /* 0x00000000003e7805 */ /* 0x001fc4000001ff00 */
[----:B------:R-:W-:Y:S02]  /*05a0*/  CS2R R60, SRZ ;  /* 0x00000000003c7805 */ /* 0x000fe4000001ff00 */
[----:B------:R-:W-:Y:S01]  /*05b0*/  CS2R R66, SRZ ;  /* 0x0000000000427805 */ /* 0x000fe2000001ff00 */
[----:B------:R0:W5:Y:S01]  /*05c0*/  @P5 LDG.E.128 R44, desc[UR6][R80.64] ;  /* 0x00000006502c5981 */ /* 0x000162000c1e1d00 */
[----:B------:R-:W-:Y:S02]  /*05d0*/  CS2R R64, SRZ ;  /* 0x0000000000407805 */ /* 0x000fe4000001ff00 */
[----:B-1----:R-:W-:Y:S02]  /*05e0*/  CS2R R70, SRZ ;  /* 0x0000000000467805 */ /* 0x002fe4000001ff00 */
[----:B------:R-:W-:Y:S01]  /*05f0*/  CS2R R68, SRZ ;  /* 0x0000000000447805 */ /* 0x000fe2000001ff00 */
[----:B------:R1:W5:Y:S01]  /*0600*/  @P5 LDG.E.128 R48, desc[UR6][R82.64] ;  /* 0x0000000652305981 */ /* 0x000362000c1e1d00 */
[----:B----4-:R-:W-:-:S02]  /*0610*/  CS2R R74, SRZ ;  /* 0x00000000004a7805 */ /* 0x010fc4000001ff00 */
[----:B------:R-:W-:Y:S02]  /*0620*/  CS2R R72, SRZ ;  /* 0x0000000000487805 */ /* 0x000fe4000001ff00 */
[----:B--2---:R-:W-:Y:S01]  /*0630*/  CS2R R78, SRZ ;  /* 0x00000000004e7805 */ /* 0x004fe2000001ff00 */
[----:B------:R2:W5:Y:S01]  /*0640*/  @P0 LDG.E.128 R52, desc[UR6][R84.64] ;  /* 0x0000000654340981 */ /* 0x000562000c1e1d00 */
[----:B------:R-:W-:Y:S02]  /*0650*/  CS2R R76, SRZ ;  /* 0x00000000004c7805 */ /* 0x000fe4000001ff00 */
[----:B0-----:R-:W-:Y:S02]  /*0660*/  CS2R R80, SRZ ;  /* 0x0000000000507805 */ /* 0x001fe4000001ff00 */
[----:B------:R-:W-:Y:S01]  /*0670*/  CS2R R90, SRZ ;  /* 0x00000000005a7805 */ /* 0x000fe2000001ff00 */
[----:B------:R0:W5:Y:S01]  /*0680*/  @P0 LDG.E.128 R56, desc[UR6][R86.64] ;  /* 0x0000000656380981 */ /* 0x000162000c1e1d00 */
[----:B------:R-:W-:-:S02]  /*0690*/  CS2R R88, SRZ ;  /* 0x0000000000587805 */ /* 0x000fc4000001ff00 */
[----:B-1----:R-:W-:Y:S02]  /*06a0*/  CS2R R82, SRZ ;  /* 0x0000000000527805 */ /* 0x002fe4000001ff00 */
[----:B------:R-:W-:Y:S02]  /*06b0*/  CS2R R94, SRZ ;  /* 0x00000000005e7805 */ /* 0x000fe4000001ff00 */
[----:B------:R-:W-:Y:S02]  /*06c0*/  CS2R R92, SRZ ;  /* 0x00000000005c7805 */ /* 0x000fe4000001ff00 */
[----:B------:R-:W-:Y:S02]  /*06d0*/  CS2R R98, SRZ ;  /* 0x0000000000627805 */ /* 0x000fe4000001ff00 */
[----:B--2---:R-:W-:Y:S02]  /*06e0*/  CS2R R84, SRZ ;  /* 0x0000000000547805 */ /* 0x004fe4000001ff00 */
        /* <DEDUP_REMOVED lines=10> */
[----:B------:R-:W-:Y:S01]  /*0790*/  @P0 IADD3 R0, PT, PT, R0, 0x20, RZ ;  /* 0x0000002000000810 */ /* 0x000fe20007ffe0ff */
        /* <DEDUP_REMOVED lines=40> */
.L_x_20518:
[C---:B------:R-:W-:Y:S01]  /*0a20*/  ISETP.GE.U32.AND P6, PT, R194.reuse, 0x20, PT ;  /* 0x00000020c200780c */ /* 0x040fe20003fc6070 */
[----:B------:R-:W0:Y:S01]  /*0a30*/  LDC.64 R62, c[0x0][0x3d0] ;  /* 0x0000f400ff3e7b82 */ /* 0x000e220000000a00 */
[C---:B------:R-:W-:Y:S02]  /*0a40*/  ISETP.GE.U32.AND P1, PT, R194.reuse, 0x40, PT ;  /* 0x00000040c200780c */ /* 0x040fe40003f26070 */
[C---:B------:R-:W-:Y:S02]  /*0a50*/  ISETP.GE.U32.AND P2, PT, R194.reuse, 0x60, PT ;  /* 0x00000060c200780c */ /* 0x040fe40003f46070 */
[C---:B------:R-:W-:Y:S02]  /*0a60*/  ISETP.GE.U32.AND P3, PT, R194.reuse, 0x80, PT ;  /* 0x00000080c200780c */ /* 0x040fe40003f66070 */
[----:B------:R-:W-:Y:S01]  /*0a70*/  ISETP.GE.U32.AND P4, PT, R194, 0xa0, PT ;  /* 0x000000a0c200780c */ /* 0x000fe20003f86070 */
[----:B------:R-:W1:Y:S01]  /*0a80*/  LDC.64 R64, c[0x0][0x3d8] ;  /* 0x0000f600ff407b82 */ /* 0x000e620000000a00 */
[----:B------:R-:W-:-:S07]  /*0a90*/  LOP3.LUT R196, R196, 0xfffffeff, RZ, 0xc0, !PT ;  /* 0xfffffeffc4c47812 */ /* 0x000fce00078ec0ff */
[----:B------:R-:W2:Y:S08]  /*0aa0*/  LDC.64 R66, c[0x0][0x3d0] ;  /* 0x0000f400ff427b82 */ /* 0x000eb00000000a00 */
[----:B------:R-:W3:Y:S01]  /*0ab0*/  LDC.64 R68, c[0x0][0x3d8] ;  /* 0x0000f600ff447b82 */ /* 0x000ee20000000a00 */
[----:B------:R-:W-:Y:S01]  /*0ac0*/  ISETP.GE.U32.AND P5, PT, R194, 0xc0, PT ;  /* 0x000000c0c200780c */ /* 0x000fe20003fa6070 */
[----:B0-----:R-:W-:-:S06]  /*0ad0*/  @P6 IMAD.WIDE.U32 R62, R0, 0x10, R62 ;  /* 0x00000010003e6825 */ /* 0x001fcc00078e003e */
[----:B------:R-:W0:Y:S01]  /*0ae0*/  LDC.64 R72, c[0x0][0x3d0] ;  /* 0x0000f400ff487b82 */ /* 0x000e220000000a00 */
[----:B-1----:R-:W-:Y:S01]  /*0af0*/  @P6 IMAD.WIDE.U32 R64, R0, 0x10, R64 ;  /* 0x0000001000406825 */ /* 0x002fe200078e0040 */
[----:B------:R1:W5:Y:S06]  /*0b00*/  @P6 LDG.E.128 R4, desc[UR6][R62.64] ;  /* 0x000000063e046981 */ /* 0x00036c000c1e1d00 */
[----:B------:R-:W4:Y:S01]  /*0b10*/  LDC.64 R74, c[0x0][0x3d8] ;  /* 0x0000f600ff4a7b82 */ /* 0x000f220000000a00 */
[----:B------:R3:W5:Y:S07]  /*0b20*/  @P6 LDG.E.128 R8, desc[UR6][R64.64] ;  /* 0x0000000640086981 */ /* 0x00076e000c1e1d00 */
[----:B------:R-:W4:Y:S08]  /*0b30*/  LDC.64 R78, c[0x0][0x3d0] ;  /* 0x0000f400ff4e7b82 */ /* 0x000f300000000a00 */
[----:B------:R-:W4:Y:S01]  /*0b40*/  LDC.64 R80, c[0x0][0x3d8] ;  /* 0x0000f600ff507b82 */ /* 0x000f220000000a00 */
[----:B------:R-:W-:-:S02]  /*0b50*/  ISETP.GE.U32.AND P0, PT, R194, 0xe0, PT ;  /* 0x000000e0c200780c */ /* 0x000fc40003f06070 */
[----:B------:R-:W-:-:S05]  /*0b60*/  @P6 LOP3.LUT R196, R196, 0x100, RZ, 0xfc, !PT ;  /* 0x00000100c4c46812 */ /* 0x000fca00078efcff */
[----:B------:R-:W2:Y:S08]  /*0b70*/  @P6 LDC.64 R60, c[0x0][0x440] ;  /* 0x00011000ff3c6b82 */ /* 0x000eb00000000a00 */
[----:B------:R-:W0:Y:S08]  /*0b80*/  @P1 LDC.64 R70, c[0x0][0x440] ;  /* 0x00011000ff461b82 */ /* 0x000e300000000a00 */
[----:B------:R-:W4:Y:S08]  /*0b90*/  @P2 LDC.64 R76, c[0x0][0x440] ;  /* 0x00011000ff4c2b82 */ /* 0x000f300000000a00 */
[----:B------:R-:W4:Y:S01]  /*0ba0*/  @P3 LDC.64 R82, c[0x0][0x440] ;  /* 0x00011000ff523b82 */ /* 0x000f220000000a00 */
[C---:B--2---:R-:W-:Y:S01]  /*0bb0*/  @P6 IMAD.WIDE.U32 R60, R0.reuse, 0x10, R60 ;  /* 0x00000010003c6825 */ /* 0x044fe200078e003c */
[----:B------:R-:W-:-:S04]  /*0bc0*/  @P6 LOP3.LUT R0, R0, 0x20, RZ, 0xfc, !PT ;  /* 0x0000002000006812 */ /* 0x000fc800078efcff */
[----:B------:R2:W5:Y:S02]  /*0bd0*/  @P6 LDG.E.128 R112, desc[UR6][R60.64] ;  /* 0x000000063c706981 */ /* 0x000564000c1e1d00 */
[----:B------:R-:W2:Y:S08]  /*0be0*/  LDC.64 R84, c[0x0][0x3d0] ;  /* 0x0000f400ff547b82 */ /* 0x000eb00000000a00 */
[----:B------:R-:W2:Y:S08]  /*0bf0*/  LDC.64 R86, c[0x0][0x3d8] ;  /* 0x0000f600ff567b82 */ /* 0x000eb00000000a00 */
[----:B-1----:R-:W1:Y:S01]  /*0c00*/  @P4 LDC.64 R62, c[0x0][0x440] ;  /* 0x00011000ff3e4b82 */ /* 0x002e620000000a00 */
[----:B------:R-:W-:-:S04]  /*0c10*/  @P1 IMAD.WIDE.U32 R66, R0, 0x10, R66 ;  /* 0x0000001000421825 */ /* 0x000fc800078e0042 */
[C---:B---3--:R-:W-:Y:S01]  /*0c20*/  @P1 IMAD.WIDE.U32 R68, R0.reuse, 0x10, R68 ;  /* 0x0000001000441825 */ /* 0x048fe200078e0044 */
[----:B------:R3:W5:Y:S02]  /*0c30*/  @P1 LDG.E.128 R12, desc[UR6][R66.64] ;  /* 0x00000006420c1981 */ /* 0x000764000c1e1d00 */
[----:B------:R-:W1:Y:S01]  /*0c40*/  LDC.64 R64, c[0x0][0x3d0] ;  /* 0x0000f400ff407b82 */ /* 0x000e620000000a00 */
[C---:B0-----:R-:W-:Y:S01]  /*0c50*/  @P1 IMAD.WIDE.U32 R70, R0.reuse, 0x10, R70 ;  /* 0x0000001000461825 */ /* 0x041fe200078e0046 */
[----:B------:R0:W5:Y:S06]  /*0c60*/  @P1 LDG.E.128 R16, desc[UR6][R68.64] ;  /* 0x0000000644101981 */ /* 0x00016c000c1e1d00 */
[----:B------:R-:W0:Y:S01]  /*0c70*/  LDC.64 R116, c[0x0][0x3d8] ;  /* 0x0000f600ff747b82 */ /* 0x000e220000000a00 */
[----:B------:R-:W-:Y:S01]  /*0c80*/  @P1 VIADD R0, R0, 0x20 ;  /* 0x0000002000001836 */ /* 0x000fe20000000000 */
[----:B------:R-:W5:Y:S06]  /*0c90*/  @P1 LDG.E.128 R108, desc[UR6][R70.64] ;  /* 0x00000006466c1981 */ /* 0x000f6c000c1e1d00 */
[----:B------:R-:W0:Y:S01]  /*0ca0*/  @P5 LDC.64 R118, c[0x0][0x440] ;  /* 0x00011000ff765b82 */ /* 0x000e220000000a00 */
[----:B------:R-:W-:-:S04]  /*0cb0*/  @P2 IMAD.WIDE.U32 R72, R0, 0x10, R72 ;  /* 0x0000001000482825 */ /* 0x000fc800078e0048 */
[----:B----4-:R-:W-:-:S03]  /*0cc0*/  @P2 IMAD.WIDE.U32 R74, R0, 0x10, R74 ;  /* 0x00000010004a2825 */ /* 0x010fc600078e004a */
[----:B------:R-:W4:Y:S01]  /*0cd0*/  LDC.64 R120, c[0x0][0x3d0] ;  /* 0x0000f400ff787b82 */ /* 0x000f220000000a00 */
[----:B------:R-:W-:-:S07]  /*0ce0*/  @P2 IMAD.WIDE.U32 R76, R0, 0x10, R76 ;  /* 0x00000010004c2825 */ /* 0x000fce00078e004c */
[----:B------:R-:W4:Y:S01]  /*0cf0*/  LDC.64 R122, c[0x0][0x3d8] ;  /* 0x0000f600ff7a7b82 */ /* 0x000f220000000a00 */
[----:B------:R-:W-:-:S07]  /*0d00*/  @P2 VIADD R0, R0, 0x20 ;  /* 0x0000002000002836 */ /* 0x000fce0000000000 */
[----:B--2---:R-:W2:Y:S01]  /*0d10*/  @P0 LDC.64 R60, c[0x0][0x440] ;  /* 0x00011000ff3c0b82 */ /* 0x004ea20000000a00 */
[----:B------:R-:W-:Y:S01]  /*0d20*/  @P3 IMAD.WIDE.U32 R78, R0, 0x10, R78 ;  /* 0x00000010004e3825 */ /* 0x000fe200078e004e */
[----:B------:R-:W-:Y:S01]  /*0d30*/  ISETP.GE.U32.AND P1, PT, R194, 0x100, PT ;  /* 0x00000100c200780c */ /* 0x000fe20003f26070 */
[----:B------:R-:W5:Y:S02]  /*0d40*/  @P2 LDG.E.128 R20, desc[UR6][R72.64] ;  /* 0x0000000648142981 */ /* 0x000f64000c1e1d00 */
[C---:B------:R-:W-:Y:S01]  /*0d50*/  @P3 IMAD.WIDE.U32 R80, R0.reuse, 0x10, R80 ;  /* 0x0000001000503825 */ /* 0x040fe200078e0050 */
[----:B---3--:R-:W-:Y:S01]  /*0d60*/  CS2R R66, SRZ ;  /* 0x0000000000427805 */ /* 0x008fe2000001ff00 */
[----:B------:R-:W5:Y:S02]  /*0d70*/  @P2 LDG.E.128 R24, desc[UR6][R74.64] ;  /* 0x000000064a182981 */ /* 0x000f64000c1e1d00 */
[C---:B------:R-:W-:Y:S01]  /*0d80*/  @P3 IMAD.WIDE.U32 R82, R0.reuse, 0x10, R82 ;  /* 0x0000001000523825 */ /* 0x040fe200078e0052 */
[----:B------:R-:W-:Y:S01]  /*0d90*/  @P3 IADD3 R0, PT, PT, R0, 0x20, RZ ;  /* 0x0000002000003810 */ /* 0x000fe20007ffe0ff */
[----:B------:R-:W5:Y:S04]  /*0da0*/  @P2 LDG.E.128 R104, desc[UR6][R76.64] ;  /* 0x000000064c682981 */ /* 0x000f68000c1e1d00 */
[C---:B------:R-:W-:Y:S01]  /*0db0*/  @P4 IMAD.WIDE.U32 R84, R0.reuse, 0x10, R84 ;  /* 0x0000001000544825 */ /* 0x040fe200078e0054 */
[----:B------:R-:W5:Y:S03]  /*0dc0*/  @P3 LDG.E.128 R28, desc[UR6][R78.64] ;  /* 0x000000064e1c3981 */ /* 0x000f66000c1e1d00 */
[C---:B------:R-:W-:Y:S01]  /*0dd0*/  @P4 IMAD.WIDE.U32 R86, R0.reuse, 0x10, R86 ;  /* 0x0000001000564825 */ /* 0x040fe200078e0056 */
[----:B------:R-:W5:Y:S03]  /*0de0*/  @P3 LDG.E.128 R32, desc[UR6][R80.64] ;  /* 0x0000000650203981 */ /* 0x000f66000c1e1d00 */
[C---:B-1----:R-:W-:Y:S01]  /*0df0*/  @P4 IMAD.WIDE.U32 R62, R0.reuse, 0x10, R62 ;  /* 0x00000010003e4825 */ /* 0x042fe200078e003e */
[----:B------:R-:W5:Y:S03]  /*0e00*/  @P3 LDG.E.128 R100, desc[UR6][R82.64] ;  /* 0x0000000652643981 */ /* 0x000f66000c1e1d00 */
[----:B------:R-:W-:Y:S01]  /*0e10*/  @P4 VIADD R0, R0, 0x20 ;  /* 0x0000002000004836 */ /* 0x000fe20000000000 */
[----:B------:R-:W5:Y:S03]  /*0e20*/  @P4 LDG.E.128 R36, desc[UR6][R84.64] ;  /* 0x0000000654244981 */ /* 0x000f66000c1e1d00 */
[C---:B------:R-:W-:Y:S01]  /*0e30*/  @P5 IMAD.WIDE.U32 R64, R0.reuse, 0x10, R64 ;  /* 0x0000001000405825 */ /* 0x040fe200078e0040 */
[----:B------:R-:W5:Y:S03]  /*0e40*/  @P4 LDG.E.128 R40, desc[UR6][R86.64] ;  /* 0x0000000656284981 */ /* 0x000f66000c1e1d00 */
[C---:B0-----:R-:W-:Y:S01]  /*0e50*/  @P5 IMAD.WIDE.U32 R116, R0.reuse, 0x10, R116 ;  /* 0x0000001000745825 */ /* 0x041fe200078e0074 */
[----:B------:R0:W5:Y:S03]  /*0e60*/  @P4 LDG.E.128 R96, desc[UR6][R62.64] ;  /* 0x000000063e604981 */ /* 0x000166000c1e1d00 */
[C---:B------:R-:W-:Y:S01]  /*0e70*/  @P5 IMAD.WIDE.U32 R118, R0.reuse, 0x10, R118 ;  /* 0x0000001000765825 */ /* 0x040fe200078e0076 */
[----:B------:R-:W5:Y:S03]  /*0e80*/  @P5 LDG.E.128 R48, desc[UR6][R116.64] ;  /* 0x0000000674305981 */ /* 0x000f66000c1e1d00 */
[----:B------:R-:W-:Y:S01]  /*0e90*/  @P5 VIADD R0, R0, 0x20 ;  /* 0x0000002000005836 */ /* 0x000fe20000000000 */
[----:B------:R-:W5:Y:S03]  /*0ea0*/  @P5 LDG.E.128 R92, desc[UR6][R118.64] ;  /* 0x00000006765c5981 */ /* 0x000f66000c1e1d00 */
[C---:B----4-:R-:W-:Y:S01]  /*0eb0*/  @P0 IMAD.WIDE.U32 R120, R0.reuse, 0x10, R120 ;  /* 0x0000001000780825 */ /* 0x050fe200078e0078 */
[----:B------:R1:W5:Y:S03]  /*0ec0*/  @P5 LDG.E.128 R44, desc[UR6][R64.64] ;  /* 0x00000006402c5981 */ /* 0x000366000c1e1d00 */
[C---:B------:R-:W-:Y:S01]  /*0ed0*/  @P0 IMAD.WIDE.U32 R122, R0.reuse, 0x10, R122 ;  /* 0x00000010007a0825 */ /* 0x040fe200078e007a */
[----:B------:R-:W5:Y:S04]  /*0ee0*/  @P0 LDG.E.128 R52, desc[UR6][R120.64] ;  /* 0x0000000678340981 */ /* 0x000f68000c1e1d00 */
[----:B------:R-:W5:Y:S01]  /*0ef0*/  @P0 LDG.E.128 R56, desc[UR6][R122.64] ;  /* 0x000000067a380981 */ /* 0x000f62000c1e1d00 */
[----:B--2---:R-:W-:Y:S01]  /*0f00*/  @P0 IMAD.WIDE.U32 R68, R0, 0x10, R60 ;  /* 0x0000001000440825 */ /* 0x004fe200078e003c */
[----:B0-----:R-:W-:-:S02]  /*0f10*/  CS2R R62, SRZ ;  /* 0x00000000003e7805 */ /* 0x001fc4000001ff00 */
[----:B------:R-:W-:Y:S02]  /*0f20*/  CS2R R60, SRZ ;  /* 0x00000000003c7805 */ /* 0x000fe4000001ff00 */
[----:B-1----:R-:W-:Y:S02]  /*0f30*/  CS2R R64, SRZ ;  /* 0x0000000000407805 */ /* 0x002fe4000001ff00 */
[----:B------:R-:W-:Y:S01]  /*0f40*/  CS2R R70, SRZ ;  /* 0x0000000000467805 */ /* 0x000fe2000001ff00 */
        /* <DEDUP_REMOVED lines=9> */
[----:B------:R-:W-:-:S02]  /*0fe0*/  @P0 IADD3 R0, PT, PT, R0, 0x20, RZ ;  /* 0x0000002000000810 */ /* 0x000fc40007ffe0ff */
        /* <DEDUP_REMOVED lines=28> */
.L_x_20517:
        /* <DEDUP_REMOVED lines=8> */
[----:B------:R-:W-:-:S03]  /*1230*/  LOP3.LUT R196, R196, 0xfffffeff, RZ, 0xc0, !PT ;  /* 0xfffffeffc4c47812 */ /* 0x000fc600078ec0ff */
[----:B------:R-:W1:Y:S08]  /*1240*/  LDC.64 R120, c[0x0][0x3d8] ;  /* 0x0000f600ff787b82 */ /* 0x000e700000000a00 */
[----:B------:R-:W2:Y:S01]  /*1250*/  LDC.64 R124, c[0x0][0x3d0] ;  /* 0x0000f400ff7c7b82 */ /* 0x000ea20000000a00 */
[----:B------:R-:W-:-:S07]  /*1260*/  ISETP.GE.U32.AND P3, PT, R194, 0x80, PT ;  /* 0x00000080c200780c */ /* 0x000fce0003f66070 */
[----:B------:R-:W3:Y:S01]  /*1270*/  LDC.64 R128, c[0x0][0x3d8] ;  /* 0x0000f600ff807b82 */ /* 0x000ee20000000a00 */
[----:B------:R-:W-:Y:S01]  /*1280*/  ISETP.GE.U32.AND P4, PT, R194, 0xa0, PT ;  /* 0x000000a0c200780c */ /* 0x000fe20003f86070 */
[----:B0-----:R-:W-:-:S06]  /*1290*/  @P0 IMAD.WIDE.U32 R118, R0, 0x10, R118 ;  /* 0x0000001000760825 */ /* 0x001fcc00078e0076 */
[----:B------:R-:W0:Y:S01]  /*12a0*/  LDC.64 R132, c[0x0][0x3d0] ;  /* 0x0000f400ff847b82 */ /* 0x000e220000000a00 */
[----:B-1----:R-:W-:-:S07]  /*12b0*/  @P0 IMAD.WIDE.U32 R120, R0, 0x10, R120 ;  /* 0x0000001000780825 */ /* 0x002fce00078e0078 */
[----:B------:R-:W1:Y:S01]  /*12c0*/  LDC.64 R136, c[0x0][0x3d8] ;  /* 0x0000f600ff887b82 */ /* 0x000e620000000a00 */
[----:B------:R-:W-:Y:S01]  /*12d0*/  ISETP.GE.U32.AND P5, PT, R194, 0xc0, PT ;  /* 0x000000c0c200780c */ /* 0x000fe20003fa6070 */
[----:B------:R-:W5:Y:S01]  /*12e0*/  @P0 LDG.E.128 R4, desc[UR6][R118.64] ;  /* 0x0000000676040981 */ /* 0x000f62000c1e1d00 */
[----:B------:R-:W-:-:S03]  /*12f0*/  @P0 LOP3.LUT R196, R196, 0x100, RZ, 0xfc, !PT ;  /* 0x00000100c4c40812 */ /* 0x000fc600078efcff */
[----:B------:R-:W5:Y:S02]  /*1300*/  @P0 LDG.E.128 R8, desc[UR6][R120.64] ;  /* 0x0000000678080981 */ /* 0x000f64000c1e1d00 */
[----:B------:R-:W4:Y:S08]  /*1310*/  @P0 LDC.64 R116, c[0x0][0x438] ;  /* 0x00010e00ff740b82 */ /* 0x000f300000000a00 */
[----:B------:R-:W2:Y:S08]  /*1320*/  @P0 LDC.64 R122, c[0x0][0x440] ;  /* 0x00011000ff7a0b82 */ /* 0x000eb00000000a00 */
[----:B------:R-:W3:Y:S08]  /*1330*/  @P1 LDC.64 R126, c[0x0][0x438] ;  /* 0x00010e00ff7e1b82 */ /* 0x000ef00000000a00 */
[----:B------:R-:W0:Y:S01]  /*1340*/  @P1 LDC.64 R130, c[0x0][0x440] ;  /* 0x00011000ff821b82 */ /* 0x000e220000000a00 */
[----:B----4-:R-:W-:-:S05]  /*1350*/  @P0 IMAD.WIDE.U32 R116, R0, 0x10, R116 ;  /* 0x0000001000740825 */ /* 0x010fca00078e0074 */
[----:B------:R4:W5:Y:S02]  /*1360*/  @P0 LDG.E.128 R84, desc[UR6][R116.64] ;  /* 0x0000000674540981 */ /* 0x000964000c1e1d00 */
[----:B------:R-:W1:Y:S01]  /*1370*/  @P2 LDC.64 R134, c[0x0][0x438] ;  /* 0x00010e00ff862b82 */ /* 0x000e620000000a00 */
[C---:B--2---:R-:W-:Y:S01]  /*1380*/  @P0 IMAD.WIDE.U32 R122, R0.reuse, 0x10, R122 ;  /* 0x00000010007a0825 */ /* 0x044fe200078e007a */
[----:B------:R-:W-:-:S04]  /*1390*/  @P0 LOP3.LUT R0, R0, 0x20, RZ, 0xfc, !PT ;  /* 0x0000002000000812 */ /* 0x000fc800078efcff */
[----:B------:R2:W5:Y:S02]  /*13a0*/  @P0 LDG.E.128 R112, desc[UR6][R122.64] ;  /* 0x000000067a700981 */ /* 0x000564000c1e1d00 */
[----:B------:R-:W1:Y:S01]  /*13b0*/  @P2 LDC.64 R138, c[0x0][0x440] ;  /* 0x00011000ff8a2b82 */ /* 0x000e620000000a00 */
[----:B------:R-:W-:Y:S01]  /*13c0*/  @P1 IMAD.WIDE.U32 R124, R0, 0x10, R124 ;  /* 0x00000010007c1825 */ /* 0x000fe200078e007c */
[----:B------:R-:W-:-:S03]  /*13d0*/  ISETP.GE.U32.AND P0, PT, R194, 0xe0, PT ;  /* 0x000000e0c200780c */ /* 0x000fc60003f06070 */
[C---:B---3--:R-:W-:Y:S01]  /*13e0*/  @P1 IMAD.WIDE.U32 R126, R0.reuse, 0x10, R126 ;  /* 0x00000010007e1825 */ /* 0x048fe200078e007e */
[----:B------:R3:W5:Y:S02]  /*13f0*/  @P1 LDG.E.128 R12, desc[UR6][R124.64] ;  /* 0x000000067c0c1981 */ /* 0x000764000c1e1d00 */
[----:B----4-:R-:W4:Y:S01]  /*1400*/  LDC.64 R116, c[0x0][0x3d0] ;  /* 0x0000f400ff747b82 */ /* 0x010f220000000a00 */
[C---:B------:R-:W-:Y:S01]  /*1410*/  @P1 IMAD.WIDE.U32 R128, R0.reuse, 0x10, R128 ;  /* 0x0000001000801825 */ /* 0x040fe200078e0080 */
[----:B------:R3:W5:Y:S06]  /*1420*/  @P1 LDG.E.128 R80, desc[UR6][R126.64] ;  /* 0x000000067e501981 */ /* 0x00076c000c1e1d00 */
[----:B------:R-:W4:Y:S01]  /*1430*/  LDC.64 R120, c[0x0][0x3d8] ;  /* 0x0000f600ff787b82 */ /* 0x000f220000000a00 */
[C---:B0-----:R-:W-:Y:S01]  /*1440*/  @P1 IMAD.WIDE.U32 R130, R0.reuse, 0x10, R130 ;  /* 0x0000001000821825 */ /* 0x041fe200078e0082 */
[----:B------:R0:W5:Y:S06]  /*1450*/  @P1 LDG.E.128 R16, desc[UR6][R128.64] ;  /* 0x0000000680101981 */ /* 0x00016c000c1e1d00 */
[----:B------:R-:W4:Y:S01]  /*1460*/  @P3 LDC.64 R118, c[0x0][0x438] ;  /* 0x00010e00ff763b82 */ /* 0x000f220000000a00 */
[----:B------:R-:W-:Y:S01]  /*1470*/  @P1 VIADD R0, R0, 0x20 ;  /* 0x0000002000001836 */ /* 0x000fe20000000000 */
[----:B------:R0:W5:Y:S06]  /*1480*/  @P1 LDG.E.128 R108, desc[UR6][R130.64] ;  /* 0x00000006826c1981 */ /* 0x00016c000c1e1d00 */
[----:B--2---:R-:W2:Y:S01]  /*1490*/  @P3 LDC.64 R122, c[0x0][0x440] ;  /* 0x00011000ff7a3b82 */ /* 0x004ea20000000a00 */
[----:B------:R-:W-:-:S07]  /*14a0*/  @P2 IMAD.WIDE.U32 R132, R0, 0x10, R132 ;  /* 0x0000001000842825 */ /* 0x000fce00078e0084 */
[----:B------:R-:W2:Y:S01]  /*14b0*/  LDC.64 R140, c[0x0][0x3d0] ;  /* 0x0000f400ff8c7b82 */ /* 0x000ea20000000a00 */
[C---:B-1----:R-:W-:Y:S01]  /*14c0*/  @P2 IMAD.WIDE.U32 R134, R0.reuse, 0x10, R134 ;  /* 0x0000001000862825 */ /* 0x042fe200078e0086 */
[----:B------:R1:W5:Y:S06]  /*14d0*/  @P2 LDG.E.128 R20, desc[UR6][R132.64] ;  /* 0x0000000684142981 */ /* 0x00036c000c1e1d00 */
[----:B------:R-:W2:Y:S01]  /*14e0*/  LDC.64 R142, c[0x0][0x3d8] ;  /* 0x0000f600ff8e7b82 */ /* 0x000ea20000000a00 */
[C---:B------:R-:W-:Y:S01]  /*14f0*/  @P2 IMAD.WIDE.U32 R136, R0.reuse, 0x10, R136 ;  /* 0x0000001000882825 */ /* 0x040fe200078e0088 */
[----:B------:R1:W5:Y:S04]  /*1500*/  @P2 LDG.E.128 R76, desc[UR6][R134.64] ;  /* 0x00000006864c2981 */ /* 0x000368000c1e1d00 */
[----:B------:R4:W5:Y:S02]  /*1510*/  @P2 LDG.E.128 R24, desc[UR6][R136.64] ;  /* 0x0000000688182981 */ /* 0x000964000c1e1d00 */
[----:B---3--:R-:W3:Y:S08]  /*1520*/  @P4 LDC.64 R124, c[0x0][0x438] ;  /* 0x00010e00ff7c4b82 */ /* 0x008ef00000000a00 */
[----:B------:R-:W3:Y:S08]  /*1530*/  @P4 LDC.64 R126, c[0x0][0x440] ;  /* 0x00011000ff7e4b82 */ /* 0x000ef00000000a00 */
[----:B0-----:R-:W0:Y:S08]  /*1540*/  LDC.64 R128, c[0x0][0x3d0] ;  /* 0x0000f400ff807b82 */ /* 0x001e300000000a00 */
[----:B------:R-:W0:Y:S08]  /*1550*/  @P5 LDC.64 R130, c[0x0][0x438] ;  /* 0x00010e00ff825b82 */ /* 0x000e300000000a00 */
[----:B------:R-:W0:Y:S08]  /*1560*/  LDC.64 R144, c[0x0][0x3d8] ;  /* 0x0000f600ff907b82 */ /* 0x000e300000000a00 */
[----:B------:R-:W0:Y:S01]  /*1570*/  @P5 LDC.64 R146, c[0x0][0x440] ;  /* 0x00011000ff925b82 */ /* 0x000e220000000a00 */
[----:B------:R-:W-:-:S07]  /*1580*/  @P2 IMAD.WIDE.U32 R138, R0, 0x10, R138 ;  /* 0x00000010008a2825 */ /* 0x000fce00078e008a */
[----:B------:R-:W0:Y:S01]  /*1590*/  LDC.64 R148, c[0x0][0x3d0] ;  /* 0x0000f400ff947b82 */ /* 0x000e220000000a00 */
[----:B------:R-:W-:Y:S01]  /*15a0*/  @P2 VIADD R0, R0, 0x20 ;  /* 0x0000002000002836 */ /* 0x000fe20000000000 */
[----:B------:R0:W5:Y:S06]  /*15b0*/  @P2 LDG.E.128 R104, desc[UR6][R138.64] ;  /* 0x000000068a682981 */ /* 0x00016c000c1e1d00 */
[----:B-1----:R-:W1:Y:S08]  /*15c0*/  @P0 LDC.64 R132, c[0x0][0x438] ;  /* 0x00010e00ff840b82 */ /* 0x002e700000000a00 */
[----:B------:R-:W1:Y:S08]  /*15d0*/  LDC.64 R134, c[0x0][0x3d8] ;  /* 0x0000f600ff867b82 */ /* 0x000e700000000a00 */
[----:B----4-:R-:W4:Y:S01]  /*15e0*/  @P0 LDC.64 R136, c[0x0][0x440] ;  /* 0x00011000ff880b82 */ /* 0x010f220000000a00 */
[----:B------:R-:W-:-:S04]  /*15f0*/  @P3 IMAD.WIDE.U32 R116, R0, 0x10, R116 ;  /* 0x0000001000743825 */ /* 0x000fc800078e0074 */
[C---:B------:R-:W-:Y:S01]  /*1600*/  @P3 IMAD.WIDE.U32 R118, R0.reuse, 0x10, R118 ;  /* 0x0000001000763825 */ /* 0x040fe200078e0076 */
[----:B------:R0:W5:Y:S03]  /*1610*/  @P3 LDG.E.128 R28, desc[UR6][R116.64] ;  /* 0x00000006741c3981 */ /* 0x000166000c1e1d00 */
[C---:B------:R-:W-:Y:S01]  /*1620*/  @P3 IMAD.WIDE.U32 R120, R0.reuse, 0x10, R120 ;  /* 0x0000001000783825 */ /* 0x040fe200078e0078 */
[----:B------:R0:W5:Y:S03]  /*1630*/  @P3 LDG.E.128 R72, desc[UR6][R118.64] ;  /* 0x0000000676483981 */ /* 0x000166000c1e1d00 */
[C---:B--2---:R-:W-:Y:S01]  /*1640*/  @P3 IMAD.WIDE.U32 R122, R0.reuse, 0x10, R122 ;  /* 0x00000010007a3825 */ /* 0x044fe200078e007a */
[----:B------:R-:W-:Y:S01]  /*1650*/  @P3 IADD3 R0, PT, PT, R0, 0x20, RZ ;  /* 0x0000002000003810 */ /* 0x000fe20007ffe0ff */
[----:B------:R2:W5:Y:S04]  /*1660*/  @P3 LDG.E.128 R32, desc[UR6][R120.64] ;  /* 0x0000000678203981 */ /* 0x000568000c1e1d00 */
[C---:B------:R-:W-:Y:S01]  /*1670*/  @P4 IMAD.WIDE.U32 R140, R0.reuse, 0x10, R140 ;  /* 0x00000010008c4825 */ /* 0x040fe200078e008c */
[----:B------:R2:W5:Y:S03]  /*1680*/  @P3 LDG.E.128 R100, desc[UR6][R122.64] ;  /* 0x000000067a643981 */ /* 0x000566000c1e1d00 */
[C---:B---3--:R-:W-:Y:S01]  /*1690*/  @P4 IMAD.WIDE.U32 R124, R0.reuse, 0x10, R124 ;  /* 0x00000010007c4825 */ /* 0x048fe200078e007c */
[----:B------:R2:W5:Y:S03]  /*16a0*/  @P4 LDG.E.128 R36, desc[UR6][R140.64] ;  /* 0x000000068c244981 */ /* 0x000566000c1e1d00 */
[C---:B------:R-:W-:Y:S01]  /*16b0*/  @P4 IMAD.WIDE.U32 R142, R0.reuse, 0x10, R142 ;  /* 0x00000010008e4825 */ /* 0x040fe200078e008e */
[----:B------:R2:W5:Y:S03]  /*16c0*/  @P4 LDG.E.128 R68, desc[UR6][R124.64] ;  /* 0x000000067c444981 */ /* 0x000566000c1e1d00 */
[C---:B------:R-:W-:Y:S01]  /*16d0*/  @P4 IMAD.WIDE.U32 R126, R0.reuse, 0x10, R126 ;  /* 0x00000010007e4825 */ /* 0x040fe200078e007e */
[----:B------:R2:W5:Y:S03]  /*16e0*/  @P4 LDG.E.128 R40, desc[UR6][R142.64] ;  /* 0x000000068e284981 */ /* 0x000566000c1e1d00 */
[----:B------:R-:W-:Y:S01]  /*16f0*/  @P4 VIADD R0, R0, 0x20 ;  /* 0x0000002000004836 */ /* 0x000fe20000000000 */
[----:B------:R2:W5:Y:S03]  /*1700*/  @P4 LDG.E.128 R96, desc[UR6][R126.64] ;  /* 0x000000067e604981 */ /* 0x000566000c1e1d00 */
[----:B0-----:R-:W-:-:S04]  /*1710*/  @P5 IMAD.WIDE.U32 R128, R0, 0x10, R128 ;  /* 0x0000001000805825 */ /* 0x001fc800078e0080 */
[C---:B------:R-:W-:Y:S01]  /*1720*/  @P5 IMAD.WIDE.U32 R130, R0.reuse, 0x10, R130 ;  /* 0x0000001000825825 */ /* 0x040fe200078e0082 */
[----:B------:R2:W5:Y:S03]  /*1730*/  @P5 LDG.E.128 R44, desc[UR6][R128.64] ;  /* 0x00000006802c5981 */ /* 0x000566000c1e1d00 */
[C---:B------:R-:W-:Y:S01]  /*1740*/  @P5 IMAD.WIDE.U32 R144, R0.reuse, 0x10, R144 ;  /* 0x0000001000905825 */ /* 0x040fe200078e0090 */
[----:B------:R2:W5:Y:S03]  /*1750*/  @P5 LDG.E.128 R64, desc[UR6][R130.64] ;  /* 0x0000000682405981 */ /* 0x000566000c1e1d00 */
[C---:B------:R-:W-:Y:S01]  /*1760*/  @P5 IMAD.WIDE.U32 R146, R0.reuse, 0x10, R146 ;  /* 0x0000001000925825 */ /* 0x040fe200078e0092 */
[----:B------:R2:W5:Y:S03]  /*1770*/  @P5 LDG.E.128 R48, desc[UR6][R144.64] ;  /* 0x0000000690305981 */ /* 0x000566000c1e1d00 */
[----:B------:R-:W-:Y:S01]  /*1780*/  @P5 VIADD R0, R0, 0x20 ;  /* 0x0000002000005836 */ /* 0x000fe20000000000 */
[----:B------:R2:W5:Y:S03]  /*1790*/  @P5 LDG.E.128 R92, desc[UR6][R146.64] ;  /* 0x00000006925c5981 */ /* 0x000566000c1e1d00 */
[----:B------:R-:W-:-:S04]  /*17a0*/  @P0 IMAD.WIDE.U32 R148, R0, 0x10, R148 ;  /* 0x0000001000940825 */ /* 0x000fc800078e0094 */
[C---:B-1----:R-:W-:Y:S01]  /*17b0*/  @P0 IMAD.WIDE.U32 R132, R0.reuse, 0x10, R132 ;  /* 0x0000001000840825 */ /* 0x042fe200078e0084 */
[----:B------:R2:W5:Y:S03]  /*17c0*/  @P0 LDG.E.128 R52, desc[UR6][R148.64] ;  /* 0x0000000694340981 */ /* 0x000566000c1e1d00 */
[C---:B------:R-:W-:Y:S01]  /*17d0*/  @P0 IMAD.WIDE.U32 R134, R0.reuse, 0x10, R134 ;  /* 0x0000001000860825 */ /* 0x040fe200078e0086 */
[----:B------:R2:W5:Y:S03]  /*17e0*/  @P0 LDG.E.128 R60, desc[UR6][R132.64] ;  /* 0x00000006843c0981 */ /* 0x000566000c1e1d00 */
[----:B----4-:R-:W-:Y:S01]  /*17f0*/  @P0 IMAD.WIDE.U32 R136, R0, 0x10, R136 ;  /* 0x0000001000880825 */ /* 0x010fe200078e0088 */
        /* <DEDUP_REMOVED lines=18> */
.L_x_20520:
        /* <DEDUP_REMOVED lines=12> */
[----:B------:R-:W0:Y:S08]  /*19e0*/  LDC.64 R100, c[0x0][0x3d0] ;  /* 0x0000f400ff647b82 */ /* 0x000e300000000a00 */
[----:B------:R-:W4:Y:S01]  /*19f0*/  LDC.64 R104, c[0x0][0x3d8] ;  /* 0x0000f600ff687b82 */ /* 0x000f220000000a00 */
[----:B------:R-:W-:Y:S01]  /*1a00*/  ISETP.GE.U32.AND P0, PT, R194, 0xe0, PT ;  /* 0x000000e0c200780c */ /* 0x000fe20003f06070 */
[----:B------:R2:W5:Y:S06]  /*1a10*/  @P6 LDG.E.128 R4, desc[UR6][R88.64] ;  /* 0x0000000658046981 */ /* 0x00056c000c1e1d00 */
[----:B------:R-:W1:Y:S08]  /*1a20*/  @P6 LDC.64 R90, c[0x0][0x438] ;  /* 0x00010e00ff5a6b82 */ /* 0x000e700000000a00 */
[----:B------:R-:W3:Y:S08]  /*1a30*/  @P1 LDC.64 R96, c[0x0][0x438] ;  /* 0x00010e00ff601b82 */ /* 0x000ef00000000a00 */
[----:B------:R-:W4:Y:S08]  /*1a40*/  @P2 LDC.64 R102, c[0x0][0x438] ;  /* 0x00010e00ff662b82 */ /* 0x000f300000000a00 */
[----:B------:R-:W4:Y:S01]  /*1a50*/  LDC.64 R106, c[0x0][0x3d0] ;  /* 0x0000f400ff6a7b82 */ /* 0x000f220000000a00 */
[----:B-1----:R-:W-:Y:S01]  /*1a60*/  @P6 IMAD.WIDE.U32 R90, R0, 0x10, R90 ;  /* 0x00000010005a6825 */ /* 0x002fe200078e005a */
[----:B------:R-:W-:-:S06]  /*1a70*/  @P6 LOP3.LUT R196, R196, 0x100, RZ, 0xfc, !PT ;  /* 0x00000100c4c46812 */ /* 0x000fcc00078efcff */
[----:B------:R-:W1:Y:S08]  /*1a80*/  LDC.64 R110, c[0x0][0x3d8] ;  /* 0x0000f600ff6e7b82 */ /* 0x000e700000000a00 */
[----:B------:R-:W1:Y:S01]  /*1a90*/  @P3 LDC.64 R108, c[0x0][0x438] ;  /* 0x00010e00ff6c3b82 */ /* 0x000e620000000a00 */
[C---:B------:R-:W-:Y:S01]  /*1aa0*/  @P6 IMAD.WIDE.U32 R92, R0.reuse, 0x10, R92 ;  /* 0x00000010005c6825 */ /* 0x040fe200078e005c */
[----:B------:R-:W-:Y:S01]  /*1ab0*/  @P6 LOP3.LUT R0, R0, 0x20, RZ, 0xfc, !PT ;  /* 0x0000002000006812 */ /* 0x000fe200078efcff */
[----:B------:R0:W5:Y:S05]  /*1ac0*/  @P6 LDG.E.128 R84, desc[UR6][R90.64] ;  /* 0x000000065a546981 */ /* 0x00016a000c1e1d00 */
[----:B------:R-:W1:Y:S08]  /*1ad0*/  LDC.64 R112, c[0x0][0x3d0] ;  /* 0x0000f400ff707b82 */ /* 0x000e700000000a00 */
[----:B------:R-:W1:Y:S08]  /*1ae0*/  LDC.64 R114, c[0x0][0x3d8] ;  /* 0x0000f600ff727b82 */ /* 0x000e700000000a00 */
[----:B--2---:R-:W2:Y:S01]  /*1af0*/  @P4 LDC.64 R88, c[0x0][0x438] ;  /* 0x00010e00ff584b82 */ /* 0x004ea20000000a00 */
[C---:B------:R-:W-:Y:S01]  /*1b00*/  @P1 IMAD.WIDE.U32 R94, R0.reuse, 0x10, R94 ;  /* 0x00000010005e1825 */ /* 0x040fe200078e005e */
[----:B------:R-:W5:Y:S03]  /*1b10*/  @P6 LDG.E.128 R8, desc[UR6][R92.64] ;  /* 0x000000065c086981 */ /* 0x000f66000c1e1d00 */
[C---:B---3--:R-:W-:Y:S01]  /*1b20*/  @P1 IMAD.WIDE.U32 R96, R0.reuse, 0x10, R96 ;  /* 0x0000001000601825 */ /* 0x048fe200078e0060 */
[----:B------:R3:W5:Y:S02]  /*1b30*/  @P1 LDG.E.128 R12, desc[UR6][R94.64] ;  /* 0x000000065e0c1981 */ /* 0x000764000c1e1d00 */
[----:B0-----:R-:W0:Y:S01]  /*1b40*/  LDC.64 R90, c[0x0][0x3d0] ;  /* 0x0000f400ff5a7b82 */ /* 0x001e220000000a00 */
[C---:B------:R-:W-:Y:S01]  /*1b50*/  @P1 IMAD.WIDE.U32 R98, R0.reuse, 0x10, R98 ;  /* 0x0000001000621825 */ /* 0x040fe200078e0062 */
[----:B------:R-:W5:Y:S06]  /*1b60*/  @P1 LDG.E.128 R80, desc[UR6][R96.64] ;  /* 0x0000000660501981 */ /* 0x000f6c000c1e1d00 */
        /* <DEDUP_REMOVED lines=10> */
[----:B------:R-:W4:Y:S01]  /*1c10*/  @P0 LDC.64 R122, c[0x0][0x438] ;  /* 0x00010e00ff7a0b82 */ /* 0x000f220000000a00 */
[----:B------:R-:W-:Y:S01]  /*1c20*/  @P3 IMAD.WIDE.U32 R106, R0, 0x10, R106 ;  /* 0x00000010006a3825 */ /* 0x000fe200078e006a */
[----:B------:R-:W-:Y:S01]  /*1c30*/  ISETP.GE.U32.AND P1, PT, R194, 0x100, PT ;  /* 0x00000100c200780c */ /* 0x000fe20003f26070 */
[----:B------:R-:W5:Y:S02]  /*1c40*/  @P2 LDG.E.128 R20, desc[UR6][R100.64] ;  /* 0x0000000664142981 */ /* 0x000f64000c1e1d00 */
[C---:B-1----:R-:W-:Y:S01]  /*1c50*/  @P3 IMAD.WIDE.U32 R108, R0.reuse, 0x10, R108 ;  /* 0x00000010006c3825 */ /* 0x042fe200078e006c */
[----:B---3--:R-:W-:Y:S01]  /*1c60*/  CS2R R94, SRZ ;  /* 0x00000000005e7805 */ /* 0x008fe2000001ff00 */
[----:B------:R-:W5:Y:S02]  /*1c70*/  @P2 LDG.E.128 R76, desc[UR6][R102.64] ;  /* 0x00000006664c2981 */ /* 0x000f64000c1e1d00 */
[C---:B------:R-:W-:Y:S01]  /*1c80*/  @P3 IMAD.WIDE.U32 R110, R0.reuse, 0x10, R110 ;  /* 0x00000010006e3825 */ /* 0x040fe200078e006e */
[----:B------:R-:W-:Y:S01]  /*1c90*/  @P3 IADD3 R0, PT, PT, R0, 0x20, RZ ;  /* 0x0000002000003810 */ /* 0x000fe20007ffe0ff */
[----:B------:R-:W5:Y:S04]  /*1ca0*/  @P2 LDG.E.128 R24, desc[UR6][R104.64] ;  /* 0x0000000668182981 */ /* 0x000f68000c1e1d00 */
[C---:B------:R-:W-:Y:S01]  /*1cb0*/  @P4 IMAD.WIDE.U32 R112, R0.reuse, 0x10, R112 ;  /* 0x0000001000704825 */ /* 0x040fe200078e0070 */
[----:B------:R-:W5:Y:S03]  /*1cc0*/  @P3 LDG.E.128 R28, desc[UR6][R106.64] ;  /* 0x000000066a1c3981 */ /* 0x000f66000c1e1d00 */
[C---:B--2---:R-:W-:Y:S01]  /*1cd0*/  @P4 IMAD.WIDE.U32 R88, R0.reuse, 0x10, R88 ;  /* 0x0000001000584825 */ /* 0x044fe200078e0058 */
[----:B------:R-:W5:Y:S03]  /*1ce0*/  @P3 LDG.E.128 R72, desc[UR6][R108.64] ;  /* 0x000000066c483981 */ /* 0x000f66000c1e1d00 */
[C---:B------:R-:W-:Y:S01]  /*1cf0*/  @P4 IMAD.WIDE.U32 R114, R0.reuse, 0x10, R114 ;  /* 0x0000001000724825 */ /* 0x040fe200078e0072 */
[----:B------:R-:W5:Y:S03]  /*1d00*/  @P3 LDG.E.128 R32, desc[UR6][R110.64] ;  /* 0x000000066e203981 */ /* 0x000f66000c1e1d00 */
[----:B------:R-:W-:Y:S01]  /*1d10*/  @P4 VIADD R0, R0, 0x20 ;  /* 0x0000002000004836 */ /* 0x000fe20000000000 */
[----:B------:R-:W5:Y:S03]  /*1d20*/  @P4 LDG.E.128 R36, desc[UR6][R112.64] ;  /* 0x0000000670244981 */ /* 0x000f66000c1e1d00 */
[C---:B0-----:R-:W-:Y:S01]  /*1d30*/  @P5 IMAD.WIDE.U32 R92, R0.reuse, 0x10, R90 ;  /* 0x00000010005c5825 */ /* 0x041fe200078e005a */
[----:B------:R0:W5:Y:S03]  /*1d40*/  @P4 LDG.E.128 R68, desc[UR6][R88.64] ;  /* 0x0000000658444981 */ /* 0x000166000c1e1d00 */
[C---:B------:R-:W-:Y:S01]  /*1d50*/  @P5 IMAD.WIDE.U32 R116, R0.reuse, 0x10, R116 ;  /* 0x0000001000745825 */ /* 0x040fe200078e0074 */
[----:B------:R-:W5:Y:S03]  /*1d60*/  @P4 LDG.E.128 R40, desc[UR6][R114.64] ;  /* 0x0000000672284981 */ /* 0x000f66000c1e1d00 */
[C---:B------:R-:W-:Y:S01]  /*1d70*/  @P5 IMAD.WIDE.U32 R118, R0.reuse, 0x10, R118 ;  /* 0x0000001000765825 */ /* 0x040fe200078e0076 */
[----:B------:R-:W5:Y:S03]  /*1d80*/  @P5 LDG.E.128 R64, desc[UR6][R116.64] ;  /* 0x0000000674405981 */ /* 0x000f66000c1e1d00 */
[----:B------:R-:W-:Y:S01]  /*1d90*/  @P5 VIADD R0, R0, 0x20 ;  /* 0x0000002000005836 */ /* 0x000fe20000000000 */
[----:B------:R-:W5:Y:S03]  /*1da0*/  @P5 LDG.E.128 R48, desc[UR6][R118.64] ;  /* 0x0000000676305981 */ /* 0x000f66000c1e1d00 */
[C---:B----4-:R-:W-:Y:S01]  /*1db0*/  @P0 IMAD.WIDE.U32 R120, R0.reuse, 0x10, R120 ;  /* 0x0000001000780825 */ /* 0x050fe200078e0078 */
[----:B------:R1:W5:Y:S03]  /*1dc0*/  @P5 LDG.E.128 R44, desc[UR6][R92.64] ;  /* 0x000000065c2c5981 */ /* 0x000366000c1e1d00 */
[C---:B------:R-:W-:Y:S01]  /*1dd0*/  @P0 IMAD.WIDE.U32 R122, R0.reuse, 0x10, R122 ;  /* 0x00000010007a0825 */ /* 0x040fe200078e007a */
[----:B------:R2:W5:Y:S03]  /*1de0*/  @P0 LDG.E.128 R52, desc[UR6][R120.64] ;  /* 0x0000000678340981 */ /* 0x000566000c1e1d00 */
[----:B------:R-:W-:Y:S01]  /*1df0*/  @P0 IMAD.WIDE.U32 R124, R0, 0x10, R124 ;  /* 0x00000010007c0825 */ /* 0x000fe200078e007c */
[----:B------:R2:W5:Y:S04]  /*1e00*/  @P0 LDG.E.128 R60, desc[UR6][R122.64] ;  /* 0x000000067a3c0981 */ /* 0x000568000c1e1d00 */
[----:B------:R2:W5:Y:S01]  /*1e10*/  @P0 LDG.E.128 R56, desc[UR6][R124.64] ;  /* 0x000000067c380981 */ /* 0x000562000c1e1d00 */
[----:B------:R-:W-:-:S02]  /*1e20*/  CS2R R90, SRZ ;  /* 0x00000000005a7805 */ /* 0x000fc4000001ff00 */
[----:B0-----:R-:W-:Y:S02]  /*1e30*/  CS2R R88, SRZ ;  /* 0x0000000000587805 */ /* 0x001fe4000001ff00 */
[----:B-1----:R-:W-:Y:S02]  /*1e40*/  CS2R R92, SRZ ;  /* 0x00000000005c7805 */ /* 0x002fe4000001ff00 */
        /* <DEDUP_REMOVED lines=11> */
[----:B--2---:R-:W-:Y:S06]  /*1f00*/  @!P1 BRA `(.L_x_20519) ;  /* 0x0000000000649947 */ /* 0x004fec0003800000 */
        /* <DEDUP_REMOVED lines=25> */
.L_x_20519:
[----:B------:R-:W-:Y:S05]  /*20a0*/  BSYNC.RECONVERGENT B0 ;  /* 0x0000000000007941 */ /* 0x000fea0003800200 */
.L_x_20516:
[----:B------:R-:W0:Y:S01]  /*20b0*/  S2UR UR5, SR_CTAID.X ;  /* 0x00000000000579c3 */ /* 0x000e220000002500 */
[----:B------:R-:W1:Y:S01]  /*20c0*/  LDCU UR8, c[0x0][0x384] ;  /* 0x00007080ff0877ac */ /* 0x000e620008000800 */
[----:B------:R-:W-:Y:S01]  /*20d0*/  SHF.R.U32.HI R0, RZ, 0x5, R192 ;  /* 0x00000005ff007819 */ /* 0x000fe200000116c0 */
[----:B0-----:R-:W-:-:S06]  /*20e0*/  USHF.L.U32 UR4, UR5, 0x2, URZ ;  /* 0x0000000205047899 */ /* 0x001fcc00080006ff */
[----:B------:R-:W-:-:S04]  /*20f0*/  LOP3.LUT R189, R0, UR4, RZ, 0xfc, !PT ;  /* 0x0000000400bd7c12 */ /* 0x000fc8000f8efcff */
[----:B-1----:R-:W-:-:S13]  /*2100*/  ISETP.GE.AND P0, PT, R189, UR8, PT ;  /* 0x00000008bd007c0c */ /* 0x002fda000bf06270 */
[----:B------:R-:W-:Y:S05]  /*2110*/  @P0 EXIT ;  /* 0x000000000000094d */ /* 0x000fea0003800000 */
[----:B------:R-:W0:Y:S01]  /*2120*/  LDC R133, c[0x0][0x360] ;  /* 0x0000d800ff857b82 */ /* 0x000e220000000800 */
[----:B-----5:R-:W-:Y:S01]  /*2130*/  VIADD R134, R2, 0x9e3779b9 ;  /* 0x9e3779b902867836 */ /* 0x020fe20000000000 */
[----:B------:R-:W-:Y:S01]  /*2140*/  LOP3.LUT R188, R188, 0x3, RZ, 0xc0, !PT ;  /* 0x00000003bcbc7812 */ /* 0x000fe200078ec0ff */
[----:B------:R-:W-:Y:S01]  /*2150*/  IMAD R137, R197, -0x2daee0ad, RZ ;  /* 0xd2511f53c5897824 */ /* 0x000fe200078e02ff */
[----:B------:R-:W1:Y:S01]  /*2160*/  LDCU UR10, c[0x0][0x408] ;  /* 0x00008100ff0a77ac */ /* 0x000e620008000800 */
[----:B------:R-:W-:Y:S02]  /*2170*/  VIADD R138, R3, 0xbb67ae85 ;  /* 0xbb67ae85038a7836 */ /* 0x000fe40000000000 */
[----:B------:R-:W-:Y:S01]  /*2180*/  IMAD.MOV.U32 R187, RZ, RZ, RZ ;  /* 0x000000ffffbb7224 */ /* 0x000fe200078e00ff */
[----:B------:R-:W2:Y:S01]  /*2190*/  LDCU UR13, c[0x0][0x388] ;  /* 0x00007100ff0d77ac */ /* 0x000ea20008000800 */
[----:B------:R-:W3:Y:S01]  /*21a0*/  LDCU.U8 UR11, c[0x0][0x410] ;  /* 0x00008200ff0b77ac */ /* 0x000ee20008000000 */
[----:B------:R-:W4:Y:S01]  /*21b0*/  LDCU UR12, c[0x0][0x448] ;  /* 0x00008900ff0c77ac */ /* 0x000f220008000800 */
[----:B------:R-:W0:Y:S02]  /*21c0*/  LDCU.64 UR8, c[0x0][0x3a0] ;  /* 0x00007400ff0877ac */ /* 0x000e240008000a00 */
        /* <DEDUP_REMOVED lines=9> */
[----:B------:R-:W-:-:S03]  /*2260*/  LOP3.LUT R132, R134, R135, R132, 0x96, !PT ;  /* 0x0000008786847212 */ /* 0x000fc600078e9684 */
[----:B------:R-:W-:Y:S01]  /*2270*/  IMAD R133, R133, -0x326172a9, RZ ;  /* 0xcd9e8d5785857824 */ /* 0x000fe200078e02ff */
[----:B------:R-:W-:Y:S01]  /*2280*/  LOP3.LUT R136, R138, R137, R136, 0x96, !PT ;  /* 0x000000898a887212 */ /* 0x000fe200078e9688 */
[----:B------:R-:W-:Y:S01]  /*2290*/  IMAD R138, R0, -0x2daee0ad, RZ ;  /* 0xd2511f53008a7824 */ /* 0x000fe200078e02ff */
[----:B------:R-:W-:Y:S01]  /*22a0*/  IADD3 R137, PT, PT, R3, 0x76cf5d0a, RZ ;  /* 0x76cf5d0a03897810 */ /* 0x000fe20007ffe0ff */
[----:B------:R-:W-:-:S04]  /*22b0*/  IMAD.HI.U32 R135, R132, -0x2daee0ad, RZ ;  /* 0xd2511f5384877827 */ /* 0x000fc800078e00ff */
[----:B------:R-:W-:Y:S01]  /*22c0*/  IMAD.HI.U32 R0, R136, -0x326172a9, RZ ;  /* 0xcd9e8d5788007827 */ /* 0x000fe200078e00ff */
[----:B------:R-:W-:Y:S02]  /*22d0*/  LOP3.LUT R135, R137, R138, R135, 0x96, !PT ;  /* 0x0000008a89877212 */ /* 0x000fe400078e9687 */
[----:B------:R-:W-:Y:S01]  /*22e0*/  IADD3 R138, PT, PT, R3, 0x32370b8f, RZ ;  /* 0x32370b8f038a7810 */ /* 0x000fe20007ffe0ff */
        /* <DEDUP_REMOVED lines=23> */
[----:B------:R-:W-:Y:S02]  /*2460*/  VIADD R138, R3, 0xa9066899 ;  /* 0xa9066899038a7836 */ /* 0x000fe40000000000 */
[----:B------:R-:W-:Y:S01]  /*2470*/  IMAD R133, R134, -0x326172a9, RZ ;  /* 0xcd9e8d5786857824 */ /* 0x000fe200078e02ff */
[----:B------:R-:W-:Y:S01]  /*2480*/  IADD3 R134, PT, PT, R2, -0x4ab325aa, RZ ;  /* 0xb54cda5602867810 */ /* 0x000fe20007ffe0ff */
        /* <DEDUP_REMOVED lines=17> */
[----:B------:R-:W-:Y:S01]  /*25a0*/  IADD3 R138, PT, PT, R3, -0x24c28bd8, RZ ;  /* 0xdb3d7428038a7810 */ /* 0x000fe20007ffe0ff */
[----:B------:R-:W-:Y:S02]  /*25b0*/  IMAD R137, R0, -0x2daee0ad, RZ ;  /* 0xd2511f5300897824 */ /* 0x000fe400078e02ff */
[----:B------:R-:W-:-:S03]  /*25c0*/  IMAD.HI.U32 R0, R136, -0x326172a9, RZ ;  /* 0xcd9e8d5788007827 */ /* 0x000fc600078e00ff */
[----:B------:R-:W-:Y:S01]  /*25d0*/  LOP3.LUT R134, R138, R137, R134, 0x96, !PT ;  /* 0x000000898a867212 */ /* 0x000fe200078e9686 */
[----:B------:R-:W-:Y:S02]  /*25e0*/  VIADD R133, R2, 0xf1bbcdc8 ;  /* 0xf1bbcdc802857836 */ /* 0x000fe40000000000 */
[----:B------:R-:W-:Y:S02]  /*25f0*/  IMAD R136, R136, -0x326172a9, RZ ;  /* 0xcd9e8d5788887824 */ /* 0x000fe400078e02ff */
[----:B------:R-:W-:Y:S01]  /*2600*/  IMAD.HI.U32 R191, R134, -0x326172a9, RZ ;  /* 0xcd9e8d5786bf7827 */ /* 0x000fe200078e00ff */
[----:B------:R-:W-:-:S03]  /*2610*/  LOP3.LUT R0, R133, R135, R0, 0x96, !PT ;  /* 0x0000008785007212 */ /* 0x000fc600078e9600 */
[----:B------:R-:W-:Y:S02]  /*2620*/  VIADD R135, R2, 0x8ff34781 ;  /* 0x8ff3478102877836 */ /* 0x000fe40000000000 */
[----:B------:R-:W-:Y:S01]  /*2630*/  IMAD R133, R132, -0x2daee0ad, RZ ;  /* 0xd2511f5384857824 */ /* 0x000fe200078e02ff */
[----:B------:R-:W-:Y:S01]  /*2640*/  IADD3 R132, PT, PT, R3, -0x695add53, RZ ;  /* 0x96a522ad03847810 */ /* 0x000fe20007ffe0ff */
[----:B------:R-:W-:Y:S01]  /*2650*/  IMAD.HI.U32 R190, R0, -0x2daee0ad, RZ ;  /* 0xd2511f5300be7827 */ /* 0x000fe200078e00ff */
[----:B------:R-:W-:-:S03]  /*2660*/  LOP3.LUT R191, R135, R136, R191, 0x96, !PT ;  /* 0x0000008887bf7212 */ /* 0x000fc600078e96bf */
[----:B------:R-:W-:Y:S01]  /*2670*/  IMAD R186, R134, -0x326172a9, RZ ;  /* 0xcd9e8d5786ba7824 */ /* 0x000fe200078e02ff */
[----:B------:R-:W-:Y:S01]  /*2680*/  LOP3.LUT R190, R132, R133, R190, 0x96, !PT ;  /* 0x0000008584be7212 */ /* 0x000fe200078e96be */
[----:B01234-:R-:W-:-:S07]  /*2690*/  IMAD R185, R0, -0x2daee0ad, RZ ;  /* 0xd2511f5300b97824 */ /* 0x01ffce00078e02ff */
.L_x_21057:
[----:B------:R-:W-:Y:S01]  /*26a0*/  IMAD R0, R189, UR13, RZ ;  /* 0x0000000dbd007c24 */ /* 0x000fe2000f8e02ff */
[----:B------:R-:W-:Y:S01]  /*26b0*/  LOP3.LUT P0, RZ, R196, 0x100, RZ, 0xc0, !PT ;  /* 0x00000100c4ff7812 */ /* 0x000fe2000780c0ff */
        /* <DEDUP_REMOVED lines=38> */
.L_x_20526:
        /* <DEDUP_REMOVED lines=13> */
.L_x_20528:
[----:B------:R-:W-:Y:S05]  /*29f0*/  BSYNC.RECONVERGENT B2 ;  /* 0x0000000000027941 */ /* 0x000fea0003800200 */
.L_x_20527:
        /* <DEDUP_REMOVED lines=43> */
[----:B------:R-:W-:-:S04]  /*2cb0*/  LOP3.LUT R190, R173, R174, R179, 0x96, !PT ;  /* 0x000000aeadbe7212 */ /* 0x000fc800078e96b3 */
        /* <DEDUP_REMOVED lines=17> */
.L_x_20525:
[----:B------:R-:W-:Y:S05]  /*2dd0*/  BSYNC.RECONVERGENT B1 ;  /* 0x0000000000017941 */ /* 0x000fea0003800200 */
.L_x_20524:
[----:B------:R-:W0:Y:S01]  /*2de0*/  LDC R172, c[0x0][0x404] ;  /* 0x00010100ffac7b82 */ /* 0x000e220000000800 */
[----:B------:R-:W-:Y:S01]  /*2df0*/  ISETP.NE.AND P3, PT, R176, 0x1, PT ;  /* 0x00000001b000780c */ /* 0x000fe20003f65270 */
[----:B------:R-:W-:Y:S01]  /*2e00*/  BSSY.RECONVERGENT B1, `(.L_x_20529) ;  /* 0x000005b000017945 */ /* 0x000fe20003800200 */
[----:B------:R-:W-:Y:S01]  /*2e10*/  I2FP.F32.U32 R174, R173 ;  /* 0x000000ad00ae7245 */ /* 0x000fe20000201000 */
[----:B------:R-:W-:Y:S02]  /*2e20*/  IMAD.MOV.U32 R173, RZ, RZ, 0x2f800000 ;  /* 0x2f800000ffad7424 */ /* 0x000fe400078e00ff */
[----:B------:R-:W-:Y:S02]  /*2e30*/  HFMA2 R177, -RZ, RZ, 0, 1.1920928955078125e-07 ;  /* 0x00000002ffb17431 */ /* 0x000fe400000001ff */
[----:B------:R-:W-:Y:S01]  /*2e40*/  FFMA.FTZ R175, R174, R173, 1.1641532182693481445e-10 ;  /* 0x2f000000aeaf7423 */ /* 0x000fe200000100ad */
[----:B------:R-:W-:-:S04]  /*2e50*/  IMAD.MOV.U32 R174, RZ, RZ, R186 ;  /* 0x000000ffffae7224 */ /* 0x000fc800078e00ba */
        /* <DEDUP_REMOVED lines=10> */
.L_x_20531:
        /* <DEDUP_REMOVED lines=13> */
.L_x_20533:
[----:B------:R-:W-:Y:S05]  /*2fd0*/  BSYNC.RECONVERGENT B2 ;  /* 0x0000000000027941 */ /* 0x000fea0003800200 */
.L_x_20532:
        /* <DEDUP_REMOVED lines=61> */
.L_x_20530:
[----:B------:R-:W-:Y:S05]  /*33b0*/  BSYNC.RECONVERGENT B1 ;  /* 0x0000000000017941 */ /* 0x000fea0003800200 */
.L_x_20529:
[----:B------:R-:W-:Y:S01]  /*33c0*/  ISETP.NE.AND P4, PT, R177, 0x1, PT ;  /* 0x00000001b100780c */ /* 0x000fe20003f85270 */
[----:B------:R-:W-:Y:S01]  /*33d0*/  BSSY.RECONVERGENT B1, `(.L_x_20534) ;  /* 0x000005a000017945 */ /* 0x000fe20003800200 */
[----:B------:R-:W-:Y:S01]  /*33e0*/  I2FP.F32.U32 R174, R174 ;  /* 0x000000ae00ae7245 */ /* 0x000fe20000201000 */
[----:B------:R-:W-:-:S04]  /*33f0*/  IMAD.MOV.U32 R176, RZ, RZ, 0x2 ;  /* 0x00000002ffb07424 */ /* 0x000fc800078e00ff */
        /* <DEDUP_REMOVED lines=12> */
.L_x_20536:
        /* <DEDUP_REMOVED lines=13> */
.L_x_20538:
[----:B------:R-:W-:Y:S05]  /*3590*/  BSYNC.RECONVERGENT B2 ;  /* 0x0000000000027941 */ /* 0x000fea0003800200 */
.L_x_20537:
        /* <DEDUP_REMOVED lines=55> */
[----:B------:R-:W-:Y:S01]  /*3910*/  HFMA2 R176, -RZ, RZ, 0, 0 ;  /* 0x00000000ffb07431 */ /* 0x000fe200000001ff */
[----:B------:R-:W-:Y:S01]  /*3920*/  MOV R186, R190 ;  /* 0x000000be00ba7202 */ /* 0x000fe20000000f00 */
[----:B------:R-:W-:-:S05]  /*3930*/  VIADD R177, R3, 0x96a522ad ;  /* 0x96a522ad03b17836 */ /* 0x000fca0000000000 */
[----:B------:R-:W-:Y:S01]  /*3940*/  LOP3.LUT R190, R177, R174, R179, 0x96, !PT ;  /* 0x000000aeb1be7212 */ /* 0x000fe200078e96b3 */
[----:B------:R-:W-:Y:S02]  /*3950*/  IMAD.MOV.U32 R174, RZ, RZ, R0 ;  /* 0x000000ffffae7224 */ /* 0x000fe400078e0000 */
[----:B------:R-:W-:-:S07]  /*3960*/  IMAD.MOV.U32 R0, RZ, RZ, R178 ;  /* 0x000000ffff007224 */ /* 0x000fce00078e00b2 */
.L_x_20535:
[----:B------:R-:W-:Y:S05]  /*3970*/  BSYNC.RECONVERGENT B1 ;  /* 0x0000000000017941 */ /* 0x000fea0003800200 */
.L_x_20534:
[----:B------:R-:W-:Y:S01]  /*3980*/  ISETP.NE.AND P5, PT, R176, 0x1, PT ;  /* 0x00000001b000780c */ /* 0x000fe20003fa5270 */
[----:B------:R-:W-:Y:S01]  /*3990*/  BSSY.RECONVERGENT B1, `(.L_x_20539) ;  /* 0x000005a000017945 */ /* 0x000fe20003800200 */
[----:B------:R-:W-:Y:S01]  /*39a0*/  I2FP.F32.U32 R174, R174 ;  /* 0x000000ae00ae7245 */ /* 0x000fe20000201000 */
[----:B------:R-:W-:-:S04]  /*39b0*/  IMAD.MOV.U32 R188, RZ, RZ, 0x2 ;  /* 0x00000002ffbc7424 */ /* 0x000fc800078e00ff */
        /* <DEDUP_REMOVED lines=12> */
.L_x_20541:
        /* <DEDUP_REMOVED lines=13> */
.L_x_20543:
[----:B------:R-:W-:Y:S05]  /*3b50*/  BSYNC.RECONVERGENT B2 ;  /* 0x0000000000027941 */ /* 0x000fea0003800200 */
.L_x_20542:
        /* <DEDUP_REMOVED lines=61> */
.L_x_20540:
[----:B------:R-:W-:Y:S05]  /*3f30*/  BSYNC.RECONVERGENT B1 ;  /* 0x0000000000017941 */ /* 0x000fea0003800200 */
.L_x_20539:
        /* <DEDUP_REMOVED lines=17> */
.L_x_20523:
        /* <DEDUP_REMOVED lines=16> */
.L_x_20547:
        /* <DEDUP_REMOVED lines=13> */
.L_x_20549:
[----:B------:R-:W-:Y:S05]  /*4220*/  BSYNC.RECONVERGENT B2 ;  /* 0x0000000000027941 */ /* 0x000fea0003800200 */
.L_x_20548:
        /* <DEDUP_REMOVED lines=61> */
.L_x_20546:
[----:B------:R-:W-:Y:S05]  /*4600*/  BSYNC.RECONVERGENT B1 ;  /* 0x0000000000017941 */ /* 0x000fea0003800200 */
.L_x_20545:
[----:B------:R-:W0:Y:S01]  /*4610*/  LDC R172, c[0x0][0x404] ;  /* 0x00010100ffac7b82 */ /* 0x000e220000000800 */
[----:B------:R-:W-:Y:S01]  /*4620*/  ISETP.NE.AND P3, PT, R176, 0x1, PT ;  /* 0x00000001b000780c */ /* 0x000fe20003f65270 */
[----:B------:R-:W-:Y:S01]  /*4630*/  BSSY.RECONVERGENT B1, `(.L_x_20550) ;  /* 0x000005d000017945 */ /* 0x000fe20003800200 */
[----:B------:R-:W-:Y:S01]  /*4640*/  I2FP.F32.U32 R175, R174 ;  /* 0x000000ae00af7245 */ /* 0x000fe20000201000 */
[----:B------:R-:W-:Y:S02]  /*4650*/  IMAD.MOV.U32 R174, RZ, RZ, 0x2f800000 ;  /* 0x2f800000ffae7424 */ /* 0x000fe400078e00ff */
[----:B------:R-:W-:Y:S02]  /*4660*/  HFMA2 R177, -RZ, RZ, 0, 1.1920928955078125e-07 ;  /* 0x00000002ffb17431 */ /* 0x000fe400000001ff */
        /* <DEDUP_REMOVED lines=14> */
.L_x_20552:
        /* <DEDUP_REMOVED lines=13> */
.L_x_20554:
[----:B------:R-:W-:Y:S05]  /*4820*/  BSYNC.RECONVERGENT B2 ;  /* 0x0000000000027941 */ /* 0x000fea0003800200 */
.L_x_20553:
        /* <DEDUP_REMOVED lines=44> */
[----:B------:R-:W-:Y:S02]  /*4af0*/  VIADD R175, R3, 0x1fd5c5a3 ;  /* 0x1fd5c5a303af7836 */ /* 0x000fe40000000000 */
[----:B------:R-:W-:-:S03]  /*4b00*/  IMAD.WIDE.U32 R190, R177, -0x2daee0ad, RZ ;  /* 0xd2511f53b1be7825 */ /* 0x000fc600078e00ff */
[----:B------:R-:W-:Y:S01]  /*4b10*/  LOP3.LUT R176, R175, R176, R181, 0x96, !PT ;  /* 0x000000b0afb07212 */ /* 0x000fe200078e96b5 */
[C---:B------:R-:W-:Y:S01]  /*4b20*/  VIADD R175, R2.reuse, 0xf1bbcdc8 ;  /* 0xf1bbcdc802af7836 */ /* 0x040fe20000000000 */
[----:B------:R-:W-:Y:S01]  /*4b30*/  LOP3.LUT R180, R179, R180, R191, 0x96, !PT ;  /* 0x000000b4b3b47212 */ /* 0x000fe200078e96bf */
[----:B------:R-:W-:Y:S02]  /*4b40*/  VIADD R191, R2, 0x8ff34781 ;  /* 0x8ff3478102bf7836 */ /* 0x000fe40000000000 */
[----:B------:R-:W-:-:S04]  /*4b50*/  IMAD.WIDE.U32 R176, R176, -0x326172a9, RZ ;  /* 0xcd9e8d57b0b07825 */ /* 0x000fc800078e00ff */
[----:B------:R-:W-:Y:S01]  /*4b60*/  IMAD.WIDE.U32 R180, R180, -0x326172a9, RZ ;  /* 0xcd9e8d57b4b47825 */ /* 0x000fe200078e00ff */
[----:B------:R-:W-:-:S03]  /*4b70*/  LOP3.LUT R175, R175, R182, R177, 0x96, !PT ;  /* 0x000000b6afaf7212 */ /* 0x000fc600078e96b1 */
[----:B------:R-:W-:Y:S01]  /*4b80*/  IMAD.MOV.U32 R186, RZ, RZ, R180 ;  /* 0x000000ffffba7224 */ /* 0x000fe200078e00b4 */
[----:B------:R-:W-:Y:S01]  /*4b90*/  LOP3.LUT R191, R191, R176, R181, 0x96, !PT ;  /* 0x000000b0bfbf7212 */ /* 0x000fe200078e96b5 */
[----:B------:R-:W-:Y:S01]  /*4ba0*/  IMAD.WIDE.U32 R178, R175, -0x2daee0ad, RZ ;  /* 0xd2511f53afb27825 */ /* 0x000fe200078e00ff */
[----:B------:R-:W-:-:S03]  /*4bb0*/  IADD3 R175, PT, PT, R3, -0x695add53, RZ ;  /* 0x96a522ad03af7810 */ /* 0x000fc60007ffe0ff */
[----:B------:R-:W-:Y:S01]  /*4bc0*/  IMAD.MOV.U32 R177, RZ, RZ, RZ ;  /* 0x000000ffffb17224 */ /* 0x000fe200078e00ff */
[----:B------:R-:W-:Y:S01]  /*4bd0*/  LOP3.LUT R190, R175, R190, R179, 0x96, !PT ;  /* 0x000000beafbe7212 */ /* 0x000fe200078e96b3 */
[----:B------:R-:W-:Y:S01]  /*4be0*/  IMAD.MOV.U32 R175, RZ, RZ, R0 ;  /* 0x000000ffffaf7224 */ /* 0x000fe200078e0000 */
[----:B------:R-:W-:-:S07]  /*4bf0*/  MOV R0, R178 ;  /* 0x000000b200007202 */ /* 0x000fce0000000f00 */
.L_x_20551:
[----:B------:R-:W-:Y:S05]  /*4c00*/  BSYNC.RECONVERGENT B1 ;  /* 0x0000000000017941 */ /* 0x000fea0003800200 */
.L_x_20550:
        /* <DEDUP_REMOVED lines=15> */
.L_x_20557:
        /* <DEDUP_REMOVED lines=13> */
.L_x_20559:
[----:B------:R-:W-:Y:S05]  /*4dd0*/  BSYNC.RECONVERGENT B2 ;  /* 0x0000000000027941 */ /* 0x000fea0003800200 */
.L_x_20558:
        /* <DEDUP_REMOVED lines=56> */
[----:B------:R-:W-:Y:S02]  /*5160*/  VIADD R177, R3, 0x96a522ad ;  /* 0x96a522ad03b17836 */ /* 0x000fe40000000000 */
[----:B------:R-:W-:Y:S02]  /*5170*/  IMAD.MOV.U32 R176, RZ, RZ, R0 ;  /* 0x000000ffffb07224 */ /* 0x000fe400078e0000 */
[----:B------:R-:W-:Y:S02]  /*5180*/  IMAD.MOV.U32 R0, RZ, RZ, R178 ;  /* 0x000000ffff007224 */ /* 0x000fe400078e00b2 */
[----:B------:R-:W-:Y:S01]  /*5190*/  HFMA2 R178, -RZ, RZ, 0, 0 ;  /* 0x00000000ffb27431 */ /* 0x000fe200000001ff */
[----:B------:R-:W-:-:S07]  /*51a0*/  LOP3.LUT R190, R177, R190, R179, 0x96, !PT ;  /* 0x000000beb1be7212 */ /* 0x000fce00078e96b3 */
.L_x_20556:
[----:B------:R-:W-:Y:S05]  /*51b0*/  BSYNC.RECONVERGENT B1 ;  /* 0x0000000000017941 */ /* 0x000fea0003800200 */
.L_x_20555:
        /* <DEDUP_REMOVED lines=17> */
.L_x_20562:
        /* <DEDUP_REMOVED lines=13> */
.L_x_20564:
[----:B------:R-:W-:Y:S05]  /*53a0*/  BSYNC.RECONVERGENT B2 ;  /* 0x0000000000027941 */ /* 0x000fea0003800200 */
.L_x_20563:
        /* <DEDUP_REMOVED lines=50> */
[----:B------:R-:W-:-:S03]  /*56d0*/  IADD3 R191, PT, PT, R2, -0x700cb87f, RZ ;  /* 0x8ff3478102bf7810 */ /* 0x000fc60007ffe0ff */
[----:B------:R-:W-:Y:S01]  /*56e0*/  IMAD.WIDE.U32 R180, R181, -0x326172a9, RZ ;  /* 0xcd9e8d57b5b47825 */ /* 0x000fe200078e00ff */
[----:B------:R-:W-:-:S03]  /*56f0*/  LOP3.LUT R179, R179, R182, R177, 0x96, !PT ;  /* 0x000000b6b3b37212 */ /* 0x000fc600078e96b1 */
[----:B------:R-:W-:Y:S01]  /*5700*/  VIADD R177, R3, 0x96a522ad ;  /* 0x96a522ad03b17836 */ /* 0x000fe20000000000 */
[----:B------:R-:W-:Y:S01]  /*5710*/  LOP3.LUT R191, R191, R176, R181, 0x96, !PT ;  /* 0x000000b0bfbf7212 */ /* 0x000fe200078e96b5 */
[----:B------:R-:W-:Y:S01]  /*5720*/  IMAD.WIDE.U32 R178, R179, -0x2daee0ad, RZ ;  /* 0xd2511f53b3b27825 */ /* 0x000fe200078e00ff */
[----:B------:R-:W-:-:S03]  /*5730*/  MOV R176, R0 ;  /* 0x0000000000b07202 */ /* 0x000fc60000000f00 */
[----:B------:R-:W-:Y:S01]  /*5740*/  IMAD.MOV.U32 R186, RZ, RZ, R180 ;  /* 0x000000ffffba7224 */ /* 0x000fe200078e00b4 */
[----:B------:R-:W-:Y:S01]  /*5750*/  LOP3.LUT R190, R177, R190, R179, 0x96, !PT ;  /* 0x000000beb1be7212 */ /* 0x000fe200078e96b3 */
[----:B------:R-:W-:Y:S02]  /*5760*/  IMAD.MOV.U32 R0, RZ, RZ, R178 ;  /* 0x000000ffff007224 */ /* 0x000fe400078e00b2 */
[----:B------:R-:W-:-:S07]  /*5770*/  IMAD.MOV.U32 R179, RZ, RZ, RZ ;  /* 0x000000ffffb37224 */ /* 0x000fce00078e00ff */
.L_x_20561:
[----:B------:R-:W-:Y:S05]  /*5780*/  BSYNC.RECONVERGENT B1 ;  /* 0x0000000000017941 */ /* 0x000fea0003800200 */
.L_x_20560:
        /* <DEDUP_REMOVED lines=15> */
.L_x_20567:
        /* <DEDUP_REMOVED lines=13> */
.L_x_20569:
[----:B------:R-:W-:Y:S05]  /*5950*/  BSYNC.RECONVERGENT B2 ;  /* 0x0000000000027941 */ /* 0x000fea0003800200 */
.L_x_20568:
        /* <DEDUP_REMOVED lines=61> */
.L_x_20566:
[----:B------:R-:W-:Y:S05]  /*5d30*/  BSYNC.RECONVERGENT B1 ;  /* 0x0000000000017941 */ /* 0x000fea0003800200 */
.L_x_20565:
        /* <DEDUP_REMOVED lines=17> */
.L_x_20572:
        /* <DEDUP_REMOVED lines=13> */
.L_x_20574:
[----:B------:R-:W-:Y:S05]  /*5f20*/  BSYNC.RECONVERGENT B2 ;  /* 0x0000000000027941 */ /* 0x000fea0003800200 */
.L_x_20573:
        /* <DEDUP_REMOVED lines=61> */
.L_x_20571:
[----:B------:R-:W-:Y:S05]  /*6300*/  BSYNC.RECONVERGENT B1 ;  /* 0x0000000000017941 */ /* 0x000fea0003800200 */
.L_x_20570:
        /* <DEDUP_REMOVED lines=15> */
.L_x_20577:
        /* <DEDUP_REMOVED lines=13> */
.L_x_20579:
[----:B------:R-:W-:Y:S05]  /*64d0*/  BSYNC.RECONVERGENT B2 ;  /* 0x0000000000027941 */ /* 0x000fea0003800200 */
.L_x_20578:
        /* <DEDUP_REMOVED lines=61> */
.L_x_20576:
[----:B------:R-:W-:Y:S05]  /*68b0*/  BSYNC.RECONVERGENT B1 ;  /* 0x0000000000017941 */ /* 0x000fea0003800200 */
.L_x_20575:
        /* <DEDUP_REMOVED lines=17> */
.L_x_20582:
        /* <DEDUP_REMOVED lines=15> */
.L_x_20584:
[----:B------:R-:W-:Y:S05]  /*6ac0*/  BSYNC.RECONVERGENT B2 ;  /* 0x0000000000027941 */ /* 0x000fea0003800200 */
.L_x_20583:
        /* <DEDUP_REMOVED lines=8> */
[----:B------:R-:W-:Y:S02]  /*6b50*/  VIADD R185, R2, 0x3c6ef372 ;  /* 0x3c6ef37202b97836 */ /* 0x000fe40000000000 */
[----:B------:R-:W-:Y:S01]  /*6b60*/  IMAD.MOV.U32 R176, RZ, RZ, R0 ;  /* 0x000000ffffb07224 */ /* 0x000fe200078e0000 */
        /* <DEDUP_REMOVED lines=50> */
[----:B------:R-:W-:-:S07]  /*6e90*/  MOV R0, R198 ;  /* 0x000000c600007202 */ /* 0x000fce0000000f00 */
.L_x_20581:
[----:B------:R-:W-:Y:S05]  /*6ea0*/  BSYNC.RECONVERGENT B1 ;  /* 0x0000000000017941 */ /* 0x000fea0003800200 */
.L_x_20580:
[-C--:B------:R-:W-:Y:S01]  /*6eb0*/  FMUL.FTZ R178, R140, R173.reuse ;  /* 0x000000ad8cb27220 */ /* 0x080fe20000410000 */
[-C--:B------:R-:W-:Y:S01]  /*6ec0*/  FSETP.GTU.FTZ.AND P6, PT, R175, R172.reuse, PT ;  /* 0x000000acaf00720b */ /* 0x080fe20003fdc000 */
[----:B------:R-:W-:Y:S01]  /*6ed0*/  FMUL.FTZ R175, R141, R173 ;  /* 0x000000ad8daf7220 */ /* 0x000fe20000410000 */
[----:B------:R-:W-:Y:S02]  /*6ee0*/  FSEL R134, R134, RZ, P4 ;  /* 0x000000ff86867208 */ /* 0x000fe40002000000 */
[----:B------:R-:W-:Y:S02]  /*6ef0*/  FSEL R181, R178, RZ, !P6 ;  /* 0x000000ffb2b57208 */ /* 0x000fe40007000000 */
[----:B------:R-:W-:Y:S02]  /*6f00*/  SEL R183, RZ, 0x1, P6 ;  /* 0x00000001ffb77807 */ /* 0x000fe40003000000 */
[----:B------:R-:W-:Y:S02]  /*6f10*/  FSETP.GTU.FTZ.AND P6, PT, R177, R172, PT ;  /* 0x000000acb100720b */ /* 0x000fe40003fdc000 */
[----:B------:R-:W-:-:S02]  /*6f20*/  FSEL R133, R133, RZ, P3 ;  /* 0x000000ff85857208 */ /* 0x000fc40001800000 */
[----:B------:R-:W-:Y:S02]  /*6f30*/  FSEL R178, R175, RZ, !P6 ;  /* 0x000000ffafb27208 */ /* 0x000fe40007000000 */
[----:B------:R-:W-:Y:S02]  /*6f40*/  I2FP.F32.U32 R175, R176 ;  /* 0x000000b000af7245 */ /* 0x000fe40000201000 */
[----:B------:R-:W-:Y:S01]  /*6f50*/  SEL R182, RZ, 0x1, P6 ;  /* 0x00000001ffb67807 */ /* 0x000fe20003000000 */
[----:B------:R-:W-:Y:S01]  /*6f60*/  FADD.FTZ R133, R133, R178 ;  /* 0x000000b285857221 */ /* 0x000fe20000010000 */
[----:B------:R-:W-:Y:S01]  /*6f70*/  FSEL R132, R132, RZ, P2 ;  /* 0x000000ff84847208 */ /* 0x000fe20001000000 */
[----:B------:R-:W-:Y:S01]  /*6f80*/  FFMA.FTZ R175, R175, R174, 1.1641532182693481445e-10 ;  /* 0x2f000000afaf7423 */ /* 0x000fe200000100ae */
[-C--:B------:R-:W-:Y:S01]  /*6f90*/  FMUL.FTZ R174, R143, R173.reuse ;  /* 0x000000ad8fae7220 */ /* 0x080fe20000410000 */
[----:B------:R-:W-:Y:S01]  /*6fa0*/  FMUL.FTZ R173, R142, R173 ;  /* 0x000000ad8ead7220 */ /* 0x000fe20000410000 */
[----:B------:R-:W-:Y:S01]  /*6fb0*/  FSEL R135, R135, RZ, P5 ;  /* 0x000000ff87877208 */ /* 0x000fe20002800000 */
[----:B------:R-:W-:Y:S01]  /*6fc0*/  FADD.FTZ R132, R132, R181 ;  /* 0x000000b584847221 */ /* 0x000fe20000010000 */
[----:B------:R-:W-:Y:S01]  /*6fd0*/  FSETP.GTU.FTZ.AND P6, PT, R175, R172, PT ;  /* 0x000000acaf00720b */ /* 0x000fe20003fdc000 */
[----:B------:R-:W-:-:S02]  /*6fe0*/  @P1 FADD.FTZ R133, R137, R133 ;  /* 0x0000008589851221 */ /* 0x000fc40000010000 */
[----:B------:R-:W-:Y:S01]  /*6ff0*/  @P1 FADD.FTZ R132, R136, R132 ;  /* 0x0000008488841221 */ /* 0x000fe20000010000 */
[----:B------:R-:W-:Y:S02]  /*7000*/  FSEL R174, R174, RZ, !P6 ;  /* 0x000000ffaeae7208 */ /* 0x000fe40007000000 */
[----:B------:R-:W-:Y:S02]  /*7010*/  SEL R180, RZ, 0x1, P6 ;  /* 0x00000001ffb47807 */ /* 0x000fe40003000000 */
[----:B------:R-:W-:Y:S01]  /*7020*/  FSETP.GTU.FTZ.AND P6, PT, R179, R172, PT ;  /* 0x000000acb300720b */ /* 0x000fe20003fdc000 */
[----:B------:R-:W-:-:S03]  /*7030*/  FADD.FTZ R135, R174, R135 ;  /* 0x00000087ae877221 */ /* 0x000fc60000010000 */
[----:B------:R-:W-:Y:S01]  /*7040*/  FSEL R173, R173, RZ, !P6 ;  /* 0x000000ffadad7208 */ /* 0x000fe20007000000 */
[----:B------:R-:W-:Y:S01]  /*7050*/  @P1 FADD.FTZ R135, R139, R135 ;  /* 0x000000878b871221 */ /* 0x000fe20000010000 */
[----:B------:R-:W-:-:S03]  /*7060*/  SEL R181, RZ, 0x1, P6 ;  /* 0x00000001ffb57807 */ /* 0x000fc60003000000 */
[----:B------:R-:W-:-:S04]  /*7070*/  FADD.FTZ R134, R134, R173 ;  /* 0x000000ad86867221 */ /* 0x000fc80000010000 */
[----:B------:R-:W-:-:S07]  /*7080*/  @P1 FADD.FTZ R134, R138, R134 ;  /* 0x000000868a861221 */ /* 0x000fce0000010000 */
.L_x_20544:
        /* <DEDUP_REMOVED lines=24> */
.L_x_20585:
[----:B------:R-:W-:Y:S02]  /*7210*/  IMAD.MOV.U32 R185, RZ, RZ, R0 ;  /* 0x000000ffffb97224 */ /* 0x000fe400078e0000 */
[----:B------:R-:W-:-:S07]  /*7220*/  VIADD R0, R184, 0x20 ;  /* 0x00000020b8007836 */ /* 0x000fce0000000000 */
.L_x_20522:
[----:B------:R-:W-:Y:S05]  /*7230*/  BSYNC.RECONVERGENT B0 ;  /* 0x0000000000007941 */ /* 0x000fea0003800200 */
.L_x_20521:
        /* <DEDUP_REMOVED lines=35> */
.L_x_20591:
        /* <DEDUP_REMOVED lines=13> */
.L_x_20593:
[----:B------:R-:W-:Y:S05]  /*7540*/  BSYNC.RECONVERGENT B2 ;  /* 0x0000000000027941 */ /* 0x000fea0003800200 */
.L_x_20592:
        /* <DEDUP_REMOVED lines=61> */
.L_x_20590:
[----:B------:R-:W-:Y:S05]  /*7920*/  BSYNC.RECONVERGENT B1 ;  /* 0x0000000000017941 */ /* 0x000fea0003800200 */
.L_x_20589:
        /* <DEDUP_REMOVED lines=20> */
.L_x_20596:
        /* <DEDUP_REMOVED lines=13> */
.L_x_20598:
[----:B------:R-:W-:Y:S05]  /*7b40*/  BSYNC.RECONVERGENT B2 ;  /* 0x0000000000027941 */ /* 0x000fea0003800200 */
.L_x_20597:
        /* <DEDUP_REMOVED lines=61> */
.L_x_20595:
[----:B------:R-:W-:Y:S05]  /*7f20*/  BSYNC.RECONVERGENT B1 ;  /* 0x0000000000017941 */ /* 0x000fea0003800200 */
.L_x_20594:
        /* <DEDUP_REMOVED lines=15> */
.L_x_20601:
        /* <DEDUP_REMOVED lines=13> */
.L_x_20603:
[----:B------:R-:W-:Y:S05]  /*80f0*/  BSYNC.RECONVERGENT B2 ;  /* 0x0000000000027941 */ /* 0x000fea0003800200 */
.L_x_20602:
        /* <DEDUP_REMOVED lines=61> */
.L_x_20600:
[----:B------:R-:W-:Y:S05]  /*84d0*/  BSYNC.RECONVERGENT B1 ;  /* 0x0000000000017941 */ /* 0x000fea0003800200 */
.L_x_20599:
        /* <DEDUP_REMOVED lines=17> */
.L_x_20606:
        /* <DEDUP_REMOVED lines=13> */
.L_x_20608:
[----:B------:R-:W-:Y:S05]  /*86c0*/  BSYNC.RECONVERGENT B2 ;  /* 0x0000000000027941 */ /* 0x000fea0003800200 */
.L_x_20607:
        /* <DEDUP_REMOVED lines=57> */
[----:B------:R-:W-:Y:S01]  /*8a60*/  IMAD.MOV.U32 R180, RZ, RZ, RZ ;  /* 0x000000ffffb47224 */ /* 0x000fe200078e00ff */
[----:B------:R-:W-:Y:S02]  /*8a70*/  LOP3.LUT R190, R177, R178, R183, 0x96, !PT ;  /* 0x000000b2b1be7212 */ /* 0x000fe400078e96b7 */
[----:B------:R-:W-:Y:S01]  /*8a80*/  MOV R177, R172 ;  /* 0x000000ac00b17202 */ /* 0x000fe20000000f00 */
[----:B------:R-:W-:-:S07]  /*8a90*/  IMAD.MOV.U32 R172, RZ, RZ, R182 ;  /* 0x000000ffffac7224 */ /* 0x000fce00078e00b6 */
.L_x_20605:
[----:B------:R-:W-:Y:S05]  /*8aa0*/  BSYNC.RECONVERGENT B1 ;  /* 0x0000000000017941 */ /* 0x000fea0003800200 */
.L_x_20604:
        /* <DEDUP_REMOVED lines=15> */
.L_x_20611:
        /* <DEDUP_REMOVED lines=13> */
.L_x_20613:
[----:B------:R-:W-:Y:S05]  /*8c70*/  BSYNC.RECONVERGENT B2 ;  /* 0x0000000000027941 */ /* 0x000fea0003800200 */
.L_x_20612:
        /* <DEDUP_REMOVED lines=56> */
[----:B------:R-:W-:-:S03]  /*9000*/  LOP3.LUT R191, R177, R182, R191, 0x96, !PT ;  /* 0x000000b6b1bf7212 */ /* 0x000fc600078e96bf */
[----:B------:R-:W-:Y:S01]  /*9010*/  IMAD.MOV.U32 R177, RZ, RZ, R172 ;  /* 0x000000ffffb17224 */ /* 0x000fe200078e00ac */
[----:B------:R-:W-:Y:S01]  /*9020*/  LOP3.LUT R190, R179, R180, R199, 0x96, !PT ;  /* 0x000000b4b3be7212 */ /* 0x000fe200078e96c7 */
[----:B------:R-:W-:Y:S01]  /*9030*/  IMAD.MOV.U32 R179, RZ, RZ, RZ ;  /* 0x000000ffffb37224 */ /* 0x000fe200078e00ff */
[----:B------:R-:W-:-:S07]  /*9040*/  MOV R172, R198 ;  /* 0x000000c600ac7202 */ /* 0x000fce0000000f00 */
.L_x_20610:
[----:B------:R-:W-:Y:S05]  /*9050*/  BSYNC.RECONVERGENT B1 ;  /* 0x0000000000017941 */ /* 0x000fea0003800200 */
.L_x_20609:
        /* <DEDUP_REMOVED lines=17> */
.L_x_20616:
        /* <DEDUP_REMOVED lines=13> */
.L_x_20618:
[----:B------:R-:W-:Y:S05]  /*9240*/  BSYNC.RECONVERGENT B2 ;  /* 0x0000000000027941 */ /* 0x000fea0003800200 */
.L_x_20617:
        /* <DEDUP_REMOVED lines=52> */
[----:B------:R-:W-:Y:S02]  /*9590*/  VIADD R177, R2, 0x8ff34781 ;  /* 0x8ff3478102b17836 */ /* 0x000fe40000000000 */
[----:B------:R-:W-:-:S02]  /*95a0*/  HFMA2 R181, -RZ, RZ, 0, 0 ;  /* 0x00000000ffb57431 */ /* 0x000fc400000001ff */
[----:B------:R-:W-:-:S04]  /*95b0*/  IMAD.WIDE.U32 R190, R190, -0x326172a9, RZ ;  /* 0xcd9e8d57bebe7825 */ /* 0x000fc800078e00ff */
[----:B------:R-:W-:Y:S01]  /*95c0*/  IMAD.WIDE.U32 R198, R198, -0x2daee0ad, RZ ;  /* 0xd2511f53c6c67825 */ /* 0x000fe200078e00ff */
[----:B------:R-:W-:Y:S02]  /*95d0*/  LOP3.LUT R191, R177, R182, R191, 0x96, !PT ;  /* 0x000000b6b1bf7212 */ /* 0x000fe400078e96bf */
[----:B------:R-:W-:Y:S01]  /*95e0*/  MOV R186, R190 ;  /* 0x000000be00ba7202 */ /* 0x000fe20000000f00 */
[----:B------:R-:W-:Y:S01]  /*95f0*/  IMAD.MOV.U32 R177, RZ, RZ, R172 ;  /* 0x000000ffffb17224 */ /* 0x000fe200078e00ac */
[----:B------:R-:W-:Y:S01]  /*9600*/  LOP3.LUT R190, R179, R180, R199, 0x96, !PT ;  /* 0x000000b4b3be7212 */ /* 0x000fe200078e96c7 */
[----:B------:R-:W-:-:S07]  /*9610*/  IMAD.MOV.U32 R172, RZ, RZ, R198 ;  /* 0x000000ffffac7224 */ /* 0x000fce00078e00c6 */
.L_x_20615:
[----:B------:R-:W-:Y:S05]  /*9620*/  BSYNC.RECONVERGENT B1 ;  /* 0x0000000000017941 */ /* 0x000fea0003800200 */
.L_x_20614:
        /* <DEDUP_REMOVED lines=15> */
.L_x_20621:
        /* <DEDUP_REMOVED lines=13> */
.L_x_20623:
[----:B------:R-:W-:Y:S05]  /*97f0*/  BSYNC.RECONVERGENT B2 ;  /* 0x0000000000027941 */ /* 0x000fea0003800200 */
.L_x_20622:
        /* <DEDUP_REMOVED lines=43> */
[----:B------:R-:W-:Y:S02]  /*9ab0*/  VIADD R179, R2, 0x5384540f ;  /* 0x5384540f02b37836 */ /* 0x000fe40000000000 */
[----:B------:R-:W-:-:S03]  /*9ac0*/  IMAD.WIDE.U32 R182, R182, -0x326172a9, RZ ;  /* 0xcd9e8d57b6b67825 */ /* 0x000fc600078e00ff */
[----:B------:R-:W-:Y:S01]  /*9ad0*/  LOP3.LUT R190, R179, R190, R201, 0x96, !PT ;  /* 0x000000beb3be7212 */ /* 0x000fe200078e96c9 */
[----:B------:R-:W-:Y:S02]  /*9ae0*/  VIADD R177, R2, 0xf1bbcdc8 ;  /* 0xf1bbcdc802b17836 */ /* 0x000fe40000000000 */
[----:B------:R-:W-:Y:S02]  /*9af0*/  VIADD R179, R3, 0xdb3d7428 ;  /* 0xdb3d742803b37836 */ /* 0x000fe40000000000 */
        /* <DEDUP_REMOVED lines=8> */
[----:B------:R-:W-:Y:S01]  /*9b80*/  IMAD.MOV.U32 R186, RZ, RZ, R200 ;  /* 0x000000ffffba7224 */ /* 0x000fe200078e00c8 */
[----:B------:R-:W-:Y:S01]  /*9b90*/  MOV R177, R172 ;  /* 0x000000ac00b17202 */ /* 0x000fe20000000f00 */
[----:B------:R-:W-:Y:S01]  /*9ba0*/  IMAD.MOV.U32 R172, RZ, RZ, R198 ;  /* 0x000000ffffac7224 */ /* 0x000fe200078e00c6 */
[----:B------:R-:W-:Y:S01]  /*9bb0*/  LOP3.LUT R191, R191, R182, R201, 0x96, !PT ;  /* 0x000000b6bfbf7212 */ /* 0x000fe200078e96c9 */
[----:B------:R-:W-:-:S07]  /*9bc0*/  IMAD.MOV.U32 R179, RZ, RZ, RZ ;  /* 0x000000ffffb37224 */ /* 0x000fce00078e00ff */
.L_x_20620:
[----:B------:R-:W-:Y:S05]  /*9bd0*/  BSYNC.RECONVERGENT B1 ;  /* 0x0000000000017941 */ /* 0x000fea0003800200 */
.L_x_20619:
        /* <DEDUP_REMOVED lines=17> */
.L_x_20626:
        /* <DEDUP_REMOVED lines=15> */
.L_x_20628:
[----:B------:R-:W-:Y:S05]  /*9de0*/  BSYNC.RECONVERGENT B2 ;  /* 0x0000000000027941 */ /* 0x000fea0003800200 */
.L_x_20627:
        /* <DEDUP_REMOVED lines=44> */
[C---:B------:R-:W-:Y:S02]  /*a0b0*/  VIADD R179, R2.reuse, 0x5384540f ;  /* 0x5384540f02b37836 */ /* 0x040fe40000000000 */
[----:B------:R-:W-:Y:S02]  /*a0c0*/  VIADD R177, R2, 0xf1bbcdc8 ;  /* 0xf1bbcdc802b17836 */ /* 0x000fe40000000000 */
[----:B------:R-:W-:Y:S01]  /*a0d0*/  IMAD.WIDE.U32 R182, R182, -0x326172a9, RZ ;  /* 0xcd9e8d57b6b67825 */ /* 0x000fe200078e00ff */
[----:B------:R-:W-:Y:S02]  /*a0e0*/  LOP3.LUT R190, R179, R190, R201, 0x96, !PT ;  /* 0x000000beb3be7212 */ /* 0x000fe400078e96c9 */
[----:B------:R-:W-:Y:S02]  /*a0f0*/  IADD3 R179, PT, PT, R3, -0x24c28bd8, RZ ;  /* 0xdb3d742803b37810 */ /* 0x000fe40007ffe0ff */
[----:B------:R-:W-:Y:S01]  /*a100*/  LOP3.LUT R177, R177, R200, R183, 0x96, !PT ;  /* 0x000000c8b1b17212 */ /* 0x000fe200078e96b7 */
[----:B------:R-:W-:-:S05]  /*a110*/  IMAD.WIDE.U32 R190, R190, -0x2daee0ad, RZ ;  /* 0xd2511f53bebe7825 */ /* 0x000fca00078e00ff */
[----:B------:R-:W-:Y:S01]  /*a120*/  LOP3.LUT R179, R179, R198, R191, 0x96, !PT ;  /* 0x000000c6b3b37212 */ /* 0x000fe200078e96bf */
[----:B------:R-:W-:Y:S01]  /*a130*/  IMAD.WIDE.U32 R198, R177, -0x2daee0ad, RZ ;  /* 0xd2511f53b1c67825 */ /* 0x000fe200078e00ff */
[----:B------:R-:W-:-:S03]  /*a140*/  IADD3 R177, PT, PT, R3, -0x695add53, RZ ;  /* 0x96a522ad03b17810 */ /* 0x000fc60007ffe0ff */
[----:B------:R-:W-:Y:S01]  /*a150*/  IMAD.WIDE.U32 R200, R179, -0x326172a9, RZ ;  /* 0xcd9e8d57b3c87825 */ /* 0x000fe200078e00ff */
[----:B------:R-:W-:-:S03]  /*a160*/  LOP3.LUT R190, R177, R190, R199, 0x96, !PT ;  /* 0x000000beb1be7212 */ /* 0x000fc600078e96c7 */
[----:B------:R-:W-:Y:S02]  /*a170*/  VIADD R191, R2, 0x8ff34781 ;  /* 0x8ff3478102bf7836 */ /* 0x000fe40000000000 */
[----:B------:R-:W-:Y:S01]  /*a180*/  IMAD.MOV.U32 R177, RZ, RZ, R172 ;  /* 0x000000ffffb17224 */ /* 0x000fe200078e00ac */
[----:B------:R-:W-:Y:S01]  /*a190*/  MOV R172, R198 ;  /* 0x000000c600ac7202 */ /* 0x000fe20000000f00 */
[----:B------:R-:W-:Y:S01]  /*a1a0*/  IMAD.MOV.U32 R186, RZ, RZ, R200 ;  /* 0x000000ffffba7224 */ /* 0x000fe200078e00c8 */
[----:B------:R-:W-:-:S07]  /*a1b0*/  LOP3.LUT R191, R191, R182, R201, 0x96, !PT ;  /* 0x000000b6bfbf7212 */ /* 0x000fce00078e96c9 */
.L_x_20625:
[----:B------:R-:W-:Y:S05]  /*a1c0*/  BSYNC.RECONVERGENT B1 ;  /* 0x0000000000017941 */ /* 0x000fea0003800200 */
.L_x_20624:
[-C--:B------:R-:W-:Y:S01]  /*a1d0*/  FMUL.FTZ R181, R140, R174.reuse ;  /* 0x000000ae8cb57220 */ /* 0x080fe20000410000 */
[-C--:B------:R-:W-:Y:S01]  /*a1e0*/  FSETP.GTU.FTZ.AND P6, PT, R176, R173.reuse, PT ;  /* 0x000000adb000720b */ /* 0x080fe20003fdc000 */
[-C--:B------:R-:W-:Y:S01]  /*a1f0*/  FMUL.FTZ R176, R141, R174.reuse ;  /* 0x000000ae8db07220 */ /* 0x080fe20000410000 */
[-C--:B------:R-:W-:Y:S01]  /*a200*/  FMUL.FTZ R179, R142, R174.reuse ;  /* 0x000000ae8eb37220 */ /* 0x080fe20000410000 */
[----:B------:R-:W-:Y:S01]  /*a210*/  FMUL.FTZ R174, R143, R174 ;  /* 0x000000ae8fae7220 */ /* 0x000fe20000410000 */
[----:B------:R-:W-:Y:S02]  /*a220*/  FSEL R181, R181, RZ, !P6 ;  /* 0x000000ffb5b57208 */ /* 0x000fe40007000000 */
[----:B------:R-:W-:Y:S02]  /*a230*/  SEL R183, RZ, 0x1, P6 ;  /* 0x00000001ffb77807 */ /* 0x000fe40003000000 */
[----:B------:R-:W-:Y:S02]  /*a240*/  FSETP.GTU.FTZ.AND P6, PT, R178, R173, PT ;  /* 0x000000adb200720b */ /* 0x000fe40003fdc000 */
[----:B------:R-:W-:-:S02]  /*a250*/  I2FP.F32.U32 R178, R177 ;  /* 0x000000b100b27245 */ /* 0x000fc40000201000 */
[----:B------:R-:W-:Y:S02]  /*a260*/  FSEL R176, R176, RZ, !P6 ;  /* 0x000000ffb0b07208 */ /* 0x000fe40007000000 */
[----:B------:R-:W-:Y:S01]  /*a270*/  SEL R182, RZ, 0x1, P6 ;  /* 0x00000001ffb67807 */ /* 0x000fe20003000000 */
[----:B------:R-:W-:Y:S01]  /*a280*/  FFMA.FTZ R178, R178, R175, 1.1641532182693481445e-10 ;  /* 0x2f000000b2b27423 */ /* 0x000fe200000100af */
        /* <DEDUP_REMOVED lines=11> */
[----:B------:R-:W-:Y:S02]  /*a340*/  FSEL R174, R147, RZ, P5 ;  /* 0x000000ff93ae7208 */ /* 0x000fe40002800000 */
[----:B------:R-:W-:Y:S01]  /*a350*/  SEL R180, RZ, 0x1, P6 ;  /* 0x00000001ffb47807 */ /* 0x000fe20003000000 */
[----:B------:R-:W-:Y:S01]  /*a360*/  FADD.FTZ R146, R146, R179 ;  /* 0x000000b392927221 */ /* 0x000fe20000010000 */
[----:B------:R-:W-:Y:S01]  /*a370*/  @P1 FADD.FTZ R145, R137, R145 ;  /* 0x0000009189911221 */ /* 0x000fe20000010000 */
[----:B------:R-:W-:Y:S01]  /*a380*/  FADD.FTZ R147, R173, R174 ;  /* 0x000000aead937221 */ /* 0x000fe20000010000 */
[----:B------:R-:W-:Y:S01]  /*a390*/  PRMT R181, R185, 0x7610, R181 ;  /* 0x00007610b9b57816 */ /* 0x000fe200000000b5 */
[----:B------:R-:W-:-:S02]  /*a3a0*/  @P1 FADD.FTZ R146, R138, R146 ;  /* 0x000000928a921221 */ /* 0x000fc40000010000 */
[----:B------:R-:W-:Y:S01]  /*a3b0*/  @P1 FADD.FTZ R147, R139, R147 ;  /* 0x000000938b931221 */ /* 0x000fe20000010000 */
[----:B------:R-:W-:Y:S06]  /*a3c0*/  BRA `(.L_x_20629) ;  /* 0x0000001800087947 */ /* 0x000fec0003800000 */
.L_x_20588:
        /* <DEDUP_REMOVED lines=16> */
.L_x_20632:
        /* <DEDUP_REMOVED lines=13> */
.L_x_20634:
[----:B------:R-:W-:Y:S05]  /*a5a0*/  BSYNC.RECONVERGENT B2 ;  /* 0x0000000000027941 */ /* 0x000fea0003800200 */
.L_x_20633:
        /* <DEDUP_REMOVED lines=58> */
[----:B------:R-:W-:Y:S02]  /*a950*/  IMAD.MOV.U32 R172, RZ, RZ, R174 ;  /* 0x000000ffffac7224 */ /* 0x000fe400078e00ae */
[----:B------:R-:W-:Y:S01]  /*a960*/  IMAD.MOV.U32 R174, RZ, RZ, R185 ;  /* 0x000000ffffae7224 */ /* 0x000fe200078e00b9 */
[----:B------:R-:W-:-:S07]  /*a970*/  LOP3.LUT R190, R173, R190, R175, 0x96, !PT ;  /* 0x000000beadbe7212 */ /* 0x000fce00078e96af */
.L_x_20631:
[----:B------:R-:W-:Y:S05]  /*a980*/  BSYNC.RECONVERGENT B1 ;  /* 0x0000000000017941 */ /* 0x000fea0003800200 */
.L_x_20630:
[----:B------:R-:W0:Y:S01]  /*a990*/  LDC R173, c[0x0][0x404] ;  /* 0x00010100ffad7b82 */ /* 0x000e220000000800 */
[----:B------:R-:W-:Y:S01]  /*a9a0*/  ISETP.NE.AND P3, PT, R177, 0x1, PT ;  /* 0x00000001b100780c */ /* 0x000fe20003f65270 */
[----:B------:R-:W-:Y:S01]  /*a9b0*/  BSSY.RECONVERGENT B1, `(.L_x_20635) ;  /* 0x000005b000017945 */ /* 0x000fe20003800200 */
[----:B------:R-:W-:Y:S01]  /*a9c0*/  I2FP.F32.U32 R175, R174 ;  /* 0x000000ae00af7245 */ /* 0x000fe20000201000 */
[----:B------:R-:W-:Y:S02]  /*a9d0*/  IMAD.MOV.U32 R174, RZ, RZ, 0x2f800000 ;  /* 0x2f800000ffae7424 */ /* 0x000fe400078e00ff */
[----:B------:R-:W-:Y:S02]  /*a9e0*/  IMAD.MOV.U32 R178, RZ, RZ, 0x2 ;  /* 0x00000002ffb27424 */ /* 0x000fe400078e00ff */
[----:B------:R-:W-:Y:S01]  /*a9f0*/  FFMA.FTZ R176, R175, R174, 1.1641532182693481445e-10 ;  /* 0x2f000000afb07423 */ /* 0x000fe200000100ae */
[----:B------:R-:W-:-:S04]  /*aa00*/  MOV R175, R186 ;  /* 0x000000ba00af7202 */ /* 0x000fc80000000f00 */
        /* <DEDUP_REMOVED lines=10> */
.L_x_20637:
        /* <DEDUP_REMOVED lines=13> */
.L_x_20639:
[----:B------:R-:W-:Y:S05]  /*ab80*/  BSYNC.RECONVERGENT B2 ;  /* 0x0000000000027941 */ /* 0x000fea0003800200 */
.L_x_20638:
        /* <DEDUP_REMOVED lines=61> */
.L_x_20636:
[----:B------:R-:W-:Y:S05]  /*af60*/  BSYNC.RECONVERGENT B1 ;  /* 0x0000000000017941 */ /* 0x000fea0003800200 */
.L_x_20635:
        /* <DEDUP_REMOVED lines=16> */
.L_x_20642:
        /* <DEDUP_REMOVED lines=13> */
.L_x_20644:
[----:B------:R-:W-:Y:S05]  /*b140*/  BSYNC.RECONVERGENT B2 ;  /* 0x0000000000027941 */ /* 0x000fea0003800200 */
.L_x_20643:
        /* <DEDUP_REMOVED lines=48> */
[----:B------:R-:W-:-:S03]  /*b450*/  LOP3.LUT R190, R185, R190, R177, 0x96, !PT ;  /* 0x000000beb9be7212 */ /* 0x000fc600078e96b1 */
[----:B------:R-:W-:Y:S02]  /*b460*/  VIADD R175, R2, 0xf1bbcdc8 ;  /* 0xf1bbcdc802af7836 */ /* 0x000fe40000000000 */
[----:B------:R-:W-:-:S03]  /*b470*/  IMAD.WIDE.U32 R190, R190, -0x326172a9, RZ ;  /* 0xcd9e8d57bebe7825 */ /* 0x000fc600078e00ff */
[----:B------:R-:W-:Y:S01]  /*b480*/  LOP3.LUT R198, R175, R198, R179, 0x96, !PT ;  /* 0x000000c6afc67212 */ /* 0x000fe200078e96b3 */
[----:B------:R-:W-:Y:S01]  /*b490*/  VIADD R177, R3, 0x96a522ad ;  /* 0x96a522ad03b17836 */ /* 0x000fe20000000000 */
[----:B------:R-:W-:Y:S01]  /*b4a0*/  IADD3 R175, PT, PT, R2, -0x700cb87f, RZ ;  /* 0x8ff3478102af7810 */ /* 0x000fe20007ffe0ff */
[----:B------:R-:W-:Y:S02]  /*b4b0*/  IMAD.MOV.U32 R186, RZ, RZ, R190 ;  /* 0x000000ffffba7224 */ /* 0x000fe400078e00be */
[----:B------:R-:W-:Y:S01]  /*b4c0*/  IMAD.WIDE.U32 R198, R198, -0x2daee0ad, RZ ;  /* 0xd2511f53c6c67825 */ /* 0x000fe200078e00ff */
[----:B------:R-:W-:Y:S02]  /*b4d0*/  LOP3.LUT R191, R175, R178, R191, 0x96, !PT ;  /* 0x000000b2afbf7212 */ /* 0x000fe400078e96bf */
[----:B------:R-:W-:Y:S01]  /*b4e0*/  MOV R175, R172 ;  /* 0x000000ac00af7202 */ /* 0x000fe20000000f00 */
[----:B------:R-:W-:Y:S01]  /*b4f0*/  IMAD.MOV.U32 R172, RZ, RZ, R198 ;  /* 0x000000ffffac7224 */ /* 0x000fe200078e00c6 */
[----:B------:R-:W-:Y:S01]  /*b500*/  LOP3.LUT R190, R177, R176, R199, 0x96, !PT ;  /* 0x000000b0b1be7212 */ /* 0x000fe200078e96c7 */
[----:B------:R-:W-:-:S07]  /*b510*/  IMAD.MOV.U32 R177, RZ, RZ, RZ ;  /* 0x000000ffffb17224 */ /* 0x000fce00078e00ff */
.L_x_20641:
[----:B------:R-:W-:Y:S05]  /*b520*/  BSYNC.RECONVERGENT B1 ;  /* 0x0000000000017941 */ /* 0x000fea0003800200 */
.L_x_20640:
[----:B------:R-:W-:Y:S01]  /*b530*/  ISETP.NE.AND P5, PT, R177, 0x1, PT ;  /* 0x00000001b100780c */ /* 0x000fe20003fa5270 */
[----:B------:R-:W-:Y:S01]  /*b540*/  BSSY.RECONVERGENT B1, `(.L_x_20645) ;  /* 0x000005a000017945 */ /* 0x000fe20003800200 */
[----:B------:R-:W-:Y:S01]  /*b550*/  I2FP.F32.U32 R175, R175 ;  /* 0x000000af00af7245 */ /* 0x000fe20000201000 */
[----:B------:R-:W-:-:S04]  /*b560*/  HFMA2 R188, -RZ, RZ, 0, 1.1920928955078125e-07 ;  /* 0x00000002ffbc7431 */ /* 0x000fc800000001ff */
        /* <DEDUP_REMOVED lines=12> */
.L_x_20647:
        /* <DEDUP_REMOVED lines=13> */
.L_x_20649:
[----:B------:R-:W-:Y:S05]  /*b700*/  BSYNC.RECONVERGENT B2 ;  /* 0x0000000000027941 */ /* 0x000fea0003800200 */
.L_x_20648:
        /* <DEDUP_REMOVED lines=59> */
[----:B------:R-:W-:Y:S02]  /*bac0*/  LOP3.LUT R190, R177, R176, R199, 0x96, !PT ;  /* 0x000000b0b1be7212 */ /* 0x000fe400078e96c7 */
[----:B------:R-:W-:-:S07]  /*bad0*/  MOV R172, R198 ;  /* 0x000000c600ac7202 */ /* 0x000fce0000000f00 */
.L_x_20646:
[----:B------:R-:W-:Y:S05]  /*bae0*/  BSYNC.RECONVERGENT B1 ;  /* 0x0000000000017941 */ /* 0x000fea0003800200 */
.L_x_20645:
        /* <DEDUP_REMOVED lines=16> */
.L_x_20629:
        /* <DEDUP_REMOVED lines=24> */
.L_x_20650:
[----:B------:R-:W-:Y:S02]  /*bd70*/  IMAD.MOV.U32 R185, RZ, RZ, R172 ;  /* 0x000000ffffb97224 */ /* 0x000fe400078e00ac */
[----:B------:R-:W-:-:S07]  /*bd80*/  VIADD R0, R0, 0x20 ;  /* 0x0000002000007836 */ /* 0x000fce0000000000 */
.L_x_20587:
[----:B------:R-:W-:Y:S05]  /*bd90*/  BSYNC.RECONVERGENT B0 ;  /* 0x0000000000007941 */ /* 0x000fea0003800200 */
.L_x_20586:
        /* <DEDUP_REMOVED lines=11> */
[----:B01----:R-:W0:Y:S01]  /*be50*/  @P1 LDC.64 R174, c[0x0][0x3a0] ;  /* 0x0000e800ffae1b82 */ /* 0x003e220000000a00 */
[----:B--2---:R-:W-:-:S04]  /*be60*/  IMAD.WIDE.U32 R148, R0, 0x10, R148 ;  /* 0x0000001000947825 */ /* 0x004fc800078e0094 */
[C---:B---3--:R-:W-:Y:S02]  /*be70*/  @P0 IMAD.WIDE.U32 R172, R0.reuse, 0x10, R150 ;  /* 0x0000001000ac0825 */ /* 0x048fe400078e0096 */
[----:B------:R-:W5:Y:S04]  /*be80*/  LDG.E.128 R148, desc[UR6][R148.64] ;  /* 0x0000000694947981 */ /* 0x000f68000c1e1d00 */
[----:B------:R1:W5:Y:S01]  /*be90*/  @P0 LDG.E.128 R140, desc[UR6][R172.64] ;  /* 0x00000006ac8c0981 */ /* 0x000362000c1e1d00 */
[----:B0-----:R-:W-:-:S05]  /*bea0*/  @P1 IMAD.WIDE.U32 R174, R0, 0x10, R174 ;  /* 0x0000001000ae1825 */ /* 0x001fca00078e00ae */
[----:B------:R1:W5:Y:S01]  /*beb0*/  @P1 LDG.E.128 R136, desc[UR6][R174.64] ;  /* 0x00000006ae881981 */ /* 0x000362000c1e1d00 */
        /* <DEDUP_REMOVED lines=17> */
.L_x_20656:
        /* <DEDUP_REMOVED lines=13> */
.L_x_20658:
[----:B------:R-:W-:Y:S05]  /*c0a0*/  BSYNC.RECONVERGENT B2 ;  /* 0x0000000000027941 */ /* 0x000fea0003800200 */
.L_x_20657:
        /* <DEDUP_REMOVED lines=61> */
.L_x_20655:
[----:B------:R-:W-:Y:S05]  /*c480*/  BSYNC.RECONVERGENT B1 ;  /* 0x0000000000017941 */ /* 0x000fea0003800200 */
.L_x_20654:
        /* <DEDUP_REMOVED lines=20> */
.L_x_20661:
        /* <DEDUP_REMOVED lines=13> */
.L_x_20663:
[----:B------:R-:W-:Y:S05]  /*c6a0*/  BSYNC.RECONVERGENT B2 ;  /* 0x0000000000027941 */ /* 0x000fea0003800200 */
.L_x_20662:
        /* <DEDUP_REMOVED lines=61> */
.L_x_20660:
[----:B------:R-:W-:Y:S05]  /*ca80*/  BSYNC.RECONVERGENT B1 ;  /* 0x0000000000017941 */ /* 0x000fea0003800200 */
.L_x_20659:
        /* <DEDUP_REMOVED lines=15> */
.L_x_20666:
        /* <DEDUP_REMOVED lines=13> */
.L_x_20668:
[----:B------:R-:W-:Y:S05]  /*cc50*/  BSYNC.RECONVERGENT B2 ;  /* 0x0000000000027941 */ /* 0x000fea0003800200 */
.L_x_20667:
        /* <DEDUP_REMOVED lines=61> */
.L_x_20665:
[----:B------:R-:W-:Y:S05]  /*d030*/  BSYNC.RECONVERGENT B1 ;  /* 0x0000000000017941 */ /* 0x000fea0003800200 */
.L_x_20664:
        /* <DEDUP_REMOVED lines=17> */
.L_x_20671:
        /* <DEDUP_REMOVED lines=13> */
.L_x_20673:
[----:B------:R-:W-:Y:S05]  /*d220*/  BSYNC.RECONVERGENT B2 ;  /* 0x0000000000027941 */ /* 0x000fea0003800200 */
.L_x_20672:
        /* <DEDUP_REMOVED lines=61> */
.L_x_20670:
[----:B------:R-:W-:Y:S05]  /*d600*/  BSYNC.RECONVERGENT B1 ;  /* 0x0000000000017941 */ /* 0x000fea0003800200 */
.L_x_20669:
        /* <DEDUP_REMOVED lines=15> */
.L_x_20676:
        /* <DEDUP_REMOVED lines=13> */
.L_x_20678:
[----:B------:R-:W-:Y:S05]  /*d7d0*/  BSYNC.RECONVERGENT B2 ;  /* 0x0000000000027941 */ /* 0x000fea0003800200 */
.L_x_20677:
        /* <DEDUP_REMOVED lines=61> */
.L_x_20675:
[----:B------:R-:W-:Y:S05]  /*dbb0*/  BSYNC.RECONVERGENT B1 ;  /* 0x0000000000017941 */ /* 0x000fea0003800200 */
.L_x_20674:
        /* <DEDUP_REMOVED lines=17> */
.L_x_20681:
        /* <DEDUP_REMOVED lines=13> */
.L_x_20683:
[----:B------:R-:W-:Y:S05]  /*dda0*/  BSYNC.RECONVERGENT B2 ;  /* 0x0000000000027941 */ /* 0x000fea0003800200 */
.L_x_20682:
        /* <DEDUP_REMOVED lines=61> */
.L_x_20680:
[----:B------:R-:W-:Y:S05]  /*e180*/  BSYNC.RECONVERGENT B1 ;  /* 0x0000000000017941 */ /* 0x000fea0003800200 */
.L_x_20679:
        /* <DEDUP_REMOVED lines=15> */
.L_x_20686:
        /* <DEDUP_REMOVED lines=13> */
.L_x_20688:
[----:B------:R-:W-:Y:S05]  /*e350*/  BSYNC.RECONVERGENT B2 ;  /* 0x0000000000027941 */ /* 0x000fea0003800200 */
.L_x_20687:
        /* <DEDUP_REMOVED lines=61> */
.L_x_20685:
[----:B------:R-:W-:Y:S05]  /*e730*/  BSYNC.RECONVERGENT B1 ;  /* 0x0000000000017941 */ /* 0x000fea0003800200 */
.L_x_20684:
        /* <DEDUP_REMOVED lines=17> */
.L_x_20691:
        /* <DEDUP_REMOVED lines=15> */
.L_x_20693:
[----:B------:R-:W-:Y:S05]  /*e940*/  BSYNC.RECONVERGENT B2 ;  /* 0x0000000000027941 */ /* 0x000fea0003800200 */
.L_x_20692:
        /* <DEDUP_REMOVED lines=61> */
.L_x_20690:
[----:B------:R-:W-:Y:S05]  /*ed20*/  BSYNC.RECONVERGENT B1 ;  /* 0x0000000000017941 */ /* 0x000fea0003800200 */
.L_x_20689:
        /* <DEDUP_REMOVED lines=32> */
.L_x_20653:
        /* <DEDUP_REMOVED lines=16> */
.L_x_20697:
        /* <DEDUP_REMOVED lines=13> */
.L_x_20699:
[----:B------:R-:W-:Y:S05]  /*f100*/  BSYNC.RECONVERGENT B2 ;  /* 0x0000000000027941 */ /* 0x000fea0003800200 */
.L_x_20698:
        /* <DEDUP_REMOVED lines=61> */
.L_x_20696:
[----:B------:R-:W-:Y:S05]  /*f4e0*/  BSYNC.RECONVERGENT B1 ;  /* 0x0000000000017941 */ /* 0x000fea0003800200 */
.L_x_20695:
        /* <DEDUP_REMOVED lines=18> */
.L_x_20702:
        /* <DEDUP_REMOVED lines=13> */
.L_x_20704:
[----:B------:R-:W-:Y:S05]  /*f6e0*/  BSYNC.RECONVERGENT B2 ;  /* 0x0000000000027941 */ /* 0x000fea0003800200 */
.L_x_20703:
        /* <DEDUP_REMOVED lines=61> */
.L_x_20701:
[----:B------:R-:W-:Y:S05]  /*fac0*/  BSYNC.RECONVERGENT B1 ;  /* 0x0000000000017941 */ /* 0x000fea0003800200 */
.L_x_20700:
        /* <DEDUP_REMOVED lines=16> */
.L_x_20707:
        /* <DEDUP_REMOVED lines=13> */
.L_x_20709:
[----:B------:R-:W-:Y:S05]  /*fca0*/  BSYNC.RECONVERGENT B2 ;  /* 0x0000000000027941 */ /* 0x000fea0003800200 */
.L_x_20708:
        /* <DEDUP_REMOVED lines=61> */
.L_x_20706:
[----:B------:R-:W-:Y:S05]  /*10080*/  BSYNC.RECONVERGENT B1 ;  /* 0x0000000000017941 */ /* 0x000fea0003800200 */
.L_x_20705:
        /* <DEDUP_REMOVED lines=16> */
.L_x_20712:
        /* <DEDUP_REMOVED lines=13> */
.L_x_20714:
[----:B------:R-:W-:Y:S05]  /*10260*/  BSYNC.RECONVERGENT B2 ;  /* 0x0000000000027941 */ /* 0x000fea0003800200 */
.L_x_20713:
        /* <DEDUP_REMOVED lines=61> */
.L_x_20711:
[----:B------:R-:W-:Y:S05]  /*10640*/  BSYNC.RECONVERGENT B1 ;  /* 0x0000000000017941 */ /* 0x000fea0003800200 */
.L_x_20710:
        /* <DEDUP_REMOVED lines=16> */
.L_x_20694:
        /* <DEDUP_REMOVED lines=24> */
.L_x_20715:
[----:B------:R-:W-:Y:S02]  /*108d0*/  IMAD.MOV.U32 R185, RZ, RZ, R172 ;  /* 0x000000ffffb97224 */ /* 0x000fe400078e00ac */
[----:B------:R-:W-:-:S07]  /*108e0*/  VIADD R0, R0, 0x20 ;  /* 0x0000002000007836 */ /* 0x000fce0000000000 */
.L_x_20652:
[----:B------:R-:W-:Y:S05]  /*108f0*/  BSYNC.RECONVERGENT B0 ;  /* 0x0000000000007941 */ /* 0x000fea0003800200 */
.L_x_20651:
        /* <DEDUP_REMOVED lines=35> */
.L_x_20721:
        /* <DEDUP_REMOVED lines=13> */
.L_x_20723:
[----:B------:R-:W-:Y:S05]  /*10c00*/  BSYNC.RECONVERGENT B2 ;  /* 0x0000000000027941 */ /* 0x000fea0003800200 */
.L_x_20722:
        /* <DEDUP_REMOVED lines=61> */
.L_x_20720:
[----:B------:R-:W-:Y:S05]  /*10fe0*/  BSYNC.RECONVERGENT B1 ;  /* 0x0000000000017941 */ /* 0x000fea0003800200 */
.L_x_20719:
        /* <DEDUP_REMOVED lines=20> */
.L_x_20726:
        /* <DEDUP_REMOVED lines=13> */
.L_x_20728:
[----:B------:R-:W-:Y:S05]  /*11200*/  BSYNC.RECONVERGENT B2 ;  /* 0x0000000000027941 */ /* 0x000fea0003800200 */
.L_x_20727:
        /* <DEDUP_REMOVED lines=61> */
.L_x_20725:
[----:B------:R-:W-:Y:S05]  /*115e0*/  BSYNC.RECONVERGENT B1 ;  /* 0x0000000000017941 */ /* 0x000fea0003800200 */
.L_x_20724:
        /* <DEDUP_REMOVED lines=15> */
.L_x_20731:
        /* <DEDUP_REMOVED lines=13> */
.L_x_20733:
[----:B------:R-:W-:Y:S05]  /*117b0*/  BSYNC.RECONVERGENT B2 ;  /* 0x0000000000027941 */ /* 0x000fea0003800200 */
.L_x_20732:
        /* <DEDUP_REMOVED lines=56> */
[----:B------:R-:W-:Y:S02]  /*11b40*/  VIADD R177, R3, 0x96a522ad ;  /* 0x96a522ad03b17836 */ /* 0x000fe40000000000 */
[----:B------:R-:W-:-:S03]  /*11b50*/  IMAD.MOV.U32 R179, RZ, RZ, RZ ;  /* 0x000000ffffb37224 */ /* 0x000fc600078e00ff */
[----:B------:R-:W-:Y:S01]  /*11b60*/  LOP3.LUT R190, R177, R178, R183, 0x96, !PT ;  /* 0x000000b2b1be7212 */ /* 0x000fe200078e96b7 */
[----:B------:R-:W-:Y:S01]  /*11b70*/  IMAD.MOV.U32 R177, RZ, RZ, R172 ;  /* 0x000000ffffb17224 */ /* 0x000fe200078e00ac */
[----:B------:R-:W-:-:S07]  /*11b80*/  MOV R172, R182 ;  /* 0x000000b600ac7202 */ /* 0x000fce0000000f00 */
.L_x_20730:
[----:B------:R-:W-:Y:S05]  /*11b90*/  BSYNC.RECONVERGENT B1 ;  /* 0x0000000000017941 */ /* 0x000fea0003800200 */
.L_x_20729:
        /* <DEDUP_REMOVED lines=17> */
.L_x_20736:
        /* <DEDUP_REMOVED lines=13> */
.L_x_20738:
[----:B------:R-:W-:Y:S05]  /*11d80*/  BSYNC.RECONVERGENT B2 ;  /* 0x0000000000027941 */ /* 0x000fea0003800200 */
.L_x_20737:
        /* <DEDUP_REMOVED lines=61> */
.L_x_20735:
[----:B------:R-:W-:Y:S05]  /*12160*/  BSYNC.RECONVERGENT B1 ;  /* 0x0000000000017941 */ /* 0x000fea0003800200 */
.L_x_20734:
        /* <DEDUP_REMOVED lines=15> */
.L_x_20741:
        /* <DEDUP_REMOVED lines=13> */
.L_x_20743:
[----:B------:R-:W-:Y:S05]  /*12330*/  BSYNC.RECONVERGENT B2 ;  /* 0x0000000000027941 */ /* 0x000fea0003800200 */
.L_x_20742:
        /* <DEDUP_REMOVED lines=61> */
.L_x_20740:
[----:B------:R-:W-:Y:S05]  /*12710*/  BSYNC.RECONVERGENT B1 ;  /* 0x0000000000017941 */ /* 0x000fea0003800200 */
.L_x_20739:
        /* <DEDUP_REMOVED lines=17> */
.L_x_20746:
        /* <DEDUP_REMOVED lines=13> */
.L_x_20748:
[----:B------:R-:W-:Y:S05]  /*12900*/  BSYNC.RECONVERGENT B2 ;  /* 0x0000000000027941 */ /* 0x000fea0003800200 */
.L_x_20747:
        /* <DEDUP_REMOVED lines=52> */
[----:B------:R-:W-:Y:S01]  /*12c50*/  VIADD R177, R2, 0x8ff34781 ;  /* 0x8ff3478102b17836 */ /* 0x000fe20000000000 */
[----:B------:R-:W-:Y:S01]  /*12c60*/  IADD3 R179, PT, PT, R3, -0x695add53, RZ ;  /* 0x96a522ad03b37810 */ /* 0x000fe20007ffe0ff */
[----:B------:R-:W-:-:S04]  /*12c70*/  IMAD.WIDE.U32 R190, R190, -0x326172a9, RZ ;  /* 0xcd9e8d57bebe7825 */ /* 0x000fc800078e00ff */
[----:B------:R-:W-:Y:S01]  /*12c80*/  IMAD.WIDE.U32 R198, R198, -0x2daee0ad, RZ ;  /* 0xd2511f53c6c67825 */ /* 0x000fe200078e00ff */
[----:B------:R-:W-:Y:S02]  /*12c90*/  LOP3.LUT R191, R177, R182, R191, 0x96, !PT ;  /* 0x000000b6b1bf7212 */ /* 0x000fe400078e96bf */
[----:B------:R-:W-:Y:S01]  /*12ca0*/  MOV R177, R172 ;  /* 0x000000ac00b17202 */ /* 0x000fe20000000f00 */
[----:B------:R-:W-:Y:S01]  /*12cb0*/  IMAD.MOV.U32 R186, RZ, RZ, R190 ;  /* 0x000000ffffba7224 */ /* 0x000fe200078e00be */
[----:B------:R-:W-:Y:S01]  /*12cc0*/  LOP3.LUT R190, R179, R180, R199, 0x96, !PT ;  /* 0x000000b4b3be7212 */ /* 0x000fe200078e96c7 */
[----:B------:R-:W-:-:S07]  /*12cd0*/  IMAD.MOV.U32 R172, RZ, RZ, R198 ;  /* 0x000000ffffac7224 */ /* 0x000fce00078e00c6 */
.L_x_20745:
[----:B------:R-:W-:Y:S05]  /*12ce0*/  BSYNC.RECONVERGENT B1 ;  /* 0x0000000000017941 */ /* 0x000fea0003800200 */
.L_x_20744:
        /* <DEDUP_REMOVED lines=15> */
.L_x_20751:
        /* <DEDUP_REMOVED lines=13> */
.L_x_20753:
[----:B------:R-:W-:Y:S05]  /*12eb0*/  BSYNC.RECONVERGENT B2 ;  /* 0x0000000000027941 */ /* 0x000fea0003800200 */
.L_x_20752:
        /* <DEDUP_REMOVED lines=61> */
.L_x_20750:
[----:B------:R-:W-:Y:S05]  /*13290*/  BSYNC.RECONVERGENT B1 ;  /* 0x0000000000017941 */ /* 0x000fea0003800200 */
.L_x_20749:
        /* <DEDUP_REMOVED lines=17> */
.L_x_20756:
        /* <DEDUP_REMOVED lines=15> */
.L_x_20758:
[----:B------:R-:W-:Y:S05]  /*134a0*/  BSYNC.RECONVERGENT B2 ;  /* 0x0000000000027941 */ /* 0x000fea0003800200 */
.L_x_20757:
        /* <DEDUP_REMOVED lines=49> */
[----:B------:R-:W-:-:S03]  /*137c0*/  LOP3.LUT R177, R177, R200, R183, 0x96, !PT ;  /* 0x000000c8b1b17212 */ /* 0x000fc600078e96b7 */
[----:B------:R-:W-:-:S05]  /*137d0*/  IMAD.WIDE.U32 R190, R190, -0x2daee0ad, RZ ;  /* 0xd2511f53bebe7825 */ /* 0x000fca00078e00ff */
        /* <DEDUP_REMOVED lines=10> */
.L_x_20755:
[----:B------:R-:W-:Y:S05]  /*13880*/  BSYNC.RECONVERGENT B1 ;  /* 0x0000000000017941 */ /* 0x000fea0003800200 */
.L_x_20754:
        /* <DEDUP_REMOVED lines=32> */
.L_x_20718:
        /* <DEDUP_REMOVED lines=16> */
.L_x_20762:
        /* <DEDUP_REMOVED lines=13> */
.L_x_20764:
[----:B------:R-:W-:Y:S05]  /*13c60*/  BSYNC.RECONVERGENT B2 ;  /* 0x0000000000027941 */ /* 0x000fea0003800200 */
.L_x_20763:
        /* <DEDUP_REMOVED lines=61> */
.L_x_20761:
[----:B------:R-:W-:Y:S05]  /*14040*/  BSYNC.RECONVERGENT B1 ;  /* 0x0000000000017941 */ /* 0x000fea0003800200 */
.L_x_20760:
[----:B------:R-:W0:Y:S01]  /*14050*/  LDC R173, c[0x0][0x404] ;  /* 0x00010100ffad7b82 */ /* 0x000e220000000800 */
[----:B------:R-:W-:Y:S01]  /*14060*/  ISETP.NE.AND P3, PT, R177, 0x1, PT ;  /* 0x00000001b100780c */ /* 0x000fe20003f65270 */
[----:B------:R-:W-:Y:S01]  /*14070*/  BSSY.RECONVERGENT B1, `(.L_x_20765) ;  /* 0x000005b000017945 */ /* 0x000fe20003800200 */
[----:B------:R-:W-:Y:S01]  /*14080*/  I2FP.F32.U32 R175, R174 ;  /* 0x000000ae00af7245 */ /* 0x000fe20000201000 */
[----:B------:R-:W-:Y:S01]  /*14090*/  IMAD.MOV.U32 R174, RZ, RZ, 0x2f800000 ;  /* 0x2f800000ffae7424 */ /* 0x000fe200078e00ff */
[----:B------:R-:W-:-:S03]  /*140a0*/  MOV R178, 0x2 ;  /* 0x0000000200b27802 */ /* 0x000fc60000000f00 */
[----:B------:R-:W-:Y:S01]  /*140b0*/  FFMA.FTZ R176, R175, R174, 1.1641532182693481445e-10 ;  /* 0x2f000000afb07423 */ /* 0x000fe200000100ae */
[----:B------:R-:W-:-:S04]  /*140c0*/  IMAD.MOV.U32 R175, RZ, RZ, R186 ;  /* 0x000000ffffaf7224 */ /* 0x000fc800078e00ba */
        /* <DEDUP_REMOVED lines=10> */
.L_x_20767:
        /* <DEDUP_REMOVED lines=13> */
.L_x_20769:
[----:B------:R-:W-:Y:S05]  /*14240*/  BSYNC.RECONVERGENT B2 ;  /* 0x0000000000027941 */ /* 0x000fea0003800200 */
.L_x_20768:
        /* <DEDUP_REMOVED lines=61> */
.L_x_20766:
[----:B------:R-:W-:Y:S05]  /*14620*/  BSYNC.RECONVERGENT B1 ;  /* 0x0000000000017941 */ /* 0x000fea0003800200 */
.L_x_20765:
        /* <DEDUP_REMOVED lines=16> */
.L_x_20772:
        /* <DEDUP_REMOVED lines=13> */
.L_x_20774:
[----:B------:R-:W-:Y:S05]  /*14800*/  BSYNC.RECONVERGENT B2 ;  /* 0x0000000000027941 */ /* 0x000fea0003800200 */
.L_x_20773:
        /* <DEDUP_REMOVED lines=61> */
.L_x_20771:
[----:B------:R-:W-:Y:S05]  /*14be0*/  BSYNC.RECONVERGENT B1 ;  /* 0x0000000000017941 */ /* 0x000fea0003800200 */
.L_x_20770:
        /* <DEDUP_REMOVED lines=16> */
.L_x_20777:
        /* <DEDUP_REMOVED lines=13> */
.L_x_20779:
[----:B------:R-:W-:Y:S05]  /*14dc0*/  BSYNC.RECONVERGENT B2 ;  /* 0x0000000000027941 */ /* 0x000fea0003800200 */
.L_x_20778:
        /* <DEDUP_REMOVED lines=61> */
.L_x_20776:
[----:B------:R-:W-:Y:S05]  /*151a0*/  BSYNC.RECONVERGENT B1 ;  /* 0x0000000000017941 */ /* 0x000fea0003800200 */
.L_x_20775:
        /* <DEDUP_REMOVED lines=16> */
.L_x_20759:
        /* <DEDUP_REMOVED lines=24> */
.L_x_20780:
[----:B------:R-:W-:Y:S01]  /*15430*/  MOV R185, R172 ;  /* 0x000000ac00b97202 */ /* 0x000fe20000000f00 */
[----:B------:R-:W-:-:S07]  /*15440*/  VIADD R0, R0, 0x20 ;  /* 0x0000002000007836 */ /* 0x000fce0000000000 */
.L_x_20717:
[----:B------:R-:W-:Y:S05]  /*15450*/  BSYNC.RECONVERGENT B0 ;  /* 0x0000000000007941 */ /* 0x000fea0003800200 */
.L_x_20716:
        /* <DEDUP_REMOVED lines=35> */
.L_x_20786:
        /* <DEDUP_REMOVED lines=13> */
.L_x_20788:
[----:B------:R-:W-:Y:S05]  /*15760*/  BSYNC.RECONVERGENT B2 ;  /* 0x0000000000027941 */ /* 0x000fea0003800200 */
.L_x_20787:
        /* <DEDUP_REMOVED lines=61> */
.L_x_20785:
[----:B------:R-:W-:Y:S05]  /*15b40*/  BSYNC.RECONVERGENT B1 ;  /* 0x0000000000017941 */ /* 0x000fea0003800200 */
.L_x_20784:
[----:B------:R-:W0:Y:S01]  /*15b50*/  LDC R173, c[0x0][0x408] ;  /* 0x00010200ffad7b82 */ /* 0x000e220000000800 */
[----:B------:R-:W-:Y:S01]  /*15b60*/  I2FP.F32.U32 R176, R175 ;  /* 0x000000af00b07245 */ /* 0x000fe20000201000 */
[----:B------:R-:W-:Y:S01]  /*15b70*/  HFMA2 R175, -RZ, RZ, 0.1171875, 0 ;  /* 0x2f800000ffaf7431 */ /* 0x000fe200000001ff */
[----:B------:R-:W-:Y:S01]  /*15b80*/  ISETP.NE.AND P3, PT, R178, 0x1, PT ;  /* 0x00000001b200780c */ /* 0x000fe20003f65270 */
[----:B------:R-:W-:Y:S01]  /*15b90*/  BSSY.RECONVERGENT B1, `(.L_x_20789) ;  /* 0x000005b000017945 */ /* 0x000fe20003800200 */
[----:B------:R-:W-:-:S03]  /*15ba0*/  IMAD.MOV.U32 R179, RZ, RZ, 0x2 ;  /* 0x00000002ffb37424 */ /* 0x000fc600078e00ff */
[----:B------:R-:W1:Y:S01]  /*15bb0*/  LDC R174, c[0x0][0x404] ;  /* 0x00010100ffae7b82 */ /* 0x000e620000000800 */
[----:B------:R-:W-:Y:S01]  /*15bc0*/  FFMA.FTZ R177, R176, R175, 1.1641532182693481445e-10 ;  /* 0x2f000000b0b17423 */ /* 0x000fe200000100af */
[----:B------:R-:W-:Y:S01]  /*15bd0*/  MOV R176, R186 ;  /* 0x000000ba00b07202 */ /* 0x000fe20000000f00 */
[----:B0----5:R-:W-:-:S03]  /*15be0*/  FMUL.FTZ R156, R156, R173 ;  /* 0x000000ad9c9c7220 */ /* 0x021fc60000410000 */
[----:B-1----:R-:W-:Y:S02]  /*15bf0*/  FSETP.LE.FTZ.AND P2, PT, R177, R174, PT ;  /* 0x000000aeb100720b */ /* 0x002fe40003f53000 */
        /* <DEDUP_REMOVED lines=9> */
.L_x_20791:
        /* <DEDUP_REMOVED lines=13> */
.L_x_20793:
[----:B------:R-:W-:Y:S05]  /*15d60*/  BSYNC.RECONVERGENT B2 ;  /* 0x0000000000027941 */ /* 0x000fea0003800200 */
.L_x_20792:
        /* <DEDUP_REMOVED lines=61> */
.L_x_20790:
[----:B------:R-:W-:Y:S05]  /*16140*/  BSYNC.RECONVERGENT B1 ;  /* 0x0000000000017941 */ /* 0x000fea0003800200 */
.L_x_20789:
        /* <DEDUP_REMOVED lines=15> */
.L_x_20796:
        /* <DEDUP_REMOVED lines=13> */
.L_x_20798:
[----:B------:R-:W-:Y:S05]  /*16310*/  BSYNC.RECONVERGENT B2 ;  /* 0x0000000000027941 */ /* 0x000fea0003800200 */
.L_x_20797:
        /* <DEDUP_REMOVED lines=61> */
.L_x_20795:
[----:B------:R-:W-:Y:S05]  /*166f0*/  BSYNC.RECONVERGENT B1 ;  /* 0x0000000000017941 */ /* 0x000fea0003800200 */
.L_x_20794:
        /* <DEDUP_REMOVED lines=17> */
.L_x_20801:
        /* <DEDUP_REMOVED lines=13> */
.L_x_20803:
[----:B------:R-:W-:Y:S05]  /*168e0*/  BSYNC.RECONVERGENT B2 ;  /* 0x0000000000027941 */ /* 0x000fea0003800200 */
.L_x_20802:
[----:B------:R-:W-:Y:S01]  /*168f0*/  IMAD.WIDE.U32 R180, R192, -0x326172a9, RZ ;  /* 0xcd9e8d57c0b47825 */ /* 0x000fe200078e00ff */
[----:B------:R-:W-:Y:S02]  /*16900*/  LOP3.LUT R190, R187, R179, R3, 0x96, !PT ;  /* 0x000000b3bbbe7212 */ /* 0x000fe400078e9603 */
[----:B------:R-:W-:Y:S01]  /*16910*/  IADD3 R179, PT, PT, R2, -0x61c88647, RZ ;  /* 0x9e3779b902b37810 */ /* 0x000fe20007ffe0ff */
[----:B------:R-:W-:Y:S01]  /*16920*/  IMAD.MOV.U32 R176, RZ, RZ, R172 ;  /* 0x000000ffffb07224 */ /* 0x000fe200078e00ac */
        /* <DEDUP_REMOVED lines=53> */
[----:B------:R-:W-:Y:S01]  /*16c80*/  VIADD R181, R3, 0x96a522ad ;  /* 0x96a522ad03b57836 */ /* 0x000fe20000000000 */
[----:B------:R-:W-:-:S04]  /*16c90*/  MOV R172, R182 ;  /* 0x000000b600ac7202 */ /* 0x000fc80000000f00 */
[----:B------:R-:W-:Y:S01]  /*16ca0*/  LOP3.LUT R190, R181, R178, R183, 0x96, !PT ;  /* 0x000000b2b5be7212 */ /* 0x000fe200078e96b7 */
[----:B------:R-:W-:-:S07]  /*16cb0*/  IMAD.MOV.U32 R181, RZ, RZ, RZ ;  /* 0x000000ffffb57224 */ /* 0x000fce00078e00ff */
.L_x_20800:
[----:B------:R-:W-:Y:S05]  /*16cc0*/  BSYNC.RECONVERGENT B1 ;  /* 0x0000000000017941 */ /* 0x000fea0003800200 */
.L_x_20799:
        /* <DEDUP_REMOVED lines=15> */
.L_x_20806:
        /* <DEDUP_REMOVED lines=13> */
.L_x_20808:
[----:B------:R-:W-:Y:S05]  /*16e90*/  BSYNC.RECONVERGENT B2 ;  /* 0x0000000000027941 */ /* 0x000fea0003800200 */
.L_x_20807:
[----:B------:R-:W-:Y:S01]  /*16ea0*/  IMAD.WIDE.U32 R182, R192, -0x326172a9, RZ ;  /* 0xcd9e8d57c0b67825 */ /* 0x000fe200078e00ff */
[----:B------:R-:W-:Y:S02]  /*16eb0*/  LOP3.LUT R198, R187, R181, R3, 0x96, !PT ;  /* 0x000000b5bbc67212 */ /* 0x000fe400078e9603 */
[C---:B------:R-:W-:Y:S01]  /*16ec0*/  IADD3 R185, PT, PT, R2.reuse, 0x3c6ef372, RZ ;  /* 0x3c6ef37202b97810 */ /* 0x040fe20007ffe0ff */
[----:B------:R-:W-:Y:S01]  /*16ed0*/  VIADD R181, R2, 0x9e3779b9 ;  /* 0x9e3779b902b57836 */ /* 0x000fe20000000000 */
[----:B------:R-:W-:Y:S01]  /*16ee0*/  LOP3.LUT R190, R193, R183, R2, 0x96, !PT ;  /* 0x000000b7c1be7212 */ /* 0x000fe200078e9602 */
[----:B------:R-:W-:Y:S01]  /*16ef0*/  IMAD.WIDE.U32 R198, R198, -0x326172a9, RZ ;  /* 0xcd9e8d57c6c67825 */ /* 0x000fe200078e00ff */
[----:B------:R-:W-:Y:S02]  /*16f00*/  IADD3 R183, PT, PT, R3, -0x4498517b, RZ ;  /* 0xbb67ae8503b77810 */ /* 0x000fe40007ffe0ff */
[----:B------:R-:W-:Y:S01]  /*16f10*/  MOV R178, R172 ;  /* 0x000000ac00b27202 */ /* 0x000fe20000000f00 */
        /* <DEDUP_REMOVED lines=53> */
.L_x_20805:
[----:B------:R-:W-:Y:S05]  /*17270*/  BSYNC.RECONVERGENT B1 ;  /* 0x0000000000017941 */ /* 0x000fea0003800200 */
.L_x_20804:
        /* <DEDUP_REMOVED lines=17> */
.L_x_20811:
        /* <DEDUP_REMOVED lines=13> */
.L_x_20813:
[----:B------:R-:W-:Y:S05]  /*17460*/  BSYNC.RECONVERGENT B2 ;  /* 0x0000000000027941 */ /* 0x000fea0003800200 */
.L_x_20812:
[----:B------:R-:W-:Y:S01]  /*17470*/  IMAD.WIDE.U32 R182, R192, -0x326172a9, RZ ;  /* 0xcd9e8d57c0b67825 */ /* 0x000fe200078e00ff */
[----:B------:R-:W-:Y:S02]  /*17480*/  LOP3.LUT R198, R187, R181, R3, 0x96, !PT ;  /* 0x000000b5bbc67212 */ /* 0x000fe400078e9603 */
[C---:B------:R-:W-:Y:S01]  /*17490*/  IADD3 R181, PT, PT, R2.reuse, -0x61c88647, RZ ;  /* 0x9e3779b902b57810 */ /* 0x040fe20007ffe0ff */
        /* <DEDUP_REMOVED lines=58> */
.L_x_20810:
[----:B------:R-:W-:Y:S05]  /*17840*/  BSYNC.RECONVERGENT B1 ;  /* 0x0000000000017941 */ /* 0x000fea0003800200 */
.L_x_20809:
        /* <DEDUP_REMOVED lines=15> */
.L_x_20816:
        /* <DEDUP_REMOVED lines=13> */
.L_x_20818:
[----:B------:R-:W-:Y:S05]  /*17a10*/  BSYNC.RECONVERGENT B2 ;  /* 0x0000000000027941 */ /* 0x000fea0003800200 */
.L_x_20817:
[----:B------:R-:W-:Y:S01]  /*17a20*/  IMAD.WIDE.U32 R190, R192, -0x326172a9, RZ ;  /* 0xcd9e8d57c0be7825 */ /* 0x000fe200078e00ff */
[----:B------:R-:W-:-:S03]  /*17a30*/  LOP3.LUT R200, R187, R183, R3, 0x96, !PT ;  /* 0x000000b7bbc87212 */ /* 0x000fc600078e9603 */
[----:B------:R-:W-:Y:S01]  /*17a40*/  HFMA2 R180, -RZ, RZ, 0, 0 ;  /* 0x00000000ffb47431 */ /* 0x000fe200000001ff */
        /* <DEDUP_REMOVED lines=57> */
[----:B------:R-:W-:-:S07]  /*17de0*/  IMAD.MOV.U32 R172, RZ, RZ, R198 ;  /* 0x000000ffffac7224 */ /* 0x000fce00078e00c6 */
.L_x_20815:
[----:B------:R-:W-:Y:S05]  /*17df0*/  BSYNC.RECONVERGENT B1 ;  /* 0x0000000000017941 */ /* 0x000fea0003800200 */
.L_x_20814:
        /* <DEDUP_REMOVED lines=17> */
.L_x_20821:
        /* <DEDUP_REMOVED lines=15> */
.L_x_20823:
[----:B------:R-:W-:Y:S05]  /*18000*/  BSYNC.RECONVERGENT B2 ;  /* 0x0000000000027941 */ /* 0x000fea0003800200 */
.L_x_20822:
        /* <DEDUP_REMOVED lines=59> */
[----:B------:R-:W-:-:S04]  /*183c0*/  MOV R172, R198 ;  /* 0x000000c600ac7202 */ /* 0x000fc80000000f00 */
[----:B------:R-:W-:-:S07]  /*183d0*/  LOP3.LUT R190, R183, R190, R199, 0x96, !PT ;  /* 0x000000beb7be7212 */ /* 0x000fce00078e96c7 */
.L_x_20820:
[----:B------:R-:W-:Y:S05]  /*183e0*/  BSYNC.RECONVERGENT B1 ;  /* 0x0000000000017941 */ /* 0x000fea0003800200 */
.L_x_20819:
        /* <DEDUP_REMOVED lines=14> */
[-C--:B------:R-:W-:Y:S02]  /*184d0*/  FSETP.GTU.FTZ.AND P6, PT, R181, R174.reuse, PT ;  /* 0x000000aeb500720b */ /* 0x080fe40003fdc000 */
[----:B------:R-:W-:Y:S01]  /*184e0*/  FSEL R157, R157, RZ, P3 ;  /* 0x000000ff9d9d7208 */ /* 0x000fe20001800000 */
[----:B------:R-:W-:Y:S01]  /*184f0*/  @P1 FADD.FTZ R156, R136, R156 ;  /* 0x0000009c889c1221 */ /* 0x000fe20000010000 */
        /* <DEDUP_REMOVED lines=9> */
[----:B------:R-:W-:Y:S02]  /*18590*/  PRMT R183, R182, 0x7610, R183 ;  /* 0x00007610b6b77816 */ /* 0x000fe400000000b7 */
[----:B------:R-:W-:Y:S01]  /*185a0*/  SEL R180, RZ, 0x1, P6 ;  /* 0x00000001ffb47807 */ /* 0x000fe20003000000 */
[----:B------:R-:W-:Y:S01]  /*185b0*/  FADD.FTZ R159, R173, R174 ;  /* 0x000000aead9f7221 */ /* 0x000fe20000010000 */
[----:B------:R-:W-:Y:S01]  /*185c0*/  @P1 FADD.FTZ R158, R138, R158 ;  /* 0x0000009e8a9e1221 */ /* 0x000fe20000010000 */
[----:B------:R-:W-:-:S02]  /*185d0*/  PRMT R182, R179, 0x7610, R182 ;  /* 0x00007610b3b67816 */ /* 0x000fc400000000b6 */
[----:B------:R-:W-:Y:S01]  /*185e0*/  @P1 FADD.FTZ R159, R139, R159 ;  /* 0x0000009f8b9f1221 */ /* 0x000fe20000010000 */
[----:B------:R-:W-:Y:S06]  /*185f0*/  BRA `(.L_x_20824) ;  /* 0x0000001800087947 */ /* 0x000fec0003800000 */
.L_x_20783:
        /* <DEDUP_REMOVED lines=16> */
.L_x_20827:
        /* <DEDUP_REMOVED lines=13> */
.L_x_20829:
[----:B------:R-:W-:Y:S05]  /*187d0*/  BSYNC.RECONVERGENT B2 ;  /* 0x0000000000027941 */ /* 0x000fea0003800200 */
.L_x_20828:
        /* <DEDUP_REMOVED lines=61> */
.L_x_20826:
[----:B------:R-:W-:Y:S05]  /*18bb0*/  BSYNC.RECONVERGENT B1 ;  /* 0x0000000000017941 */ /* 0x000fea0003800200 */
.L_x_20825:
[----:B------:R-:W0:Y:S01]  /*18bc0*/  LDC R173, c[0x0][0x404] ;  /* 0x00010100ffad7b82 */ /* 0x000e220000000800 */
[----:B------:R-:W-:Y:S01]  /*18bd0*/  I2FP.F32.U32 R175, R174 ;  /* 0x000000ae00af7245 */ /* 0x000fe20000201000 */
[----:B------:R-:W-:Y:S01]  /*18be0*/  HFMA2 R174, -RZ, RZ, 0.1171875, 0 ;  /* 0x2f800000ffae7431 */ /* 0x000fe200000001ff */
[----:B------:R-:W-:Y:S01]  /*18bf0*/  ISETP.NE.AND P3, PT, R177, 0x1, PT ;  /* 0x00000001b100780c */ /* 0x000fe20003f65270 */
[----:B------:R-:W-:Y:S01]  /*18c00*/  BSSY.RECONVERGENT B1, `(.L_x_20830) ;  /* 0x0000059000017945 */ /* 0x000fe20003800200 */
[----:B------:R-:W-:Y:S02]  /*18c10*/  IMAD.MOV.U32 R178, RZ, RZ, 0x2 ;  /* 0x00000002ffb27424 */ /* 0x000fe400078e00ff */
[----:B------:R-:W-:Y:S01]  /*18c20*/  FFMA.FTZ R176, R175, R174, 1.1641532182693481445e-10 ;  /* 0x2f000000afb07423 */ /* 0x000fe200000100ae */
[----:B------:R-:W-:-:S04]  /*18c30*/  MOV R175, R186 ;  /* 0x000000ba00af7202 */ /* 0x000fc80000000f00 */
        /* <DEDUP_REMOVED lines=10> */
.L_x_20832:
        /* <DEDUP_REMOVED lines=13> */
.L_x_20834:
[----:B------:R-:W-:Y:S05]  /*18db0*/  BSYNC.RECONVERGENT B2 ;  /* 0x0000000000027941 */ /* 0x000fea0003800200 */
.L_x_20833:
        /* <DEDUP_REMOVED lines=61> */
.L_x_20831:
[----:B------:R-:W-:Y:S05]  /*19190*/  BSYNC.RECONVERGENT B1 ;  /* 0x0000000000017941 */ /* 0x000fea0003800200 */
.L_x_20830:
        /* <DEDUP_REMOVED lines=16> */
.L_x_20837:
        /* <DEDUP_REMOVED lines=13> */
.L_x_20839:
[----:B------:R-:W-:Y:S05]  /*19370*/  BSYNC.RECONVERGENT B2 ;  /* 0x0000000000027941 */ /* 0x000fea0003800200 */
.L_x_20838:
        /* <DEDUP_REMOVED lines=61> */
.L_x_20836:
[----:B------:R-:W-:Y:S05]  /*19750*/  BSYNC.RECONVERGENT B1 ;  /* 0x0000000000017941 */ /* 0x000fea0003800200 */
.L_x_20835:
        /* <DEDUP_REMOVED lines=16> */
.L_x_20842:
        /* <DEDUP_REMOVED lines=13> */
.L_x_20844:
[----:B------:R-:W-:Y:S05]  /*19930*/  BSYNC.RECONVERGENT B2 ;  /* 0x0000000000027941 */ /* 0x000fea0003800200 */
.L_x_20843:
        /* <DEDUP_REMOVED lines=59> */
[----:B------:R-:W-:Y:S02]  /*19cf0*/  LOP3.LUT R190, R177, R176, R199, 0x96, !PT ;  /* 0x000000b0b1be7212 */ /* 0x000fe400078e96c7 */
[----:B------:R-:W-:-:S07]  /*19d00*/  MOV R172, R198 ;  /* 0x000000c600ac7202 */ /* 0x000fce0000000f00 */
.L_x_20841:
[----:B------:R-:W-:Y:S05]  /*19d10*/  BSYNC.RECONVERGENT B1 ;  /* 0x0000000000017941 */ /* 0x000fea0003800200 */
.L_x_20840:
        /* <DEDUP_REMOVED lines=16> */
.L_x_20824:
        /* <DEDUP_REMOVED lines=24> */
.L_x_20845:
[----:B------:R-:W-:Y:S01]  /*19fa0*/  IMAD.MOV.U32 R185, RZ, RZ, R172 ;  /* 0x000000ffffb97224 */ /* 0x000fe200078e00ac */
[----:B------:R-:W-:-:S07]  /*19fb0*/  IADD3 R0, PT, PT, R0, 0x20, RZ ;  /* 0x0000002000007810 */ /* 0x000fce0007ffe0ff */
.L_x_20782:
[----:B------:R-:W-:Y:S05]  /*19fc0*/  BSYNC.RECONVERGENT B0 ;  /* 0x0000000000007941 */ /* 0x000fea0003800200 */
.L_x_20781:
        /* <DEDUP_REMOVED lines=35> */
.L_x_20851:
        /* <DEDUP_REMOVED lines=13> */
.L_x_20853:
[----:B------:R-:W-:Y:S05]  /*1a2d0*/  BSYNC.RECONVERGENT B2 ;  /* 0x0000000000027941 */ /* 0x000fea0003800200 */
.L_x_20852:
        /* <DEDUP_REMOVED lines=51> */
[----:B------:R-:W-:Y:S01]  /*1a610*/  LOP3.LUT R175, R175, R178, R173, 0x96, !PT ;  /* 0x000000b2afaf7212 */ /* 0x000fe200078e96ad */
[----:B------:R-:W-:Y:S01]  /*1a620*/  HFMA2 R178, -RZ, RZ, 0, 0 ;  /* 0x00000000ffb27431 */ /* 0x000fe200000001ff */
[----:B------:R-:W-:Y:S01]  /*1a630*/  IADD3 R173, PT, PT, R3, -0x695add53, RZ ;  /* 0x96a522ad03ad7810 */ /* 0x000fe20007ffe0ff */
[----:B------:R-:W-:-:S04]  /*1a640*/  IMAD.WIDE.U32 R176, R177, -0x326172a9, RZ ;  /* 0xcd9e8d57b1b07825 */ /* 0x000fc800078e00ff */
[----:B------:R-:W-:Y:S01]  /*1a650*/  IMAD.WIDE.U32 R174, R175, -0x2daee0ad, RZ ;  /* 0xd2511f53afae7825 */ /* 0x000fe200078e00ff */
[----:B------:R-:W-:-:S03]  /*1a660*/  LOP3.LUT R191, R191, R172, R177, 0x96, !PT ;  /* 0x000000acbfbf7212 */ /* 0x000fc600078e96b1 */
[----:B------:R-:W-:Y:S01]  /*1a670*/  IMAD.MOV.U32 R186, RZ, RZ, R176 ;  /* 0x000000ffffba7224 */ /* 0x000fe200078e00b0 */
[----:B------:R-:W-:Y:S01]  /*1a680*/  LOP3.LUT R190, R173, R190, R175, 0x96, !PT ;  /* 0x000000beadbe7212 */ /* 0x000fe200078e96af */
[----:B------:R-:W-:Y:S01]  /*1a690*/  IMAD.MOV.U32 R175, RZ, RZ, R185 ;  /* 0x000000ffffaf7224 */ /* 0x000fe200078e00b9 */
[----:B------:R-:W-:-:S07]  /*1a6a0*/  MOV R172, R174 ;  /* 0x000000ae00ac7202 */ /* 0x000fce0000000f00 */
.L_x_20850:
[----:B------:R-:W-:Y:S05]  /*1a6b0*/  BSYNC.RECONVERGENT B1 ;  /* 0x0000000000017941 */ /* 0x000fea0003800200 */
.L_x_20849:
[----:B------:R-:W0:Y:S01]  /*1a6c0*/  LDC R173, c[0x0][0x408] ;  /* 0x00010200ffad7b82 */ /* 0x000e220000000800 */
[----:B------:R-:W-:Y:S01]  /*1a6d0*/  ISETP.NE.AND P3, PT, R178, 0x1, PT ;  /* 0x00000001b200780c */ /* 0x000fe20003f65270 */
[----:B------:R-:W-:Y:S01]  /*1a6e0*/  BSSY.RECONVERGENT B1, `(.L_x_20854) ;  /* 0x000005d000017945 */ /* 0x000fe20003800200 */
[----:B------:R-:W-:Y:S01]  /*1a6f0*/  I2FP.F32.U32 R176, R175 ;  /* 0x000000af00b07245 */ /* 0x000fe20000201000 */
[----:B------:R-:W-:Y:S01]  /*1a700*/  IMAD.MOV.U32 R175, RZ, RZ, 0x2f800000 ;  /* 0x2f800000ffaf7424 */ /* 0x000fe200078e00ff */
        /* <DEDUP_REMOVED lines=15> */
.L_x_20856:
        /* <DEDUP_REMOVED lines=13> */
.L_x_20858:
[----:B------:R-:W-:Y:S05]  /*1a8d0*/  BSYNC.RECONVERGENT B2 ;  /* 0x0000000000027941 */ /* 0x000fea0003800200 */
.L_x_20857:
        /* <DEDUP_REMOVED lines=47> */
[----:B------:R-:W-:-:S04]  /*1abd0*/  IMAD.WIDE.U32 R176, R176, -0x326172a9, RZ ;  /* 0xcd9e8d57b0b07825 */ /* 0x000fc800078e00ff */
[----:B------:R-:W-:Y:S01]  /*1abe0*/  VIADD R181, R3, 0xdb3d7428 ;  /* 0xdb3d742803b57836 */ /* 0x000fe20000000000 */
[----:B------:R-:W-:Y:S02]  /*1abf0*/  LOP3.LUT R179, R179, R182, R177, 0x96, !PT ;  /* 0x000000b6b3b37212 */ /* 0x000fe400078e96b1 */
[----:B------:R-:W-:Y:S02]  /*1ac00*/  IADD3 R177, PT, PT, R3, -0x695add53, RZ ;  /* 0x96a522ad03b17810 */ /* 0x000fe40007ffe0ff */
[----:B------:R-:W-:Y:S01]  /*1ac10*/  LOP3.LUT R181, R181, R180, R191, 0x96, !PT ;  /* 0x000000b4b5b57212 */ /* 0x000fe200078e96bf */
[----:B------:R-:W-:-:S04]  /*1ac20*/  IMAD.WIDE.U32 R178, R179, -0x2daee0ad, RZ ;  /* 0xd2511f53b3b27825 */ /* 0x000fc800078e00ff */
[----:B------:R-:W-:Y:S01]  /*1ac30*/  IMAD.WIDE.U32 R180, R181, -0x326172a9, RZ ;  /* 0xcd9e8d57b5b47825 */ /* 0x000fe200078e00ff */
[----:B------:R-:W-:-:S03]  /*1ac40*/  LOP3.LUT R190, R177, R190, R179, 0x96, !PT ;  /* 0x000000beb1be7212 */ /* 0x000fc600078e96b3 */
[----:B------:R-:W-:Y:S02]  /*1ac50*/  HFMA2 R179, -RZ, RZ, 0, 0 ;  /* 0x00000000ffb37431 */ /* 0x000fe400000001ff */
[----:B------:R-:W-:Y:S02]  /*1ac60*/  VIADD R191, R2, 0x8ff34781 ;  /* 0x8ff3478102bf7836 */ /* 0x000fe40000000000 */
[----:B------:R-:W-:-:S03]  /*1ac70*/  IMAD.MOV.U32 R186, RZ, RZ, R180 ;  /* 0x000000ffffba7224 */ /* 0x000fc600078e00b4 */
[----:B------:R-:W-:Y:S02]  /*1ac80*/  LOP3.LUT R191, R191, R176, R181, 0x96, !PT ;  /* 0x000000b0bfbf7212 */ /* 0x000fe400078e96b5 */
[----:B------:R-:W-:Y:S01]  /*1ac90*/  MOV R176, R172 ;  /* 0x000000ac00b07202 */ /* 0x000fe20000000f00 */
[----:B------:R-:W-:-:S07]  /*1aca0*/  IMAD.MOV.U32 R172, RZ, RZ, R178 ;  /* 0x000000ffffac7224 */ /* 0x000fce00078e00b2 */
.L_x_20855:
[----:B------:R-:W-:Y:S05]  /*1acb0*/  BSYNC.RECONVERGENT B1 ;  /* 0x0000000000017941 */ /* 0x000fea0003800200 */
.L_x_20854:
        /* <DEDUP_REMOVED lines=15> */
.L_x_20861:
        /* <DEDUP_REMOVED lines=13> */
.L_x_20863:
[----:B------:R-:W-:Y:S05]  /*1ae80*/  BSYNC.RECONVERGENT B2 ;  /* 0x0000000000027941 */ /* 0x000fea0003800200 */
.L_x_20862:
[----:B------:R-:W-:Y:S01]  /*1ae90*/  IMAD.WIDE.U32 R180, R192, -0x326172a9, RZ ;  /* 0xcd9e8d57c0b47825 */ /* 0x000fe200078e00ff */
[----:B------:R-:W-:Y:S02]  /*1aea0*/  LOP3.LUT R190, R187, R179, R3, 0x96, !PT ;  /* 0x000000b3bbbe7212 */ /* 0x000fe400078e9603 */
[----:B------:R-:W-:Y:S02]  /*1aeb0*/  IADD3 R179, PT, PT, R2, -0x61c88647, RZ ;  /* 0x9e3779b902b37810 */ /* 0x000fe40007ffe0ff */
        /* <DEDUP_REMOVED lines=58> */
.L_x_20860:
[----:B------:R-:W-:Y:S05]  /*1b260*/  BSYNC.RECONVERGENT B1 ;  /* 0x0000000000017941 */ /* 0x000fea0003800200 */
.L_x_20859:
        /* <DEDUP_REMOVED lines=17> */
.L_x_20866:
        /* <DEDUP_REMOVED lines=13> */
.L_x_20868:
[----:B------:R-:W-:Y:S05]  /*1b450*/  BSYNC.RECONVERGENT B2 ;  /* 0x0000000000027941 */ /* 0x000fea0003800200 */
.L_x_20867:
        /* <DEDUP_REMOVED lines=59> */
[----:B------:R-:W-:Y:S02]  /*1b810*/  HFMA2 R181, -RZ, RZ, 0, 0 ;  /* 0x00000000ffb57431 */ /* 0x000fe400000001ff */
[----:B------:R-:W-:-:S07]  /*1b820*/  IMAD.MOV.U32 R172, RZ, RZ, R182 ;  /* 0x000000ffffac7224 */ /* 0x000fce00078e00b6 */
.L_x_20865:
[----:B------:R-:W-:Y:S05]  /*1b830*/  BSYNC.RECONVERGENT B1 ;  /* 0x0000000000017941 */ /* 0x000fea0003800200 */
.L_x_20864:
        /* <DEDUP_REMOVED lines=15> */
.L_x_20871:
        /* <DEDUP_REMOVED lines=13> */
.L_x_20873:
[----:B------:R-:W-:Y:S05]  /*1ba00*/  BSYNC.RECONVERGENT B2 ;  /* 0x0000000000027941 */ /* 0x000fea0003800200 */
.L_x_20872:
        /* <DEDUP_REMOVED lines=61> */
.L_x_20870:
[----:B------:R-:W-:Y:S05]  /*1bde0*/  BSYNC.RECONVERGENT B1 ;  /* 0x0000000000017941 */ /* 0x000fea0003800200 */
.L_x_20869:
        /* <DEDUP_REMOVED lines=17> */
.L_x_20876:
        /* <DEDUP_REMOVED lines=13> */
.L_x_20878:
[----:B------:R-:W-:Y:S05]  /*1bfd0*/  BSYNC.RECONVERGENT B2 ;  /* 0x0000000000027941 */ /* 0x000fea0003800200 */
.L_x_20877:
        /* <DEDUP_REMOVED lines=59> */
[----:B------:R-:W-:Y:S01]  /*1c390*/  LOP3.LUT R190, R183, R180, R199, 0x96, !PT ;  /* 0x000000b4b7be7212 */ /* 0x000fe200078e96c7 */
[----:B------:R-:W-:-:S07]  /*1c3a0*/  IMAD.MOV.U32 R172, RZ, RZ, R198 ;  /* 0x000000ffffac7224 */ /* 0x000fce00078e00c6 */
.L_x_20875:
[----:B------:R-:W-:Y:S05]  /*1c3b0*/  BSYNC.RECONVERGENT B1 ;  /* 0x0000000000017941 */ /* 0x000fea0003800200 */
.L_x_20874:
        /* <DEDUP_REMOVED lines=15> */
.L_x_20881:
        /* <DEDUP_REMOVED lines=13> */
.L_x_20883:
[----:B------:R-:W-:Y:S05]  /*1c580*/  BSYNC.RECONVERGENT B2 ;  /* 0x0000000000027941 */ /* 0x000fea0003800200 */
.L_x_20882:
        /* <DEDUP_REMOVED lines=61> */
.L_x_20880:
[----:B------:R-:W-:Y:S05]  /*1c960*/  BSYNC.RECONVERGENT B1 ;  /* 0x0000000000017941 */ /* 0x000fea0003800200 */
.L_x_20879:
        /* <DEDUP_REMOVED lines=17> */
.L_x_20886:
        /* <DEDUP_REMOVED lines=15> */
.L_x_20888:
[----:B------:R-:W-:Y:S05]  /*1cb70*/  BSYNC.RECONVERGENT B2 ;  /* 0x0000000000027941 */ /* 0x000fea0003800200 */
.L_x_20887:
        /* <DEDUP_REMOVED lines=61> */
.L_x_20885:
[----:B------:R-:W-:Y:S05]  /*1cf50*/  BSYNC.RECONVERGENT B1 ;  /* 0x0000000000017941 */ /* 0x000fea0003800200 */
.L_x_20884:
        /* <DEDUP_REMOVED lines=33> */
.L_x_20848:
        /* <DEDUP_REMOVED lines=16> */
.L_x_20892:
        /* <DEDUP_REMOVED lines=13> */
.L_x_20894:
[----:B------:R-:W-:Y:S05]  /*1d340*/  BSYNC.RECONVERGENT B2 ;  /* 0x0000000000027941 */ /* 0x000fea0003800200 */
.L_x_20893:
        /* <DEDUP_REMOVED lines=61> */
.L_x_20891:
[----:B------:R-:W-:Y:S05]  /*1d720*/  BSYNC.RECONVERGENT B1 ;  /* 0x0000000000017941 */ /* 0x000fea0003800200 */
.L_x_20890:
        /* <DEDUP_REMOVED lines=18> */
.L_x_20897:
        /* <DEDUP_REMOVED lines=13> */
.L_x_20899:
[----:B------:R-:W-:Y:S05]  /*1d920*/  BSYNC.RECONVERGENT B2 ;  /* 0x0000000000027941 */ /* 0x000fea0003800200 */
.L_x_20898:
        /* <DEDUP_REMOVED lines=61> */
.L_x_20896:
[----:B------:R-:W-:Y:S05]  /*1dd00*/  BSYNC.RECONVERGENT B1 ;  /* 0x0000000000017941 */ /* 0x000fea0003800200 */
.L_x_20895:
        /* <DEDUP_REMOVED lines=16> */
.L_x_20902:
        /* <DEDUP_REMOVED lines=13> */
.L_x_20904:
[----:B------:R-:W-:Y:S05]  /*1dee0*/  BSYNC.RECONVERGENT B2 ;  /* 0x0000000000027941 */ /* 0x000fea0003800200 */
.L_x_20903:
        /* <DEDUP_REMOVED lines=61> */
.L_x_20901:
[----:B------:R-:W-:Y:S05]  /*1e2c0*/  BSYNC.RECONVERGENT B1 ;  /* 0x0000000000017941 */ /* 0x000fea0003800200 */
.L_x_20900:
        /* <DEDUP_REMOVED lines=16> */
.L_x_20907:
        /* <DEDUP_REMOVED lines=13> */
.L_x_20909:
[----:B------:R-:W-:Y:S05]  /*1e4a0*/  BSYNC.RECONVERGENT B2 ;  /* 0x0000000000027941 */ /* 0x000fea0003800200 */
.L_x_20908:
        /* <DEDUP_REMOVED lines=61> */
.L_x_20906:
[----:B------:R-:W-:Y:S05]  /*1e880*/  BSYNC.RECONVERGENT B1 ;  /* 0x0000000000017941 */ /* 0x000fea0003800200 */
.L_x_20905:
        /* <DEDUP_REMOVED lines=16> */
.L_x_20889:
        /* <DEDUP_REMOVED lines=24> */
.L_x_20910:
[----:B------:R-:W-:Y:S01]  /*1eb10*/  MOV R185, R172 ;  /* 0x000000ac00b97202 */ /* 0x000fe20000000f00 */
[----:B------:R-:W-:-:S07]  /*1eb20*/  VIADD R0, R0, 0x20 ;  /* 0x0000002000007836 */ /* 0x000fce0000000000 */
.L_x_20847:
[----:B------:R-:W-:Y:S05]  /*1eb30*/  BSYNC.RECONVERGENT B0 ;  /* 0x0000000000007941 */ /* 0x000fea0003800200 */
.L_x_20846:
        /* <DEDUP_REMOVED lines=35> */
.L_x_20916:
        /* <DEDUP_REMOVED lines=13> */
.L_x_20918:
[----:B------:R-:W-:Y:S05]  /*1ee40*/  BSYNC.RECONVERGENT B2 ;  /* 0x0000000000027941 */ /* 0x000fea0003800200 */
.L_x_20917:
        /* <DEDUP_REMOVED lines=61> */
.L_x_20915:
[----:B------:R-:W-:Y:S05]  /*1f220*/  BSYNC.RECONVERGENT B1 ;  /* 0x0000000000017941 */ /* 0x000fea0003800200 */
.L_x_20914:
        /* <DEDUP_REMOVED lines=20> */
.L_x_20921:
        /* <DEDUP_REMOVED lines=13> */
.L_x_20923:
[----:B------:R-:W-:Y:S05]  /*1f440*/  BSYNC.RECONVERGENT B2 ;  /* 0x0000000000027941 */ /* 0x000fea0003800200 */
.L_x_20922:
        /* <DEDUP_REMOVED lines=61> */
.L_x_20920:
[----:B------:R-:W-:Y:S05]  /*1f820*/  BSYNC.RECONVERGENT B1 ;  /* 0x0000000000017941 */ /* 0x000fea0003800200 */
.L_x_20919:
        /* <DEDUP_REMOVED lines=15> */
.L_x_20926:
        /* <DEDUP_REMOVED lines=13> */
.L_x_20928:
[----:B------:R-:W-:Y:S05]  /*1f9f0*/  BSYNC.RECONVERGENT B2 ;  /* 0x0000000000027941 */ /* 0x000fea0003800200 */
.L_x_20927:
        /* <DEDUP_REMOVED lines=61> */
.L_x_20925:
[----:B------:R-:W-:Y:S05]  /*1fdd0*/  BSYNC.RECONVERGENT B1 ;  /* 0x0000000000017941 */ /* 0x000fea0003800200 */
.L_x_20924:
        /* <DEDUP_REMOVED lines=17> */
.L_x_20931:
        /* <DEDUP_REMOVED lines=13> */
.L_x_20933:
[----:B------:R-:W-:Y:S05]  /*1ffc0*/  BSYNC.RECONVERGENT B2 ;  /* 0x0000000000027941 */ /* 0x000fea0003800200 */
.L_x_20932:
        /* <DEDUP_REMOVED lines=61> */
.L_x_20930:
[----:B------:R-:W-:Y:S05]  /*203a0*/  BSYNC.RECONVERGENT B1 ;  /* 0x0000000000017941 */ /* 0x000fea0003800200 */
.L_x_20929:
        /* <DEDUP_REMOVED lines=15> */
.L_x_20936:
        /* <DEDUP_REMOVED lines=13> */
.L_x_20938:
[----:B------:R-:W-:Y:S05]  /*20570*/  BSYNC.RECONVERGENT B2 ;  /* 0x0000000000027941 */ /* 0x000fea0003800200 */
.L_x_20937:
        /* <DEDUP_REMOVED lines=61> */
.L_x_20935:
[----:B------:R-:W-:Y:S05]  /*20950*/  BSYNC.RECONVERGENT B1 ;  /* 0x0000000000017941 */ /* 0x000fea0003800200 */
.L_x_20934:
        /* <DEDUP_REMOVED lines=17> */
.L_x_20941:
        /* <DEDUP_REMOVED lines=13> */
.L_x_20943:
[----:B------:R-:W-:Y:S05]  /*20b40*/  BSYNC.RECONVERGENT B2 ;  /* 0x0000000000027941 */ /* 0x000fea0003800200 */
.L_x_20942:
        /* <DEDUP_REMOVED lines=61> */
.L_x_20940:
[----:B------:R-:W-:Y:S05]  /*20f20*/  BSYNC.RECONVERGENT B1 ;  /* 0x0000000000017941 */ /* 0x000fea0003800200 */
.L_x_20939:
        /* <DEDUP_REMOVED lines=15> */
.L_x_20946:
        /* <DEDUP_REMOVED lines=13> */
.L_x_20948:
[----:B------:R-:W-:Y:S05]  /*210f0*/  BSYNC.RECONVERGENT B2 ;  /* 0x0000000000027941 */ /* 0x000fea0003800200 */
.L_x_20947:
        /* <DEDUP_REMOVED lines=61> */
.L_x_20945:
[----:B------:R-:W-:Y:S05]  /*214d0*/  BSYNC.RECONVERGENT B1 ;  /* 0x0000000000017941 */ /* 0x000fea0003800200 */
.L_x_20944:
        /* <DEDUP_REMOVED lines=17> */
.L_x_20951:
        /* <DEDUP_REMOVED lines=15> */
.L_x_20953:
[----:B------:R-:W-:Y:S05]  /*216e0*/  BSYNC.RECONVERGENT B2 ;  /* 0x0000000000027941 */ /* 0x000fea0003800200 */
.L_x_20952:
        /* <DEDUP_REMOVED lines=61> */
.L_x_20950:
[----:B------:R-:W-:Y:S05]  /*21ac0*/  BSYNC.RECONVERGENT B1 ;  /* 0x0000000000017941 */ /* 0x000fea0003800200 */
.L_x_20949:
        /* <DEDUP_REMOVED lines=33> */
.L_x_20913:
        /* <DEDUP_REMOVED lines=16> */
.L_x_20957:
        /* <DEDUP_REMOVED lines=13> */
.L_x_20959:
[----:B------:R-:W-:Y:S05]  /*21eb0*/  BSYNC.RECONVERGENT B2 ;  /* 0x0000000000027941 */ /* 0x000fea0003800200 */
.L_x_20958:
        /* <DEDUP_REMOVED lines=61> */
.L_x_20956:
[----:B------:R-:W-:Y:S05]  /*22290*/  BSYNC.RECONVERGENT B1 ;  /* 0x0000000000017941 */ /* 0x000fea0003800200 */
.L_x_20955:
        /* <DEDUP_REMOVED lines=18> */
.L_x_20962:
        /* <DEDUP_REMOVED lines=13> */
.L_x_20964:
[----:B------:R-:W-:Y:S05]  /*22490*/  BSYNC.RECONVERGENT B2 ;  /* 0x0000000000027941 */ /* 0x000fea0003800200 */
.L_x_20963:
        /* <DEDUP_REMOVED lines=61> */
.L_x_20961:
[----:B------:R-:W-:Y:S05]  /*22870*/  BSYNC.RECONVERGENT B1 ;  /* 0x0000000000017941 */ /* 0x000fea0003800200 */
.L_x_20960:
        /* <DEDUP_REMOVED lines=16> */
.L_x_20967:
        /* <DEDUP_REMOVED lines=13> */
.L_x_20969:
[----:B------:R-:W-:Y:S05]  /*22a50*/  BSYNC.RECONVERGENT B2 ;  /* 0x0000000000027941 */ /* 0x000fea0003800200 */
.L_x_20968:
        /* <DEDUP_REMOVED lines=61> */
.L_x_20966:
[----:B------:R-:W-:Y:S05]  /*22e30*/  BSYNC.RECONVERGENT B1 ;  /* 0x0000000000017941 */ /* 0x000fea0003800200 */
.L_x_20965:
        /* <DEDUP_REMOVED lines=16> */
.L_x_20972:
        /* <DEDUP_REMOVED lines=13> */
.L_x_20974:
[----:B------:R-:W-:Y:S05]  /*23010*/  BSYNC.RECONVERGENT B2 ;  /* 0x0000000000027941 */ /* 0x000fea0003800200 */
.L_x_20973:
        /* <DEDUP_REMOVED lines=61> */
.L_x_20971:
[----:B------:R-:W-:Y:S05]  /*233f0*/  BSYNC.RECONVERGENT B1 ;  /* 0x0000000000017941 */ /* 0x000fea0003800200 */
.L_x_20970:
        /* <DEDUP_REMOVED lines=16> */
.L_x_20954:
        /* <DEDUP_REMOVED lines=24> */
.L_x_20975:
[----:B------:R-:W-:Y:S01]  /*23680*/  IMAD.MOV.U32 R185, RZ, RZ, R172 ;  /* 0x000000ffffb97224 */ /* 0x000fe200078e00ac */
[----:B------:R-:W-:-:S07]  /*23690*/  IADD3 R0, PT, PT, R0, 0x20, RZ ;  /* 0x0000002000007810 */ /* 0x000fce0007ffe0ff */
.L_x_20912:
[----:B------:R-:W-:Y:S05]  /*236a0*/  BSYNC.RECONVERGENT B0 ;  /* 0x0000000000007941 */ /* 0x000fea0003800200 */
.L_x_20911:
        /* <DEDUP_REMOVED lines=35> */
.L_x_20981:
        /* <DEDUP_REMOVED lines=13> */
.L_x_20983:
[----:B------:R-:W-:Y:S05]  /*239b0*/  BSYNC.RECONVERGENT B2 ;  /* 0x0000000000027941 */ /* 0x000fea0003800200 */
.L_x_20982:
        /* <DEDUP_REMOVED lines=61> */
.L_x_20980:
[----:B------:R-:W-:Y:S05]  /*23d90*/  BSYNC.RECONVERGENT B1 ;  /* 0x0000000000017941 */ /* 0x000fea0003800200 */
.L_x_20979:
        /* <DEDUP_REMOVED lines=20> */
.L_x_20986:
        /* <DEDUP_REMOVED lines=13> */
.L_x_20988:
[----:B------:R-:W-:Y:S05]  /*23fb0*/  BSYNC.RECONVERGENT B2 ;  /* 0x0000000000027941 */ /* 0x000fea0003800200 */
.L_x_20987:
        /* <DEDUP_REMOVED lines=61> */
.L_x_20985:
[----:B------:R-:W-:Y:S05]  /*24390*/  BSYNC.RECONVERGENT B1 ;  /* 0x0000000000017941 */ /* 0x000fea0003800200 */
.L_x_20984:
        /* <DEDUP_REMOVED lines=15> */
.L_x_20991:
        /* <DEDUP_REMOVED lines=13> */
.L_x_20993:
[----:B------:R-:W-:Y:S05]  /*24560*/  BSYNC.RECONVERGENT B2 ;  /* 0x0000000000027941 */ /* 0x000fea0003800200 */
.L_x_20992:
        /* <DEDUP_REMOVED lines=61> */
.L_x_20990:
[----:B------:R-:W-:Y:S05]  /*24940*/  BSYNC.RECONVERGENT B1 ;  /* 0x0000000000017941 */ /* 0x000fea0003800200 */
.L_x_20989:
        /* <DEDUP_REMOVED lines=17> */
.L_x_20996:
        /* <DEDUP_REMOVED lines=13> */
.L_x_20998:
[----:B------:R-:W-:Y:S05]  /*24b30*/  BSYNC.RECONVERGENT B2 ;  /* 0x0000000000027941 */ /* 0x000fea0003800200 */
.L_x_20997:
        /* <DEDUP_REMOVED lines=61> */
.L_x_20995:
[----:B------:R-:W-:Y:S05]  /*24f10*/  BSYNC.RECONVERGENT B1 ;  /* 0x0000000000017941 */ /* 0x000fea0003800200 */
.L_x_20994:
        /* <DEDUP_REMOVED lines=15> */
.L_x_21001:
        /* <DEDUP_REMOVED lines=13> */
.L_x_21003:
[----:B------:R-:W-:Y:S05]  /*250e0*/  BSYNC.RECONVERGENT B2 ;  /* 0x0000000000027941 */ /* 0x000fea0003800200 */
.L_x_21002:
        /* <DEDUP_REMOVED lines=61> */
.L_x_21000:
[----:B------:R-:W-:Y:S05]  /*254c0*/  BSYNC.RECONVERGENT B1 ;  /* 0x0000000000017941 */ /* 0x000fea0003800200 */
.L_x_20999:
        /* <DEDUP_REMOVED lines=17> */
.L_x_21006:
        /* <DEDUP_REMOVED lines=13> */
.L_x_21008:
[----:B------:R-:W-:Y:S05]  /*256b0*/  BSYNC.RECONVERGENT B2 ;  /* 0x0000000000027941 */ /* 0x000fea0003800200 */
.L_x_21007:
        /* <DEDUP_REMOVED lines=61> */
.L_x_21005:
[----:B------:R-:W-:Y:S05]  /*25a90*/  BSYNC.RECONVERGENT B1 ;  /* 0x0000000000017941 */ /* 0x000fea0003800200 */
.L_x_21004:
        /* <DEDUP_REMOVED lines=15> */
.L_x_21011:
        /* <DEDUP_REMOVED lines=13> */
.L_x_21013:
[----:B------:R-:W-:Y:S05]  /*25c60*/  BSYNC.RECONVERGENT B2 ;  /* 0x0000000000027941 */ /* 0x000fea0003800200 */
.L_x_21012:
        /* <DEDUP_REMOVED lines=61> */
.L_x_21010:
[----:B------:R-:W-:Y:S05]  /*26040*/  BSYNC.RECONVERGENT B1 ;  /* 0x0000000000017941 */ /* 0x000fea0003800200 */
.L_x_21009:
        /* <DEDUP_REMOVED lines=17> */
.L_x_21016:
        /* <DEDUP_REMOVED lines=15> */
.L_x_21018:
[----:B------:R-:W-:Y:S05]  /*26250*/  BSYNC.RECONVERGENT B2 ;  /* 0x0000000000027941 */ /* 0x000fea0003800200 */
.L_x_21017:
        /* <DEDUP_REMOVED lines=61> */
.L_x_21015:
[----:B------:R-:W-:Y:S05]  /*26630*/  BSYNC.RECONVERGENT B1 ;  /* 0x0000000000017941 */ /* 0x000fea0003800200 */
.L_x_21014:
        /* <DEDUP_REMOVED lines=33> */
.L_x_20978:
        /* <DEDUP_REMOVED lines=16> */
.L_x_21022:
        /* <DEDUP_REMOVED lines=13> */
.L_x_21024:
[----:B------:R-:W-:Y:S05]  /*26a20*/  BSYNC.RECONVERGENT B2 ;  /* 0x0000000000027941 */ /* 0x000fea0003800200 */
.L_x_21023:
        /* <DEDUP_REMOVED lines=61> */
.L_x_21021:
[----:B------:R-:W-:Y:S05]  /*26e00*/  BSYNC.RECONVERGENT B1 ;  /* 0x0000000000017941 */ /* 0x000fea0003800200 */
.L_x_21020:
        /* <DEDUP_REMOVED lines=18> */
.L_x_21027:
        /* <DEDUP_REMOVED lines=13> */
.L_x_21029:
[----:B------:R-:W-:Y:S05]  /*27000*/  BSYNC.RECONVERGENT B2 ;  /* 0x0000000000027941 */ /* 0x000fea0003800200 */
.L_x_21028:
        /* <DEDUP_REMOVED lines=61> */
.L_x_21026:
[----:B------:R-:W-:Y:S05]  /*273e0*/  BSYNC.RECONVERGENT B1 ;  /* 0x0000000000017941 */ /* 0x000fea0003800200 */
.L_x_21025:
        /* <DEDUP_REMOVED lines=16> */
.L_x_21032:
        /* <DEDUP_REMOVED lines=13> */
.L_x_21034:
[----:B------:R-:W-:Y:S05]  /*275c0*/  BSYNC.RECONVERGENT B2 ;  /* 0x0000000000027941 */ /* 0x000fea0003800200 */
.L_x_21033:
        /* <DEDUP_REMOVED lines=61> */
.L_x_21031:
[----:B------:R-:W-:Y:S05]  /*279a0*/  BSYNC.RECONVERGENT B1 ;  /* 0x0000000000017941 */ /* 0x000fea0003800200 */
.L_x_21030:
        /* <DEDUP_REMOVED lines=16> */
.L_x_21037:
        /* <DEDUP_REMOVED lines=13> */
.L_x_21039:
[----:B------:R-:W-:Y:S05]  /*27b80*/  BSYNC.RECONVERGENT B2 ;  /* 0x0000000000027941 */ /* 0x000fea0003800200 */
.L_x_21038:
        /* <DEDUP_REMOVED lines=61> */
.L_x_21036:
[----:B------:R-:W-:Y:S05]  /*27f60*/  BSYNC.RECONVERGENT B1 ;  /* 0x0000000000017941 */ /* 0x000fea0003800200 */
.L_x_21035:
        /* <DEDUP_REMOVED lines=16> */
.L_x_21019:
[----:B------:R-:W0:Y:S01]  /*28070*/  LDC.64 R174, c[0x0][0x3a8] ;  /* 0x0000ea00ffae7b82 */ /* 0x000e220000000a00 */
[----:B------:R-:W-:Y:S02]  /*28080*/  SEL R173, RZ, 0x1000000, !P5 ;  /* 0x01000000ffad7807 */ /* 0x000fe40006800000 */
[----:B------:R-:W-:Y:S02]  /*28090*/  SEL R178, RZ, 0x10000, !P4 ;  /* 0x00010000ffb27807 */ /* 0x000fe40006000000 */
[----:B------:R-:W-:Y:S02]  /*280a0*/  SEL R179, RZ, 0x100, !P3 ;  /* 0x00000100ffb37807 */ /* 0x000fe40005800000 */
[----:B------:R-:W-:Y:S01]  /*280b0*/  SEL R198, RZ, 0x1, !P2 ;  /* 0x00000001ffc67807 */ /* 0x000fe20005000000 */
[----:B------:R-:W1:Y:S01]  /*280c0*/  LDC.64 R176, c[0x0][0x3b0] ;  /* 0x0000ec00ffb07b82 */ /* 0x000e620000000a00 */
[----:B------:R-:W-:Y:S02]  /*280d0*/  IADD3 R173, PT, PT, R179, R173, R178 ;  /* 0x000000adb3ad7210 */ /* 0x000fe40007ffe0b2 */
[----:B------:R-:W-:-:S03]  /*280e0*/  MOV R185, R172 ;  /* 0x000000ac00b97202 */ /* 0x000fc60000000f00 */
[----:B------:R-:W-:Y:S02]  /*280f0*/  IMAD.IADD R173, R173, 0x1, R198 ;  /* 0x00000001adad7824 */ /* 0x000fe400078e02c6 */
[----:B0-----:R-:W-:-:S05]  /*28100*/  IMAD.WIDE.U32 R174, R0, 0x10, R174 ;  /* 0x0000001000ae7825 */ /* 0x001fca00078e00ae */
[----:B------:R2:W-:Y:S01]  /*28110*/  STG.E.128 desc[UR6][R174.64], R168 ;  /* 0x000000a8ae007986 */ /* 0x0005e2000c101d06 */
[----:B-1----:R-:W-:-:S05]  /*28120*/  IMAD.WIDE.U32 R176, R0, 0x4, R176 ;  /* 0x0000000400b07825 */ /* 0x002fca00078e00b0 */
[----:B------:R2:W-:Y:S01]  /*28130*/  STG.E desc[UR6][R176.64], R173 ;  /* 0x000000adb0007986 */ /* 0x0005e2000c101906 */
[----:B------:R-:W-:Y:S05]  /*28140*/  @!P0 BRA `(.L_x_20977) ;  /* 0x00000000002c8947 */ /* 0x000fea0003800000 */
[----:B--2---:R-:W0:Y:S01]  /*28150*/  LDC.64 R172, c[0x0][0x3b8] ;  /* 0x0000ee00ffac7b82 */ /* 0x004e220000000a00 */
        /* <DEDUP_REMOVED lines=10> */
.L_x_20977:
[----:B------:R-:W-:Y:S05]  /*28200*/  BSYNC.RECONVERGENT B0 ;  /* 0x0000000000007941 */ /* 0x000fea0003800200 */
.L_x_20976:
[----:B------:R-:W-:Y:S01]  /*28210*/  FADD.FTZ R0, RZ, R132 ;  /* 0x00000084ff007221 */ /* 0x000fe20000010000 */
[C---:B------:R-:W-:Y:S01]  /*28220*/  ISETP.GE.U32.AND P5, PT, R194.reuse, 0x20, PT ;  /* 0x00000020c200780c */ /* 0x040fe20003fa6070 */
[----:B------:R-:W4:Y:S01]  /*28230*/  S2R R198, SR_TID.X ;  /* 0x0000000000c67919 */ /* 0x000f220000002100 */
[C---:B------:R-:W-:Y:S01]  /*28240*/  ISETP.GT.U32.AND P4, PT, R194.reuse, 0x3f, PT ;  /* 0x0000003fc200780c */ /* 0x040fe20003f84070 */
[----:B0123--:R-:W-:Y:S01]  /*28250*/  FADD.FTZ R173, R133, R0 ;  /* 0x0000000085ad7221 */ /* 0x00ffe20000010000 */
[C---:B------:R-:W-:Y:S01]  /*28260*/  ISETP.GT.U32.AND P3, PT, R194.reuse, 0x5f, PT ;  /* 0x0000005fc200780c */ /* 0x040fe20003f64070 */
[----:B------:R-:W-:Y:S01]  /*28270*/  UMOV UR14, 0xffffffff ;  /* 0xffffffff000e7882 */ /* 0x000fe20000000000 */
[----:B------:R-:W-:Y:S01]  /*28280*/  ISETP.GT.U32.AND P2, PT, R194, 0x7f, PT ;  /* 0x0000007fc200780c */ /* 0x000fe20003f44070 */
[----:B------:R-:W-:Y:S01]  /*28290*/  FADD.FTZ R0, R134, R173 ;  /* 0x000000ad86007221 */ /* 0x000fe20000010000 */
[C---:B------:R-:W-:Y:S02]  /*282a0*/  ISETP.GT.U32.AND P1, PT, R194.reuse, 0x9f, PT ;  /* 0x0000009fc200780c */ /* 0x040fe40003f24070 */
[C---:B------:R-:W-:Y:S01]  /*282b0*/  ISETP.GT.U32.AND P0, PT, R194.reuse, 0xbf, PT ;  /* 0x000000bfc200780c */ /* 0x040fe20003f04070 */
[----:B------:R-:W-:Y:S01]  /*282c0*/  FADD.FTZ R0, R135, R0 ;  /* 0x0000000087007221 */ /* 0x000fe20000010000 */
[----:B------:R-:W-:-:S02]  /*282d0*/  ISETP.GT.U32.AND P6, PT, R194, 0xdf, PT ;  /* 0x000000dfc200780c */ /* 0x000fc40003fc4070 */
[----:B------:R-:W-:Y:S02]  /*282e0*/  LOP3.LUT R196, R196, 0xfffffffe, RZ, 0xc0, !PT ;  /* 0xfffffffec4c47812 */ /* 0x000fe400078ec0ff */
[----:B------:R-:W-:-:S05]  /*282f0*/  FSEL R175, R0, RZ, P5 ;  /* 0x000000ff00af7208 */ /* 0x000fca0002800000 */
[----:B------:R-:W-:-:S04]  /*28300*/  FADD.FTZ R0, R144, R175 ;  /* 0x000000af90007221 */ /* 0x000fc80000010000 */
[----:B------:R-:W-:Y:S01]  /*28310*/  FADD.FTZ R173, R145, R0 ;  /* 0x0000000091ad7221 */ /* 0x000fe20000010000 */
[----:B------:R-:W-:-:S03]  /*28320*/  @P6 LOP3.LUT R196, R196, 0x1, RZ, 0xfc, !PT ;  /* 0x00000001c4c46812 */ /* 0x000fc600078efcff */
[----:B------:R-:W-:Y:S01]  /*28330*/  FADD.FTZ R0, R146, R173 ;  /* 0x000000ad92007221 */ /* 0x000fe20000010000 */
[----:B------:R-:W-:-:S03]  /*28340*/  LOP3.LUT R196, R196, 0xfffffffd, RZ, 0xc0, !PT ;  /* 0xfffffffdc4c47812 */ /* 0x000fc600078ec0ff */
        /* <DEDUP_REMOVED lines=23> */
[----:B------:R-:W-:-:S04]  /*284c0*/  FADD.FTZ R173, R169, R0 ;  /* 0x00000000a9ad7221 */ /* 0x000fc80000010000 */
[----:B------:R-:W-:Y:S02]  /*284d0*/  FADD.FTZ R0, R170, R173 ;  /* 0x000000adaa007221 */ /* 0x000fe40000010000 */
[----:B------:R-:W-:Y:S02]  /*284e0*/  @P6 LOP3.LUT R196, R196, 0x2, RZ, 0xfc, !PT ;  /* 0x00000002c4c46812 */ /* 0x000fe400078efcff */
[----:B------:R-:W-:Y:S01]  /*284f0*/  @P6 FADD.FTZ R175, R171, R0 ;  /* 0x00000000abaf6221 */ /* 0x000fe20000010000 */
[----:B----4-:R-:W-:Y:S02]  /*28500*/  LOP3.LUT P6, RZ, R198, 0x1f, RZ, 0xc0, !PT ;  /* 0x0000001fc6ff7812 */ /* 0x010fe400078cc0ff */
[----:B------:R-:W-:-:S11]  /*28510*/  LOP3.LUT R196, R196, 0xfffffffb, RZ, 0xc0, !PT ;  /* 0xfffffffbc4c47812 */ /* 0x000fd600078ec0ff */
[----:B------:R-:W-:Y:S01]  /*28520*/  @P6 LOP3.LUT R196, R196, 0x4, RZ, 0xfc, !PT ;  /* 0x00000004c4c46812 */ /* 0x000fe200078efcff */
[----:B------:R-:W-:Y:S06]  /*28530*/  BRA.DIV UR14, `(.L_x_21040) ;  /* 0x000000160e087947 */ /* 0x000fec000b800000 */
[----:B------:R-:W0:Y:S01]  /*28540*/  SHFL.BFLY PT, R0, R175, 0x1, 0x1f ;  /* 0x0c201f00af007f89 */ /* 0x000e2200000e0000 */
[----:B------:R-:W-:Y:S01]  /*28550*/  LOP3.LUT P6, RZ, R196, 0x2, RZ, 0xc0, !PT ;  /* 0x00000002c4ff7812 */ /* 0x000fe200078cc0ff */
        /* <DEDUP_REMOVED lines=30> */
[----:B------:R-:W-:Y:S01]  /*28740*/  FADD.FTZ R174, R149, -R172 ;  /* 0x800000ac95ae7221 */ /* 0x000fe20000010000 */
[----:B------:R-:W-:Y:S02]  /*28750*/  LOP3.LUT P4, RZ, R196, 0x1, RZ, 0xc0, !PT ;  /* 0x00000001c4ff7812 */ /* 0x000fe4000788c0ff */
        /* <DEDUP_REMOVED lines=54> */
.L_x_21069:
        /* <DEDUP_REMOVED lines=27> */
[C---:B------:R-:W-:Y:S01]  /*28c70*/  FFMA.FTZ R172, R173.reuse, R4, R84 ;  /* 0x00000004adac7223 */ /* 0x040fe20000010054 */
        /* <DEDUP_REMOVED lines=9> */
[----:B-1----:R-:W-:-:S04]  /*28d10*/  IMAD.WIDE.U32 R202, R184, 0x10, R202 ;  /* 0x00000010b8ca7825 */ /* 0x002fc800078e00ca */
[----:B------:R-:W-:Y:S01]  /*28d20*/  VIADD R184, R184, 0x20 ;  /* 0x00000020b8b87836 */ /* 0x000fe20000000000 */
[----:B------:R0:W-:Y:S06]  /*28d30*/  STG.E.128 desc[UR6][R202.64], R176 ;  /* 0x000000b0ca007986 */ /* 0x0001ec000c101d06 */
.L_x_21042:
[----:B------:R-:W-:Y:S05]  /*28d40*/  BSYNC.RECONVERGENT B0 ;  /* 0x0000000000007941 */ /* 0x000fea0003800200 */
.L_x_21041:
[----:B------:R-:W-:Y:S01]  /*28d50*/  LOP3.LUT P0, RZ, R196, 0x400, RZ, 0xc0, !PT ;  /* 0x00000400c4ff7812 */ /* 0x000fe2000780c0ff */
        /* <DEDUP_REMOVED lines=12> */
[----:B------:R-:W-:-:S03]  /*28e20*/  FFMA.FTZ R176, R177, R16, R108 ;  /* 0x00000010b1b07223 */ /* 0x000fc6000001006c */
[----:B------:R-:W-:Y:S01]  /*28e30*/  FFMA.FTZ R179, R204, R19, R111 ;  /* 0x00000013ccb37223 */ /* 0x000fe2000001006f */
[----:B0-----:R-:W-:-:S04]  /*28e40*/  IMAD.WIDE.U32 R200, R184, 0x10, R172 ;  /* 0x00000010b8c87825 */ /* 0x001fc800078e00ac */
[----:B------:R-:W-:Y:S01]  /*28e50*/  FFMA.FTZ R172, R177, R12, R80 ;  /* 0x0000000cb1ac7223 */ /* 0x000fe20000010050 */
[C---:B------:R-:W-:Y:S01]  /*28e60*/  FFMA.FTZ R173, R178.reuse, R13, R81 ;  /* 0x0000000db2ad7223 */ /* 0x040fe20000010051 */
[----:B------:R-:W-:Y:S01]  /*28e70*/  FFMA.FTZ R177, R178, R17, R109 ;  /* 0x00000011b2b17223 */ /* 0x000fe2000001006d */
[----:B------:R-:W-:Y:S01]  /*28e80*/  FFMA.FTZ R178, R199, R18, R110 ;  /* 0x00000012c7b27223 */ /* 0x000fe2000001006e */
[----:B-1----:R-:W-:-:S04]  /*28e90*/  IMAD.WIDE.U32 R202, R184, 0x10, R174 ;  /* 0x00000010b8ca7825 */ /* 0x002fc800078e00ae */
[----:B------:R-:W-:Y:S01]  /*28ea0*/  FFMA.FTZ R174, R199, R14, R82 ;  /* 0x0000000ec7ae7223 */ /* 0x000fe20000010052 */
[----:B------:R-:W-:Y:S01]  /*28eb0*/  FFMA.FTZ R175, R204, R15, R83 ;  /* 0x0000000fccaf7223 */ /* 0x000fe20000010053 */
[----:B------:R-:W-:-:S04]  /*28ec0*/  IADD3 R184, PT, PT, R184, 0x20, RZ ;  /* 0x00000020b8b87810 */ /* 0x000fc80007ffe0ff */
[----:B------:R2:W-:Y:S04]  /*28ed0*/  STG.E.128 desc[UR6][R200.64], R172 ;  /* 0x000000acc8007986 */ /* 0x0005e8000c101d06 */
[----:B------:R2:W-:Y:S02]  /*28ee0*/  STG.E.128 desc[UR6][R202.64], R176 ;  /* 0x000000b0ca007986 */ /* 0x0005e4000c101d06 */
.L_x_21044:
[----:B------:R-:W-:Y:S05]  /*28ef0*/  BSYNC.RECONVERGENT B0 ;  /* 0x0000000000007941 */ /* 0x000fea0003800200 */
.L_x_21043:
[----:B------:R-:W-:Y:S01]  /*28f00*/  LOP3.LUT P0, RZ, R196, 0x200, RZ, 0xc0, !PT ;  /* 0x00000200c4ff7812 */ /* 0x000fe2000780c0ff */
        /* <DEDUP_REMOVED lines=22> */
[----:B------:R-:W-:-:S04]  /*29070*/  VIADD R184, R184, 0x20 ;  /* 0x00000020b8b87836 */ /* 0x000fc80000000000 */
[----:B------:R3:W-:Y:S04]  /*29080*/  STG.E.128 desc[UR6][R200.64], R172 ;  /* 0x000000acc8007986 */ /* 0x0007e8000c101d06 */
[----:B------:R3:W-:Y:S02]  /*29090*/  STG.E.128 desc[UR6][R202.64], R176 ;  /* 0x000000b0ca007986 */ /* 0x0007e4000c101d06 */
.L_x_21046:
[----:B------:R-:W-:Y:S05]  /*290a0*/  BSYNC.RECONVERGENT B0 ;  /* 0x0000000000007941 */ /* 0x000fea0003800200 */
.L_x_21045:
[----:B------:R-:W-:Y:S01]  /*290b0*/  LOP3.LUT P0, RZ, R196, 0x80, RZ, 0xc0, !PT ;  /* 0x00000080c4ff7812 */ /* 0x000fe2000780c0ff */
        /* <DEDUP_REMOVED lines=25> */
.L_x_21048:
[----:B------:R-:W-:Y:S05]  /*29250*/  BSYNC.RECONVERGENT B0 ;  /* 0x0000000000007941 */ /* 0x000fea0003800200 */
.L_x_21047:
[----:B------:R-:W-:Y:S01]  /*29260*/  LOP3.LUT P0, RZ, R196, 0x40, RZ, 0xc0, !PT ;  /* 0x00000040c4ff7812 */ /* 0x000fe2000780c0ff */
        /* <DEDUP_REMOVED lines=25> */
.L_x_21050:
[----:B------:R-:W-:Y:S05]  /*29400*/  BSYNC.RECONVERGENT B0 ;  /* 0x0000000000007941 */ /* 0x000fea0003800200 */
.L_x_21049:
        /* <DEDUP_REMOVED lines=26> */
.L_x_21052:
[----:B------:R-:W-:Y:S05]  /*295b0*/  BSYNC.RECONVERGENT B0 ;  /* 0x0000000000007941 */ /* 0x000fea0003800200 */
.L_x_21051:
        /* <DEDUP_REMOVED lines=26> */
.L_x_21054:
[----:B------:R-:W-:Y:S05]  /*29760*/  BSYNC.RECONVERGENT B0 ;  /* 0x0000000000007941 */ /* 0x000fea0003800200 */
.L_x_21053:
        /* <DEDUP_REMOVED lines=16> */
[----:B0-----:R-:W-:-:S04]  /*29870*/  IMAD.WIDE.U32 R198, R184, 0x10, R172 ;  /* 0x00000010b8c67825 */ /* 0x001fc800078e00ac */
[----:B------:R-:W-:Y:S01]  /*29880*/  FFMA.FTZ R172, R175, R120, R124 ;  /* 0x00000078afac7223 */ /* 0x000fe2000001007c */
[----:B------:R-:W-:Y:S01]  /*29890*/  FFMA.FTZ R173, R174, R121, R125 ;  /* 0x00000079aead7223 */ /* 0x000fe2000001007d */
[----:B------:R-:W-:Y:S01]  /*298a0*/  FFMA.FTZ R174, R179, R122, R126 ;  /* 0x0000007ab3ae7223 */ /* 0x000fe2000001007e */
[C---:B------:R-:W-:Y:S01]  /*298b0*/  FFMA.FTZ R175, R0.reuse, R123, R127 ;  /* 0x0000007b00af7223 */ /* 0x040fe2000001007f */
[----:B------:R-:W-:Y:S01]  /*298c0*/  FFMA.FTZ R179, R0, R119, R131 ;  /* 0x0000007700b37223 */ /* 0x000fe20000010083 */
[----:B-1----:R-:W-:-:S03]  /*298d0*/  IMAD.WIDE.U32 R200, R184, 0x10, R200 ;  /* 0x00000010b8c87825 */ /* 0x002fc600078e00c8 */
[----:B------:R0:W-:Y:S04]  /*298e0*/  STG.E.128 desc[UR6][R198.64], R172 ;  /* 0x000000acc6007986 */ /* 0x0001e8000c101d06 */
[----:B------:R0:W-:Y:S02]  /*298f0*/  STG.E.128 desc[UR6][R200.64], R176 ;  /* 0x000000b0c8007986 */ /* 0x0001e4000c101d06 */
.L_x_21056:
[----:B------:R-:W-:Y:S05]  /*29900*/  BSYNC.RECONVERGENT B0 ;  /* 0x0000000000007941 */ /* 0x000fea0003800200 */
.L_x_21055:
[----:B01234-:R-:W0:Y:S02]  /*29910*/  LDC.64 R172, c[0x0][0x380] ;  /* 0x0000e000ffac7b82 */ /* 0x01fe240000000a00 */
[----:B0-----:R-:W-:-:S04]  /*29920*/  LEA R189, R172, R189, 0x2 ;  /* 0x000000bdacbd7211 */ /* 0x001fc800078e10ff */
[----:B------:R-:W-:-:S13]  /*29930*/  ISETP.GE.AND P0, PT, R189, R173, PT ;  /* 0x000000adbd00720c */ /* 0x000fda0003f06270 */
[----:B------:R-:W-:Y:S05]  /*29940*/  @!P0 BRA `(.L_x_21057) ;  /* 0xfffffd8c00548947 */ /* 0x000fea000383ffff */
[----:B------:R-:W-:Y:S05]  /*29950*/  EXIT ;  /* 0x000000000000794d */ /* 0x000fea0003800000 */
.L_x_21040:
[----:B------:R-:W-:Y:S01]  /*29960*/  HFMA2 R201, -RZ, RZ, 0, 5.9604644775390625e-08 ;  /* 0x00000001ffc97431 */ /* 0x000fe200000001ff */
[----:B------:R-:W-:Y:S01]  /*29970*/  BSSY B0, `(.L_x_21058) ;  /* 0x0000007000007945 */ /* 0x000fe20003800000 */
[----:B------:R-:W-:Y:S01]  /*29980*/  IMAD.MOV.U32 R200, RZ, RZ, R175 ;  /* 0x000000ffffc87224 */ /* 0x000fe200078e00af */
[----:B------:R-:W-:Y:S01]  /*29990*/  MOV R199, 0xffffffff ;  /* 0xffffffff00c77802 */ /* 0x000fe20000000f00 */
[----:B------:R-:W-:-:S07]  /*299a0*/  IMAD.MOV.U32 R202, RZ, RZ, 0x1f ;  /* 0x0000001fffca7424 */ /* 0x000fce00078e00ff */
[----:B------:R-:W-:Y:S05]  /*299b0*/  WARPSYNC.COLLECTIVE R199, `(.L_x_21059) ;  /* 0x00000000c7087348 */ /* 0x000fea0003c00000 */
[----:B------:R0:W1:Y:S02]  /*299c0*/  SHFL.BFLY P6, R179, R200, R201, R202 ;  /* 0x0c0000c9c8b37389 */ /* 0x00006400000c00ca */
[----:B01----:R-:W-:Y:S05]  /*299d0*/  ENDCOLLECTIVE ;  /* 0x000000000000791b */ /* 0x003fea0003800000 */
.L_x_21059:
[----:B------:R-:W-:Y:S05]  /*299e0*/  BSYNC B0 ;  /* 0x0000000000007941 */ /* 0x000fea0003800000 */
.L_x_21058:
        /* <DEDUP_REMOVED lines=9> */
.L_x_21060:
[----:B------:R-:W-:Y:S01]  /*29a80*/  HFMA2 R201, -RZ, RZ, 0, 2.384185791015625e-07 ;  /* 0x00000004ffc97431 */ /* 0x000fe200000001ff */
[----:B------:R-:W-:-:S05]  /*29a90*/  MOV R173, R179 ;  /* 0x000000b300ad7202 */ /* 0x000fca0000000f00 */
[----:B------:R-:W-:-:S04]  /*29aa0*/  FADD.FTZ R176, R174, R173 ;  /* 0x000000adaeb07221 */ /* 0x000fc80000010000 */
[----:B------:R-:W-:-:S07]  /*29ab0*/  IMAD.MOV.U32 R200, RZ, RZ, R176 ;  /* 0x000000ffffc87224 */ /* 0x000fce00078e00b0 */
[----:B------:R-:W-:Y:S05]  /*29ac0*/  WARPSYNC.COLLECTIVE R199, `(.L_x_21061) ;  /* 0x00000000c7087348 */ /* 0x000fea0003c00000 */
[----:B------:R0:W1:Y:S02]  /*29ad0*/  SHFL.BFLY P6, R179, R200, R201, R202 ;  /* 0x0c0000c9c8b37389 */ /* 0x00006400000c00ca */
[----:B01----:R-:W-:Y:S05]  /*29ae0*/  ENDCOLLECTIVE ;  /* 0x000000000000791b */ /* 0x003fea0003800000 */
.L_x_21061:
        /* <DEDUP_REMOVED lines=8> */
.L_x_21062:
[----:B------:R-:W-:Y:S01]  /*29b70*/  HFMA2 R201, -RZ, RZ, 0, 9.5367431640625e-07 ;  /* 0x00000010ffc97431 */ /* 0x000fe200000001ff */
[----:B------:R-:W-:-:S05]  /*29b80*/  MOV R0, R179 ;  /* 0x000000b300007202 */ /* 0x000fca0000000f00 */
[----:B------:R-:W-:-:S04]  /*29b90*/  FADD.FTZ R178, R177, R0 ;  /* 0x00000000b1b27221 */ /* 0x000fc80000010000 */
[----:B------:R-:W-:-:S07]  /*29ba0*/  IMAD.MOV.U32 R200, RZ, RZ, R178 ;  /* 0x000000ffffc87224 */ /* 0x000fce00078e00b2 */
[----:B------:R-:W-:Y:S05]  /*29bb0*/  WARPSYNC.COLLECTIVE R199, `(.L_x_21063) ;  /* 0x00000000c7087348 */ /* 0x000fea0003c00000 */
[----:B------:R0:W1:Y:S02]  /*29bc0*/  SHFL.BFLY P6, R179, R200, R201, R202 ;  /* 0x0c0000c9c8b37389 */ /* 0x00006400000c00ca */
[----:B01----:R-:W-:Y:S05]  /*29bd0*/  ENDCOLLECTIVE ;  /* 0x000000000000791b */ /* 0x003fea0003800000 */
.L_x_21063:
[----:B------:R-:W-:Y:S01]  /*29be0*/  MOV R201, 0x1 ;  /* 0x0000000100c97802 */ /* 0x000fe20000000f00 */
[----:B------:R-:W-:Y:S01]  /*29bf0*/  FADD.FTZ R172, R178, R179 ;  /* 0x000000b3b2ac7221 */ /* 0x000fe20000010000 */
[----:B------:R-:W-:-:S03]  /*29c00*/  LOP3.LUT P6, RZ, R196, 0x2, RZ, 0xc0, !PT ;  /* 0x00000002c4ff7812 */ /* 0x000fc600078cc0ff */
        /* <DEDUP_REMOVED lines=71> */
.L_x_21064:
[----:B------:R-:W-:Y:S02]  /*2a080*/  IMAD.MOV.U32 R201, RZ, RZ, 0x2 ;  /* 0x00000002ffc97424 */ /* 0x000fe400078e00ff */
[----:B------:R-:W-:-:S04]  /*2a090*/  IMAD.MOV.U32 R175, RZ, RZ, R179 ;  /* 0x000000ffffaf7224 */ /* 0x000fc800078e00b3 */
[----:B------:R-:W-:-:S05]  /*2a0a0*/  FADD.FTZ R175, R0, R175 ;  /* 0x000000af00af7221 */ /* 0x000fca0000010000 */
[----:B------:R-:W-:-:S07]  /*2a0b0*/  MOV R200, R175 ;  /* 0x000000af00c87202 */ /* 0x000fce0000000f00 */
[----:B------:R-:W-:Y:S05]  /*2a0c0*/  WARPSYNC.COLLECTIVE R199, `(.L_x_21065) ;  /* 0x00000000c7087348 */ /* 0x000fea0003c00000 */
[----:B------:R0:W1:Y:S02]  /*2a0d0*/  SHFL.BFLY P6, R179, R200, R201, R202 ;  /* 0x0c0000c9c8b37389 */ /* 0x00006400000c00ca */
[----:B01----:R-:W-:Y:S05]  /*2a0e0*/  ENDCOLLECTIVE ;  /* 0x000000000000791b */ /* 0x003fea0003800000 */
.L_x_21065:
[----:B------:R-:W-:Y:S01]  /*2a0f0*/  HFMA2 R201, -RZ, RZ, 0, 2.384185791015625e-07 ;  /* 0x00000004ffc97431 */ /* 0x000fe200000001ff */
[----:B------:R-:W-:-:S05]  /*2a100*/  MOV R174, R179 ;  /* 0x000000b300ae7202 */ /* 0x000fca0000000f00 */
[----:B------:R-:W-:-:S04]  /*2a110*/  FADD.FTZ R174, R175, R174 ;  /* 0x000000aeafae7221 */ /* 0x000fc80000010000 */
[----:B------:R-:W-:-:S07]  /*2a120*/  IMAD.MOV.U32 R200, RZ, RZ, R174 ;  /* 0x000000ffffc87224 */ /* 0x000fce00078e00ae */
[----:B------:R-:W-:Y:S05]  /*2a130*/  WARPSYNC.COLLECTIVE R199, `(.L_x_21066) ;  /* 0x00000000c7087348 */ /* 0x000fea0003c00000 */
[----:B------:R0:W1:Y:S02]  /*2a140*/  SHFL.BFLY P6, R179, R200, R201, R202 ;  /* 0x0c0000c9c8b37389 */ /* 0x00006400000c00ca */
[----:B01----:R-:W-:Y:S05]  /*2a150*/  ENDCOLLECTIVE ;  /* 0x000000000000791b */ /* 0x003fea0003800000 */
.L_x_21066:
[----:B------:R-:W-:Y:S02]  /*2a160*/  IMAD.MOV.U32 R201, RZ, RZ, 0x8 ;  /* 0x00000008ffc97424 */ /* 0x000fe400078e00ff */
[----:B------:R-:W-:-:S04]  /*2a170*/  IMAD.MOV.U32 R177, RZ, RZ, R179 ;  /* 0x000000ffffb17224 */ /* 0x000fc800078e00b3 */
[----:B------:R-:W-:-:S05]  /*2a180*/  FADD.FTZ R177, R174, R177 ;  /* 0x000000b1aeb17221 */ /* 0x000fca0000010000 */
[----:B------:R-:W-:-:S07]  /*2a190*/  MOV R200, R177 ;  /* 0x000000b100c87202 */ /* 0x000fce0000000f00 */
[----:B------:R-:W-:Y:S05]  /*2a1a0*/  WARPSYNC.COLLECTIVE R199, `(.L_x_21067) ;  /* 0x00000000c7087348 */ /* 0x000fea0003c00000 */
[----:B------:R0:W1:Y:S02]  /*2a1b0*/  SHFL.BFLY P6, R179, R200, R201, R202 ;  /* 0x0c0000c9c8b37389 */ /* 0x00006400000c00ca */
[----:B01----:R-:W-:Y:S05]  /*2a1c0*/  ENDCOLLECTIVE ;  /* 0x000000000000791b */ /* 0x003fea0003800000 */
.L_x_21067:
[----:B------:R-:W-:Y:S01]  /*2a1d0*/  HFMA2 R201, -RZ, RZ, 0, 9.5367431640625e-07 ;  /* 0x00000010ffc97431 */ /* 0x000fe200000001ff */
[----:B------:R-:W-:-:S05]  /*2a1e0*/  MOV R176, R179 ;  /* 0x000000b300b07202 */ /* 0x000fca0000000f00 */
[----:B------:R-:W-:-:S04]  /*2a1f0*/  FADD.FTZ R176, R177, R176 ;  /* 0x000000b0b1b07221 */ /* 0x000fc80000010000 */
[----:B------:R-:W-:-:S07]  /*2a200*/  IMAD.MOV.U32 R200, RZ, RZ, R176 ;  /* 0x000000ffffc87224 */ /* 0x000fce00078e00b0 */
[----:B------:R-:W-:Y:S05]  /*2a210*/  WARPSYNC.COLLECTIVE R199, `(.L_x_21068) ;  /* 0x00000000c7087348 */ /* 0x000fea0003c00000 */
[----:B------:R0:W1:Y:S02]  /*2a220*/  SHFL.BFLY P6, R179, R200, R201, R202 ;  /* 0x0c0000c9c8b37389 */ /* 0x00006400000c00ca */
[----:B01----:R-:W-:Y:S05]  /*2a230*/  ENDCOLLECTIVE ;  /* 0x000000000000791b */ /* 0x003fea0003800000 */
.L_x_21068:
[----:B------:R-:W-:Y:S05]  /*2a240*/  BRA `(.L_x_21069) ;  /* 0xffffffe8001c7947 */ /* 0x000fea000383ffff */
.L_x_21070:
        /* <DEDUP_REMOVED lines=11> */
.L_x_22746:


//--------------------- .text._ZN10layer_norm31ln_parallel_residual_fwd_kernelINS_13Kernel_traitsIfffffjLj1024ELj1ELj4ELj1ELj16ENS_18Kernel_traits_baseILj1024EfffffjLj128EEEEELb1ELb0ELb1EEEvNS_9FwdParamsE --------------------------
	.section	.text._ZN10layer_norm31ln_parallel_residual_fwd_kernelINS_13Kernel_traitsIfffffjLj1024ELj1ELj4ELj1ELj16ENS_18Kernel_traits_baseILj1024EfffffjLj128EEEEELb1ELb0ELb1EEEvNS_9FwdParamsE,"ax",@progbits
	.align	128
        .global         _ZN10layer_norm31ln_parallel_residual_fwd_kernelINS_13Kernel_traitsIfffffjLj1024ELj1ELj4ELj1ELj16ENS_18Kernel_traits_baseILj1024EfffffjLj128EEEEELb1ELb0ELb1EEEvNS_9FwdParamsE
        .type           _ZN10layer_norm31ln_parallel_residual_fwd_kernelINS_13Kernel_traitsIfffffjLj1024ELj1ELj4ELj1ELj16ENS_18Kernel_traits_baseILj1024EfffffjLj128EEEEELb1ELb0ELb1EEEvNS_9FwdParamsE,@function
        .size           _ZN10layer_norm31ln_parallel_residual_fwd_kernelINS_13Kernel_traitsIfffffjLj1024ELj1ELj4ELj1ELj16ENS_18Kernel_traits_baseILj1024EfffffjLj128EEEEELb1ELb0ELb1EEEvNS_9FwdParamsE,(.L_x_22747 - _ZN10layer_norm31ln_parallel_residual_fwd_kernelINS_13Kernel_traitsIfffffjLj1024ELj1ELj4ELj1ELj16ENS_18Kernel_traits_baseILj1024EfffffjLj128EEEEELb1ELb0ELb1EEEvNS_9FwdParamsE)
        .other          _ZN10layer_norm31ln_parallel_residual_fwd_kernelINS_13Kernel_traitsIfffffjLj1024ELj1ELj4ELj1ELj16ENS_18Kernel_traits_baseILj1024EfffffjLj128EEEEELb1ELb0ELb1EEEvNS_9FwdParamsE,@"STO_CUDA_ENTRY STV_DEFAULT"
_ZN10layer_norm31ln_parallel_residual_fwd_kernelINS_13Kernel_traitsIfffffjLj1024ELj1ELj4ELj1ELj16ENS_18Kernel_traits_baseILj1024EfffffjLj128EEEEELb1ELb0ELb1EEEvNS_9FwdParamsE:
.text._ZN10layer_norm31ln_parallel_residual_fwd_kernelINS_13Kernel_traitsIfffffjLj1024ELj1ELj4ELj1ELj16ENS_18Kernel_traits_baseILj1024EfffffjLj128EEEEELb1ELb0ELb1EEEvNS_9FwdParamsE:
        /* <DEDUP_REMOVED lines=105> */
.L_x_21072:
        /* <DEDUP_REMOVED lines=31> */
.L_x_21071:
        /* <DEDUP_REMOVED lines=45> */
.L_x_21074:
        /* <DEDUP_REMOVED lines=46> */
.L_x_21073:
[----:B------:R-:W1:Y:S02]  /*0e30*/  LDCU UR4, c[0x0][0x384] ;  /* 0x00007080ff0477ac */ /* 0x000e640008000800 */
[----:B-1----:R-:W-:-:S13]  /*0e40*/  ISETP.GE.AND P0, PT, R198, UR4, PT ;  /* 0x00000004c6007c0c */ /* 0x002fda000bf06270 */
[----:B------:R-:W-:Y:S05]  /*0e50*/  @P0 EXIT ;  /* 0x000000000000094d */ /* 0x000fea0003800000 */
[----:B------:R-:W-:Y:S01]  /*0e60*/  IMAD.HI.U32 R19, R197, -0x326172a9, RZ ;  /* 0xcd9e8d57c5137827 */ /* 0x000fe200078e00ff */
[----:B------:R-:W1:Y:S01]  /*0e70*/  LDCU.64 UR4, c[0x0][0x398] ;  /* 0x00007300ff0477ac */ /* 0x000e620008000a00 */
[----:B------:R-:W-:Y:S02]  /*0e80*/  LOP3.LUT R200, R200, 0xfffffffd, RZ, 0xc0, !PT ;  /* 0xfffffffdc8c87812 */ /* 0x000fe400078ec0ff */
[----:B------:R-:W-:Y:S01]  /*0e90*/  IMAD.HI.U32 R21, R196, -0x2daee0ad, RZ ;  /* 0xd2511f53c4157827 */ /* 0x000fe200078e00ff */
[----:B------:R-:W-:Y:S01]  /*0ea0*/  LOP3.LUT R19, R195, R19, R204, 0x96, !PT ;  /* 0x00000013c3137212 */ /* 0x000fe200078e96cc */
[----:B------:R-:W2:Y:S01]  /*0eb0*/  LDCU UR11, c[0x0][0x404] ;  /* 0x00008080ff0b77ac */ /* 0x000ea20008000800 */
[----:B------:R-:W-:Y:S01]  /*0ec0*/  LOP3.LUT R201, R20, 0x3, RZ, 0xc0, !PT ;  /* 0x0000000314c97812 */ /* 0x000fe200078ec0ff */
[----:B0---4-:R-:W-:Y:S01]  /*0ed0*/  IMAD R25, R196, -0x2daee0ad, RZ ;  /* 0xd2511f53c4197824 */ /* 0x011fe200078e02ff */
[----:B------:R-:W-:Y:S01]  /*0ee0*/  LOP3.LUT R21, R21, R205, RZ, 0x3c, !PT ;  /* 0x000000cd15157212 */ /* 0x000fe200078e3cff */
[----:B------:R-:W-:Y:S01]  /*0ef0*/  IMAD.HI.U32 R24, R19, -0x2daee0ad, RZ ;  /* 0xd2511f5313187827 */ /* 0x000fe200078e00ff */
[----:B------:R-:W0:Y:S03]  /*0f00*/  LDCU UR12, c[0x0][0x408] ;  /* 0x00008100ff0c77ac */ /* 0x000e260008000800 */
[----:B------:R-:W-:Y:S01]  /*0f10*/  IMAD R22, R197, -0x326172a9, RZ ;  /* 0xcd9e8d57c5167824 */ /* 0x000fe200078e02ff */
[----:B------:R-:W-:Y:S01]  /*0f20*/  LOP3.LUT R24, R17, R25, R24, 0x96, !PT ;  /* 0x0000001911187212 */ /* 0x000fe200078e9618 */
[----:B------:R-:W-:Y:S01]  /*0f30*/  IMAD.HI.U32 R23, R21, -0x326172a9, RZ ;  /* 0xcd9e8d5715177827 */ /* 0x000fe200078e00ff */
[----:B------:R-:W3:Y:S03]  /*0f40*/  LDCU UR10, c[0x0][0x448] ;  /* 0x00008900ff0a77ac */ /* 0x000ee60008000800 */
[----:B------:R-:W-:Y:S01]  /*0f50*/  IMAD R19, R19, -0x2daee0ad, RZ ;  /* 0xd2511f5313137824 */ /* 0x000fe200078e02ff */
[----:B------:R-:W-:Y:S01]  /*0f60*/  LOP3.LUT R22, R18, R22, R23, 0x96, !PT ;  /* 0x0000001612167212 */ /* 0x000fe200078e9617 */
[----:B------:R-:W-:Y:S01]  /*0f70*/  IMAD R23, R21, -0x326172a9, RZ ;  /* 0xcd9e8d5715177824 */ /* 0x000fe200078e02ff */
[----:B-1----:R-:W-:Y:S01]  /*0f80*/  UISETP.NE.U32.AND UP0, UPT, UR4, URZ, UPT ;  /* 0x000000ff0400728c */ /* 0x002fe2000bf05070 */
[----:B------:R-:W-:Y:S01]  /*0f90*/  IMAD.HI.U32 R21, R24, -0x326172a9, RZ ;  /* 0xcd9e8d5718157827 */ /* 0x000fe200078e00ff */
[----:B------:R-:W1:Y:S03]  /*0fa0*/  LDCU.U8 UR4, c[0x0][0x410] ;  /* 0x00008200ff0477ac */ /* 0x000e660008000000 */
[----:B------:R-:W-:Y:S01]  /*0fb0*/  IMAD.HI.U32 R26, R22, -0x2daee0ad, RZ ;  /* 0xd2511f53161a7827 */ /* 0x000fe200078e00ff */
[----:B------:R-:W-:Y:S01]  /*0fc0*/  LOP3.LUT R21, R16, R23, R21, 0x96, !PT ;  /* 0x0000001710157212 */ /* 0x000fe200078e9615 */
[----:B------:R-:W-:-:S02]  /*0fd0*/  UISETP.NE.AND.EX UP0, UPT, UR5, URZ, UPT, UP0 ;  /* 0x000000ff0500728c */ /* 0x000fc4000bf05300 */
[----:B------:R-:W-:Y:S01]  /*0fe0*/  IMAD R25, R22, -0x2daee0ad, RZ ;  /* 0xd2511f5316197824 */ /* 0x000fe200078e02ff */
[----:B------:R-:W-:Y:S01]  /*0ff0*/  LOP3.LUT R19, R15, R19, R26, 0x96, !PT ;  /* 0x000000130f137212 */ /* 0x000fe200078e961a */
[----:B------:R-:W-:Y:S01]  /*1000*/  IMAD.HI.U32 R22, R21, -0x2daee0ad, RZ ;  /* 0xd2511f5315167827 */ /* 0x000fe200078e00ff */
[----:B------:R-:W4:Y:S01]  /*1010*/  LDCU UR5, c[0x0][0x388] ;  /* 0x00007100ff0577ac */ /* 0x000f220008000800 */
[----:B------:R-:W-:Y:S02]  /*1020*/  PLOP3.LUT P0, PT, PT, PT, UP0, 0x80, 0x8 ;  /* 0x000000000008781c */ /* 0x000fe40003f0f008 */
[----:B------:R-:W-:Y:S01]  /*1030*/  IMAD R24, R24, -0x326172a9, RZ ;  /* 0xcd9e8d5718187824 */ /* 0x000fe200078e02ff */
[----:B------:R-:W-:Y:S01]  /*1040*/  LOP3.LUT R22, R13, R25, R22, 0x96, !PT ;  /* 0x000000190d167212 */ /* 0x000fe200078e9616 */
[----:B------:R-:W-:Y:S01]  /*1050*/  IMAD.HI.U32 R23, R19, -0x326172a9, RZ ;  /* 0xcd9e8d5713177827 */ /* 0x000fe200078e00ff */
[----:B------:R-:W0:Y:S01]  /*1060*/  LDCU.64 UR8, c[0x0][0x3a0] ;  /* 0x00007400ff0877ac */ /* 0x000e220008000a00 */
[----:B-1----:R-:W-:-:S02]  /*1070*/  ISETP.NE.AND P1, PT, RZ, UR4, PT ;  /* 0x00000004ff007c0c */ /* 0x002fc4000bf25270 */
[----:B------:R-:W-:Y:S01]  /*1080*/  IMAD R21, R21, -0x2daee0ad, RZ ;  /* 0xd2511f5315157824 */ /* 0x000fe200078e02ff */
[----:B------:R-:W-:Y:S01]  /*1090*/  LOP3.LUT R23, R14, R24, R23, 0x96, !PT ;  /* 0x000000180e177212 */ /* 0x000fe200078e9617 */
[----:B------:R-:W-:Y:S02]  /*10a0*/  IMAD R24, R19, -0x326172a9, RZ ;  /* 0xcd9e8d5713187824 */ /* 0x000fe400078e02ff */
[----:B------:R-:W-:-:S04]  /*10b0*/  IMAD.HI.U32 R19, R22, -0x326172a9, RZ ;  /* 0xcd9e8d5716137827 */ /* 0x000fc800078e00ff */
[----:B------:R-:W-:Y:S01]  /*10c0*/  IMAD.HI.U32 R26, R23, -0x2daee0ad, RZ ;  /* 0xd2511f53171a7827 */ /* 0x000fe200078e00ff */
[----:B------:R-:W-:-:S03]  /*10d0*/  LOP3.LUT R19, R12, R24, R19, 0x96, !PT ;  /* 0x000000180c137212 */ /* 0x000fc600078e9613 */
[----:B------:R-:W-:Y:S01]  /*10e0*/  IMAD R25, R23, -0x2daee0ad, RZ ;  /* 0xd2511f5317197824 */ /* 0x000fe200078e02ff */
[----:B------:R-:W-:Y:S01]  /*10f0*/  LOP3.LUT R21, R11, R21, R26, 0x96, !PT ;  /* 0x000000150b157212 */ /* 0x000fe200078e961a */
[----:B------:R-:W-:Y:S01]  /*1100*/  IMAD.HI.U32 R24, R19, -0x2daee0ad, RZ ;  /* 0xd2511f5313187827 */ /* 0x000fe200078e00ff */
[----:B------:R-:W-:-:S03]  /*1110*/  @P1 LOP3.LUT R200, R200, 0x2, RZ, 0xfc, !PT ;  /* 0x00000002c8c81812 */ /* 0x000fc600078efcff */
[----:B------:R-:W-:Y:S01]  /*1120*/  IMAD R22, R22, -0x326172a9, RZ ;  /* 0xcd9e8d5716167824 */ /* 0x000fe200078e02ff */
[----:B------:R-:W-:Y:S01]  /*1130*/  LOP3.LUT R24, R9, R25, R24, 0x96, !PT ;  /* 0x0000001909187212 */ /* 0x000fe200078e9618 */
[----:B------:R-:W-:-:S04]  /*1140*/  IMAD.HI.U32 R23, R21, -0x326172a9, RZ ;  /* 0xcd9e8d5715177827 */ /* 0x000fc800078e00ff */
        /* <DEDUP_REMOVED lines=8> */
[----:B------:R-:W-:-:S04]  /*11d0*/  IMAD.HI.U32 R22, R19, -0x2daee0ad, RZ ;  /* 0xd2511f5313167827 */ /* 0x000fc800078e00ff */
        /* <DEDUP_REMOVED lines=15> */
[----:B------:R-:W-:Y:S02]  /*12d0*/  HFMA2 R19, -RZ, RZ, 0, 0 ;  /* 0x00000000ff137431 */ /* 0x000fe400000001ff */
[----:B------:R-:W-:Y:S01]  /*12e0*/  IMAD R202, R23, -0x2daee0ad, RZ ;  /* 0xd2511f5317ca7824 */ /* 0x000fe200078e02ff */
[----:B------:R-:W-:Y:S01]  /*12f0*/  LOP3.LUT R193, R2, R22, R193, 0x96, !PT ;  /* 0x0000001602c17212 */ /* 0x000fe200078e96c1 */
[----:B0-234-:R-:W-:-:S07]  /*1300*/  IMAD R20, R24, -0x326172a9, RZ ;  /* 0xcd9e8d5718147824 */ /* 0x01dfce00078e02ff */
.L_x_21580:
        /* <DEDUP_REMOVED lines=36> */
.L_x_21078:
        /* <DEDUP_REMOVED lines=13> */
.L_x_21080:
[----:B------:R-:W-:Y:S05]  /*1620*/  BSYNC.RECONVERGENT B1 ;  /* 0x0000000000017941 */ /* 0x000fea0003800200 */
.L_x_21079:
        /* <DEDUP_REMOVED lines=36> */
[----:B------:R-:W-:-:S04]  /*1870*/  IMAD.WIDE.U32 R36, R37, -0x326172a9, RZ ;  /* 0xcd9e8d5725247825 */ /* 0x000fc800078e00ff */
[----:B------:R-:W-:Y:S02]  /*1880*/  HFMA2 R33, -RZ, RZ, 0, 0 ;  /* 0x00000000ff217431 */ /* 0x000fe400000001ff */
[----:B------:R-:W-:Y:S01]  /*1890*/  IMAD.WIDE.U32 R34, R34, -0x2daee0ad, RZ ;  /* 0xd2511f5322227825 */ /* 0x000fe200078e00ff */
[----:B------:R-:W-:Y:S02]  /*18a0*/  LOP3.LUT R193, R2, R32, R37, 0x96, !PT ;  /* 0x0000002002c17212 */ /* 0x000fe400078e9625 */
[----:B------:R-:W-:Y:S02]  /*18b0*/  MOV R20, R36 ;  /* 0x0000002400147202 */ /* 0x000fe40000000f00 */
[----:B------:R-:W-:Y:S01]  /*18c0*/  LOP3.LUT R194, R0, R30, R35, 0x96, !PT ;  /* 0x0000001e00c27212 */ /* 0x000fe200078e9623 */
[----:B------:R-:W-:-:S07]  /*18d0*/  IMAD.MOV.U32 R30, RZ, RZ, R34 ;  /* 0x000000ffff1e7224 */ /* 0x000fce00078e0022 */
.L_x_21077:
[----:B------:R-:W-:Y:S05]  /*18e0*/  BSYNC.RECONVERGENT B0 ;  /* 0x0000000000007941 */ /* 0x000fea0003800200 */
.L_x_21076:
        /* <DEDUP_REMOVED lines=17> */
.L_x_21083:
        /* <DEDUP_REMOVED lines=13> */
.L_x_21085:
[----:B------:R-:W-:Y:S05]  /*1ad0*/  BSYNC.RECONVERGENT B1 ;  /* 0x0000000000017941 */ /* 0x000fea0003800200 */
.L_x_21084:
        /* <DEDUP_REMOVED lines=43> */
.L_x_21082:
[----:B------:R-:W-:Y:S05]  /*1d90*/  BSYNC.RECONVERGENT B0 ;  /* 0x0000000000007941 */ /* 0x000fea0003800200 */
.L_x_21081:
        /* <DEDUP_REMOVED lines=16> */
.L_x_21088:
        /* <DEDUP_REMOVED lines=13> */
.L_x_21090:
[----:B------:R-:W-:Y:S05]  /*1f70*/  BSYNC.RECONVERGENT B1 ;  /* 0x0000000000017941 */ /* 0x000fea0003800200 */
.L_x_21089:
        /* <DEDUP_REMOVED lines=41> */
[----:B------:R-:W-:Y:S01]  /*2210*/  LOP3.LUT R194, R0, R32, R37, 0x96, !PT ;  /* 0x0000002000c27212 */ /* 0x000fe200078e9625 */
[----:B------:R-:W-:-:S07]  /*2220*/  IMAD.MOV.U32 R30, RZ, RZ, R36 ;  /* 0x000000ffff1e7224 */ /* 0x000fce00078e0024 */
.L_x_21087:
[----:B------:R-:W-:Y:S05]  /*2230*/  BSYNC.RECONVERGENT B0 ;  /* 0x0000000000007941 */ /* 0x000fea0003800200 */
.L_x_21086:
        /* <DEDUP_REMOVED lines=16> */
.L_x_21093:
        /* <DEDUP_REMOVED lines=13> */
.L_x_21095:
[----:B------:R-:W-:Y:S05]  /*2410*/  BSYNC.RECONVERGENT B1 ;  /* 0x0000000000017941 */ /* 0x000fea0003800200 */
.L_x_21094:
        /* <DEDUP_REMOVED lines=40> */
[----:B------:R-:W-:Y:S01]  /*26a0*/  MOV R30, R36 ;  /* 0x00000024001e7202 */ /* 0x000fe20000000f00 */
[----:B------:R-:W-:Y:S01]  /*26b0*/  IMAD.MOV.U32 R36, RZ, RZ, RZ ;  /* 0x000000ffff247224 */ /* 0x000fe200078e00ff */
[----:B------:R-:W-:-:S07]  /*26c0*/  LOP3.LUT R194, R0, R32, R37, 0x96, !PT ;  /* 0x0000002000c27212 */ /* 0x000fce00078e9625 */
.L_x_21092:
[----:B------:R-:W-:Y:S05]  /*26d0*/  BSYNC.RECONVERGENT B0 ;  /* 0x0000000000007941 */ /* 0x000fea0003800200 */
.L_x_21091:
        /* <DEDUP_REMOVED lines=18> */
.L_x_21075:
        /* <DEDUP_REMOVED lines=16> */
.L_x_21099:
        /* <DEDUP_REMOVED lines=13> */
.L_x_21101:
[----:B------:R-:W-:Y:S05]  /*29d0*/  BSYNC.RECONVERGENT B1 ;  /* 0x0000000000017941 */ /* 0x000fea0003800200 */
.L_x_21100:
        /* <DEDUP_REMOVED lines=36> */
[----:B------:R-:W-:-:S04]  /*2c20*/  IMAD.WIDE.U32 R32, R33, -0x326172a9, RZ ;  /* 0xcd9e8d5721207825 */ /* 0x000fc800078e00ff */
[----:B------:R-:W-:Y:S01]  /*2c30*/  IMAD.WIDE.U32 R30, R30, -0x2daee0ad, RZ ;  /* 0xd2511f531e1e7825 */ /* 0x000fe200078e00ff */
[----:B------:R-:W-:-:S03]  /*2c40*/  LOP3.LUT R193, R2, R20, R33, 0x96, !PT ;  /* 0x0000001402c17212 */ /* 0x000fc600078e9621 */
[----:B------:R-:W-:Y:S01]  /*2c50*/  IMAD.MOV.U32 R20, RZ, RZ, R32 ;  /* 0x000000ffff147224 */ /* 0x000fe200078e0020 */
[----:B------:R-:W-:Y:S01]  /*2c60*/  LOP3.LUT R194, R0, R22, R31, 0x96, !PT ;  /* 0x0000001600c27212 */ /* 0x000fe200078e961f */
[----:B------:R-:W-:-:S07]  /*2c70*/  IMAD.MOV.U32 R21, RZ, RZ, R202 ;  /* 0x000000ffff157224 */ /* 0x000fce00078e00ca */
.L_x_21098:
[----:B------:R-:W-:Y:S05]  /*2c80*/  BSYNC.RECONVERGENT B0 ;  /* 0x0000000000007941 */ /* 0x000fea0003800200 */
.L_x_21097:
[----:B------:R-:W-:Y:S01]  /*2c90*/  ISETP.NE.AND P0, PT, R23, 0x1, PT ;  /* 0x000000011700780c */ /* 0x000fe20003f05270 */
[----:B------:R-:W-:Y:S01]  /*2ca0*/  IMAD.U32 R218, RZ, RZ, UR11 ;  /* 0x0000000bffda7e24 */ /* 0x000fe2000f8e00ff */
[----:B------:R-:W-:Y:S01]  /*2cb0*/  I2FP.F32.U32 R22, R21 ;  /* 0x0000001500167245 */ /* 0x000fe20000201000 */
[----:B------:R-:W-:Y:S01]  /*2cc0*/  IMAD.U32 R219, RZ, RZ, UR12 ;  /* 0x0000000cffdb7e24 */ /* 0x000fe2000f8e00ff */
[----:B------:R-:W-:Y:S01]  /*2cd0*/  BSSY.RECONVERGENT B0, `(.L_x_21102) ;  /* 0x0000048000007945 */ /* 0x000fe20003800200 */
[----:B------:R-:W-:Y:S02]  /*2ce0*/  MOV R31, 0x2 ;  /* 0x00000002001f7802 */ /* 0x000fe40000000f00 */
[----:B------:R-:W-:Y:S01]  /*2cf0*/  FFMA.FTZ R21, R22, R213, 1.1641532182693481445e-10 ;  /* 0x2f00000016157423 */ /* 0x000fe200000100d5 */
[----:B-----5:R-:W-:-:S04]  /*2d00*/  FMUL.FTZ R24, R24, R219 ;  /* 0x000000db18187220 */ /* 0x020fc80000410000 */
        /* <DEDUP_REMOVED lines=11> */
.L_x_21104:
        /* <DEDUP_REMOVED lines=13> */
.L_x_21106:
[----:B------:R-:W-:Y:S05]  /*2e90*/  BSYNC.RECONVERGENT B1 ;  /* 0x0000000000017941 */ /* 0x000fea0003800200 */
.L_x_21105:
        /* <DEDUP_REMOVED lines=43> */
.L_x_21103:
[----:B------:R-:W-:Y:S05]  /*3150*/  BSYNC.RECONVERGENT B0 ;  /* 0x0000000000007941 */ /* 0x000fea0003800200 */
.L_x_21102:
        /* <DEDUP_REMOVED lines=15> */
.L_x_21109:
        /* <DEDUP_REMOVED lines=13> */
.L_x_21111:
[----:B------:R-:W-:Y:S05]  /*3320*/  BSYNC.RECONVERGENT B1 ;  /* 0x0000000000017941 */ /* 0x000fea0003800200 */
.L_x_21110:
        /* <DEDUP_REMOVED lines=43> */
.L_x_21108:
[----:B------:R-:W-:Y:S05]  /*35e0*/  BSYNC.RECONVERGENT B0 ;  /* 0x0000000000007941 */ /* 0x000fea0003800200 */
.L_x_21107:
        /* <DEDUP_REMOVED lines=17> */
.L_x_21114:
        /* <DEDUP_REMOVED lines=13> */
.L_x_21116:
[----:B------:R-:W-:Y:S05]  /*37d0*/  BSYNC.RECONVERGENT B1 ;  /* 0x0000000000017941 */ /* 0x000fea0003800200 */
.L_x_21115:
        /* <DEDUP_REMOVED lines=43> */
.L_x_21113:
[----:B------:R-:W-:Y:S05]  /*3a90*/  BSYNC.RECONVERGENT B0 ;  /* 0x0000000000007941 */ /* 0x000fea0003800200 */
.L_x_21112:
        /* <DEDUP_REMOVED lines=15> */
.L_x_21119:
        /* <DEDUP_REMOVED lines=13> */
.L_x_21121:
[----:B------:R-:W-:Y:S05]  /*3c60*/  BSYNC.RECONVERGENT B1 ;  /* 0x0000000000017941 */ /* 0x000fea0003800200 */
.L_x_21120:
        /* <DEDUP_REMOVED lines=43> */
.L_x_21118:
[----:B------:R-:W-:Y:S05]  /*3f20*/  BSYNC.RECONVERGENT B0 ;  /* 0x0000000000007941 */ /* 0x000fea0003800200 */
.L_x_21117:
        /* <DEDUP_REMOVED lines=17> */
.L_x_21124:
        /* <DEDUP_REMOVED lines=13> */
.L_x_21126:
[----:B------:R-:W-:Y:S05]  /*4110*/  BSYNC.RECONVERGENT B1 ;  /* 0x0000000000017941 */ /* 0x000fea0003800200 */
.L_x_21125:
        /* <DEDUP_REMOVED lines=39> */
[----:B------:R-:W-:Y:S02]  /*4390*/  LOP3.LUT R193, R2, R34, R39, 0x96, !PT ;  /* 0x0000002202c17212 */ /* 0x000fe400078e9627 */
[----:B------:R-:W-:Y:S01]  /*43a0*/  MOV R20, R38 ;  /* 0x0000002600147202 */ /* 0x000fe20000000f00 */
[----:B------:R-:W-:Y:S01]  /*43b0*/  IMAD.MOV.U32 R30, RZ, RZ, R36 ;  /* 0x000000ffff1e7224 */ /* 0x000fe200078e0024 */
[----:B------:R-:W-:-:S07]  /*43c0*/  LOP3.LUT R194, R0, R32, R37, 0x96, !PT ;  /* 0x0000002000c27212 */ /* 0x000fce00078e9625 */
.L_x_21123:
[----:B------:R-:W-:Y:S05]  /*43d0*/  BSYNC.RECONVERGENT B0 ;  /* 0x0000000000007941 */ /* 0x000fea0003800200 */
.L_x_21122:
        /* <DEDUP_REMOVED lines=15> */
.L_x_21129:
        /* <DEDUP_REMOVED lines=13> */
.L_x_21131:
[----:B------:R-:W-:Y:S05]  /*45a0*/  BSYNC.RECONVERGENT B1 ;  /* 0x0000000000017941 */ /* 0x000fea0003800200 */
.L_x_21130:
        /* <DEDUP_REMOVED lines=43> */
.L_x_21128:
[----:B------:R-:W-:Y:S05]  /*4860*/  BSYNC.RECONVERGENT B0 ;  /* 0x0000000000007941 */ /* 0x000fea0003800200 */
.L_x_21127:
        /* <DEDUP_REMOVED lines=17> */
.L_x_21134:
        /* <DEDUP_REMOVED lines=13> */
.L_x_21136:
[----:B------:R-:W-:Y:S05]  /*4a50*/  BSYNC.RECONVERGENT B1 ;  /* 0x0000000000017941 */ /* 0x000fea0003800200 */
.L_x_21135:
        /* <DEDUP_REMOVED lines=43> */
.L_x_21133:
[----:B------:R-:W-:Y:S05]  /*4d10*/  BSYNC.RECONVERGENT B0 ;  /* 0x0000000000007941 */ /* 0x000fea0003800200 */
.L_x_21132:
[-C--:B------:R-:W-:Y:S01]  /*4d20*/  FMUL.FTZ R33, R56, R219.reuse ;  /* 0x000000db38217220 */ /* 0x080fe20000410000 */
[----:B------:R-:W-:Y:S01]  /*4d30*/  FSETP.GTU.FTZ.AND P0, PT, R21, R218, PT ;  /* 0x000000da1500720b */ /* 0x000fe20003f1c000 */
[-C--:B------:R-:W-:Y:S01]  /*4d40*/  FMUL.FTZ R32, R57, R219.reuse ;  /* 0x000000db39207220 */ /* 0x080fe20000410000 */
[----:B------:R-:W-:Y:S01]  /*4d50*/  I2FP.F32.U32 R22, R22 ;  /* 0x0000001600167245 */ /* 0x000fe20000201000 */
[----:B------:R-:W-:Y:S01]  /*4d60*/  FMUL.FTZ R21, R58, R219 ;  /* 0x000000db3a157220 */ /* 0x000fe20000410000 */
[----:B------:R-:W-:Y:S02]  /*4d70*/  FSEL R33, R33, RZ, !P0 ;  /* 0x000000ff21217208 */ /* 0x000fe40004000000 */
[----:B------:R-:W-:Y:S02]  /*4d80*/  SEL R34, RZ, 0x1, P0 ;  /* 0x00000001ff227807 */ /* 0x000fe40000000000 */
[----:B------:R-:W-:Y:S01]  /*4d90*/  FSETP.GTU.FTZ.AND P0, PT, R23, R218, PT ;  /* 0x000000da1700720b */ /* 0x000fe20003f1c000 */
[----:B------:R-:W-:Y:S01]  /*4da0*/  FFMA.FTZ R23, R22, R213, 1.1641532182693481445e-10 ;  /* 0x2f00000016177423 */ /* 0x000fe200000100d5 */
        /* <DEDUP_REMOVED lines=17> */
[----:B------:R-:W-:-:S02]  /*4ec0*/  PRMT R21, R34, 0x7610, R21 ;  /* 0x0000761022157816 */ /* 0x000fc40000000015 */
[----:B------:R-:W-:Y:S01]  /*4ed0*/  PRMT R23, R31, 0x7610, R23 ;  /* 0x000076101f177816 */ /* 0x000fe20000000017 */
[----:B------:R-:W-:Y:S01]  /*4ee0*/  FADD.FTZ R51, R22, R27 ;  /* 0x0000001b16337221 */ /* 0x000fe20000010000 */
[----:B------:R-:W-:Y:S01]  /*4ef0*/  PRMT R22, R35, 0x7610, R22 ;  /* 0x0000761023167816 */ /* 0x000fe20000000016 */
[----:B------:R-:W-:Y:S01]  /*4f00*/  @P1 FADD.FTZ R48, R52, R48 ;  /* 0x0000003034301221 */ /* 0x000fe20000010000 */
[----:B------:R-:W-:Y:S01]  /*4f10*/  SEL R192, RZ, 0x1, P0 ;  /* 0x00000001ffc07807 */ /* 0x000fe20000000000 */
[----:B------:R-:W-:-:S07]  /*4f20*/  @P1 FADD.FTZ R51, R55, R51 ;  /* 0x0000003337331221 */ /* 0x000fce0000010000 */
.L_x_21096:
[----:B------:R-:W0:Y:S01]  /*4f30*/  LDC.64 R216, c[0x0][0x3a8] ;  /* 0x0000ea00ffd87b82 */ /* 0x000e220000000a00 */
[----:B------:R-:W-:Y:S01]  /*4f40*/  ISETP.NE.U32.AND P0, PT, R28, RZ, PT ;  /* 0x000000ff1c00720c */ /* 0x000fe20003f05070 */
[----:B------:R-:W-:Y:S01]  /*4f50*/  VIADD R203, R209, 0x20 ;  /* 0x00000020d1cb7836 */ /* 0x000fe20000000000 */
[----:B------:R-:W-:Y:S02]  /*4f60*/  SEL R24, RZ, 0x1000000, !P5 ;  /* 0x01000000ff187807 */ /* 0x000fe40006800000 */
[----:B------:R-:W-:Y:S02]  /*4f70*/  ISETP.NE.AND.EX P0, PT, R29, RZ, PT, P0 ;  /* 0x000000ff1d00720c */ /* 0x000fe40003f05300 */
[----:B------:R-:W-:Y:S01]  /*4f80*/  SEL R25, RZ, 0x10000, !P4 ;  /* 0x00010000ff197807 */ /* 0x000fe20006000000 */
[----:B------:R-:W1:Y:S01]  /*4f90*/  LDC.64 R214, c[0x0][0x3b0] ;  /* 0x0000ec00ffd67b82 */ /* 0x000e620000000a00 */
[----:B------:R-:W-:-:S04]  /*4fa0*/  SEL R26, RZ, 0x100, !P3 ;  /* 0x00000100ff1a7807 */ /* 0x000fc80005800000 */
[----:B------:R-:W-:Y:S02]  /*4fb0*/  IADD3 R24, PT, PT, R26, R24, R25 ;  /* 0x000000181a187210 */ /* 0x000fe40007ffe019 */
[----:B------:R-:W-:Y:S01]  /*4fc0*/  SEL R25, RZ, 0x1, !P2 ;  /* 0x00000001ff197807 */ /* 0x000fe20005000000 */
[----:B------:R-:W2:Y:S03]  /*4fd0*/  @P1 LDC.64 R28, c[0x0][0x3a0] ;  /* 0x0000e800ff1c1b82 */ /* 0x000ea60000000a00 */
[----:B------:R-:W-:Y:S01]  /*4fe0*/  IADD3 R31, PT, PT, R24, R25, RZ ;  /* 0x00000019181f7210 */ /* 0x000fe20007ffe0ff */
[----:B------:R-:W-:-:S04]  /*4ff0*/  IMAD.WIDE.U32 R24, R203, 0x10, R188 ;  /* 0x00000010cb187825 */ /* 0x000fc800078e00bc */
[C---:B0-----:R-:W-:Y:S01]  /*5000*/  IMAD.WIDE.U32 R26, R209.reuse, 0x10, R216 ;  /* 0x00000010d11a7825 */ /* 0x041fe200078e00d8 */
[----:B------:R-:W0:Y:S04]  /*5010*/  @P0 LDC.64 R32, c[0x0][0x398] ;  /* 0x0000e600ff200b82 */ /* 0x000e280000000a00 */
[----:B------:R3:W-:Y:S01]  /*5020*/  STG.E.128 desc[UR6][R26.64], R48 ;  /* 0x000000301a007986 */ /* 0x0007e2000c101d06 */
[----:B-1----:R-:W-:-:S05]  /*5030*/  IMAD.WIDE.U32 R34, R209, 0x4, R214 ;  /* 0x00000004d1227825 */ /* 0x002fca00078e00d6 */
[----:B------:R3:W-:Y:S01]  /*5040*/  STG.E desc[UR6][R34.64], R31 ;  /* 0x0000001f22007986 */ /* 0x0007e2000c101906 */
[----:B--2---:R-:W-:-:S04]  /*5050*/  @P1 IMAD.WIDE.U32 R28, R203, 0x10, R28 ;  /* 0x00000010cb1c1825 */ /* 0x004fc800078e001c */
[----:B0-----:R-:W-:Y:S01]  /*5060*/  @P0 IMAD.WIDE.U32 R32, R203, 0x10, R32 ;  /* 0x00000010cb200825 */ /* 0x001fe200078e0020 */
[----:B---3--:R-:W-:Y:S06]  /*5070*/  @!P0 BRA `(.L_x_21137) ;  /* 0x00000000002c8947 */ /* 0x008fec0003800000 */
        /* <DEDUP_REMOVED lines=11> */
.L_x_21137:
        /* <DEDUP_REMOVED lines=20> */
.L_x_21141:
        /* <DEDUP_REMOVED lines=13> */
.L_x_21143:
[----:B------:R-:W-:Y:S05]  /*5340*/  BSYNC.RECONVERGENT B1 ;  /* 0x0000000000017941 */ /* 0x000fea0003800200 */
.L_x_21142:
        /* <DEDUP_REMOVED lines=38> */
[----:B------:R-:W-:Y:S02]  /*55b0*/  LOP3.LUT R193, R2, R20, R33, 0x96, !PT ;  /* 0x0000001402c17212 */ /* 0x000fe400078e9621 */
[----:B------:R-:W-:Y:S01]  /*55c0*/  MOV R20, R32 ;  /* 0x0000002000147202 */ /* 0x000fe20000000f00 */
[----:B------:R-:W-:Y:S01]  /*55d0*/  IMAD.MOV.U32 R21, RZ, RZ, R30 ;  /* 0x000000ffff157224 */ /* 0x000fe200078e001e */
[----:B------:R-:W-:-:S07]  /*55e0*/  LOP3.LUT R194, R0, R22, R29, 0x96, !PT ;  /* 0x0000001600c27212 */ /* 0x000fce00078e961d */
.L_x_21140:
[----:B------:R-:W-:Y:S05]  /*55f0*/  BSYNC.RECONVERGENT B0 ;  /* 0x0000000000007941 */ /* 0x000fea0003800200 */
.L_x_21139:
[----:B------:R-:W-:Y:S01]  /*5600*/  ISETP.NE.AND P3, PT, R23, 0x1, PT ;  /* 0x000000011700780c */ /* 0x000fe20003f65270 */
[----:B------:R-:W-:Y:S01]  /*5610*/  BSSY.RECONVERGENT B0, `(.L_x_21144) ;  /* 0x0000049000007945 */ /* 0x000fe20003800200 */
[----:B------:R-:W-:Y:S01]  /*5620*/  I2FP.F32.U32 R22, R21 ;  /* 0x0000001500167245 */ /* 0x000fe20000201000 */
[----:B------:R-:W-:Y:S02]  /*5630*/  HFMA2 R29, -RZ, RZ, 0, 1.1920928955078125e-07 ;  /* 0x00000002ff1d7431 */ /* 0x000fe400000001ff */
[----:B-----5:R-:W-:Y:S02]  /*5640*/  FMUL.FTZ R24, R24, R219 ;  /* 0x000000db18187220 */ /* 0x020fe40000410000 */
        /* <DEDUP_REMOVED lines=12> */
.L_x_21146:
        /* <DEDUP_REMOVED lines=13> */
.L_x_21148:
[----:B------:R-:W-:Y:S05]  /*57e0*/  BSYNC.RECONVERGENT B1 ;  /* 0x0000000000017941 */ /* 0x000fea0003800200 */
.L_x_21147:
        /* <DEDUP_REMOVED lines=43> */
.L_x_21145:
[----:B------:R-:W-:Y:S05]  /*5aa0*/  BSYNC.RECONVERGENT B0 ;  /* 0x0000000000007941 */ /* 0x000fea0003800200 */
.L_x_21144:
        /* <DEDUP_REMOVED lines=15> */
.L_x_21151:
        /* <DEDUP_REMOVED lines=13> */
.L_x_21153:
[----:B------:R-:W-:Y:S05]  /*5c70*/  BSYNC.RECONVERGENT B1 ;  /* 0x0000000000017941 */ /* 0x000fea0003800200 */
.L_x_21152:
        /* <DEDUP_REMOVED lines=43> */
.L_x_21150:
[----:B------:R-:W-:Y:S05]  /*5f30*/  BSYNC.RECONVERGENT B0 ;  /* 0x0000000000007941 */ /* 0x000fea0003800200 */
.L_x_21149:
        /* <DEDUP_REMOVED lines=17> */
.L_x_21156:
        /* <DEDUP_REMOVED lines=13> */
.L_x_21158:
[----:B------:R-:W-:Y:S05]  /*6120*/  BSYNC.RECONVERGENT B1 ;  /* 0x0000000000017941 */ /* 0x000fea0003800200 */
.L_x_21157:
        /* <DEDUP_REMOVED lines=43> */
.L_x_21155:
[----:B------:R-:W-:Y:S05]  /*63e0*/  BSYNC.RECONVERGENT B0 ;  /* 0x0000000000007941 */ /* 0x000fea0003800200 */
.L_x_21154:
        /* <DEDUP_REMOVED lines=15> */
.L_x_21161:
        /* <DEDUP_REMOVED lines=13> */
.L_x_21163:
[----:B------:R-:W-:Y:S05]  /*65b0*/  BSYNC.RECONVERGENT B1 ;  /* 0x0000000000017941 */ /* 0x000fea0003800200 */
.L_x_21162:
        /* <DEDUP_REMOVED lines=43> */
.L_x_21160:
[----:B------:R-:W-:Y:S05]  /*6870*/  BSYNC.RECONVERGENT B0 ;  /* 0x0000000000007941 */ /* 0x000fea0003800200 */
.L_x_21159:
        /* <DEDUP_REMOVED lines=17> */
.L_x_21166:
        /* <DEDUP_REMOVED lines=13> */
.L_x_21168:
[----:B------:R-:W-:Y:S05]  /*6a60*/  BSYNC.RECONVERGENT B1 ;  /* 0x0000000000017941 */ /* 0x000fea0003800200 */
.L_x_21167:
        /* <DEDUP_REMOVED lines=43> */
.L_x_21165:
[----:B------:R-:W-:Y:S05]  /*6d20*/  BSYNC.RECONVERGENT B0 ;  /* 0x0000000000007941 */ /* 0x000fea0003800200 */
.L_x_21164:
        /* <DEDUP_REMOVED lines=15> */
.L_x_21171:
        /* <DEDUP_REMOVED lines=13> */
.L_x_21173:
[----:B------:R-:W-:Y:S05]  /*6ef0*/  BSYNC.RECONVERGENT B1 ;  /* 0x0000000000017941 */ /* 0x000fea0003800200 */
.L_x_21172:
        /* <DEDUP_REMOVED lines=43> */
.L_x_21170:
[----:B------:R-:W-:Y:S05]  /*71b0*/  BSYNC.RECONVERGENT B0 ;  /* 0x0000000000007941 */ /* 0x000fea0003800200 */
.L_x_21169:
        /* <DEDUP_REMOVED lines=17> */
.L_x_21176:
        /* <DEDUP_REMOVED lines=15> */
.L_x_21178:
[----:B------:R-:W-:Y:S05]  /*73c0*/  BSYNC.RECONVERGENT B1 ;  /* 0x0000000000017941 */ /* 0x000fea0003800200 */
.L_x_21177:
        /* <DEDUP_REMOVED lines=42> */
[----:B------:R-:W-:-:S07]  /*7670*/  MOV R28, R34 ;  /* 0x00000022001c7202 */ /* 0x000fce0000000f00 */
.L_x_21175:
[----:B------:R-:W-:Y:S05]  /*7680*/  BSYNC.RECONVERGENT B0 ;  /* 0x0000000000007941 */ /* 0x000fea0003800200 */
.L_x_21174:
[-C--:B------:R-:W-:Y:S01]  /*7690*/  FMUL.FTZ R31, R56, R219.reuse ;  /* 0x000000db381f7220 */ /* 0x080fe20000410000 */
[----:B------:R-:W-:Y:S01]  /*76a0*/  FSETP.GTU.FTZ.AND P6, PT, R21, R218, PT ;  /* 0x000000da1500720b */ /* 0x000fe20003fdc000 */
[-C--:B------:R-:W-:Y:S01]  /*76b0*/  FMUL.FTZ R30, R57, R219.reuse ;  /* 0x000000db391e7220 */ /* 0x080fe20000410000 */
[----:B------:R-:W-:Y:S01]  /*76c0*/  I2FP.F32.U32 R22, R22 ;  /* 0x0000001600167245 */ /* 0x000fe20000201000 */
[-C--:B------:R-:W-:Y:S01]  /*76d0*/  FMUL.FTZ R21, R58, R219.reuse ;  /* 0x000000db3a157220 */ /* 0x080fe20000410000 */
[----:B------:R-:W-:Y:S01]  /*76e0*/  FSEL R31, R31, RZ, !P6 ;  /* 0x000000ff1f1f7208 */ /* 0x000fe20007000000 */
[----:B------:R-:W-:Y:S01]  /*76f0*/  FMUL.FTZ R47, R59, R219 ;  /* 0x000000db3b2f7220 */ /* 0x000fe20000410000 */
[----:B------:R-:W-:Y:S02]  /*7700*/  SEL R32, RZ, 0x1, P6 ;  /* 0x00000001ff207807 */ /* 0x000fe40003000000 */
[----:B------:R-:W-:Y:S01]  /*7710*/  FSETP.GTU.FTZ.AND P6, PT, R23, R218, PT ;  /* 0x000000da1700720b */ /* 0x000fe20003fdc000 */
[----:B------:R-:W-:Y:S01]  /*7720*/  FFMA.FTZ R23, R22, R213, 1.1641532182693481445e-10 ;  /* 0x2f00000016177423 */ /* 0x000fe200000100d5 */
        /* <DEDUP_REMOVED lines=18> */
[--C-:B------:R-:W-:Y:S01]  /*7850*/  FADD.FTZ R47, R47, R22.reuse ;  /* 0x000000162f2f7221 */ /* 0x100fe20000010000 */
[----:B------:R-:W-:Y:S01]  /*7860*/  PRMT R22, R33, 0x7610, R22 ;  /* 0x0000761021167816 */ /* 0x000fe20000000016 */
[----:B------:R-:W-:Y:S01]  /*7870*/  @P1 FADD.FTZ R44, R52, R44 ;  /* 0x0000002c342c1221 */ /* 0x000fe20000010000 */
[----:B------:R-:W-:Y:S01]  /*7880*/  PRMT R23, R29, 0x7610, R23 ;  /* 0x000076101d177816 */ /* 0x000fe20000000017 */
[----:B------:R-:W-:Y:S01]  /*7890*/  @P1 FADD.FTZ R47, R55, R47 ;  /* 0x0000002f372f1221 */ /* 0x000fe20000010000 */
[----:B------:R-:W-:Y:S06]  /*78a0*/  BRA `(.L_x_21179) ;  /* 0x0000001000e07947 */ /* 0x000fec0003800000 */
.L_x_21138:
        /* <DEDUP_REMOVED lines=16> */
.L_x_21182:
        /* <DEDUP_REMOVED lines=13> */
.L_x_21184:
[----:B------:R-:W-:Y:S05]  /*7a80*/  BSYNC.RECONVERGENT B1 ;  /* 0x0000000000017941 */ /* 0x000fea0003800200 */
.L_x_21183:
        /* <DEDUP_REMOVED lines=39> */
[----:B------:R-:W-:Y:S02]  /*7d00*/  LOP3.LUT R193, R2, R32, R37, 0x96, !PT ;  /* 0x0000002002c17212 */ /* 0x000fe400078e9625 */
[----:B------:R-:W-:Y:S02]  /*7d10*/  MOV R20, R36 ;  /* 0x0000002400147202 */ /* 0x000fe40000000f00 */
[----:B------:R-:W-:Y:S01]  /*7d20*/  LOP3.LUT R194, R0, R28, R35, 0x96, !PT ;  /* 0x0000001c00c27212 */ /* 0x000fe200078e9623 */
[----:B------:R-:W-:-:S07]  /*7d30*/  IMAD.MOV.U32 R28, RZ, RZ, R34 ;  /* 0x000000ffff1c7224 */ /* 0x000fce00078e0022 */
.L_x_21181:
[----:B------:R-:W-:Y:S05]  /*7d40*/  BSYNC.RECONVERGENT B0 ;  /* 0x0000000000007941 */ /* 0x000fea0003800200 */
.L_x_21180:
        /* <DEDUP_REMOVED lines=16> */
.L_x_21187:
        /* <DEDUP_REMOVED lines=13> */
.L_x_21189:
[----:B------:R-:W-:Y:S05]  /*7f20*/  BSYNC.RECONVERGENT B1 ;  /* 0x0000000000017941 */ /* 0x000fea0003800200 */
.L_x_21188:
        /* <DEDUP_REMOVED lines=43> */
.L_x_21186:
[----:B------:R-:W-:Y:S05]  /*81e0*/  BSYNC.RECONVERGENT B0 ;  /* 0x0000000000007941 */ /* 0x000fea0003800200 */
.L_x_21185:
        /* <DEDUP_REMOVED lines=16> */
.L_x_21192:
        /* <DEDUP_REMOVED lines=13> */
.L_x_21194:
[----:B------:R-:W-:Y:S05]  /*83c0*/  BSYNC.RECONVERGENT B1 ;  /* 0x0000000000017941 */ /* 0x000fea0003800200 */
.L_x_21193:
        /* <DEDUP_REMOVED lines=43> */
.L_x_21191:
[----:B------:R-:W-:Y:S05]  /*8680*/  BSYNC.RECONVERGENT B0 ;  /* 0x0000000000007941 */ /* 0x000fea0003800200 */
.L_x_21190:
        /* <DEDUP_REMOVED lines=16> */
.L_x_21197:
        /* <DEDUP_REMOVED lines=13> */
.L_x_21199:
[----:B------:R-:W-:Y:S05]  /*8860*/  BSYNC.RECONVERGENT B1 ;  /* 0x0000000000017941 */ /* 0x000fea0003800200 */
.L_x_21198:
[----:B------:R-:W-:Y:S01]  /*8870*/  IMAD.WIDE.U32 R32, R197, -0x326172a9, RZ ;  /* 0xcd9e8d57c5207825 */ /* 0x000fe200078e00ff */
[----:B------:R-:W-:-:S03]  /*8880*/  LOP3.LUT R36, R19, R31, R205, 0x96, !PT ;  /* 0x0000001f13247212 */ /* 0x000fc600078e96cd */
[----:B------:R-:W-:Y:S02]  /*8890*/  HFMA2 R40, -RZ, RZ, 0, 0 ;  /* 0x00000000ff287431 */ /* 0x000fe400000001ff */
        /* <DEDUP_REMOVED lines=38> */
[----:B------:R-:W-:Y:S01]  /*8b00*/  IMAD.MOV.U32 R28, RZ, RZ, R34 ;  /* 0x000000ffff1c7224 */ /* 0x000fe200078e0022 */
[----:B------:R-:W-:-:S07]  /*8b10*/  LOP3.LUT R194, R0, R30, R35, 0x96, !PT ;  /* 0x0000001e00c27212 */ /* 0x000fce00078e9623 */
.L_x_21196:
[----:B------:R-:W-:Y:S05]  /*8b20*/  BSYNC.RECONVERGENT B0 ;  /* 0x0000000000007941 */ /* 0x000fea0003800200 */
.L_x_21195:
        /* <DEDUP_REMOVED lines=16> */
.L_x_21179:
[----:B------:R-:W-:Y:S01]  /*8c30*/  SEL R29, RZ, 0x1000000, !P5 ;  /* 0x01000000ff1d7807 */ /* 0x000fe20006800000 */
[C---:B------:R-:W-:Y:S01]  /*8c40*/  IMAD.WIDE.U32 R36, R203.reuse, 0x10, R216 ;  /* 0x00000010cb247825 */ /* 0x040fe200078e00d8 */
[----:B------:R-:W-:Y:S01]  /*8c50*/  SEL R30, RZ, 0x10000, !P4 ;  /* 0x00010000ff1e7807 */ /* 0x000fe20006000000 */
[----:B------:R-:W0:Y:S01]  /*8c60*/  @P0 LDC.64 R26, c[0x0][0x398] ;  /* 0x0000e600ff1a0b82 */ /* 0x000e220000000a00 */
[----:B------:R-:W-:Y:S01]  /*8c70*/  SEL R31, RZ, 0x100, !P3 ;  /* 0x00000100ff1f7807 */ /* 0x000fe20005800000 */
[----:B------:R-:W-:Y:S01]  /*8c80*/  IMAD.WIDE.U32 R38, R203, 0x4, R214 ;  /* 0x00000004cb267825 */ /* 0x000fe200078e00d6 */
[----:B------:R1:W-:Y:S02]  /*8c90*/  STG.E.128 desc[UR6][R36.64], R44 ;  /* 0x0000002c24007986 */ /* 0x0003e4000c101d06 */
[----:B------:R-:W-:Y:S01]  /*8ca0*/  IADD3 R29, PT, PT, R31, R29, R30 ;  /* 0x0000001d1f1d7210 */ /* 0x000fe20007ffe01e */
[----:B------:R-:W-:Y:S01]  /*8cb0*/  VIADD R206, R209, 0x40 ;  /* 0x00000040d1ce7836 */ /* 0x000fe20000000000 */
        /* <DEDUP_REMOVED lines=19> */
.L_x_21200:
        /* <DEDUP_REMOVED lines=20> */
.L_x_21204:
        /* <DEDUP_REMOVED lines=13> */
.L_x_21206:
[----:B------:R-:W-:Y:S05]  /*9000*/  BSYNC.RECONVERGENT B1 ;  /* 0x0000000000017941 */ /* 0x000fea0003800200 */
.L_x_21205:
        /* <DEDUP_REMOVED lines=36> */
[----:B------:R-:W-:Y:S01]  /*9250*/  IMAD.WIDE.U32 R32, R33, -0x326172a9, RZ ;  /* 0xcd9e8d5721207825 */ /* 0x000fe200078e00ff */
[----:B------:R-:W-:-:S03]  /*9260*/  MOV R21, R28 ;  /* 0x0000001c00157202 */ /* 0x000fc60000000f00 */
[----:B------:R-:W-:Y:S01]  /*9270*/  IMAD.WIDE.U32 R30, R30, -0x2daee0ad, RZ ;  /* 0xd2511f531e1e7825 */ /* 0x000fe200078e00ff */
[----:B------:R-:W-:-:S03]  /*9280*/  LOP3.LUT R193, R2, R20, R33, 0x96, !PT ;  /* 0x0000001402c17212 */ /* 0x000fc600078e9621 */
[----:B------:R-:W-:Y:S01]  /*9290*/  IMAD.MOV.U32 R20, RZ, RZ, R32 ;  /* 0x000000ffff147224 */ /* 0x000fe200078e0020 */
[----:B------:R-:W-:-:S07]  /*92a0*/  LOP3.LUT R194, R0, R22, R31, 0x96, !PT ;  /* 0x0000001600c27212 */ /* 0x000fce00078e961f */
.L_x_21203:
[----:B------:R-:W-:Y:S05]  /*92b0*/  BSYNC.RECONVERGENT B0 ;  /* 0x0000000000007941 */ /* 0x000fea0003800200 */
.L_x_21202:
[----:B------:R-:W-:Y:S01]  /*92c0*/  ISETP.NE.AND P3, PT, R23, 0x1, PT ;  /* 0x000000011700780c */ /* 0x000fe20003f65270 */
[----:B------:R-:W-:Y:S01]  /*92d0*/  BSSY.RECONVERGENT B0, `(.L_x_21207) ;  /* 0x0000049000007945 */ /* 0x000fe20003800200 */
[----:B------:R-:W-:Y:S01]  /*92e0*/  I2FP.F32.U32 R22, R21 ;  /* 0x0000001500167245 */ /* 0x000fe20000201000 */
[----:B-----5:R-:W-:Y:S01]  /*92f0*/  FMUL.FTZ R24, R24, R219 ;  /* 0x000000db18187220 */ /* 0x020fe20000410000 */
        /* <DEDUP_REMOVED lines=13> */
.L_x_21209:
        /* <DEDUP_REMOVED lines=13> */
.L_x_21211:
[----:B------:R-:W-:Y:S05]  /*94a0*/  BSYNC.RECONVERGENT B1 ;  /* 0x0000000000017941 */ /* 0x000fea0003800200 */
.L_x_21210:
        /* <DEDUP_REMOVED lines=42> */
[----:B------:R-:W-:-:S07]  /*9750*/  HFMA2 R28, -RZ, RZ, 0, 0 ;  /* 0x00000000ff1c7431 */ /* 0x000fce00000001ff */
.L_x_21208:
[----:B------:R-:W-:Y:S05]  /*9760*/  BSYNC.RECONVERGENT B0 ;  /* 0x0000000000007941 */ /* 0x000fea0003800200 */
.L_x_21207:
        /* <DEDUP_REMOVED lines=15> */
.L_x_21214:
        /* <DEDUP_REMOVED lines=13> */
.L_x_21216:
[----:B------:R-:W-:Y:S05]  /*9930*/  BSYNC.RECONVERGENT B1 ;  /* 0x0000000000017941 */ /* 0x000fea0003800200 */
.L_x_21215:
        /* <DEDUP_REMOVED lines=34> */
[----:B------:R-:W-:Y:S02]  /*9b60*/  MOV R23, R30 ;  /* 0x0000001e00177202 */ /* 0x000fe40000000f00 */
        /* <DEDUP_REMOVED lines=8> */
.L_x_21213:
[----:B------:R-:W-:Y:S05]  /*9bf0*/  BSYNC.RECONVERGENT B0 ;  /* 0x0000000000007941 */ /* 0x000fea0003800200 */
.L_x_21212:
        /* <DEDUP_REMOVED lines=17> */
.L_x_21219:
        /* <DEDUP_REMOVED lines=13> */
.L_x_21221:
[----:B------:R-:W-:Y:S05]  /*9de0*/  BSYNC.RECONVERGENT B1 ;  /* 0x0000000000017941 */ /* 0x000fea0003800200 */
.L_x_21220:
        /* <DEDUP_REMOVED lines=43> */
.L_x_21218:
[----:B------:R-:W-:Y:S05]  /*a0a0*/  BSYNC.RECONVERGENT B0 ;  /* 0x0000000000007941 */ /* 0x000fea0003800200 */
.L_x_21217:
        /* <DEDUP_REMOVED lines=15> */
.L_x_21224:
        /* <DEDUP_REMOVED lines=13> */
.L_x_21226:
[----:B------:R-:W-:Y:S05]  /*a270*/  BSYNC.RECONVERGENT B1 ;  /* 0x0000000000017941 */ /* 0x000fea0003800200 */
.L_x_21225:
        /* <DEDUP_REMOVED lines=43> */
.L_x_21223:
[----:B------:R-:W-:Y:S05]  /*a530*/  BSYNC.RECONVERGENT B0 ;  /* 0x0000000000007941 */ /* 0x000fea0003800200 */
.L_x_21222:
        /* <DEDUP_REMOVED lines=17> */
.L_x_21229:
        /* <DEDUP_REMOVED lines=13> */
.L_x_21231:
[----:B------:R-:W-:Y:S05]  /*a720*/  BSYNC.RECONVERGENT B1 ;  /* 0x0000000000017941 */ /* 0x000fea0003800200 */
.L_x_21230:
[----:B------:R-:W-:Y:S01]  /*a730*/  IMAD.WIDE.U32 R32, R197, -0x326172a9, RZ ;  /* 0xcd9e8d57c5207825 */ /* 0x000fe200078e00ff */
[----:B------:R-:W-:Y:S02]  /*a740*/  LOP3.LUT R36, R19, R29, R205, 0x96, !PT ;  /* 0x0000001d13247212 */ /* 0x000fe400078e96cd */
[----:B------:R-:W-:Y:S01]  /*a750*/  MOV R22, R30 ;  /* 0x0000001e00167202 */ /* 0x000fe20000000f00 */
        /* <DEDUP_REMOVED lines=39> */
[----:B------:R-:W-:-:S07]  /*a9d0*/  IMAD.MOV.U32 R30, RZ, RZ, R34 ;  /* 0x000000ffff1e7224 */ /* 0x000fce00078e0022 */
.L_x_21228:
[----:B------:R-:W-:Y:S05]  /*a9e0*/  BSYNC.RECONVERGENT B0 ;  /* 0x0000000000007941 */ /* 0x000fea0003800200 */
.L_x_21227:
        /* <DEDUP_REMOVED lines=15> */
.L_x_21234:
        /* <DEDUP_REMOVED lines=13> */
.L_x_21236:
[----:B------:R-:W-:Y:S05]  /*abb0*/  BSYNC.RECONVERGENT B1 ;  /* 0x0000000000017941 */ /* 0x000fea0003800200 */
.L_x_21235:
        /* <DEDUP_REMOVED lines=43> */
.L_x_21233:
[----:B------:R-:W-:Y:S05]  /*ae70*/  BSYNC.RECONVERGENT B0 ;  /* 0x0000000000007941 */ /* 0x000fea0003800200 */
.L_x_21232:
        /* <DEDUP_REMOVED lines=17> */
.L_x_21239:
        /* <DEDUP_REMOVED lines=15> */
.L_x_21241:
[----:B------:R-:W-:Y:S05]  /*b080*/  BSYNC.RECONVERGENT B1 ;  /* 0x0000000000017941 */ /* 0x000fea0003800200 */
.L_x_21240:
        /* <DEDUP_REMOVED lines=38> */
[----:B------:R-:W-:-:S03]  /*b2f0*/  MOV R20, R38 ;  /* 0x0000002600147202 */ /* 0x000fc60000000f00 */
[----:B------:R-:W-:Y:S01]  /*b300*/  HFMA2 R38, -RZ, RZ, 0, 0 ;  /* 0x00000000ff267431 */ /* 0x000fe200000001ff */
[----:B------:R-:W-:Y:S01]  /*b310*/  LOP3.LUT R193, R2, R34, R39, 0x96, !PT ;  /* 0x0000002202c17212 */ /* 0x000fe200078e9627 */
[----:B------:R-:W-:Y:S01]  /*b320*/  IMAD.MOV.U32 R30, RZ, RZ, R36 ;  /* 0x000000ffff1e7224 */ /* 0x000fe200078e0024 */
[----:B------:R-:W-:-:S07]  /*b330*/  LOP3.LUT R194, R0, R32, R37, 0x96, !PT ;  /* 0x0000002000c27212 */ /* 0x000fce00078e9625 */
.L_x_21238:
[----:B------:R-:W-:Y:S05]  /*b340*/  BSYNC.RECONVERGENT B0 ;  /* 0x0000000000007941 */ /* 0x000fea0003800200 */
.L_x_21237:
        /* <DEDUP_REMOVED lines=34> */
.L_x_21201:
        /* <DEDUP_REMOVED lines=16> */
.L_x_21245:
        /* <DEDUP_REMOVED lines=13> */
.L_x_21247:
[----:B------:R-:W-:Y:S05]  /*b740*/  BSYNC.RECONVERGENT B1 ;  /* 0x0000000000017941 */ /* 0x000fea0003800200 */
.L_x_21246:
        /* <DEDUP_REMOVED lines=43> */
.L_x_21244:
[----:B------:R-:W-:Y:S05]  /*ba00*/  BSYNC.RECONVERGENT B0 ;  /* 0x0000000000007941 */ /* 0x000fea0003800200 */
.L_x_21243:
        /* <DEDUP_REMOVED lines=16> */
.L_x_21250:
        /* <DEDUP_REMOVED lines=13> */
.L_x_21252:
[----:B------:R-:W-:Y:S05]  /*bbe0*/  BSYNC.RECONVERGENT B1 ;  /* 0x0000000000017941 */ /* 0x000fea0003800200 */
.L_x_21251:
        /* <DEDUP_REMOVED lines=43> */
.L_x_21249:
[----:B------:R-:W-:Y:S05]  /*bea0*/  BSYNC.RECONVERGENT B0 ;  /* 0x0000000000007941 */ /* 0x000fea0003800200 */
.L_x_21248:
        /* <DEDUP_REMOVED lines=16> */
.L_x_21255:
        /* <DEDUP_REMOVED lines=13> */
.L_x_21257:
[----:B------:R-:W-:Y:S05]  /*c080*/  BSYNC.RECONVERGENT B1 ;  /* 0x0000000000017941 */ /* 0x000fea0003800200 */
.L_x_21256:
        /* <DEDUP_REMOVED lines=41> */
[----:B------:R-:W-:Y:S02]  /*c320*/  IMAD.MOV.U32 R28, RZ, RZ, R30 ;  /* 0x000000ffff1c7224 */ /* 0x000fe400078e001e */
[----:B------:R-:W-:-:S07]  /*c330*/  IMAD.MOV.U32 R30, RZ, RZ, R34 ;  /* 0x000000ffff1e7224 */ /* 0x000fce00078e0022 */
.L_x_21254:
[----:B------:R-:W-:Y:S05]  /*c340*/  BSYNC.RECONVERGENT B0 ;  /* 0x0000000000007941 */ /* 0x000fea0003800200 */
.L_x_21253:
        /* <DEDUP_REMOVED lines=16> */
.L_x_21260:
        /* <DEDUP_REMOVED lines=13> */
.L_x_21262:
[----:B------:R-:W-:Y:S05]  /*c520*/  BSYNC.RECONVERGENT B1 ;  /* 0x0000000000017941 */ /* 0x000fea0003800200 */
.L_x_21261:
        /* <DEDUP_REMOVED lines=43> */
.L_x_21259:
[----:B------:R-:W-:Y:S05]  /*c7e0*/  BSYNC.RECONVERGENT B0 ;  /* 0x0000000000007941 */ /* 0x000fea0003800200 */
.L_x_21258:
        /* <DEDUP_REMOVED lines=16> */
.L_x_21242:
        /* <DEDUP_REMOVED lines=28> */
.L_x_21263:
[----:B------:R1:W5:Y:S04]  /*cab0*/  @P0 LDG.E.128 R56, desc[UR6][R28.64] ;  /* 0x000000061c380981 */ /* 0x000368000c1e1d00 */
[----:B------:R1:W5:Y:S04]  /*cac0*/  @P1 LDG.E.128 R52, desc[UR6][R34.64] ;  /* 0x0000000622341981 */ /* 0x000368000c1e1d00 */
[----:B0-----:R-:W5:Y:S01]  /*cad0*/  LDG.E.128 R24, desc[UR6][R24.64] ;  /* 0x0000000618187981 */ /* 0x001f62000c1e1d00 */
        /* <DEDUP_REMOVED lines=17> */
.L_x_21267:
        /* <DEDUP_REMOVED lines=13> */
.L_x_21269:
[----:B------:R-:W-:Y:S05]  /*ccc0*/  BSYNC.RECONVERGENT B1 ;  /* 0x0000000000017941 */ /* 0x000fea0003800200 */
.L_x_21268:
[----:B------:R-:W-:Y:S01]  /*ccd0*/  IMAD.WIDE.U32 R22, R197, -0x326172a9, RZ ;  /* 0xcd9e8d57c5167825 */ /* 0x000fe200078e00ff */
[----:B------:R-:W-:-:S04]  /*cce0*/  LOP3.LUT R32, R19, R21, R205, 0x96, !PT ;  /* 0x0000001513207212 */ /* 0x000fc800078e96cd */
[----:B-1----:R-:W-:Y:S01]  /*ccf0*/  LOP3.LUT R28, R195, R23, R204, 0x96, !PT ;  /* 0x00000017c31c7212 */ /* 0x002fe200078e96cc */
        /* <DEDUP_REMOVED lines=39> */
.L_x_21266:
[----:B------:R-:W-:Y:S05]  /*cf70*/  BSYNC.RECONVERGENT B0 ;  /* 0x0000000000007941 */ /* 0x000fea0003800200 */
.L_x_21265:
[----:B------:R-:W-:Y:S01]  /*cf80*/  ISETP.NE.AND P3, PT, R23, 0x1, PT ;  /* 0x000000011700780c */ /* 0x000fe20003f65270 */
[----:B------:R-:W-:Y:S01]  /*cf90*/  BSSY.RECONVERGENT B0, `(.L_x_21270) ;  /* 0x0000049000007945 */ /* 0x000fe20003800200 */
[----:B------:R-:W-:Y:S01]  /*cfa0*/  I2FP.F32.U32 R22, R21 ;  /* 0x0000001500167245 */ /* 0x000fe20000201000 */
[----:B-----5:R-:W-:Y:S01]  /*cfb0*/  FMUL.FTZ R24, R24, R219 ;  /* 0x000000db18187220 */ /* 0x020fe20000410000 */
[----:B-1----:R-:W-:-:S03]  /*cfc0*/  IMAD.MOV.U32 R28, RZ, RZ, 0x2 ;  /* 0x00000002ff1c7424 */ /* 0x002fc600078e00ff */
        /* <DEDUP_REMOVED lines=12> */
.L_x_21272:
        /* <DEDUP_REMOVED lines=13> */
.L_x_21274:
[----:B------:R-:W-:Y:S05]  /*d160*/  BSYNC.RECONVERGENT B1 ;  /* 0x0000000000017941 */ /* 0x000fea0003800200 */
.L_x_21273:
        /* <DEDUP_REMOVED lines=43> */
.L_x_21271:
[----:B------:R-:W-:Y:S05]  /*d420*/  BSYNC.RECONVERGENT B0 ;  /* 0x0000000000007941 */ /* 0x000fea0003800200 */
.L_x_21270:
        /* <DEDUP_REMOVED lines=15> */
.L_x_21277:
        /* <DEDUP_REMOVED lines=13> */
.L_x_21279:
[----:B------:R-:W-:Y:S05]  /*d5f0*/  BSYNC.RECONVERGENT B1 ;  /* 0x0000000000017941 */ /* 0x000fea0003800200 */
.L_x_21278:
        /* <DEDUP_REMOVED lines=43> */
.L_x_21276:
[----:B------:R-:W-:Y:S05]  /*d8b0*/  BSYNC.RECONVERGENT B0 ;  /* 0x0000000000007941 */ /* 0x000fea0003800200 */
.L_x_21275:
        /* <DEDUP_REMOVED lines=17> */
.L_x_21282:
        /* <DEDUP_REMOVED lines=13> */
.L_x_21284:
[----:B------:R-:W-:Y:S05]  /*daa0*/  BSYNC.RECONVERGENT B1 ;  /* 0x0000000000017941 */ /* 0x000fea0003800200 */
.L_x_21283:
        /* <DEDUP_REMOVED lines=41> */
[----:B------:R-:W-:Y:S02]  /*dd40*/  IMAD.MOV.U32 R190, RZ, RZ, R30 ;  /* 0x000000ffffbe7224 */ /* 0x000fe400078e001e */
[----:B------:R-:W-:-:S07]  /*dd50*/  HFMA2 R30, -RZ, RZ, 0, 0 ;  /* 0x00000000ff1e7431 */ /* 0x000fce00000001ff */
.L_x_21281:
[----:B------:R-:W-:Y:S05]  /*dd60*/  BSYNC.RECONVERGENT B0 ;  /* 0x0000000000007941 */ /* 0x000fea0003800200 */
.L_x_21280:
        /* <DEDUP_REMOVED lines=15> */
.L_x_21287:
        /* <DEDUP_REMOVED lines=13> */
.L_x_21289:
[----:B------:R-:W-:Y:S05]  /*df30*/  BSYNC.RECONVERGENT B1 ;  /* 0x0000000000017941 */ /* 0x000fea0003800200 */
.L_x_21288:
        /* <DEDUP_REMOVED lines=43> */
.L_x_21286:
[----:B------:R-:W-:Y:S05]  /*e1f0*/  BSYNC.RECONVERGENT B0 ;  /* 0x0000000000007941 */ /* 0x000fea0003800200 */
.L_x_21285:
        /* <DEDUP_REMOVED lines=17> */
.L_x_21292:
        /* <DEDUP_REMOVED lines=13> */
.L_x_21294:
[----:B------:R-:W-:Y:S05]  /*e3e0*/  BSYNC.RECONVERGENT B1 ;  /* 0x0000000000017941 */ /* 0x000fea0003800200 */
.L_x_21293:
        /* <DEDUP_REMOVED lines=43> */
.L_x_21291:
[----:B------:R-:W-:Y:S05]  /*e6a0*/  BSYNC.RECONVERGENT B0 ;  /* 0x0000000000007941 */ /* 0x000fea0003800200 */
.L_x_21290:
        /* <DEDUP_REMOVED lines=15> */
.L_x_21297:
        /* <DEDUP_REMOVED lines=13> */
.L_x_21299:
[----:B------:R-:W-:Y:S05]  /*e870*/  BSYNC.RECONVERGENT B1 ;  /* 0x0000000000017941 */ /* 0x000fea0003800200 */
.L_x_21298:
        /* <DEDUP_REMOVED lines=40> */
[----:B------:R-:W-:Y:S02]  /*eb00*/  IMAD.MOV.U32 R190, RZ, RZ, R32 ;  /* 0x000000ffffbe7224 */ /* 0x000fe400078e0020 */
[----:B------:R-:W-:Y:S01]  /*eb10*/  HFMA2 R32, -RZ, RZ, 0, 0 ;  /* 0x00000000ff207431 */ /* 0x000fe200000001ff */
[----:B------:R-:W-:-:S07]  /*eb20*/  LOP3.LUT R194, R0, R30, R33, 0x96, !PT ;  /* 0x0000001e00c27212 */ /* 0x000fce00078e9621 */
.L_x_21296:
[----:B------:R-:W-:Y:S05]  /*eb30*/  BSYNC.RECONVERGENT B0 ;  /* 0x0000000000007941 */ /* 0x000fea0003800200 */
.L_x_21295:
        /* <DEDUP_REMOVED lines=17> */
.L_x_21302:
        /* <DEDUP_REMOVED lines=15> */
.L_x_21304:
[----:B------:R-:W-:Y:S05]  /*ed40*/  BSYNC.RECONVERGENT B1 ;  /* 0x0000000000017941 */ /* 0x000fea0003800200 */
.L_x_21303:
        /* <DEDUP_REMOVED lines=43> */
.L_x_21301:
[----:B------:R-:W-:Y:S05]  /*f000*/  BSYNC.RECONVERGENT B0 ;  /* 0x0000000000007941 */ /* 0x000fea0003800200 */
.L_x_21300:
        /* <DEDUP_REMOVED lines=34> */
.L_x_21264:
        /* <DEDUP_REMOVED lines=16> */
.L_x_21308:
        /* <DEDUP_REMOVED lines=13> */
.L_x_21310:
[----:B------:R-:W-:Y:S05]  /*f400*/  BSYNC.RECONVERGENT B1 ;  /* 0x0000000000017941 */ /* 0x000fea0003800200 */
.L_x_21309:
        /* <DEDUP_REMOVED lines=42> */
.L_x_21307:
[----:B------:R-:W-:Y:S05]  /*f6b0*/  BSYNC.RECONVERGENT B0 ;  /* 0x0000000000007941 */ /* 0x000fea0003800200 */
.L_x_21306:
        /* <DEDUP_REMOVED lines=16> */
.L_x_21313:
        /* <DEDUP_REMOVED lines=13> */
.L_x_21315:
[----:B------:R-:W-:Y:S05]  /*f890*/  BSYNC.RECONVERGENT B1 ;  /* 0x0000000000017941 */ /* 0x000fea0003800200 */
.L_x_21314:
        /* <DEDUP_REMOVED lines=43> */
.L_x_21312:
[----:B------:R-:W-:Y:S05]  /*fb50*/  BSYNC.RECONVERGENT B0 ;  /* 0x0000000000007941 */ /* 0x000fea0003800200 */
.L_x_21311:
        /* <DEDUP_REMOVED lines=16> */
.L_x_21318:
        /* <DEDUP_REMOVED lines=13> */
.L_x_21320:
[----:B------:R-:W-:Y:S05]  /*fd30*/  BSYNC.RECONVERGENT B1 ;  /* 0x0000000000017941 */ /* 0x000fea0003800200 */
.L_x_21319:
        /* <DEDUP_REMOVED lines=43> */
.L_x_21317:
[----:B------:R-:W-:Y:S05]  /*fff0*/  BSYNC.RECONVERGENT B0 ;  /* 0x0000000000007941 */ /* 0x000fea0003800200 */
.L_x_21316:
        /* <DEDUP_REMOVED lines=16> */
.L_x_21323:
        /* <DEDUP_REMOVED lines=13> */
.L_x_21325:
[----:B------:R-:W-:Y:S05]  /*101d0*/  BSYNC.RECONVERGENT B1 ;  /* 0x0000000000017941 */ /* 0x000fea0003800200 */
.L_x_21324:
        /* <DEDUP_REMOVED lines=43> */
.L_x_21322:
[----:B------:R-:W-:Y:S05]  /*10490*/  BSYNC.RECONVERGENT B0 ;  /* 0x0000000000007941 */ /* 0x000fea0003800200 */
.L_x_21321:
        /* <DEDUP_REMOVED lines=16> */
.L_x_21305:
        /* <DEDUP_REMOVED lines=28> */
.L_x_21326:
        /* <DEDUP_REMOVED lines=20> */
.L_x_21330:
        /* <DEDUP_REMOVED lines=13> */
.L_x_21332:
[----:B------:R-:W-:Y:S05]  /*10970*/  BSYNC.RECONVERGENT B1 ;  /* 0x0000000000017941 */ /* 0x000fea0003800200 */
.L_x_21331:
        /* <DEDUP_REMOVED lines=42> */
.L_x_21329:
[----:B------:R-:W-:Y:S05]  /*10c20*/  BSYNC.RECONVERGENT B0 ;  /* 0x0000000000007941 */ /* 0x000fea0003800200 */
.L_x_21328:
[----:B------:R-:W-:Y:S01]  /*10c30*/  ISETP.NE.AND P3, PT, R23, 0x1, PT ;  /* 0x000000011700780c */ /* 0x000fe20003f65270 */
[----:B------:R-:W-:Y:S01]  /*10c40*/  BSSY.RECONVERGENT B0, `(.L_x_21333) ;  /* 0x0000048000007945 */ /* 0x000fe20003800200 */
[----:B------:R-:W-:Y:S01]  /*10c50*/  I2FP.F32.U32 R22, R21 ;  /* 0x0000001500167245 */ /* 0x000fe20000201000 */
[----:B-1---5:R-:W-:Y:S01]  /*10c60*/  FMUL.FTZ R30, R24, R219 ;  /* 0x000000db181e7220 */ /* 0x022fe20000410000 */
        /* <DEDUP_REMOVED lines=13> */
.L_x_21335:
        /* <DEDUP_REMOVED lines=13> */
.L_x_21337:
[----:B------:R-:W-:Y:S05]  /*10e10*/  BSYNC.RECONVERGENT B1 ;  /* 0x0000000000017941 */ /* 0x000fea0003800200 */
.L_x_21336:
        /* <DEDUP_REMOVED lines=42> */
.L_x_21334:
[----:B------:R-:W-:Y:S05]  /*110c0*/  BSYNC.RECONVERGENT B0 ;  /* 0x0000000000007941 */ /* 0x000fea0003800200 */
.L_x_21333:
        /* <DEDUP_REMOVED lines=15> */
.L_x_21340:
        /* <DEDUP_REMOVED lines=13> */
.L_x_21342:
[----:B------:R-:W-:Y:S05]  /*11290*/  BSYNC.RECONVERGENT B1 ;  /* 0x0000000000017941 */ /* 0x000fea0003800200 */
.L_x_21341:
        /* <DEDUP_REMOVED lines=42> */
.L_x_21339:
[----:B------:R-:W-:Y:S05]  /*11540*/  BSYNC.RECONVERGENT B0 ;  /* 0x0000000000007941 */ /* 0x000fea0003800200 */
.L_x_21338:
        /* <DEDUP_REMOVED lines=17> */
.L_x_21345:
        /* <DEDUP_REMOVED lines=13> */
.L_x_21347:
[----:B------:R-:W-:Y:S05]  /*11730*/  BSYNC.RECONVERGENT B1 ;  /* 0x0000000000017941 */ /* 0x000fea0003800200 */
.L_x_21346:
        /* <DEDUP_REMOVED lines=42> */
.L_x_21344:
[----:B------:R-:W-:Y:S05]  /*119e0*/  BSYNC.RECONVERGENT B0 ;  /* 0x0000000000007941 */ /* 0x000fea0003800200 */
.L_x_21343:
        /* <DEDUP_REMOVED lines=15> */
.L_x_21350:
        /* <DEDUP_REMOVED lines=13> */
.L_x_21352:
[----:B------:R-:W-:Y:S05]  /*11bb0*/  BSYNC.RECONVERGENT B1 ;  /* 0x0000000000017941 */ /* 0x000fea0003800200 */
.L_x_21351:
        /* <DEDUP_REMOVED lines=42> */
.L_x_21349:
[----:B------:R-:W-:Y:S05]  /*11e60*/  BSYNC.RECONVERGENT B0 ;  /* 0x0000000000007941 */ /* 0x000fea0003800200 */
.L_x_21348:
        /* <DEDUP_REMOVED lines=17> */
.L_x_21355:
        /* <DEDUP_REMOVED lines=13> */
.L_x_21357:
[----:B------:R-:W-:Y:S05]  /*12050*/  BSYNC.RECONVERGENT B1 ;  /* 0x0000000000017941 */ /* 0x000fea0003800200 */
.L_x_21356:
        /* <DEDUP_REMOVED lines=40> */
[----:B------:R-:W-:Y:S01]  /*122e0*/  IMAD.MOV.U32 R20, RZ, RZ, R28 ;  /* 0x000000ffff147224 */ /* 0x000fe200078e001c */
[----:B------:R-:W-:Y:S01]  /*122f0*/  LOP3.LUT R194, R0, R22, R25, 0x96, !PT ;  /* 0x0000001600c27212 */ /* 0x000fe200078e9619 */
[----:B------:R-:W-:-:S07]  /*12300*/  IMAD.MOV.U32 R24, RZ, RZ, RZ ;  /* 0x000000ffff187224 */ /* 0x000fce00078e00ff */
.L_x_21354:
[----:B------:R-:W-:Y:S05]  /*12310*/  BSYNC.RECONVERGENT B0 ;  /* 0x0000000000007941 */ /* 0x000fea0003800200 */
.L_x_21353:
        /* <DEDUP_REMOVED lines=15> */
.L_x_21360:
        /* <DEDUP_REMOVED lines=13> */
.L_x_21362:
[----:B------:R-:W-:Y:S05]  /*124e0*/  BSYNC.RECONVERGENT B1 ;  /* 0x0000000000017941 */ /* 0x000fea0003800200 */
.L_x_21361:
        /* <DEDUP_REMOVED lines=41> */
[----:B------:R-:W-:Y:S01]  /*12780*/  LOP3.LUT R194, R0, R22, R25, 0x96, !PT ;  /* 0x0000001600c27212 */ /* 0x000fe200078e9619 */
[----:B------:R-:W-:-:S07]  /*12790*/  IMAD.MOV.U32 R201, RZ, RZ, R24 ;  /* 0x000000ffffc97224 */ /* 0x000fce00078e0018 */
.L_x_21359:
[----:B------:R-:W-:Y:S05]  /*127a0*/  BSYNC.RECONVERGENT B0 ;  /* 0x0000000000007941 */ /* 0x000fea0003800200 */
.L_x_21358:
        /* <DEDUP_REMOVED lines=17> */
.L_x_21365:
        /* <DEDUP_REMOVED lines=15> */
.L_x_21367:
[----:B------:R-:W-:Y:S05]  /*129b0*/  BSYNC.RECONVERGENT B1 ;  /* 0x0000000000017941 */ /* 0x000fea0003800200 */
.L_x_21366:
        /* <DEDUP_REMOVED lines=42> */
.L_x_21364:
[----:B------:R-:W-:Y:S05]  /*12c60*/  BSYNC.RECONVERGENT B0 ;  /* 0x0000000000007941 */ /* 0x000fea0003800200 */
.L_x_21363:
[-C--:B------:R-:W-:Y:S01]  /*12c70*/  FMUL.FTZ R25, R56, R219.reuse ;  /* 0x000000db38197220 */ /* 0x080fe20000410000 */
[-C--:B------:R-:W-:Y:S01]  /*12c80*/  FSETP.GTU.FTZ.AND P6, PT, R31, R218.reuse, PT ;  /* 0x000000da1f00720b */ /* 0x080fe20003fdc000 */
[-C--:B------:R-:W-:Y:S01]  /*12c90*/  FMUL.FTZ R22, R57, R219.reuse ;  /* 0x000000db39167220 */ /* 0x080fe20000410000 */
[----:B------:R-:W-:Y:S01]  /*12ca0*/  FMUL.FTZ R23, R58, R219 ;  /* 0x000000db3a177220 */ /* 0x000fe20000410000 */
[----:B------:R-:W-:Y:S02]  /*12cb0*/  FSEL R32, R32, RZ, P3 ;  /* 0x000000ff20207208 */ /* 0x000fe40001800000 */
[----:B------:R-:W-:Y:S02]  /*12cc0*/  FSEL R25, R25, RZ, !P6 ;  /* 0x000000ff19197208 */ /* 0x000fe40007000000 */
[----:B------:R-:W-:Y:S02]  /*12cd0*/  SEL R24, RZ, 0x1, P6 ;  /* 0x00000001ff187807 */ /* 0x000fe40003000000 */
[----:B------:R-:W-:-:S02]  /*12ce0*/  FSETP.GTU.FTZ.AND P6, PT, R33, R218, PT ;  /* 0x000000da2100720b */ /* 0x000fc40003fdc000 */
[----:B------:R-:W-:Y:S02]  /*12cf0*/  FSEL R26, R26, RZ, P4 ;  /* 0x000000ff1a1a7208 */ /* 0x000fe40002000000 */
[----:B------:R-:W-:Y:S02]  /*12d00*/  FSEL R33, R22, RZ, !P6 ;  /* 0x000000ff16217208 */ /* 0x000fe40007000000 */
[----:B------:R-:W-:Y:S02]  /*12d10*/  I2FP.F32.U32 R22, R21 ;  /* 0x0000001500167245 */ /* 0x000fe40000201000 */
[----:B------:R-:W-:Y:S01]  /*12d20*/  SEL R28, RZ, 0x1, P6 ;  /* 0x00000001ff1c7807 */ /* 0x000fe20003000000 */
[----:B------:R-:W-:Y:S01]  /*12d30*/  FADD.FTZ R33, R32, R33 ;  /* 0x0000002120217221 */ /* 0x000fe20000010000 */
[----:B------:R-:W-:Y:S01]  /*12d40*/  FSETP.GTU.FTZ.AND P6, PT, R35, R218, PT ;  /* 0x000000da2300720b */ /* 0x000fe20003fdc000 */
[----:B------:R-:W-:Y:S01]  /*12d50*/  FFMA.FTZ R21, R22, R213, 1.1641532182693481445e-10 ;  /* 0x2f00000016157423 */ /* 0x000fe200000100d5 */
[----:B------:R-:W-:Y:S01]  /*12d60*/  FMUL.FTZ R35, R59, R219 ;  /* 0x000000db3b237220 */ /* 0x000fe20000410000 */
[----:B------:R-:W-:Y:S01]  /*12d70*/  FSEL R30, R30, RZ, P2 ;  /* 0x000000ff1e1e7208 */ /* 0x000fe20001000000 */
[----:B------:R-:W-:Y:S01]  /*12d80*/  @P1 FADD.FTZ R33, R53, R33 ;  /* 0x0000002135211221 */ /* 0x000fe20000010000 */
[----:B------:R-:W-:-:S02]  /*12d90*/  FSEL R23, R23, RZ, !P6 ;  /* 0x000000ff17177208 */ /* 0x000fc40007000000 */
        /* <DEDUP_REMOVED lines=8> */
[----:B------:R-:W-:Y:S02]  /*12e20*/  SEL R192, RZ, 0x1, P6 ;  /* 0x00000001ffc07807 */ /* 0x000fe40003000000 */
[----:B------:R-:W-:Y:S01]  /*12e30*/  PRMT R21, R24, 0x7610, R21 ;  /* 0x0000761018157816 */ /* 0x000fe20000000015 */
[--C-:B------:R-:W-:Y:S01]  /*12e40*/  FADD.FTZ R35, R35, R22.reuse ;  /* 0x0000001623237221 */ /* 0x100fe20000010000 */
[----:B------:R-:W-:-:S02]  /*12e50*/  PRMT R22, R28, 0x7610, R22 ;  /* 0x000076101c167816 */ /* 0x000fc40000000016 */
[----:B------:R-:W-:Y:S01]  /*12e60*/  PRMT R23, R29, 0x7610, R23 ;  /* 0x000076101d177816 */ /* 0x000fe20000000017 */
[----:B------:R-:W-:Y:S01]  /*12e70*/  @P1 FADD.FTZ R35, R55, R35 ;  /* 0x0000002337231221 */ /* 0x000fe20000010000 */
[----:B------:R-:W-:Y:S06]  /*12e80*/  BRA `(.L_x_21368) ;  /* 0x0000001000e07947 */ /* 0x000fec0003800000 */
.L_x_21327:
        /* <DEDUP_REMOVED lines=16> */
.L_x_21371:
        /* <DEDUP_REMOVED lines=13> */
.L_x_21373:
[----:B------:R-:W-:Y:S05]  /*13060*/  BSYNC.RECONVERGENT B1 ;  /* 0x0000000000017941 */ /* 0x000fea0003800200 */
.L_x_21372:
        /* <DEDUP_REMOVED lines=41> */
[----:B------:R-:W-:Y:S01]  /*13300*/  LOP3.LUT R194, R0, R28, R31, 0x96, !PT ;  /* 0x0000001c00c27212 */ /* 0x000fe200078e961f */
[----:B------:R-:W-:-:S07]  /*13310*/  IMAD.MOV.U32 R28, RZ, RZ, R190 ;  /* 0x000000ffff1c7224 */ /* 0x000fce00078e00be */
.L_x_21370:
[----:B------:R-:W-:Y:S05]  /*13320*/  BSYNC.RECONVERGENT B0 ;  /* 0x0000000000007941 */ /* 0x000fea0003800200 */
.L_x_21369:
        /* <DEDUP_REMOVED lines=16> */
.L_x_21376:
        /* <DEDUP_REMOVED lines=13> */
.L_x_21378:
[----:B------:R-:W-:Y:S05]  /*13500*/  BSYNC.RECONVERGENT B1 ;  /* 0x0000000000017941 */ /* 0x000fea0003800200 */
.L_x_21377:
        /* <DEDUP_REMOVED lines=43> */
.L_x_21375:
[----:B------:R-:W-:Y:S05]  /*137c0*/  BSYNC.RECONVERGENT B0 ;  /* 0x0000000000007941 */ /* 0x000fea0003800200 */
.L_x_21374:
        /* <DEDUP_REMOVED lines=16> */
.L_x_21381:
        /* <DEDUP_REMOVED lines=13> */
.L_x_21383:
[----:B------:R-:W-:Y:S05]  /*139a0*/  BSYNC.RECONVERGENT B1 ;  /* 0x0000000000017941 */ /* 0x000fea0003800200 */
.L_x_21382:
        /* <DEDUP_REMOVED lines=43> */
.L_x_21380:
[----:B------:R-:W-:Y:S05]  /*13c60*/  BSYNC.RECONVERGENT B0 ;  /* 0x0000000000007941 */ /* 0x000fea0003800200 */
.L_x_21379:
        /* <DEDUP_REMOVED lines=16> */
.L_x_21386:
        /* <DEDUP_REMOVED lines=13> */
.L_x_21388:
[----:B------:R-:W-:Y:S05]  /*13e40*/  BSYNC.RECONVERGENT B1 ;  /* 0x0000000000017941 */ /* 0x000fea0003800200 */
.L_x_21387:
        /* <DEDUP_REMOVED lines=43> */
.L_x_21385:
[----:B------:R-:W-:Y:S05]  /*14100*/  BSYNC.RECONVERGENT B0 ;  /* 0x0000000000007941 */ /* 0x000fea0003800200 */
.L_x_21384:
        /* <DEDUP_REMOVED lines=16> */
.L_x_21368:
[----:B------:R-:W-:Y:S01]  /*14210*/  SEL R28, RZ, 0x1000000, !P5 ;  /* 0x01000000ff1c7807 */ /* 0x000fe20006800000 */
[----:B------:R-:W0:Y:S01]  /*14220*/  @P0 LDC.64 R24, c[0x0][0x398] ;  /* 0x0000e600ff180b82 */ /* 0x000e220000000a00 */
[----:B------:R-:W-:Y:S01]  /*14230*/  SEL R29, RZ, 0x10000, !P4 ;  /* 0x00010000ff1d7807 */ /* 0x000fe20006000000 */
[----:B------:R-:W-:Y:S01]  /*14240*/  VIADD R212, R209, 0xa0 ;  /* 0x000000a0d1d47836 */ /* 0x000fe20000000000 */
[----:B------:R-:W-:Y:S02]  /*14250*/  SEL R30, RZ, 0x100, !P3 ;  /* 0x00000100ff1e7807 */ /* 0x000fe40005800000 */
[----:B------:R-:W-:Y:S02]  /*14260*/  SEL R31, RZ, 0x1, !P2 ;  /* 0x00000001ff1f7807 */ /* 0x000fe40005000000 */
[----:B------:R-:W-:Y:S01]  /*14270*/  IADD3 R30, PT, PT, R30, R28, R29 ;  /* 0x0000001c1e1e7210 */ /* 0x000fe20007ffe01d */
[----:B------:R-:W-:Y:S01]  /*14280*/  IMAD.WIDE.U32 R28, R210, 0x10, R216 ;  /* 0x00000010d21c7825 */ /* 0x000fe200078e00d8 */
[----:B------:R-:W1:Y:S03]  /*14290*/  @P1 LDC.64 R26, c[0x0][0x3a0] ;  /* 0x0000e800ff1a1b82 */ /* 0x000e660000000a00 */
[----:B------:R-:W-:Y:S01]  /*142a0*/  IMAD.IADD R191, R30, 0x1, R31 ;  /* 0x000000011ebf7824 */ /* 0x000fe200078e021f */
[----:B------:R2:W-:Y:S01]  /*142b0*/  STG.E.128 desc[UR6][R28.64], R32 ;  /* 0x000000201c007986 */ /* 0x0005e2000c101d06 */
[----:B------:R-:W-:-:S05]  /*142c0*/  IMAD.WIDE.U32 R30, R210, 0x4, R214 ;  /* 0x00000004d21e7825 */ /* 0x000fca00078e00d6 */
[----:B------:R3:W-:Y:S01]  /*142d0*/  STG.E desc[UR6][R30.64], R191 ;  /* 0x000000bf1e007986 */ /* 0x0007e2000c101906 */
[----:B0-----:R-:W-:-:S04]  /*142e0*/  @P0 IMAD.WIDE.U32 R24, R212, 0x10, R24 ;  /* 0x00000010d4180825 */ /* 0x001fc800078e0018 */
[----:B--2---:R-:W-:-:S04]  /*142f0*/  IMAD.WIDE.U32 R28, R212, 0x10, R188 ;  /* 0x00000010d41c7825 */ /* 0x004fc800078e00bc */
[----:B-1----:R-:W-:Y:S01]  /*14300*/  @P1 IMAD.WIDE.U32 R26, R212, 0x10, R26 ;  /* 0x00000010d41a1825 */ /* 0x002fe200078e001a */
[----:B---3--:R-:W-:Y:S06]  /*14310*/  @!P0 BRA `(.L_x_21389) ;  /* 0x00000000002c8947 */ /* 0x008fec0003800000 */
        /* <DEDUP_REMOVED lines=11> */
.L_x_21389:
[----:B------:R1:W5:Y:S04]  /*143d0*/  @P0 LDG.E.128 R56, desc[UR6][R24.64] ;  /* 0x0000000618380981 */ /* 0x000368000c1e1d00 */
[----:B------:R1:W5:Y:S04]  /*143e0*/  @P1 LDG.E.128 R52, desc[UR6][R26.64] ;  /* 0x000000061a341981 */ /* 0x000368000c1e1d00 */
[----:B------:R1:W5:Y:S01]  /*143f0*/  LDG.E.128 R24, desc[UR6][R28.64] ;  /* 0x000000061c187981 */ /* 0x000362000c1e1d00 */
        /* <DEDUP_REMOVED lines=17> */
.L_x_21393:
        /* <DEDUP_REMOVED lines=13> */
.L_x_21395:
[----:B------:R-:W-:Y:S05]  /*145e0*/  BSYNC.RECONVERGENT B1 ;  /* 0x0000000000017941 */ /* 0x000fea0003800200 */
.L_x_21394:
[----:B0-----:R-:W-:Y:S01]  /*145f0*/  IMAD.WIDE.U32 R30, R197, -0x326172a9, RZ ;  /* 0xcd9e8d57c51e7825 */ /* 0x001fe200078e00ff */
        /* <DEDUP_REMOVED lines=41> */
.L_x_21392:
[----:B------:R-:W-:Y:S05]  /*14890*/  BSYNC.RECONVERGENT B0 ;  /* 0x0000000000007941 */ /* 0x000fea0003800200 */
.L_x_21391:
        /* <DEDUP_REMOVED lines=17> */
.L_x_21398:
        /* <DEDUP_REMOVED lines=13> */
.L_x_21400:
[----:B------:R-:W-:Y:S05]  /*14a80*/  BSYNC.RECONVERGENT B1 ;  /* 0x0000000000017941 */ /* 0x000fea0003800200 */
.L_x_21399:
[----:B------:R-:W-:Y:S01]  /*14a90*/  IMAD.WIDE.U32 R22, R197, -0x326172a9, RZ ;  /* 0xcd9e8d57c5167825 */ /* 0x000fe200078e00ff */
[----:B------:R-:W-:-:S04]  /*14aa0*/  LOP3.LUT R28, R19, R21, R205, 0x96, !PT ;  /* 0x00000015131c7212 */ /* 0x000fc800078e96cd */
[----:B0-----:R-:W-:Y:S01]  /*14ab0*/  LOP3.LUT R30, R195, R23, R204, 0x96, !PT ;  /* 0x00000017c31e7212 */ /* 0x001fe200078e96cc */
        /* <DEDUP_REMOVED lines=40> */
.L_x_21397:
[----:B------:R-:W-:Y:S05]  /*14d40*/  BSYNC.RECONVERGENT B0 ;  /* 0x0000000000007941 */ /* 0x000fea0003800200 */
.L_x_21396:
        /* <DEDUP_REMOVED lines=15> */
.L_x_21403:
        /* <DEDUP_REMOVED lines=13> */
.L_x_21405:
[----:B------:R-:W-:Y:S05]  /*14f10*/  BSYNC.RECONVERGENT B1 ;  /* 0x0000000000017941 */ /* 0x000fea0003800200 */
.L_x_21404:
        /* <DEDUP_REMOVED lines=43> */
.L_x_21402:
[----:B------:R-:W-:Y:S05]  /*151d0*/  BSYNC.RECONVERGENT B0 ;  /* 0x0000000000007941 */ /* 0x000fea0003800200 */
.L_x_21401:
        /* <DEDUP_REMOVED lines=17> */
.L_x_21408:
        /* <DEDUP_REMOVED lines=13> */
.L_x_21410:
[----:B------:R-:W-:Y:S05]  /*153c0*/  BSYNC.RECONVERGENT B1 ;  /* 0x0000000000017941 */ /* 0x000fea0003800200 */
.L_x_21409:
        /* <DEDUP_REMOVED lines=43> */
.L_x_21407:
[----:B------:R-:W-:Y:S05]  /*15680*/  BSYNC.RECONVERGENT B0 ;  /* 0x0000000000007941 */ /* 0x000fea0003800200 */
.L_x_21406:
        /* <DEDUP_REMOVED lines=15> */
.L_x_21413:
[----:B------:R-:W-:Y:S01]  /*15780*/  IADD3 R196, PT, PT, R196, 0x1, RZ ;  /* 0x00000001c4c47810 */ /* 0x000fe20007ffe0ff */
[----:B------:R-:W-:Y:S03]  /*15790*/  BSSY.RECONVERGENT B1, `(.L_x_21414) ;  /* 0x000000c000017945 */ /* 0x000fe60003800200 */
[C---:B------:R-:W-:Y:S01]  /*157a0*/  ISETP.NE.AND P4, PT, R196.reuse, RZ, PT ;  /* 0x000000ffc400720c */ /* 0x040fe20003f85270 */
[----:B0-----:R-:W-:-:S12]  /*157b0*/  IMAD.WIDE.U32 R190, R196, -0x2daee0ad, RZ ;  /* 0xd2511f53c4be7825 */ /* 0x001fd800078e00ff */
        /* <DEDUP_REMOVED lines=9> */
.L_x_21415:
[----:B------:R-:W-:Y:S05]  /*15850*/  BSYNC.RECONVERGENT B1 ;  /* 0x0000000000017941 */ /* 0x000fea0003800200 */
.L_x_21414:
        /* <DEDUP_REMOVED lines=43> */
.L_x_21412:
[----:B------:R-:W-:Y:S05]  /*15b10*/  BSYNC.RECONVERGENT B0 ;  /* 0x0000000000007941 */ /* 0x000fea0003800200 */
.L_x_21411:
        /* <DEDUP_REMOVED lines=17> */
.L_x_21418:
        /* <DEDUP_REMOVED lines=13> */
.L_x_21420:
[----:B------:R-:W-:Y:S05]  /*15d00*/  BSYNC.RECONVERGENT B1 ;  /* 0x0000000000017941 */ /* 0x000fea0003800200 */
.L_x_21419:
        /* <DEDUP_REMOVED lines=43> */
.L_x_21417:
[----:B------:R-:W-:Y:S05]  /*15fc0*/  BSYNC.RECONVERGENT B0 ;  /* 0x0000000000007941 */ /* 0x000fea0003800200 */
.L_x_21416:
        /* <DEDUP_REMOVED lines=15> */
.L_x_21423:
        /* <DEDUP_REMOVED lines=13> */
.L_x_21425:
[----:B------:R-:W-:Y:S05]  /*16190*/  BSYNC.RECONVERGENT B1 ;  /* 0x0000000000017941 */ /* 0x000fea0003800200 */
.L_x_21424:
        /* <DEDUP_REMOVED lines=43> */
.L_x_21422:
[----:B------:R-:W-:Y:S05]  /*16450*/  BSYNC.RECONVERGENT B0 ;  /* 0x0000000000007941 */ /* 0x000fea0003800200 */
.L_x_21421:
        /* <DEDUP_REMOVED lines=17> */
.L_x_21428:
[----:B------:R-:W-:Y:S01]  /*16570*/  VIADD R196, R196, 0x1 ;  /* 0x00000001c4c47836 */ /* 0x000fe20000000000 */
[----:B------:R-:W-:Y:S03]  /*16580*/  BSSY.RECONVERGENT B1, `(.L_x_21429) ;  /* 0x000000e000017945 */ /* 0x000fe60003800200 */
[C---:B0-----:R-:W-:Y:S01]  /*16590*/  IMAD.WIDE.U32 R190, R196.reuse, -0x2daee0ad, RZ ;  /* 0xd2511f53c4be7825 */ /* 0x041fe200078e00ff */
        /* <DEDUP_REMOVED lines=12> */
.L_x_21430:
[----:B------:R-:W-:Y:S05]  /*16660*/  BSYNC.RECONVERGENT B1 ;  /* 0x0000000000017941 */ /* 0x000fea0003800200 */
.L_x_21429:
        /* <DEDUP_REMOVED lines=43> */
.L_x_21427:
[----:B------:R-:W-:Y:S05]  /*16920*/  BSYNC.RECONVERGENT B0 ;  /* 0x0000000000007941 */ /* 0x000fea0003800200 */
.L_x_21426:
[-C--:B0-----:R-:W-:Y:S01]  /*16930*/  FMUL.FTZ R31, R56, R219.reuse ;  /* 0x000000db381f7220 */ /* 0x081fe20000410000 */
[-C--:B------:R-:W-:Y:S01]  /*16940*/  FSETP.GTU.FTZ.AND P6, PT, R21, R218.reuse, PT ;  /* 0x000000da1500720b */ /* 0x080fe20003fdc000 */
[----:B------:R-:W-:Y:S01]  /*16950*/  FMUL.FTZ R22, R57, R219 ;  /* 0x000000db39167220 */ /* 0x000fe20000410000 */
        /* <DEDUP_REMOVED lines=16> */
[----:B------:R-:W-:Y:S02]  /*16a60*/  FSEL R25, R25, RZ, P3 ;  /* 0x000000ff19197208 */ /* 0x000fe40001800000 */
[----:B------:R-:W-:Y:S01]  /*16a70*/  FSEL R23, R28, RZ, !P6 ;  /* 0x000000ff1c177208 */ /* 0x000fe20007000000 */
[----:B------:R-:W-:Y:S01]  /*16a80*/  FADD.FTZ R28, R24, R31 ;  /* 0x0000001f181c7221 */ /* 0x000fe20000010000 */
        /* <DEDUP_REMOVED lines=10> */
[----:B------:R-:W-:Y:S01]  /*16b30*/  @P1 FADD.FTZ R31, R55, R31 ;  /* 0x0000001f371f1221 */ /* 0x000fe20000010000 */
[----:B------:R-:W-:Y:S06]  /*16b40*/  BRA `(.L_x_21431) ;  /* 0x0000001000e07947 */ /* 0x000fec0003800000 */
.L_x_21390:
[----:B------:R-:W-:Y:S01]  /*16b50*/  ISETP.NE.AND P2, PT, R190, 0x1, PT ;  /* 0x00000001be00780c */ /* 0x000fe20003f45270 */
[----:B------:R-:W-:Y:S01]  /*16b60*/  BSSY.RECONVERGENT B0, `(.L_x_21432) ;  /* 0x0000048000007945 */ /* 0x000fe20003800200 */
[----:B0-----:R-:W-:Y:S02]  /*16b70*/  HFMA2 R30, -RZ, RZ, 0, 1.1920928955078125e-07 ;  /* 0x00000002ff1e7431 */ /* 0x001fe400000001ff */
        /* <DEDUP_REMOVED lines=13> */
.L_x_21434:
        /* <DEDUP_REMOVED lines=13> */
.L_x_21436:
[----:B------:R-:W-:Y:S05]  /*16d20*/  BSYNC.RECONVERGENT B1 ;  /* 0x0000000000017941 */ /* 0x000fea0003800200 */
.L_x_21435:
        /* <DEDUP_REMOVED lines=43> */
.L_x_21433:
[----:B------:R-:W-:Y:S05]  /*16fe0*/  BSYNC.RECONVERGENT B0 ;  /* 0x0000000000007941 */ /* 0x000fea0003800200 */
.L_x_21432:
        /* <DEDUP_REMOVED lines=16> */
.L_x_21439:
        /* <DEDUP_REMOVED lines=13> */
.L_x_21441:
[----:B------:R-:W-:Y:S05]  /*171c0*/  BSYNC.RECONVERGENT B1 ;  /* 0x0000000000017941 */ /* 0x000fea0003800200 */
.L_x_21440:
        /* <DEDUP_REMOVED lines=43> */
.L_x_21438:
[----:B------:R-:W-:Y:S05]  /*17480*/  BSYNC.RECONVERGENT B0 ;  /* 0x0000000000007941 */ /* 0x000fea0003800200 */
.L_x_21437:
        /* <DEDUP_REMOVED lines=16> */
.L_x_21444:
        /* <DEDUP_REMOVED lines=13> */
.L_x_21446:
[----:B------:R-:W-:Y:S05]  /*17660*/  BSYNC.RECONVERGENT B1 ;  /* 0x0000000000017941 */ /* 0x000fea0003800200 */
.L_x_21445:
        /* <DEDUP_REMOVED lines=43> */
.L_x_21443:
[----:B------:R-:W-:Y:S05]  /*17920*/  BSYNC.RECONVERGENT B0 ;  /* 0x0000000000007941 */ /* 0x000fea0003800200 */
.L_x_21442:
        /* <DEDUP_REMOVED lines=16> */
.L_x_21449:
        /* <DEDUP_REMOVED lines=13> */
.L_x_21451:
[----:B------:R-:W-:Y:S05]  /*17b00*/  BSYNC.RECONVERGENT B1 ;  /* 0x0000000000017941 */ /* 0x000fea0003800200 */
.L_x_21450:
        /* <DEDUP_REMOVED lines=43> */
.L_x_21448:
[----:B------:R-:W-:Y:S05]  /*17dc0*/  BSYNC.RECONVERGENT B0 ;  /* 0x0000000000007941 */ /* 0x000fea0003800200 */
.L_x_21447:
        /* <DEDUP_REMOVED lines=16> */
.L_x_21431:
[----:B------:R-:W-:Y:S01]  /*17ed0*/  SEL R190, RZ, 0x1000000, !P5 ;  /* 0x01000000ffbe7807 */ /* 0x000fe20006800000 */
[----:B------:R-:W0:Y:S01]  /*17ee0*/  @P0 LDC.64 R26, c[0x0][0x398] ;  /* 0x0000e600ff1a0b82 */ /* 0x000e220000000a00 */
[----:B------:R-:W-:Y:S01]  /*17ef0*/  SEL R191, RZ, 0x10000, !P4 ;  /* 0x00010000ffbf7807 */ /* 0x000fe20006000000 */
[----:B------:R-:W-:Y:S01]  /*17f00*/  VIADD R207, R209, 0xc0 ;  /* 0x000000c0d1cf7836 */ /* 0x000fe20000000000 */
[----:B------:R-:W-:Y:S02]  /*17f10*/  SEL R201, RZ, 0x100, !P3 ;  /* 0x00000100ffc97807 */ /* 0x000fe40005800000 */
[----:B------:R-:W-:Y:S02]  /*17f20*/  SEL R220, RZ, 0x1, !P2 ;  /* 0x00000001ffdc7807 */ /* 0x000fe40005000000 */
[----:B------:R-:W-:Y:S01]  /*17f30*/  IADD3 R201, PT, PT, R201, R190, R191 ;  /* 0x000000bec9c97210 */ /* 0x000fe20007ffe0bf */
[C---:B------:R-:W-:Y:S01]  /*17f40*/  IMAD.WIDE.U32 R190, R212.reuse, 0x10, R216 ;  /* 0x00000010d4be7825 */ /* 0x040fe200078e00d8 */
[----:B------:R-:W1:Y:S02]  /*17f50*/  @P1 LDC.64 R24, c[0x0][0x3a0] ;  /* 0x0000e800ff181b82 */ /* 0x000e640000000a00 */
[----:B------:R-:W-:Y:S01]  /*17f60*/  IADD3 R201, PT, PT, R201, R220, RZ ;  /* 0x000000dcc9c97210 */ /* 0x000fe20007ffe0ff */
[----:B------:R-:W-:Y:S01]  /*17f70*/  IMAD.WIDE.U32 R220, R212, 0x4, R214 ;  /* 0x00000004d4dc7825 */ /* 0x000fe200078e00d6 */
[----:B------:R2:W-:Y:S04]  /*17f80*/  STG.E.128 desc[UR6][R190.64], R28 ;  /* 0x0000001cbe007986 */ /* 0x0005e8000c101d06 */
[----:B------:R3:W-:Y:S01]  /*17f90*/  STG.E desc[UR6][R220.64], R201 ;  /* 0x000000c9dc007986 */ /* 0x0007e2000c101906 */
[----:B0-----:R-:W-:-:S04]  /*17fa0*/  @P0 IMAD.WIDE.U32 R26, R207, 0x10, R26 ;  /* 0x00000010cf1a0825 */ /* 0x001fc800078e001a */
[----:B--2---:R-:W-:-:S04]  /*17fb0*/  IMAD.WIDE.U32 R190, R207, 0x10, R188 ;  /* 0x00000010cfbe7825 */ /* 0x004fc800078e00bc */
[----:B-1----:R-:W-:Y:S01]  /*17fc0*/  @P1 IMAD.WIDE.U32 R24, R207, 0x10, R24 ;  /* 0x00000010cf181825 */ /* 0x002fe200078e0018 */
[----:B---3--:R-:W-:Y:S06]  /*17fd0*/  @!P0 BRA `(.L_x_21452) ;  /* 0x00000000002c8947 */ /* 0x008fec0003800000 */
        /* <DEDUP_REMOVED lines=11> */
.L_x_21452:
        /* <DEDUP_REMOVED lines=20> */
.L_x_21456:
        /* <DEDUP_REMOVED lines=13> */
.L_x_21458:
[----:B------:R-:W-:Y:S05]  /*182a0*/  BSYNC.RECONVERGENT B1 ;  /* 0x0000000000017941 */ /* 0x000fea0003800200 */
.L_x_21457:
[----:B-1----:R-:W-:Y:S01]  /*182b0*/  IMAD.WIDE.U32 R190, R197, -0x326172a9, RZ ;  /* 0xcd9e8d57c5be7825 */ /* 0x002fe200078e00ff */
        /* <DEDUP_REMOVED lines=40> */
[----:B------:R-:W-:-:S07]  /*18540*/  IMAD.MOV.U32 R23, RZ, RZ, RZ ;  /* 0x000000ffff177224 */ /* 0x000fce00078e00ff */
.L_x_21455:
[----:B------:R-:W-:Y:S05]  /*18550*/  BSYNC.RECONVERGENT B0 ;  /* 0x0000000000007941 */ /* 0x000fea0003800200 */
.L_x_21454:
[----:B------:R-:W-:Y:S01]  /*18560*/  ISETP.NE.AND P3, PT, R23, 0x1, PT ;  /* 0x000000011700780c */ /* 0x000fe20003f65270 */
[----:B-----5:R-:W-:Y:S01]  /*18570*/  FMUL.FTZ R192, R24, R219 ;  /* 0x000000db18c07220 */ /* 0x020fe20000410000 */
[----:B------:R-:W-:Y:S01]  /*18580*/  I2FP.F32.U32 R22, R21 ;  /* 0x0000001500167245 */ /* 0x000fe20000201000 */
[----:B------:R-:W-:Y:S01]  /*18590*/  BSSY.RECONVERGENT B0, `(.L_x_21459) ;  /* 0x0000046000007945 */ /* 0x000fe20003800200 */
[----:B-1----:R-:W-:-:S03]  /*185a0*/  HFMA2 R24, -RZ, RZ, 0, 1.1920928955078125e-07 ;  /* 0x00000002ff187431 */ /* 0x002fc600000001ff */
        /* <DEDUP_REMOVED lines=12> */
.L_x_21461:
        /* <DEDUP_REMOVED lines=13> */
.L_x_21463:
[----:B------:R-:W-:Y:S05]  /*18740*/  BSYNC.RECONVERGENT B1 ;  /* 0x0000000000017941 */ /* 0x000fea0003800200 */
.L_x_21462:
        /* <DEDUP_REMOVED lines=42> */
.L_x_21460:
[----:B------:R-:W-:Y:S05]  /*189f0*/  BSYNC.RECONVERGENT B0 ;  /* 0x0000000000007941 */ /* 0x000fea0003800200 */
.L_x_21459:
        /* <DEDUP_REMOVED lines=15> */
.L_x_21466:
        /* <DEDUP_REMOVED lines=13> */
.L_x_21468:
[----:B------:R-:W-:Y:S05]  /*18bc0*/  BSYNC.RECONVERGENT B1 ;  /* 0x0000000000017941 */ /* 0x000fea0003800200 */
.L_x_21467:
        /* <DEDUP_REMOVED lines=43> */
.L_x_21465:
[----:B------:R-:W-:Y:S05]  /*18e80*/  BSYNC.RECONVERGENT B0 ;  /* 0x0000000000007941 */ /* 0x000fea0003800200 */
.L_x_21464:
        /* <DEDUP_REMOVED lines=17> */
.L_x_21471:
        /* <DEDUP_REMOVED lines=13> */
.L_x_21473:
[----:B------:R-:W-:Y:S05]  /*19070*/  BSYNC.RECONVERGENT B1 ;  /* 0x0000000000017941 */ /* 0x000fea0003800200 */
.L_x_21472:
        /* <DEDUP_REMOVED lines=43> */
.L_x_21470:
[----:B------:R-:W-:Y:S05]  /*19330*/  BSYNC.RECONVERGENT B0 ;  /* 0x0000000000007941 */ /* 0x000fea0003800200 */
.L_x_21469:
        /* <DEDUP_REMOVED lines=15> */
.L_x_21476:
        /* <DEDUP_REMOVED lines=13> */
.L_x_21478:
[----:B------:R-:W-:Y:S05]  /*19500*/  BSYNC.RECONVERGENT B1 ;  /* 0x0000000000017941 */ /* 0x000fea0003800200 */
.L_x_21477:
        /* <DEDUP_REMOVED lines=43> */
.L_x_21475:
[----:B------:R-:W-:Y:S05]  /*197c0*/  BSYNC.RECONVERGENT B0 ;  /* 0x0000000000007941 */ /* 0x000fea0003800200 */
.L_x_21474:
        /* <DEDUP_REMOVED lines=17> */
.L_x_21481:
        /* <DEDUP_REMOVED lines=13> */
.L_x_21483:
[----:B------:R-:W-:Y:S05]  /*199b0*/  BSYNC.RECONVERGENT B1 ;  /* 0x0000000000017941 */ /* 0x000fea0003800200 */
.L_x_21482:
        /* <DEDUP_REMOVED lines=43> */
.L_x_21480:
[----:B------:R-:W-:Y:S05]  /*19c70*/  BSYNC.RECONVERGENT B0 ;  /* 0x0000000000007941 */ /* 0x000fea0003800200 */
.L_x_21479:
        /* <DEDUP_REMOVED lines=15> */
.L_x_21486:
        /* <DEDUP_REMOVED lines=13> */
.L_x_21488:
[----:B------:R-:W-:Y:S05]  /*19e40*/  BSYNC.RECONVERGENT B1 ;  /* 0x0000000000017941 */ /* 0x000fea0003800200 */
.L_x_21487:
        /* <DEDUP_REMOVED lines=43> */
.L_x_21485:
[----:B------:R-:W-:Y:S05]  /*1a100*/  BSYNC.RECONVERGENT B0 ;  /* 0x0000000000007941 */ /* 0x000fea0003800200 */
.L_x_21484:
        /* <DEDUP_REMOVED lines=17> */
.L_x_21491:
        /* <DEDUP_REMOVED lines=15> */
.L_x_21493:
[----:B------:R-:W-:Y:S05]  /*1a310*/  BSYNC.RECONVERGENT B1 ;  /* 0x0000000000017941 */ /* 0x000fea0003800200 */
.L_x_21492:
        /* <DEDUP_REMOVED lines=43> */
.L_x_21490:
[----:B------:R-:W-:Y:S05]  /*1a5d0*/  BSYNC.RECONVERGENT B0 ;  /* 0x0000000000007941 */ /* 0x000fea0003800200 */
.L_x_21489:
        /* <DEDUP_REMOVED lines=35> */
.L_x_21453:
        /* <DEDUP_REMOVED lines=16> */
.L_x_21497:
        /* <DEDUP_REMOVED lines=13> */
.L_x_21499:
[----:B------:R-:W-:Y:S05]  /*1a9e0*/  BSYNC.RECONVERGENT B1 ;  /* 0x0000000000017941 */ /* 0x000fea0003800200 */
.L_x_21498:
        /* <DEDUP_REMOVED lines=43> */
.L_x_21496:
[----:B------:R-:W-:Y:S05]  /*1aca0*/  BSYNC.RECONVERGENT B0 ;  /* 0x0000000000007941 */ /* 0x000fea0003800200 */
.L_x_21495:
        /* <DEDUP_REMOVED lines=16> */
.L_x_21502:
        /* <DEDUP_REMOVED lines=13> */
.L_x_21504:
[----:B------:R-:W-:Y:S05]  /*1ae80*/  BSYNC.RECONVERGENT B1 ;  /* 0x0000000000017941 */ /* 0x000fea0003800200 */
.L_x_21503:
        /* <DEDUP_REMOVED lines=43> */
.L_x_21501:
[----:B------:R-:W-:Y:S05]  /*1b140*/  BSYNC.RECONVERGENT B0 ;  /* 0x0000000000007941 */ /* 0x000fea0003800200 */
.L_x_21500:
        /* <DEDUP_REMOVED lines=16> */
.L_x_21507:
        /* <DEDUP_REMOVED lines=13> */
.L_x_21509:
[----:B------:R-:W-:Y:S05]  /*1b320*/  BSYNC.RECONVERGENT B1 ;  /* 0x0000000000017941 */ /* 0x000fea0003800200 */
.L_x_21508:
        /* <DEDUP_REMOVED lines=43> */
.L_x_21506:
[----:B------:R-:W-:Y:S05]  /*1b5e0*/  BSYNC.RECONVERGENT B0 ;  /* 0x0000000000007941 */ /* 0x000fea0003800200 */
.L_x_21505:
        /* <DEDUP_REMOVED lines=16> */
.L_x_21512:
        /* <DEDUP_REMOVED lines=13> */
.L_x_21514:
[----:B------:R-:W-:Y:S05]  /*1b7c0*/  BSYNC.RECONVERGENT B1 ;  /* 0x0000000000017941 */ /* 0x000fea0003800200 */
.L_x_21513:
        /* <DEDUP_REMOVED lines=43> */
.L_x_21511:
[----:B------:R-:W-:Y:S05]  /*1ba80*/  BSYNC.RECONVERGENT B0 ;  /* 0x0000000000007941 */ /* 0x000fea0003800200 */
.L_x_21510:
        /* <DEDUP_REMOVED lines=16> */
.L_x_21494:
[----:B------:R-:W-:Y:S01]  /*1bb90*/  SEL R202, RZ, 0x1000000, !P5 ;  /* 0x01000000ffca7807 */ /* 0x000fe20006800000 */
[----:B------:R-:W-:Y:S01]  /*1bba0*/  IMAD.WIDE.U32 R224, R207, 0x10, R216 ;  /* 0x00000010cfe07825 */ /* 0x000fe200078e00d8 */
[----:B------:R-:W-:Y:S01]  /*1bbb0*/  SEL R211, RZ, 0x10000, !P4 ;  /* 0x00010000ffd37807 */ /* 0x000fe20006000000 */
[----:B------:R-:W0:Y:S01]  /*1bbc0*/  @P0 LDC.64 R220, c[0x0][0x398] ;  /* 0x0000e600ffdc0b82 */ /* 0x000e220000000a00 */
[----:B------:R-:W-:Y:S02]  /*1bbd0*/  SEL R222, RZ, 0x100, !P3 ;  /* 0x00000100ffde7807 */ /* 0x000fe40005800000 */
[----:B------:R-:W-:Y:S01]  /*1bbe0*/  SEL R223, RZ, 0x1, !P2 ;  /* 0x00000001ffdf7807 */ /* 0x000fe20005000000 */
[----:B------:R1:W-:Y:S01]  /*1bbf0*/  STG.E.128 desc[UR6][R224.64], R24 ;  /* 0x00000018e0007986 */ /* 0x0003e2000c101d06 */
[----:B------:R-:W-:Y:S01]  /*1bc00*/  IADD3 R202, PT, PT, R222, R202, R211 ;  /* 0x000000cadeca7210 */ /* 0x000fe20007ffe0d3 */
[----:B------:R-:W-:Y:S02]  /*1bc10*/  VIADD R211, R209, 0xe0 ;  /* 0x000000e0d1d37836 */ /* 0x000fe40000000000 */
[----:B------:R-:W2:Y:S01]  /*1bc20*/  @P1 LDC.64 R190, c[0x0][0x3a0] ;  /* 0x0000e800ffbe1b82 */ /* 0x000ea20000000a00 */
[----:B------:R-:W-:Y:S01]  /*1bc30*/  IADD3 R227, PT, PT, R202, R223, RZ ;  /* 0x000000dfcae37210 */ /* 0x000fe20007ffe0ff */
[----:B------:R-:W-:-:S04]  /*1bc40*/  IMAD.WIDE.U32 R222, R207, 0x4, R214 ;  /* 0x00000004cfde7825 */ /* 0x000fc800078e00d6 */
[C---:B------:R-:W-:Y:S01]  /*1bc50*/  IMAD.WIDE.U32 R188, R211.reuse, 0x10, R188 ;  /* 0x00000010d3bc7825 */ /* 0x040fe200078e00bc */
[----:B------:R1:W-:Y:S03]  /*1bc60*/  STG.E desc[UR6][R222.64], R227 ;  /* 0x000000e3de007986 */ /* 0x0003e6000c101906 */
        /* <DEDUP_REMOVED lines=14> */
.L_x_21515:
[----:B------:R1:W5:Y:S04]  /*1bd50*/  @P1 LDG.E.128 R52, desc[UR6][R190.64] ;  /* 0x00000006be341981 */ /* 0x000368000c1e1d00 */
[----:B------:R1:W5:Y:S04]  /*1bd60*/  @P0 LDG.E.128 R56, desc[UR6][R220.64] ;  /* 0x00000006dc380981 */ /* 0x000368000c1e1d00 */
[----:B------:R-:W5:Y:S01]  /*1bd70*/  LDG.E.128 R188, desc[UR6][R188.64] ;  /* 0x00000006bcbc7981 */ /* 0x000f62000c1e1d00 */
        /* <DEDUP_REMOVED lines=17> */
.L_x_21519:
        /* <DEDUP_REMOVED lines=13> */
.L_x_21521:
[----:B------:R-:W-:Y:S05]  /*1bf60*/  BSYNC.RECONVERGENT B1 ;  /* 0x0000000000017941 */ /* 0x000fea0003800200 */
.L_x_21520:
        /* <DEDUP_REMOVED lines=42> */
.L_x_21518:
[----:B------:R-:W-:Y:S05]  /*1c210*/  BSYNC.RECONVERGENT B0 ;  /* 0x0000000000007941 */ /* 0x000fea0003800200 */
.L_x_21517:
[----:B------:R-:W-:Y:S01]  /*1c220*/  ISETP.NE.AND P3, PT, R23, 0x1, PT ;  /* 0x000000011700780c */ /* 0x000fe20003f65270 */
[----:B------:R-:W-:Y:S01]  /*1c230*/  BSSY.RECONVERGENT B0, `(.L_x_21522) ;  /* 0x0000048000007945 */ /* 0x000fe20003800200 */
[----:B------:R-:W-:Y:S01]  /*1c240*/  I2FP.F32.U32 R22, R21 ;  /* 0x0000001500167245 */ /* 0x000fe20000201000 */
[----:B-1---5:R-:W-:-:S04]  /*1c250*/  FMUL.FTZ R220, R188, R219 ;  /* 0x000000dbbcdc7220 */ /* 0x022fc80000410000 */
        /* <DEDUP_REMOVED lines=13> */
.L_x_21524:
        /* <DEDUP_REMOVED lines=13> */
.L_x_21526:
[----:B------:R-:W-:Y:S05]  /*1c400*/  BSYNC.RECONVERGENT B1 ;  /* 0x0000000000017941 */ /* 0x000fea0003800200 */
.L_x_21525:
        /* <DEDUP_REMOVED lines=42> */
.L_x_21523:
[----:B------:R-:W-:Y:S05]  /*1c6b0*/  BSYNC.RECONVERGENT B0 ;  /* 0x0000000000007941 */ /* 0x000fea0003800200 */
.L_x_21522:
        /* <DEDUP_REMOVED lines=15> */
.L_x_21529:
        /* <DEDUP_REMOVED lines=13> */
.L_x_21531:
[----:B------:R-:W-:Y:S05]  /*1c880*/  BSYNC.RECONVERGENT B1 ;  /* 0x0000000000017941 */ /* 0x000fea0003800200 */
.L_x_21530:
        /* <DEDUP_REMOVED lines=42> */
.L_x_21528:
[----:B------:R-:W-:Y:S05]  /*1cb30*/  BSYNC.RECONVERGENT B0 ;  /* 0x0000000000007941 */ /* 0x000fea0003800200 */
.L_x_21527:
[----:B------:R-:W-:Y:S01]  /*1cb40*/  ISETP.NE.AND P4, PT, R23, 0x1, PT ;  /* 0x000000011700780c */ /* 0x000fe20003f85270 */
[----:B------:R-:W-:Y:S01]  /*1cb50*/  BSSY.RECONVERGENT B0, `(.L_x_21532) ;  /* 0x0000048000007945 */ /* 0x000fe20003800200 */
[----:B------:R-:W-:Y:S01]  /*1cb60*/  I2FP.F32.U32 R22, R21 ;  /* 0x0000001500167245 */ /* 0x000fe20000201000 */
[----:B------:R-:W-:Y:S02]  /*1cb70*/  HFMA2 R188, -RZ, RZ, 0, 1.1920928955078125e-07 ;  /* 0x00000002ffbc7431 */ /* 0x000fe400000001ff */
[----:B0-----:R-:W-:Y:S02]  /*1cb80*/  FMUL.FTZ R222, R189, R219 ;  /* 0x000000dbbdde7220 */ /* 0x001fe40000410000 */
        /* <DEDUP_REMOVED lines=12> */
.L_x_21534:
        /* <DEDUP_REMOVED lines=13> */
.L_x_21536:
[----:B------:R-:W-:Y:S05]  /*1cd20*/  BSYNC.RECONVERGENT B1 ;  /* 0x0000000000017941 */ /* 0x000fea0003800200 */
.L_x_21535:
        /* <DEDUP_REMOVED lines=42> */
.L_x_21533:
[----:B------:R-:W-:Y:S05]  /*1cfd0*/  BSYNC.RECONVERGENT B0 ;  /* 0x0000000000007941 */ /* 0x000fea0003800200 */
.L_x_21532:
        /* <DEDUP_REMOVED lines=15> */
.L_x_21539:
        /* <DEDUP_REMOVED lines=13> */
.L_x_21541:
[----:B------:R-:W-:Y:S05]  /*1d1a0*/  BSYNC.RECONVERGENT B1 ;  /* 0x0000000000017941 */ /* 0x000fea0003800200 */
.L_x_21540:
        /* <DEDUP_REMOVED lines=42> */
.L_x_21538:
[----:B------:R-:W-:Y:S05]  /*1d450*/  BSYNC.RECONVERGENT B0 ;  /* 0x0000000000007941 */ /* 0x000fea0003800200 */
.L_x_21537:
        /* <DEDUP_REMOVED lines=17> */
.L_x_21544:
        /* <DEDUP_REMOVED lines=13> */
.L_x_21546:
[----:B------:R-:W-:Y:S05]  /*1d640*/  BSYNC.RECONVERGENT B1 ;  /* 0x0000000000017941 */ /* 0x000fea0003800200 */
.L_x_21545:
        /* <DEDUP_REMOVED lines=42> */
.L_x_21543:
[----:B------:R-:W-:Y:S05]  /*1d8f0*/  BSYNC.RECONVERGENT B0 ;  /* 0x0000000000007941 */ /* 0x000fea0003800200 */
.L_x_21542:
        /* <DEDUP_REMOVED lines=15> */
.L_x_21549:
        /* <DEDUP_REMOVED lines=13> */
.L_x_21551:
[----:B------:R-:W-:Y:S05]  /*1dac0*/  BSYNC.RECONVERGENT B1 ;  /* 0x0000000000017941 */ /* 0x000fea0003800200 */
.L_x_21550:
        /* <DEDUP_REMOVED lines=42> */
.L_x_21548:
[----:B------:R-:W-:Y:S05]  /*1dd70*/  BSYNC.RECONVERGENT B0 ;  /* 0x0000000000007941 */ /* 0x000fea0003800200 */
.L_x_21547:
        /* <DEDUP_REMOVED lines=17> */
.L_x_21554:
        /* <DEDUP_REMOVED lines=15> */
.L_x_21556:
[----:B------:R-:W-:Y:S05]  /*1df80*/  BSYNC.RECONVERGENT B1 ;  /* 0x0000000000017941 */ /* 0x000fea0003800200 */
.L_x_21555:
        /* <DEDUP_REMOVED lines=42> */
.L_x_21553:
[----:B------:R-:W-:Y:S05]  /*1e230*/  BSYNC.RECONVERGENT B0 ;  /* 0x0000000000007941 */ /* 0x000fea0003800200 */
.L_x_21552:
        /* <DEDUP_REMOVED lines=24> */
[----:B------:R-:W-:Y:S01]  /*1e3c0*/  SEL R23, RZ, 0x1, P6 ;  /* 0x00000001ff177807 */ /* 0x000fe20003000000 */
[--C-:B------:R-:W-:Y:S01]  /*1e3d0*/  FADD.FTZ R190, R224, R21.reuse ;  /* 0x00000015e0be7221 */ /* 0x100fe20000010000 */
[----:B------:R-:W-:Y:S01]  /*1e3e0*/  PRMT R21, R226, 0x7610, R21 ;  /* 0x00007610e2157816 */ /* 0x000fe20000000015 */
[----:B------:R-:W-:Y:S01]  /*1e3f0*/  FADD.FTZ R191, R191, R22 ;  /* 0x00000016bfbf7221 */ /* 0x000fe20000010000 */
[----:B------:R-:W-:Y:S01]  /*1e400*/  @P1 FADD.FTZ R188, R52, R188 ;  /* 0x000000bc34bc1221 */ /* 0x000fe20000010000 */
[----:B------:R-:W-:Y:S01]  /*1e410*/  @P1 FADD.FTZ R190, R54, R190 ;  /* 0x000000be36be1221 */ /* 0x000fe20000010000 */
[----:B------:R-:W-:Y:S01]  /*1e420*/  PRMT R22, R221, 0x7610, R22 ;  /* 0x00007610dd167816 */ /* 0x000fe20000000016 */
[----:B------:R-:W-:Y:S01]  /*1e430*/  @P1 FADD.FTZ R191, R55, R191 ;  /* 0x000000bf37bf1221 */ /* 0x000fe20000010000 */
[----:B------:R-:W-:Y:S06]  /*1e440*/  BRA `(.L_x_21557) ;  /* 0x0000001000e07947 */ /* 0x000fec0003800000 */
.L_x_21516:
        /* <DEDUP_REMOVED lines=16> */
.L_x_21560:
        /* <DEDUP_REMOVED lines=13> */
.L_x_21562:
[----:B------:R-:W-:Y:S05]  /*1e620*/  BSYNC.RECONVERGENT B1 ;  /* 0x0000000000017941 */ /* 0x000fea0003800200 */
.L_x_21561:
        /* <DEDUP_REMOVED lines=43> */
.L_x_21559:
[----:B------:R-:W-:Y:S05]  /*1e8e0*/  BSYNC.RECONVERGENT B0 ;  /* 0x0000000000007941 */ /* 0x000fea0003800200 */
.L_x_21558:
[----:B------:R-:W-:Y:S01]  /*1e8f0*/  ISETP.NE.AND P3, PT, R221, 0x1, PT ;  /* 0x00000001dd00780c */ /* 0x000fe20003f65270 */
[----:B------:R-:W-:Y:S01]  /*1e900*/  BSSY.RECONVERGENT B0, `(.L_x_21563) ;  /* 0x0000048000007945 */ /* 0x000fe20003800200 */
[----:B------:R-:W-:Y:S01]  /*1e910*/  I2FP.F32.U32 R220, R220 ;  /* 0x000000dc00dc7245 */ /* 0x000fe20000201000 */
[----:B0-----:R-:W-:-:S04]  /*1e920*/  HFMA2 R222, -RZ, RZ, 0, 1.1920928955078125e-07 ;  /* 0x00000002ffde7431 */ /* 0x001fc800000001ff */
        /* <DEDUP_REMOVED lines=12> */
.L_x_21565:
        /* <DEDUP_REMOVED lines=13> */
.L_x_21567:
[----:B------:R-:W-:Y:S05]  /*1eac0*/  BSYNC.RECONVERGENT B1 ;  /* 0x0000000000017941 */ /* 0x000fea0003800200 */
.L_x_21566:
        /* <DEDUP_REMOVED lines=43> */
.L_x_21564:
[----:B------:R-:W-:Y:S05]  /*1ed80*/  BSYNC.RECONVERGENT B0 ;  /* 0x0000000000007941 */ /* 0x000fea0003800200 */
.L_x_21563:
        /* <DEDUP_REMOVED lines=16> */
.L_x_21570:
        /* <DEDUP_REMOVED lines=13> */
.L_x_21572:
[----:B------:R-:W-:Y:S05]  /*1ef60*/  BSYNC.RECONVERGENT B1 ;  /* 0x0000000000017941 */ /* 0x000fea0003800200 */
.L_x_21571:
        /* <DEDUP_REMOVED lines=41> */
[----:B------:R-:W-:Y:S02]  /*1f200*/  LOP3.LUT R194, R0, R222, R221, 0x96, !PT ;  /* 0x000000de00c27212 */ /* 0x000fe400078e96dd */
[----:B------:R-:W-:-:S07]  /*1f210*/  MOV R202, R220 ;  /* 0x000000dc00ca7202 */ /* 0x000fce0000000f00 */
.L_x_21569:
[----:B------:R-:W-:Y:S05]  /*1f220*/  BSYNC.RECONVERGENT B0 ;  /* 0x0000000000007941 */ /* 0x000fea0003800200 */
.L_x_21568:
[----:B------:R-:W-:Y:S01]  /*1f230*/  ISETP.NE.AND P5, PT, R223, 0x1, PT ;  /* 0x00000001df00780c */ /* 0x000fe20003fa5270 */
[----:B------:R-:W-:Y:S01]  /*1f240*/  BSSY.RECONVERGENT B0, `(.L_x_21573) ;  /* 0x0000048000007945 */ /* 0x000fe20003800200 */
[----:B------:R-:W-:Y:S01]  /*1f250*/  I2FP.F32.U32 R220, R201 ;  /* 0x000000c900dc7245 */ /* 0x000fe20000201000 */
[----:B------:R-:W-:-:S04]  /*1f260*/  IMAD.MOV.U32 R221, RZ, RZ, R20 ;  /* 0x000000ffffdd7224 */ /* 0x000fc800078e0014 */
[----:B------:R-:W-:-:S05]  /*1f270*/  FFMA.FTZ R201, R220, R213, 1.1641532182693481445e-10 ;  /* 0x2f000000dcc97423 */ /* 0x000fca00000100d5 */
[----:B------:R-:W-:Y:S01]  /*1f280*/  FSETP.LE.FTZ.AND P4, PT, R201, R218, PT ;  /* 0x000000dac900720b */ /* 0x000fe20003f93000 */
[----:B------:R-:W-:Y:S01]  /*1f290*/  HFMA2 R201, -RZ, RZ, 0, 1.1920928955078125e-07 ;  /* 0x00000002ffc97431 */ /* 0x000fe200000001ff */
        /* <DEDUP_REMOVED lines=9> */
.L_x_21575:
        /* <DEDUP_REMOVED lines=13> */
.L_x_21577:
[----:B------:R-:W-:Y:S05]  /*1f400*/  BSYNC.RECONVERGENT B1 ;  /* 0x0000000000017941 */ /* 0x000fea0003800200 */
.L_x_21576:
        /* <DEDUP_REMOVED lines=43> */
.L_x_21574:
[----:B------:R-:W-:Y:S05]  /*1f6c0*/  BSYNC.RECONVERGENT B0 ;  /* 0x0000000000007941 */ /* 0x000fea0003800200 */
.L_x_21573:
        /* <DEDUP_REMOVED lines=16> */
.L_x_21557:
        /* <DEDUP_REMOVED lines=34> */
[----:B------:R-:W-:-:S03]  /*1f9f0*/  IADD3 R213, PT, PT, R219, R213, R218 ;  /* 0x000000d5dbd57210 */ /* 0x000fc60007ffe0da */
[----:B------:R-:W-:Y:S02]  /*1fa00*/  FADD.FTZ R218, R221, R26 ;  /* 0x0000001addda7221 */ /* 0x000fe40000010000 */
[----:B------:R-:W-:Y:S02]  /*1fa10*/  IMAD.IADD R213, R213, 0x1, R220 ;  /* 0x00000001d5d57824 */ /* 0x000fe400078e02dc */
[----:B------:R-:W-:-:S03]  /*1fa20*/  FADD.FTZ R219, R218, R27 ;  /* 0x0000001bdadb7221 */ /* 0x000fc60000010000 */
[----:B------:R0:W-:Y:S01]  /*1fa30*/  STG.E desc[UR6][R214.64], R213 ;  /* 0x000000d5d6007986 */ /* 0x0001e2000c101906 */
[----:B------:R-:W-:-:S04]  /*1fa40*/  FADD.FTZ R218, R219, R188 ;  /* 0x000000bcdbda7221 */ /* 0x000fc80000010000 */
[----:B------:R-:W-:-:S04]  /*1fa50*/  FADD.FTZ R219, R218, R189 ;  /* 0x000000bddadb7221 */ /* 0x000fc80000010000 */
[----:B------:R-:W-:Y:S01]  /*1fa60*/  FADD.FTZ R218, R219, R190 ;  /* 0x000000bedbda7221 */ /* 0x000fe20000010000 */
[----:B------:R-:W-:Y:S06]  /*1fa70*/  @!P0 BRA `(.L_x_21578) ;  /* 0x00000000002c8947 */ /* 0x000fec0003800000 */
        /* <DEDUP_REMOVED lines=11> */
.L_x_21578:
        /* <DEDUP_REMOVED lines=88> */
.L_x_21592:
[----:B------:R-:W-:Y:S01]  /*200b0*/  LOP3.LUT P2, RZ, R200, 0x2, RZ, 0xc0, !PT ;  /* 0x00000002c8ff7812 */ /* 0x000fe2000784c0ff */
[----:B01----:R-:W-:Y:S01]  /*200c0*/  FADD.FTZ R217, R217, R220 ;  /* 0x000000dcd9d97221 */ /* 0x003fe20000010000 */
[----:B------:R-:W0:Y:S02]  /*200d0*/  @!P1 LDC.64 R232, c[0x0][0x3c8] ;  /* 0x0000f200ffe89b82 */ /* 0x000e240000000a00 */
[----:B------:R-:W-:Y:S01]  /*200e0*/  FSEL R231, R230, RZ, !P2 ;  /* 0x000000ffe6e77208 */ /* 0x000fe20005000000 */
[----:B------:R-:W-:-:S04]  /*200f0*/  FFMA.FTZ R214, R217, R214, UR10 ;  /* 0x0000000ad9d67e23 */ /* 0x000fc800080100d6 */
[C---:B------:R-:W-:Y:S01]  /*20100*/  FADD.FTZ R226, -R231.reuse, R46 ;  /* 0x0000002ee7e27221 */ /* 0x040fe20000010100 */
[C---:B------:R-:W-:Y:S01]  /*20110*/  FADD.FTZ R228, -R231.reuse, R44 ;  /* 0x0000002ce7e47221 */ /* 0x040fe20000010100 */
[C---:B------:R-:W-:Y:S01]  /*20120*/  FADD.FTZ R227, -R231.reuse, R45 ;  /* 0x0000002de7e37221 */ /* 0x040fe20000010100 */
[----:B------:R-:W-:Y:S01]  /*20130*/  FMUL.FTZ R46, R230, R230 ;  /* 0x000000e6e62e7220 */ /* 0x000fe20000410000 */
[----:B------:R-:W1:Y:S01]  /*20140*/  @!P1 LDC.64 R44, c[0x0][0x3c0] ;  /* 0x0000f000ff2c9b82 */ /* 0x000e620000000a00 */
[C---:B------:R-:W-:Y:S01]  /*20150*/  FADD.FTZ R221, -R231.reuse, R43 ;  /* 0x0000002be7dd7221 */ /* 0x040fe20000010100 */
[C---:B------:R-:W-:Y:S01]  /*20160*/  FADD.FTZ R224, -R231.reuse, R40 ;  /* 0x00000028e7e07221 */ /* 0x040fe20000010100 */
[C---:B------:R-:W-:Y:S01]  /*20170*/  FADD.FTZ R223, -R231.reuse, R41 ;  /* 0x00000029e7df7221 */ /* 0x040fe20000010100 */
[----:B------:R-:W-:Y:S01]  /*20180*/  FSEL R43, R46, RZ, P2 ;  /* 0x000000ff2e2b7208 */ /* 0x000fe20001000000 */
[C---:B------:R-:W-:Y:S01]  /*20190*/  FADD.FTZ R219, -R231.reuse, R36 ;  /* 0x00000024e7db7221 */ /* 0x040fe20000010100 */
[C---:B------:R-:W-:Y:S01]  /*201a0*/  FADD.FTZ R218, -R231.reuse, R37 ;  /* 0x00000025e7da7221 */ /* 0x040fe20000010100 */
[C---:B------:R-:W-:Y:S01]  /*201b0*/  FADD.FTZ R229, -R231.reuse, R50 ;  /* 0x00000032e7e57221 */ /* 0x040fe20000010100 */
[----:B------:R-:W2:Y:S01]  /*201c0*/  LDC.64 R40, c[0x0][0x428] ;  /* 0x00010a00ff287b82 */ /* 0x000ea20000000a00 */
[----:B------:R-:W-:Y:S01]  /*201d0*/  FADD.FTZ R43, R214, R43 ;  /* 0x0000002bd62b7221 */ /* 0x000fe20000010000 */
[C---:B------:R-:W-:Y:S01]  /*201e0*/  FADD.FTZ R213, -R231.reuse, R51 ;  /* 0x00000033e7d57221 */ /* 0x040fe20000010100 */
[C---:B------:R-:W-:Y:S01]  /*201f0*/  FADD.FTZ R51, -R231.reuse, R24 ;  /* 0x00000018e7337221 */ /* 0x040fe20000010100 */
[C---:B------:R-:W-:Y:S01]  /*20200*/  FADD.FTZ R50, -R231.reuse, R25 ;  /* 0x00000019e7327221 */ /* 0x040fe20000010100 */
[----:B------:R-:W3:Y:S01]  /*20210*/  MUFU.RSQ R220, R43 ;  /* 0x0000002b00dc7308 */ /* 0x000ee20000001400 */
        /* <DEDUP_REMOVED lines=11> */
[C---:B------:R-:W-:Y:S01]  /*202d0*/  FADD.FTZ R27, -R231.reuse, R27 ;  /* 0x0000001be71b7221 */ /* 0x040fe20000010100 */
[C---:B------:R-:W-:Y:S01]  /*202e0*/  FADD.FTZ R29, -R231.reuse, R29 ;  /* 0x0000001de71d7221 */ /* 0x040fe20000010100 */
[C---:B------:R-:W-:Y:S01]  /*202f0*/  FADD.FTZ R34, -R231.reuse, R34 ;  /* 0x00000022e7227221 */ /* 0x040fe20000010100 */
[C---:B------:R-:W-:Y:S01]  /*20300*/  FADD.FTZ R35, -R231.reuse, R35 ;  /* 0x00000023e7237221 */ /* 0x040fe20000010100 */
[----:B------:R1:W-:Y:S01]  /*20310*/  @!P1 STG.E desc[UR6][R24.64], R230 ;  /* 0x000000e618009986 */ /* 0x0003e2000c101906 */
[C---:B---3--:R-:W-:Y:S01]  /*20320*/  FMUL.FTZ R30, R220.reuse, R229 ;  /* 0x000000e5dc1e7220 */ /* 0x048fe20000410000 */
[C---:B------:R-:W-:Y:S01]  /*20330*/  FMUL.FTZ R31, R220.reuse, R213 ;  /* 0x000000d5dc1f7220 */ /* 0x040fe20000410000 */
[C---:B------:R-:W-:Y:S01]  /*20340*/  FADD.FTZ R47, -R231.reuse, R188 ;  /* 0x000000bce72f7221 */ /* 0x040fe20000010100 */
[C---:B------:R-:W-:Y:S01]  /*20350*/  FMUL.FTZ R228, R220.reuse, R228 ;  /* 0x000000e4dce47220 */ /* 0x040fe20000410000 */
[C---:B------:R-:W-:Y:S01]  /*20360*/  FMUL.FTZ R227, R220.reuse, R227 ;  /* 0x000000e3dce37220 */ /* 0x040fe20000410000 */
[C---:B------:R-:W-:Y:S01]  /*20370*/  FMUL.FTZ R226, R220.reuse, R226 ;  /* 0x000000e2dce27220 */ /* 0x040fe20000410000 */
[C---:B------:R-:W-:Y:S01]  /*20380*/  FMUL.FTZ R225, R220.reuse, R225 ;  /* 0x000000e1dce17220 */ /* 0x040fe20000410000 */
[C---:B------:R-:W-:Y:S01]  /*20390*/  FMUL.FTZ R188, R220.reuse, R28 ;  /* 0x0000001cdcbc7220 */ /* 0x040fe20000410000 */
[C---:B------:R-:W-:Y:S01]  /*203a0*/  FADD.FTZ R217, -R231.reuse, R38 ;  /* 0x00000026e7d97221 */ /* 0x040fe20000010100 */
[C---:B------:R-:W-:Y:S01]  /*203b0*/  FADD.FTZ R216, -R231.reuse, R39 ;  /* 0x00000027e7d87221 */ /* 0x040fe20000010100 */
[----:B------:R-:W-:Y:S01]  /*203c0*/  FADD.FTZ R45, -R231, R190 ;  /* 0x000000bee72d7221 */ /* 0x000fe20000010100 */
[C---:B-1----:R-:W-:Y:S01]  /*203d0*/  FMUL.FTZ R25, R220.reuse, R48 ;  /* 0x00000030dc197220 */ /* 0x042fe20000410000 */
[----:B------:R-:W-:Y:S01]  /*203e0*/  FMUL.FTZ R230, R220, R49 ;  /* 0x00000031dce67220 */ /* 0x000fe20000410000 */
[----:B0-----:R-:W-:-:S04]  /*203f0*/  @!P1 IMAD.WIDE R232, R198, 0x4, R232 ;  /* 0x00000004c6e89825 */ /* 0x001fc800078e02e8 */
[C---:B------:R-:W-:Y:S01]  /*20400*/  FMUL.FTZ R49, R220.reuse, R26 ;  /* 0x0000001adc317220 */ /* 0x040fe20000410000 */
[----:B------:R-:W-:Y:S01]  /*20410*/  FMUL.FTZ R48, R220, R27 ;  /* 0x0000001bdc307220 */ /* 0x000fe20000410000 */
[C---:B------:R-:W-:Y:S01]  /*20420*/  FFMA.FTZ R24, R25.reuse, R152, R156 ;  /* 0x0000009819187223 */ /* 0x040fe2000001009c */
[----:B------:R-:W-:Y:S01]  /*20430*/  FFMA.FTZ R28, R25, R120, R60 ;  /* 0x00000078191c7223 */ /* 0x000fe2000001003c */
[C---:B------:R-:W-:Y:S01]  /*20440*/  FADD.FTZ R46, -R231.reuse, R189 ;  /* 0x000000bde72e7221 */ /* 0x040fe20000010100 */
[----:B------:R-:W-:Y:S01]  /*20450*/  FADD.FTZ R44, -R231, R191 ;  /* 0x000000bfe72c7221 */ /* 0x000fe20000010100 */
[----:B--2---:R-:W-:-:S04]  /*20460*/  IMAD.WIDE.U32 R38, R209, 0x10, R40 ;  /* 0x00000010d1267825 */ /* 0x004fc800078e0028 */
[----:B------:R-:W-:Y:S01]  /*20470*/  FMUL.FTZ R190, R220, R29 ;  /* 0x0000001ddcbe7220 */ /* 0x000fe20000410000 */
[----:B------:R-:W-:Y:S01]  /*20480*/  FFMA.FTZ R25, R230, R153, R157 ;  /* 0x00000099e6197223 */ /* 0x000fe2000001009d */
[----:B------:R-:W-:Y:S01]  /*20490*/  FFMA.FTZ R26, R30, R154, R158 ;  /* 0x0000009a1e1a7223 */ /* 0x000fe2000001009e */
[----:B----4-:R-:W-:-:S04]  /*204a0*/  IMAD.WIDE.U32 R234, R209, 0x10, R36 ;  /* 0x00000010d1ea7825 */ /* 0x010fc800078e0024 */
[----:B------:R-:W-:Y:S01]  /*204b0*/  FFMA.FTZ R27, R31, R155, R159 ;  /* 0x0000009b1f1b7223 */ /* 0x000fe2000001009f */
[----:B------:R-:W-:Y:S01]  /*204c0*/  FADD.FTZ R222, -R231, R42 ;  /* 0x0000002ae7de7221 */ /* 0x000fe20000010100 */
[C---:B------:R-:W-:Y:S01]  /*204d0*/  FMUL.FTZ R213, R220.reuse, R34 ;  /* 0x00000022dcd57220 */ /* 0x040fe20000410000 */
[C---:B------:R-:W-:Y:S01]  /*204e0*/  FMUL.FTZ R209, R220.reuse, R35 ;  /* 0x00000023dcd17220 */ /* 0x040fe20000410000 */
[C---:B------:R-:W-:Y:S01]  /*204f0*/  FMUL.FTZ R191, R220.reuse, R33 ;  /* 0x00000021dcbf7220 */ /* 0x040fe20000410000 */
[----:B------:R-:W-:Y:S01]  /*20500*/  FMUL.FTZ R189, R220, R32 ;  /* 0x00000020dcbd7220 */ /* 0x000fe20000410000 */
        /* <DEDUP_REMOVED lines=8> */
[C---:B------:R-:W-:Y:S01]  /*20590*/  FMUL.FTZ R221, R220.reuse, R221 ;  /* 0x000000dddcdd7220 */ /* 0x040fe20000410000 */
[----:B------:R-:W-:Y:S01]  /*205a0*/  @!P1 STG.E desc[UR6][R232.64], R220 ;  /* 0x000000dce8009986 */ /* 0x000fe2000c101906 */
[C---:B------:R-:W-:Y:S01]  /*205b0*/  FMUL.FTZ R224, R220.reuse, R224 ;  /* 0x000000e0dce07220 */ /* 0x040fe20000410000 */
[C---:B------:R-:W-:Y:S01]  /*205c0*/  FMUL.FTZ R223, R220.reuse, R223 ;  /* 0x000000dfdcdf7220 */ /* 0x040fe20000410000 */
[C---:B------:R-:W-:Y:S01]  /*205d0*/  FMUL.FTZ R222, R220.reuse, R222 ;  /* 0x000000dedcde7220 */ /* 0x040fe20000410000 */
[----:B------:R0:W-:Y:S01]  /*205e0*/  STG.E.128 desc[UR6][R38.64], R24 ;  /* 0x0000001826007986 */ /* 0x0001e2000c101d06 */
        /* <DEDUP_REMOVED lines=13> */
[----:B------:R-:W-:Y:S01]  /*206c0*/  FMUL.FTZ R44, R220, R44 ;  /* 0x0000002cdc2c7220 */ /* 0x000fe20000410000 */
[----:B------:R-:W-:-:S04]  /*206d0*/  IMAD.WIDE.U32 R230, R207, 0x10, R40 ;  /* 0x00000010cfe67825 */ /* 0x000fc800078e0028 */
[----:B0-----:R-:W-:Y:S01]  /*206e0*/  FFMA.FTZ R24, R228, R116, R64 ;  /* 0x00000074e4187223 */ /* 0x001fe20000010040 */
[----:B------:R-:W-:-:S04]  /*206f0*/  IMAD.WIDE.U32 R38, R206, 0x10, R40 ;  /* 0x00000010ce267825 */ /* 0x000fc800078e0028 */
[----:B------:R-:W-:Y:S01]  /*20700*/  FFMA.FTZ R25, R227, R117, R65 ;  /* 0x00000075e3197223 */ /* 0x000fe20000010041 */
[----:B------:R-:W-:Y:S01]  /*20710*/  FFMA.FTZ R26, R226, R118, R66 ;  /* 0x00000076e21a7223 */ /* 0x000fe20000010042 */
[----:B-1----:R-:W-:Y:S01]  /*20720*/  FFMA.FTZ R31, R221, R147, R167 ;  /* 0x00000093dd1f7223 */ /* 0x002fe200000100a7 */
[----:B------:R-:W-:-:S04]  /*20730*/  IMAD.WIDE.U32 R240, R208, 0x10, R40 ;  /* 0x00000010d0f07825 */ /* 0x000fc800078e0028 */
[----:B------:R-:W-:Y:S01]  /*20740*/  FFMA.FTZ R27, R225, R119, R67 ;  /* 0x00000077e11b7223 */ /* 0x000fe20000010043 */
[----:B------:R-:W-:Y:S01]  /*20750*/  FFMA.FTZ R28, R224, R144, R164 ;  /* 0x00000090e01c7223 */ /* 0x000fe200000100a4 */
[----:B--2---:R-:W-:Y:S01]  /*20760*/  FFMA.FTZ R35, R221, R115, R71 ;  /* 0x00000073dd237223 */ /* 0x004fe20000010047 */
[----:B------:R-:W-:-:S04]  /*20770*/  IMAD.WIDE.U32 R42, R206, 0x10, R36 ;  /* 0x00000010ce2a7825 */ /* 0x000fc800078e0024 */
[----:B------:R-:W-:Y:S01]  /*20780*/  FFMA.FTZ R29, R223, R145, R165 ;  /* 0x00000091df1d7223 */ /* 0x000fe200000100a5 */
[----:B------:R-:W-:Y:S01]  /*20790*/  FFMA.FTZ R30, R222, R146, R166 ;  /* 0x00000092de1e7223 */ /* 0x000fe200000100a6 */
[----:B------:R-:W-:Y:S01]  /*207a0*/  FFMA.FTZ R32, R224, R112, R68 ;  /* 0x00000070e0207223 */ /* 0x000fe20000010044 */
[----:B------:R-:W-:-:S04]  /*207b0*/  IMAD.WIDE.U32 R220, R207, 0x10, R36 ;  /* 0x00000010cfdc7825 */ /* 0x000fc800078e0024 */
[----:B------:R-:W-:Y:S01]  /*207c0*/  FFMA.FTZ R33, R223, R113, R69 ;  /* 0x00000071df217223 */ /* 0x000fe20000010045 */
[----:B------:R-:W0:Y:S01]  /*207d0*/  LDC.64 R206, c[0x0][0x380] ;  /* 0x0000e000ffce7b82 */ /* 0x000e220000000a00 */
[----:B------:R-:W-:Y:S01]  /*207e0*/  FFMA.FTZ R34, R222, R114, R70 ;  /* 0x00000072de227223 */ /* 0x000fe20000010046 */
[----:B------:R-:W-:-:S04]  /*207f0*/  IMAD.WIDE.U32 R238, R210, 0x10, R40 ;  /* 0x00000010d2ee7825 */ /* 0x000fc800078e0028 */
[----:B------:R-:W-:-:S04]  /*20800*/  IMAD.WIDE.U32 R236, R212, 0x10, R40 ;  /* 0x00000010d4ec7825 */ /* 0x000fc800078e0028 */
[----:B------:R-:W-:-:S04]  /*20810*/  IMAD.WIDE.U32 R232, R211, 0x10, R40 ;  /* 0x00000010d3e87825 */ /* 0x000fc800078e0028 */
[----:B------:R-:W-:-:S04]  /*20820*/  IMAD.WIDE.U32 R40, R203, 0x10, R36 ;  /* 0x00000010cb287825 */ /* 0x000fc800078e0024 */
[--C-:B------:R-:W-:Y:S01]  /*20830*/  IMAD.WIDE.U32 R242, R208, 0x10, R36.reuse ;  /* 0x00000010d0f27825 */ /* 0x100fe200078e0024 */
[----:B------:R1:W-:Y:S03]  /*20840*/  STG.E.128 desc[UR6][R40.64], R24 ;  /* 0x0000001828007986 */ /* 0x0003e6000c101d06 */
[--C-:B------:R-:W-:Y:S01]  /*20850*/  IMAD.WIDE.U32 R244, R210, 0x10, R36.reuse ;  /* 0x00000010d2f47825 */ /* 0x100fe200078e0024 */
[----:B------:R2:W-:Y:S01]  /*20860*/  STG.E.128 desc[UR6][R38.64], R28 ;  /* 0x0000001c26007986 */ /* 0x0005e2000c101d06 */
[----:B0-----:R-:W-:Y:S02]  /*20870*/  LEA R198, R206, R198, 0x2 ;  /* 0x000000c6cec67211 */ /* 0x001fe400078e10ff */
[----:B------:R-:W-:Y:S01]  /*20880*/  IMAD.WIDE.U32 R234, R212, 0x10, R36 ;  /* 0x00000010d4ea7825 */ /* 0x000fe200078e0024 */
[----:B------:R0:W-:Y:S01]  /*20890*/  STG.E.128 desc[UR6][R42.64], R32 ;  /* 0x000000202a007986 */ /* 0x0001e2000c101d06 */
[----:B------:R-:W-:-:S02]  /*208a0*/  ISETP.GE.AND P1, PT, R198, R207, PT ;  /* 0x000000cfc600720c */ /* 0x000fc40003f26270 */
[----:B------:R-:W-:-:S04]  /*208b0*/  IMAD.WIDE.U32 R210, R211, 0x10, R36 ;  /* 0x00000010d3d27825 */ /* 0x000fc800078e0024 */
        /* <DEDUP_REMOVED lines=25> */
[----:B0-----:R-:W-:Y:S01]  /*20a50*/  FFMA.FTZ R24, R191, R100, R80 ;  /* 0x00000064bf187223 */ /* 0x001fe20000010050 */
        /* <DEDUP_REMOVED lines=15> */
[----:B----4-:R-:W-:Y:S01]  /*20b50*/  FFMA.FTZ R40, R47, R92, R88 ;  /* 0x0000005c2f287223 */ /* 0x010fe20000010058 */
        /* <DEDUP_REMOVED lines=10> */
.L_x_21579:
[----:B------:R-:W-:Y:S01]  /*20c00*/  HFMA2 R223, -RZ, RZ, 0, 5.9604644775390625e-08 ;  /* 0x00000001ffdf7431 */ /* 0x000fe200000001ff */
[----:B------:R-:W-:Y:S01]  /*20c10*/  BSSY B0, `(.L_x_21581) ;  /* 0x0000007000007945 */ /* 0x000fe20003800000 */
[----:B------:R-:W-:Y:S01]  /*20c20*/  IMAD.MOV.U32 R222, RZ, RZ, R218 ;  /* 0x000000ffffde7224 */ /* 0x000fe200078e00da */
[----:B------:R-:W-:Y:S01]  /*20c30*/  MOV R221, 0xffffffff ;  /* 0xffffffff00dd7802 */ /* 0x000fe20000000f00 */
[----:B------:R-:W-:-:S07]  /*20c40*/  IMAD.MOV.U32 R224, RZ, RZ, 0x1f ;  /* 0x0000001fffe07424 */ /* 0x000fce00078e00ff */
[----:B01----:R-:W-:Y:S05]  /*20c50*/  WARPSYNC.COLLECTIVE R221, `(.L_x_21582) ;  /* 0x00000000dd087348 */ /* 0x003fea0003c00000 */
[----:B------:R2:W3:Y:S02]  /*20c60*/  SHFL.BFLY P2, R220, R222, R223, R224 ;  /* 0x0c0000dfdedc7389 */ /* 0x0004e400000400e0 */
[----:B0123--:R-:W-:Y:S05]  /*20c70*/  ENDCOLLECTIVE ;  /* 0x000000000000791b */ /* 0x00ffea0003800000 */
.L_x_21582:
[----:B------:R-:W-:Y:S05]  /*20c80*/  BSYNC B0 ;  /* 0x0000000000007941 */ /* 0x000fea0003800000 */
.L_x_21581:
        /* <DEDUP_REMOVED lines=9> */
.L_x_21583:
[----:B------:R-:W-:Y:S01]  /*20d20*/  HFMA2 R223, -RZ, RZ, 0, 2.384185791015625e-07 ;  /* 0x00000004ffdf7431 */ /* 0x000fe200000001ff */
[----:B------:R-:W-:-:S05]  /*20d30*/  MOV R214, R220 ;  /* 0x000000dc00d67202 */ /* 0x000fca0000000f00 */
[----:B------:R-:W-:-:S04]  /*20d40*/  FADD.FTZ R216, R215, R214 ;  /* 0x000000d6d7d87221 */ /* 0x000fc80000010000 */
[----:B------:R-:W-:-:S07]  /*20d50*/  IMAD.MOV.U32 R222, RZ, RZ, R216 ;  /* 0x000000ffffde7224 */ /* 0x000fce00078e00d8 */
[----:B------:R-:W-:Y:S05]  /*20d60*/  WARPSYNC.COLLECTIVE R221, `(.L_x_21584) ;  /* 0x00000000dd087348 */ /* 0x000fea0003c00000 */
[----:B------:R0:W1:Y:S02]  /*20d70*/  SHFL.BFLY P2, R220, R222, R223, R224 ;  /* 0x0c0000dfdedc7389 */ /* 0x00006400000400e0 */
[----:B01----:R-:W-:Y:S05]  /*20d80*/  ENDCOLLECTIVE ;  /* 0x000000000000791b */ /* 0x003fea0003800000 */
.L_x_21584:
[----:B------:R-:W-:Y:S02]  /*20d90*/  IMAD.MOV.U32 R223, RZ, RZ, 0x8 ;  /* 0x00000008ffdf7424 */ /* 0x000fe400078e00ff */
[----:B------:R-:W-:-:S04]  /*20da0*/  IMAD.MOV.U32 R213, RZ, RZ, R220 ;  /* 0x000000ffffd57224 */ /* 0x000fc800078e00dc */
[----:B------:R-:W-:-:S05]  /*20db0*/  FADD.FTZ R217, R216, R213 ;  /* 0x000000d5d8d97221 */ /* 0x000fca0000010000 */
[----:B------:R-:W-:-:S07]  /*20dc0*/  MOV R222, R217 ;  /* 0x000000d900de7202 */ /* 0x000fce0000000f00 */
[----:B------:R-:W-:Y:S05]  /*20dd0*/  WARPSYNC.COLLECTIVE R221, `(.L_x_21585) ;  /* 0x00000000dd087348 */ /* 0x000fea0003c00000 */
[----:B------:R0:W1:Y:S02]  /*20de0*/  SHFL.BFLY P2, R220, R222, R223, R224 ;  /* 0x0c0000dfdedc7389 */ /* 0x00006400000400e0 */
[----:B01----:R-:W-:Y:S05]  /*20df0*/  ENDCOLLECTIVE ;  /* 0x000000000000791b */ /* 0x003fea0003800000 */
.L_x_21585:
[----:B------:R-:W-:Y:S01]  /*20e00*/  HFMA2 R223, -RZ, RZ, 0, 9.5367431640625e-07 ;  /* 0x00000010ffdf7431 */ /* 0x000fe200000001ff */
[----:B------:R-:W-:-:S05]  /*20e10*/  MOV R214, R220 ;  /* 0x000000dc00d67202 */ /* 0x000fca0000000f00 */
[----:B------:R-:W-:Y:S02]  /*20e20*/  FADD.FTZ R219, R217, R214 ;  /* 0x000000d6d9db7221 */ /* 0x000fe40000010000 */
[----:B------:R-:W0:Y:S02]  /*20e30*/  LDC R214, c[0x0][0x400] ;  /* 0x00010000ffd67b82 */ /* 0x000e240000000800 */
[----:B------:R-:W-:-:S07]  /*20e40*/  IMAD.MOV.U32 R222, RZ, RZ, R219 ;  /* 0x000000ffffde7224 */ /* 0x000fce00078e00db */
[----:B0-----:R-:W-:Y:S05]  /*20e50*/  WARPSYNC.COLLECTIVE R221, `(.L_x_21586) ;  /* 0x00000000dd087348 */ /* 0x001fea0003c00000 */
[----:B------:R1:W2:Y:S02]  /*20e60*/  SHFL.BFLY P2, R220, R222, R223, R224 ;  /* 0x0c0000dfdedc7389 */ /* 0x0002a400000400e0 */
[----:B012---:R-:W-:Y:S05]  /*20e70*/  ENDCOLLECTIVE ;  /* 0x000000000000791b */ /* 0x007fea0003800000 */
.L_x_21586:
[----:B------:R-:W-:Y:S01]  /*20e80*/  MOV R223, 0x1 ;  /* 0x0000000100df7802 */ /* 0x000fe20000000f00 */
        /* <DEDUP_REMOVED lines=70> */
.L_x_21587:
[----:B------:R-:W-:Y:S02]  /*212f0*/  IMAD.MOV.U32 R223, RZ, RZ, 0x2 ;  /* 0x00000002ffdf7424 */ /* 0x000fe400078e00ff */
[----:B------:R-:W-:-:S04]  /*21300*/  IMAD.MOV.U32 R216, RZ, RZ, R220 ;  /* 0x000000ffffd87224 */ /* 0x000fc800078e00dc */
[----:B------:R-:W-:-:S05]  /*21310*/  FADD.FTZ R216, R213, R216 ;  /* 0x000000d8d5d87221 */ /* 0x000fca0000010000 */
[----:B------:R-:W-:-:S07]  /*21320*/  MOV R222, R216 ;  /* 0x000000d800de7202 */ /* 0x000fce0000000f00 */
[----:B------:R-:W-:Y:S05]  /*21330*/  WARPSYNC.COLLECTIVE R221, `(.L_x_21588) ;  /* 0x00000000dd087348 */ /* 0x000fea0003c00000 */
[----:B------:R0:W1:Y:S02]  /*21340*/  SHFL.BFLY P2, R220, R222, R223, R224 ;  /* 0x0c0000dfdedc7389 */ /* 0x00006400000400e0 */
[----:B01----:R-:W-:Y:S05]  /*21350*/  ENDCOLLECTIVE ;  /* 0x000000000000791b */ /* 0x003fea0003800000 */
.L_x_21588:
[----:B------:R-:W-:Y:S01]  /*21360*/  HFMA2 R223, -RZ, RZ, 0, 2.384185791015625e-07 ;  /* 0x00000004ffdf7431 */ /* 0x000fe200000001ff */
[----:B------:R-:W-:-:S05]  /*21370*/  MOV R215, R220 ;  /* 0x000000dc00d77202 */ /* 0x000fca0000000f00 */
[----:B------:R-:W-:-:S04]  /*21380*/  FADD.FTZ R215, R216, R215 ;  /* 0x000000d7d8d77221 */ /* 0x000fc80000010000 */
[----:B------:R-:W-:-:S07]  /*21390*/  IMAD.MOV.U32 R222, RZ, RZ, R215 ;  /* 0x000000ffffde7224 */ /* 0x000fce00078e00d7 */
[----:B------:R-:W-:Y:S05]  /*213a0*/  WARPSYNC.COLLECTIVE R221, `(.L_x_21589) ;  /* 0x00000000dd087348 */ /* 0x000fea0003c00000 */
[----:B------:R0:W1:Y:S02]  /*213b0*/  SHFL.BFLY P2, R220, R222, R223, R224 ;  /* 0x0c0000dfdedc7389 */ /* 0x00006400000400e0 */
[----:B01----:R-:W-:Y:S05]  /*213c0*/  ENDCOLLECTIVE ;  /* 0x000000000000791b */ /* 0x003fea0003800000 */
.L_x_21589:
[----:B------:R-:W-:Y:S02]  /*213d0*/  IMAD.MOV.U32 R223, RZ, RZ, 0x8 ;  /* 0x00000008ffdf7424 */ /* 0x000fe400078e00ff */
[----:B------:R-:W-:-:S04]  /*213e0*/  IMAD.MOV.U32 R218, RZ, RZ, R220 ;  /* 0x000000ffffda7224 */ /* 0x000fc800078e00dc */
[----:B------:R-:W-:-:S05]  /*213f0*/  FADD.FTZ R218, R215, R218 ;  /* 0x000000dad7da7221 */ /* 0x000fca0000010000 */
[----:B------:R-:W-:-:S07]  /*21400*/  MOV R222, R218 ;  /* 0x000000da00de7202 */ /* 0x000fce0000000f00 */
[----:B------:R-:W-:Y:S05]  /*21410*/  WARPSYNC.COLLECTIVE R221, `(.L_x_21590) ;  /* 0x00000000dd087348 */ /* 0x000fea0003c00000 */
[----:B------:R0:W1:Y:S02]  /*21420*/  SHFL.BFLY P2, R220, R222, R223, R224 ;  /* 0x0c0000dfdedc7389 */ /* 0x00006400000400e0 */
[----:B01----:R-:W-:Y:S05]  /*21430*/  ENDCOLLECTIVE ;  /* 0x000000000000791b */ /* 0x003fea0003800000 */
.L_x_21590:
[----:B------:R-:W-:Y:S01]  /*21440*/  HFMA2 R223, -RZ, RZ, 0, 9.5367431640625e-07 ;  /* 0x00000010ffdf7431 */ /* 0x000fe200000001ff */
[----:B------:R-:W-:-:S05]  /*21450*/  MOV R217, R220 ;  /* 0x000000dc00d97202 */ /* 0x000fca0000000f00 */
[----:B------:R-:W-:-:S04]  /*21460*/  FADD.FTZ R217, R218, R217 ;  /* 0x000000d9dad97221 */ /* 0x000fc80000010000 */
[----:B------:R-:W-:-:S07]  /*21470*/  IMAD.MOV.U32 R222, RZ, RZ, R217 ;  /* 0x000000ffffde7224 */ /* 0x000fce00078e00d9 */
[----:B------:R-:W-:Y:S05]  /*21480*/  WARPSYNC.COLLECTIVE R221, `(.L_x_21591) ;  /* 0x00000000dd087348 */ /* 0x000fea0003c00000 */
[----:B------:R0:W1:Y:S02]  /*21490*/  SHFL.BFLY P2, R220, R222, R223, R224 ;  /* 0x0c0000dfdedc7389 */ /* 0x00006400000400e0 */
[----:B01----:R-:W-:Y:S05]  /*214a0*/  ENDCOLLECTIVE ;  /* 0x000000000000791b */ /* 0x003fea0003800000 */
.L_x_21591:
[----:B------:R-:W-:Y:S05]  /*214b0*/  BRA `(.L_x_21592) ;  /* 0xffffffe800fc7947 */ /* 0x000fea000383ffff */
.L_x_21593:
        /* <DEDUP_REMOVED lines=12> */
.L_x_22747:


//--------------------- .text._ZN10layer_norm31ln_parallel_residual_fwd_kernelINS_13Kernel_traitsIfffffjLj1024ELj1ELj4ELj1ELj16ENS_18Kernel_traits_baseILj1024EfffffjLj128EEEEELb1ELb1ELb0EEEvNS_9FwdParamsE --------------------------
	.section	.text._ZN10layer_norm31ln_parallel_residual_fwd_kernelINS_13Kernel_traitsIfffffjLj1024ELj1ELj4ELj1ELj16ENS_18Kernel_traits_baseILj1024EfffffjLj128EEEEELb1ELb1ELb0EEEvNS_9FwdParamsE,"ax",@progbits
	.align	128
        .global         _ZN10layer_norm31ln_parallel_residual_fwd_kernelINS_13Kernel_traitsIfffffjLj1024ELj1ELj4ELj1ELj16ENS_18Kernel_traits_baseILj1024EfffffjLj128EEEEELb1ELb1ELb0EEEvNS_9FwdParamsE
        .type           _ZN10layer_norm31ln_parallel_residual_fwd_kernelINS_13Kernel_traitsIfffffjLj1024ELj1ELj4ELj1ELj16ENS_18Kernel_traits_baseILj1024EfffffjLj128EEEEELb1ELb1ELb0EEEvNS_9FwdParamsE,@function
        .size           _ZN10layer_norm31ln_parallel_residual_fwd_kernelINS_13Kernel_traitsIfffffjLj1024ELj1ELj4ELj1ELj16ENS_18Kernel_traits_baseILj1024EfffffjLj128EEEEELb1ELb1ELb0EEEvNS_9FwdParamsE,(.L_x_22748 - _ZN10layer_norm31ln_parallel_residual_fwd_kernelINS_13Kernel_traitsIfffffjLj1024ELj1ELj4ELj1ELj16ENS_18Kernel_traits_baseILj1024EfffffjLj128EEEEELb1ELb1ELb0EEEvNS_9FwdParamsE)
        .other          _ZN10layer_norm31ln_parallel_residual_fwd_kernelINS_13Kernel_traitsIfffffjLj1024ELj1ELj4ELj1ELj16ENS_18Kernel_traits_baseILj1024EfffffjLj128EEEEELb1ELb1ELb0EEEvNS_9FwdParamsE,@"STO_CUDA_ENTRY STV_DEFAULT"
_ZN10layer_norm31ln_parallel_residual_fwd_kernelINS_13Kernel_traitsIfffffjLj1024ELj1ELj4ELj1ELj16ENS_18Kernel_traits_baseILj1024EfffffjLj128EEEEELb1ELb1ELb0EEEvNS_9FwdParamsE:
.text._ZN10layer_norm31ln_parallel_residual_fwd_kernelINS_13Kernel_traitsIfffffjLj1024ELj1ELj4ELj1ELj16ENS_18Kernel_traits_baseILj1024EfffffjLj128EEEEELb1ELb1ELb0EEEvNS_9FwdParamsE:
        /* <DEDUP_REMOVED lines=68> */
[----:B------:R0:W5:Y:S02]  /*0440*/  @P6 LDG.E.128 R16, desc[UR8][R2.64] ;  /* 0x0000000802106981 */ /* 0x000164000c1e1d00 */
[----:B------:R-:W4:Y:S01]  /*0450*/  @P2 LDC.64 R74, c[0x0][0x3d0] ;  /* 0x0000f400ff4a2b82 */ /* 0x000f220000000a00 */
[C---:B-1----:R-:W-:Y:S01]  /*0460*/  @P6 IMAD.WIDE.U32 R4, R0.reuse, 0x10, R4 ;  /* 0x0000001000046825 */ /* 0x042fe200078e0004 */
[----:B------:R-:W-:-:S04]  /*0470*/  @P6 LOP3.LUT R0, R0, 0x20, RZ, 0xfc, !PT ;  /* 0x0000002000006812 */ /* 0x000fc800078efcff */
[----:B------:R0:W5:Y:S02]  /*0480*/  @P6 LDG.E.128 R20, desc[UR8][R4.64] ;  /* 0x0000000804146981 */ /* 0x000164000c1e1d00 */
[----:B------:R-:W1:Y:S01]  /*0490*/  @P2 LDC.64 R76, c[0x0][0x438] ;  /* 0x00010e00ff4c2b82 */ /* 0x000e620000000a00 */
[----:B--2---:R-:W-:-:S05]  /*04a0*/  @P1 IMAD.WIDE.U32 R6, R0, 0x10, R6 ;  /* 0x0000001000061825 */ /* 0x004fca00078e0006 */
[----:B------:R0:W5:Y:S02]  /*04b0*/  @P1 LDG.E.128 R24, desc[UR8][R6.64] ;  /* 0x0000000806181981 */ /* 0x000164000c1e1d00 */
[----:B------:R-:W2:Y:S01]  /*04c0*/  @P3 LDC.64 R78, c[0x0][0x3d0] ;  /* 0x0000f400ff4e3b82 */ /* 0x000ea20000000a00 */
[----:B---3--:R-:W-:-:S04]  /*04d0*/  @P1 IMAD.WIDE.U32 R72, R0, 0x10, R72 ;  /* 0x0000001000481825 */ /* 0x008fc800078e0048 */
[----:B------:R-:W-:Y:S01]  /*04e0*/  @P1 VIADD R0, R0, 0x20 ;  /* 0x0000002000001836 */ /* 0x000fe20000000000 */
[----:B------:R0:W5:Y:S02]  /*04f0*/  @P1 LDG.E.128 R28, desc[UR8][R72.64] ;  /* 0x00000008481c1981 */ /* 0x000164000c1e1d00 */
[----:B------:R-:W3:Y:S01]  /*0500*/  @P3 LDC.64 R80, c[0x0][0x438] ;  /* 0x00010e00ff503b82 */ /* 0x000ee20000000a00 */
[----:B----4-:R-:W-:-:S05]  /*0510*/  @P2 IMAD.WIDE.U32 R74, R0, 0x10, R74 ;  /* 0x00000010004a2825 */ /* 0x010fca00078e004a */
[----:B------:R0:W5:Y:S02]  /*0520*/  @P2 LDG.E.128 R32, desc[UR8][R74.64] ;  /* 0x000000084a202981 */ /* 0x000164000c1e1d00 */
[----:B------:R-:W4:Y:S01]  /*0530*/  @P4 LDC.64 R82, c[0x0][0x3d0] ;  /* 0x0000f400ff524b82 */ /* 0x000f220000000a00 */
[C---:B-1----:R-:W-:Y:S01]  /*0540*/  @P2 IMAD.WIDE.U32 R76, R0.reuse, 0x10, R76 ;  /* 0x00000010004c2825 */ /* 0x042fe200078e004c */
[----:B------:R-:W-:-:S04]  /*0550*/  @P2 IADD3 R0, PT, PT, R0, 0x20, RZ ;  /* 0x0000002000002810 */ /* 0x000fc80007ffe0ff */
        /* <DEDUP_REMOVED lines=8> */
[----:B------:R-:W3:Y:S08]  /*05e0*/  @P5 LDC.64 R88, c[0x0][0x438] ;  /* 0x00010e00ff585b82 */ /* 0x000ef00000000a00 */
[----:B------:R-:W0:Y:S08]  /*05f0*/  @P0 LDC.64 R90, c[0x0][0x3d0] ;  /* 0x0000f400ff5a0b82 */ /* 0x000e300000000a00 */
[----:B------:R-:W0:Y:S01]  /*0600*/  @P0 LDC.64 R92, c[0x0][0x438] ;  /* 0x00010e00ff5c0b82 */ /* 0x000e220000000a00 */
[----:B----4-:R-:W-:-:S04]  /*0610*/  @P4 IMAD.WIDE.U32 R82, R0, 0x10, R82 ;  /* 0x0000001000524825 */ /* 0x010fc800078e0052 */
[C---:B-1----:R-:W-:Y:S01]  /*0620*/  @P4 IMAD.WIDE.U32 R84, R0.reuse, 0x10, R84 ;  /* 0x0000001000544825 */ /* 0x042fe200078e0054 */
[----:B------:R1:W5:Y:S03]  /*0630*/  @P4 LDG.E.128 R48, desc[UR8][R82.64] ;  /* 0x0000000852304981 */ /* 0x000366000c1e1d00 */
[----:B------:R-:W-:Y:S01]  /*0640*/  @P4 VIADD R0, R0, 0x20 ;  /* 0x0000002000004836 */ /* 0x000fe20000000000 */
[----:B------:R1:W5:Y:S03]  /*0650*/  @P4 LDG.E.128 R52, desc[UR8][R84.64] ;  /* 0x0000000854344981 */ /* 0x000366000c1e1d00 */
[----:B--2---:R-:W-:-:S04]  /*0660*/  @P5 IMAD.WIDE.U32 R86, R0, 0x10, R86 ;  /* 0x0000001000565825 */ /* 0x004fc800078e0056 */
[C---:B---3--:R-:W-:Y:S01]  /*0670*/  @P5 IMAD.WIDE.U32 R88, R0.reuse, 0x10, R88 ;  /* 0x0000001000585825 */ /* 0x048fe200078e0058 */
[----:B------:R-:W-:Y:S01]  /*0680*/  @P5 IADD3 R0, PT, PT, R0, 0x20, RZ ;  /* 0x0000002000005810 */ /* 0x000fe20007ffe0ff */
[----:B------:R1:W5:Y:S04]  /*0690*/  @P5 LDG.E.128 R56, desc[UR8][R86.64] ;  /* 0x0000000856385981 */ /* 0x000368000c1e1d00 */
[C---:B0-----:R-:W-:Y:S01]  /*06a0*/  @P0 IMAD.WIDE.U32 R90, R0.reuse, 0x10, R90 ;  /* 0x00000010005a0825 */ /* 0x041fe200078e005a */
[----:B------:R1:W5:Y:S03]  /*06b0*/  @P5 LDG.E.128 R60, desc[UR8][R88.64] ;  /* 0x00000008583c5981 */ /* 0x000366000c1e1d00 */
[C---:B------:R-:W-:Y:S01]  /*06c0*/  @P0 IMAD.WIDE.U32 R92, R0.reuse, 0x10, R92 ;  /* 0x00000010005c0825 */ /* 0x040fe200078e005c */
[----:B------:R1:W5:Y:S04]  /*06d0*/  @P0 LDG.E.128 R64, desc[UR8][R90.64] ;  /* 0x000000085a400981 */ /* 0x000368000c1e1d00 */
[----:B------:R1:W5:Y:S01]  /*06e0*/  @P0 LDG.E.128 R68, desc[UR8][R92.64] ;  /* 0x000000085c440981 */ /* 0x000362000c1e1d00 */
[----:B------:R-:W-:Y:S01]  /*06f0*/  ISETP.GE.U32.AND P1, PT, R13, 0x100, PT ;  /* 0x000001000d00780c */ /* 0x000fe20003f26070 */
[----:B------:R-:W-:-:S12]  /*0700*/  @P0 VIADD R0, R0, 0x20 ;  /* 0x0000002000000836 */ /* 0x000fd80000000000 */
[----:B-1----:R-:W-:Y:S05]  /*0710*/  @!P1 BRA `(.L_x_21596) ;  /* 0x0000000000fc9947 */ /* 0x002fea0003800000 */
[----:B------:R-:W0:Y:S08]  /*0720*/  LDC.64 R72, c[0x0][0x3d0] ;  /* 0x0000f400ff487b82 */ /* 0x000e300000000a00 */
[----:B------:R-:W1:Y:S01]  /*0730*/  LDC.64 R76, c[0x0][0x438] ;  /* 0x00010e00ff4c7b82 */ /* 0x000e620000000a00 */
[----:B0-----:R-:W-:-:S06]  /*0740*/  IMAD.WIDE.U32 R72, R0, 0x10, R72 ;  /* 0x0000001000487825 */ /* 0x001fcc00078e0048 */
[----:B------:R-:W5:Y:S01]  /*0750*/  LDG.E.128 R72, desc[UR8][R72.64] ;  /* 0x0000000848487981 */ /* 0x000f62000c1e1d00 */
[----:B-1----:R-:W-:-:S06]  /*0760*/  IMAD.WIDE.U32 R76, R0, 0x10, R76 ;  /* 0x00000010004c7825 */ /* 0x002fcc00078e004c */
[----:B------:R-:W5:Y:S01]  /*0770*/  LDG.E.128 R76, desc[UR8][R76.64] ;  /* 0x000000084c4c7981 */ /* 0x000f62000c1e1d00 */
[----:B------:R-:W-:Y:S05]  /*0780*/  BRA `(.L_x_21596) ;  /* 0x0000000000e07947 */ /* 0x000fea0003800000 */
.L_x_21595:
        /* <DEDUP_REMOVED lines=14> */
[----:B------:R-:W5:Y:S01]  /*0870*/  @P6 LDG.E.128 R16, desc[UR8][R4.64] ;  /* 0x0000000804106981 */ /* 0x000f62000c1e1d00 */
[----:B-1----:R-:W-:-:S06]  /*0880*/  @P5 IMAD.WIDE.U32 R6, R0, 0x10, R6 ;  /* 0x0000001000065825 */ /* 0x002fcc00078e0006 */
[----:B------:R-:W1:Y:S01]  /*0890*/  @P2 LDC.64 R28, c[0x0][0x3d0] ;  /* 0x0000f400ff1c2b82 */ /* 0x000e620000000a00 */
[----:B------:R-:W-:Y:S01]  /*08a0*/  @P5 VIADD R0, R0, 0x20 ;  /* 0x0000002000005836 */ /* 0x000fe20000000000 */
[----:B------:R-:W5:Y:S01]  /*08b0*/  @P5 LDG.E.128 R24, desc[UR8][R6.64] ;  /* 0x0000000806185981 */ /* 0x000f62000c1e1d00 */
[----:B------:R-:W-:Y:S02]  /*08c0*/  ISETP.GE.U32.AND P5, PT, R13, 0x100, PT ;  /* 0x000001000d00780c */ /* 0x000fe40003fa6070 */
[C---:B--2---:R-:W-:Y:S01]  /*08d0*/  @P4 IMAD.WIDE.U32 R20, R0.reuse, 0x10, R20 ;  /* 0x0000001000144825 */ /* 0x044fe200078e0014 */
[----:B------:R-:W-:Y:S02]  /*08e0*/  @P4 IADD3 R0, PT, PT, R0, 0x20, RZ ;  /* 0x0000002000004810 */ /* 0x000fe40007ffe0ff */
[----:B------:R-:W2:Y:S01]  /*08f0*/  @P1 LDC.64 R30, c[0x0][0x3d0] ;  /* 0x0000f400ff1e1b82 */ /* 0x000ea20000000a00 */
[----:B------:R-:W-:Y:S02]  /*0900*/  CS2R R70, SRZ ;  /* 0x0000000000467805 */ /* 0x000fe4000001ff00 */
[----:B------:R-:W-:Y:S01]  /*0910*/  CS2R R68, SRZ ;  /* 0x0000000000447805 */ /* 0x000fe2000001ff00 */
[----:B------:R-:W5:Y:S04]  /*0920*/  @P4 LDG.E.128 R32, desc[UR8][R20.64] ;  /* 0x0000000814204981 */ /* 0x000f68000c1e1d00 */
[----:B------:R-:W3:Y:S01]  /*0930*/  @P0 LDC.64 R36, c[0x0][0x3d0] ;  /* 0x0000f400ff240b82 */ /* 0x000ee20000000a00 */
[----:B0-----:R-:W-:-:S04]  /*0940*/  @P3 IMAD.WIDE.U32 R22, R0, 0x10, R2 ;  /* 0x0000001000163825 */ /* 0x001fc800078e0002 */
[----:B------:R-:W-:Y:S01]  /*0950*/  @P3 VIADD R0, R0, 0x20 ;  /* 0x0000002000003836 */ /* 0x000fe20000000000 */
[----:B------:R-:W5:Y:S02]  /*0960*/  @P3 LDG.E.128 R40, desc[UR8][R22.64] ;  /* 0x0000000816283981 */ /* 0x000f64000c1e1d00 */
[----:B------:R-:W0:Y:S01]  /*0970*/  @P5 LDC.64 R38, c[0x0][0x3d0] ;  /* 0x0000f400ff265b82 */ /* 0x000e220000000a00 */
[----:B-1----:R-:W-:-:S04]  /*0980*/  @P2 IMAD.WIDE.U32 R28, R0, 0x10, R28 ;  /* 0x00000010001c2825 */ /* 0x002fc800078e001c */
[----:B------:R-:W-:Y:S01]  /*0990*/  @P2 VIADD R0, R0, 0x20 ;  /* 0x0000002000002836 */ /* 0x000fe20000000000 */
[----:B------:R-:W5:Y:S03]  /*09a0*/  @P2 LDG.E.128 R48, desc[UR8][R28.64] ;  /* 0x000000081c302981 */ /* 0x000f66000c1e1d00 */
[C---:B--2---:R-:W-:Y:S01]  /*09b0*/  @P1 IMAD.WIDE.U32 R30, R0.reuse, 0x10, R30 ;  /* 0x00000010001e1825 */ /* 0x044fe200078e001e */
[----:B------:R-:W-:Y:S02]  /*09c0*/  @P1 IADD3 R0, PT, PT, R0, 0x20, RZ ;  /* 0x0000002000001810 */ /* 0x000fe40007ffe0ff */
[----:B------:R-:W-:Y:S02]  /*09d0*/  CS2R R62, SRZ ;  /* 0x00000000003e7805 */ /* 0x000fe4000001ff00 */
[----:B------:R-:W-:Y:S02]  /*09e0*/  CS2R R60, SRZ ;  /* 0x00000000003c7805 */ /* 0x000fe4000001ff00 */
[----:B------:R-:W-:Y:S01]  /*09f0*/  CS2R R54, SRZ ;  /* 0x0000000000367805 */ /* 0x000fe2000001ff00 */
[----:B------:R-:W5:Y:S01]  /*0a00*/  @P1 LDG.E.128 R56, desc[UR8][R30.64] ;  /* 0x000000081e381981 */ /* 0x000f62000c1e1d00 */
[----:B---3--:R-:W-:-:S04]  /*0a10*/  @P0 IMAD.WIDE.U32 R36, R0, 0x10, R36 ;  /* 0x0000001000240825 */ /* 0x008fc800078e0024 */
[----:B------:R-:W-:Y:S01]  /*0a20*/  @P0 VIADD R0, R0, 0x20 ;  /* 0x0000002000000836 */ /* 0x000fe20000000000 */
[----:B------:R1:W5:Y:S03]  /*0a30*/  @P0 LDG.E.128 R64, desc[UR8][R36.64] ;  /* 0x0000000824400981 */ /* 0x000366000c1e1d00 */
[----:B0-----:R-:W-:-:S05]  /*0a40*/  @P5 IMAD.WIDE.U32 R2, R0, 0x10, R38 ;  /* 0x0000001000025825 */ /* 0x001fca00078e0026 */
[----:B------:R0:W5:Y:S01]  /*0a50*/  @P5 LDG.E.128 R72, desc[UR8][R2.64] ;  /* 0x0000000802485981 */ /* 0x000162000c1e1d00 */
[----:B------:R-:W-:Y:S02]  /*0a60*/  CS2R R52, SRZ ;  /* 0x0000000000347805 */ /* 0x000fe4000001ff00 */
[----:B------:R-:W-:Y:S02]  /*0a70*/  CS2R R46, SRZ ;  /* 0x00000000002e7805 */ /* 0x000fe4000001ff00 */
[----:B------:R-:W-:Y:S02]  /*0a80*/  CS2R R44, SRZ ;  /* 0x00000000002c7805 */ /* 0x000fe4000001ff00 */
[----:B------:R-:W-:Y:S02]  /*0a90*/  CS2R R38, SRZ ;  /* 0x0000000000267805 */ /* 0x000fe4000001ff00 */
[----:B-1----:R-:W-:Y:S02]  /*0aa0*/  CS2R R36, SRZ ;  /* 0x0000000000247805 */ /* 0x002fe4000001ff00 */
[----:B------:R-:W-:-:S02]  /*0ab0*/  CS2R R30, SRZ ;  /* 0x00000000001e7805 */ /* 0x000fc4000001ff00 */
[----:B------:R-:W-:Y:S02]  /*0ac0*/  CS2R R28, SRZ ;  /* 0x00000000001c7805 */ /* 0x000fe4000001ff00 */
[----:B------:R-:W-:Y:S02]  /*0ad0*/  CS2R R22, SRZ ;  /* 0x0000000000167805 */ /* 0x000fe4000001ff00 */
[----:B------:R-:W-:Y:S02]  /*0ae0*/  CS2R R20, SRZ ;  /* 0x0000000000147805 */ /* 0x000fe4000001ff00 */
[----:B------:R-:W-:Y:S02]  /*0af0*/  @P5 CS2R R78, SRZ ;  /* 0x00000000004e5805 */ /* 0x000fe4000001ff00 */
[----:B0-----:R-:W-:-:S07]  /*0b00*/  @P5 CS2R R76, SRZ ;  /* 0x00000000004c5805 */ /* 0x001fce000001ff00 */
.L_x_21596:
[----:B------:R-:W-:Y:S05]  /*0b10*/  BSYNC.RECONVERGENT B0 ;  /* 0x0000000000007941 */ /* 0x000fea0003800200 */
.L_x_21594:
        /* <DEDUP_REMOVED lines=8> */
[----:B------:R-:W-:Y:S01]  /*0ba0*/  LOP3.LUT R0, R11, UR6, R0, 0x96, !PT ;  /* 0x000000060b007c12 */ /* 0x000fe2000f8e9600 */
[----:B------:R-:W1:Y:S02]  /*0bb0*/  LDCU UR33, c[0x0][0x388] ;  /* 0x00007100ff2177ac */ /* 0x000e640008000800 */
        /* <DEDUP_REMOVED lines=62> */
.L_x_22134:
[----:B------:R-:W-:Y:S01]  /*0fa0*/  IMAD R120, R15, UR33, RZ ;  /* 0x000000210f787c24 */ /* 0x000fe2000f8e02ff */
[----:B------:R-:W-:Y:S01]  /*0fb0*/  ISETP.NE.AND P0, PT, R125, RZ, PT ;  /* 0x000000ff7d00720c */ /* 0x000fe20003f05270 */
[----:B------:R-:W-:Y:S03]  /*0fc0*/  BSSY.RECONVERGENT B1, `(.L_x_21598) ;  /* 0x00003e1000017945 */ /* 0x000fe60003800200 */
        /* <DEDUP_REMOVED lines=37> */
.L_x_21603:
        /* <DEDUP_REMOVED lines=13> */
.L_x_21605:
[----:B------:R-:W-:Y:S05]  /*12f0*/  BSYNC.RECONVERGENT B3 ;  /* 0x0000000000037941 */ /* 0x000fea0003800200 */
.L_x_21604:
        /* <DEDUP_REMOVED lines=43> */
.L_x_21602:
[----:B------:R-:W-:Y:S05]  /*15b0*/  BSYNC.RECONVERGENT B2 ;  /* 0x0000000000027941 */ /* 0x000fea0003800200 */
.L_x_21601:
[----:B------:R-:W0:Y:S01]  /*15c0*/  LDC R121, c[0x0][0x404] ;  /* 0x00010100ff797b82 */ /* 0x000e220000000800 */
[----:B------:R-:W-:Y:S01]  /*15d0*/  HFMA2 R5, -RZ, RZ, 0.1171875, 0 ;  /* 0x2f800000ff057431 */ /* 0x000fe200000001ff */
[----:B------:R-:W-:Y:S01]  /*15e0*/  ISETP.NE.AND P3, PT, R123, 0x1, PT ;  /* 0x000000017b00780c */ /* 0x000fe20003f65270 */
[----:B------:R-:W-:Y:S01]  /*15f0*/  BSSY.RECONVERGENT B2, `(.L_x_21606) ;  /* 0x0000048000027945 */ /* 0x000fe20003800200 */
[----:B------:R-:W-:Y:S01]  /*1600*/  I2FP.F32.U32 R8, R122 ;  /* 0x0000007a00087245 */ /* 0x000fe20000201000 */
[----:B------:R-:W-:-:S04]  /*1610*/  IMAD.MOV.U32 R122, RZ, RZ, 0x2 ;  /* 0x00000002ff7a7424 */ /* 0x000fc800078e00ff */
        /* <DEDUP_REMOVED lines=12> */
.L_x_21608:
        /* <DEDUP_REMOVED lines=13> */
.L_x_21610:
[----:B------:R-:W-:Y:S05]  /*17b0*/  BSYNC.RECONVERGENT B3 ;  /* 0x0000000000037941 */ /* 0x000fea0003800200 */
.L_x_21609:
        /* <DEDUP_REMOVED lines=43> */
.L_x_21607:
[----:B------:R-:W-:Y:S05]  /*1a70*/  BSYNC.RECONVERGENT B2 ;  /* 0x0000000000027941 */ /* 0x000fea0003800200 */
.L_x_21606:
        /* <DEDUP_REMOVED lines=16> */
.L_x_21613:
        /* <DEDUP_REMOVED lines=13> */
.L_x_21615:
[----:B------:R-:W-:Y:S05]  /*1c50*/  BSYNC.RECONVERGENT B3 ;  /* 0x0000000000037941 */ /* 0x000fea0003800200 */
.L_x_21614:
        /* <DEDUP_REMOVED lines=43> */
.L_x_21612:
[----:B------:R-:W-:Y:S05]  /*1f10*/  BSYNC.RECONVERGENT B2 ;  /* 0x0000000000027941 */ /* 0x000fea0003800200 */
.L_x_21611:
[----:B------:R-:W-:Y:S01]  /*1f20*/  ISETP.NE.AND P5, PT, R123, 0x1, PT ;  /* 0x000000017b00780c */ /* 0x000fe20003fa5270 */
[----:B------:R-:W-:Y:S01]  /*1f30*/  BSSY.RECONVERGENT B2, `(.L_x_21616) ;  /* 0x0000048000027945 */ /* 0x000fe20003800200 */
[----:B------:R-:W-:Y:S02]  /*1f40*/  I2FP.F32.U32 R8, R8 ;  /* 0x0000000800087245 */ /* 0x000fe40000201000 */
        /* <DEDUP_REMOVED lines=13> */
.L_x_21618:
        /* <DEDUP_REMOVED lines=13> */
.L_x_21620:
[----:B------:R-:W-:Y:S05]  /*20f0*/  BSYNC.RECONVERGENT B3 ;  /* 0x0000000000037941 */ /* 0x000fea0003800200 */
.L_x_21619:
        /* <DEDUP_REMOVED lines=43> */
.L_x_21617:
[----:B------:R-:W-:Y:S05]  /*23b0*/  BSYNC.RECONVERGENT B2 ;  /* 0x0000000000027941 */ /* 0x000fea0003800200 */
.L_x_21616:
        /* <DEDUP_REMOVED lines=17> */
.L_x_21600:
        /* <DEDUP_REMOVED lines=16> */
.L_x_21624:
        /* <DEDUP_REMOVED lines=13> */
.L_x_21626:
[----:B------:R-:W-:Y:S05]  /*26a0*/  BSYNC.RECONVERGENT B3 ;  /* 0x0000000000037941 */ /* 0x000fea0003800200 */
.L_x_21625:
        /* <DEDUP_REMOVED lines=42> */
.L_x_21623:
[----:B------:R-:W-:Y:S05]  /*2950*/  BSYNC.RECONVERGENT B2 ;  /* 0x0000000000027941 */ /* 0x000fea0003800200 */
.L_x_21622:
[----:B------:R-:W0:Y:S01]  /*2960*/  LDC R0, c[0x0][0x404] ;  /* 0x00010100ff007b82 */ /* 0x000e220000000800 */
[----:B------:R-:W-:Y:S01]  /*2970*/  ISETP.NE.AND P3, PT, R121, 0x1, PT ;  /* 0x000000017900780c */ /* 0x000fe20003f65270 */
[----:B------:R-:W-:Y:S01]  /*2980*/  BSSY.RECONVERGENT B2, `(.L_x_21627) ;  /* 0x000004b000027945 */ /* 0x000fe20003800200 */
[----:B------:R-:W-:Y:S01]  /*2990*/  I2FP.F32.U32 R4, R3 ;  /* 0x0000000300047245 */ /* 0x000fe20000201000 */
[----:B------:R-:W-:Y:S02]  /*29a0*/  IMAD.MOV.U32 R3, RZ, RZ, 0x2f800000 ;  /* 0x2f800000ff037424 */ /* 0x000fe400078e00ff */
[----:B------:R-:W-:Y:S02]  /*29b0*/  HFMA2 R122, -RZ, RZ, 0, 1.1920928955078125e-07 ;  /* 0x00000002ff7a7431 */ /* 0x000fe400000001ff */
        /* <DEDUP_REMOVED lines=14> */
.L_x_21629:
        /* <DEDUP_REMOVED lines=13> */
.L_x_21631:
[----:B------:R-:W-:Y:S05]  /*2b70*/  BSYNC.RECONVERGENT B3 ;  /* 0x0000000000037941 */ /* 0x000fea0003800200 */
.L_x_21630:
        /* <DEDUP_REMOVED lines=43> */
.L_x_21628:
[----:B------:R-:W-:Y:S05]  /*2e30*/  BSYNC.RECONVERGENT B2 ;  /* 0x0000000000027941 */ /* 0x000fea0003800200 */
.L_x_21627:
        /* <DEDUP_REMOVED lines=15> */
.L_x_21634:
        /* <DEDUP_REMOVED lines=13> */
.L_x_21636:
[----:B------:R-:W-:Y:S05]  /*3000*/  BSYNC.RECONVERGENT B3 ;  /* 0x0000000000037941 */ /* 0x000fea0003800200 */
.L_x_21635:
        /* <DEDUP_REMOVED lines=43> */
.L_x_21633:
[----:B------:R-:W-:Y:S05]  /*32c0*/  BSYNC.RECONVERGENT B2 ;  /* 0x0000000000027941 */ /* 0x000fea0003800200 */
.L_x_21632:
        /* <DEDUP_REMOVED lines=17> */
.L_x_21639:
        /* <DEDUP_REMOVED lines=13> */
.L_x_21641:
[----:B------:R-:W-:Y:S05]  /*34b0*/  BSYNC.RECONVERGENT B3 ;  /* 0x0000000000037941 */ /* 0x000fea0003800200 */
.L_x_21640:
        /* <DEDUP_REMOVED lines=43> */
.L_x_21638:
[----:B------:R-:W-:Y:S05]  /*3770*/  BSYNC.RECONVERGENT B2 ;  /* 0x0000000000027941 */ /* 0x000fea0003800200 */
.L_x_21637:
        /* <DEDUP_REMOVED lines=15> */
.L_x_21644:
        /* <DEDUP_REMOVED lines=13> */
.L_x_21646:
[----:B------:R-:W-:Y:S05]  /*3940*/  BSYNC.RECONVERGENT B3 ;  /* 0x0000000000037941 */ /* 0x000fea0003800200 */
.L_x_21645:
        /* <DEDUP_REMOVED lines=43> */
.L_x_21643:
[----:B------:R-:W-:Y:S05]  /*3c00*/  BSYNC.RECONVERGENT B2 ;  /* 0x0000000000027941 */ /* 0x000fea0003800200 */
.L_x_21642:
        /* <DEDUP_REMOVED lines=17> */
.L_x_21649:
        /* <DEDUP_REMOVED lines=13> */
.L_x_21651:
[----:B------:R-:W-:Y:S05]  /*3df0*/  BSYNC.RECONVERGENT B3 ;  /* 0x0000000000037941 */ /* 0x000fea0003800200 */
.L_x_21650:
        /* <DEDUP_REMOVED lines=43> */
.L_x_21648:
[----:B------:R-:W-:Y:S05]  /*40b0*/  BSYNC.RECONVERGENT B2 ;  /* 0x0000000000027941 */ /* 0x000fea0003800200 */
.L_x_21647:
        /* <DEDUP_REMOVED lines=15> */
.L_x_21654:
        /* <DEDUP_REMOVED lines=13> */
.L_x_21656:
[----:B------:R-:W-:Y:S05]  /*4280*/  BSYNC.RECONVERGENT B3 ;  /* 0x0000000000037941 */ /* 0x000fea0003800200 */
.L_x_21655:
        /* <DEDUP_REMOVED lines=43> */
.L_x_21653:
[----:B------:R-:W-:Y:S05]  /*4540*/  BSYNC.RECONVERGENT B2 ;  /* 0x0000000000027941 */ /* 0x000fea0003800200 */
.L_x_21652:
        /* <DEDUP_REMOVED lines=17> */
.L_x_21659:
        /* <DEDUP_REMOVED lines=15> */
.L_x_21661:
[----:B------:R-:W-:Y:S05]  /*4750*/  BSYNC.RECONVERGENT B3 ;  /* 0x0000000000037941 */ /* 0x000fea0003800200 */
.L_x_21660:
        /* <DEDUP_REMOVED lines=43> */
.L_x_21658:
[----:B------:R-:W-:Y:S05]  /*4a10*/  BSYNC.RECONVERGENT B2 ;  /* 0x0000000000027941 */ /* 0x000fea0003800200 */
.L_x_21657:
        /* <DEDUP_REMOVED lines=32> */
[----:B------:R-:W-:-:S07]  /*4c20*/  PRMT R0, R5, 0x7610, R0 ;  /* 0x0000761005007816 */ /* 0x000fce0000000000 */
.L_x_21621:
        /* <DEDUP_REMOVED lines=24> */
.L_x_21662:
[----:B01----:R-:W-:Y:S02]  /*4db0*/  IMAD.MOV.U32 R5, RZ, RZ, R120 ;  /* 0x000000ffff057224 */ /* 0x003fe400078e0078 */
[----:B------:R-:W-:-:S07]  /*4dc0*/  VIADD R120, R126, 0x20 ;  /* 0x000000207e787836 */ /* 0x000fce0000000000 */
.L_x_21599:
[----:B------:R-:W-:Y:S05]  /*4dd0*/  BSYNC.RECONVERGENT B1 ;  /* 0x0000000000017941 */ /* 0x000fea0003800200 */
.L_x_21598:
        /* <DEDUP_REMOVED lines=34> */
.L_x_21668:
        /* <DEDUP_REMOVED lines=13> */
.L_x_21670:
[----:B------:R-:W-:Y:S05]  /*50d0*/  BSYNC.RECONVERGENT B3 ;  /* 0x0000000000037941 */ /* 0x000fea0003800200 */
.L_x_21669:
        /* <DEDUP_REMOVED lines=42> */
.L_x_21667:
[----:B------:R-:W-:Y:S05]  /*5380*/  BSYNC.RECONVERGENT B2 ;  /* 0x0000000000027941 */ /* 0x000fea0003800200 */
.L_x_21666:
[----:B------:R-:W0:Y:S01]  /*5390*/  LDC R0, c[0x0][0x404] ;  /* 0x00010100ff007b82 */ /* 0x000e220000000800 */
[----:B------:R-:W-:Y:S01]  /*53a0*/  ISETP.NE.AND P3, PT, R121, 0x1, PT ;  /* 0x000000017900780c */ /* 0x000fe20003f65270 */
[----:B------:R-:W-:Y:S01]  /*53b0*/  BSSY.RECONVERGENT B2, `(.L_x_21671) ;  /* 0x000004b000027945 */ /* 0x000fe20003800200 */
[----:B------:R-:W-:Y:S01]  /*53c0*/  I2FP.F32.U32 R4, R3 ;  /* 0x0000000300047245 */ /* 0x000fe20000201000 */
[----:B------:R-:W-:Y:S02]  /*53d0*/  IMAD.MOV.U32 R3, RZ, RZ, 0x2f800000 ;  /* 0x2f800000ff037424 */ /* 0x000fe400078e00ff */
[----:B------:R-:W-:Y:S02]  /*53e0*/  IMAD.MOV.U32 R123, RZ, RZ, 0x2 ;  /* 0x00000002ff7b7424 */ /* 0x000fe400078e00ff */
        /* <DEDUP_REMOVED lines=14> */
.L_x_21673:
        /* <DEDUP_REMOVED lines=13> */
.L_x_21675:
[----:B------:R-:W-:Y:S05]  /*55a0*/  BSYNC.RECONVERGENT B3 ;  /* 0x0000000000037941 */ /* 0x000fea0003800200 */
.L_x_21674:
        /* <DEDUP_REMOVED lines=43> */
.L_x_21672:
[----:B------:R-:W-:Y:S05]  /*5860*/  BSYNC.RECONVERGENT B2 ;  /* 0x0000000000027941 */ /* 0x000fea0003800200 */
.L_x_21671:
        /* <DEDUP_REMOVED lines=15> */
.L_x_21678:
        /* <DEDUP_REMOVED lines=13> */
.L_x_21680:
[----:B------:R-:W-:Y:S05]  /*5a30*/  BSYNC.RECONVERGENT B3 ;  /* 0x0000000000037941 */ /* 0x000fea0003800200 */
.L_x_21679:
        /* <DEDUP_REMOVED lines=43> */
.L_x_21677:
[----:B------:R-:W-:Y:S05]  /*5cf0*/  BSYNC.RECONVERGENT B2 ;  /* 0x0000000000027941 */ /* 0x000fea0003800200 */
.L_x_21676:
        /* <DEDUP_REMOVED lines=17> */
.L_x_21683:
        /* <DEDUP_REMOVED lines=13> */
.L_x_21685:
[----:B------:R-:W-:Y:S05]  /*5ee0*/  BSYNC.RECONVERGENT B3 ;  /* 0x0000000000037941 */ /* 0x000fea0003800200 */
.L_x_21684:
        /* <DEDUP_REMOVED lines=43> */
.L_x_21682:
[----:B------:R-:W-:Y:S05]  /*61a0*/  BSYNC.RECONVERGENT B2 ;  /* 0x0000000000027941 */ /* 0x000fea0003800200 */
.L_x_21681:
        /* <DEDUP_REMOVED lines=15> */
.L_x_21688:
        /* <DEDUP_REMOVED lines=13> */
.L_x_21690:
[----:B------:R-:W-:Y:S05]  /*6370*/  BSYNC.RECONVERGENT B3 ;  /* 0x0000000000037941 */ /* 0x000fea0003800200 */
.L_x_21689:
        /* <DEDUP_REMOVED lines=43> */
.L_x_21687:
[----:B------:R-:W-:Y:S05]  /*6630*/  BSYNC.RECONVERGENT B2 ;  /* 0x0000000000027941 */ /* 0x000fea0003800200 */
.L_x_21686:
        /* <DEDUP_REMOVED lines=17> */
.L_x_21693:
        /* <DEDUP_REMOVED lines=13> */
.L_x_21695:
[----:B------:R-:W-:Y:S05]  /*6820*/  BSYNC.RECONVERGENT B3 ;  /* 0x0000000000037941 */ /* 0x000fea0003800200 */
.L_x_21694:
        /* <DEDUP_REMOVED lines=43> */
.L_x_21692:
[----:B------:R-:W-:Y:S05]  /*6ae0*/  BSYNC.RECONVERGENT B2 ;  /* 0x0000000000027941 */ /* 0x000fea0003800200 */
.L_x_21691:
        /* <DEDUP_REMOVED lines=15> */
.L_x_21698:
        /* <DEDUP_REMOVED lines=13> */
.L_x_21700:
[----:B------:R-:W-:Y:S05]  /*6cb0*/  BSYNC.RECONVERGENT B3 ;  /* 0x0000000000037941 */ /* 0x000fea0003800200 */
.L_x_21699:
        /* <DEDUP_REMOVED lines=43> */
.L_x_21697:
[----:B------:R-:W-:Y:S05]  /*6f70*/  BSYNC.RECONVERGENT B2 ;  /* 0x0000000000027941 */ /* 0x000fea0003800200 */
.L_x_21696:
        /* <DEDUP_REMOVED lines=17> */
.L_x_21703:
        /* <DEDUP_REMOVED lines=15> */
.L_x_21705:
[----:B------:R-:W-:Y:S05]  /*7180*/  BSYNC.RECONVERGENT B3 ;  /* 0x0000000000037941 */ /* 0x000fea0003800200 */
.L_x_21704:
        /* <DEDUP_REMOVED lines=43> */
.L_x_21702:
[----:B------:R-:W-:Y:S05]  /*7440*/  BSYNC.RECONVERGENT B2 ;  /* 0x0000000000027941 */ /* 0x000fea0003800200 */
.L_x_21701:
        /* <DEDUP_REMOVED lines=32> */
[----:B------:R-:W-:Y:S01]  /*7650*/  PRMT R2, R123, 0x7610, R2 ;  /* 0x000076107b027816 */ /* 0x000fe20000000002 */
[----:B------:R-:W-:Y:S06]  /*7660*/  BRA `(.L_x_21706) ;  /* 0x0000001000e87947 */ /* 0x000fec0003800000 */
.L_x_21665:
        /* <DEDUP_REMOVED lines=16> */
.L_x_21709:
        /* <DEDUP_REMOVED lines=13> */
.L_x_21711:
[----:B------:R-:W-:Y:S05]  /*7840*/  BSYNC.RECONVERGENT B3 ;  /* 0x0000000000037941 */ /* 0x000fea0003800200 */
.L_x_21710:
        /* <DEDUP_REMOVED lines=43> */
.L_x_21708:
[----:B------:R-:W-:Y:S05]  /*7b00*/  BSYNC.RECONVERGENT B2 ;  /* 0x0000000000027941 */ /* 0x000fea0003800200 */
.L_x_21707:
        /* <DEDUP_REMOVED lines=18> */
.L_x_21714:
        /* <DEDUP_REMOVED lines=13> */
.L_x_21716:
[----:B------:R-:W-:Y:S05]  /*7d00*/  BSYNC.RECONVERGENT B3 ;  /* 0x0000000000037941 */ /* 0x000fea0003800200 */
.L_x_21715:
        /* <DEDUP_REMOVED lines=43> */
.L_x_21713:
[----:B------:R-:W-:Y:S05]  /*7fc0*/  BSYNC.RECONVERGENT B2 ;  /* 0x0000000000027941 */ /* 0x000fea0003800200 */
.L_x_21712:
        /* <DEDUP_REMOVED lines=16> */
.L_x_21719:
        /* <DEDUP_REMOVED lines=13> */
.L_x_21721:
[----:B------:R-:W-:Y:S05]  /*81a0*/  BSYNC.RECONVERGENT B3 ;  /* 0x0000000000037941 */ /* 0x000fea0003800200 */
.L_x_21720:
        /* <DEDUP_REMOVED lines=43> */
.L_x_21718:
[----:B------:R-:W-:Y:S05]  /*8460*/  BSYNC.RECONVERGENT B2 ;  /* 0x0000000000027941 */ /* 0x000fea0003800200 */
.L_x_21717:
        /* <DEDUP_REMOVED lines=16> */
.L_x_21724:
        /* <DEDUP_REMOVED lines=13> */
.L_x_21726:
[----:B------:R-:W-:Y:S05]  /*8640*/  BSYNC.RECONVERGENT B3 ;  /* 0x0000000000037941 */ /* 0x000fea0003800200 */
.L_x_21725:
        /* <DEDUP_REMOVED lines=43> */
.L_x_21723:
[----:B------:R-:W-:Y:S05]  /*8900*/  BSYNC.RECONVERGENT B2 ;  /* 0x0000000000027941 */ /* 0x000fea0003800200 */
.L_x_21722:
        /* <DEDUP_REMOVED lines=16> */
.L_x_21706:
        /* <DEDUP_REMOVED lines=24> */
.L_x_21727:
[----:B01----:R-:W-:Y:S01]  /*8b90*/  MOV R5, R122 ;  /* 0x0000007a00057202 */ /* 0x003fe20000000f00 */
[----:B------:R-:W-:-:S07]  /*8ba0*/  VIADD R120, R120, 0x20 ;  /* 0x0000002078787836 */ /* 0x000fce0000000000 */
.L_x_21664:
[----:B------:R-:W-:Y:S05]  /*8bb0*/  BSYNC.RECONVERGENT B1 ;  /* 0x0000000000017941 */ /* 0x000fea0003800200 */
.L_x_21663:
        /* <DEDUP_REMOVED lines=34> */
.L_x_21733:
        /* <DEDUP_REMOVED lines=13> */
.L_x_21735:
[----:B------:R-:W-:Y:S05]  /*8eb0*/  BSYNC.RECONVERGENT B3 ;  /* 0x0000000000037941 */ /* 0x000fea0003800200 */
.L_x_21734:
        /* <DEDUP_REMOVED lines=42> */
.L_x_21732:
[----:B------:R-:W-:Y:S05]  /*9160*/  BSYNC.RECONVERGENT B2 ;  /* 0x0000000000027941 */ /* 0x000fea0003800200 */
.L_x_21731:
[----:B------:R-:W0:Y:S01]  /*9170*/  LDC R3, c[0x0][0x404] ;  /* 0x00010100ff037b82 */ /* 0x000e220000000800 */
[----:B------:R-:W-:Y:S01]  /*9180*/  I2FP.F32.U32 R5, R0 ;  /* 0x0000000000057245 */ /* 0x000fe20000201000 */
[----:B------:R-:W-:Y:S01]  /*9190*/  HFMA2 R0, -RZ, RZ, 0.1171875, 0 ;  /* 0x2f800000ff007431 */ /* 0x000fe200000001ff */
[----:B------:R-:W-:Y:S01]  /*91a0*/  ISETP.NE.AND P3, PT, R121, 0x1, PT ;  /* 0x000000017900780c */ /* 0x000fe20003f65270 */
[----:B------:R-:W-:Y:S01]  /*91b0*/  BSSY.RECONVERGENT B2, `(.L_x_21736) ;  /* 0x0000049000027945 */ /* 0x000fe20003800200 */
        /* <DEDUP_REMOVED lines=15> */
.L_x_21738:
        /* <DEDUP_REMOVED lines=13> */
.L_x_21740:
[----:B------:R-:W-:Y:S05]  /*9380*/  BSYNC.RECONVERGENT B3 ;  /* 0x0000000000037941 */ /* 0x000fea0003800200 */
.L_x_21739:
        /* <DEDUP_REMOVED lines=43> */
.L_x_21737:
[----:B------:R-:W-:Y:S05]  /*9640*/  BSYNC.RECONVERGENT B2 ;  /* 0x0000000000027941 */ /* 0x000fea0003800200 */
.L_x_21736:
        /* <DEDUP_REMOVED lines=15> */
.L_x_21743:
        /* <DEDUP_REMOVED lines=13> */
.L_x_21745:
[----:B------:R-:W-:Y:S05]  /*9810*/  BSYNC.RECONVERGENT B3 ;  /* 0x0000000000037941 */ /* 0x000fea0003800200 */
.L_x_21744:
        /* <DEDUP_REMOVED lines=43> */
.L_x_21742:
[----:B------:R-:W-:Y:S05]  /*9ad0*/  BSYNC.RECONVERGENT B2 ;  /* 0x0000000000027941 */ /* 0x000fea0003800200 */
.L_x_21741:
        /* <DEDUP_REMOVED lines=17> */
.L_x_21748:
        /* <DEDUP_REMOVED lines=13> */
.L_x_21750:
[----:B------:R-:W-:Y:S05]  /*9cc0*/  BSYNC.RECONVERGENT B3 ;  /* 0x0000000000037941 */ /* 0x000fea0003800200 */
.L_x_21749:
        /* <DEDUP_REMOVED lines=43> */
.L_x_21747:
[----:B------:R-:W-:Y:S05]  /*9f80*/  BSYNC.RECONVERGENT B2 ;  /* 0x0000000000027941 */ /* 0x000fea0003800200 */
.L_x_21746:
        /* <DEDUP_REMOVED lines=15> */
.L_x_21753:
        /* <DEDUP_REMOVED lines=13> */
.L_x_21755:
[----:B------:R-:W-:Y:S05]  /*a150*/  BSYNC.RECONVERGENT B3 ;  /* 0x0000000000037941 */ /* 0x000fea0003800200 */
.L_x_21754:
        /* <DEDUP_REMOVED lines=43> */
.L_x_21752:
[----:B------:R-:W-:Y:S05]  /*a410*/  BSYNC.RECONVERGENT B2 ;  /* 0x0000000000027941 */ /* 0x000fea0003800200 */
.L_x_21751:
        /* <DEDUP_REMOVED lines=17> */
.L_x_21758:
        /* <DEDUP_REMOVED lines=13> */
.L_x_21760:
[----:B------:R-:W-:Y:S05]  /*a600*/  BSYNC.RECONVERGENT B3 ;  /* 0x0000000000037941 */ /* 0x000fea0003800200 */
.L_x_21759:
        /* <DEDUP_REMOVED lines=43> */
.L_x_21757:
[----:B------:R-:W-:Y:S05]  /*a8c0*/  BSYNC.RECONVERGENT B2 ;  /* 0x0000000000027941 */ /* 0x000fea0003800200 */
.L_x_21756:
        /* <DEDUP_REMOVED lines=15> */
.L_x_21763:
        /* <DEDUP_REMOVED lines=13> */
.L_x_21765:
[----:B------:R-:W-:Y:S05]  /*aa90*/  BSYNC.RECONVERGENT B3 ;  /* 0x0000000000037941 */ /* 0x000fea0003800200 */
.L_x_21764:
        /* <DEDUP_REMOVED lines=43> */
.L_x_21762:
[----:B------:R-:W-:Y:S05]  /*ad50*/  BSYNC.RECONVERGENT B2 ;  /* 0x0000000000027941 */ /* 0x000fea0003800200 */
.L_x_21761:
        /* <DEDUP_REMOVED lines=17> */
.L_x_21768:
        /* <DEDUP_REMOVED lines=15> */
.L_x_21770:
[----:B------:R-:W-:Y:S05]  /*af60*/  BSYNC.RECONVERGENT B3 ;  /* 0x0000000000037941 */ /* 0x000fea0003800200 */
.L_x_21769:
        /* <DEDUP_REMOVED lines=43> */
.L_x_21767:
[----:B------:R-:W-:Y:S05]  /*b220*/  BSYNC.RECONVERGENT B2 ;  /* 0x0000000000027941 */ /* 0x000fea0003800200 */
.L_x_21766:
        /* <DEDUP_REMOVED lines=34> */
.L_x_21730:
        /* <DEDUP_REMOVED lines=16> */
.L_x_21774:
        /* <DEDUP_REMOVED lines=13> */
.L_x_21776:
[----:B------:R-:W-:Y:S05]  /*b620*/  BSYNC.RECONVERGENT B3 ;  /* 0x0000000000037941 */ /* 0x000fea0003800200 */
.L_x_21775:
        /* <DEDUP_REMOVED lines=43> */
.L_x_21773:
[----:B------:R-:W-:Y:S05]  /*b8e0*/  BSYNC.RECONVERGENT B2 ;  /* 0x0000000000027941 */ /* 0x000fea0003800200 */
.L_x_21772:
[----:B------:R-:W0:Y:S01]  /*b8f0*/  LDC R5, c[0x0][0x404] ;  /* 0x00010100ff057b82 */ /* 0x000e220000000800 */
[----:B------:R-:W-:Y:S01]  /*b900*/  ISETP.NE.AND P3, PT, R123, 0x1, PT ;  /* 0x000000017b00780c */ /* 0x000fe20003f65270 */
[----:B------:R-:W-:Y:S01]  /*b910*/  BSSY.RECONVERGENT B2, `(.L_x_21777) ;  /* 0x0000049000027945 */ /* 0x000fe20003800200 */
[----:B------:R-:W-:Y:S01]  /*b920*/  I2FP.F32.U32 R8, R121 ;  /* 0x0000007900087245 */ /* 0x000fe20000201000 */
[----:B------:R-:W-:Y:S02]  /*b930*/  IMAD.MOV.U32 R121, RZ, RZ, 0x2f800000 ;  /* 0x2f800000ff797424 */ /* 0x000fe400078e00ff */
[----:B------:R-:W-:Y:S02]  /*b940*/  HFMA2 R127, -RZ, RZ, 0, 1.1920928955078125e-07 ;  /* 0x00000002ff7f7431 */ /* 0x000fe400000001ff */
[----:B------:R-:W-:-:S05]  /*b950*/  FFMA.FTZ R8, R8, R121, 1.1641532182693481445e-10 ;  /* 0x2f00000008087423 */ /* 0x000fca0000010079 */
[----:B0-----:R-:W-:Y:S01]  /*b960*/  FSETP.LE.FTZ.AND P2, PT, R8, R5, PT ;  /* 0x000000050800720b */ /* 0x001fe20003f53000 */
        /* <DEDUP_REMOVED lines=10> */
.L_x_21779:
        /* <DEDUP_REMOVED lines=13> */
.L_x_21781:
[----:B------:R-:W-:Y:S05]  /*bae0*/  BSYNC.RECONVERGENT B3 ;  /* 0x0000000000037941 */ /* 0x000fea0003800200 */
.L_x_21780:
        /* <DEDUP_REMOVED lines=43> */
.L_x_21778:
[----:B------:R-:W-:Y:S05]  /*bda0*/  BSYNC.RECONVERGENT B2 ;  /* 0x0000000000027941 */ /* 0x000fea0003800200 */
.L_x_21777:
        /* <DEDUP_REMOVED lines=16> */
.L_x_21784:
        /* <DEDUP_REMOVED lines=13> */
.L_x_21786:
[----:B------:R-:W-:Y:S05]  /*bf80*/  BSYNC.RECONVERGENT B3 ;  /* 0x0000000000037941 */ /* 0x000fea0003800200 */
.L_x_21785:
        /* <DEDUP_REMOVED lines=43> */
.L_x_21783:
[----:B------:R-:W-:Y:S05]  /*c240*/  BSYNC.RECONVERGENT B2 ;  /* 0x0000000000027941 */ /* 0x000fea0003800200 */
.L_x_21782:
[----:B------:R-:W-:Y:S01]  /*c250*/  ISETP.NE.AND P5, PT, R131, 0x1, PT ;  /* 0x000000018300780c */ /* 0x000fe20003fa5270 */
[----:B------:R-:W-:Y:S01]  /*c260*/  BSSY.RECONVERGENT B2, `(.L_x_21787) ;  /* 0x0000048000027945 */ /* 0x000fe20003800200 */
[----:B------:R-:W-:Y:S01]  /*c270*/  I2FP.F32.U32 R8, R123 ;  /* 0x0000007b00087245 */ /* 0x000fe20000201000 */
[----:B------:R-:W-:-:S04]  /*c280*/  IMAD.MOV.U32 R123, RZ, RZ, R6 ;  /* 0x000000ffff7b7224 */ /* 0x000fc800078e0006 */
        /* <DEDUP_REMOVED lines=12> */
.L_x_21789:
        /* <DEDUP_REMOVED lines=13> */
.L_x_21791:
[----:B------:R-:W-:Y:S05]  /*c420*/  BSYNC.RECONVERGENT B3 ;  /* 0x0000000000037941 */ /* 0x000fea0003800200 */
.L_x_21790:
        /* <DEDUP_REMOVED lines=43> */
.L_x_21788:
[----:B------:R-:W-:Y:S05]  /*c6e0*/  BSYNC.RECONVERGENT B2 ;  /* 0x0000000000027941 */ /* 0x000fea0003800200 */
.L_x_21787:
        /* <DEDUP_REMOVED lines=16> */
.L_x_21771:
        /* <DEDUP_REMOVED lines=24> */
.L_x_21792:
[----:B01----:R-:W-:Y:S01]  /*c970*/  IMAD.MOV.U32 R5, RZ, RZ, R122 ;  /* 0x000000ffff057224 */ /* 0x003fe200078e007a */
[----:B------:R-:W-:-:S07]  /*c980*/  IADD3 R120, PT, PT, R120, 0x20, RZ ;  /* 0x0000002078787810 */ /* 0x000fce0007ffe0ff */
.L_x_21729:
[----:B------:R-:W-:Y:S05]  /*c990*/  BSYNC.RECONVERGENT B1 ;  /* 0x0000000000017941 */ /* 0x000fea0003800200 */
.L_x_21728:
        /* <DEDUP_REMOVED lines=34> */
.L_x_21798:
        /* <DEDUP_REMOVED lines=13> */
.L_x_21800:
[----:B------:R-:W-:Y:S05]  /*cc90*/  BSYNC.RECONVERGENT B3 ;  /* 0x0000000000037941 */ /* 0x000fea0003800200 */
.L_x_21799:
        /* <DEDUP_REMOVED lines=42> */
.L_x_21797:
[----:B------:R-:W-:Y:S05]  /*cf40*/  BSYNC.RECONVERGENT B2 ;  /* 0x0000000000027941 */ /* 0x000fea0003800200 */
.L_x_21796:
        /* <DEDUP_REMOVED lines=20> */
.L_x_21803:
        /* <DEDUP_REMOVED lines=13> */
.L_x_21805:
[----:B------:R-:W-:Y:S05]  /*d160*/  BSYNC.RECONVERGENT B3 ;  /* 0x0000000000037941 */ /* 0x000fea0003800200 */
.L_x_21804:
        /* <DEDUP_REMOVED lines=43> */
.L_x_21802:
[----:B------:R-:W-:Y:S05]  /*d420*/  BSYNC.RECONVERGENT B2 ;  /* 0x0000000000027941 */ /* 0x000fea0003800200 */
.L_x_21801:
        /* <DEDUP_REMOVED lines=15> */
.L_x_21808:
        /* <DEDUP_REMOVED lines=13> */
.L_x_21810:
[----:B------:R-:W-:Y:S05]  /*d5f0*/  BSYNC.RECONVERGENT B3 ;  /* 0x0000000000037941 */ /* 0x000fea0003800200 */
.L_x_21809:
        /* <DEDUP_REMOVED lines=43> */
.L_x_21807:
[----:B------:R-:W-:Y:S05]  /*d8b0*/  BSYNC.RECONVERGENT B2 ;  /* 0x0000000000027941 */ /* 0x000fea0003800200 */
.L_x_21806:
        /* <DEDUP_REMOVED lines=17> */
.L_x_21813:
        /* <DEDUP_REMOVED lines=13> */
.L_x_21815:
[----:B------:R-:W-:Y:S05]  /*daa0*/  BSYNC.RECONVERGENT B3 ;  /* 0x0000000000037941 */ /* 0x000fea0003800200 */
.L_x_21814:
        /* <DEDUP_REMOVED lines=43> */
.L_x_21812:
[----:B------:R-:W-:Y:S05]  /*dd60*/  BSYNC.RECONVERGENT B2 ;  /* 0x0000000000027941 */ /* 0x000fea0003800200 */
.L_x_21811:
        /* <DEDUP_REMOVED lines=15> */
.L_x_21818:
        /* <DEDUP_REMOVED lines=13> */
.L_x_21820:
[----:B------:R-:W-:Y:S05]  /*df30*/  BSYNC.RECONVERGENT B3 ;  /* 0x0000000000037941 */ /* 0x000fea0003800200 */
.L_x_21819:
        /* <DEDUP_REMOVED lines=43> */
.L_x_21817:
[----:B------:R-:W-:Y:S05]  /*e1f0*/  BSYNC.RECONVERGENT B2 ;  /* 0x0000000000027941 */ /* 0x000fea0003800200 */
.L_x_21816:
        /* <DEDUP_REMOVED lines=17> */
.L_x_21823:
        /* <DEDUP_REMOVED lines=13> */
.L_x_21825:
[----:B------:R-:W-:Y:S05]  /*e3e0*/  BSYNC.RECONVERGENT B3 ;  /* 0x0000000000037941 */ /* 0x000fea0003800200 */
.L_x_21824:
        /* <DEDUP_REMOVED lines=43> */
.L_x_21822:
[----:B------:R-:W-:Y:S05]  /*e6a0*/  BSYNC.RECONVERGENT B2 ;  /* 0x0000000000027941 */ /* 0x000fea0003800200 */
.L_x_21821:
        /* <DEDUP_REMOVED lines=15> */
.L_x_21828:
        /* <DEDUP_REMOVED lines=13> */
.L_x_21830:
[----:B------:R-:W-:Y:S05]  /*e870*/  BSYNC.RECONVERGENT B3 ;  /* 0x0000000000037941 */ /* 0x000fea0003800200 */
.L_x_21829:
        /* <DEDUP_REMOVED lines=43> */
.L_x_21827:
[----:B------:R-:W-:Y:S05]  /*eb30*/  BSYNC.RECONVERGENT B2 ;  /* 0x0000000000027941 */ /* 0x000fea0003800200 */
.L_x_21826:
        /* <DEDUP_REMOVED lines=17> */
.L_x_21833:
        /* <DEDUP_REMOVED lines=15> */
.L_x_21835:
[----:B------:R-:W-:Y:S05]  /*ed40*/  BSYNC.RECONVERGENT B3 ;  /* 0x0000000000037941 */ /* 0x000fea0003800200 */
.L_x_21834:
        /* <DEDUP_REMOVED lines=43> */
.L_x_21832:
[----:B------:R-:W-:Y:S05]  /*f000*/  BSYNC.RECONVERGENT B2 ;  /* 0x0000000000027941 */ /* 0x000fea0003800200 */
.L_x_21831:
        /* <DEDUP_REMOVED lines=34> */
.L_x_21795:
        /* <DEDUP_REMOVED lines=16> */
.L_x_21839:
        /* <DEDUP_REMOVED lines=13> */
.L_x_21841:
[----:B------:R-:W-:Y:S05]  /*f400*/  BSYNC.RECONVERGENT B3 ;  /* 0x0000000000037941 */ /* 0x000fea0003800200 */
.L_x_21840:
        /* <DEDUP_REMOVED lines=43> */
.L_x_21838:
[----:B------:R-:W-:Y:S05]  /*f6c0*/  BSYNC.RECONVERGENT B2 ;  /* 0x0000000000027941 */ /* 0x000fea0003800200 */
.L_x_21837:
        /* <DEDUP_REMOVED lines=18> */
.L_x_21844:
        /* <DEDUP_REMOVED lines=13> */
.L_x_21846:
[----:B------:R-:W-:Y:S05]  /*f8c0*/  BSYNC.RECONVERGENT B3 ;  /* 0x0000000000037941 */ /* 0x000fea0003800200 */
.L_x_21845:
        /* <DEDUP_REMOVED lines=43> */
.L_x_21843:
[----:B------:R-:W-:Y:S05]  /*fb80*/  BSYNC.RECONVERGENT B2 ;  /* 0x0000000000027941 */ /* 0x000fea0003800200 */
.L_x_21842:
        /* <DEDUP_REMOVED lines=16> */
.L_x_21849:
        /* <DEDUP_REMOVED lines=13> */
.L_x_21851:
[----:B------:R-:W-:Y:S05]  /*fd60*/  BSYNC.RECONVERGENT B3 ;  /* 0x0000000000037941 */ /* 0x000fea0003800200 */
.L_x_21850:
        /* <DEDUP_REMOVED lines=43> */
.L_x_21848:
[----:B------:R-:W-:Y:S05]  /*10020*/  BSYNC.RECONVERGENT B2 ;  /* 0x0000000000027941 */ /* 0x000fea0003800200 */
.L_x_21847:
        /* <DEDUP_REMOVED lines=16> */
.L_x_21854:
        /* <DEDUP_REMOVED lines=13> */
.L_x_21856:
[----:B------:R-:W-:Y:S05]  /*10200*/  BSYNC.RECONVERGENT B3 ;  /* 0x0000000000037941 */ /* 0x000fea0003800200 */
.L_x_21855:
        /* <DEDUP_REMOVED lines=43> */
.L_x_21853:
[----:B------:R-:W-:Y:S05]  /*104c0*/  BSYNC.RECONVERGENT B2 ;  /* 0x0000000000027941 */ /* 0x000fea0003800200 */
.L_x_21852:
        /* <DEDUP_REMOVED lines=16> */
.L_x_21836:
        /* <DEDUP_REMOVED lines=24> */
.L_x_21857:
[----:B01----:R-:W-:Y:S02]  /*10750*/  IMAD.MOV.U32 R5, RZ, RZ, R122 ;  /* 0x000000ffff057224 */ /* 0x003fe400078e007a */
[----:B------:R-:W-:-:S07]  /*10760*/  VIADD R120, R120, 0x20 ;  /* 0x0000002078787836 */ /* 0x000fce0000000000 */
.L_x_21794:
[----:B------:R-:W-:Y:S05]  /*10770*/  BSYNC.RECONVERGENT B1 ;  /* 0x0000000000017941 */ /* 0x000fea0003800200 */
.L_x_21793:
        /* <DEDUP_REMOVED lines=34> */
.L_x_21863:
        /* <DEDUP_REMOVED lines=13> */
.L_x_21865:
[----:B------:R-:W-:Y:S05]  /*10a70*/  BSYNC.RECONVERGENT B3 ;  /* 0x0000000000037941 */ /* 0x000fea0003800200 */
.L_x_21864:
        /* <DEDUP_REMOVED lines=42> */
.L_x_21862:
[----:B------:R-:W-:Y:S05]  /*10d20*/  BSYNC.RECONVERGENT B2 ;  /* 0x0000000000027941 */ /* 0x000fea0003800200 */
.L_x_21861:
        /* <DEDUP_REMOVED lines=20> */
.L_x_21868:
        /* <DEDUP_REMOVED lines=13> */
.L_x_21870:
[----:B------:R-:W-:Y:S05]  /*10f40*/  BSYNC.RECONVERGENT B3 ;  /* 0x0000000000037941 */ /* 0x000fea0003800200 */
.L_x_21869:
        /* <DEDUP_REMOVED lines=43> */
.L_x_21867:
[----:B------:R-:W-:Y:S05]  /*11200*/  BSYNC.RECONVERGENT B2 ;  /* 0x0000000000027941 */ /* 0x000fea0003800200 */
.L_x_21866:
        /* <DEDUP_REMOVED lines=15> */
.L_x_21873:
        /* <DEDUP_REMOVED lines=13> */
.L_x_21875:
[----:B------:R-:W-:Y:S05]  /*113d0*/  BSYNC.RECONVERGENT B3 ;  /* 0x0000000000037941 */ /* 0x000fea0003800200 */
.L_x_21874:
        /* <DEDUP_REMOVED lines=43> */
.L_x_21872:
[----:B------:R-:W-:Y:S05]  /*11690*/  BSYNC.RECONVERGENT B2 ;  /* 0x0000000000027941 */ /* 0x000fea0003800200 */
.L_x_21871:
        /* <DEDUP_REMOVED lines=17> */
.L_x_21878:
        /* <DEDUP_REMOVED lines=13> */
.L_x_21880:
[----:B------:R-:W-:Y:S05]  /*11880*/  BSYNC.RECONVERGENT B3 ;  /* 0x0000000000037941 */ /* 0x000fea0003800200 */
.L_x_21879:
        /* <DEDUP_REMOVED lines=43> */
.L_x_21877:
[----:B------:R-:W-:Y:S05]  /*11b40*/  BSYNC.RECONVERGENT B2 ;  /* 0x0000000000027941 */ /* 0x000fea0003800200 */
.L_x_21876:
        /* <DEDUP_REMOVED lines=15> */
.L_x_21883:
        /* <DEDUP_REMOVED lines=13> */
.L_x_21885:
[----:B------:R-:W-:Y:S05]  /*11d10*/  BSYNC.RECONVERGENT B3 ;  /* 0x0000000000037941 */ /* 0x000fea0003800200 */
.L_x_21884:
        /* <DEDUP_REMOVED lines=43> */
.L_x_21882:
[----:B------:R-:W-:Y:S05]  /*11fd0*/  BSYNC.RECONVERGENT B2 ;  /* 0x0000000000027941 */ /* 0x000fea0003800200 */
.L_x_21881:
        /* <DEDUP_REMOVED lines=17> */
.L_x_21888:
        /* <DEDUP_REMOVED lines=13> */
.L_x_21890:
[----:B------:R-:W-:Y:S05]  /*121c0*/  BSYNC.RECONVERGENT B3 ;  /* 0x0000000000037941 */ /* 0x000fea0003800200 */
.L_x_21889:
        /* <DEDUP_REMOVED lines=43> */
.L_x_21887:
[----:B------:R-:W-:Y:S05]  /*12480*/  BSYNC.RECONVERGENT B2 ;  /* 0x0000000000027941 */ /* 0x000fea0003800200 */
.L_x_21886:
        /* <DEDUP_REMOVED lines=15> */
.L_x_21893:
        /* <DEDUP_REMOVED lines=13> */
.L_x_21895:
[----:B------:R-:W-:Y:S05]  /*12650*/  BSYNC.RECONVERGENT B3 ;  /* 0x0000000000037941 */ /* 0x000fea0003800200 */
.L_x_21894:
        /* <DEDUP_REMOVED lines=43> */
.L_x_21892:
[----:B------:R-:W-:Y:S05]  /*12910*/  BSYNC.RECONVERGENT B2 ;  /* 0x0000000000027941 */ /* 0x000fea0003800200 */
.L_x_21891:
        /* <DEDUP_REMOVED lines=17> */
.L_x_21898:
        /* <DEDUP_REMOVED lines=15> */
.L_x_21900:
[----:B------:R-:W-:Y:S05]  /*12b20*/  BSYNC.RECONVERGENT B3 ;  /* 0x0000000000037941 */ /* 0x000fea0003800200 */
.L_x_21899:
        /* <DEDUP_REMOVED lines=43> */
.L_x_21897:
[----:B------:R-:W-:Y:S05]  /*12de0*/  BSYNC.RECONVERGENT B2 ;  /* 0x0000000000027941 */ /* 0x000fea0003800200 */
.L_x_21896:
        /* <DEDUP_REMOVED lines=34> */
.L_x_21860:
        /* <DEDUP_REMOVED lines=16> */
.L_x_21904:
        /* <DEDUP_REMOVED lines=13> */
.L_x_21906:
[----:B------:R-:W-:Y:S05]  /*131e0*/  BSYNC.RECONVERGENT B3 ;  /* 0x0000000000037941 */ /* 0x000fea0003800200 */
.L_x_21905:
        /* <DEDUP_REMOVED lines=43> */
.L_x_21903:
[----:B------:R-:W-:Y:S05]  /*134a0*/  BSYNC.RECONVERGENT B2 ;  /* 0x0000000000027941 */ /* 0x000fea0003800200 */
.L_x_21902:
[----:B------:R-:W0:Y:S01]  /*134b0*/  LDC R5, c[0x0][0x404] ;  /* 0x00010100ff057b82 */ /* 0x000e220000000800 */
[----:B------:R-:W-:Y:S01]  /*134c0*/  I2FP.F32.U32 R8, R121 ;  /* 0x0000007900087245 */ /* 0x000fe20000201000 */
[----:B------:R-:W-:Y:S01]  /*134d0*/  HFMA2 R121, -RZ, RZ, 0.1171875, 0 ;  /* 0x2f800000ff797431 */ /* 0x000fe200000001ff */
[----:B------:R-:W-:Y:S01]  /*134e0*/  ISETP.NE.AND P3, PT, R127, 0x1, PT ;  /* 0x000000017f00780c */ /* 0x000fe20003f65270 */
[----:B------:R-:W-:Y:S01]  /*134f0*/  BSSY.RECONVERGENT B2, `(.L_x_21907) ;  /* 0x0000047000027945 */ /* 0x000fe20003800200 */
[----:B------:R-:W-:Y:S02]  /*13500*/  IMAD.MOV.U32 R128, RZ, RZ, 0x2 ;  /* 0x00000002ff807424 */ /* 0x000fe400078e00ff */
[----:B------:R-:W-:Y:S02]  /*13510*/  IMAD.MOV.U32 R123, RZ, RZ, R6 ;  /* 0x000000ffff7b7224 */ /* 0x000fe400078e0006 */
[----:B------:R-:W-:-:S05]  /*13520*/  FFMA.FTZ R8, R8, R121, 1.1641532182693481445e-10 ;  /* 0x2f00000008087423 */ /* 0x000fca0000010079 */
[----:B0-----:R-:W-:Y:S02]  /*13530*/  FSETP.LE.FTZ.AND P2, PT, R8, R5, PT ;  /* 0x000000050800720b */ /* 0x001fe40003f53000 */
        /* <DEDUP_REMOVED lines=9> */
.L_x_21909:
        /* <DEDUP_REMOVED lines=13> */
.L_x_21911:
[----:B------:R-:W-:Y:S05]  /*136a0*/  BSYNC.RECONVERGENT B3 ;  /* 0x0000000000037941 */ /* 0x000fea0003800200 */
.L_x_21910:
        /* <DEDUP_REMOVED lines=43> */
.L_x_21908:
[----:B------:R-:W-:Y:S05]  /*13960*/  BSYNC.RECONVERGENT B2 ;  /* 0x0000000000027941 */ /* 0x000fea0003800200 */
.L_x_21907:
        /* <DEDUP_REMOVED lines=16> */
.L_x_21914:
        /* <DEDUP_REMOVED lines=13> */
.L_x_21916:
[----:B------:R-:W-:Y:S05]  /*13b40*/  BSYNC.RECONVERGENT B3 ;  /* 0x0000000000037941 */ /* 0x000fea0003800200 */
.L_x_21915:
        /* <DEDUP_REMOVED lines=43> */
.L_x_21913:
[----:B------:R-:W-:Y:S05]  /*13e00*/  BSYNC.RECONVERGENT B2 ;  /* 0x0000000000027941 */ /* 0x000fea0003800200 */
.L_x_21912:
        /* <DEDUP_REMOVED lines=16> */
.L_x_21919:
        /* <DEDUP_REMOVED lines=13> */
.L_x_21921:
[----:B------:R-:W-:Y:S05]  /*13fe0*/  BSYNC.RECONVERGENT B3 ;  /* 0x0000000000037941 */ /* 0x000fea0003800200 */
.L_x_21920:
        /* <DEDUP_REMOVED lines=43> */
.L_x_21918:
[----:B------:R-:W-:Y:S05]  /*142a0*/  BSYNC.RECONVERGENT B2 ;  /* 0x0000000000027941 */ /* 0x000fea0003800200 */
.L_x_21917:
        /* <DEDUP_REMOVED lines=16> */
.L_x_21901:
        /* <DEDUP_REMOVED lines=24> */
.L_x_21922:
[----:B01----:R-:W-:Y:S01]  /*14530*/  MOV R5, R122 ;  /* 0x0000007a00057202 */ /* 0x003fe20000000f00 */
[----:B------:R-:W-:-:S07]  /*14540*/  VIADD R120, R120, 0x20 ;  /* 0x0000002078787836 */ /* 0x000fce0000000000 */
.L_x_21859:
[----:B------:R-:W-:Y:S05]  /*14550*/  BSYNC.RECONVERGENT B1 ;  /* 0x0000000000017941 */ /* 0x000fea0003800200 */
.L_x_21858:
        /* <DEDUP_REMOVED lines=34> */
.L_x_21928:
        /* <DEDUP_REMOVED lines=13> */
.L_x_21930:
[----:B------:R-:W-:Y:S05]  /*14850*/  BSYNC.RECONVERGENT B3 ;  /* 0x0000000000037941 */ /* 0x000fea0003800200 */
.L_x_21929:
        /* <DEDUP_REMOVED lines=41> */
[----:B------:R-:W-:-:S07]  /*14af0*/  LOP3.LUT R10, R2, UR32, R123, 0x96, !PT ;  /* 0x00000020020a7c12 */ /* 0x000fce000f8e967b */
.L_x_21927:
[----:B------:R-:W-:Y:S05]  /*14b00*/  BSYNC.RECONVERGENT B2 ;  /* 0x0000000000027941 */ /* 0x000fea0003800200 */
.L_x_21926:
        /* <DEDUP_REMOVED lines=8> */
[----:B------:R-:W-:Y:S02]  /*14b90*/  IMAD.MOV.U32 R4, RZ, RZ, R6 ;  /* 0x000000ffff047224 */ /* 0x000fe400078e0006 */
[----:B0----5:R-:W-:Y:S02]  /*14ba0*/  FMUL.FTZ R108, R108, R0 ;  /* 0x000000006c6c7220 */ /* 0x021fe40000410000 */
[----:B-1----:R-:W-:Y:S02]  /*14bb0*/  FSETP.LE.FTZ.AND P2, PT, R5, R2, PT ;  /* 0x000000020500720b */ /* 0x002fe40003f53000 */
        /* <DEDUP_REMOVED lines=9> */
.L_x_21933:
        /* <DEDUP_REMOVED lines=13> */
.L_x_21935:
[----:B------:R-:W-:Y:S05]  /*14d20*/  BSYNC.RECONVERGENT B3 ;  /* 0x0000000000037941 */ /* 0x000fea0003800200 */
.L_x_21934:
        /* <DEDUP_REMOVED lines=43> */
.L_x_21932:
[----:B------:R-:W-:Y:S05]  /*14fe0*/  BSYNC.RECONVERGENT B2 ;  /* 0x0000000000027941 */ /* 0x000fea0003800200 */
.L_x_21931:
        /* <DEDUP_REMOVED lines=15> */
.L_x_21938:
        /* <DEDUP_REMOVED lines=13> */
.L_x_21940:
[----:B------:R-:W-:Y:S05]  /*151b0*/  BSYNC.RECONVERGENT B3 ;  /* 0x0000000000037941 */ /* 0x000fea0003800200 */
.L_x_21939:
        /* <DEDUP_REMOVED lines=43> */
.L_x_21937:
[----:B------:R-:W-:Y:S05]  /*15470*/  BSYNC.RECONVERGENT B2 ;  /* 0x0000000000027941 */ /* 0x000fea0003800200 */
.L_x_21936:
        /* <DEDUP_REMOVED lines=17> */
.L_x_21943:
        /* <DEDUP_REMOVED lines=13> */
.L_x_21945:
[----:B------:R-:W-:Y:S05]  /*15660*/  BSYNC.RECONVERGENT B3 ;  /* 0x0000000000037941 */ /* 0x000fea0003800200 */
.L_x_21944:
        /* <DEDUP_REMOVED lines=43> */
.L_x_21942:
[----:B------:R-:W-:Y:S05]  /*15920*/  BSYNC.RECONVERGENT B2 ;  /* 0x0000000000027941 */ /* 0x000fea0003800200 */
.L_x_21941:
        /* <DEDUP_REMOVED lines=15> */
.L_x_21948:
        /* <DEDUP_REMOVED lines=13> */
.L_x_21950:
[----:B------:R-:W-:Y:S05]  /*15af0*/  BSYNC.RECONVERGENT B3 ;  /* 0x0000000000037941 */ /* 0x000fea0003800200 */
.L_x_21949:
        /* <DEDUP_REMOVED lines=43> */
.L_x_21947:
[----:B------:R-:W-:Y:S05]  /*15db0*/  BSYNC.RECONVERGENT B2 ;  /* 0x0000000000027941 */ /* 0x000fea0003800200 */
.L_x_21946:
        /* <DEDUP_REMOVED lines=17> */
.L_x_21953:
        /* <DEDUP_REMOVED lines=13> */
.L_x_21955:
[----:B------:R-:W-:Y:S05]  /*15fa0*/  BSYNC.RECONVERGENT B3 ;  /* 0x0000000000037941 */ /* 0x000fea0003800200 */
.L_x_21954:
        /* <DEDUP_REMOVED lines=43> */
.L_x_21952:
[----:B------:R-:W-:Y:S05]  /*16260*/  BSYNC.RECONVERGENT B2 ;  /* 0x0000000000027941 */ /* 0x000fea0003800200 */
.L_x_21951:
        /* <DEDUP_REMOVED lines=15> */
.L_x_21958:
        /* <DEDUP_REMOVED lines=13> */
.L_x_21960:
[----:B------:R-:W-:Y:S05]  /*16430*/  BSYNC.RECONVERGENT B3 ;  /* 0x0000000000037941 */ /* 0x000fea0003800200 */
.L_x_21959:
        /* <DEDUP_REMOVED lines=43> */
.L_x_21957:
[----:B------:R-:W-:Y:S05]  /*166f0*/  BSYNC.RECONVERGENT B2 ;  /* 0x0000000000027941 */ /* 0x000fea0003800200 */
.L_x_21956:
        /* <DEDUP_REMOVED lines=17> */
.L_x_21963:
        /* <DEDUP_REMOVED lines=15> */
.L_x_21965:
[----:B------:R-:W-:Y:S05]  /*16900*/  BSYNC.RECONVERGENT B3 ;  /* 0x0000000000037941 */ /* 0x000fea0003800200 */
.L_x_21964:
        /* <DEDUP_REMOVED lines=43> */
.L_x_21962:
[----:B------:R-:W-:Y:S05]  /*16bc0*/  BSYNC.RECONVERGENT B2 ;  /* 0x0000000000027941 */ /* 0x000fea0003800200 */
.L_x_21961:
        /* <DEDUP_REMOVED lines=34> */
.L_x_21925:
        /* <DEDUP_REMOVED lines=16> */
.L_x_21969:
        /* <DEDUP_REMOVED lines=13> */
.L_x_21971:
[----:B------:R-:W-:Y:S05]  /*16fc0*/  BSYNC.RECONVERGENT B3 ;  /* 0x0000000000037941 */ /* 0x000fea0003800200 */
.L_x_21970:
        /* <DEDUP_REMOVED lines=43> */
.L_x_21968:
[----:B------:R-:W-:Y:S05]  /*17280*/  BSYNC.RECONVERGENT B2 ;  /* 0x0000000000027941 */ /* 0x000fea0003800200 */
.L_x_21967:
        /* <DEDUP_REMOVED lines=18> */
.L_x_21974:
        /* <DEDUP_REMOVED lines=13> */
.L_x_21976:
[----:B------:R-:W-:Y:S05]  /*17480*/  BSYNC.RECONVERGENT B3 ;  /* 0x0000000000037941 */ /* 0x000fea0003800200 */
.L_x_21975:
        /* <DEDUP_REMOVED lines=43> */
.L_x_21973:
[----:B------:R-:W-:Y:S05]  /*17740*/  BSYNC.RECONVERGENT B2 ;  /* 0x0000000000027941 */ /* 0x000fea0003800200 */
.L_x_21972:
        /* <DEDUP_REMOVED lines=16> */
.L_x_21979:
        /* <DEDUP_REMOVED lines=13> */
.L_x_21981:
[----:B------:R-:W-:Y:S05]  /*17920*/  BSYNC.RECONVERGENT B3 ;  /* 0x0000000000037941 */ /* 0x000fea0003800200 */
.L_x_21980:
        /* <DEDUP_REMOVED lines=43> */
.L_x_21978:
[----:B------:R-:W-:Y:S05]  /*17be0*/  BSYNC.RECONVERGENT B2 ;  /* 0x0000000000027941 */ /* 0x000fea0003800200 */
.L_x_21977:
        /* <DEDUP_REMOVED lines=16> */
.L_x_21984:
        /* <DEDUP_REMOVED lines=13> */
.L_x_21986:
[----:B------:R-:W-:Y:S05]  /*17dc0*/  BSYNC.RECONVERGENT B3 ;  /* 0x0000000000037941 */ /* 0x000fea0003800200 */
.L_x_21985:
        /* <DEDUP_REMOVED lines=43> */
.L_x_21983:
[----:B------:R-:W-:Y:S05]  /*18080*/  BSYNC.RECONVERGENT B2 ;  /* 0x0000000000027941 */ /* 0x000fea0003800200 */
.L_x_21982:
        /* <DEDUP_REMOVED lines=16> */
.L_x_21966:
        /* <DEDUP_REMOVED lines=24> */
.L_x_21987:
[----:B01----:R-:W-:Y:S01]  /*18310*/  IMAD.MOV.U32 R5, RZ, RZ, R122 ;  /* 0x000000ffff057224 */ /* 0x003fe200078e007a */
[----:B------:R-:W-:-:S07]  /*18320*/  IADD3 R120, PT, PT, R120, 0x20, RZ ;  /* 0x0000002078787810 */ /* 0x000fce0007ffe0ff */
.L_x_21924:
[----:B------:R-:W-:Y:S05]  /*18330*/  BSYNC.RECONVERGENT B1 ;  /* 0x0000000000017941 */ /* 0x000fea0003800200 */
.L_x_21923:
        /* <DEDUP_REMOVED lines=34> */
.L_x_21993:
        /* <DEDUP_REMOVED lines=13> */
.L_x_21995:
[----:B------:R-:W-:Y:S05]  /*18630*/  BSYNC.RECONVERGENT B3 ;  /* 0x0000000000037941 */ /* 0x000fea0003800200 */
.L_x_21994:
        /* <DEDUP_REMOVED lines=42> */
.L_x_21992:
[----:B------:R-:W-:Y:S05]  /*188e0*/  BSYNC.RECONVERGENT B2 ;  /* 0x0000000000027941 */ /* 0x000fea0003800200 */
.L_x_21991:
[----:B------:R-:W0:Y:S01]  /*188f0*/  LDC R0, c[0x0][0x408] ;  /* 0x00010200ff007b82 */ /* 0x000e220000000800 */
[----:B------:R-:W-:Y:S01]  /*18900*/  ISETP.NE.AND P3, PT, R4, 0x1, PT ;  /* 0x000000010400780c */ /* 0x000fe20003f65270 */
[----:B------:R-:W-:Y:S01]  /*18910*/  IMAD.MOV.U32 R123, RZ, RZ, 0x2f800000 ;  /* 0x2f800000ff7b7424 */ /* 0x000fe200078e00ff */
[----:B------:R-:W-:Y:S01]  /*18920*/  I2FP.F32.U32 R2, R2 ;  /* 0x0000000200027245 */ /* 0x000fe20000201000 */
[----:B------:R-:W-:Y:S01]  /*18930*/  BSSY.RECONVERGENT B2, `(.L_x_21996) ;  /* 0x0000049000027945 */ /* 0x000fe20003800200 */
[----:B------:R-:W-:Y:S02]  /*18940*/  HFMA2 R5, -RZ, RZ, 0, 1.1920928955078125e-07 ;  /* 0x00000002ff057431 */ /* 0x000fe400000001ff */
        /* <DEDUP_REMOVED lines=14> */
.L_x_21998:
        /* <DEDUP_REMOVED lines=13> */
.L_x_22000:
[----:B------:R-:W-:Y:S05]  /*18b00*/  BSYNC.RECONVERGENT B3 ;  /* 0x0000000000037941 */ /* 0x000fea0003800200 */
.L_x_21999:
        /* <DEDUP_REMOVED lines=43> */
.L_x_21997:
[----:B------:R-:W-:Y:S05]  /*18dc0*/  BSYNC.RECONVERGENT B2 ;  /* 0x0000000000027941 */ /* 0x000fea0003800200 */
.L_x_21996:
        /* <DEDUP_REMOVED lines=15> */
.L_x_22003:
        /* <DEDUP_REMOVED lines=13> */
.L_x_22005:
[----:B------:R-:W-:Y:S05]  /*18f90*/  BSYNC.RECONVERGENT B3 ;  /* 0x0000000000037941 */ /* 0x000fea0003800200 */
.L_x_22004:
        /* <DEDUP_REMOVED lines=43> */
.L_x_22002:
[----:B------:R-:W-:Y:S05]  /*19250*/  BSYNC.RECONVERGENT B2 ;  /* 0x0000000000027941 */ /* 0x000fea0003800200 */
.L_x_22001:
        /* <DEDUP_REMOVED lines=17> */
.L_x_22008:
        /* <DEDUP_REMOVED lines=13> */
.L_x_22010:
[----:B------:R-:W-:Y:S05]  /*19440*/  BSYNC.RECONVERGENT B3 ;  /* 0x0000000000037941 */ /* 0x000fea0003800200 */
.L_x_22009:
        /* <DEDUP_REMOVED lines=43> */
.L_x_22007:
[----:B------:R-:W-:Y:S05]  /*19700*/  BSYNC.RECONVERGENT B2 ;  /* 0x0000000000027941 */ /* 0x000fea0003800200 */
.L_x_22006:
        /* <DEDUP_REMOVED lines=15> */
.L_x_22013:
        /* <DEDUP_REMOVED lines=13> */
.L_x_22015:
[----:B------:R-:W-:Y:S05]  /*198d0*/  BSYNC.RECONVERGENT B3 ;  /* 0x0000000000037941 */ /* 0x000fea0003800200 */
.L_x_22014:
        /* <DEDUP_REMOVED lines=43> */
.L_x_22012:
[----:B------:R-:W-:Y:S05]  /*19b90*/  BSYNC.RECONVERGENT B2 ;  /* 0x0000000000027941 */ /* 0x000fea0003800200 */
.L_x_22011:
        /* <DEDUP_REMOVED lines=17> */
.L_x_22018:
        /* <DEDUP_REMOVED lines=13> */
.L_x_22020:
[----:B------:R-:W-:Y:S05]  /*19d80*/  BSYNC.RECONVERGENT B3 ;  /* 0x0000000000037941 */ /* 0x000fea0003800200 */
.L_x_22019:
        /* <DEDUP_REMOVED lines=43> */
.L_x_22017:
[----:B------:R-:W-:Y:S05]  /*1a040*/  BSYNC.RECONVERGENT B2 ;  /* 0x0000000000027941 */ /* 0x000fea0003800200 */
.L_x_22016:
        /* <DEDUP_REMOVED lines=15> */
.L_x_22023:
        /* <DEDUP_REMOVED lines=13> */
.L_x_22025:
[----:B------:R-:W-:Y:S05]  /*1a210*/  BSYNC.RECONVERGENT B3 ;  /* 0x0000000000037941 */ /* 0x000fea0003800200 */
.L_x_22024:
        /* <DEDUP_REMOVED lines=43> */
.L_x_22022:
[----:B------:R-:W-:Y:S05]  /*1a4d0*/  BSYNC.RECONVERGENT B2 ;  /* 0x0000000000027941 */ /* 0x000fea0003800200 */
.L_x_22021:
        /* <DEDUP_REMOVED lines=17> */
.L_x_22028:
        /* <DEDUP_REMOVED lines=15> */
.L_x_22030:
[----:B------:R-:W-:Y:S05]  /*1a6e0*/  BSYNC.RECONVERGENT B3 ;  /* 0x0000000000037941 */ /* 0x000fea0003800200 */
.L_x_22029:
        /* <DEDUP_REMOVED lines=43> */
.L_x_22027:
[----:B------:R-:W-:Y:S05]  /*1a9a0*/  BSYNC.RECONVERGENT B2 ;  /* 0x0000000000027941 */ /* 0x000fea0003800200 */
.L_x_22026:
        /* <DEDUP_REMOVED lines=34> */
.L_x_21990:
        /* <DEDUP_REMOVED lines=16> */
.L_x_22034:
        /* <DEDUP_REMOVED lines=13> */
.L_x_22036:
[----:B------:R-:W-:Y:S05]  /*1ada0*/  BSYNC.RECONVERGENT B3 ;  /* 0x0000000000037941 */ /* 0x000fea0003800200 */
.L_x_22035:
        /* <DEDUP_REMOVED lines=43> */
.L_x_22033:
[----:B------:R-:W-:Y:S05]  /*1b060*/  BSYNC.RECONVERGENT B2 ;  /* 0x0000000000027941 */ /* 0x000fea0003800200 */
.L_x_22032:
        /* <DEDUP_REMOVED lines=18> */
.L_x_22039:
        /* <DEDUP_REMOVED lines=13> */
.L_x_22041:
[----:B------:R-:W-:Y:S05]  /*1b260*/  BSYNC.RECONVERGENT B3 ;  /* 0x0000000000037941 */ /* 0x000fea0003800200 */
.L_x_22040:
        /* <DEDUP_REMOVED lines=43> */
.L_x_22038:
[----:B------:R-:W-:Y:S05]  /*1b520*/  BSYNC.RECONVERGENT B2 ;  /* 0x0000000000027941 */ /* 0x000fea0003800200 */
.L_x_22037:
        /* <DEDUP_REMOVED lines=16> */
.L_x_22044:
        /* <DEDUP_REMOVED lines=13> */
.L_x_22046:
[----:B------:R-:W-:Y:S05]  /*1b700*/  BSYNC.RECONVERGENT B3 ;  /* 0x0000000000037941 */ /* 0x000fea0003800200 */
.L_x_22045:
        /* <DEDUP_REMOVED lines=43> */
.L_x_22043:
[----:B------:R-:W-:Y:S05]  /*1b9c0*/  BSYNC.RECONVERGENT B2 ;  /* 0x0000000000027941 */ /* 0x000fea0003800200 */
.L_x_22042:
        /* <DEDUP_REMOVED lines=16> */
.L_x_22049:
        /* <DEDUP_REMOVED lines=13> */
.L_x_22051:
[----:B------:R-:W-:Y:S05]  /*1bba0*/  BSYNC.RECONVERGENT B3 ;  /* 0x0000000000037941 */ /* 0x000fea0003800200 */
.L_x_22050:
        /* <DEDUP_REMOVED lines=43> */
.L_x_22048:
[----:B------:R-:W-:Y:S05]  /*1be60*/  BSYNC.RECONVERGENT B2 ;  /* 0x0000000000027941 */ /* 0x000fea0003800200 */
.L_x_22047:
        /* <DEDUP_REMOVED lines=16> */
.L_x_22031:
        /* <DEDUP_REMOVED lines=24> */
.L_x_22052:
[----:B01----:R-:W-:Y:S01]  /*1c0f0*/  MOV R5, R122 ;  /* 0x0000007a00057202 */ /* 0x003fe20000000f00 */
[----:B------:R-:W-:-:S07]  /*1c100*/  VIADD R120, R120, 0x20 ;  /* 0x0000002078787836 */ /* 0x000fce0000000000 */
.L_x_21989:
[----:B------:R-:W-:Y:S05]  /*1c110*/  BSYNC.RECONVERGENT B1 ;  /* 0x0000000000017941 */ /* 0x000fea0003800200 */
.L_x_21988:
        /* <DEDUP_REMOVED lines=22> */
[----:B0-----:R-:W-:-:S08]  /*1c280*/  MOV R122, R5 ;  /* 0x00000005007a7202 */ /* 0x001fd00000000f00 */
        /* <DEDUP_REMOVED lines=11> */
.L_x_22058:
        /* <DEDUP_REMOVED lines=13> */
.L_x_22060:
[----:B------:R-:W-:Y:S05]  /*1c410*/  BSYNC.RECONVERGENT B3 ;  /* 0x0000000000037941 */ /* 0x000fea0003800200 */
.L_x_22059:
        /* <DEDUP_REMOVED lines=42> */
.L_x_22057:
[----:B------:R-:W-:Y:S05]  /*1c6c0*/  BSYNC.RECONVERGENT B2 ;  /* 0x0000000000027941 */ /* 0x000fea0003800200 */
.L_x_22056:
[----:B------:R-:W0:Y:S01]  /*1c6d0*/  LDC R0, c[0x0][0x408] ;  /* 0x00010200ff007b82 */ /* 0x000e220000000800 */
[----:B------:R-:W-:Y:S01]  /*1c6e0*/  ISETP.NE.AND P3, PT, R4, 0x1, PT ;  /* 0x000000010400780c */ /* 0x000fe20003f65270 */
[----:B------:R-:W-:Y:S01]  /*1c6f0*/  IMAD.MOV.U32 R123, RZ, RZ, 0x2f800000 ;  /* 0x2f800000ff7b7424 */ /* 0x000fe200078e00ff */
[----:B------:R-:W-:Y:S01]  /*1c700*/  I2FP.F32.U32 R2, R2 ;  /* 0x0000000200027245 */ /* 0x000fe20000201000 */
[----:B------:R-:W-:Y:S01]  /*1c710*/  BSSY.RECONVERGENT B2, `(.L_x_22061) ;  /* 0x0000049000027945 */ /* 0x000fe20003800200 */
[----:B------:R-:W-:Y:S01]  /*1c720*/  MOV R5, 0x2 ;  /* 0x0000000200057802 */ /* 0x000fe20000000f00 */
[----:B------:R-:W-:Y:S02]  /*1c730*/  IMAD.MOV.U32 R3, RZ, RZ, R6 ;  /* 0x000000ffff037224 */ /* 0x000fe400078e0006 */
        /* <DEDUP_REMOVED lines=13> */
.L_x_22063:
        /* <DEDUP_REMOVED lines=13> */
.L_x_22065:
[----:B------:R-:W-:Y:S05]  /*1c8e0*/  BSYNC.RECONVERGENT B3 ;  /* 0x0000000000037941 */ /* 0x000fea0003800200 */
.L_x_22064:
        /* <DEDUP_REMOVED lines=43> */
.L_x_22062:
[----:B------:R-:W-:Y:S05]  /*1cba0*/  BSYNC.RECONVERGENT B2 ;  /* 0x0000000000027941 */ /* 0x000fea0003800200 */
.L_x_22061:
        /* <DEDUP_REMOVED lines=15> */
.L_x_22068:
        /* <DEDUP_REMOVED lines=13> */
.L_x_22070:
[----:B------:R-:W-:Y:S05]  /*1cd70*/  BSYNC.RECONVERGENT B3 ;  /* 0x0000000000037941 */ /* 0x000fea0003800200 */
.L_x_22069:
        /* <DEDUP_REMOVED lines=43> */
.L_x_22067:
[----:B------:R-:W-:Y:S05]  /*1d030*/  BSYNC.RECONVERGENT B2 ;  /* 0x0000000000027941 */ /* 0x000fea0003800200 */
.L_x_22066:
        /* <DEDUP_REMOVED lines=17> */
.L_x_22073:
        /* <DEDUP_REMOVED lines=13> */
.L_x_22075:
[----:B------:R-:W-:Y:S05]  /*1d220*/  BSYNC.RECONVERGENT B3 ;  /* 0x0000000000037941 */ /* 0x000fea0003800200 */
.L_x_22074:
        /* <DEDUP_REMOVED lines=43> */
.L_x_22072:
[----:B------:R-:W-:Y:S05]  /*1d4e0*/  BSYNC.RECONVERGENT B2 ;  /* 0x0000000000027941 */ /* 0x000fea0003800200 */
.L_x_22071:
        /* <DEDUP_REMOVED lines=15> */
.L_x_22078:
        /* <DEDUP_REMOVED lines=13> */
.L_x_22080:
[----:B------:R-:W-:Y:S05]  /*1d6b0*/  BSYNC.RECONVERGENT B3 ;  /* 0x0000000000037941 */ /* 0x000fea0003800200 */
.L_x_22079:
        /* <DEDUP_REMOVED lines=43> */
.L_x_22077:
[----:B------:R-:W-:Y:S05]  /*1d970*/  BSYNC.RECONVERGENT B2 ;  /* 0x0000000000027941 */ /* 0x000fea0003800200 */
.L_x_22076:
        /* <DEDUP_REMOVED lines=17> */
.L_x_22083:
        /* <DEDUP_REMOVED lines=13> */
.L_x_22085:
[----:B------:R-:W-:Y:S05]  /*1db60*/  BSYNC.RECONVERGENT B3 ;  /* 0x0000000000037941 */ /* 0x000fea0003800200 */
.L_x_22084:
        /* <DEDUP_REMOVED lines=43> */
.L_x_22082:
[----:B------:R-:W-:Y:S05]  /*1de20*/  BSYNC.RECONVERGENT B2 ;  /* 0x0000000000027941 */ /* 0x000fea0003800200 */
.L_x_22081:
        /* <DEDUP_REMOVED lines=15> */
.L_x_22088:
        /* <DEDUP_REMOVED lines=13> */
.L_x_22090:
[----:B------:R-:W-:Y:S05]  /*1dff0*/  BSYNC.RECONVERGENT B3 ;  /* 0x0000000000037941 */ /* 0x000fea0003800200 */
.L_x_22089:
        /* <DEDUP_REMOVED lines=43> */
.L_x_22087:
[----:B------:R-:W-:Y:S05]  /*1e2b0*/  BSYNC.RECONVERGENT B2 ;  /* 0x0000000000027941 */ /* 0x000fea0003800200 */
.L_x_22086:
        /* <DEDUP_REMOVED lines=17> */
.L_x_22093:
        /* <DEDUP_REMOVED lines=15> */
.L_x_22095:
[----:B------:R-:W-:Y:S05]  /*1e4c0*/  BSYNC.RECONVERGENT B3 ;  /* 0x0000000000037941 */ /* 0x000fea0003800200 */
.L_x_22094:
        /* <DEDUP_REMOVED lines=43> */
.L_x_22092:
[----:B------:R-:W-:Y:S05]  /*1e780*/  BSYNC.RECONVERGENT B2 ;  /* 0x0000000000027941 */ /* 0x000fea0003800200 */
.L_x_22091:
        /* <DEDUP_REMOVED lines=34> */
.L_x_22055:
        /* <DEDUP_REMOVED lines=16> */
.L_x_22099:
        /* <DEDUP_REMOVED lines=13> */
.L_x_22101:
[----:B------:R-:W-:Y:S05]  /*1eb80*/  BSYNC.RECONVERGENT B3 ;  /* 0x0000000000037941 */ /* 0x000fea0003800200 */
.L_x_22100:
        /* <DEDUP_REMOVED lines=42> */
[----:B------:R-:W-:-:S07]  /*1ee30*/  MOV R122, R136 ;  /* 0x00000088007a7202 */ /* 0x000fce0000000f00 */
.L_x_22098:
[----:B------:R-:W-:Y:S05]  /*1ee40*/  BSYNC.RECONVERGENT B2 ;  /* 0x0000000000027941 */ /* 0x000fea0003800200 */
.L_x_22097:
        /* <DEDUP_REMOVED lines=18> */
.L_x_22104:
        /* <DEDUP_REMOVED lines=13> */
.L_x_22106:
[----:B------:R-:W-:Y:S05]  /*1f040*/  BSYNC.RECONVERGENT B3 ;  /* 0x0000000000037941 */ /* 0x000fea0003800200 */
.L_x_22105:
        /* <DEDUP_REMOVED lines=43> */
.L_x_22103:
[----:B------:R-:W-:Y:S05]  /*1f300*/  BSYNC.RECONVERGENT B2 ;  /* 0x0000000000027941 */ /* 0x000fea0003800200 */
.L_x_22102:
        /* <DEDUP_REMOVED lines=16> */
.L_x_22109:
        /* <DEDUP_REMOVED lines=13> */
.L_x_22111:
[----:B------:R-:W-:Y:S05]  /*1f4e0*/  BSYNC.RECONVERGENT B3 ;  /* 0x0000000000037941 */ /* 0x000fea0003800200 */
.L_x_22110:
        /* <DEDUP_REMOVED lines=43> */
.L_x_22108:
[----:B------:R-:W-:Y:S05]  /*1f7a0*/  BSYNC.RECONVERGENT B2 ;  /* 0x0000000000027941 */ /* 0x000fea0003800200 */
.L_x_22107:
        /* <DEDUP_REMOVED lines=16> */
.L_x_22114:
        /* <DEDUP_REMOVED lines=13> */
.L_x_22116:
[----:B------:R-:W-:Y:S05]  /*1f980*/  BSYNC.RECONVERGENT B3 ;  /* 0x0000000000037941 */ /* 0x000fea0003800200 */
.L_x_22115:
        /* <DEDUP_REMOVED lines=43> */
.L_x_22113:
[----:B------:R-:W-:Y:S05]  /*1fc40*/  BSYNC.RECONVERGENT B2 ;  /* 0x0000000000027941 */ /* 0x000fea0003800200 */
.L_x_22112:
        /* <DEDUP_REMOVED lines=16> */
.L_x_22096:
[----:B------:R-:W0:Y:S01]  /*1fd50*/  LDC.64 R136, c[0x0][0x3a8] ;  /* 0x0000ea00ff887b82 */ /* 0x000e220000000a00 */
[----:B------:R-:W-:Y:S02]  /*1fd60*/  SEL R5, RZ, 0x1000000, !P5 ;  /* 0x01000000ff057807 */ /* 0x000fe40006800000 */
[----:B------:R-:W-:Y:S02]  /*1fd70*/  SEL R138, RZ, 0x10000, !P4 ;  /* 0x00010000ff8a7807 */ /* 0x000fe40006000000 */
[----:B------:R-:W-:Y:S02]  /*1fd80*/  SEL R121, RZ, 0x100, !P3 ;  /* 0x00000100ff797807 */ /* 0x000fe40005800000 */
[----:B------:R-:W-:Y:S01]  /*1fd90*/  SEL R140, RZ, 0x1, !P2 ;  /* 0x00000001ff8c7807 */ /* 0x000fe20005000000 */
[----:B------:R-:W1:Y:S01]  /*1fda0*/  LDC.64 R134, c[0x0][0x3b0] ;  /* 0x0000ec00ff867b82 */ /* 0x000e620000000a00 */
[----:B------:R-:W-:-:S05]  /*1fdb0*/  IADD3 R5, PT, PT, R121, R5, R138 ;  /* 0x0000000579057210 */ /* 0x000fca0007ffe08a */
[----:B------:R-:W-:Y:S01]  /*1fdc0*/  IMAD.IADD R121, R5, 0x1, R140 ;  /* 0x0000000105797824 */ /* 0x000fe200078e028c */
[----:B------:R-:W-:Y:S01]  /*1fdd0*/  MOV R5, R122 ;  /* 0x0000007a00057202 */ /* 0x000fe20000000f00 */
[----:B0-----:R-:W-:-:S05]  /*1fde0*/  IMAD.WIDE.U32 R136, R120, 0x10, R136 ;  /* 0x0000001078887825 */ /* 0x001fca00078e0088 */
[----:B------:R0:W-:Y:S01]  /*1fdf0*/  STG.E.128 desc[UR8][R136.64], R116 ;  /* 0x0000007488007986 */ /* 0x0001e2000c101d08 */
[----:B-1----:R-:W-:-:S05]  /*1fe00*/  IMAD.WIDE.U32 R134, R120, 0x4, R134 ;  /* 0x0000000478867825 */ /* 0x002fca00078e0086 */
[----:B------:R0:W-:Y:S01]  /*1fe10*/  STG.E desc[UR8][R134.64], R121 ;  /* 0x0000007986007986 */ /* 0x0001e2000c101908 */
[----:B------:R-:W-:Y:S05]  /*1fe20*/  @!P0 BRA `(.L_x_22054) ;  /* 0x00000000002c8947 */ /* 0x000fea0003800000 */
[----:B------:R-:W1:Y:S01]  /*1fe30*/  LDC.64 R122, c[0x0][0x3b8] ;  /* 0x0000ee00ff7a7b82 */ /* 0x000e620000000a00 */
[----:B0-----:R-:W-:Y:S01]  /*1fe40*/  IMAD.U32 R134, R2, 0x10000, RZ ;  /* 0x0001000002867824 */ /* 0x001fe200078e00ff */
[----:B------:R-:W-:Y:S02]  /*1fe50*/  LOP3.LUT R121, R0, 0xffff, RZ, 0xc0, !PT ;  /* 0x0000ffff00797812 */ /* 0x000fe400078ec0ff */
[----:B------:R-:W-:Y:S02]  /*1fe60*/  LOP3.LUT R136, R3, 0xff, RZ, 0xc0, !PT ;  /* 0x000000ff03887812 */ /* 0x000fe400078ec0ff */
[----:B------:R-:W-:-:S04]  /*1fe70*/  LOP3.LUT R134, R134, 0xff0000, RZ, 0xc0, !PT ;  /* 0x00ff000086867812 */ /* 0x000fc800078ec0ff */
[----:B------:R-:W-:Y:S02]  /*1fe80*/  LEA R121, R121, R134, 0x18 ;  /* 0x0000008679797211 */ /* 0x000fe400078ec0ff */
[----:B------:R-:W-:-:S03]  /*1fe90*/  LOP3.LUT R134, R4, 0xff, RZ, 0xc0, !PT ;  /* 0x000000ff04867812 */ /* 0x000fc600078ec0ff */
[----:B------:R-:W-:-:S05]  /*1fea0*/  IMAD R121, R136, 0x100, R121 ;  /* 0x0000010088797824 */ /* 0x000fca00078e0279 */
[----:B------:R-:W-:Y:S01]  /*1feb0*/  IADD3 R121, PT, PT, R121, R134, RZ ;  /* 0x0000008679797210 */ /* 0x000fe20007ffe0ff */
[----:B-1----:R-:W-:-:S05]  /*1fec0*/  IMAD.WIDE.U32 R122, R120, 0x4, R122 ;  /* 0x00000004787a7825 */ /* 0x002fca00078e007a */
[----:B------:R1:W-:Y:S02]  /*1fed0*/  STG.E desc[UR8][R122.64], R121 ;  /* 0x000000797a007986 */ /* 0x0003e4000c101908 */
.L_x_22054:
[----:B------:R-:W-:Y:S05]  /*1fee0*/  BSYNC.RECONVERGENT B1 ;  /* 0x0000000000017941 */ /* 0x000fea0003800200 */
.L_x_22053:
[----:B------:R-:W-:Y:S01]  /*1fef0*/  FADD.FTZ R120, RZ, R88 ;  /* 0x00000058ff787221 */ /* 0x000fe20000010000 */
[C---:B------:R-:W-:Y:S01]  /*1ff00*/  ISETP.GE.U32.AND P5, PT, R13.reuse, 0x20, PT ;  /* 0x000000200d00780c */ /* 0x040fe20003fa6070 */
[----:B------:R-:W2:Y:S01]  /*1ff10*/  S2R R138, SR_TID.X ;  /* 0x00000000008a7919 */ /* 0x000ea20000002100 */
[----:B------:R-:W-:Y:S01]  /*1ff20*/  ISETP.GT.U32.AND P4, PT, R13, 0x3f, PT ;  /* 0x0000003f0d00780c */ /* 0x000fe20003f84070 */
[----:B01----:R-:W-:Y:S01]  /*1ff30*/  FADD.FTZ R121, R89, R120 ;  /* 0x0000007859797221 */ /* 0x003fe20000010000 */
        /* <DEDUP_REMOVED lines=35> */
[----:B------:R-:W-:Y:S01]  /*20170*/  FADD.FTZ R120, R116, R121 ;  /* 0x0000007974787221 */ /* 0x000fe20000010000 */
[----:B------:R-:W-:-:S03]  /*20180*/  P2R R137, PR, RZ, 0x40 ;  /* 0x00000040ff897803 */ /* 0x000fc60000000000 */
[----:B------:R-:W-:-:S04]  /*20190*/  FADD.FTZ R123, R117, R120 ;  /* 0x00000078757b7221 */ /* 0x000fc80000010000 */
[----:B------:R-:W-:-:S04]  /*201a0*/  FADD.FTZ R120, R118, R123 ;  /* 0x0000007b76787221 */ /* 0x000fc80000010000 */
[----:B------:R-:W-:Y:S01]  /*201b0*/  @P6 FADD.FTZ R121, R119, R120 ;  /* 0x0000007877796221 */ /* 0x000fe20000010000 */
[----:B--2---:R-:W-:-:S04]  /*201c0*/  LOP3.LUT P6, RZ, R138, 0x1f, RZ, 0xc0, !PT ;  /* 0x0000001f8aff7812 */ /* 0x004fc800078cc0ff */
[----:B------:R-:W-:Y:S01]  /*201d0*/  P2R R120, PR, RZ, 0x40 ;  /* 0x00000040ff787803 */ /* 0x000fe20000000000 */
[----:B------:R-:W-:Y:S08]  /*201e0*/  BRA.DIV UR34, `(.L_x_22117) ;  /* 0x00000012222c7947 */ /* 0x000ff0000b800000 */
[----:B------:R-:W0:Y:S01]  /*201f0*/  SHFL.BFLY PT, R120, R121, 0x1, 0x1f ;  /* 0x0c201f0079787f89 */ /* 0x000e2200000e0000 */
[----:B------:R-:W-:Y:S01]  /*20200*/  ISETP.NE.AND P6, PT, R137, RZ, PT ;  /* 0x000000ff8900720c */ /* 0x000fe20003fc5270 */
        /* <DEDUP_REMOVED lines=31> */
[----:B------:R-:W-:Y:S02]  /*20400*/  ISETP.NE.AND P4, PT, R139, RZ, PT ;  /* 0x000000ff8b00720c */ /* 0x000fe40003f85270 */
        /* <DEDUP_REMOVED lines=54> */
.L_x_22146:
[----:B------:R-:W-:Y:S01]  /*20770*/  LOP3.LUT P1, RZ, R138, 0x1f, RZ, 0xc0, !PT ;  /* 0x0000001f8aff7812 */ /* 0x000fe2000782c0ff */
[C---:B------:R-:W-:Y:S01]  /*20780*/  FMUL.FTZ R120, R137.reuse, R137 ;  /* 0x0000008989787220 */ /* 0x040fe20000410000 */
        /* <DEDUP_REMOVED lines=15> */
[----:B0-----:R-:W0:Y:S01]  /*20880*/  LDC.64 R136, c[0x0][0x428] ;  /* 0x00010a00ff887b82 */ /* 0x001e220000000a00 */
        /* <DEDUP_REMOVED lines=12> */
[----:B0-----:R-:W-:-:S04]  /*20950*/  IMAD.WIDE.U32 R136, R126, 0x10, R136 ;  /* 0x000000107e887825 */ /* 0x001fc800078e0088 */
[----:B------:R-:W-:Y:S01]  /*20960*/  VIADD R126, R126, 0x20 ;  /* 0x000000207e7e7836 */ /* 0x000fe20000000000 */
[----:B------:R1:W-:Y:S06]  /*20970*/  STG.E.128 desc[UR8][R136.64], R120 ;  /* 0x0000007888007986 */ /* 0x0003ec000c101d08 */
.L_x_22119:
[----:B------:R-:W-:Y:S05]  /*20980*/  BSYNC.RECONVERGENT B1 ;  /* 0x0000000000017941 */ /* 0x000fea0003800200 */
.L_x_22118:
[----:B------:R-:W-:Y:S01]  /*20990*/  ISETP.NE.AND P0, PT, R129, RZ, PT ;  /* 0x000000ff8100720c */ /* 0x000fe20003f05270 */
        /* <DEDUP_REMOVED lines=15> */
[----:B------:R-:W-:Y:S01]  /*20a90*/  FFMA.FTZ R123, R140, R27, R31 ;  /* 0x0000001b8c7b7223 */ /* 0x000fe2000001001f */
[----:B------:R-:W-:-:S04]  /*20aa0*/  IADD3 R126, PT, PT, R126, 0x20, RZ ;  /* 0x000000207e7e7810 */ /* 0x000fc80007ffe0ff */
[----:B------:R2:W-:Y:S03]  /*20ab0*/  STG.E.128 desc[UR8][R136.64], R120 ;  /* 0x0000007888007986 */ /* 0x0005e6000c101d08 */
.L_x_22121:
[----:B------:R-:W-:Y:S05]  /*20ac0*/  BSYNC.RECONVERGENT B1 ;  /* 0x0000000000017941 */ /* 0x000fea0003800200 */
.L_x_22120:
[----:B------:R-:W-:Y:S01]  /*20ad0*/  ISETP.NE.AND P0, PT, R130, RZ, PT ;  /* 0x000000ff8200720c */ /* 0x000fe20003f05270 */
        /* <DEDUP_REMOVED lines=11> */
[----:B-----5:R-:W-:Y:S01]  /*20b90*/  FFMA.FTZ R122, R129, R34, R38 ;  /* 0x00000022817a7223 */ /* 0x020fe20000010026 */
[----:B0-----:R-:W-:-:S04]  /*20ba0*/  IMAD.WIDE.U32 R136, R126, 0x10, R120 ;  /* 0x000000107e887825 */ /* 0x001fc800078e0078 */
[----:B------:R-:W-:Y:S01]  /*20bb0*/  FFMA.FTZ R120, R123, R32, R36 ;  /* 0x000000207b787223 */ /* 0x000fe20000010024 */
[----:B------:R-:W-:Y:S01]  /*20bc0*/  FFMA.FTZ R121, R130, R33, R37 ;  /* 0x0000002182797223 */ /* 0x000fe20000010025 */
[----:B------:R-:W-:Y:S01]  /*20bd0*/  FFMA.FTZ R123, R138, R35, R39 ;  /* 0x000000238a7b7223 */ /* 0x000fe20000010027 */
[----:B------:R-:W-:-:S04]  /*20be0*/  VIADD R126, R126, 0x20 ;  /* 0x000000207e7e7836 */ /* 0x000fc80000000000 */
[----:B------:R3:W-:Y:S03]  /*20bf0*/  STG.E.128 desc[UR8][R136.64], R120 ;  /* 0x0000007888007986 */ /* 0x0007e6000c101d08 */
.L_x_22123:
[----:B------:R-:W-:Y:S05]  /*20c00*/  BSYNC.RECONVERGENT B1 ;  /* 0x0000000000017941 */ /* 0x000fea0003800200 */
.L_x_22122:
[----:B------:R-:W-:Y:S01]  /*20c10*/  ISETP.NE.AND P0, PT, R131, RZ, PT ;  /* 0x000000ff8300720c */ /* 0x000fe20003f05270 */
        /* <DEDUP_REMOVED lines=18> */
.L_x_22125:
[----:B------:R-:W-:Y:S05]  /*20d40*/  BSYNC.RECONVERGENT B1 ;  /* 0x0000000000017941 */ /* 0x000fea0003800200 */
.L_x_22124:
[----:B------:R-:W-:Y:S01]  /*20d50*/  ISETP.NE.AND P0, PT, R132, RZ, PT ;  /* 0x000000ff8400720c */ /* 0x000fe20003f05270 */
        /* <DEDUP_REMOVED lines=16> */
[----:B------:R-:W-:-:S04]  /*20e60*/  VIADD R126, R126, 0x20 ;  /* 0x000000207e7e7836 */ /* 0x000fc80000000000 */
[----:B------:R0:W-:Y:S03]  /*20e70*/  STG.E.128 desc[UR8][R130.64], R120 ;  /* 0x0000007882007986 */ /* 0x0001e6000c101d08 */
.L_x_22127:
[----:B------:R-:W-:Y:S05]  /*20e80*/  BSYNC.RECONVERGENT B1 ;  /* 0x0000000000017941 */ /* 0x000fea0003800200 */
.L_x_22126:
        /* <DEDUP_REMOVED lines=19> */
.L_x_22129:
[----:B------:R-:W-:Y:S05]  /*20fc0*/  BSYNC.RECONVERGENT B1 ;  /* 0x0000000000017941 */ /* 0x000fea0003800200 */
.L_x_22128:
        /* <DEDUP_REMOVED lines=19> */
.L_x_22131:
[----:B------:R-:W-:Y:S05]  /*21100*/  BSYNC.RECONVERGENT B1 ;  /* 0x0000000000017941 */ /* 0x000fea0003800200 */
.L_x_22130:
        /* <DEDUP_REMOVED lines=16> */
[----:B------:R-:W-:-:S05]  /*21210*/  FFMA.FTZ R123, R134, R75, R79 ;  /* 0x0000004b867b7223 */ /* 0x000fca000001004f */
[----:B------:R0:W-:Y:S02]  /*21220*/  STG.E.128 desc[UR8][R126.64], R120 ;  /* 0x000000787e007986 */ /* 0x0001e4000c101d08 */
.L_x_22133:
[----:B------:R-:W-:Y:S05]  /*21230*/  BSYNC.RECONVERGENT B1 ;  /* 0x0000000000017941 */ /* 0x000fea0003800200 */
.L_x_22132:
[----:B01234-:R-:W0:Y:S02]  /*21240*/  LDC.64 R120, c[0x0][0x380] ;  /* 0x0000e000ff787b82 */ /* 0x01fe240000000a00 */
[----:B0-----:R-:W-:-:S04]  /*21250*/  LEA R15, R120, R15, 0x2 ;  /* 0x0000000f780f7211 */ /* 0x001fc800078e10ff */
[----:B------:R-:W-:-:S13]  /*21260*/  ISETP.GE.AND P0, PT, R15, R121, PT ;  /* 0x000000790f00720c */ /* 0x000fda0003f06270 */
[----:B------:R-:W-:Y:S05]  /*21270*/  @!P0 BRA `(.L_x_22134) ;  /* 0xfffffdfc00488947 */ /* 0x000fea000383ffff */
[----:B------:R-:W-:Y:S05]  /*21280*/  BSYNC B0 ;  /* 0x0000000000007941 */ /* 0x000fea0003800000 */
.L_x_21597:
[----:B------:R-:W-:Y:S05]  /*21290*/  EXIT ;  /* 0x000000000000794d */ /* 0x000fea0003800000 */
.L_x_22117:
        /* <DEDUP_REMOVED lines=8> */
.L_x_22136:
[----:B------:R-:W-:Y:S05]  /*21320*/  BSYNC B1 ;  /* 0x0000000000017941 */ /* 0x000fea0003800000 */
.L_x_22135:
        /* <DEDUP_REMOVED lines=9> */
.L_x_22137:
[----:B------:R-:W-:Y:S01]  /*213c0*/  HFMA2 R142, -RZ, RZ, 0, 2.384185791015625e-07 ;  /* 0x00000004ff8e7431 */ /* 0x000fe200000001ff */
[----:B------:R-:W-:-:S05]  /*213d0*/  MOV R123, R141 ;  /* 0x0000008d007b7202 */ /* 0x000fca0000000f00 */
[----:B------:R-:W-:-:S04]  /*213e0*/  FADD.FTZ R123, R122, R123 ;  /* 0x0000007b7a7b7221 */ /* 0x000fc80000010000 */
[----:B------:R-:W-:-:S07]  /*213f0*/  IMAD.MOV.U32 R143, RZ, RZ, R123 ;  /* 0x000000ffff8f7224 */ /* 0x000fce00078e007b */
[----:B------:R-:W-:Y:S05]  /*21400*/  WARPSYNC.COLLECTIVE R140, `(.L_x_22138) ;  /* 0x000000008c087348 */ /* 0x000fea0003c00000 */
[----:B------:R0:W1:Y:S02]  /*21410*/  SHFL.BFLY P6, R141, R143, R142, R145 ;  /* 0x0c00008e8f8d7389 */ /* 0x00006400000c0091 */
[----:B01----:R-:W-:Y:S05]  /*21420*/  ENDCOLLECTIVE ;  /* 0x000000000000791b */ /* 0x003fea0003800000 */
.L_x_22138:
[----:B------:R-:W-:Y:S02]  /*21430*/  IMAD.MOV.U32 R142, RZ, RZ, 0x8 ;  /* 0x00000008ff8e7424 */ /* 0x000fe400078e00ff */
[----:B------:R-:W-:-:S04]  /*21440*/  IMAD.MOV.U32 R120, RZ, RZ, R141 ;  /* 0x000000ffff787224 */ /* 0x000fc800078e008d */
[----:B------:R-:W-:-:S05]  /*21450*/  FADD.FTZ R134, R123, R120 ;  /* 0x000000787b867221 */ /* 0x000fca0000010000 */
[----:B------:R-:W-:-:S07]  /*21460*/  MOV R143, R134 ;  /* 0x00000086008f7202 */ /* 0x000fce0000000f00 */
[----:B------:R-:W-:Y:S05]  /*21470*/  WARPSYNC.COLLECTIVE R140, `(.L_x_22139) ;  /* 0x000000008c087348 */ /* 0x000fea0003c00000 */
[----:B------:R0:W1:Y:S02]  /*21480*/  SHFL.BFLY P6, R141, R143, R142, R145 ;  /* 0x0c00008e8f8d7389 */ /* 0x00006400000c0091 */
[----:B01----:R-:W-:Y:S05]  /*21490*/  ENDCOLLECTIVE ;  /* 0x000000000000791b */ /* 0x003fea0003800000 */
.L_x_22139:
        /* <DEDUP_REMOVED lines=8> */
.L_x_22140:
[----:B------:R-:W-:Y:S01]  /*21520*/  IMAD.MOV.U32 R142, RZ, RZ, 0x1 ;  /* 0x00000001ff8e7424 */ /* 0x000fe200078e00ff */
[----:B------:R-:W-:Y:S01]  /*21530*/  ISETP.NE.AND P6, PT, R137, RZ, PT ;  /* 0x000000ff8900720c */ /* 0x000fe20003fc5270 */
        /* <DEDUP_REMOVED lines=22> */
[----:B------:R-:W-:Y:S02]  /*216a0*/  ISETP.NE.AND P4, PT, R139, RZ, PT ;  /* 0x000000ff8b00720c */ /* 0x000fe40003f85270 */
        /* <DEDUP_REMOVED lines=50> */
.L_x_22141:
[----:B------:R-:W-:Y:S01]  /*219d0*/  HFMA2 R142, -RZ, RZ, 0, 1.1920928955078125e-07 ;  /* 0x00000002ff8e7431 */ /* 0x000fe200000001ff */
[----:B------:R-:W-:-:S05]  /*219e0*/  MOV R121, R141 ;  /* 0x0000008d00797202 */ /* 0x000fca0000000f00 */
[----:B------:R-:W-:-:S04]  /*219f0*/  FADD.FTZ R121, R120, R121 ;  /* 0x0000007978797221 */ /* 0x000fc80000010000 */
[----:B------:R-:W-:-:S07]  /*21a00*/  IMAD.MOV.U32 R143, RZ, RZ, R121 ;  /* 0x000000ffff8f7224 */ /* 0x000fce00078e0079 */
[----:B------:R-:W-:Y:S05]  /*21a10*/  WARPSYNC.COLLECTIVE R140, `(.L_x_22142) ;  /* 0x000000008c087348 */ /* 0x000fea0003c00000 */
[----:B------:R0:W1:Y:S02]  /*21a20*/  SHFL.BFLY P6, R141, R143, R142, R145 ;  /* 0x0c00008e8f8d7389 */ /* 0x00006400000c0091 */
[----:B01----:R-:W-:Y:S05]  /*21a30*/  ENDCOLLECTIVE ;  /* 0x000000000000791b */ /* 0x003fea0003800000 */
.L_x_22142:
[----:B------:R-:W-:Y:S02]  /*21a40*/  IMAD.MOV.U32 R142, RZ, RZ, 0x4 ;  /* 0x00000004ff8e7424 */ /* 0x000fe400078e00ff */
[----:B------:R-:W-:-:S04]  /*21a50*/  IMAD.MOV.U32 R122, RZ, RZ, R141 ;  /* 0x000000ffff7a7224 */ /* 0x000fc800078e008d */
[----:B------:R-:W-:-:S05]  /*21a60*/  FADD.FTZ R122, R121, R122 ;  /* 0x0000007a797a7221 */ /* 0x000fca0000010000 */
[----:B------:R-:W-:-:S07]  /*21a70*/  MOV R143, R122 ;  /* 0x0000007a008f7202 */ /* 0x000fce0000000f00 */
[----:B------:R-:W-:Y:S05]  /*21a80*/  WARPSYNC.COLLECTIVE R140, `(.L_x_22143) ;  /* 0x000000008c087348 */ /* 0x000fea0003c00000 */
[----:B------:R0:W1:Y:S02]  /*21a90*/  SHFL.BFLY P6, R141, R143, R142, R145 ;  /* 0x0c00008e8f8d7389 */ /* 0x00006400000c0091 */
[----:B01----:R-:W-:Y:S05]  /*21aa0*/  ENDCOLLECTIVE ;  /* 0x000000000000791b */ /* 0x003fea0003800000 */
.L_x_22143:
[----:B------:R-:W-:Y:S01]  /*21ab0*/  HFMA2 R142, -RZ, RZ, 0, 4.76837158203125e-07 ;  /* 0x00000008ff8e7431 */ /* 0x000fe200000001ff */
[----:B------:R-:W-:-:S05]  /*21ac0*/  MOV R123, R141 ;  /* 0x0000008d007b7202 */ /* 0x000fca0000000f00 */
[----:B------:R-:W-:-:S04]  /*21ad0*/  FADD.FTZ R123, R122, R123 ;  /* 0x0000007b7a7b7221 */ /* 0x000fc80000010000 */
[----:B------:R-:W-:-:S07]  /*21ae0*/  IMAD.MOV.U32 R143, RZ, RZ, R123 ;  /* 0x000000ffff8f7224 */ /* 0x000fce00078e007b */
[----:B------:R-:W-:Y:S05]  /*21af0*/  WARPSYNC.COLLECTIVE R140, `(.L_x_22144) ;  /* 0x000000008c087348 */ /* 0x000fea0003c00000 */
[----:B------:R0:W1:Y:S02]  /*21b00*/  SHFL.BFLY P6, R141, R143, R142, R145 ;  /* 0x0c00008e8f8d7389 */ /* 0x00006400000c0091 */
[----:B01----:R-:W-:Y:S05]  /*21b10*/  ENDCOLLECTIVE ;  /* 0x000000000000791b */ /* 0x003fea0003800000 */
.L_x_22144:
[----:B------:R-:W-:Y:S02]  /*21b20*/  IMAD.MOV.U32 R142, RZ, RZ, 0x10 ;  /* 0x00000010ff8e7424 */ /* 0x000fe400078e00ff */
[----:B------:R-:W-:-:S04]  /*21b30*/  IMAD.MOV.U32 R134, RZ, RZ, R141 ;  /* 0x000000ffff867224 */ /* 0x000fc800078e008d */
[----:B------:R-:W-:-:S05]  /*21b40*/  FADD.FTZ R136, R123, R134 ;  /* 0x000000867b887221 */ /* 0x000fca0000010000 */
[----:B------:R-:W-:-:S07]  /*21b50*/  MOV R143, R136 ;  /* 0x00000088008f7202 */ /* 0x000fce0000000f00 */
[----:B------:R-:W-:Y:S05]  /*21b60*/  WARPSYNC.COLLECTIVE R140, `(.L_x_22145) ;  /* 0x000000008c087348 */ /* 0x000fea0003c00000 */
[----:B------:R0:W1:Y:S02]  /*21b70*/  SHFL.BFLY P6, R141, R143, R142, R145 ;  /* 0x0c00008e8f8d7389 */ /* 0x00006400000c0091 */
[----:B01----:R-:W-:Y:S05]  /*21b80*/  ENDCOLLECTIVE ;  /* 0x000000000000791b */ /* 0x003fea0003800000 */
.L_x_22145:
[----:B------:R-:W-:Y:S01]  /*21b90*/  MOV R139, R141 ;  /* 0x0000008d008b7202 */ /* 0x000fe20000000f00 */
[----:B------:R-:W-:Y:S06]  /*21ba0*/  BRA `(.L_x_22146) ;  /* 0xffffffe800f07947 */ /* 0x000fec000383ffff */
.L_x_22147:
        /* <DEDUP_REMOVED lines=13> */
.L_x_22748:


//--------------------- .text._ZN10layer_norm31ln_parallel_residual_fwd_kernelINS_13Kernel_traitsIfffffjLj1024ELj1ELj4ELj1ELj16ENS_18Kernel_traits_baseILj1024EfffffjLj128EEEEELb1ELb1ELb1EEEvNS_9FwdParamsE --------------------------
	.section	.text._ZN10layer_norm31ln_parallel_residual_fwd_kernelINS_13Kernel_traitsIfffffjLj1024ELj1ELj4ELj1ELj16ENS_18Kernel_traits_baseILj1024EfffffjLj128EEEEELb1ELb1ELb1EEEvNS_9FwdParamsE,"ax",@progbits
	.align	128
        .global         _ZN10layer_norm31ln_parallel_residual_fwd_kernelINS_13Kernel_traitsIfffffjLj1024ELj1ELj4ELj1ELj16ENS_18Kernel_traits_baseILj1024EfffffjLj128EEEEELb1ELb1ELb1EEEvNS_9FwdParamsE
        .type           _ZN10layer_norm31ln_parallel_residual_fwd_kernelINS_13Kernel_traitsIfffffjLj1024ELj1ELj4ELj1ELj16ENS_18Kernel_traits_baseILj1024EfffffjLj128EEEEELb1ELb1ELb1EEEvNS_9FwdParamsE,@function
        .size           _ZN10layer_norm31ln_parallel_residual_fwd_kernelINS_13Kernel_traitsIfffffjLj1024ELj1ELj4ELj1ELj16ENS_18Kernel_traits_baseILj1024EfffffjLj128EEEEELb1ELb1ELb1EEEvNS_9FwdParamsE,(.L_x_22749 - _ZN10layer_norm31ln_parallel_residual_fwd_kernelINS_13Kernel_traitsIfffffjLj1024ELj1ELj4ELj1ELj16ENS_18Kernel_traits_baseILj1024EfffffjLj128EEEEELb1ELb1ELb1EEEvNS_9FwdParamsE)
        .other          _ZN10layer_norm31ln_parallel_residual_fwd_kernelINS_13Kernel_traitsIfffffjLj1024ELj1ELj4ELj1ELj16ENS_18Kernel_traits_baseILj1024EfffffjLj128EEEEELb1ELb1ELb1EEEvNS_9FwdParamsE,@"STO_CUDA_ENTRY STV_DEFAULT"
_ZN10layer_norm31ln_parallel_residual_fwd_kernelINS_13Kernel_traitsIfffffjLj1024ELj1ELj4ELj1ELj16ENS_18Kernel_traits_baseILj1024EfffffjLj128EEEEELb1ELb1ELb1EEEvNS_9FwdParamsE:
.text._ZN10layer_norm31ln_parallel_residual_fwd_kernelINS_13Kernel_traitsIfffffjLj1024ELj1ELj4ELj1ELj16ENS_18Kernel_traits_baseILj1024EfffffjLj128EEEEELb1ELb1ELb1EEEvNS_9FwdParamsE:
[----:B------:R-:W-:Y:S01]  /*0000*/  LDC R1, c[0x0][0x37c] ;  /* 0x0000df00ff017b82 */ /* 0x000fe20000000800 */
[----:B------:R-:W0:Y:S01]  /*0010*/  LDCU.U8 UR4, c[0x0][0x464] ;  /* 0x00008c80ff0477ac */ /* 0x000e220008000000 */
[----:B------:R-:W1:Y:S01]  /*0020*/  LDCU.64 UR6, c[0x0][0x450] ;  /* 0x00008a00ff0677ac */ /* 0x000e620008000a00 */
[----:B------:R-:W2:Y:S05]  /*0030*/  LDCU.64 UR8, c[0x0][0x358] ;  /* 0x00006b00ff0877ac */ /* 0x000eaa0008000a00 */
[----:B------:R-:W3:Y:S01]  /*0040*/  LDC R125, c[0x0][0x458] ;  /* 0x00011600ff7d7b82 */ /* 0x000ee20000000800 */
[----:B------:R-:W4:Y:S07]  /*0050*/  LDCU.64 UR10, c[0x0][0x438] ;  /* 0x00008700ff0a77ac */ /* 0x000f2e0008000a00 */
[----:B------:R-:W5:Y:S01]  /*0060*/  LDC R8, c[0x0][0x45c] ;  /* 0x00011700ff087b82 */ /* 0x000f620000000800 */
[----:B0-----:R-:W-:Y:S01]  /*0070*/  ISETP.NE.AND P0, PT, RZ, UR4, PT ;  /* 0x00000004ff007c0c */ /* 0x001fe2000bf05270 */
[----:B-1----:R-:W-:-:S02]  /*0080*/  IMAD.U32 R2, RZ, RZ, UR6 ;  /* 0x00000006ff027e24 */ /* 0x002fc4000f8e00ff */
[----:B------:R-:W-:-:S10]  /*0090*/  IMAD.U32 R3, RZ, RZ, UR7 ;  /* 0x00000007ff037e24 */ /* 0x000fd4000f8e00ff */
[----:B--2---:R-:W2:Y:S01]  /*00a0*/  @P0 LDG.E.64 R2, desc[UR8][R2.64] ;  /* 0x0000000802020981 */ /* 0x004ea2000c1e1b00 */
[----:B------:R-:W0:Y:S01]  /*00b0*/  @P0 LDC R7, c[0x0][0x460] ;  /* 0x00011800ff070b82 */ /* 0x000e220000000800 */
[----:B---3--:R-:W-:Y:S01]  /*00c0*/  @P0 MOV R4, R125 ;  /* 0x0000007d00040202 */ /* 0x008fe20000000f00 */
[----:B-----5:R-:W-:-:S06]  /*00d0*/  @P0 IMAD.MOV.U32 R5, RZ, RZ, R8 ;  /* 0x000000ffff050224 */ /* 0x020fcc00078e0008 */
[----:B------:R-:W0:Y:S01]  /*00e0*/  @P0 LDG.E.64 R4, desc[UR8][R4.64] ;  /* 0x0000000804040981 */ /* 0x000e22000c1e1b00 */
[----:B------:R-:W1:Y:S01]  /*00f0*/  S2UR UR5, SR_CTAID.X ;  /* 0x00000000000579c3 */ /* 0x000e620000002500 */
[----:B----4-:R-:W-:Y:S01]  /*0100*/  UISETP.NE.U32.AND UP0, UPT, UR10, URZ, UPT ;  /* 0x000000ff0a00728c */ /* 0x010fe2000bf05070 */
[----:B------:R-:W3:Y:S03]  /*0110*/  S2R R6, SR_TID.X ;  /* 0x0000000000067919 */ /* 0x000ee60000002100 */
[----:B------:R-:W-:Y:S02]  /*0120*/  UISETP.NE.AND.EX UP0, UPT, UR11, URZ, UPT, UP0 ;  /* 0x000000ff0b00728c */ /* 0x000fe4000bf05300 */
[----:B-1----:R-:W-:Y:S01]  /*0130*/  USHF.L.U32 UR4, UR5, 0x2, URZ ;  /* 0x0000000205047899 */ /* 0x002fe200080006ff */
[----:B---3--:R-:W-:-:S05]  /*0140*/  SHF.R.U32.HI R13, RZ, 0x5, R6 ;  /* 0x00000005ff0d7819 */ /* 0x008fca0000011606 */
[----:B------:R-:W-:Y:S02]  /*0150*/  LOP3.LUT R13, R13, UR4, RZ, 0xfc, !PT ;  /* 0x000000040d0d7c12 */ /* 0x000fe4000f8efcff */
[----:B--2---:R-:W-:Y:S02]  /*0160*/  @P0 R2UR UR7, R3 ;  /* 0x00000000030702ca */ /* 0x004fe400000e0000 */
[----:B------:R-:W1:Y:S01]  /*0170*/  LDC R3, c[0x0][0x360] ;  /* 0x0000d800ff037b82 */ /* 0x000e620000000800 */
[----:B------:R-:W-:Y:S02]  /*0180*/  @P0 R2UR UR6, R2 ;  /* 0x00000000020602ca */ /* 0x000fe400000e0000 */
[----:B------:R-:W-:-:S08]  /*0190*/  LOP3.LUT R2, R6, 0x1f, RZ, 0xc0, !PT ;  /* 0x0000001f06027812 */ /* 0x000fd000078ec0ff */
[----:B------:R-:W-:Y:S02]  /*01a0*/  UIADD3 UR13, UPT, UPT, UR7, -0x4498517b, URZ ;  /* 0xbb67ae85070d7890 */ /* 0x000fe4000fffe0ff */
[----:B------:R-:W-:Y:S01]  /*01b0*/  UIADD3 UR15, UPT, UPT, UR7, 0x76cf5d0a, URZ ;  /* 0x76cf5d0a070f7890 */ /* 0x000fe2000fffe0ff */
[----:B0-----:R-:W-:Y:S01]  /*01c0*/  @P0 IADD3 R125, P1, PT, R4, R7, RZ ;  /* 0x00000007047d0210 */ /* 0x001fe20007f3e0ff */
[----:B------:R-:W-:Y:S02]  /*01d0*/  UIADD3 UR12, UPT, UPT, UR6, -0x61c88647, URZ ;  /* 0x9e3779b9060c7890 */ /* 0x000fe4000fffe0ff */
[----:B------:R-:W-:Y:S02]  /*01e0*/  UIADD3 UR14, UPT, UPT, UR6, 0x3c6ef372, URZ ;  /* 0x3c6ef372060e7890 */ /* 0x000fe4000fffe0ff */
[----:B------:R-:W-:Y:S01]  /*01f0*/  @P0 IMAD.X R8, RZ, RZ, R5, P1 ;  /* 0x000000ffff080224 */ /* 0x000fe200008e0605 */
[----:B------:R-:W-:Y:S02]  /*0200*/  UIADD3 UR16, UPT, UPT, UR6, -0x255992d5, URZ ;  /* 0xdaa66d2b06107890 */ /* 0x000fe4000fffe0ff */
[----:B------:R-:W-:Y:S01]  /*0210*/  UIADD3 UR17, UPT, UPT, UR7, 0x32370b8f, URZ ;  /* 0x32370b8f07117890 */ /* 0x000fe2000fffe0ff */
[----:B-1----:R-:W-:Y:S01]  /*0220*/  IMAD R0, R3, UR5, R6 ;  /* 0x0000000503007c24 */ /* 0x002fe2000f8e0206 */
[--C-:B------:R-:W-:Y:S01]  /*0230*/  SHF.R.U64 R3, R125, 0x2, R8.reuse ;  /* 0x000000027d037819 */ /* 0x100fe20000001208 */
[----:B------:R-:W-:Y:S01]  /*0240*/  UIADD3 UR18, UPT, UPT, UR6, 0x78dde6e4, URZ ;  /* 0x78dde6e406127890 */ /* 0x000fe2000fffe0ff */
[----:B------:R-:W-:Y:S01]  /*0250*/  SHF.R.U32.HI R4, RZ, 0x2, R8 ;  /* 0x00000002ff047819 */ /* 0x000fe20000011608 */
[----:B------:R-:W-:-:S02]  /*0260*/  UIADD3 UR19, UPT, UPT, UR7, -0x126145ec, URZ ;  /* 0xed9eba1407137890 */ /* 0x000fc4000fffe0ff */
[----:B------:R-:W-:Y:S02]  /*0270*/  UIADD3 UR20, UPT, UPT, UR6, 0x1715609d, URZ ;  /* 0x1715609d06147890 */ /* 0x000fe4000fffe0ff */
[----:B------:R-:W-:Y:S02]  /*0280*/  UIADD3 UR21, UPT, UPT, UR7, -0x56f99767, URZ ;  /* 0xa906689907157890 */ /* 0x000fe4000fffe0ff */
[----:B------:R-:W-:Y:S02]  /*0290*/  UIADD3 UR22, UPT, UPT, UR6, -0x4ab325aa, URZ ;  /* 0xb54cda5606167890 */ /* 0x000fe4000fffe0ff */
[----:B------:R-:W-:Y:S02]  /*02a0*/  UIADD3 UR23, UPT, UPT, UR7, 0x646e171e, URZ ;  /* 0x646e171e07177890 */ /* 0x000fe4000fffe0ff */
[----:B------:R-:W-:Y:S02]  /*02b0*/  UIADD3 UR24, UPT, UPT, UR6, 0x5384540f, URZ ;  /* 0x5384540f06187890 */ /* 0x000fe4000fffe0ff */
[----:B------:R-:W-:-:S02]  /*02c0*/  UIADD3 UR25, UPT, UPT, UR7, 0x1fd5c5a3, URZ ;  /* 0x1fd5c5a307197890 */ /* 0x000fc4000fffe0ff */
        /* <DEDUP_REMOVED lines=26> */
.L_x_22148:
        /* <DEDUP_REMOVED lines=26> */
.L_x_22149:
        /* <DEDUP_REMOVED lines=76> */
.L_x_22656:
        /* <DEDUP_REMOVED lines=36> */
.L_x_22154:
        /* <DEDUP_REMOVED lines=13> */
.L_x_22156:
[----:B------:R-:W-:Y:S05]  /*0de0*/  BSYNC.RECONVERGENT B2 ;  /* 0x0000000000027941 */ /* 0x000fea0003800200 */
.L_x_22155:
        /* <DEDUP_REMOVED lines=43> */
.L_x_22153:
[----:B------:R-:W-:Y:S05]  /*10a0*/  BSYNC.RECONVERGENT B1 ;  /* 0x0000000000017941 */ /* 0x000fea0003800200 */
.L_x_22152:
[----:B------:R-:W-:Y:S01]  /*10b0*/  ISETP.NE.AND P0, PT, R23, 0x1, PT ;  /* 0x000000011700780c */ /* 0x000fe20003f05270 */
[----:B------:R-:W-:Y:S01]  /*10c0*/  IMAD.U32 R133, RZ, RZ, UR31 ;  /* 0x0000001fff857e24 */ /* 0x000fe2000f8e00ff */
[----:B------:R-:W-:Y:S01]  /*10d0*/  I2FP.F32.U32 R21, R21 ;  /* 0x0000001500157245 */ /* 0x000fe20000201000 */
[----:B------:R-:W-:Y:S01]  /*10e0*/  BSSY.RECONVERGENT B1, `(.L_x_22157) ;  /* 0x0000047000017945 */ /* 0x000fe20003800200 */
        /* <DEDUP_REMOVED lines=13> */
.L_x_22159:
        /* <DEDUP_REMOVED lines=13> */
.L_x_22161:
[----:B------:R-:W-:Y:S05]  /*1290*/  BSYNC.RECONVERGENT B2 ;  /* 0x0000000000027941 */ /* 0x000fea0003800200 */
.L_x_22160:
        /* <DEDUP_REMOVED lines=43> */
.L_x_22158:
[----:B------:R-:W-:Y:S05]  /*1550*/  BSYNC.RECONVERGENT B1 ;  /* 0x0000000000017941 */ /* 0x000fea0003800200 */
.L_x_22157:
        /* <DEDUP_REMOVED lines=16> */
.L_x_22164:
        /* <DEDUP_REMOVED lines=13> */
.L_x_22166:
[----:B------:R-:W-:Y:S05]  /*1730*/  BSYNC.RECONVERGENT B2 ;  /* 0x0000000000027941 */ /* 0x000fea0003800200 */
.L_x_22165:
        /* <DEDUP_REMOVED lines=43> */
.L_x_22163:
[----:B------:R-:W-:Y:S05]  /*19f0*/  BSYNC.RECONVERGENT B1 ;  /* 0x0000000000017941 */ /* 0x000fea0003800200 */
.L_x_22162:
        /* <DEDUP_REMOVED lines=16> */
.L_x_22169:
        /* <DEDUP_REMOVED lines=13> */
.L_x_22171:
[----:B------:R-:W-:Y:S05]  /*1bd0*/  BSYNC.RECONVERGENT B2 ;  /* 0x0000000000027941 */ /* 0x000fea0003800200 */
.L_x_22170:
        /* <DEDUP_REMOVED lines=43> */
.L_x_22168:
[----:B------:R-:W-:Y:S05]  /*1e90*/  BSYNC.RECONVERGENT B1 ;  /* 0x0000000000017941 */ /* 0x000fea0003800200 */
.L_x_22167:
        /* <DEDUP_REMOVED lines=18> */
.L_x_22151:
        /* <DEDUP_REMOVED lines=16> */
.L_x_22175:
        /* <DEDUP_REMOVED lines=13> */
.L_x_22177:
[----:B------:R-:W-:Y:S05]  /*2190*/  BSYNC.RECONVERGENT B2 ;  /* 0x0000000000027941 */ /* 0x000fea0003800200 */
.L_x_22176:
        /* <DEDUP_REMOVED lines=42> */
.L_x_22174:
[----:B------:R-:W-:Y:S05]  /*2440*/  BSYNC.RECONVERGENT B1 ;  /* 0x0000000000017941 */ /* 0x000fea0003800200 */
.L_x_22173:
[----:B------:R-:W-:Y:S01]  /*2450*/  ISETP.NE.AND P0, PT, R11, 0x1, PT ;  /* 0x000000010b00780c */ /* 0x000fe20003f05270 */
[----:B------:R-:W-:Y:S01]  /*2460*/  IMAD.U32 R133, RZ, RZ, UR31 ;  /* 0x0000001fff857e24 */ /* 0x000fe2000f8e00ff */
[----:B------:R-:W-:Y:S01]  /*2470*/  I2FP.F32.U32 R9, R9 ;  /* 0x0000000900097245 */ /* 0x000fe20000201000 */
[----:B------:R-:W-:Y:S01]  /*2480*/  IMAD.U32 R134, RZ, RZ, UR32 ;  /* 0x00000020ff867e24 */ /* 0x000fe2000f8e00ff */
[----:B------:R-:W-:Y:S01]  /*2490*/  BSSY.RECONVERGENT B1, `(.L_x_22178) ;  /* 0x0000048000017945 */ /* 0x000fe20003800200 */
[----:B------:R-:W-:Y:S02]  /*24a0*/  MOV R12, 0x2 ;  /* 0x00000002000c7802 */ /* 0x000fe40000000f00 */
[----:B------:R-:W-:Y:S01]  /*24b0*/  FFMA.FTZ R10, R9, R132, 1.1641532182693481445e-10 ;  /* 0x2f000000090a7423 */ /* 0x000fe20000010084 */
[----:B------:R-:W-:Y:S02]  /*24c0*/  IMAD.MOV.U32 R9, RZ, RZ, R8 ;  /* 0x000000ffff097224 */ /* 0x000fe400078e0008 */
[----:B-----5:R-:W-:-:S02]  /*24d0*/  FMUL.FTZ R16, R16, R134 ;  /* 0x0000008610107220 */ /* 0x020fc40000410000 */
        /* <DEDUP_REMOVED lines=10> */
.L_x_22180:
        /* <DEDUP_REMOVED lines=13> */
.L_x_22182:
[----:B------:R-:W-:Y:S05]  /*2650*/  BSYNC.RECONVERGENT B2 ;  /* 0x0000000000027941 */ /* 0x000fea0003800200 */
.L_x_22181:
        /* <DEDUP_REMOVED lines=43> */
.L_x_22179:
[----:B------:R-:W-:Y:S05]  /*2910*/  BSYNC.RECONVERGENT B1 ;  /* 0x0000000000017941 */ /* 0x000fea0003800200 */
.L_x_22178:
        /* <DEDUP_REMOVED lines=15> */
.L_x_22185:
        /* <DEDUP_REMOVED lines=13> */
.L_x_22187:
[----:B------:R-:W-:Y:S05]  /*2ae0*/  BSYNC.RECONVERGENT B2 ;  /* 0x0000000000027941 */ /* 0x000fea0003800200 */
.L_x_22186:
        /* <DEDUP_REMOVED lines=43> */
.L_x_22184:
[----:B------:R-:W-:Y:S05]  /*2da0*/  BSYNC.RECONVERGENT B1 ;  /* 0x0000000000017941 */ /* 0x000fea0003800200 */
.L_x_22183:
        /* <DEDUP_REMOVED lines=17> */
.L_x_22190:
        /* <DEDUP_REMOVED lines=13> */
.L_x_22192:
[----:B------:R-:W-:Y:S05]  /*2f90*/  BSYNC.RECONVERGENT B2 ;  /* 0x0000000000027941 */ /* 0x000fea0003800200 */
.L_x_22191:
        /* <DEDUP_REMOVED lines=43> */
.L_x_22189:
[----:B------:R-:W-:Y:S05]  /*3250*/  BSYNC.RECONVERGENT B1 ;  /* 0x0000000000017941 */ /* 0x000fea0003800200 */
.L_x_22188:
        /* <DEDUP_REMOVED lines=15> */
.L_x_22195:
        /* <DEDUP_REMOVED lines=13> */
.L_x_22197:
[----:B------:R-:W-:Y:S05]  /*3420*/  BSYNC.RECONVERGENT B2 ;  /* 0x0000000000027941 */ /* 0x000fea0003800200 */
.L_x_22196:
        /* <DEDUP_REMOVED lines=43> */
.L_x_22194:
[----:B------:R-:W-:Y:S05]  /*36e0*/  BSYNC.RECONVERGENT B1 ;  /* 0x0000000000017941 */ /* 0x000fea0003800200 */
.L_x_22193:
        /* <DEDUP_REMOVED lines=17> */
.L_x_22200:
        /* <DEDUP_REMOVED lines=13> */
.L_x_22202:
[----:B------:R-:W-:Y:S05]  /*38d0*/  BSYNC.RECONVERGENT B2 ;  /* 0x0000000000027941 */ /* 0x000fea0003800200 */
.L_x_22201:
        /* <DEDUP_REMOVED lines=43> */
.L_x_22199:
[----:B------:R-:W-:Y:S05]  /*3b90*/  BSYNC.RECONVERGENT B1 ;  /* 0x0000000000017941 */ /* 0x000fea0003800200 */
.L_x_22198:
        /* <DEDUP_REMOVED lines=15> */
.L_x_22205:
        /* <DEDUP_REMOVED lines=13> */
.L_x_22207:
[----:B------:R-:W-:Y:S05]  /*3d60*/  BSYNC.RECONVERGENT B2 ;  /* 0x0000000000027941 */ /* 0x000fea0003800200 */
.L_x_22206:
        /* <DEDUP_REMOVED lines=43> */
.L_x_22204:
[----:B------:R-:W-:Y:S05]  /*4020*/  BSYNC.RECONVERGENT B1 ;  /* 0x0000000000017941 */ /* 0x000fea0003800200 */
.L_x_22203:
        /* <DEDUP_REMOVED lines=17> */
.L_x_22210:
        /* <DEDUP_REMOVED lines=13> */
.L_x_22212:
[----:B------:R-:W-:Y:S05]  /*4210*/  BSYNC.RECONVERGENT B2 ;  /* 0x0000000000027941 */ /* 0x000fea0003800200 */
.L_x_22211:
        /* <DEDUP_REMOVED lines=43> */
.L_x_22209:
[----:B------:R-:W-:Y:S05]  /*44d0*/  BSYNC.RECONVERGENT B1 ;  /* 0x0000000000017941 */ /* 0x000fea0003800200 */
.L_x_22208:
[----:B------:R-:W-:Y:S01]  /*44e0*/  I2FP.F32.U32 R11, R9 ;  /* 0x00000009000b7245 */ /* 0x000fe20000201000 */
[-C--:B------:R-:W-:Y:S01]  /*44f0*/  FMUL.FTZ R9, R48, R134.reuse ;  /* 0x0000008630097220 */ /* 0x080fe20000410000 */
[-C--:B------:R-:W-:Y:S01]  /*4500*/  FSETP.GTU.FTZ.AND P6, PT, R10, R133.reuse, PT ;  /* 0x000000850a00720b */ /* 0x080fe20003fdc000 */
[----:B------:R-:W-:Y:S01]  /*4510*/  FMUL.FTZ R10, R49, R134 ;  /* 0x00000086310a7220 */ /* 0x000fe20000410000 */
[-C--:B------:R-:W-:Y:S01]  /*4520*/  FSETP.GTU.FTZ.AND P0, PT, R12, R133.reuse, PT ;  /* 0x000000850c00720b */ /* 0x080fe20003f1c000 */
[----:B------:R-:W-:Y:S01]  /*4530*/  FFMA.FTZ R12, R11, R132, 1.1641532182693481445e-10 ;  /* 0x2f0000000b0c7423 */ /* 0x000fe20000010084 */
[----:B------:R-:W-:Y:S01]  /*4540*/  FSEL R11, R9, RZ, !P6 ;  /* 0x000000ff090b7208 */ /* 0x000fe20007000000 */
[----:B------:R-:W-:Y:S01]  /*4550*/  FMUL.FTZ R9, R50, R134 ;  /* 0x0000008632097220 */ /* 0x000fe20000410000 */
[----:B------:R-:W-:Y:S02]  /*4560*/  SEL R21, RZ, 0x1, P6 ;  /* 0x00000001ff157807 */ /* 0x000fe40003000000 */
[----:B------:R-:W-:-:S02]  /*4570*/  FSETP.GTU.FTZ.AND P6, PT, R22, R133, PT ;  /* 0x000000851600720b */ /* 0x000fc40003fdc000 */
[----:B------:R-:W-:Y:S02]  /*4580*/  FSEL R10, R10, RZ, !P0 ;  /* 0x000000ff0a0a7208 */ /* 0x000fe40004000000 */
[----:B------:R-:W-:Y:S02]  /*4590*/  SEL R22, RZ, 0x1, P0 ;  /* 0x00000001ff167807 */ /* 0x000fe40000000000 */
[----:B------:R-:W-:Y:S01]  /*45a0*/  FSETP.GTU.FTZ.AND P0, PT, R12, R133, PT ;  /* 0x000000850c00720b */ /* 0x000fe20003f1c000 */
[----:B------:R-:W-:Y:S01]  /*45b0*/  FMUL.FTZ R12, R51, R134 ;  /* 0x00000086330c7220 */ /* 0x000fe20000410000 */
        /* <DEDUP_REMOVED lines=11> */
[----:B------:R-:W-:Y:S01]  /*4670*/  PRMT R9, R21, 0x7610, R9 ;  /* 0x0000761015097816 */ /* 0x000fe20000000009 */
[----:B------:R-:W-:Y:S01]  /*4680*/  FADD.FTZ R43, R12, R19 ;  /* 0x000000130c2b7221 */ /* 0x000fe20000010000 */
[----:B------:R-:W-:Y:S01]  /*4690*/  PRMT R10, R22, 0x7610, R10 ;  /* 0x00007610160a7816 */ /* 0x000fe2000000000a */
[----:B------:R-:W-:Y:S01]  /*46a0*/  @P1 FADD.FTZ R41, R45, R41 ;  /* 0x000000292d291221 */ /* 0x000fe20000010000 */
[----:B------:R-:W-:Y:S01]  /*46b0*/  SEL R12, RZ, 0x1, P0 ;  /* 0x00000001ff0c7807 */ /* 0x000fe20000000000 */
[----:B------:R-:W-:Y:S01]  /*46c0*/  @P1 FADD.FTZ R40, R44, R40 ;  /* 0x000000282c281221 */ /* 0x000fe20000010000 */
[----:B------:R-:W-:-:S07]  /*46d0*/  @P1 FADD.FTZ R43, R47, R43 ;  /* 0x0000002b2f2b1221 */ /* 0x000fce0000010000 */
.L_x_22172:
[----:B------:R-:W0:Y:S01]  /*46e0*/  LDC.64 R130, c[0x0][0x3a8] ;  /* 0x0000ea00ff827b82 */ /* 0x000e220000000a00 */
[----:B------:R-:W-:Y:S01]  /*46f0*/  ISETP.NE.U32.AND P0, PT, R14, RZ, PT ;  /* 0x000000ff0e00720c */ /* 0x000fe20003f05070 */
[----:B------:R-:W-:Y:S01]  /*4700*/  VIADD R121, R122, 0x20 ;  /* 0x000000207a797836 */ /* 0x000fe20000000000 */
[----:B------:R-:W-:Y:S02]  /*4710*/  SEL R14, RZ, 0x1000000, !P5 ;  /* 0x01000000ff0e7807 */ /* 0x000fe40006800000 */
[----:B------:R-:W-:Y:S01]  /*4720*/  ISETP.NE.AND.EX P0, PT, R15, RZ, PT, P0 ;  /* 0x000000ff0f00720c */ /* 0x000fe20003f05300 */
[----:B------:R-:W-:Y:S01]  /*4730*/  IMAD.WIDE.U32 R18, R121, 0x10, R116 ;  /* 0x0000001079127825 */ /* 0x000fe200078e0074 */
[----:B------:R-:W-:Y:S01]  /*4740*/  SEL R15, RZ, 0x10000, !P4 ;  /* 0x00010000ff0f7807 */ /* 0x000fe20006000000 */
[----:B------:R-:W1:Y:S01]  /*4750*/  LDC.64 R128, c[0x0][0x3b0] ;  /* 0x0000ec00ff807b82 */ /* 0x000e620000000a00 */
[----:B------:R-:W-:Y:S02]  /*4760*/  SEL R16, RZ, 0x100, !P3 ;  /* 0x00000100ff107807 */ /* 0x000fe40005800000 */
[----:B------:R-:W-:-:S02]  /*4770*/  SEL R17, RZ, 0x1, !P2 ;  /* 0x00000001ff117807 */ /* 0x000fc40005000000 */
[----:B------:R-:W-:-:S03]  /*4780*/  IADD3 R16, PT, PT, R16, R14, R15 ;  /* 0x0000000e10107210 */ /* 0x000fc60007ffe00f */
[----:B------:R-:W2:Y:S01]  /*4790*/  @P1 LDC.64 R24, c[0x0][0x3a0] ;  /* 0x0000e800ff181b82 */ /* 0x000ea20000000a00 */
[----:B------:R-:W-:Y:S01]  /*47a0*/  IADD3 R21, PT, PT, R16, R17, RZ ;  /* 0x0000001110157210 */ /* 0x000fe20007ffe0ff */
[----:B0-----:R-:W-:-:S06]  /*47b0*/  IMAD.WIDE.U32 R14, R122, 0x10, R130 ;  /* 0x000000107a0e7825 */ /* 0x001fcc00078e0082 */
[----:B------:R-:W0:Y:S01]  /*47c0*/  @P0 LDC.64 R22, c[0x0][0x398] ;  /* 0x0000e600ff160b82 */ /* 0x000e220000000a00 */
        /* <DEDUP_REMOVED lines=17> */
.L_x_22213:
        /* <DEDUP_REMOVED lines=20> */
.L_x_22217:
        /* <DEDUP_REMOVED lines=13> */
.L_x_22219:
[----:B------:R-:W-:Y:S05]  /*4af0*/  BSYNC.RECONVERGENT B2 ;  /* 0x0000000000027941 */ /* 0x000fea0003800200 */
.L_x_22218:
        /* <DEDUP_REMOVED lines=42> */
.L_x_22216:
[----:B------:R-:W-:Y:S05]  /*4da0*/  BSYNC.RECONVERGENT B1 ;  /* 0x0000000000017941 */ /* 0x000fea0003800200 */
.L_x_22215:
[----:B------:R-:W-:Y:S01]  /*4db0*/  ISETP.NE.AND P3, PT, R11, 0x1, PT ;  /* 0x000000010b00780c */ /* 0x000fe20003f65270 */
[----:B------:R-:W-:Y:S01]  /*4dc0*/  BSSY.RECONVERGENT B1, `(.L_x_22220) ;  /* 0x0000049000017945 */ /* 0x000fe20003800200 */
[----:B------:R-:W-:Y:S01]  /*4dd0*/  I2FP.F32.U32 R9, R9 ;  /* 0x0000000900097245 */ /* 0x000fe20000201000 */
[----:B------:R-:W-:Y:S02]  /*4de0*/  HFMA2 R12, -RZ, RZ, 0, 1.1920928955078125e-07 ;  /* 0x00000002ff0c7431 */ /* 0x000fe400000001ff */
[----:B-----5:R-:W-:Y:S02]  /*4df0*/  FMUL.FTZ R16, R16, R134 ;  /* 0x0000008610107220 */ /* 0x020fe40000410000 */
        /* <DEDUP_REMOVED lines=12> */
.L_x_22222:
        /* <DEDUP_REMOVED lines=13> */
.L_x_22224:
[----:B------:R-:W-:Y:S05]  /*4f90*/  BSYNC.RECONVERGENT B2 ;  /* 0x0000000000027941 */ /* 0x000fea0003800200 */
.L_x_22223:
[----:B------:R-:W-:Y:S01]  /*4fa0*/  IMAD.WIDE.U32 R10, R0, -0x326172a9, RZ ;  /* 0xcd9e8d57000a7825 */ /* 0x000fe200078e00ff */
[----:B-1----:R-:W-:-:S03]  /*4fb0*/  LOP3.LUT R22, R7, UR7, R9, 0x96, !PT ;  /* 0x0000000707167c12 */ /* 0x002fc6000f8e9609 */
        /* <DEDUP_REMOVED lines=41> */
.L_x_22221:
[----:B------:R-:W-:Y:S05]  /*5250*/  BSYNC.RECONVERGENT B1 ;  /* 0x0000000000017941 */ /* 0x000fea0003800200 */
.L_x_22220:
        /* <DEDUP_REMOVED lines=15> */
.L_x_22227:
        /* <DEDUP_REMOVED lines=13> */
.L_x_22229:
[----:B------:R-:W-:Y:S05]  /*5420*/  BSYNC.RECONVERGENT B2 ;  /* 0x0000000000027941 */ /* 0x000fea0003800200 */
.L_x_22228:
[----:B------:R-:W-:Y:S01]  /*5430*/  IMAD.WIDE.U32 R20, R0, -0x326172a9, RZ ;  /* 0xcd9e8d5700147825 */ /* 0x000fe200078e00ff */
[----:B-1----:R-:W-:-:S03]  /*5440*/  LOP3.LUT R24, R7, UR7, R9, 0x96, !PT ;  /* 0x0000000707187c12 */ /* 0x002fc6000f8e9609 */
        /* <DEDUP_REMOVED lines=41> */
.L_x_22226:
[----:B------:R-:W-:Y:S05]  /*56e0*/  BSYNC.RECONVERGENT B1 ;  /* 0x0000000000017941 */ /* 0x000fea0003800200 */
.L_x_22225:
        /* <DEDUP_REMOVED lines=17> */
.L_x_22232:
        /* <DEDUP_REMOVED lines=13> */
.L_x_22234:
[----:B------:R-:W-:Y:S05]  /*58d0*/  BSYNC.RECONVERGENT B2 ;  /* 0x0000000000027941 */ /* 0x000fea0003800200 */
.L_x_22233:
        /* <DEDUP_REMOVED lines=43> */
.L_x_22231:
[----:B------:R-:W-:Y:S05]  /*5b90*/  BSYNC.RECONVERGENT B1 ;  /* 0x0000000000017941 */ /* 0x000fea0003800200 */
.L_x_22230:
        /* <DEDUP_REMOVED lines=15> */
.L_x_22237:
        /* <DEDUP_REMOVED lines=13> */
.L_x_22239:
[----:B------:R-:W-:Y:S05]  /*5d60*/  BSYNC.RECONVERGENT B2 ;  /* 0x0000000000027941 */ /* 0x000fea0003800200 */
.L_x_22238:
[----:B------:R-:W-:Y:S01]  /*5d70*/  IMAD.WIDE.U32 R20, R0, -0x326172a9, RZ ;  /* 0xcd9e8d5700147825 */ /* 0x000fe200078e00ff */
[----:B-1----:R-:W-:-:S03]  /*5d80*/  LOP3.LUT R24, R7, UR7, R9, 0x96, !PT ;  /* 0x0000000707187c12 */ /* 0x002fc6000f8e9609 */
        /* <DEDUP_REMOVED lines=41> */
.L_x_22236:
[----:B------:R-:W-:Y:S05]  /*6020*/  BSYNC.RECONVERGENT B1 ;  /* 0x0000000000017941 */ /* 0x000fea0003800200 */
.L_x_22235:
        /* <DEDUP_REMOVED lines=17> */
.L_x_22242:
        /* <DEDUP_REMOVED lines=13> */
.L_x_22244:
[----:B------:R-:W-:Y:S05]  /*6210*/  BSYNC.RECONVERGENT B2 ;  /* 0x0000000000027941 */ /* 0x000fea0003800200 */
.L_x_22243:
        /* <DEDUP_REMOVED lines=43> */
.L_x_22241:
[----:B------:R-:W-:Y:S05]  /*64d0*/  BSYNC.RECONVERGENT B1 ;  /* 0x0000000000017941 */ /* 0x000fea0003800200 */
.L_x_22240:
        /* <DEDUP_REMOVED lines=15> */
.L_x_22247:
        /* <DEDUP_REMOVED lines=13> */
.L_x_22249:
[----:B------:R-:W-:Y:S05]  /*66a0*/  BSYNC.RECONVERGENT B2 ;  /* 0x0000000000027941 */ /* 0x000fea0003800200 */
.L_x_22248:
[----:B-1----:R-:W-:Y:S01]  /*66b0*/  IMAD.WIDE.U32 R22, R0, -0x326172a9, RZ ;  /* 0xcd9e8d5700167825 */ /* 0x002fe200078e00ff */
        /* <DEDUP_REMOVED lines=42> */
.L_x_22246:
[----:B------:R-:W-:Y:S05]  /*6960*/  BSYNC.RECONVERGENT B1 ;  /* 0x0000000000017941 */ /* 0x000fea0003800200 */
.L_x_22245:
[----:B------:R-:W-:Y:S01]  /*6970*/  ISETP.NE.AND P6, PT, R15, 0x1, PT ;  /* 0x000000010f00780c */ /* 0x000fe20003fc5270 */
[----:B------:R-:W-:Y:S01]  /*6980*/  BSSY.RECONVERGENT B1, `(.L_x_22250) ;  /* 0x000004b000017945 */ /* 0x000fe20003800200 */
[----:B------:R-:W-:Y:S01]  /*6990*/  I2FP.F32.U32 R9, R11 ;  /* 0x0000000b00097245 */ /* 0x000fe20000201000 */
[----:B------:R-:W-:Y:S02]  /*69a0*/  HFMA2 R26, -RZ, RZ, 0, 1.1920928955078125e-07 ;  /* 0x00000002ff1a7431 */ /* 0x000fe400000001ff */
[----:B------:R-:W-:Y:S02]  /*69b0*/  FMUL.FTZ R19, R19, R134 ;  /* 0x0000008613137220 */ /* 0x000fe40000410000 */
[----:B-1----:R-:W-:Y:S01]  /*69c0*/  FFMA.FTZ R22, R9, R132, 1.1641532182693481445e-10 ;  /* 0x2f00000009167423 */ /* 0x002fe20000010084 */
        /* <DEDUP_REMOVED lines=11> */
.L_x_22252:
        /* <DEDUP_REMOVED lines=15> */
.L_x_22254:
[----:B------:R-:W-:Y:S05]  /*6b70*/  BSYNC.RECONVERGENT B2 ;  /* 0x0000000000027941 */ /* 0x000fea0003800200 */
.L_x_22253:
        /* <DEDUP_REMOVED lines=43> */
.L_x_22251:
[----:B------:R-:W-:Y:S05]  /*6e30*/  BSYNC.RECONVERGENT B1 ;  /* 0x0000000000017941 */ /* 0x000fea0003800200 */
.L_x_22250:
        /* <DEDUP_REMOVED lines=32> */
[----:B------:R-:W-:Y:S01]  /*7040*/  @P1 FADD.FTZ R39, R47, R39 ;  /* 0x000000272f271221 */ /* 0x000fe20000010000 */
[----:B------:R-:W-:Y:S06]  /*7050*/  BRA `(.L_x_22255) ;  /* 0x0000001000e07947 */ /* 0x000fec0003800000 */
.L_x_22214:
        /* <DEDUP_REMOVED lines=16> */
.L_x_22258:
        /* <DEDUP_REMOVED lines=13> */
.L_x_22260:
[----:B------:R-:W-:Y:S05]  /*7230*/  BSYNC.RECONVERGENT B2 ;  /* 0x0000000000027941 */ /* 0x000fea0003800200 */
.L_x_22259:
[----:B-1----:R-:W-:Y:S01]  /*7240*/  IMAD.WIDE.U32 R22, R0, -0x326172a9, RZ ;  /* 0xcd9e8d5700167825 */ /* 0x002fe200078e00ff */
        /* <DEDUP_REMOVED lines=42> */
.L_x_22257:
[----:B------:R-:W-:Y:S05]  /*74f0*/  BSYNC.RECONVERGENT B1 ;  /* 0x0000000000017941 */ /* 0x000fea0003800200 */
.L_x_22256:
[----:B------:R-:W-:Y:S01]  /*7500*/  ISETP.NE.AND P3, PT, R21, 0x1, PT ;  /* 0x000000011500780c */ /* 0x000fe20003f65270 */
[----:B------:R-:W-:Y:S01]  /*7510*/  BSSY.RECONVERGENT B1, `(.L_x_22261) ;  /* 0x0000048000017945 */ /* 0x000fe20003800200 */
[----:B------:R-:W-:Y:S01]  /*7520*/  I2FP.F32.U32 R15, R15 ;  /* 0x0000000f000f7245 */ /* 0x000fe20000201000 */
[----:B-1----:R-:W-:-:S04]  /*7530*/  IMAD.MOV.U32 R22, RZ, RZ, 0x2 ;  /* 0x00000002ff167424 */ /* 0x002fc800078e00ff */
        /* <DEDUP_REMOVED lines=12> */
.L_x_22263:
        /* <DEDUP_REMOVED lines=13> */
.L_x_22265:
[----:B------:R-:W-:Y:S05]  /*76d0*/  BSYNC.RECONVERGENT B2 ;  /* 0x0000000000027941 */ /* 0x000fea0003800200 */
.L_x_22264:
        /* <DEDUP_REMOVED lines=43> */
.L_x_22262:
[----:B------:R-:W-:Y:S05]  /*7990*/  BSYNC.RECONVERGENT B1 ;  /* 0x0000000000017941 */ /* 0x000fea0003800200 */
.L_x_22261:
        /* <DEDUP_REMOVED lines=16> */
.L_x_22268:
        /* <DEDUP_REMOVED lines=13> */
.L_x_22270:
[----:B------:R-:W-:Y:S05]  /*7b70*/  BSYNC.RECONVERGENT B2 ;  /* 0x0000000000027941 */ /* 0x000fea0003800200 */
.L_x_22269:
        /* <DEDUP_REMOVED lines=43> */
.L_x_22267:
[----:B------:R-:W-:Y:S05]  /*7e30*/  BSYNC.RECONVERGENT B1 ;  /* 0x0000000000017941 */ /* 0x000fea0003800200 */
.L_x_22266:
        /* <DEDUP_REMOVED lines=16> */
.L_x_22273:
        /* <DEDUP_REMOVED lines=13> */
.L_x_22275:
[----:B------:R-:W-:Y:S05]  /*8010*/  BSYNC.RECONVERGENT B2 ;  /* 0x0000000000027941 */ /* 0x000fea0003800200 */
.L_x_22274:
        /* <DEDUP_REMOVED lines=43> */
.L_x_22272:
[----:B------:R-:W-:Y:S05]  /*82d0*/  BSYNC.RECONVERGENT B1 ;  /* 0x0000000000017941 */ /* 0x000fea0003800200 */
.L_x_22271:
        /* <DEDUP_REMOVED lines=16> */
.L_x_22255:
[----:B------:R-:W-:Y:S01]  /*83e0*/  SEL R15, RZ, 0x1000000, !P5 ;  /* 0x01000000ff0f7807 */ /* 0x000fe20006800000 */
[----:B------:R-:W0:Y:S01]  /*83f0*/  @P0 LDC.64 R22, c[0x0][0x398] ;  /* 0x0000e600ff160b82 */ /* 0x000e220000000a00 */
[----:B------:R-:W-:Y:S01]  /*8400*/  SEL R16, RZ, 0x10000, !P4 ;  /* 0x00010000ff107807 */ /* 0x000fe20006000000 */
[----:B------:R-:W-:Y:S01]  /*8410*/  VIADD R120, R122, 0x40 ;  /* 0x000000407a787836 */ /* 0x000fe20000000000 */
[----:B------:R-:W-:Y:S02]  /*8420*/  SEL R17, RZ, 0x100, !P3 ;  /* 0x00000100ff117807 */ /* 0x000fe40005800000 */
[----:B------:R-:W-:Y:S01]  /*8430*/  SEL R18, RZ, 0x1, !P2 ;  /* 0x00000001ff127807 */ /* 0x000fe20005000000 */
[----:B------:R-:W-:Y:S01]  /*8440*/  IMAD.WIDE.U32 R20, R120, 0x10, R116 ;  /* 0x0000001078147825 */ /* 0x000fe200078e0074 */
[----:B------:R-:W-:Y:S01]  /*8450*/  IADD3 R15, PT, PT, R17, R15, R16 ;  /* 0x0000000f110f7210 */ /* 0x000fe20007ffe010 */
[----:B------:R-:W1:Y:S02]  /*8460*/  @P1 LDC.64 R24, c[0x0][0x3a0] ;  /* 0x0000e800ff181b82 */ /* 0x000e640000000a00 */
[----:B------:R-:W-:-:S04]  /*8470*/  IMAD.WIDE.U32 R16, R121, 0x10, R130 ;  /* 0x0000001079107825 */ /* 0x000fc800078e0082 */
[----:B------:R-:W-:Y:S01]  /*8480*/  IMAD.IADD R15, R15, 0x1, R18 ;  /* 0x000000010f0f7824 */ /* 0x000fe200078e0212 */
[----:B------:R2:W-:Y:S01]  /*8490*/  STG.E.128 desc[UR8][R16.64], R36 ;  /* 0x0000002410007986 */ /* 0x0005e2000c101d08 */
[----:B------:R-:W-:-:S05]  /*84a0*/  IMAD.WIDE.U32 R18, R121, 0x4, R128 ;  /* 0x0000000479127825 */ /* 0x000fca00078e0080 */
[----:B------:R2:W-:Y:S01]  /*84b0*/  STG.E desc[UR8][R18.64], R15 ;  /* 0x0000000f12007986 */ /* 0x0005e2000c101908 */
[----:B0-----:R-:W-:-:S04]  /*84c0*/  @P0 IMAD.WIDE.U32 R22, R120, 0x10, R22 ;  /* 0x0000001078160825 */ /* 0x001fc800078e0016 */
[----:B-1----:R-:W-:Y:S01]  /*84d0*/  @P1 IMAD.WIDE.U32 R24, R120, 0x10, R24 ;  /* 0x0000001078181825 */ /* 0x002fe200078e0018 */
[----:B--2---:R-:W-:Y:S06]  /*84e0*/  @!P0 BRA `(.L_x_22276) ;  /* 0x00000000002c8947 */ /* 0x004fec0003800000 */
        /* <DEDUP_REMOVED lines=11> */
.L_x_22276:
        /* <DEDUP_REMOVED lines=20> */
.L_x_22280:
        /* <DEDUP_REMOVED lines=13> */
.L_x_22282:
[----:B------:R-:W-:Y:S05]  /*87b0*/  BSYNC.RECONVERGENT B2 ;  /* 0x0000000000027941 */ /* 0x000fea0003800200 */
.L_x_22281:
        /* <DEDUP_REMOVED lines=42> */
.L_x_22279:
[----:B------:R-:W-:Y:S05]  /*8a60*/  BSYNC.RECONVERGENT B1 ;  /* 0x0000000000017941 */ /* 0x000fea0003800200 */
.L_x_22278:
[----:B------:R-:W-:Y:S01]  /*8a70*/  ISETP.NE.AND P3, PT, R11, 0x1, PT ;  /* 0x000000010b00780c */ /* 0x000fe20003f65270 */
[----:B------:R-:W-:Y:S01]  /*8a80*/  BSSY.RECONVERGENT B1, `(.L_x_22283) ;  /* 0x0000049000017945 */ /* 0x000fe20003800200 */
[----:B------:R-:W-:Y:S01]  /*8a90*/  I2FP.F32.U32 R9, R9 ;  /* 0x0000000900097245 */ /* 0x000fe20000201000 */
[----:B-----5:R-:W-:Y:S01]  /*8aa0*/  FMUL.FTZ R16, R16, R134 ;  /* 0x0000008610107220 */ /* 0x020fe20000410000 */
        /* <DEDUP_REMOVED lines=13> */
.L_x_22285:
        /* <DEDUP_REMOVED lines=13> */
.L_x_22287:
[----:B------:R-:W-:Y:S05]  /*8c50*/  BSYNC.RECONVERGENT B2 ;  /* 0x0000000000027941 */ /* 0x000fea0003800200 */
.L_x_22286:
        /* <DEDUP_REMOVED lines=43> */
.L_x_22284:
[----:B------:R-:W-:Y:S05]  /*8f10*/  BSYNC.RECONVERGENT B1 ;  /* 0x0000000000017941 */ /* 0x000fea0003800200 */
.L_x_22283:
        /* <DEDUP_REMOVED lines=15> */
.L_x_22290:
        /* <DEDUP_REMOVED lines=13> */
.L_x_22292:
[----:B------:R-:W-:Y:S05]  /*90e0*/  BSYNC.RECONVERGENT B2 ;  /* 0x0000000000027941 */ /* 0x000fea0003800200 */
.L_x_22291:
        /* <DEDUP_REMOVED lines=43> */
.L_x_22289:
[----:B------:R-:W-:Y:S05]  /*93a0*/  BSYNC.RECONVERGENT B1 ;  /* 0x0000000000017941 */ /* 0x000fea0003800200 */
.L_x_22288:
        /* <DEDUP_REMOVED lines=17> */
.L_x_22295:
        /* <DEDUP_REMOVED lines=13> */
.L_x_22297:
[----:B------:R-:W-:Y:S05]  /*9590*/  BSYNC.RECONVERGENT B2 ;  /* 0x0000000000027941 */ /* 0x000fea0003800200 */
.L_x_22296:
        /* <DEDUP_REMOVED lines=43> */
.L_x_22294:
[----:B------:R-:W-:Y:S05]  /*9850*/  BSYNC.RECONVERGENT B1 ;  /* 0x0000000000017941 */ /* 0x000fea0003800200 */
.L_x_22293:
        /* <DEDUP_REMOVED lines=15> */
.L_x_22300:
        /* <DEDUP_REMOVED lines=13> */
.L_x_22302:
[----:B------:R-:W-:Y:S05]  /*9a20*/  BSYNC.RECONVERGENT B2 ;  /* 0x0000000000027941 */ /* 0x000fea0003800200 */
.L_x_22301:
        /* <DEDUP_REMOVED lines=43> */
.L_x_22299:
[----:B------:R-:W-:Y:S05]  /*9ce0*/  BSYNC.RECONVERGENT B1 ;  /* 0x0000000000017941 */ /* 0x000fea0003800200 */
.L_x_22298:
        /* <DEDUP_REMOVED lines=17> */
.L_x_22305:
        /* <DEDUP_REMOVED lines=13> */
.L_x_22307:
[----:B------:R-:W-:Y:S05]  /*9ed0*/  BSYNC.RECONVERGENT B2 ;  /* 0x0000000000027941 */ /* 0x000fea0003800200 */
.L_x_22306:
        /* <DEDUP_REMOVED lines=43> */
.L_x_22304:
[----:B------:R-:W-:Y:S05]  /*a190*/  BSYNC.RECONVERGENT B1 ;  /* 0x0000000000017941 */ /* 0x000fea0003800200 */
.L_x_22303:
        /* <DEDUP_REMOVED lines=15> */
.L_x_22310:
        /* <DEDUP_REMOVED lines=13> */
.L_x_22312:
[----:B------:R-:W-:Y:S05]  /*a360*/  BSYNC.RECONVERGENT B2 ;  /* 0x0000000000027941 */ /* 0x000fea0003800200 */
.L_x_22311:
        /* <DEDUP_REMOVED lines=43> */
.L_x_22309:
[----:B------:R-:W-:Y:S05]  /*a620*/  BSYNC.RECONVERGENT B1 ;  /* 0x0000000000017941 */ /* 0x000fea0003800200 */
.L_x_22308:
        /* <DEDUP_REMOVED lines=17> */
.L_x_22315:
        /* <DEDUP_REMOVED lines=15> */
.L_x_22317:
[----:B------:R-:W-:Y:S05]  /*a830*/  BSYNC.RECONVERGENT B2 ;  /* 0x0000000000027941 */ /* 0x000fea0003800200 */
.L_x_22316:
        /* <DEDUP_REMOVED lines=43> */
.L_x_22314:
[----:B------:R-:W-:Y:S05]  /*aaf0*/  BSYNC.RECONVERGENT B1 ;  /* 0x0000000000017941 */ /* 0x000fea0003800200 */
.L_x_22313:
        /* <DEDUP_REMOVED lines=34> */
.L_x_22277:
        /* <DEDUP_REMOVED lines=16> */
.L_x_22321:
        /* <DEDUP_REMOVED lines=13> */
.L_x_22323:
[----:B------:R-:W-:Y:S05]  /*aef0*/  BSYNC.RECONVERGENT B2 ;  /* 0x0000000000027941 */ /* 0x000fea0003800200 */
.L_x_22322:
        /* <DEDUP_REMOVED lines=43> */
.L_x_22320:
[----:B------:R-:W-:Y:S05]  /*b1b0*/  BSYNC.RECONVERGENT B1 ;  /* 0x0000000000017941 */ /* 0x000fea0003800200 */
.L_x_22319:
        /* <DEDUP_REMOVED lines=16> */
.L_x_22326:
        /* <DEDUP_REMOVED lines=13> */
.L_x_22328:
[----:B------:R-:W-:Y:S05]  /*b390*/  BSYNC.RECONVERGENT B2 ;  /* 0x0000000000027941 */ /* 0x000fea0003800200 */
.L_x_22327:
        /* <DEDUP_REMOVED lines=43> */
.L_x_22325:
[----:B------:R-:W-:Y:S05]  /*b650*/  BSYNC.RECONVERGENT B1 ;  /* 0x0000000000017941 */ /* 0x000fea0003800200 */
.L_x_22324:
        /* <DEDUP_REMOVED lines=16> */
.L_x_22331:
        /* <DEDUP_REMOVED lines=13> */
.L_x_22333:
[----:B------:R-:W-:Y:S05]  /*b830*/  BSYNC.RECONVERGENT B2 ;  /* 0x0000000000027941 */ /* 0x000fea0003800200 */
.L_x_22332:
        /* <DEDUP_REMOVED lines=43> */
.L_x_22330:
[----:B------:R-:W-:Y:S05]  /*baf0*/  BSYNC.RECONVERGENT B1 ;  /* 0x0000000000017941 */ /* 0x000fea0003800200 */
.L_x_22329:
        /* <DEDUP_REMOVED lines=16> */
.L_x_22336:
        /* <DEDUP_REMOVED lines=13> */
.L_x_22338:
[----:B------:R-:W-:Y:S05]  /*bcd0*/  BSYNC.RECONVERGENT B2 ;  /* 0x0000000000027941 */ /* 0x000fea0003800200 */
.L_x_22337:
        /* <DEDUP_REMOVED lines=43> */
.L_x_22335:
[----:B------:R-:W-:Y:S05]  /*bf90*/  BSYNC.RECONVERGENT B1 ;  /* 0x0000000000017941 */ /* 0x000fea0003800200 */
.L_x_22334:
        /* <DEDUP_REMOVED lines=16> */
.L_x_22318:
[----:B------:R-:W-:Y:S01]  /*c0a0*/  SEL R14, RZ, 0x1000000, !P5 ;  /* 0x01000000ff0e7807 */ /* 0x000fe20006800000 */
[C---:B------:R-:W-:Y:S01]  /*c0b0*/  IMAD.WIDE.U32 R18, R120.reuse, 0x10, R130 ;  /* 0x0000001078127825 */ /* 0x040fe200078e0082 */
[----:B------:R-:W-:Y:S01]  /*c0c0*/  SEL R15, RZ, 0x10000, !P4 ;  /* 0x00010000ff0f7807 */ /* 0x000fe20006000000 */
[----:B------:R-:W0:Y:S01]  /*c0d0*/  @P0 LDC.64 R22, c[0x0][0x398] ;  /* 0x0000e600ff160b82 */ /* 0x000e220000000a00 */
[----:B------:R-:W-:Y:S01]  /*c0e0*/  SEL R16, RZ, 0x100, !P3 ;  /* 0x00000100ff107807 */ /* 0x000fe20005800000 */
[----:B------:R-:W-:Y:S01]  /*c0f0*/  IMAD.WIDE.U32 R24, R120, 0x4, R128 ;  /* 0x0000000478187825 */ /* 0x000fe200078e0080 */
[----:B------:R-:W-:Y:S01]  /*c100*/  SEL R17, RZ, 0x1, !P2 ;  /* 0x00000001ff117807 */ /* 0x000fe20005000000 */
[----:B------:R1:W-:Y:S01]  /*c110*/  STG.E.128 desc[UR8][R18.64], R32 ;  /* 0x0000002012007986 */ /* 0x0003e2000c101d08 */
[----:B------:R-:W-:Y:S02]  /*c120*/  IADD3 R14, PT, PT, R16, R14, R15 ;  /* 0x0000000e100e7210 */ /* 0x000fe40007ffe00f */
[----:B------:R-:W-:Y:S01]  /*c130*/  IADD3 R15, PT, PT, R122, 0x60, RZ ;  /* 0x000000607a0f7810 */ /* 0x000fe20007ffe0ff */
[----:B------:R-:W2:Y:S02]  /*c140*/  @P1 LDC.64 R26, c[0x0][0x3a0] ;  /* 0x0000e800ff1a1b82 */ /* 0x000ea40000000a00 */
        /* <DEDUP_REMOVED lines=17> */
.L_x_22339:
        /* <DEDUP_REMOVED lines=20> */
.L_x_22343:
        /* <DEDUP_REMOVED lines=13> */
.L_x_22345:
[----:B------:R-:W-:Y:S05]  /*c470*/  BSYNC.RECONVERGENT B2 ;  /* 0x0000000000027941 */ /* 0x000fea0003800200 */
.L_x_22344:
        /* <DEDUP_REMOVED lines=42> */
.L_x_22342:
[----:B------:R-:W-:Y:S05]  /*c720*/  BSYNC.RECONVERGENT B1 ;  /* 0x0000000000017941 */ /* 0x000fea0003800200 */
.L_x_22341:
[----:B------:R-:W-:Y:S01]  /*c730*/  ISETP.NE.AND P3, PT, R11, 0x1, PT ;  /* 0x000000010b00780c */ /* 0x000fe20003f65270 */
[----:B------:R-:W-:Y:S01]  /*c740*/  BSSY.RECONVERGENT B1, `(.L_x_22346) ;  /* 0x0000049000017945 */ /* 0x000fe20003800200 */
[----:B------:R-:W-:Y:S01]  /*c750*/  I2FP.F32.U32 R9, R9 ;  /* 0x0000000900097245 */ /* 0x000fe20000201000 */
[----:B-----5:R-:W-:Y:S01]  /*c760*/  FMUL.FTZ R16, R16, R134 ;  /* 0x0000008610107220 */ /* 0x020fe20000410000 */
        /* <DEDUP_REMOVED lines=13> */
.L_x_22348:
        /* <DEDUP_REMOVED lines=13> */
.L_x_22350:
[----:B------:R-:W-:Y:S05]  /*c910*/  BSYNC.RECONVERGENT B2 ;  /* 0x0000000000027941 */ /* 0x000fea0003800200 */
.L_x_22349:
        /* <DEDUP_REMOVED lines=43> */
.L_x_22347:
[----:B------:R-:W-:Y:S05]  /*cbd0*/  BSYNC.RECONVERGENT B1 ;  /* 0x0000000000017941 */ /* 0x000fea0003800200 */
.L_x_22346:
        /* <DEDUP_REMOVED lines=15> */
.L_x_22353:
        /* <DEDUP_REMOVED lines=13> */
.L_x_22355:
[----:B------:R-:W-:Y:S05]  /*cda0*/  BSYNC.RECONVERGENT B2 ;  /* 0x0000000000027941 */ /* 0x000fea0003800200 */
.L_x_22354:
        /* <DEDUP_REMOVED lines=43> */
.L_x_22352:
[----:B------:R-:W-:Y:S05]  /*d060*/  BSYNC.RECONVERGENT B1 ;  /* 0x0000000000017941 */ /* 0x000fea0003800200 */
.L_x_22351:
        /* <DEDUP_REMOVED lines=17> */
.L_x_22358:
        /* <DEDUP_REMOVED lines=13> */
.L_x_22360:
[----:B------:R-:W-:Y:S05]  /*d250*/  BSYNC.RECONVERGENT B2 ;  /* 0x0000000000027941 */ /* 0x000fea0003800200 */
.L_x_22359:
        /* <DEDUP_REMOVED lines=43> */
.L_x_22357:
[----:B------:R-:W-:Y:S05]  /*d510*/  BSYNC.RECONVERGENT B1 ;  /* 0x0000000000017941 */ /* 0x000fea0003800200 */
.L_x_22356:
        /* <DEDUP_REMOVED lines=15> */
.L_x_22363:
        /* <DEDUP_REMOVED lines=13> */
.L_x_22365:
[----:B------:R-:W-:Y:S05]  /*d6e0*/  BSYNC.RECONVERGENT B2 ;  /* 0x0000000000027941 */ /* 0x000fea0003800200 */
.L_x_22364:
        /* <DEDUP_REMOVED lines=43> */
.L_x_22362:
[----:B------:R-:W-:Y:S05]  /*d9a0*/  BSYNC.RECONVERGENT B1 ;  /* 0x0000000000017941 */ /* 0x000fea0003800200 */
.L_x_22361:
        /* <DEDUP_REMOVED lines=17> */
.L_x_22368:
        /* <DEDUP_REMOVED lines=13> */
.L_x_22370:
[----:B------:R-:W-:Y:S05]  /*db90*/  BSYNC.RECONVERGENT B2 ;  /* 0x0000000000027941 */ /* 0x000fea0003800200 */
.L_x_22369:
        /* <DEDUP_REMOVED lines=43> */
.L_x_22367:
[----:B------:R-:W-:Y:S05]  /*de50*/  BSYNC.RECONVERGENT B1 ;  /* 0x0000000000017941 */ /* 0x000fea0003800200 */
.L_x_22366:
        /* <DEDUP_REMOVED lines=15> */
.L_x_22373:
        /* <DEDUP_REMOVED lines=13> */
.L_x_22375:
[----:B------:R-:W-:Y:S05]  /*e020*/  BSYNC.RECONVERGENT B2 ;  /* 0x0000000000027941 */ /* 0x000fea0003800200 */
.L_x_22374:
        /* <DEDUP_REMOVED lines=43> */
.L_x_22372:
[----:B------:R-:W-:Y:S05]  /*e2e0*/  BSYNC.RECONVERGENT B1 ;  /* 0x0000000000017941 */ /* 0x000fea0003800200 */
.L_x_22371:
        /* <DEDUP_REMOVED lines=17> */
.L_x_22378:
        /* <DEDUP_REMOVED lines=15> */
.L_x_22380:
[----:B------:R-:W-:Y:S05]  /*e4f0*/  BSYNC.RECONVERGENT B2 ;  /* 0x0000000000027941 */ /* 0x000fea0003800200 */
.L_x_22379:
        /* <DEDUP_REMOVED lines=43> */
.L_x_22377:
[----:B------:R-:W-:Y:S05]  /*e7b0*/  BSYNC.RECONVERGENT B1 ;  /* 0x0000000000017941 */ /* 0x000fea0003800200 */
.L_x_22376:
        /* <DEDUP_REMOVED lines=34> */
.L_x_22340:
        /* <DEDUP_REMOVED lines=16> */
.L_x_22384:
        /* <DEDUP_REMOVED lines=13> */
.L_x_22386:
[----:B------:R-:W-:Y:S05]  /*ebb0*/  BSYNC.RECONVERGENT B2 ;  /* 0x0000000000027941 */ /* 0x000fea0003800200 */
.L_x_22385:
        /* <DEDUP_REMOVED lines=43> */
.L_x_22383:
[----:B------:R-:W-:Y:S05]  /*ee70*/  BSYNC.RECONVERGENT B1 ;  /* 0x0000000000017941 */ /* 0x000fea0003800200 */
.L_x_22382:
        /* <DEDUP_REMOVED lines=16> */
.L_x_22389:
        /* <DEDUP_REMOVED lines=13> */
.L_x_22391:
[----:B------:R-:W-:Y:S05]  /*f050*/  BSYNC.RECONVERGENT B2 ;  /* 0x0000000000027941 */ /* 0x000fea0003800200 */
.L_x_22390:
        /* <DEDUP_REMOVED lines=43> */
.L_x_22388:
[----:B------:R-:W-:Y:S05]  /*f310*/  BSYNC.RECONVERGENT B1 ;  /* 0x0000000000017941 */ /* 0x000fea0003800200 */
.L_x_22387:
        /* <DEDUP_REMOVED lines=16> */
.L_x_22394:
        /* <DEDUP_REMOVED lines=13> */
.L_x_22396:
[----:B------:R-:W-:Y:S05]  /*f4f0*/  BSYNC.RECONVERGENT B2 ;  /* 0x0000000000027941 */ /* 0x000fea0003800200 */
.L_x_22395:
        /* <DEDUP_REMOVED lines=43> */
.L_x_22393:
[----:B------:R-:W-:Y:S05]  /*f7b0*/  BSYNC.RECONVERGENT B1 ;  /* 0x0000000000017941 */ /* 0x000fea0003800200 */
.L_x_22392:
        /* <DEDUP_REMOVED lines=16> */
.L_x_22399:
        /* <DEDUP_REMOVED lines=13> */
.L_x_22401:
[----:B------:R-:W-:Y:S05]  /*f990*/  BSYNC.RECONVERGENT B2 ;  /* 0x0000000000027941 */ /* 0x000fea0003800200 */
.L_x_22400:
        /* <DEDUP_REMOVED lines=43> */
.L_x_22398:
[----:B------:R-:W-:Y:S05]  /*fc50*/  BSYNC.RECONVERGENT B1 ;  /* 0x0000000000017941 */ /* 0x000fea0003800200 */
.L_x_22397:
        /* <DEDUP_REMOVED lines=16> */
.L_x_22381:
        /* <DEDUP_REMOVED lines=28> */
.L_x_22402:
        /* <DEDUP_REMOVED lines=20> */
.L_x_22406:
        /* <DEDUP_REMOVED lines=13> */
.L_x_22408:
[----:B------:R-:W-:Y:S05]  /*10130*/  BSYNC.RECONVERGENT B2 ;  /* 0x0000000000027941 */ /* 0x000fea0003800200 */
.L_x_22407:
        /* <DEDUP_REMOVED lines=42> */
.L_x_22405:
[----:B------:R-:W-:Y:S05]  /*103e0*/  BSYNC.RECONVERGENT B1 ;  /* 0x0000000000017941 */ /* 0x000fea0003800200 */
.L_x_22404:
        /* <DEDUP_REMOVED lines=17> */
.L_x_22411:
        /* <DEDUP_REMOVED lines=13> */
.L_x_22413:
[----:B------:R-:W-:Y:S05]  /*105d0*/  BSYNC.RECONVERGENT B2 ;  /* 0x0000000000027941 */ /* 0x000fea0003800200 */
.L_x_22412:
        /* <DEDUP_REMOVED lines=43> */
.L_x_22410:
[----:B------:R-:W-:Y:S05]  /*10890*/  BSYNC.RECONVERGENT B1 ;  /* 0x0000000000017941 */ /* 0x000fea0003800200 */
.L_x_22409:
        /* <DEDUP_REMOVED lines=15> */
.L_x_22416:
        /* <DEDUP_REMOVED lines=13> */
.L_x_22418:
[----:B------:R-:W-:Y:S05]  /*10a60*/  BSYNC.RECONVERGENT B2 ;  /* 0x0000000000027941 */ /* 0x000fea0003800200 */
.L_x_22417:
        /* <DEDUP_REMOVED lines=43> */
.L_x_22415:
[----:B------:R-:W-:Y:S05]  /*10d20*/  BSYNC.RECONVERGENT B1 ;  /* 0x0000000000017941 */ /* 0x000fea0003800200 */
.L_x_22414:
        /* <DEDUP_REMOVED lines=17> */
.L_x_22421:
        /* <DEDUP_REMOVED lines=13> */
.L_x_22423:
[----:B------:R-:W-:Y:S05]  /*10f10*/  BSYNC.RECONVERGENT B2 ;  /* 0x0000000000027941 */ /* 0x000fea0003800200 */
.L_x_22422:
        /* <DEDUP_REMOVED lines=43> */
.L_x_22420:
[----:B------:R-:W-:Y:S05]  /*111d0*/  BSYNC.RECONVERGENT B1 ;  /* 0x0000000000017941 */ /* 0x000fea0003800200 */
.L_x_22419:
        /* <DEDUP_REMOVED lines=15> */
.L_x_22426:
        /* <DEDUP_REMOVED lines=13> */
.L_x_22428:
[----:B------:R-:W-:Y:S05]  /*113a0*/  BSYNC.RECONVERGENT B2 ;  /* 0x0000000000027941 */ /* 0x000fea0003800200 */
.L_x_22427:
        /* <DEDUP_REMOVED lines=43> */
.L_x_22425:
[----:B------:R-:W-:Y:S05]  /*11660*/  BSYNC.RECONVERGENT B1 ;  /* 0x0000000000017941 */ /* 0x000fea0003800200 */
.L_x_22424:
        /* <DEDUP_REMOVED lines=17> */
.L_x_22431:
        /* <DEDUP_REMOVED lines=13> */
.L_x_22433:
[----:B------:R-:W-:Y:S05]  /*11850*/  BSYNC.RECONVERGENT B2 ;  /* 0x0000000000027941 */ /* 0x000fea0003800200 */
.L_x_22432:
        /* <DEDUP_REMOVED lines=43> */
.L_x_22430:
[----:B------:R-:W-:Y:S05]  /*11b10*/  BSYNC.RECONVERGENT B1 ;  /* 0x0000000000017941 */ /* 0x000fea0003800200 */
.L_x_22429:
        /* <DEDUP_REMOVED lines=15> */
.L_x_22436:
        /* <DEDUP_REMOVED lines=13> */
.L_x_22438:
[----:B------:R-:W-:Y:S05]  /*11ce0*/  BSYNC.RECONVERGENT B2 ;  /* 0x0000000000027941 */ /* 0x000fea0003800200 */
.L_x_22437:
        /* <DEDUP_REMOVED lines=43> */
.L_x_22435:
[----:B------:R-:W-:Y:S05]  /*11fa0*/  BSYNC.RECONVERGENT B1 ;  /* 0x0000000000017941 */ /* 0x000fea0003800200 */
.L_x_22434:
        /* <DEDUP_REMOVED lines=17> */
.L_x_22441:
        /* <DEDUP_REMOVED lines=15> */
.L_x_22443:
[----:B------:R-:W-:Y:S05]  /*121b0*/  BSYNC.RECONVERGENT B2 ;  /* 0x0000000000027941 */ /* 0x000fea0003800200 */
.L_x_22442:
        /* <DEDUP_REMOVED lines=43> */
.L_x_22440:
[----:B------:R-:W-:Y:S05]  /*12470*/  BSYNC.RECONVERGENT B1 ;  /* 0x0000000000017941 */ /* 0x000fea0003800200 */
.L_x_22439:
        /* <DEDUP_REMOVED lines=34> */
.L_x_22403:
        /* <DEDUP_REMOVED lines=16> */
.L_x_22447:
        /* <DEDUP_REMOVED lines=13> */
.L_x_22449:
[----:B------:R-:W-:Y:S05]  /*12870*/  BSYNC.RECONVERGENT B2 ;  /* 0x0000000000027941 */ /* 0x000fea0003800200 */
.L_x_22448:
        /* <DEDUP_REMOVED lines=40> */
[----:B------:R-:W-:Y:S02]  /*12b00*/  MOV R8, R118 ;  /* 0x0000007600087202 */ /* 0x000fe40000000f00 */
[----:B------:R-:W-:Y:S01]  /*12b10*/  LOP3.LUT R5, R20, UR29, R27, 0x96, !PT ;  /* 0x0000001d14057c12 */ /* 0x000fe2000f8e961b */
[----:B------:R-:W-:-:S07]  /*12b20*/  IMAD.MOV.U32 R20, RZ, RZ, R26 ;  /* 0x000000ffff147224 */ /* 0x000fce00078e001a */
.L_x_22446:
[----:B------:R-:W-:Y:S05]  /*12b30*/  BSYNC.RECONVERGENT B1 ;  /* 0x0000000000017941 */ /* 0x000fea0003800200 */
.L_x_22445:
        /* <DEDUP_REMOVED lines=16> */
.L_x_22452:
        /* <DEDUP_REMOVED lines=13> */
.L_x_22454:
[----:B------:R-:W-:Y:S05]  /*12d10*/  BSYNC.RECONVERGENT B2 ;  /* 0x0000000000027941 */ /* 0x000fea0003800200 */
.L_x_22453:
        /* <DEDUP_REMOVED lines=43> */
.L_x_22451:
[----:B------:R-:W-:Y:S05]  /*12fd0*/  BSYNC.RECONVERGENT B1 ;  /* 0x0000000000017941 */ /* 0x000fea0003800200 */
.L_x_22450:
        /* <DEDUP_REMOVED lines=16> */
.L_x_22457:
        /* <DEDUP_REMOVED lines=13> */
.L_x_22459:
[----:B------:R-:W-:Y:S05]  /*131b0*/  BSYNC.RECONVERGENT B2 ;  /* 0x0000000000027941 */ /* 0x000fea0003800200 */
.L_x_22458:
        /* <DEDUP_REMOVED lines=43> */
.L_x_22456:
[----:B------:R-:W-:Y:S05]  /*13470*/  BSYNC.RECONVERGENT B1 ;  /* 0x0000000000017941 */ /* 0x000fea0003800200 */
.L_x_22455:
[----:B------:R-:W-:Y:S01]  /*13480*/  ISETP.NE.AND P5, PT, R24, 0x1, PT ;  /* 0x000000011800780c */ /* 0x000fe20003fa5270 */
[----:B------:R-:W-:Y:S01]  /*13490*/  BSSY.RECONVERGENT B1, `(.L_x_22460) ;  /* 0x0000048000017945 */ /* 0x000fe20003800200 */
[----:B------:R-:W-:-:S05]  /*134a0*/  I2FP.F32.U32 R21, R21 ;  /* 0x0000001500157245 */ /* 0x000fca0000201000 */
        /* <DEDUP_REMOVED lines=13> */
.L_x_22462:
        /* <DEDUP_REMOVED lines=13> */
.L_x_22464:
[----:B------:R-:W-:Y:S05]  /*13650*/  BSYNC.RECONVERGENT B2 ;  /* 0x0000000000027941 */ /* 0x000fea0003800200 */
.L_x_22463:
        /* <DEDUP_REMOVED lines=43> */
.L_x_22461:
[----:B------:R-:W-:Y:S05]  /*13910*/  BSYNC.RECONVERGENT B1 ;  /* 0x0000000000017941 */ /* 0x000fea0003800200 */
.L_x_22460:
        /* <DEDUP_REMOVED lines=16> */
.L_x_22444:
        /* <DEDUP_REMOVED lines=28> */
.L_x_22465:
        /* <DEDUP_REMOVED lines=20> */
.L_x_22469:
        /* <DEDUP_REMOVED lines=13> */
.L_x_22471:
[----:B------:R-:W-:Y:S05]  /*13df0*/  BSYNC.RECONVERGENT B2 ;  /* 0x0000000000027941 */ /* 0x000fea0003800200 */
.L_x_22470:
        /* <DEDUP_REMOVED lines=42> */
.L_x_22468:
[----:B------:R-:W-:Y:S05]  /*140a0*/  BSYNC.RECONVERGENT B1 ;  /* 0x0000000000017941 */ /* 0x000fea0003800200 */
.L_x_22467:
        /* <DEDUP_REMOVED lines=17> */
.L_x_22474:
        /* <DEDUP_REMOVED lines=13> */
.L_x_22476:
[----:B------:R-:W-:Y:S05]  /*14290*/  BSYNC.RECONVERGENT B2 ;  /* 0x0000000000027941 */ /* 0x000fea0003800200 */
.L_x_22475:
        /* <DEDUP_REMOVED lines=43> */
.L_x_22473:
[----:B------:R-:W-:Y:S05]  /*14550*/  BSYNC.RECONVERGENT B1 ;  /* 0x0000000000017941 */ /* 0x000fea0003800200 */
.L_x_22472:
        /* <DEDUP_REMOVED lines=15> */
.L_x_22479:
        /* <DEDUP_REMOVED lines=13> */
.L_x_22481:
[----:B------:R-:W-:Y:S05]  /*14720*/  BSYNC.RECONVERGENT B2 ;  /* 0x0000000000027941 */ /* 0x000fea0003800200 */
.L_x_22480:
        /* <DEDUP_REMOVED lines=43> */
.L_x_22478:
[----:B------:R-:W-:Y:S05]  /*149e0*/  BSYNC.RECONVERGENT B1 ;  /* 0x0000000000017941 */ /* 0x000fea0003800200 */
.L_x_22477:
        /* <DEDUP_REMOVED lines=17> */
.L_x_22484:
        /* <DEDUP_REMOVED lines=13> */
.L_x_22486:
[----:B------:R-:W-:Y:S05]  /*14bd0*/  BSYNC.RECONVERGENT B2 ;  /* 0x0000000000027941 */ /* 0x000fea0003800200 */
.L_x_22485:
        /* <DEDUP_REMOVED lines=43> */
.L_x_22483:
[----:B------:R-:W-:Y:S05]  /*14e90*/  BSYNC.RECONVERGENT B1 ;  /* 0x0000000000017941 */ /* 0x000fea0003800200 */
.L_x_22482:
        /* <DEDUP_REMOVED lines=15> */
.L_x_22489:
        /* <DEDUP_REMOVED lines=13> */
.L_x_22491:
[----:B------:R-:W-:Y:S05]  /*15060*/  BSYNC.RECONVERGENT B2 ;  /* 0x0000000000027941 */ /* 0x000fea0003800200 */
.L_x_22490:
        /* <DEDUP_REMOVED lines=43> */
.L_x_22488:
[----:B------:R-:W-:Y:S05]  /*15320*/  BSYNC.RECONVERGENT B1 ;  /* 0x0000000000017941 */ /* 0x000fea0003800200 */
.L_x_22487:
        /* <DEDUP_REMOVED lines=17> */
.L_x_22494:
        /* <DEDUP_REMOVED lines=13> */
.L_x_22496:
[----:B------:R-:W-:Y:S05]  /*15510*/  BSYNC.RECONVERGENT B2 ;  /* 0x0000000000027941 */ /* 0x000fea0003800200 */
.L_x_22495:
        /* <DEDUP_REMOVED lines=43> */
.L_x_22493:
[----:B------:R-:W-:Y:S05]  /*157d0*/  BSYNC.RECONVERGENT B1 ;  /* 0x0000000000017941 */ /* 0x000fea0003800200 */
.L_x_22492:
        /* <DEDUP_REMOVED lines=15> */
.L_x_22499:
        /* <DEDUP_REMOVED lines=13> */
.L_x_22501:
[----:B------:R-:W-:Y:S05]  /*159a0*/  BSYNC.RECONVERGENT B2 ;  /* 0x0000000000027941 */ /* 0x000fea0003800200 */
.L_x_22500:
        /* <DEDUP_REMOVED lines=43> */
.L_x_22498:
[----:B------:R-:W-:Y:S05]  /*15c60*/  BSYNC.RECONVERGENT B1 ;  /* 0x0000000000017941 */ /* 0x000fea0003800200 */
.L_x_22497:
        /* <DEDUP_REMOVED lines=17> */
.L_x_22504:
        /* <DEDUP_REMOVED lines=12> */
[----:B------:R-:W-:Y:S02]  /*15e40*/  @P0 IADD3 R6, PT, PT, R7, RZ, RZ ;  /* 0x000000ff07060210 */ /* 0x000fe40007ffe0ff */
[----:B------:R-:W-:-:S03]  /*15e50*/  ISETP.NE.AND P0, PT, R5, RZ, PT ;  /* 0x000000ff0500720c */ /* 0x000fc60003f05270 */
[----:B------:R-:W-:-:S10]  /*15e60*/  @!P6 IMAD.MOV.U32 R7, RZ, RZ, R6 ;  /* 0x000000ffff07e224 */ /* 0x000fd400078e0006 */
.L_x_22506:
[----:B------:R-:W-:Y:S05]  /*15e70*/  BSYNC.RECONVERGENT B2 ;  /* 0x0000000000027941 */ /* 0x000fea0003800200 */
.L_x_22505:
        /* <DEDUP_REMOVED lines=43> */
.L_x_22503:
[----:B------:R-:W-:Y:S05]  /*16130*/  BSYNC.RECONVERGENT B1 ;  /* 0x0000000000017941 */ /* 0x000fea0003800200 */
.L_x_22502:
        /* <DEDUP_REMOVED lines=34> */
.L_x_22466:
        /* <DEDUP_REMOVED lines=16> */
.L_x_22510:
        /* <DEDUP_REMOVED lines=13> */
.L_x_22512:
[----:B------:R-:W-:Y:S05]  /*16530*/  BSYNC.RECONVERGENT B2 ;  /* 0x0000000000027941 */ /* 0x000fea0003800200 */
.L_x_22511:
        /* <DEDUP_REMOVED lines=43> */
.L_x_22509:
[----:B------:R-:W-:Y:S05]  /*167f0*/  BSYNC.RECONVERGENT B1 ;  /* 0x0000000000017941 */ /* 0x000fea0003800200 */
.L_x_22508:
        /* <DEDUP_REMOVED lines=16> */
.L_x_22515:
        /* <DEDUP_REMOVED lines=13> */
.L_x_22517:
[----:B------:R-:W-:Y:S05]  /*169d0*/  BSYNC.RECONVERGENT B2 ;  /* 0x0000000000027941 */ /* 0x000fea0003800200 */
.L_x_22516:
        /* <DEDUP_REMOVED lines=43> */
.L_x_22514:
[----:B------:R-:W-:Y:S05]  /*16c90*/  BSYNC.RECONVERGENT B1 ;  /* 0x0000000000017941 */ /* 0x000fea0003800200 */
.L_x_22513:
        /* <DEDUP_REMOVED lines=16> */
.L_x_22520:
        /* <DEDUP_REMOVED lines=13> */
.L_x_22522:
[----:B------:R-:W-:Y:S05]  /*16e70*/  BSYNC.RECONVERGENT B2 ;  /* 0x0000000000027941 */ /* 0x000fea0003800200 */
.L_x_22521:
        /* <DEDUP_REMOVED lines=43> */
.L_x_22519:
[----:B------:R-:W-:Y:S05]  /*17130*/  BSYNC.RECONVERGENT B1 ;  /* 0x0000000000017941 */ /* 0x000fea0003800200 */
.L_x_22518:
        /* <DEDUP_REMOVED lines=16> */
.L_x_22525:
        /* <DEDUP_REMOVED lines=13> */
.L_x_22527:
[----:B------:R-:W-:Y:S05]  /*17310*/  BSYNC.RECONVERGENT B2 ;  /* 0x0000000000027941 */ /* 0x000fea0003800200 */
.L_x_22526:
        /* <DEDUP_REMOVED lines=43> */
.L_x_22524:
[----:B------:R-:W-:Y:S05]  /*175d0*/  BSYNC.RECONVERGENT B1 ;  /* 0x0000000000017941 */ /* 0x000fea0003800200 */
.L_x_22523:
        /* <DEDUP_REMOVED lines=16> */
.L_x_22507:
[----:B------:R-:W-:Y:S01]  /*176e0*/  SEL R16, RZ, 0x1000000, !P5 ;  /* 0x01000000ff107807 */ /* 0x000fe20006800000 */
[C---:B------:R-:W-:Y:S01]  /*176f0*/  IMAD.WIDE.U32 R138, R123.reuse, 0x10, R130 ;  /* 0x000000107b8a7825 */ /* 0x040fe200078e0082 */
        /* <DEDUP_REMOVED lines=26> */
.L_x_22528:
        /* <DEDUP_REMOVED lines=20> */
.L_x_22532:
        /* <DEDUP_REMOVED lines=13> */
.L_x_22534:
[----:B------:R-:W-:Y:S05]  /*17ab0*/  BSYNC.RECONVERGENT B2 ;  /* 0x0000000000027941 */ /* 0x000fea0003800200 */
.L_x_22533:
        /* <DEDUP_REMOVED lines=42> */
.L_x_22531:
[----:B------:R-:W-:Y:S05]  /*17d60*/  BSYNC.RECONVERGENT B1 ;  /* 0x0000000000017941 */ /* 0x000fea0003800200 */
.L_x_22530:
        /* <DEDUP_REMOVED lines=17> */
.L_x_22537:
        /* <DEDUP_REMOVED lines=13> */
.L_x_22539:
[----:B------:R-:W-:Y:S05]  /*17f50*/  BSYNC.RECONVERGENT B2 ;  /* 0x0000000000027941 */ /* 0x000fea0003800200 */
.L_x_22538:
        /* <DEDUP_REMOVED lines=43> */
.L_x_22536:
[----:B------:R-:W-:Y:S05]  /*18210*/  BSYNC.RECONVERGENT B1 ;  /* 0x0000000000017941 */ /* 0x000fea0003800200 */
.L_x_22535:
        /* <DEDUP_REMOVED lines=15> */
.L_x_22542:
        /* <DEDUP_REMOVED lines=13> */
.L_x_22544:
[----:B------:R-:W-:Y:S05]  /*183e0*/  BSYNC.RECONVERGENT B2 ;  /* 0x0000000000027941 */ /* 0x000fea0003800200 */
.L_x_22543:
        /* <DEDUP_REMOVED lines=43> */
.L_x_22541:
[----:B------:R-:W-:Y:S05]  /*186a0*/  BSYNC.RECONVERGENT B1 ;  /* 0x0000000000017941 */ /* 0x000fea0003800200 */
.L_x_22540:
        /* <DEDUP_REMOVED lines=17> */
.L_x_22547:
        /* <DEDUP_REMOVED lines=13> */
.L_x_22549:
[----:B------:R-:W-:Y:S05]  /*18890*/  BSYNC.RECONVERGENT B2 ;  /* 0x0000000000027941 */ /* 0x000fea0003800200 */
.L_x_22548:
        /* <DEDUP_REMOVED lines=43> */
.L_x_22546:
[----:B------:R-:W-:Y:S05]  /*18b50*/  BSYNC.RECONVERGENT B1 ;  /* 0x0000000000017941 */ /* 0x000fea0003800200 */
.L_x_22545:
        /* <DEDUP_REMOVED lines=15> */
.L_x_22552:
        /* <DEDUP_REMOVED lines=13> */
.L_x_22554:
[----:B------:R-:W-:Y:S05]  /*18d20*/  BSYNC.RECONVERGENT B2 ;  /* 0x0000000000027941 */ /* 0x000fea0003800200 */
.L_x_22553:
[----:B-1----:R-:W-:Y:S01]  /*18d30*/  IMAD.WIDE.U32 R126, R0, -0x326172a9, RZ ;  /* 0xcd9e8d57007e7825 */ /* 0x002fe200078e00ff */
        /* <DEDUP_REMOVED lines=41> */
.L_x_22551:
[----:B------:R-:W-:Y:S05]  /*18fd0*/  BSYNC.RECONVERGENT B1 ;  /* 0x0000000000017941 */ /* 0x000fea0003800200 */
.L_x_22550:
        /* <DEDUP_REMOVED lines=17> */
.L_x_22557:
        /* <DEDUP_REMOVED lines=13> */
.L_x_22559:
[----:B------:R-:W-:Y:S05]  /*191c0*/  BSYNC.RECONVERGENT B2 ;  /* 0x0000000000027941 */ /* 0x000fea0003800200 */
.L_x_22558:
[----:B-1----:R-:W-:Y:S01]  /*191d0*/  IMAD.WIDE.U32 R126, R0, -0x326172a9, RZ ;  /* 0xcd9e8d57007e7825 */ /* 0x002fe200078e00ff */
        /* <DEDUP_REMOVED lines=41> */
.L_x_22556:
[----:B------:R-:W-:Y:S05]  /*19470*/  BSYNC.RECONVERGENT B1 ;  /* 0x0000000000017941 */ /* 0x000fea0003800200 */
.L_x_22555:
[----:B------:R-:W-:Y:S01]  /*19480*/  ISETP.NE.AND P5, PT, R119, 0x1, PT ;  /* 0x000000017700780c */ /* 0x000fe20003fa5270 */
[----:B------:R-:W-:Y:S01]  /*19490*/  BSSY.RECONVERGENT B1, `(.L_x_22560) ;  /* 0x0000046000017945 */ /* 0x000fe20003800200 */
[----:B------:R-:W-:Y:S01]  /*194a0*/  I2FP.F32.U32 R9, R9 ;  /* 0x0000000900097245 */ /* 0x000fe20000201000 */
[----:B-1----:R-:W-:Y:S02]  /*194b0*/  HFMA2 R127, -RZ, RZ, 0, 1.1920928955078125e-07 ;  /* 0x00000002ff7f7431 */ /* 0x002fe400000001ff */
        /* <DEDUP_REMOVED lines=11> */
.L_x_22562:
        /* <DEDUP_REMOVED lines=13> */
.L_x_22564:
[----:B------:R-:W-:Y:S05]  /*19640*/  BSYNC.RECONVERGENT B2 ;  /* 0x0000000000027941 */ /* 0x000fea0003800200 */
.L_x_22563:
        /* <DEDUP_REMOVED lines=42> */
.L_x_22561:
[----:B------:R-:W-:Y:S05]  /*198f0*/  BSYNC.RECONVERGENT B1 ;  /* 0x0000000000017941 */ /* 0x000fea0003800200 */
.L_x_22560:
        /* <DEDUP_REMOVED lines=17> */
.L_x_22567:
        /* <DEDUP_REMOVED lines=15> */
.L_x_22569:
[----:B------:R-:W-:Y:S05]  /*19b00*/  BSYNC.RECONVERGENT B2 ;  /* 0x0000000000027941 */ /* 0x000fea0003800200 */
.L_x_22568:
        /* <DEDUP_REMOVED lines=42> */
.L_x_22566:
[----:B------:R-:W-:Y:S05]  /*19db0*/  BSYNC.RECONVERGENT B1 ;  /* 0x0000000000017941 */ /* 0x000fea0003800200 */
.L_x_22565:
        /* <DEDUP_REMOVED lines=14> */
[----:B------:R-:W-:Y:S01]  /*19ea0*/  FSEL R9, R127, RZ, !P6 ;  /* 0x000000ff7f097208 */ /* 0x000fe20007000000 */
[----:B------:R-:W-:Y:S01]  /*19eb0*/  FMUL.FTZ R127, R51, R134 ;  /* 0x00000086337f7220 */ /* 0x000fe20000410000 */
        /* <DEDUP_REMOVED lines=8> */
[----:B------:R-:W-:-:S02]  /*19f40*/  FSEL R19, R127, RZ, !P6 ;  /* 0x000000ff7f137208 */ /* 0x000fc40007000000 */
[----:B------:R-:W-:Y:S01]  /*19f50*/  PRMT R9, R119, 0x7610, R9 ;  /* 0x0000761077097816 */ /* 0x000fe20000000009 */
[--C-:B------:R-:W-:Y:S01]  /*19f60*/  FADD.FTZ R16, R16, R11.reuse ;  /* 0x0000000b10107221 */ /* 0x100fe20000010000 */
[----:B------:R-:W-:Y:S01]  /*19f70*/  PRMT R10, R126, 0x7610, R10 ;  /* 0x000076107e0a7816 */ /* 0x000fe2000000000a */
[----:B------:R-:W-:Y:S01]  /*19f80*/  FADD.FTZ R19, R19, R12 ;  /* 0x0000000c13137221 */ /* 0x000fe20000010000 */
[----:B------:R-:W-:Y:S01]  /*19f90*/  PRMT R11, R118, 0x7610, R11 ;  /* 0x00007610760b7816 */ /* 0x000fe2000000000b */
[----:B------:R-:W-:Y:S01]  /*19fa0*/  @P1 FADD.FTZ R16, R44, R16 ;  /* 0x000000102c101221 */ /* 0x000fe20000010000 */
[----:B------:R-:W-:Y:S01]  /*19fb0*/  SEL R12, RZ, 0x1, P6 ;  /* 0x00000001ff0c7807 */ /* 0x000fe20003000000 */
[----:B------:R-:W-:Y:S01]  /*19fc0*/  @P1 FADD.FTZ R19, R47, R19 ;  /* 0x000000132f131221 */ /* 0x000fe20000010000 */
[----:B------:R-:W-:Y:S06]  /*19fd0*/  BRA `(.L_x_22570) ;  /* 0x0000001000dc7947 */ /* 0x000fec0003800000 */
.L_x_22529:
        /* <DEDUP_REMOVED lines=16> */
.L_x_22573:
        /* <DEDUP_REMOVED lines=13> */
.L_x_22575:
[----:B------:R-:W-:Y:S05]  /*1a1b0*/  BSYNC.RECONVERGENT B2 ;  /* 0x0000000000027941 */ /* 0x000fea0003800200 */
.L_x_22574:
        /* <DEDUP_REMOVED lines=41> */
[----:B------:R-:W-:-:S07]  /*1a450*/  LOP3.LUT R5, R136, UR29, R141, 0x96, !PT ;  /* 0x0000001d88057c12 */ /* 0x000fce000f8e968d */
.L_x_22572:
[----:B------:R-:W-:Y:S05]  /*1a460*/  BSYNC.RECONVERGENT B1 ;  /* 0x0000000000017941 */ /* 0x000fea0003800200 */
.L_x_22571:
        /* <DEDUP_REMOVED lines=16> */
.L_x_22578:
        /* <DEDUP_REMOVED lines=13> */
.L_x_22580:
[----:B------:R-:W-:Y:S05]  /*1a640*/  BSYNC.RECONVERGENT B2 ;  /* 0x0000000000027941 */ /* 0x000fea0003800200 */
.L_x_22579:
        /* <DEDUP_REMOVED lines=43> */
.L_x_22577:
[----:B------:R-:W-:Y:S05]  /*1a900*/  BSYNC.RECONVERGENT B1 ;  /* 0x0000000000017941 */ /* 0x000fea0003800200 */
.L_x_22576:
        /* <DEDUP_REMOVED lines=16> */
.L_x_22583:
        /* <DEDUP_REMOVED lines=13> */
.L_x_22585:
[----:B------:R-:W-:Y:S05]  /*1aae0*/  BSYNC.RECONVERGENT B2 ;  /* 0x0000000000027941 */ /* 0x000fea0003800200 */
.L_x_22584:
        /* <DEDUP_REMOVED lines=43> */
.L_x_22582:
[----:B------:R-:W-:Y:S05]  /*1ada0*/  BSYNC.RECONVERGENT B1 ;  /* 0x0000000000017941 */ /* 0x000fea0003800200 */
.L_x_22581:
        /* <DEDUP_REMOVED lines=16> */
.L_x_22588:
        /* <DEDUP_REMOVED lines=13> */
.L_x_22590:
[----:B------:R-:W-:Y:S05]  /*1af80*/  BSYNC.RECONVERGENT B2 ;  /* 0x0000000000027941 */ /* 0x000fea0003800200 */
.L_x_22589:
        /* <DEDUP_REMOVED lines=43> */
.L_x_22587:
[----:B------:R-:W-:Y:S05]  /*1b240*/  BSYNC.RECONVERGENT B1 ;  /* 0x0000000000017941 */ /* 0x000fea0003800200 */
.L_x_22586:
        /* <DEDUP_REMOVED lines=16> */
.L_x_22570:
[----:B------:R-:W-:Y:S01]  /*1b350*/  SEL R126, RZ, 0x1000000, !P5 ;  /* 0x01000000ff7e7807 */ /* 0x000fe20006800000 */
[C---:B------:R-:W-:Y:S01]  /*1b360*/  IMAD.WIDE.U32 R144, R124.reuse, 0x10, R130 ;  /* 0x000000107c907825 */ /* 0x040fe200078e0082 */
[----:B------:R-:W-:Y:S01]  /*1b370*/  SEL R127, RZ, 0x10000, !P4 ;  /* 0x00010000ff7f7807 */ /* 0x000fe20006000000 */
[----:B------:R-:W0:Y:S01]  /*1b380*/  @P0 LDC.64 R138, c[0x0][0x398] ;  /* 0x0000e600ff8a0b82 */ /* 0x000e220000000a00 */
[----:B------:R-:W-:Y:S01]  /*1b390*/  SEL R135, RZ, 0x100, !P3 ;  /* 0x00000100ff877807 */ /* 0x000fe20005800000 */
[----:B------:R-:W-:Y:S01]  /*1b3a0*/  IMAD.WIDE.U32 R136, R124, 0x4, R128 ;  /* 0x000000047c887825 */ /* 0x000fe200078e0080 */
[----:B------:R1:W-:Y:S02]  /*1b3b0*/  STG.E.128 desc[UR8][R144.64], R16 ;  /* 0x0000001090007986 */ /* 0x0003e4000c101d08 */
[----:B------:R-:W-:Y:S02]  /*1b3c0*/  IADD3 R126, PT, PT, R135, R126, R127 ;  /* 0x0000007e877e7210 */ /* 0x000fe40007ffe07f */
[----:B------:R-:W-:Y:S01]  /*1b3d0*/  SEL R135, RZ, 0x1, !P2 ;  /* 0x00000001ff877807 */ /* 0x000fe20005000000 */
[----:B------:R-:W2:Y:S01]  /*1b3e0*/  @P1 LDC.64 R118, c[0x0][0x3a0] ;  /* 0x0000e800ff761b82 */ /* 0x000ea20000000a00 */
[----:B------:R-:W-:-:S03]  /*1b3f0*/  IADD3 R127, PT, PT, R122, 0xe0, RZ ;  /* 0x000000e07a7f7810 */ /* 0x000fc60007ffe0ff */
[----:B------:R-:W-:Y:S02]  /*1b400*/  IMAD.IADD R135, R126, 0x1, R135 ;  /* 0x000000017e877824 */ /* 0x000fe400078e0287 */
        /* <DEDUP_REMOVED lines=16> */
.L_x_22591:
        /* <DEDUP_REMOVED lines=20> */
.L_x_22595:
        /* <DEDUP_REMOVED lines=13> */
.L_x_22597:
[----:B------:R-:W-:Y:S05]  /*1b720*/  BSYNC.RECONVERGENT B2 ;  /* 0x0000000000027941 */ /* 0x000fea0003800200 */
.L_x_22596:
        /* <DEDUP_REMOVED lines=39> */
[----:B------:R-:W-:Y:S02]  /*1b9a0*/  LOP3.LUT R6, R8, UR28, R139, 0x96, !PT ;  /* 0x0000001c08067c12 */ /* 0x000fe4000f8e968b */
[----:B------:R-:W-:Y:S01]  /*1b9b0*/  MOV R8, R138 ;  /* 0x0000008a00087202 */ /* 0x000fe20000000f00 */
[----:B------:R-:W-:Y:S01]  /*1b9c0*/  IMAD.MOV.U32 R126, RZ, RZ, R136 ;  /* 0x000000ffff7e7224 */ /* 0x000fe200078e0088 */
[----:B------:R-:W-:-:S07]  /*1b9d0*/  LOP3.LUT R5, R10, UR29, R137, 0x96, !PT ;  /* 0x0000001d0a057c12 */ /* 0x000fce000f8e9689 */
.L_x_22594:
[----:B------:R-:W-:Y:S05]  /*1b9e0*/  BSYNC.RECONVERGENT B1 ;  /* 0x0000000000017941 */ /* 0x000fea0003800200 */
.L_x_22593:
[----:B------:R-:W-:Y:S01]  /*1b9f0*/  ISETP.NE.AND P3, PT, R11, 0x1, PT ;  /* 0x000000010b00780c */ /* 0x000fe20003f65270 */
[----:B-----5:R-:W-:Y:S01]  /*1ba00*/  FMUL.FTZ R12, R116, R134 ;  /* 0x00000086740c7220 */ /* 0x020fe20000410000 */
        /* <DEDUP_REMOVED lines=15> */
.L_x_22600:
        /* <DEDUP_REMOVED lines=13> */
.L_x_22602:
[----:B------:R-:W-:Y:S05]  /*1bbd0*/  BSYNC.RECONVERGENT B2 ;  /* 0x0000000000027941 */ /* 0x000fea0003800200 */
.L_x_22601:
[----:B------:R-:W-:Y:S01]  /*1bbe0*/  IMAD.WIDE.U32 R136, R0, -0x326172a9, RZ ;  /* 0xcd9e8d5700887825 */ /* 0x000fe200078e00ff */
[----:B------:R-:W-:-:S03]  /*1bbf0*/  LOP3.LUT R8, R7, UR7, R11, 0x96, !PT ;  /* 0x0000000707087c12 */ /* 0x000fc6000f8e960b */
        /* <DEDUP_REMOVED lines=40> */
.L_x_22599:
[----:B------:R-:W-:Y:S05]  /*1be80*/  BSYNC.RECONVERGENT B1 ;  /* 0x0000000000017941 */ /* 0x000fea0003800200 */
.L_x_22598:
[----:B------:R-:W-:Y:S01]  /*1be90*/  ISETP.NE.AND P3, PT, R116, 0x1, PT ;  /* 0x000000017400780c */ /* 0x000fe20003f65270 */
[----:B------:R-:W-:Y:S01]  /*1bea0*/  BSSY.RECONVERGENT B1, `(.L_x_22603) ;  /* 0x0000046000017945 */ /* 0x000fe20003800200 */
[----:B------:R-:W-:Y:S01]  /*1beb0*/  I2FP.F32.U32 R9, R9 ;  /* 0x0000000900097245 */ /* 0x000fe20000201000 */
[----:B------:R-:W-:Y:S02]  /*1bec0*/  HFMA2 R11, -RZ, RZ, 0, 1.1920928955078125e-07 ;  /* 0x00000002ff0b7431 */ /* 0x000fe400000001ff */
[----:B------:R-:W-:Y:S02]  /*1bed0*/  IMAD.MOV.U32 R10, RZ, RZ, R8 ;  /* 0x000000ffff0a7224 */ /* 0x000fe400078e0008 */
[----:B-1----:R-:W-:-:S06]  /*1bee0*/  FFMA.FTZ R138, R9, R132, 1.1641532182693481445e-10 ;  /* 0x2f000000098a7423 */ /* 0x002fcc0000010084 */
        /* <DEDUP_REMOVED lines=9> */
.L_x_22605:
        /* <DEDUP_REMOVED lines=13> */
.L_x_22607:
[----:B------:R-:W-:Y:S05]  /*1c050*/  BSYNC.RECONVERGENT B2 ;  /* 0x0000000000027941 */ /* 0x000fea0003800200 */
.L_x_22606:
        /* <DEDUP_REMOVED lines=42> */
.L_x_22604:
[----:B------:R-:W-:Y:S05]  /*1c300*/  BSYNC.RECONVERGENT B1 ;  /* 0x0000000000017941 */ /* 0x000fea0003800200 */
.L_x_22603:
        /* <DEDUP_REMOVED lines=17> */
.L_x_22610:
        /* <DEDUP_REMOVED lines=13> */
.L_x_22612:
[----:B------:R-:W-:Y:S05]  /*1c4f0*/  BSYNC.RECONVERGENT B2 ;  /* 0x0000000000027941 */ /* 0x000fea0003800200 */
.L_x_22611:
        /* <DEDUP_REMOVED lines=42> */
.L_x_22609:
[----:B------:R-:W-:Y:S05]  /*1c7a0*/  BSYNC.RECONVERGENT B1 ;  /* 0x0000000000017941 */ /* 0x000fea0003800200 */
.L_x_22608:
        /* <DEDUP_REMOVED lines=15> */
.L_x_22615:
        /* <DEDUP_REMOVED lines=13> */
.L_x_22617:
[----:B------:R-:W-:Y:S05]  /*1c970*/  BSYNC.RECONVERGENT B2 ;  /* 0x0000000000027941 */ /* 0x000fea0003800200 */
.L_x_22616:
        /* <DEDUP_REMOVED lines=42> */
.L_x_22614:
[----:B------:R-:W-:Y:S05]  /*1cc20*/  BSYNC.RECONVERGENT B1 ;  /* 0x0000000000017941 */ /* 0x000fea0003800200 */
.L_x_22613:
        /* <DEDUP_REMOVED lines=17> */
.L_x_22620:
        /* <DEDUP_REMOVED lines=13> */
.L_x_22622:
[----:B------:R-:W-:Y:S05]  /*1ce10*/  BSYNC.RECONVERGENT B2 ;  /* 0x0000000000027941 */ /* 0x000fea0003800200 */
.L_x_22621:
        /* <DEDUP_REMOVED lines=42> */
.L_x_22619:
[----:B------:R-:W-:Y:S05]  /*1d0c0*/  BSYNC.RECONVERGENT B1 ;  /* 0x0000000000017941 */ /* 0x000fea0003800200 */
.L_x_22618:
        /* <DEDUP_REMOVED lines=15> */
.L_x_22625:
        /* <DEDUP_REMOVED lines=13> */
.L_x_22627:
[----:B------:R-:W-:Y:S05]  /*1d290*/  BSYNC.RECONVERGENT B2 ;  /* 0x0000000000027941 */ /* 0x000fea0003800200 */
.L_x_22626:
        /* <DEDUP_REMOVED lines=43> */
.L_x_22624:
[----:B------:R-:W-:Y:S05]  /*1d550*/  BSYNC.RECONVERGENT B1 ;  /* 0x0000000000017941 */ /* 0x000fea0003800200 */
.L_x_22623:
        /* <DEDUP_REMOVED lines=17> */
.L_x_22630:
        /* <DEDUP_REMOVED lines=15> */
.L_x_22632:
[----:B------:R-:W-:Y:S05]  /*1d760*/  BSYNC.RECONVERGENT B2 ;  /* 0x0000000000027941 */ /* 0x000fea0003800200 */
.L_x_22631:
        /* <DEDUP_REMOVED lines=42> */
.L_x_22629:
[----:B------:R-:W-:Y:S05]  /*1da10*/  BSYNC.RECONVERGENT B1 ;  /* 0x0000000000017941 */ /* 0x000fea0003800200 */
.L_x_22628:
        /* <DEDUP_REMOVED lines=34> */
.L_x_22592:
        /* <DEDUP_REMOVED lines=16> */
.L_x_22636:
        /* <DEDUP_REMOVED lines=13> */
.L_x_22638:
[----:B------:R-:W-:Y:S05]  /*1de10*/  BSYNC.RECONVERGENT B2 ;  /* 0x0000000000027941 */ /* 0x000fea0003800200 */
.L_x_22637:
        /* <DEDUP_REMOVED lines=42> */
[----:B------:R-:W-:-:S07]  /*1e0c0*/  MOV R126, R138 ;  /* 0x0000008a007e7202 */ /* 0x000fce0000000f00 */
.L_x_22635:
[----:B------:R-:W-:Y:S05]  /*1e0d0*/  BSYNC.RECONVERGENT B1 ;  /* 0x0000000000017941 */ /* 0x000fea0003800200 */
.L_x_22634:
        /* <DEDUP_REMOVED lines=16> */
.L_x_22641:
        /* <DEDUP_REMOVED lines=13> */
.L_x_22643:
[----:B------:R-:W-:Y:S05]  /*1e2b0*/  BSYNC.RECONVERGENT B2 ;  /* 0x0000000000027941 */ /* 0x000fea0003800200 */
.L_x_22642:
        /* <DEDUP_REMOVED lines=43> */
.L_x_22640:
[----:B------:R-:W-:Y:S05]  /*1e570*/  BSYNC.RECONVERGENT B1 ;  /* 0x0000000000017941 */ /* 0x000fea0003800200 */
.L_x_22639:
        /* <DEDUP_REMOVED lines=16> */
.L_x_22646:
        /* <DEDUP_REMOVED lines=13> */
.L_x_22648:
[----:B------:R-:W-:Y:S05]  /*1e750*/  BSYNC.RECONVERGENT B2 ;  /* 0x0000000000027941 */ /* 0x000fea0003800200 */
.L_x_22647:
        /* <DEDUP_REMOVED lines=43> */
.L_x_22645:
[----:B------:R-:W-:Y:S05]  /*1ea10*/  BSYNC.RECONVERGENT B1 ;  /* 0x0000000000017941 */ /* 0x000fea0003800200 */
.L_x_22644:
        /* <DEDUP_REMOVED lines=16> */
.L_x_22651:
        /* <DEDUP_REMOVED lines=13> */
.L_x_22653:
[----:B------:R-:W-:Y:S05]  /*1ebf0*/  BSYNC.RECONVERGENT B2 ;  /* 0x0000000000027941 */ /* 0x000fea0003800200 */
.L_x_22652:
        /* <DEDUP_REMOVED lines=43> */
.L_x_22650:
[----:B------:R-:W-:Y:S05]  /*1eeb0*/  BSYNC.RECONVERGENT B1 ;  /* 0x0000000000017941 */ /* 0x000fea0003800200 */
.L_x_22649:
        /* <DEDUP_REMOVED lines=16> */
.L_x_22633:
        /* <DEDUP_REMOVED lines=43> */
[----:B--2---:R-:W-:Y:S06]  /*1f270*/  @!P0 BRA `(.L_x_22654) ;  /* 0x00000000002c8947 */ /* 0x004fec0003800000 */
        /* <DEDUP_REMOVED lines=11> */
.L_x_22654:
        /* <DEDUP_REMOVED lines=12> */
[----:B------:R-:W2:Y:S02]  /*1f3f0*/  SHFL.BFLY PT, R128, R135, 0x10, 0x1f ;  /* 0x0e001f0087807f89 */ /* 0x000ea400000e0000 */
[----:B--2---:R-:W-:-:S04]  /*1f400*/  FADD.FTZ R128, R135, R128 ;  /* 0x0000008087807221 */ /* 0x004fc80000010000 */
        /* <DEDUP_REMOVED lines=73> */
[----:B------:R0:W2:Y:S02]  /*1f8a0*/  SHFL.BFLY PT, R137, R132, 0x10, 0x1f ;  /* 0x0e001f0084897f89 */ /* 0x0000a400000e0000 */
.L_x_22668:
[----:B------:R-:W-:Y:S01]  /*1f8b0*/  FMUL.FTZ R128, R131, R131 ;  /* 0x0000008383807220 */ /* 0x000fe20000410000 */
[----:B0-2---:R-:W-:Y:S01]  /*1f8c0*/  FADD.FTZ R132, R132, R137 ;  /* 0x0000008984847221 */ /* 0x005fe20000010000 */
[----:B------:R-:W-:-:S03]  /*1f8d0*/  ISETP.NE.AND P2, PT, RZ, UR30, PT ;  /* 0x0000001eff007c0c */ /* 0x000fc6000bf45270 */
[----:B------:R-:W-:Y:S01]  /*1f8e0*/  FFMA.FTZ R129, R132, R129, UR5 ;  /* 0x0000000584817e23 */ /* 0x000fe20008010081 */
[----:B------:R-:W-:Y:S02]  /*1f8f0*/  FSEL R128, R128, RZ, P2 ;  /* 0x000000ff80807208 */ /* 0x000fe40001000000 */
[----:B------:R-:W-:-:S03]  /*1f900*/  FSEL R133, R131, RZ, !P2 ;  /* 0x000000ff83857208 */ /* 0x000fc60005000000 */
[----:B------:R-:W-:Y:S02]  /*1f910*/  FADD.FTZ R141, R129, R128 ;  /* 0x00000080818d7221 */ /* 0x000fe40000010000 */
[C---:B------:R-:W-:Y:S01]  /*1f920*/  FADD.FTZ R130, -R133.reuse, R41 ;  /* 0x0000002985827221 */ /* 0x040fe20000010100 */
[----:B------:R-:W0:Y:S01]  /*1f930*/  @!P1 LDC.64 R128, c[0x0][0x3c0] ;  /* 0x0000f000ff809b82 */ /* 0x000e220000000a00 */
[C---:B-1----:R-:W-:Y:S01]  /*1f940*/  FADD.FTZ R139, -R133.reuse, R36 ;  /* 0x00000024858b7221 */ /* 0x042fe20000010100 */
[C---:B------:R-:W-:Y:S01]  /*1f950*/  FADD.FTZ R41, -R133.reuse, R37 ;  /* 0x0000002585297221 */ /* 0x040fe20000010100 */
[C---:B------:R-:W-:Y:S01]  /*1f960*/  FADD.FTZ R162, -R133.reuse, R32 ;  /* 0x0000002085a27221 */ /* 0x040fe20000010100 */
[C---:B------:R-:W-:Y:S01]  /*1f970*/  FADD.FTZ R164, -R133.reuse, R33 ;  /* 0x0000002185a47221 */ /* 0x040fe20000010100 */
[----:B------:R-:W1:Y:S01]  /*1f980*/  MUFU.RSQ R141, R141 ;  /* 0x0000008d008d7308 */ /* 0x000e620000001400 */
        /* <DEDUP_REMOVED lines=15> */
[----:B------:R-:W-:Y:S01]  /*1fa80*/  FADD.FTZ R138, -R133, R34 ;  /* 0x00000022858a7221 */ /* 0x000fe20000010100 */
[C---:B-1----:R-:W-:Y:S01]  /*1fa90*/  FMUL.FTZ R23, R141.reuse, R140 ;  /* 0x0000008c8d177220 */ /* 0x042fe20000410000 */
[----:B------:R-:W-:Y:S01]  /*1faa0*/  FMUL.FTZ R116, R141, R42 ;  /* 0x0000002a8d747220 */ /* 0x000fe20000410000 */
[----:B0-----:R-:W-:-:S04]  /*1fab0*/  @!P1 IMAD.WIDE R128, R13, 0x4, R128 ;  /* 0x000000040d809825 */ /* 0x001fc800078e0280 */
[----:B------:R-:W-:Y:S01]  /*1fac0*/  FADD.FTZ R144, -R133, R20 ;  /* 0x0000001485907221 */ /* 0x000fe20000010100 */
[C---:B------:R-:W-:Y:S01]  /*1fad0*/  FMUL.FTZ R140, R141.reuse, R43 ;  /* 0x0000002b8d8c7220 */ /* 0x040fe20000410000 */
[C---:B------:R-:W-:Y:S01]  /*1fae0*/  FMUL.FTZ R39, R141.reuse, R136 ;  /* 0x000000888d277220 */ /* 0x040fe20000410000 */
[----:B------:R-:W-:Y:S01]  /*1faf0*/  FMUL.FTZ R42, R141, R134 ;  /* 0x000000868d2a7220 */ /* 0x000fe20000410000 */
        /* <DEDUP_REMOVED lines=15> */
[----:B---3--:R-:W-:-:S04]  /*1fbf0*/  IMAD.WIDE.U32 R134, R121, 0x10, R32 ;  /* 0x0000001079867825 */ /* 0x008fc800078e0020 */
[C---:B------:R-:W-:Y:S01]  /*1fc00*/  FMUL.FTZ R27, R141.reuse, R158 ;  /* 0x0000009e8d1b7220 */ /* 0x040fe20000410000 */
[----:B------:R-:W-:Y:S01]  /*1fc10*/  @!P1 STG.E desc[UR8][R128.64], R131 ;  /* 0x0000008380009986 */ /* 0x000fe2000c101908 */
[----:B------:R-:W-:Y:S01]  /*1fc20*/  FMUL.FTZ R28, R141, R160 ;  /* 0x000000a08d1c7220 */ /* 0x000fe20000410000 */
[----:B------:R-:W-:-:S04]  /*1fc30*/  IMAD.WIDE.U32 R136, R120, 0x10, R32 ;  /* 0x0000001078887825 */ /* 0x000fc800078e0020 */
[C---:B------:R-:W-:Y:S01]  /*1fc40*/  FMUL.FTZ R21, R141.reuse, R40 ;  /* 0x000000288d157220 */ /* 0x040fe20000410000 */
[----:B------:R-:W-:Y:S01]  /*1fc50*/  FMUL.FTZ R29, R141, R162 ;  /* 0x000000a28d1d7220 */ /* 0x000fe20000410000 */
[----:B------:R0:W-:Y:S01]  /*1fc60*/  @!P1 STG.E desc[UR8][R24.64], R141 ;  /* 0x0000008d18009986 */ /* 0x0001e2000c101908 */
[----:B------:R-:W-:-:S04]  /*1fc70*/  IMAD.WIDE.U32 R132, R122, 0x10, R32 ;  /* 0x000000107a847825 */ /* 0x000fc800078e0020 */
[C---:B------:R-:W-:Y:S01]  /*1fc80*/  FMUL.FTZ R22, R141.reuse, R130 ;  /* 0x000000828d167220 */ /* 0x040fe20000410000 */
[C---:B------:R-:W-:Y:S01]  /*1fc90*/  FMUL.FTZ R30, R141.reuse, R164 ;  /* 0x000000a48d1e7220 */ /* 0x040fe20000410000 */
[----:B------:R-:W-:Y:S01]  /*1fca0*/  FMUL.FTZ R31, R141, R138 ;  /* 0x0000008a8d1f7220 */ /* 0x000fe20000410000 */
[----:B------:R-:W-:-:S04]  /*1fcb0*/  IMAD.WIDE.U32 R120, R123, 0x10, R32 ;  /* 0x000000107b787825 */ /* 0x000fc800078e0020 */
[C---:B------:R-:W-:Y:S01]  /*1fcc0*/  FMUL.FTZ R139, R141.reuse, R139 ;  /* 0x0000008b8d8b7220 */ /* 0x040fe20000410000 */
[----:B------:R-:W1:Y:S01]  /*1fcd0*/  LDC.64 R122, c[0x0][0x380] ;  /* 0x0000e000ff7a7b82 */ /* 0x000e620000000a00 */
[C---:B------:R-:W-:Y:S01]  /*1fce0*/  FMUL.FTZ R138, R141.reuse, R154 ;  /* 0x0000009a8d8a7220 */ /* 0x040fe20000410000 */
[C---:B------:R-:W-:Y:S01]  /*1fcf0*/  FMUL.FTZ R117, R141.reuse, R20 ;  /* 0x000000148d757220 */ /* 0x040fe20000410000 */
[----:B------:R-:W-:Y:S01]  /*1fd00*/  FMUL.FTZ R41, R141, R18 ;  /* 0x000000128d297220 */ /* 0x000fe20000410000 */
[----:B------:R-:W-:Y:S01]  /*1fd10*/  FFMA.FTZ R20, R21, R112, R80 ;  /* 0x0000007015147223 */ /* 0x000fe20000010050 */
[----:B0-----:R-:W-:Y:S01]  /*1fd20*/  FFMA.FTZ R25, R26, R109, R77 ;  /* 0x0000006d1a197223 */ /* 0x001fe2000001004d */
[----:B------:R-:W-:Y:S01]  /*1fd30*/  FFMA.FTZ R26, R27, R110, R78 ;  /* 0x0000006e1b1a7223 */ /* 0x000fe2000001004e */
[----:B------:R-:W-:Y:S01]  /*1fd40*/  FFMA.FTZ R27, R28, R111, R79 ;  /* 0x0000006f1c1b7223 */ /* 0x000fe2000001004f */
[----:B------:R-:W-:Y:S01]  /*1fd50*/  FFMA.FTZ R28, R29, R104, R72 ;  /* 0x000000681d1c7223 */ /* 0x000fe20000010048 */
[C---:B------:R-:W-:Y:S01]  /*1fd60*/  FMUL.FTZ R34, R141.reuse, R34 ;  /* 0x000000228d227220 */ /* 0x040fe20000410000 */
[C---:B------:R-:W-:Y:S01]  /*1fd70*/  FMUL.FTZ R40, R141.reuse, R16 ;  /* 0x000000108d287220 */ /* 0x040fe20000410000 */
[C---:B------:R-:W-:Y:S01]  /*1fd80*/  FMUL.FTZ R18, R141.reuse, R17 ;  /* 0x000000118d127220 */ /* 0x040fe20000410000 */
[----:B------:R-:W-:Y:S01]  /*1fd90*/  FFMA.FTZ R21, R22, R113, R81 ;  /* 0x0000007116157223 */ /* 0x000fe20000010051 */
[----:B------:R-:W-:Y:S01]  /*1fda0*/  FFMA.FTZ R29, R30, R105, R73 ;  /* 0x000000691e1d7223 */ /* 0x000fe20000010049 */
        /* <DEDUP_REMOVED lines=17> */
[--C-:B------:R-:W-:Y:S02]  /*1fec0*/  IMAD.WIDE.U32 R14, R14, 0x10, R32.reuse ;  /* 0x000000100e0e7825 */ /* 0x100fe400078e0020 */
[----:B------:R0:W-:Y:S02]  /*1fed0*/  STG.E.128 desc[UR8][R132.64], R20 ;  /* 0x0000001484007986 */ /* 0x0001e4000c101d08 */
[--C-:B------:R-:W-:Y:S02]  /*1fee0*/  IMAD.WIDE.U32 R138, R124, 0x10, R32.reuse ;  /* 0x000000107c8a7825 */ /* 0x100fe400078e0020 */
[----:B------:R2:W-:Y:S02]  /*1fef0*/  STG.E.128 desc[UR8][R134.64], R24 ;  /* 0x0000001886007986 */ /* 0x0005e4000c101d08 */
[----:B------:R-:W-:-:S04]  /*1ff00*/  IMAD.WIDE.U32 R140, R127, 0x10, R32 ;  /* 0x000000107f8c7825 */ /* 0x000fc800078e0020 */
        /* <DEDUP_REMOVED lines=8> */
[----:B------:R3:W-:Y:S01]  /*1ff90*/  STG.E.128 desc[UR8][R136.64], R28 ;  /* 0x0000001c88007986 */ /* 0x0007e2000c101d08 */
[----:B-1----:R-:W-:Y:S02]  /*1ffa0*/  IMAD R13, R122, 0x4, R13 ;  /* 0x000000047a0d7824 */ /* 0x002fe400078e020d */
[----:B0-----:R-:W-:Y:S01]  /*1ffb0*/  FFMA.FTZ R20, R129, R92, R60 ;  /* 0x0000005c81147223 */ /* 0x001fe2000001003c */
[----:B------:R-:W-:Y:S01]  /*1ffc0*/  FFMA.FTZ R21, R128, R93, R61 ;  /* 0x0000005d80157223 */ /* 0x000fe2000001003d */
[----:B------:R-:W-:Y:S01]  /*1ffd0*/  FFMA.FTZ R22, R117, R94, R62 ;  /* 0x0000005e75167223 */ /* 0x000fe2000001003e */
[----:B------:R-:W-:Y:S01]  /*1ffe0*/  FFMA.FTZ R23, R116, R95, R63 ;  /* 0x0000005f74177223 */ /* 0x000fe2000001003f */
[----:B--2---:R-:W-:Y:S01]  /*1fff0*/  FFMA.FTZ R24, R43, R88, R56 ;  /* 0x000000582b187223 */ /* 0x004fe20000010038 */
[----:B------:R-:W-:Y:S01]  /*20000*/  FFMA.FTZ R25, R42, R89, R57 ;  /* 0x000000592a197223 */ /* 0x000fe20000010039 */
[----:B------:R-:W-:Y:S01]  /*20010*/  FFMA.FTZ R26, R41, R90, R58 ;  /* 0x0000005a291a7223 */ /* 0x000fe2000001003a */
[----:B------:R-:W-:Y:S01]  /*20020*/  FFMA.FTZ R27, R40, R91, R59 ;  /* 0x0000005b281b7223 */ /* 0x000fe2000001003b */
[----:B------:R0:W-:Y:S01]  /*20030*/  STG.E.128 desc[UR8][R118.64], R32 ;  /* 0x0000002076007986 */ /* 0x0001e2000c101d08 */
[----:B------:R-:W-:-:S03]  /*20040*/  ISETP.GE.AND P1, PT, R13, R123, PT ;  /* 0x0000007b0d00720c */ /* 0x000fc60003f26270 */
[----:B------:R0:W-:Y:S01]  /*20050*/  STG.E.128 desc[UR8][R14.64], R36 ;  /* 0x000000240e007986 */ /* 0x0001e2000c101d08 */
[----:B---3--:R-:W-:Y:S01]  /*20060*/  FFMA.FTZ R28, R19, R84, R52 ;  /* 0x00000054131c7223 */ /* 0x008fe20000010034 */
[----:B------:R-:W-:Y:S01]  /*20070*/  FFMA.FTZ R29, R18, R85, R53 ;  /* 0x00000055121d7223 */ /* 0x000fe20000010035 */
[----:B------:R-:W-:Y:S01]  /*20080*/  FFMA.FTZ R30, R17, R86, R54 ;  /* 0x00000056111e7223 */ /* 0x000fe20000010036 */
[----:B------:R-:W-:Y:S01]  /*20090*/  FFMA.FTZ R31, R16, R87, R55 ;  /* 0x00000057101f7223 */ /* 0x000fe20000010037 */
[----:B------:R0:W-:Y:S04]  /*200a0*/  STG.E.128 desc[UR8][R120.64], R20 ;  /* 0x0000001478007986 */ /* 0x0001e8000c101d08 */
[----:B------:R0:W-:Y:S04]  /*200b0*/  STG.E.128 desc[UR8][R138.64], R24 ;  /* 0x000000188a007986 */ /* 0x0001e8000c101d08 */
[----:B------:R0:W-:Y:S01]  /*200c0*/  STG.E.128 desc[UR8][R140.64], R28 ;  /* 0x0000001c8c007986 */ /* 0x0001e2000c101d08 */
[----:B------:R-:W-:Y:S05]  /*200d0*/  @!P1 BRA `(.L_x_22656) ;  /* 0xfffffe08007c9947 */ /* 0x000fea000383ffff */
[----:B------:R-:W-:Y:S05]  /*200e0*/  BSYNC B0 ;  /* 0x0000000000007941 */ /* 0x000fea0003800000 */
.L_x_22150:
[----:B------:R-:W-:Y:S05]  /*200f0*/  EXIT ;  /* 0x000000000000794d */ /* 0x000fea0003800000 */
.L_x_22655:
[----:B------:R-:W-:Y:S01]  /*20100*/  HFMA2 R141, -RZ, RZ, 0, 1.847743988037109375e-06 ;  /* 0x0000001fff8d7431 */ /* 0x000fe200000001ff */
[----:B------:R-:W-:Y:S01]  /*20110*/  BSSY B1, `(.L_x_22657) ;  /* 0x0000007000017945 */ /* 0x000fe20003800000 */
[----:B-1----:R-:W-:Y:S01]  /*20120*/  MOV R139, R132 ;  /* 0x00000084008b7202 */ /* 0x002fe20000000f00 */
[----:B------:R-:W-:Y:S02]  /*20130*/  IMAD.MOV.U32 R138, RZ, RZ, 0x1 ;  /* 0x00000001ff8a7424 */ /* 0x000fe400078e00ff */
[----:B------:R-:W-:-:S07]  /*20140*/  IMAD.MOV.U32 R136, RZ, RZ, -0x1 ;  /* 0xffffffffff887424 */ /* 0x000fce00078e00ff */
[----:B0-----:R-:W-:Y:S05]  /*20150*/  WARPSYNC.COLLECTIVE R136, `(.L_x_22658) ;  /* 0x0000000088087348 */ /* 0x001fea0003c00000 */
[----:B------:R1:W2:Y:S02]  /*20160*/  SHFL.BFLY P2, R137, R139, R138, R141 ;  /* 0x0c00008a8b897389 */ /* 0x0002a4000004008d */
[----:B012---:R-:W-:Y:S05]  /*20170*/  ENDCOLLECTIVE ;  /* 0x000000000000791b */ /* 0x007fea0003800000 */
.L_x_22658:
[----:B------:R-:W-:Y:S05]  /*20180*/  BSYNC B1 ;  /* 0x0000000000017941 */ /* 0x000fea0003800000 */
.L_x_22657:
        /* <DEDUP_REMOVED lines=9> */
.L_x_22659:
[----:B------:R-:W-:Y:S02]  /*20220*/  IMAD.MOV.U32 R138, RZ, RZ, 0x4 ;  /* 0x00000004ff8a7424 */ /* 0x000fe400078e00ff */
[----:B------:R-:W-:-:S04]  /*20230*/  IMAD.MOV.U32 R129, RZ, RZ, R137 ;  /* 0x000000ffff817224 */ /* 0x000fc800078e0089 */
[----:B------:R-:W-:-:S05]  /*20240*/  FADD.FTZ R133, R130, R129 ;  /* 0x0000008182857221 */ /* 0x000fca0000010000 */
[----:B------:R-:W-:-:S07]  /*20250*/  MOV R139, R133 ;  /* 0x00000085008b7202 */ /* 0x000fce0000000f00 */
[----:B------:R-:W-:Y:S05]  /*20260*/  WARPSYNC.COLLECTIVE R136, `(.L_x_22660) ;  /* 0x0000000088087348 */ /* 0x000fea0003c00000 */
[----:B------:R0:W1:Y:S02]  /*20270*/  SHFL.BFLY P2, R137, R139, R138, R141 ;  /* 0x0c00008a8b897389 */ /* 0x000064000004008d */
[----:B01----:R-:W-:Y:S05]  /*20280*/  ENDCOLLECTIVE ;  /* 0x000000000000791b */ /* 0x003fea0003800000 */
.L_x_22660:
[----:B------:R-:W-:Y:S01]  /*20290*/  HFMA2 R138, -RZ, RZ, 0, 4.76837158203125e-07 ;  /* 0x00000008ff8a7431 */ /* 0x000fe200000001ff */
[----:B------:R-:W-:-:S05]  /*202a0*/  MOV R128, R137 ;  /* 0x0000008900807202 */ /* 0x000fca0000000f00 */
[----:B------:R-:W-:-:S04]  /*202b0*/  FADD.FTZ R134, R133, R128 ;  /* 0x0000008085867221 */ /* 0x000fc80000010000 */
[----:B------:R-:W-:-:S07]  /*202c0*/  IMAD.MOV.U32 R139, RZ, RZ, R134 ;  /* 0x000000ffff8b7224 */ /* 0x000fce00078e0086 */
[----:B------:R-:W-:Y:S05]  /*202d0*/  WARPSYNC.COLLECTIVE R136, `(.L_x_22661) ;  /* 0x0000000088087348 */ /* 0x000fea0003c00000 */
[----:B------:R0:W1:Y:S02]  /*202e0*/  SHFL.BFLY P2, R137, R139, R138, R141 ;  /* 0x0c00008a8b897389 */ /* 0x000064000004008d */
[----:B01----:R-:W-:Y:S05]  /*202f0*/  ENDCOLLECTIVE ;  /* 0x000000000000791b */ /* 0x003fea0003800000 */
.L_x_22661:
        /* <DEDUP_REMOVED lines=8> */
.L_x_22662:
        /* <DEDUP_REMOVED lines=72> */
.L_x_22663:
[----:B------:R-:W-:Y:S02]  /*20800*/  IMAD.MOV.U32 R138, RZ, RZ, 0x2 ;  /* 0x00000002ff8a7424 */ /* 0x000fe400078e00ff */
[----:B------:R-:W-:-:S04]  /*20810*/  IMAD.MOV.U32 R133, RZ, RZ, R137 ;  /* 0x000000ffff857224 */ /* 0x000fc800078e0089 */
[----:B------:R-:W-:-:S05]  /*20820*/  FADD.FTZ R133, R128, R133 ;  /* 0x0000008580857221 */ /* 0x000fca0000010000 */
[----:B------:R-:W-:-:S07]  /*20830*/  MOV R139, R133 ;  /* 0x00000085008b7202 */ /* 0x000fce0000000f00 */
[----:B------:R-:W-:Y:S05]  /*20840*/  WARPSYNC.COLLECTIVE R136, `(.L_x_22664) ;  /* 0x0000000088087348 */ /* 0x000fea0003c00000 */
[----:B------:R0:W1:Y:S02]  /*20850*/  SHFL.BFLY P2, R137, R139, R138, R141 ;  /* 0x0c00008a8b897389 */ /* 0x000064000004008d */
[----:B01----:R-:W-:Y:S05]  /*20860*/  ENDCOLLECTIVE ;  /* 0x000000000000791b */ /* 0x003fea0003800000 */
.L_x_22664:
[----:B------:R-:W-:Y:S01]  /*20870*/  HFMA2 R138, -RZ, RZ, 0, 2.384185791015625e-07 ;  /* 0x00000004ff8a7431 */ /* 0x000fe200000001ff */
[----:B------:R-:W-:-:S05]  /*20880*/  MOV R130, R137 ;  /* 0x0000008900827202 */ /* 0x000fca0000000f00 */
[----:B------:R-:W-:-:S04]  /*20890*/  FADD.FTZ R130, R133, R130 ;  /* 0x0000008285827221 */ /* 0x000fc80000010000 */
[----:B------:R-:W-:-:S07]  /*208a0*/  IMAD.MOV.U32 R139, RZ, RZ, R130 ;  /* 0x000000ffff8b7224 */ /* 0x000fce00078e0082 */
[----:B------:R-:W-:Y:S05]  /*208b0*/  WARPSYNC.COLLECTIVE R136, `(.L_x_22665) ;  /* 0x0000000088087348 */ /* 0x000fea0003c00000 */
[----:B------:R0:W1:Y:S02]  /*208c0*/  SHFL.BFLY P2, R137, R139, R138, R141 ;  /* 0x0c00008a8b897389 */ /* 0x000064000004008d */
[----:B01----:R-:W-:Y:S05]  /*208d0*/  ENDCOLLECTIVE ;  /* 0x000000000000791b */ /* 0x003fea0003800000 */
.L_x_22665:
[----:B------:R-:W-:Y:S02]  /*208e0*/  IMAD.MOV.U32 R138, RZ, RZ, 0x8 ;  /* 0x00000008ff8a7424 */ /* 0x000fe400078e00ff */
[----:B------:R-:W-:-:S04]  /*208f0*/  IMAD.MOV.U32 R135, RZ, RZ, R137 ;  /* 0x000000ffff877224 */ /* 0x000fc800078e0089 */
[----:B------:R-:W-:-:S05]  /*20900*/  FADD.FTZ R135, R130, R135 ;  /* 0x0000008782877221 */ /* 0x000fca0000010000 */
[----:B------:R-:W-:-:S07]  /*20910*/  MOV R139, R135 ;  /* 0x00000087008b7202 */ /* 0x000fce0000000f00 */
[----:B------:R-:W-:Y:S05]  /*20920*/  WARPSYNC.COLLECTIVE R136, `(.L_x_22666) ;  /* 0x0000000088087348 */ /* 0x000fea0003c00000 */
[----:B------:R0:W1:Y:S02]  /*20930*/  SHFL.BFLY P2, R137, R139, R138, R141 ;  /* 0x0c00008a8b897389 */ /* 0x000064000004008d */
[----:B01----:R-:W-:Y:S05]  /*20940*/  ENDCOLLECTIVE ;  /* 0x000000000000791b */ /* 0x003fea0003800000 */
.L_x_22666:
[----:B------:R-:W-:Y:S01]  /*20950*/  HFMA2 R138, -RZ, RZ, 0, 9.5367431640625e-07 ;  /* 0x00000010ff8a7431 */ /* 0x000fe200000001ff */
[----:B------:R-:W-:-:S05]  /*20960*/  MOV R132, R137 ;  /* 0x0000008900847202 */ /* 0x000fca0000000f00 */
[----:B------:R-:W-:-:S04]  /*20970*/  FADD.FTZ R132, R135, R132 ;  /* 0x0000008487847221 */ /* 0x000fc80000010000 */
[----:B------:R-:W-:-:S07]  /*20980*/  IMAD.MOV.U32 R139, RZ, RZ, R132 ;  /* 0x000000ffff8b7224 */ /* 0x000fce00078e0084 */
[----:B------:R-:W-:Y:S05]  /*20990*/  WARPSYNC.COLLECTIVE R136, `(.L_x_22667) ;  /* 0x0000000088087348 */ /* 0x000fea0003c00000 */
[----:B------:R0:W1:Y:S02]  /*209a0*/  SHFL.BFLY P2, R137, R139, R138, R141 ;  /* 0x0c00008a8b897389 */ /* 0x000064000004008d */
[----:B01----:R-:W-:Y:S05]  /*209b0*/  ENDCOLLECTIVE ;  /* 0x000000000000791b */ /* 0x003fea0003800000 */
.L_x_22667:
[----:B------:R-:W-:Y:S05]  /*209c0*/  BRA `(.L_x_22668) ;  /* 0xffffffec00b87947 */ /* 0x000fea000383ffff */
.L_x_22669:
        /* <DEDUP_REMOVED lines=11> */
.L_x_22749:


//--------------------- .nv.global.init           --------------------------
	.section	.nv.global.init,"aw",@progbits
	.align	4
.nv.global.init:
	.type		mrg32k3aM1SubSeq,@object
	.size		mrg32k3aM1SubSeq,(mrg32k3aM2SubSeq - mrg32k3aM1SubSeq)
mrg32k3aM1SubSeq:
        /*0000*/ 	.byte	0x0b, 0xcc, 0xee, 0x04, 0x73, 0x29, 0x8b, 0x6f, 0xf6, 0x53, 0x03, 0xf6, 0x23, 0xf6, 0xea, 0xda
        /* <DEDUP_REMOVED lines=125> */
	.type		mrg32k3aM2SubSeq,@object
	.size		mrg32k3aM2SubSeq,(mrg32k3aM1 - mrg32k3aM2SubSeq)
mrg32k3aM2SubSeq:
        /* <DEDUP_REMOVED lines=126> */
	.type		mrg32k3aM1,@object
	.size		mrg32k3aM1,(mrg32k3aM1Seq - mrg32k3aM1)
mrg32k3aM1:
        /* <DEDUP_REMOVED lines=144> */
	.type		mrg32k3aM1Seq,@object
	.size		mrg32k3aM1Seq,(mrg32k3aM2 - mrg32k3aM1Seq)
mrg32k3aM1Seq:
        /* <DEDUP_REMOVED lines=144> */
	.type		mrg32k3aM2,@object
	.size		mrg32k3aM2,(mrg32k3aM2Seq - mrg32k3aM2)
mrg32k3aM2:
        /* <DEDUP_REMOVED lines=144> */
	.type		mrg32k3aM2Seq,@object
	.size		mrg32k3aM2Seq,(precalc_xorwow_matrix - mrg32k3aM2Seq)
mrg32k3aM2Seq:
        /* <DEDUP_REMOVED lines=144> */
	.type		precalc_xorwow_matrix,@object
	.size		precalc_xorwow_matrix,(precalc_xorwow_offset_matrix - precalc_xorwow_matrix)
precalc_xorwow_matrix:
        /* <DEDUP_REMOVED lines=6400> */
	.type		precalc_xorwow_offset_matrix,@object
	.size		precalc_xorwow_offset_matrix,(.L_1 - precalc_xorwow_offset_matrix)
precalc_xorwow_offset_matrix:
        /* <DEDUP_REMOVED lines=6400> */
.L_1:


//--------------------- .nv.shared.reserved.0     --------------------------
	.section	.nv.shared.reserved.0,"aw",@nobits
	.weak		__nv_reservedSMEM_offset_0_alias
	.size		__nv_reservedSMEM_offset_0_alias, 0, 64
	.other		__nv_reservedSMEM_offset_0_alias,@"STO_CUDA_RESERVED_SHARED STV_DEFAULT"
__nv_reservedSMEM_offset_0_alias:
	.zero		0
	.zero		64


//--------------------- .nv.constant0._ZN10layer_norm31ln_parallel_residual_fwd_kernelINS_13Kernel_traitsI13__nv_bfloat16S2_S2_S2_fjLj1024ELj1ELj4ELj1ELj16ENS_18Kernel_traits_baseILj1024ES2_S2_S2_S2_fjLj128EEEEELb0ELb0ELb0EEEvNS_9FwdParamsE --------------------------
	.section	.nv.constant0._ZN10layer_norm31ln_parallel_residual_fwd_kernelINS_13Kernel_traitsI13__nv_bfloat16S2_S2_S2_fjLj1024ELj1ELj4ELj1ELj16ENS_18Kernel_traits_baseILj1024ES2_S2_S2_S2_fjLj128EEEEELb0ELb0ELb0EEEvNS_9FwdParamsE,"a",@progbits
	.sectionflags	@""
	.align	4
.nv.constant0._ZN10layer_norm31ln_parallel_residual_fwd_kernelINS_13Kernel_traitsI13__nv_bfloat16S2_S2_S2_fjLj1024ELj1ELj4ELj1ELj16ENS_18Kernel_traits_baseILj1024ES2_S2_S2_S2_fjLj128EEEEELb0ELb0ELb0EEEvNS_9FwdParamsE:
	.zero		1128


//--------------------- .nv.constant0._ZN10layer_norm31ln_parallel_residual_fwd_kernelINS_13Kernel_traitsI13__nv_bfloat16S2_S2_S2_fjLj1024ELj1ELj4ELj1ELj16ENS_18Kernel_traits_baseILj1024ES2_S2_S2_S2_fjLj128EEEEELb0ELb0ELb1EEEvNS_9FwdParamsE --------------------------
	.section	.nv.constant0._ZN10layer_norm31ln_parallel_residual_fwd_kernelINS_13Kernel_traitsI13__nv_bfloat16S2_S2_S2_fjLj1024ELj1ELj4ELj1ELj16ENS_18Kernel_traits_baseILj1024ES2_S2_S2_S2_fjLj128EEEEELb0ELb0ELb1EEEvNS_9FwdParamsE,"a",@progbits
	.sectionflags	@""
	.align	4
.nv.constant0._ZN10layer_norm31ln_parallel_residual_fwd_kernelINS_13Kernel_traitsI13__nv_bfloat16S2_S2_S2_fjLj1024ELj1ELj4ELj1ELj16ENS_18Kernel_traits_baseILj1024ES2_S2_S2_S2_fjLj128EEEEELb0ELb0ELb1EEEvNS_9FwdParamsE:
	.zero		1128


//--------------------- .nv.constant0._ZN10layer_norm31ln_parallel_residual_fwd_kernelINS_13Kernel_traitsI13__nv_bfloat16S2_S2_S2_fjLj1024ELj1ELj4ELj1ELj16ENS_18Kernel_traits_baseILj1024ES2_S2_S2_S2_fjLj128EEEEELb0ELb1ELb0EEEvNS_9FwdParamsE --------------------------
	.section	.nv.constant0._ZN10layer_norm31ln_parallel_residual_fwd_kernelINS_13Kernel_traitsI13__nv_bfloat16S2_S2_S2_fjLj1024ELj1ELj4ELj1ELj16ENS_18Kernel_traits_baseILj1024ES2_S2_S2_S2_fjLj128EEEEELb0ELb1ELb0EEEvNS_9FwdParamsE,"a",@progbits
	.sectionflags	@""
	.align	4
.nv.constant0._ZN10layer_norm31ln_parallel_residual_fwd_kernelINS_13Kernel_traitsI13__nv_bfloat16S2_S2_S2_fjLj1024ELj1ELj4ELj1ELj16ENS_18Kernel_traits_baseILj1024ES2_S2_S2_S2_fjLj128EEEEELb0ELb1ELb0EEEvNS_9FwdParamsE:
	.zero		1128


//--------------------- .nv.constant0._ZN10layer_norm31ln_parallel_residual_fwd_kernelINS_13Kernel_traitsI13__nv_bfloat16S2_S2_S2_fjLj1024ELj1ELj4ELj1ELj16ENS_18Kernel_traits_baseILj1024ES2_S2_S2_S2_fjLj128EEEEELb0ELb1ELb1EEEvNS_9FwdParamsE --------------------------
	.section	.nv.constant0._ZN10layer_norm31ln_parallel_residual_fwd_kernelINS_13Kernel_traitsI13__nv_bfloat16S2_S2_S2_fjLj1024ELj1ELj4ELj1ELj16ENS_18Kernel_traits_baseILj1024ES2_S2_S2_S2_fjLj128EEEEELb0ELb1ELb1EEEvNS_9FwdParamsE,"a",@progbits
	.sectionflags	@""
	.align	4
.nv.constant0._ZN10layer_norm31ln_parallel_residual_fwd_kernelINS_13Kernel_traitsI13__nv_bfloat16S2_S2_S2_fjLj1024ELj1ELj4ELj1ELj16ENS_18Kernel_traits_baseILj1024ES2_S2_S2_S2_fjLj128EEEEELb0ELb1ELb1EEEvNS_9FwdParamsE:
	.zero		1128


//--------------------- .nv.constant0._ZN10layer_norm31ln_parallel_residual_fwd_kernelINS_13Kernel_traitsI13__nv_bfloat16S2_S2_S2_fjLj1024ELj1ELj4ELj1ELj16ENS_18Kernel_traits_baseILj1024ES2_S2_S2_S2_fjLj128EEEEELb1ELb0ELb0EEEvNS_9FwdParamsE --------------------------
	.section	.nv.constant0._ZN10layer_norm31ln_parallel_residual_fwd_kernelINS_13Kernel_traitsI13__nv_bfloat16S2_S2_S2_fjLj1024ELj1ELj4ELj1ELj16ENS_18Kernel_traits_baseILj1024ES2_S2_S2_S2_fjLj128EEEEELb1ELb0ELb0EEEvNS_9FwdParamsE,"a",@progbits
	.sectionflags	@""
	.align	4
.nv.constant0._ZN10layer_norm31ln_parallel_residual_fwd_kernelINS_13Kernel_traitsI13__nv_bfloat16S2_S2_S2_fjLj1024ELj1ELj4ELj1ELj16ENS_18Kernel_traits_baseILj1024ES2_S2_S2_S2_fjLj128EEEEELb1ELb0ELb0EEEvNS_9FwdParamsE:
	.zero		1128


//--------------------- .nv.constant0._ZN10layer_norm31ln_parallel_residual_fwd_kernelINS_13Kernel_traitsI13__nv_bfloat16S2_S2_S2_fjLj1024ELj1ELj4ELj1ELj16ENS_18Kernel_traits_baseILj1024ES2_S2_S2_S2_fjLj128EEEEELb1ELb0ELb1EEEvNS_9FwdParamsE --------------------------
	.section	.nv.constant0._ZN10layer_norm31ln_parallel_residual_fwd_kernelINS_13Kernel_traitsI13__nv_bfloat16S2_S2_S2_fjLj1024ELj1ELj4ELj1ELj16ENS_18Kernel_traits_baseILj1024ES2_S2_S2_S2_fjLj128EEEEELb1ELb0ELb1EEEvNS_9FwdParamsE,"a",@progbits
	.sectionflags	@""
	.align	4
.nv.constant0._ZN10layer_norm31ln_parallel_residual_fwd_kernelINS_13Kernel_traitsI13__nv_bfloat16S2_S2_S2_fjLj1024ELj1ELj4ELj1ELj16ENS_18Kernel_traits_baseILj1024ES2_S2_S2_S2_fjLj128EEEEELb1ELb0ELb1EEEvNS_9FwdParamsE:
	.zero		1128


//--------------------- .nv.constant0._ZN10layer_norm31ln_parallel_residual_fwd_kernelINS_13Kernel_traitsI13__nv_bfloat16S2_S2_S2_fjLj1024ELj1ELj4ELj1ELj16ENS_18Kernel_traits_baseILj1024ES2_S2_S2_S2_fjLj128EEEEELb1ELb1ELb0EEEvNS_9FwdParamsE --------------------------
	.section	.nv.constant0._ZN10layer_norm31ln_parallel_residual_fwd_kernelINS_13Kernel_traitsI13__nv_bfloat16S2_S2_S2_fjLj1024ELj1ELj4ELj1ELj16ENS_18Kernel_traits_baseILj1024ES2_S2_S2_S2_fjLj128EEEEELb1ELb1ELb0EEEvNS_9FwdParamsE,"a",@progbits
	.sectionflags	@""
	.align	4
.nv.constant0._ZN10layer_norm31ln_parallel_residual_fwd_kernelINS_13Kernel_traitsI13__nv_bfloat16S2_S2_S2_fjLj1024ELj1ELj4ELj1ELj16ENS_18Kernel_traits_baseILj1024ES2_S2_S2_S2_fjLj128EEEEELb1ELb1ELb0EEEvNS_9FwdParamsE:
	.zero		1128


//--------------------- .nv.constant0._ZN10layer_norm31ln_parallel_residual_fwd_kernelINS_13Kernel_traitsI13__nv_bfloat16S2_S2_S2_fjLj1024ELj1ELj4ELj1ELj16ENS_18Kernel_traits_baseILj1024ES2_S2_S2_S2_fjLj128EEEEELb1ELb1ELb1EEEvNS_9FwdParamsE --------------------------
	.section	.nv.constant0._ZN10layer_norm31ln_parallel_residual_fwd_kernelINS_13Kernel_traitsI13__nv_bfloat16S2_S2_S2_fjLj1024ELj1ELj4ELj1ELj16ENS_18Kernel_traits_baseILj1024ES2_S2_S2_S2_fjLj128EEEEELb1ELb1ELb1EEEvNS_9FwdParamsE,"a",@progbits
	.sectionflags	@""
	.align	4
.nv.constant0._ZN10layer_norm31ln_parallel_residual_fwd_kernelINS_13Kernel_traitsI13__nv_bfloat16S2_S2_S2_fjLj1024ELj1ELj4ELj1ELj16ENS_18Kernel_traits_baseILj1024ES2_S2_S2_S2_fjLj128EEEEELb1ELb1ELb1EEEvNS_9FwdParamsE:
	.zero		1128


//--------------------- .nv.constant0._ZN10layer_norm31ln_parallel_residual_fwd_kernelINS_13Kernel_traitsI6__halfS2_S2_S2_fjLj1024ELj1ELj4ELj1ELj16ENS_18Kernel_traits_baseILj1024ES2_S2_S2_S2_fjLj128EEEEELb0ELb0ELb0EEEvNS_9FwdParamsE --------------------------
	.section	.nv.constant0._ZN10layer_norm31ln_parallel_residual_fwd_kernelINS_13Kernel_traitsI6__halfS2_S2_S2_fjLj1024ELj1ELj4ELj1ELj16ENS_18Kernel_traits_baseILj1024ES2_S2_S2_S2_fjLj128EEEEELb0ELb0ELb0EEEvNS_9FwdParamsE,"a",@progbits
	.sectionflags	@""
	.align	4
.nv.constant0._ZN10layer_norm31ln_parallel_residual_fwd_kernelINS_13Kernel_traitsI6__halfS2_S2_S2_fjLj1024ELj1ELj4ELj1ELj16ENS_18Kernel_traits_baseILj1024ES2_S2_S2_S2_fjLj128EEEEELb0ELb0ELb0EEEvNS_9FwdParamsE:
	.zero		1128


//--------------------- .nv.constant0._ZN10layer_norm31ln_parallel_residual_fwd_kernelINS_13Kernel_traitsI6__halfS2_S2_S2_fjLj1024ELj1ELj4ELj1ELj16ENS_18Kernel_traits_baseILj1024ES2_S2_S2_S2_fjLj128EEEEELb0ELb0ELb1EEEvNS_9FwdParamsE --------------------------
	.section	.nv.constant0._ZN10layer_norm31ln_parallel_residual_fwd_kernelINS_13Kernel_traitsI6__halfS2_S2_S2_fjLj1024ELj1ELj4ELj1ELj16ENS_18Kernel_traits_baseILj1024ES2_S2_S2_S2_fjLj128EEEEELb0ELb0ELb1EEEvNS_9FwdParamsE,"a",@progbits
	.sectionflags	@""
	.align	4
.nv.constant0._ZN10layer_norm31ln_parallel_residual_fwd_kernelINS_13Kernel_traitsI6__halfS2_S2_S2_fjLj1024ELj1ELj4ELj1ELj16ENS_18Kernel_traits_baseILj1024ES2_S2_S2_S2_fjLj128EEEEELb0ELb0ELb1EEEvNS_9FwdParamsE:
	.zero		1128


//--------------------- .nv.constant0._ZN10layer_norm31ln_parallel_residual_fwd_kernelINS_13Kernel_traitsI6__halfS2_S2_S2_fjLj1024ELj1ELj4ELj1ELj16ENS_18Kernel_traits_baseILj1024ES2_S2_S2_S2_fjLj128EEEEELb0ELb1ELb0EEEvNS_9FwdParamsE --------------------------
	.section	.nv.constant0._ZN10layer_norm31ln_parallel_residual_fwd_kernelINS_13Kernel_traitsI6__halfS2_S2_S2_fjLj1024ELj1ELj4ELj1ELj16ENS_18Kernel_traits_baseILj1024ES2_S2_S2_S2_fjLj128EEEEELb0ELb1ELb0EEEvNS_9FwdParamsE,"a",@progbits
	.sectionflags	@""
	.align	4
.nv.constant0._ZN10layer_norm31ln_parallel_residual_fwd_kernelINS_13Kernel_traitsI6__halfS2_S2_S2_fjLj1024ELj1ELj4ELj1ELj16ENS_18Kernel_traits_baseILj1024ES2_S2_S2_S2_fjLj128EEEEELb0ELb1ELb0EEEvNS_9FwdParamsE:
	.zero		1128


//--------------------- .nv.constant0._ZN10layer_norm31ln_parallel_residual_fwd_kernelINS_13Kernel_traitsI6__halfS2_S2_S2_fjLj1024ELj1ELj4ELj1ELj16ENS_18Kernel_traits_baseILj1024ES2_S2_S2_S2_fjLj128EEEEELb0ELb1ELb1EEEvNS_9FwdParamsE --------------------------
	.section	.nv.constant0._ZN10layer_norm31ln_parallel_residual_fwd_kernelINS_13Kernel_traitsI6__halfS2_S2_S2_fjLj1024ELj1ELj4ELj1ELj16ENS_18Kernel_traits_baseILj1024ES2_S2_S2_S2_fjLj128EEEEELb0ELb1ELb1EEEvNS_9FwdParamsE,"a",@progbits
	.sectionflags	@""
	.align	4
.nv.constant0._ZN10layer_norm31ln_parallel_residual_fwd_kernelINS_13Kernel_traitsI6__halfS2_S2_S2_fjLj1024ELj1ELj4ELj1ELj16ENS_18Kernel_traits_baseILj1024ES2_S2_S2_S2_fjLj128EEEEELb0ELb1ELb1EEEvNS_9FwdParamsE:
	.zero		1128


//--------------------- .nv.constant0._ZN10layer_norm31ln_parallel_residual_fwd_kernelINS_13Kernel_traitsI6__halfS2_S2_S2_fjLj1024ELj1ELj4ELj1ELj16ENS_18Kernel_traits_baseILj1024ES2_S2_S2_S2_fjLj128EEEEELb1ELb0ELb0EEEvNS_9FwdParamsE --------------------------
	.section	.nv.constant0._ZN10layer_norm31ln_parallel_residual_fwd_kernelINS_13Kernel_traitsI6__halfS2_S2_S2_fjLj1024ELj1ELj4ELj1ELj16ENS_18Kernel_traits_baseILj1024ES2_S2_S2_S2_fjLj128EEEEELb1ELb0ELb0EEEvNS_9FwdParamsE,"a",@progbits
	.sectionflags	@""
	.align	4
.nv.constant0._ZN10layer_norm31ln_parallel_residual_fwd_kernelINS_13Kernel_traitsI6__halfS2_S2_S2_fjLj1024ELj1ELj4ELj1ELj16ENS_18Kernel_traits_baseILj1024ES2_S2_S2_S2_fjLj128EEEEELb1ELb0ELb0EEEvNS_9FwdParamsE:
	.zero		1128


//--------------------- .nv.constant0._ZN10layer_norm31ln_parallel_residual_fwd_kernelINS_13Kernel_traitsI6__halfS2_S2_S2_fjLj1024ELj1ELj4ELj1ELj16ENS_18Kernel_traits_baseILj1024ES2_S2_S2_S2_fjLj128EEEEELb1ELb0ELb1EEEvNS_9FwdParamsE --------------------------
	.section	.nv.constant0._ZN10layer_norm31ln_parallel_residual_fwd_kernelINS_13Kernel_traitsI6__halfS2_S2_S2_fjLj1024ELj1ELj4ELj1ELj16ENS_18Kernel_traits_baseILj1024ES2_S2_S2_S2_fjLj128EEEEELb1ELb0ELb1EEEvNS_9FwdParamsE,"a",@progbits
	.sectionflags	@""
	.align	4
.nv.constant0._ZN10layer_norm31ln_parallel_residual_fwd_kernelINS_13Kernel_traitsI6__halfS2_S2_S2_fjLj1024ELj1ELj4ELj1ELj16ENS_18Kernel_traits_baseILj1024ES2_S2_S2_S2_fjLj128EEEEELb1ELb0ELb1EEEvNS_9FwdParamsE:
	.zero		1128


//--------------------- .nv.constant0._ZN10layer_norm31ln_parallel_residual_fwd_kernelINS_13Kernel_traitsI6__halfS2_S2_S2_fjLj1024ELj1ELj4ELj1ELj16ENS_18Kernel_traits_baseILj1024ES2_S2_S2_S2_fjLj128EEEEELb1ELb1ELb0EEEvNS_9FwdParamsE --------------------------
	.section	.nv.constant0._ZN10layer_norm31ln_parallel_residual_fwd_kernelINS_13Kernel_traitsI6__halfS2_S2_S2_fjLj1024ELj1ELj4ELj1ELj16ENS_18Kernel_traits_baseILj1024ES2_S2_S2_S2_fjLj128EEEEELb1ELb1ELb0EEEvNS_9FwdParamsE,"a",@progbits
	.sectionflags	@""
	.align	4
.nv.constant0._ZN10layer_norm31ln_parallel_residual_fwd_kernelINS_13Kernel_traitsI6__halfS2_S2_S2_fjLj1024ELj1ELj4ELj1ELj16ENS_18Kernel_traits_baseILj1024ES2_S2_S2_S2_fjLj128EEEEELb1ELb1ELb0EEEvNS_9FwdParamsE:
	.zero		1128


//--------------------- .nv.constant0._ZN10layer_norm31ln_parallel_residual_fwd_kernelINS_13Kernel_traitsI6__halfS2_S2_S2_fjLj1024ELj1ELj4ELj1ELj16ENS_18Kernel_traits_baseILj1024ES2_S2_S2_S2_fjLj128EEEEELb1ELb1ELb1EEEvNS_9FwdParamsE --------------------------
	.section	.nv.constant0._ZN10layer_norm31ln_parallel_residual_fwd_kernelINS_13Kernel_traitsI6__halfS2_S2_S2_fjLj1024ELj1ELj4ELj1ELj16ENS_18Kernel_traits_baseILj1024ES2_S2_S2_S2_fjLj128EEEEELb1ELb1ELb1EEEvNS_9FwdParamsE,"a",@progbits
	.sectionflags	@""
	.align	4
.nv.constant0._ZN10layer_norm31ln_parallel_residual_fwd_kernelINS_13Kernel_traitsI6__halfS2_S2_S2_fjLj1024ELj1ELj4ELj1ELj16ENS_18Kernel_traits_baseILj1024ES2_S2_S2_S2_fjLj128EEEEELb1ELb1ELb1EEEvNS_9FwdParamsE:
	.zero		1128


//--------------------- .nv.constant0._ZN10layer_norm31ln_parallel_residual_fwd_kernelINS_13Kernel_traitsIf13__nv_bfloat16S2_S2_fjLj1024ELj1ELj4ELj1ELj16ENS_18Kernel_traits_baseILj1024EfS2_S2_S2_fjLj128EEEEELb0ELb0ELb0EEEvNS_9FwdParamsE --------------------------
	.section	.nv.constant0._ZN10layer_norm31ln_parallel_residual_fwd_kernelINS_13Kernel_traitsIf13__nv_bfloat16S2_S2_fjLj1024ELj1ELj4ELj1ELj16ENS_18Kernel_traits_baseILj1024EfS2_S2_S2_fjLj128EEEEELb0ELb0ELb0EEEvNS_9FwdParamsE,"a",@progbits
	.sectionflags	@""
	.align	4
.nv.constant0._ZN10layer_norm31ln_parallel_residual_fwd_kernelINS_13Kernel_traitsIf13__nv_bfloat16S2_S2_fjLj1024ELj1ELj4ELj1ELj16ENS_18Kernel_traits_baseILj1024EfS2_S2_S2_fjLj128EEEEELb0ELb0ELb0EEEvNS_9FwdParamsE:
	.zero		1128


//--------------------- .nv.constant0._ZN10layer_norm31ln_parallel_residual_fwd_kernelINS_13Kernel_traitsIf13__nv_bfloat16S2_S2_fjLj1024ELj1ELj4ELj1ELj16ENS_18Kernel_traits_baseILj1024EfS2_S2_S2_fjLj128EEEEELb0ELb0ELb1EEEvNS_9FwdParamsE --------------------------
	.section	.nv.constant0._ZN10layer_norm31ln_parallel_residual_fwd_kernelINS_13Kernel_traitsIf13__nv_bfloat16S2_S2_fjLj1024ELj1ELj4ELj1ELj16ENS_18Kernel_traits_baseILj1024EfS2_S2_S2_fjLj128EEEEELb0ELb0ELb1EEEvNS_9FwdParamsE,"a",@progbits
	.sectionflags	@""
	.align	4
.nv.constant0._ZN10layer_norm31ln_parallel_residual_fwd_kernelINS_13Kernel_traitsIf13__nv_bfloat16S2_S2_fjLj1024ELj1ELj4ELj1ELj16ENS_18Kernel_traits_baseILj1024EfS2_S2_S2_fjLj128EEEEELb0ELb0ELb1EEEvNS_9FwdParamsE:
	.zero		1128


//--------------------- .nv.constant0._ZN10layer_norm31ln_parallel_residual_fwd_kernelINS_13Kernel_traitsIf13__nv_bfloat16S2_S2_fjLj1024ELj1ELj4ELj1ELj16ENS_18Kernel_traits_baseILj1024EfS2_S2_S2_fjLj128EEEEELb0ELb1ELb0EEEvNS_9FwdParamsE --------------------------
	.section	.nv.constant0._ZN10layer_norm31ln_parallel_residual_fwd_kernelINS_13Kernel_traitsIf13__nv_bfloat16S2_S2_fjLj1024ELj1ELj4ELj1ELj16ENS_18Kernel_traits_baseILj1024EfS2_S2_S2_fjLj128EEEEELb0ELb1ELb0EEEvNS_9FwdParamsE,"a",@progbits
	.sectionflags	@""
	.align	4
.nv.constant0._ZN10layer_norm31ln_parallel_residual_fwd_kernelINS_13Kernel_traitsIf13__nv_bfloat16S2_S2_fjLj1024ELj1ELj4ELj1ELj16ENS_18Kernel_traits_baseILj1024EfS2_S2_S2_fjLj128EEEEELb0ELb1ELb0EEEvNS_9FwdParamsE:
	.zero		1128


//--------------------- .nv.constant0._ZN10layer_norm31ln_parallel_residual_fwd_kernelINS_13Kernel_traitsIf13__nv_bfloat16S2_S2_fjLj1024ELj1ELj4ELj1ELj16ENS_18Kernel_traits_baseILj1024EfS2_S2_S2_fjLj128EEEEELb0ELb1ELb1EEEvNS_9FwdParamsE --------------------------
	.section	.nv.constant0._ZN10layer_norm31ln_parallel_residual_fwd_kernelINS_13Kernel_traitsIf13__nv_bfloat16S2_S2_fjLj1024ELj1ELj4ELj1ELj16ENS_18Kernel_traits_baseILj1024EfS2_S2_S2_fjLj128EEEEELb0ELb1ELb1EEEvNS_9FwdParamsE,"a",@progbits
	.sectionflags	@""
	.align	4
.nv.constant0._ZN10layer_norm31ln_parallel_residual_fwd_kernelINS_13Kernel_traitsIf13__nv_bfloat16S2_S2_fjLj1024ELj1ELj4ELj1ELj16ENS_18Kernel_traits_baseILj1024EfS2_S2_S2_fjLj128EEEEELb0ELb1ELb1EEEvNS_9FwdParamsE:
	.zero		1128


//--------------------- .nv.constant0._ZN10layer_norm31ln_parallel_residual_fwd_kernelINS_13Kernel_traitsIf13__nv_bfloat16S2_S2_fjLj1024ELj1ELj4ELj1ELj16ENS_18Kernel_traits_baseILj1024EfS2_S2_S2_fjLj128EEEEELb1ELb0ELb0EEEvNS_9FwdParamsE --------------------------
	.section	.nv.constant0._ZN10layer_norm31ln_parallel_residual_fwd_kernelINS_13Kernel_traitsIf13__nv_bfloat16S2_S2_fjLj1024ELj1ELj4ELj1ELj16ENS_18Kernel_traits_baseILj1024EfS2_S2_S2_fjLj128EEEEELb1ELb0ELb0EEEvNS_9FwdParamsE,"a",@progbits
	.sectionflags	@""
	.align	4
.nv.constant0._ZN10layer_norm31ln_parallel_residual_fwd_kernelINS_13Kernel_traitsIf13__nv_bfloat16S2_S2_fjLj1024ELj1ELj4ELj1ELj16ENS_18Kernel_traits_baseILj1024EfS2_S2_S2_fjLj128EEEEELb1ELb0ELb0EEEvNS_9FwdParamsE:
	.zero		1128


//--------------------- .nv.constant0._ZN10layer_norm31ln_parallel_residual_fwd_kernelINS_13Kernel_traitsIf13__nv_bfloat16S2_S2_fjLj1024ELj1ELj4ELj1ELj16ENS_18Kernel_traits_baseILj1024EfS2_S2_S2_fjLj128EEEEELb1ELb0ELb1EEEvNS_9FwdParamsE --------------------------
	.section	.nv.constant0._ZN10layer_norm31ln_parallel_residual_fwd_kernelINS_13Kernel_traitsIf13__nv_bfloat16S2_S2_fjLj1024ELj1ELj4ELj1ELj16ENS_18Kernel_traits_baseILj1024EfS2_S2_S2_fjLj128EEEEELb1ELb0ELb1EEEvNS_9FwdParamsE,"a",@progbits
	.sectionflags	@""
	.align	4
.nv.constant0._ZN10layer_norm31ln_parallel_residual_fwd_kernelINS_13Kernel_traitsIf13__nv_bfloat16S2_S2_fjLj1024ELj1ELj4ELj1ELj16ENS_18Kernel_traits_baseILj1024EfS2_S2_S2_fjLj128EEEEELb1ELb0ELb1EEEvNS_9FwdParamsE:
	.zero		1128


//--------------------- .nv.constant0._ZN10layer_norm31ln_parallel_residual_fwd_kernelINS_13Kernel_traitsIf13__nv_bfloat16S2_S2_fjLj1024ELj1ELj4ELj1ELj16ENS_18Kernel_traits_baseILj1024EfS2_S2_S2_fjLj128EEEEELb1ELb1ELb0EEEvNS_9FwdParamsE --------------------------
	.section	.nv.constant0._ZN10layer_norm31ln_parallel_residual_fwd_kernelINS_13Kernel_traitsIf13__nv_bfloat16S2_S2_fjLj1024ELj1ELj4ELj1ELj16ENS_18Kernel_traits_baseILj1024EfS2_S2_S2_fjLj128EEEEELb1ELb1ELb0EEEvNS_9FwdParamsE,"a",@progbits
	.sectionflags	@""
	.align	4
.nv.constant0._ZN10layer_norm31ln_parallel_residual_fwd_kernelINS_13Kernel_traitsIf13__nv_bfloat16S2_S2_fjLj1024ELj1ELj4ELj1ELj16ENS_18Kernel_traits_baseILj1024EfS2_S2_S2_fjLj128EEEEELb1ELb1ELb0EEEvNS_9FwdParamsE:
	.zero		1128


//--------------------- .nv.constant0._ZN10layer_norm31ln_parallel_residual_fwd_kernelINS_13Kernel_traitsIf13__nv_bfloat16S2_S2_fjLj1024ELj1ELj4ELj1ELj16ENS_18Kernel_traits_baseILj1024EfS2_S2_S2_fjLj128EEEEELb1ELb1ELb1EEEvNS_9FwdParamsE --------------------------
	.section	.nv.constant0._ZN10layer_norm31ln_parallel_residual_fwd_kernelINS_13Kernel_traitsIf13__nv_bfloat16S2_S2_fjLj1024ELj1ELj4ELj1ELj16ENS_18Kernel_traits_baseILj1024EfS2_S2_S2_fjLj128EEEEELb1ELb1ELb1EEEvNS_9FwdParamsE,"a",@progbits
	.sectionflags	@""
	.align	4
.nv.constant0._ZN10layer_norm31ln_parallel_residual_fwd_kernelINS_13Kernel_traitsIf13__nv_bfloat16S2_S2_fjLj1024ELj1ELj4ELj1ELj16ENS_18Kernel_traits_baseILj1024EfS2_S2_S2_fjLj128EEEEELb1ELb1ELb1EEEvNS_9FwdParamsE:
	.zero		1128


//--------------------- .nv.constant0._ZN10layer_norm31ln_parallel_residual_fwd_kernelINS_13Kernel_traitsI13__nv_bfloat16S2_fS2_fjLj1024ELj1ELj4ELj1ELj16ENS_18Kernel_traits_baseILj1024ES2_S2_fS2_fjLj128EEEEELb0ELb0ELb0EEEvNS_9FwdParamsE --------------------------
	.section	.nv.constant0._ZN10layer_norm31ln_parallel_residual_fwd_kernelINS_13Kernel_traitsI13__nv_bfloat16S2_fS2_fjLj1024ELj1ELj4ELj1ELj16ENS_18Kernel_traits_baseILj1024ES2_S2_fS2_fjLj128EEEEELb0ELb0ELb0EEEvNS_9FwdParamsE,"a",@progbits
	.sectionflags	@""
	.align	4
.nv.constant0._ZN10layer_norm31ln_parallel_residual_fwd_kernelINS_13Kernel_traitsI13__nv_bfloat16S2_fS2_fjLj1024ELj1ELj4ELj1ELj16ENS_18Kernel_traits_baseILj1024ES2_S2_fS2_fjLj128EEEEELb0ELb0ELb0EEEvNS_9FwdParamsE:
	.zero		1128


//--------------------- .nv.constant0._ZN10layer_norm31ln_parallel_residual_fwd_kernelINS_13Kernel_traitsI13__nv_bfloat16S2_fS2_fjLj1024ELj1ELj4ELj1ELj16ENS_18Kernel_traits_baseILj1024ES2_S2_fS2_fjLj128EEEEELb0ELb0ELb1EEEvNS_9FwdParamsE --------------------------
	.section	.nv.constant0._ZN10layer_norm31ln_parallel_residual_fwd_kernelINS_13Kernel_traitsI13__nv_bfloat16S2_fS2_fjLj1024ELj1ELj4ELj1ELj16ENS_18Kernel_traits_baseILj1024ES2_S2_fS2_fjLj128EEEEELb0ELb0ELb1EEEvNS_9FwdParamsE,"a",@progbits
	.sectionflags	@""
	.align	4
.nv.constant0._ZN10layer_norm31ln_parallel_residual_fwd_kernelINS_13Kernel_traitsI13__nv_bfloat16S2_fS2_fjLj1024ELj1ELj4ELj1ELj16ENS_18Kernel_traits_baseILj1024ES2_S2_fS2_fjLj128EEEEELb0ELb0ELb1EEEvNS_9FwdParamsE:
	.zero		1128


//--------------------- .nv.constant0._ZN10layer_norm31ln_parallel_residual_fwd_kernelINS_13Kernel_traitsI13__nv_bfloat16S2_fS2_fjLj1024ELj1ELj4ELj1ELj16ENS_18Kernel_traits_baseILj1024ES2_S2_fS2_fjLj128EEEEELb0ELb1ELb0EEEvNS_9FwdParamsE --------------------------
	.section	.nv.constant0._ZN10layer_norm31ln_parallel_residual_fwd_kernelINS_13Kernel_traitsI13__nv_bfloat16S2_fS2_fjLj1024ELj1ELj4ELj1ELj16ENS_18Kernel_traits_baseILj1024ES2_S2_fS2_fjLj128EEEEELb0ELb1ELb0EEEvNS_9FwdParamsE,"a",@progbits
	.sectionflags	@""
	.align	4
.nv.constant0._ZN10layer_norm31ln_parallel_residual_fwd_kernelINS_13Kernel_traitsI13__nv_bfloat16S2_fS2_fjLj1024ELj1ELj4ELj1ELj16ENS_18Kernel_traits_baseILj1024ES2_S2_fS2_fjLj128EEEEELb0ELb1ELb0EEEvNS_9FwdParamsE:
	.zero		1128


//--------------------- .nv.constant0._ZN10layer_norm31ln_parallel_residual_fwd_kernelINS_13Kernel_traitsI13__nv_bfloat16S2_fS2_fjLj1024ELj1ELj4ELj1ELj16ENS_18Kernel_traits_baseILj1024ES2_S2_fS2_fjLj128EEEEELb0ELb1ELb1EEEvNS_9FwdParamsE --------------------------
	.section	.nv.constant0._ZN10layer_norm31ln_parallel_residual_fwd_kernelINS_13Kernel_traitsI13__nv_bfloat16S2_fS2_fjLj1024ELj1ELj4ELj1ELj16ENS_18Kernel_traits_baseILj1024ES2_S2_fS2_fjLj128EEEEELb0ELb1ELb1EEEvNS_9FwdParamsE,"a",@progbits
	.sectionflags	@""
	.align	4
.nv.constant0._ZN10layer_norm31ln_parallel_residual_fwd_kernelINS_13Kernel_traitsI13__nv_bfloat16S2_fS2_fjLj1024ELj1ELj4ELj1ELj16ENS_18Kernel_traits_baseILj1024ES2_S2_fS2_fjLj128EEEEELb0ELb1ELb1EEEvNS_9FwdParamsE:
	.zero		1128


//--------------------- .nv.constant0._ZN10layer_norm31ln_parallel_residual_fwd_kernelINS_13Kernel_traitsI13__nv_bfloat16S2_fS2_fjLj1024ELj1ELj4ELj1ELj16ENS_18Kernel_traits_baseILj1024ES2_S2_fS2_fjLj128EEEEELb1ELb0ELb0EEEvNS_9FwdParamsE --------------------------
	.section	.nv.constant0._ZN10layer_norm31ln_parallel_residual_fwd_kernelINS_13Kernel_traitsI13__nv_bfloat16S2_fS2_fjLj1024ELj1ELj4ELj1ELj16ENS_18Kernel_traits_baseILj1024ES2_S2_fS2_fjLj128EEEEELb1ELb0ELb0EEEvNS_9FwdParamsE,"a",@progbits
	.sectionflags	@""
	.align	4
.nv.constant0._ZN10layer_norm31ln_parallel_residual_fwd_kernelINS_13Kernel_traitsI13__nv_bfloat16S2_fS2_fjLj1024ELj1ELj4ELj1ELj16ENS_18Kernel_traits_baseILj1024ES2_S2_fS2_fjLj128EEEEELb1ELb0ELb0EEEvNS_9FwdParamsE:
	.zero		1128


//--------------------- .nv.constant0._ZN10layer_norm31ln_parallel_residual_fwd_kernelINS_13Kernel_traitsI13__nv_bfloat16S2_fS2_fjLj1024ELj1ELj4ELj1ELj16ENS_18Kernel_traits_baseILj1024ES2_S2_fS2_fjLj128EEEEELb1ELb0ELb1EEEvNS_9FwdParamsE --------------------------
	.section	.nv.constant0._ZN10layer_norm31ln_parallel_residual_fwd_kernelINS_13Kernel_traitsI13__nv_bfloat16S2_fS2_fjLj1024ELj1ELj4ELj1ELj16ENS_18Kernel_traits_baseILj1024ES2_S2_fS2_fjLj128EEEEELb1ELb0ELb1EEEvNS_9FwdParamsE,"a",@progbits
	.sectionflags	@""
	.align	4
.nv.constant0._ZN10layer_norm31ln_parallel_residual_fwd_kernelINS_13Kernel_traitsI13__nv_bfloat16S2_fS2_fjLj1024ELj1ELj4ELj1ELj16ENS_18Kernel_traits_baseILj1024ES2_S2_fS2_fjLj128EEEEELb1ELb0ELb1EEEvNS_9FwdParamsE:
	.zero		1128


//--------------------- .nv.constant0._ZN10layer_norm31ln_parallel_residual_fwd_kernelINS_13Kernel_traitsI13__nv_bfloat16S2_fS2_fjLj1024ELj1ELj4ELj1ELj16ENS_18Kernel_traits_baseILj1024ES2_S2_fS2_fjLj128EEEEELb1ELb1ELb0EEEvNS_9FwdParamsE --------------------------
	.section	.nv.constant0._ZN10layer_norm31ln_parallel_residual_fwd_kernelINS_13Kernel_traitsI13__nv_bfloat16S2_fS2_fjLj1024ELj1ELj4ELj1ELj16ENS_18Kernel_traits_baseILj1024ES2_S2_fS2_fjLj128EEEEELb1ELb1ELb0EEEvNS_9FwdParamsE,"a",@progbits
	.sectionflags	@""
	.align	4
.nv.constant0._ZN10layer_norm31ln_parallel_residual_fwd_kernelINS_13Kernel_traitsI13__nv_bfloat16S2_fS2_fjLj1024ELj1ELj4ELj1ELj16ENS_18Kernel_traits_baseILj1024ES2_S2_fS2_fjLj128EEEEELb1ELb1ELb0EEEvNS_9FwdParamsE:
	.zero		1128


//--------------------- .nv.constant0._ZN10layer_norm31ln_parallel_residual_fwd_kernelINS_13Kernel_traitsI13__nv_bfloat16S2_fS2_fjLj1024ELj1ELj4ELj1ELj16ENS_18Kernel_traits_baseILj1024ES2_S2_fS2_fjLj128EEEEELb1ELb1ELb1EEEvNS_9FwdParamsE --------------------------
	.section	.nv.constant0._ZN10layer_norm31ln_parallel_residual_fwd_kernelINS_13Kernel_traitsI13__nv_bfloat16S2_fS2_fjLj1024ELj1ELj4ELj1ELj16ENS_18Kernel_traits_baseILj1024ES2_S2_fS2_fjLj128EEEEELb1ELb1ELb1EEEvNS_9FwdParamsE,"a",@progbits
	.sectionflags	@""
	.align	4
.nv.constant0._ZN10layer_norm31ln_parallel_residual_fwd_kernelINS_13Kernel_traitsI13__nv_bfloat16S2_fS2_fjLj1024ELj1ELj4ELj1ELj16ENS_18Kernel_traits_baseILj1024ES2_S2_fS2_fjLj128EEEEELb1ELb1ELb1EEEvNS_9FwdParamsE:
	.zero		1128


//--------------------- .nv.constant0._ZN10layer_norm31ln_parallel_residual_fwd_kernelINS_13Kernel_traitsIf13__nv_bfloat16fS2_fjLj1024ELj1ELj4ELj1ELj16ENS_18Kernel_traits_baseILj1024EfS2_fS2_fjLj128EEEEELb0ELb0ELb0EEEvNS_9FwdParamsE --------------------------
	.section	.nv.constant0._ZN10layer_norm31ln_parallel_residual_fwd_kernelINS_13Kernel_traitsIf13__nv_bfloat16fS2_fjLj1024ELj1ELj4ELj1ELj16ENS_18Kernel_traits_baseILj1024EfS2_fS2_fjLj128EEEEELb0ELb0ELb0EEEvNS_9FwdParamsE,"a",@progbits
	.sectionflags	@""
	.align	4
.nv.constant0._ZN10layer_norm31ln_parallel_residual_fwd_kernelINS_13Kernel_traitsIf13__nv_bfloat16fS2_fjLj1024ELj1ELj4ELj1ELj16ENS_18Kernel_traits_baseILj1024EfS2_fS2_fjLj128EEEEELb0ELb0ELb0EEEvNS_9FwdParamsE:
	.zero		1128


//--------------------- .nv.constant0._ZN10layer_norm31ln_parallel_residual_fwd_kernelINS_13Kernel_traitsIf13__nv_bfloat16fS2_fjLj1024ELj1ELj4ELj1ELj16ENS_18Kernel_traits_baseILj1024EfS2_fS2_fjLj128EEEEELb0ELb0ELb1EEEvNS_9FwdParamsE --------------------------
	.section	.nv.constant0._ZN10layer_norm31ln_parallel_residual_fwd_kernelINS_13Kernel_traitsIf13__nv_bfloat16fS2_fjLj1024ELj1ELj4ELj1ELj16ENS_18Kernel_traits_baseILj1024EfS2_fS2_fjLj128EEEEELb0ELb0ELb1EEEvNS_9FwdParamsE,"a",@progbits
	.sectionflags	@""
	.align	4
.nv.constant0._ZN10layer_norm31ln_parallel_residual_fwd_kernelINS_13Kernel_traitsIf13__nv_bfloat16fS2_fjLj1024ELj1ELj4ELj1ELj16ENS_18Kernel_traits_baseILj1024EfS2_fS2_fjLj128EEEEELb0ELb0ELb1EEEvNS_9FwdParamsE:
	.zero		1128


//--------------------- .nv.constant0._ZN10layer_norm31ln_parallel_residual_fwd_kernelINS_13Kernel_traitsIf13__nv_bfloat16fS2_fjLj1024ELj1ELj4ELj1ELj16ENS_18Kernel_traits_baseILj1024EfS2_fS2_fjLj128EEEEELb0ELb1ELb0EEEvNS_9FwdParamsE --------------------------
	.section	.nv.constant0._ZN10layer_norm31ln_parallel_residual_fwd_kernelINS_13Kernel_traitsIf13__nv_bfloat16fS2_fjLj1024ELj1ELj4ELj1ELj16ENS_18Kernel_traits_baseILj1024EfS2_fS2_fjLj128EEEEELb0ELb1ELb0EEEvNS_9FwdParamsE,"a",@progbits
	.sectionflags	@""
	.align	4
.nv.constant0._ZN10layer_norm31ln_parallel_residual_fwd_kernelINS_13Kernel_traitsIf13__nv_bfloat16fS2_fjLj1024ELj1ELj4ELj1ELj16ENS_18Kernel_traits_baseILj1024EfS2_fS2_fjLj128EEEEELb0ELb1ELb0EEEvNS_9FwdParamsE:
	.zero		1128


//--------------------- .nv.constant0._ZN10layer_norm31ln_parallel_residual_fwd_kernelINS_13Kernel_traitsIf13__nv_bfloat16fS2_fjLj1024ELj1ELj4ELj1ELj16ENS_18Kernel_traits_baseILj1024EfS2_fS2_fjLj128EEEEELb0ELb1ELb1EEEvNS_9FwdParamsE --------------------------
	.section	.nv.constant0._ZN10layer_norm31ln_parallel_residual_fwd_kernelINS_13Kernel_traitsIf13__nv_bfloat16fS2_fjLj1024ELj1ELj4ELj1ELj16ENS_18Kernel_traits_baseILj1024EfS2_fS2_fjLj128EEEEELb0ELb1ELb1EEEvNS_9FwdParamsE,"a",@progbits
	.sectionflags	@""
	.align	4
.nv.constant0._ZN10layer_norm31ln_parallel_residual_fwd_kernelINS_13Kernel_traitsIf13__nv_bfloat16fS2_fjLj1024ELj1ELj4ELj1ELj16ENS_18Kernel_traits_baseILj1024EfS2_fS2_fjLj128EEEEELb0ELb1ELb1EEEvNS_9FwdParamsE:
	.zero		1128


//--------------------- .nv.constant0._ZN10layer_norm31ln_parallel_residual_fwd_kernelINS_13Kernel_traitsIf13__nv_bfloat16fS2_fjLj1024ELj1ELj4ELj1ELj16ENS_18Kernel_traits_baseILj1024EfS2_fS2_fjLj128EEEEELb1ELb0ELb0EEEvNS_9FwdParamsE --------------------------
	.section	.nv.constant0._ZN10layer_norm31ln_parallel_residual_fwd_kernelINS_13Kernel_traitsIf13__nv_bfloat16fS2_fjLj1024ELj1ELj4ELj1ELj16ENS_18Kernel_traits_baseILj1024EfS2_fS2_fjLj128EEEEELb1ELb0ELb0EEEvNS_9FwdParamsE,"a",@progbits
	.sectionflags	@""
	.align	4
.nv.constant0._ZN10layer_norm31ln_parallel_residual_fwd_kernelINS_13Kernel_traitsIf13__nv_bfloat16fS2_fjLj1024ELj1ELj4ELj1ELj16ENS_18Kernel_traits_baseILj1024EfS2_fS2_fjLj128EEEEELb1ELb0ELb0EEEvNS_9FwdParamsE:
	.zero		1128


//--------------------- .nv.constant0._ZN10layer_norm31ln_parallel_residual_fwd_kernelINS_13Kernel_traitsIf13__nv_bfloat16fS2_fjLj1024ELj1ELj4ELj1ELj16ENS_18Kernel_traits_baseILj1024EfS2_fS2_fjLj128EEEEELb1ELb0ELb1EEEvNS_9FwdParamsE --------------------------
	.section	.nv.constant0._ZN10layer_norm31ln_parallel_residual_fwd_kernelINS_13Kernel_traitsIf13__nv_bfloat16fS2_fjLj1024ELj1ELj4ELj1ELj16ENS_18Kernel_traits_baseILj1024EfS2_fS2_fjLj128EEEEELb1ELb0ELb1EEEvNS_9FwdParamsE,"a",@progbits
	.sectionflags	@""
	.align	4
.nv.constant0._ZN10layer_norm31ln_parallel_residual_fwd_kernelINS_13Kernel_traitsIf13__nv_bfloat16fS2_fjLj1024ELj1ELj4ELj1ELj16ENS_18Kernel_traits_baseILj1024EfS2_fS2_fjLj128EEEEELb1ELb0ELb1EEEvNS_9FwdParamsE:
	.zero		1128


//--------------------- .nv.constant0._ZN10layer_norm31ln_parallel_residual_fwd_kernelINS_13Kernel_traitsIf13__nv_bfloat16fS2_fjLj1024ELj1ELj4ELj1ELj16ENS_18Kernel_traits_baseILj1024EfS2_fS2_fjLj128EEEEELb1ELb1ELb0EEEvNS_9FwdParamsE --------------------------
	.section	.nv.constant0._ZN10layer_norm31ln_parallel_residual_fwd_kernelINS_13Kernel_traitsIf13__nv_bfloat16fS2_fjLj1024ELj1ELj4ELj1ELj16ENS_18Kernel_traits_baseILj1024EfS2_fS2_fjLj128EEEEELb1ELb1ELb0EEEvNS_9FwdParamsE,"a",@progbits
	.sectionflags	@""
	.align	4
.nv.constant0._ZN10layer_norm31ln_parallel_residual_fwd_kernelINS_13Kernel_traitsIf13__nv_bfloat16fS2_fjLj1024ELj1ELj4ELj1ELj16ENS_18Kernel_traits_baseILj1024EfS2_fS2_fjLj128EEEEELb1ELb1ELb0EEEvNS_9FwdParamsE:
	.zero		1128


//--------------------- .nv.constant0._ZN10layer_norm31ln_parallel_residual_fwd_kernelINS_13Kernel_traitsIf13__nv_bfloat16fS2_fjLj1024ELj1ELj4ELj1ELj16ENS_18Kernel_traits_baseILj1024EfS2_fS2_fjLj128EEEEELb1ELb1ELb1EEEvNS_9FwdParamsE --------------------------
	.section	.nv.constant0._ZN10layer_norm31ln_parallel_residual_fwd_kernelINS_13Kernel_traitsIf13__nv_bfloat16fS2_fjLj1024ELj1ELj4ELj1ELj16ENS_18Kernel_traits_baseILj1024EfS2_fS2_fjLj128EEEEELb1ELb1ELb1EEEvNS_9FwdParamsE,"a",@progbits
	.sectionflags	@""
	.align	4
.nv.constant0._ZN10layer_norm31ln_parallel_residual_fwd_kernelINS_13Kernel_traitsIf13__nv_bfloat16fS2_fjLj1024ELj1ELj4ELj1ELj16ENS_18Kernel_traits_baseILj1024EfS2_fS2_fjLj128EEEEELb1ELb1ELb1EEEvNS_9FwdParamsE:
	.zero		1128


//--------------------- .nv.constant0._ZN10layer_norm31ln_parallel_residual_fwd_kernelINS_13Kernel_traitsIf6__halfS2_S2_fjLj1024ELj1ELj4ELj1ELj16ENS_18Kernel_traits_baseILj1024EfS2_S2_S2_fjLj128EEEEELb0ELb0ELb0EEEvNS_9FwdParamsE --------------------------
	.section	.nv.constant0._ZN10layer_norm31ln_parallel_residual_fwd_kernelINS_13Kernel_traitsIf6__halfS2_S2_fjLj1024ELj1ELj4ELj1ELj16ENS_18Kernel_traits_baseILj1024EfS2_S2_S2_fjLj128EEEEELb0ELb0ELb0EEEvNS_9FwdParamsE,"a",@progbits
	.sectionflags	@""
	.align	4
.nv.constant0._ZN10layer_norm31ln_parallel_residual_fwd_kernelINS_13Kernel_traitsIf6__halfS2_S2_fjLj1024ELj1ELj4ELj1ELj16ENS_18Kernel_traits_baseILj1024EfS2_S2_S2_fjLj128EEEEELb0ELb0ELb0EEEvNS_9FwdParamsE:
	.zero		1128


//--------------------- .nv.constant0._ZN10layer_norm31ln_parallel_residual_fwd_kernelINS_13Kernel_traitsIf6__halfS2_S2_fjLj1024ELj1ELj4ELj1ELj16ENS_18Kernel_traits_baseILj1024EfS2_S2_S2_fjLj128EEEEELb0ELb0ELb1EEEvNS_9FwdParamsE --------------------------
	.section	.nv.constant0._ZN10layer_norm31ln_parallel_residual_fwd_kernelINS_13Kernel_traitsIf6__halfS2_S2_fjLj1024ELj1ELj4ELj1ELj16ENS_18Kernel_traits_baseILj1024EfS2_S2_S2_fjLj128EEEEELb0ELb0ELb1EEEvNS_9FwdParamsE,"a",@progbits
	.sectionflags	@""
	.align	4
.nv.constant0._ZN10layer_norm31ln_parallel_residual_fwd_kernelINS_13Kernel_traitsIf6__halfS2_S2_fjLj1024ELj1ELj4ELj1ELj16ENS_18Kernel_traits_baseILj1024EfS2_S2_S2_fjLj128EEEEELb0ELb0ELb1EEEvNS_9FwdParamsE:
	.zero		1128


//--------------------- .nv.constant0._ZN10layer_norm31ln_parallel_residual_fwd_kernelINS_13Kernel_traitsIf6__halfS2_S2_fjLj1024ELj1ELj4ELj1ELj16ENS_18Kernel_traits_baseILj1024EfS2_S2_S2_fjLj128EEEEELb0ELb1ELb0EEEvNS_9FwdParamsE --------------------------
	.section	.nv.constant0._ZN10layer_norm31ln_parallel_residual_fwd_kernelINS_13Kernel_traitsIf6__halfS2_S2_fjLj1024ELj1ELj4ELj1ELj16ENS_18Kernel_traits_baseILj1024EfS2_S2_S2_fjLj128EEEEELb0ELb1ELb0EEEvNS_9FwdParamsE,"a",@progbits
	.sectionflags	@""
	.align	4
.nv.constant0._ZN10layer_norm31ln_parallel_residual_fwd_kernelINS_13Kernel_traitsIf6__halfS2_S2_fjLj1024ELj1ELj4ELj1ELj16ENS_18Kernel_traits_baseILj1024EfS2_S2_S2_fjLj128EEEEELb0ELb1ELb0EEEvNS_9FwdParamsE:
	.zero		1128


//--------------------- .nv.constant0._ZN10layer_norm31ln_parallel_residual_fwd_kernelINS_13Kernel_traitsIf6__halfS2_S2_fjLj1024ELj1ELj4ELj1ELj16ENS_18Kernel_traits_baseILj1024EfS2_S2_S2_fjLj128EEEEELb0ELb1ELb1EEEvNS_9FwdParamsE --------------------------
	.section	.nv.constant0._ZN10layer_norm31ln_parallel_residual_fwd_kernelINS_13Kernel_traitsIf6__halfS2_S2_fjLj1024ELj1ELj4ELj1ELj16ENS_18Kernel_traits_baseILj1024EfS2_S2_S2_fjLj128EEEEELb0ELb1ELb1EEEvNS_9FwdParamsE,"a",@progbits
	.sectionflags	@""
	.align	4
.nv.constant0._ZN10layer_norm31ln_parallel_residual_fwd_kernelINS_13Kernel_traitsIf6__halfS2_S2_fjLj1024ELj1ELj4ELj1ELj16ENS_18Kernel_traits_baseILj1024EfS2_S2_S2_fjLj128EEEEELb0ELb1ELb1EEEvNS_9FwdParamsE:
	.zero		1128


//--------------------- .nv.constant0._ZN10layer_norm31ln_parallel_residual_fwd_kernelINS_13Kernel_traitsIf6__halfS2_S2_fjLj1024ELj1ELj4ELj1ELj16ENS_18Kernel_traits_baseILj1024EfS2_S2_S2_fjLj128EEEEELb1ELb0ELb0EEEvNS_9FwdParamsE --------------------------
	.section	.nv.constant0._ZN10layer_norm31ln_parallel_residual_fwd_kernelINS_13Kernel_traitsIf6__halfS2_S2_fjLj1024ELj1ELj4ELj1ELj16ENS_18Kernel_traits_baseILj1024EfS2_S2_S2_fjLj128EEEEELb1ELb0ELb0EEEvNS_9FwdParamsE,"a",@progbits
	.sectionflags	@""
	.align	4
.nv.constant0._ZN10layer_norm31ln_parallel_residual_fwd_kernelINS_13Kernel_traitsIf6__halfS2_S2_fjLj1024ELj1ELj4ELj1ELj16ENS_18Kernel_traits_baseILj1024EfS2_S2_S2_fjLj128EEEEELb1ELb0ELb0EEEvNS_9FwdParamsE:
	.zero		1128


//--------------------- .nv.constant0._ZN10layer_norm31ln_parallel_residual_fwd_kernelINS_13Kernel_traitsIf6__halfS2_S2_fjLj1024ELj1ELj4ELj1ELj16ENS_18Kernel_traits_baseILj1024EfS2_S2_S2_fjLj128EEEEELb1ELb0ELb1EEEvNS_9FwdParamsE --------------------------
	.section	.nv.constant0._ZN10layer_norm31ln_parallel_residual_fwd_kernelINS_13Kernel_traitsIf6__halfS2_S2_fjLj1024ELj1ELj4ELj1ELj16ENS_18Kernel_traits_baseILj1024EfS2_S2_S2_fjLj128EEEEELb1ELb0ELb1EEEvNS_9FwdParamsE,"a",@progbits
	.sectionflags	@""
	.align	4
.nv.constant0._ZN10layer_norm31ln_parallel_residual_fwd_kernelINS_13Kernel_traitsIf6__halfS2_S2_fjLj1024ELj1ELj4ELj1ELj16ENS_18Kernel_traits_baseILj1024EfS2_S2_S2_fjLj128EEEEELb1ELb0ELb1EEEvNS_9FwdParamsE:
	.zero		1128


//--------------------- .nv.constant0._ZN10layer_norm31ln_parallel_residual_fwd_kernelINS_13Kernel_traitsIf6__halfS2_S2_fjLj1024ELj1ELj4ELj1ELj16ENS_18Kernel_traits_baseILj1024EfS2_S2_S2_fjLj128EEEEELb1ELb1ELb0EEEvNS_9FwdParamsE --------------------------
	.section	.nv.constant0._ZN10layer_norm31ln_parallel_residual_fwd_kernelINS_13Kernel_traitsIf6__halfS2_S2_fjLj1024ELj1ELj4ELj1ELj16ENS_18Kernel_traits_baseILj1024EfS2_S2_S2_fjLj128EEEEELb1ELb1ELb0EEEvNS_9FwdParamsE,"a",@progbits
	.sectionflags	@""
	.align	4
.nv.constant0._ZN10layer_norm31ln_parallel_residual_fwd_kernelINS_13Kernel_traitsIf6__halfS2_S2_fjLj1024ELj1ELj4ELj1ELj16ENS_18Kernel_traits_baseILj1024EfS2_S2_S2_fjLj128EEEEELb1ELb1ELb0EEEvNS_9FwdParamsE:
	.zero		1128


//--------------------- .nv.constant0._ZN10layer_norm31ln_parallel_residual_fwd_kernelINS_13Kernel_traitsIf6__halfS2_S2_fjLj1024ELj1ELj4ELj1ELj16ENS_18Kernel_traits_baseILj1024EfS2_S2_S2_fjLj128EEEEELb1ELb1ELb1EEEvNS_9FwdParamsE --------------------------
	.section	.nv.constant0._ZN10layer_norm31ln_parallel_residual_fwd_kernelINS_13Kernel_traitsIf6__halfS2_S2_fjLj1024ELj1ELj4ELj1ELj16ENS_18Kernel_traits_baseILj1024EfS2_S2_S2_fjLj128EEEEELb1ELb1ELb1EEEvNS_9FwdParamsE,"a",@progbits
	.sectionflags	@""
	.align	4
.nv.constant0._ZN10layer_norm31ln_parallel_residual_fwd_kernelINS_13Kernel_traitsIf6__halfS2_S2_fjLj1024ELj1ELj4ELj1ELj16ENS_18Kernel_traits_baseILj1024EfS2_S2_S2_fjLj128EEEEELb1ELb1ELb1EEEvNS_9FwdParamsE:
	.zero		1128


//--------------------- .nv.constant0._ZN10layer_norm31ln_parallel_residual_fwd_kernelINS_13Kernel_traitsI6__halfS2_fS2_fjLj1024ELj1ELj4ELj1ELj16ENS_18Kernel_traits_baseILj1024ES2_S2_fS2_fjLj128EEEEELb0ELb0ELb0EEEvNS_9FwdParamsE --------------------------
	.section	.nv.constant0._ZN10layer_norm31ln_parallel_residual_fwd_kernelINS_13Kernel_traitsI6__halfS2_fS2_fjLj1024ELj1ELj4ELj1ELj16ENS_18Kernel_traits_baseILj1024ES2_S2_fS2_fjLj128EEEEELb0ELb0ELb0EEEvNS_9FwdParamsE,"a",@progbits
	.sectionflags	@""
	.align	4
.nv.constant0._ZN10layer_norm31ln_parallel_residual_fwd_kernelINS_13Kernel_traitsI6__halfS2_fS2_fjLj1024ELj1ELj4ELj1ELj16ENS_18Kernel_traits_baseILj1024ES2_S2_fS2_fjLj128EEEEELb0ELb0ELb0EEEvNS_9FwdParamsE:
	.zero		1128


//--------------------- .nv.constant0._ZN10layer_norm31ln_parallel_residual_fwd_kernelINS_13Kernel_traitsI6__halfS2_fS2_fjLj1024ELj1ELj4ELj1ELj16ENS_18Kernel_traits_baseILj1024ES2_S2_fS2_fjLj128EEEEELb0ELb0ELb1EEEvNS_9FwdParamsE --------------------------
	.section	.nv.constant0._ZN10layer_norm31ln_parallel_residual_fwd_kernelINS_13Kernel_traitsI6__halfS2_fS2_fjLj1024ELj1ELj4ELj1ELj16ENS_18Kernel_traits_baseILj1024ES2_S2_fS2_fjLj128EEEEELb0ELb0ELb1EEEvNS_9FwdParamsE,"a",@progbits
	.sectionflags	@""
	.align	4
.nv.constant0._ZN10layer_norm31ln_parallel_residual_fwd_kernelINS_13Kernel_traitsI6__halfS2_fS2_fjLj1024ELj1ELj4ELj1ELj16ENS_18Kernel_traits_baseILj1024ES2_S2_fS2_fjLj128EEEEELb0ELb0ELb1EEEvNS_9FwdParamsE:
	.zero		1128


//--------------------- .nv.constant0._ZN10layer_norm31ln_parallel_residual_fwd_kernelINS_13Kernel_traitsI6__halfS2_fS2_fjLj1024ELj1ELj4ELj1ELj16ENS_18Kernel_traits_baseILj1024ES2_S2_fS2_fjLj128EEEEELb0ELb1ELb0EEEvNS_9FwdParamsE --------------------------
	.section	.nv.constant0._ZN10layer_norm31ln_parallel_residual_fwd_kernelINS_13Kernel_traitsI6__halfS2_fS2_fjLj1024ELj1ELj4ELj1ELj16ENS_18Kernel_traits_baseILj1024ES2_S2_fS2_fjLj128EEEEELb0ELb1ELb0EEEvNS_9FwdParamsE,"a",@progbits
	.sectionflags	@""
	.align	4
.nv.constant0._ZN10layer_norm31ln_parallel_residual_fwd_kernelINS_13Kernel_traitsI6__halfS2_fS2_fjLj1024ELj1ELj4ELj1ELj16ENS_18Kernel_traits_baseILj1024ES2_S2_fS2_fjLj128EEEEELb0ELb1ELb0EEEvNS_9FwdParamsE:
	.zero		1128


//--------------------- .nv.constant0._ZN10layer_norm31ln_parallel_residual_fwd_kernelINS_13Kernel_traitsI6__halfS2_fS2_fjLj1024ELj1ELj4ELj1ELj16ENS_18Kernel_traits_baseILj1024ES2_S2_fS2_fjLj128EEEEELb0ELb1ELb1EEEvNS_9FwdParamsE --------------------------
	.section	.nv.constant0._ZN10layer_norm31ln_parallel_residual_fwd_kernelINS_13Kernel_traitsI6__halfS2_fS2_fjLj1024ELj1ELj4ELj1ELj16ENS_18Kernel_traits_baseILj1024ES2_S2_fS2_fjLj128EEEEELb0ELb1ELb1EEEvNS_9FwdParamsE,"a",@progbits
	.sectionflags	@""
	.align	4
.nv.constant0._ZN10layer_norm31ln_parallel_residual_fwd_kernelINS_13Kernel_traitsI6__halfS2_fS2_fjLj1024ELj1ELj4ELj1ELj16ENS_18Kernel_traits_baseILj1024ES2_S2_fS2_fjLj128EEEEELb0ELb1ELb1EEEvNS_9FwdParamsE:
	.zero		1128


//--------------------- .nv.constant0._ZN10layer_norm31ln_parallel_residual_fwd_kernelINS_13Kernel_traitsI6__halfS2_fS2_fjLj1024ELj1ELj4ELj1ELj16ENS_18Kernel_traits_baseILj1024ES2_S2_fS2_fjLj128EEEEELb1ELb0ELb0EEEvNS_9FwdParamsE --------------------------
	.section	.nv.constant0._ZN10layer_norm31ln_parallel_residual_fwd_kernelINS_13Kernel_traitsI6__halfS2_fS2_fjLj1024ELj1ELj4ELj1ELj16ENS_18Kernel_traits_baseILj1024ES2_S2_fS2_fjLj128EEEEELb1ELb0ELb0EEEvNS_9FwdParamsE,"a",@progbits
	.sectionflags	@""
	.align	4
.nv.constant0._ZN10layer_norm31ln_parallel_residual_fwd_kernelINS_13Kernel_traitsI6__halfS2_fS2_fjLj1024ELj1ELj4ELj1ELj16ENS_18Kernel_traits_baseILj1024ES2_S2_fS2_fjLj128EEEEELb1ELb0ELb0EEEvNS_9FwdParamsE:
	.zero		1128


//--------------------- .nv.constant0._ZN10layer_norm31ln_parallel_residual_fwd_kernelINS_13Kernel_traitsI6__halfS2_fS2_fjLj1024ELj1ELj4ELj1ELj16ENS_18Kernel_traits_baseILj1024ES2_S2_fS2_fjLj128EEEEELb1ELb0ELb1EEEvNS_9FwdParamsE --------------------------
	.section	.nv.constant0._ZN10layer_norm31ln_parallel_residual_fwd_kernelINS_13Kernel_traitsI6__halfS2_fS2_fjLj1024ELj1ELj4ELj1ELj16ENS_18Kernel_traits_baseILj1024ES2_S2_fS2_fjLj128EEEEELb1ELb0ELb1EEEvNS_9FwdParamsE,"a",@progbits
	.sectionflags	@""
	.align	4
.nv.constant0._ZN10layer_norm31ln_parallel_residual_fwd_kernelINS_13Kernel_traitsI6__halfS2_fS2_fjLj1024ELj1ELj4ELj1ELj16ENS_18Kernel_traits_baseILj1024ES2_S2_fS2_fjLj128EEEEELb1ELb0ELb1EEEvNS_9FwdParamsE:
	.zero		1128


//--------------------- .nv.constant0._ZN10layer_norm31ln_parallel_residual_fwd_kernelINS_13Kernel_traitsI6__halfS2_fS2_fjLj1024ELj1ELj4ELj1ELj16ENS_18Kernel_traits_baseILj1024ES2_S2_fS2_fjLj128EEEEELb1ELb1ELb0EEEvNS_9FwdParamsE --------------------------
	.section	.nv.constant0._ZN10layer_norm31ln_parallel_residual_fwd_kernelINS_13Kernel_traitsI6__halfS2_fS2_fjLj1024ELj1ELj4ELj1ELj16ENS_18Kernel_traits_baseILj1024ES2_S2_fS2_fjLj128EEEEELb1ELb1ELb0EEEvNS_9FwdParamsE,"a",@progbits
	.sectionflags	@""
	.align	4
.nv.constant0._ZN10layer_norm31ln_parallel_residual_fwd_kernelINS_13Kernel_traitsI6__halfS2_fS2_fjLj1024ELj1ELj4ELj1ELj16ENS_18Kernel_traits_baseILj1024ES2_S2_fS2_fjLj128EEEEELb1ELb1ELb0EEEvNS_9FwdParamsE:
	.zero		1128


//--------------------- .nv.constant0._ZN10layer_norm31ln_parallel_residual_fwd_kernelINS_13Kernel_traitsI6__halfS2_fS2_fjLj1024ELj1ELj4ELj1ELj16ENS_18Kernel_traits_baseILj1024ES2_S2_fS2_fjLj128EEEEELb1ELb1ELb1EEEvNS_9FwdParamsE --------------------------
	.section	.nv.constant0._ZN10layer_norm31ln_parallel_residual_fwd_kernelINS_13Kernel_traitsI6__halfS2_fS2_fjLj1024ELj1ELj4ELj1ELj16ENS_18Kernel_traits_baseILj1024ES2_S2_fS2_fjLj128EEEEELb1ELb1ELb1EEEvNS_9FwdParamsE,"a",@progbits
	.sectionflags	@""
	.align	4
.nv.constant0._ZN10layer_norm31ln_parallel_residual_fwd_kernelINS_13Kernel_traitsI6__halfS2_fS2_fjLj1024ELj1ELj4ELj1ELj16ENS_18Kernel_traits_baseILj1024ES2_S2_fS2_fjLj128EEEEELb1ELb1ELb1EEEvNS_9FwdParamsE:
	.zero		1128


//--------------------- .nv.constant0._ZN10layer_norm31ln_parallel_residual_fwd_kernelINS_13Kernel_traitsIf6__halffS2_fjLj1024ELj1ELj4ELj1ELj16ENS_18Kernel_traits_baseILj1024EfS2_fS2_fjLj128EEEEELb0ELb0ELb0EEEvNS_9FwdParamsE --------------------------
	.section	.nv.constant0._ZN10layer_norm31ln_parallel_residual_fwd_kernelINS_13Kernel_traitsIf6__halffS2_fjLj1024ELj1ELj4ELj1ELj16ENS_18Kernel_traits_baseILj1024EfS2_fS2_fjLj128EEEEELb0ELb0ELb0EEEvNS_9FwdParamsE,"a",@progbits
	.sectionflags	@""
	.align	4
.nv.constant0._ZN10layer_norm31ln_parallel_residual_fwd_kernelINS_13Kernel_traitsIf6__halffS2_fjLj1024ELj1ELj4ELj1ELj16ENS_18Kernel_traits_baseILj1024EfS2_fS2_fjLj128EEEEELb0ELb0ELb0EEEvNS_9FwdParamsE:
	.zero		1128


//--------------------- .nv.constant0._ZN10layer_norm31ln_parallel_residual_fwd_kernelINS_13Kernel_traitsIf6__halffS2_fjLj1024ELj1ELj4ELj1ELj16ENS_18Kernel_traits_baseILj1024EfS2_fS2_fjLj128EEEEELb0ELb0ELb1EEEvNS_9FwdParamsE --------------------------
	.section	.nv.constant0._ZN10layer_norm31ln_parallel_residual_fwd_kernelINS_13Kernel_traitsIf6__halffS2_fjLj1024ELj1ELj4ELj1ELj16ENS_18Kernel_traits_baseILj1024EfS2_fS2_fjLj128EEEEELb0ELb0ELb1EEEvNS_9FwdParamsE,"a",@progbits
	.sectionflags	@""
	.align	4
.nv.constant0._ZN10layer_norm31ln_parallel_residual_fwd_kernelINS_13Kernel_traitsIf6__halffS2_fjLj1024ELj1ELj4ELj1ELj16ENS_18Kernel_traits_baseILj1024EfS2_fS2_fjLj128EEEEELb0ELb0ELb1EEEvNS_9FwdParamsE:
	.zero		1128


//--------------------- .nv.constant0._ZN10layer_norm31ln_parallel_residual_fwd_kernelINS_13Kernel_traitsIf6__halffS2_fjLj1024ELj1ELj4ELj1ELj16ENS_18Kernel_traits_baseILj1024EfS2_fS2_fjLj128EEEEELb0ELb1ELb0EEEvNS_9FwdParamsE --------------------------
	.section	.nv.constant0._ZN10layer_norm31ln_parallel_residual_fwd_kernelINS_13Kernel_traitsIf6__halffS2_fjLj1024ELj1ELj4ELj1ELj16ENS_18Kernel_traits_baseILj1024EfS2_fS2_fjLj128EEEEELb0ELb1ELb0EEEvNS_9FwdParamsE,"a",@progbits
	.sectionflags	@""
	.align	4
.nv.constant0._ZN10layer_norm31ln_parallel_residual_fwd_kernelINS_13Kernel_traitsIf6__halffS2_fjLj1024ELj1ELj4ELj1ELj16ENS_18Kernel_traits_baseILj1024EfS2_fS2_fjLj128EEEEELb0ELb1ELb0EEEvNS_9FwdParamsE:
	.zero		1128


//--------------------- .nv.constant0._ZN10layer_norm31ln_parallel_residual_fwd_kernelINS_13Kernel_traitsIf6__halffS2_fjLj1024ELj1ELj4ELj1ELj16ENS_18Kernel_traits_baseILj1024EfS2_fS2_fjLj128EEEEELb0ELb1ELb1EEEvNS_9FwdParamsE --------------------------
	.section	.nv.constant0._ZN10layer_norm31ln_parallel_residual_fwd_kernelINS_13Kernel_traitsIf6__halffS2_fjLj1024ELj1ELj4ELj1ELj16ENS_18Kernel_traits_baseILj1024EfS2_fS2_fjLj128EEEEELb0ELb1ELb1EEEvNS_9FwdParamsE,"a",@progbits
	.sectionflags	@""
	.align	4
.nv.constant0._ZN10layer_norm31ln_parallel_residual_fwd_kernelINS_13Kernel_traitsIf6__halffS2_fjLj1024ELj1ELj4ELj1ELj16ENS_18Kernel_traits_baseILj1024EfS2_fS2_fjLj128EEEEELb0ELb1ELb1EEEvNS_9FwdParamsE:
	.zero		1128


//--------------------- .nv.constant0._ZN10layer_norm31ln_parallel_residual_fwd_kernelINS_13Kernel_traitsIf6__halffS2_fjLj1024ELj1ELj4ELj1ELj16ENS_18Kernel_traits_baseILj1024EfS2_fS2_fjLj128EEEEELb1ELb0ELb0EEEvNS_9FwdParamsE --------------------------
	.section	.nv.constant0._ZN10layer_norm31ln_parallel_residual_fwd_kernelINS_13Kernel_traitsIf6__halffS2_fjLj1024ELj1ELj4ELj1ELj16ENS_18Kernel_traits_baseILj1024EfS2_fS2_fjLj128EEEEELb1ELb0ELb0EEEvNS_9FwdParamsE,"a",@progbits
	.sectionflags	@""
	.align	4
.nv.constant0._ZN10layer_norm31ln_parallel_residual_fwd_kernelINS_13Kernel_traitsIf6__halffS2_fjLj1024ELj1ELj4ELj1ELj16ENS_18Kernel_traits_baseILj1024EfS2_fS2_fjLj128EEEEELb1ELb0ELb0EEEvNS_9FwdParamsE:
	.zero		1128


//--------------------- .nv.constant0._ZN10layer_norm31ln_parallel_residual_fwd_kernelINS_13Kernel_traitsIf6__halffS2_fjLj1024ELj1ELj4ELj1ELj16ENS_18Kernel_traits_baseILj1024EfS2_fS2_fjLj128EEEEELb1ELb0ELb1EEEvNS_9FwdParamsE --------------------------
	.section	.nv.constant0._ZN10layer_norm31ln_parallel_residual_fwd_kernelINS_13Kernel_traitsIf6__halffS2_fjLj1024ELj1ELj4ELj1ELj16ENS_18Kernel_traits_baseILj1024EfS2_fS2_fjLj128EEEEELb1ELb0ELb1EEEvNS_9FwdParamsE,"a",@progbits
	.sectionflags	@""
	.align	4
.nv.constant0._ZN10layer_norm31ln_parallel_residual_fwd_kernelINS_13Kernel_traitsIf6__halffS2_fjLj1024ELj1ELj4ELj1ELj16ENS_18Kernel_traits_baseILj1024EfS2_fS2_fjLj128EEEEELb1ELb0ELb1EEEvNS_9FwdParamsE:
	.zero		1128


//--------------------- .nv.constant0._ZN10layer_norm31ln_parallel_residual_fwd_kernelINS_13Kernel_traitsIf6__halffS2_fjLj1024ELj1ELj4ELj1ELj16ENS_18Kernel_traits_baseILj1024EfS2_fS2_fjLj128EEEEELb1ELb1ELb0EEEvNS_9FwdParamsE --------------------------
	.section	.nv.constant0._ZN10layer_norm31ln_parallel_residual_fwd_kernelINS_13Kernel_traitsIf6__halffS2_fjLj1024ELj1ELj4ELj1ELj16ENS_18Kernel_traits_baseILj1024EfS2_fS2_fjLj128EEEEELb1ELb1ELb0EEEvNS_9FwdParamsE,"a",@progbits
	.sectionflags	@""
	.align	4
.nv.constant0._ZN10layer_norm31ln_parallel_residual_fwd_kernelINS_13Kernel_traitsIf6__halffS2_fjLj1024ELj1ELj4ELj1ELj16ENS_18Kernel_traits_baseILj1024EfS2_fS2_fjLj128EEEEELb1ELb1ELb0EEEvNS_9FwdParamsE:
	.zero		1128


//--------------------- .nv.constant0._ZN10layer_norm31ln_parallel_residual_fwd_kernelINS_13Kernel_traitsIf6__halffS2_fjLj1024ELj1ELj4ELj1ELj16ENS_18Kernel_traits_baseILj1024EfS2_fS2_fjLj128EEEEELb1ELb1ELb1EEEvNS_9FwdParamsE --------------------------
	.section	.nv.constant0._ZN10layer_norm31ln_parallel_residual_fwd_kernelINS_13Kernel_traitsIf6__halffS2_fjLj1024ELj1ELj4ELj1ELj16ENS_18Kernel_traits_baseILj1024EfS2_fS2_fjLj128EEEEELb1ELb1ELb1EEEvNS_9FwdParamsE,"a",@progbits
	.sectionflags	@""
	.align	4
.nv.constant0._ZN10layer_norm31ln_parallel_residual_fwd_kernelINS_13Kernel_traitsIf6__halffS2_fjLj1024ELj1ELj4ELj1ELj16ENS_18Kernel_traits_baseILj1024EfS2_fS2_fjLj128EEEEELb1ELb1ELb1EEEvNS_9FwdParamsE:
	.zero		1128


//--------------------- .nv.constant0._ZN10layer_norm31ln_parallel_residual_fwd_kernelINS_13Kernel_traitsI6__halfffffjLj1024ELj1ELj4ELj1ELj16ENS_18Kernel_traits_baseILj1024ES2_ffffjLj128EEEEELb0ELb0ELb0EEEvNS_9FwdParamsE --------------------------
	.section	.nv.constant0._ZN10layer_norm31ln_parallel_residual_fwd_kernelINS_13Kernel_traitsI6__halfffffjLj1024ELj1ELj4ELj1ELj16ENS_18Kernel_traits_baseILj1024ES2_ffffjLj128EEEEELb0ELb0ELb0EEEvNS_9FwdParamsE,"a",@progbits
	.sectionflags	@""
	.align	4
.nv.constant0._ZN10layer_norm31ln_parallel_residual_fwd_kernelINS_13Kernel_traitsI6__halfffffjLj1024ELj1ELj4ELj1ELj16ENS_18Kernel_traits_baseILj1024ES2_ffffjLj128EEEEELb0ELb0ELb0EEEvNS_9FwdParamsE:
	.zero		1128


//--------------------- .nv.constant0._ZN10layer_norm31ln_parallel_residual_fwd_kernelINS_13Kernel_traitsI6__halfffffjLj1024ELj1ELj4ELj1ELj16ENS_18Kernel_traits_baseILj1024ES2_ffffjLj128EEEEELb0ELb0ELb1EEEvNS_9FwdParamsE --------------------------
	.section	.nv.constant0._ZN10layer_norm31ln_parallel_residual_fwd_kernelINS_13Kernel_traitsI6__halfffffjLj1024ELj1ELj4ELj1ELj16ENS_18Kernel_traits_baseILj1024ES2_ffffjLj128EEEEELb0ELb0ELb1EEEvNS_9FwdParamsE,"a",@progbits
	.sectionflags	@""
	.align	4
.nv.constant0._ZN10layer_norm31ln_parallel_residual_fwd_kernelINS_13Kernel_traitsI6__halfffffjLj1024ELj1ELj4ELj1ELj16ENS_18Kernel_traits_baseILj1024ES2_ffffjLj128EEEEELb0ELb0ELb1EEEvNS_9FwdParamsE:
	.zero		1128


//--------------------- .nv.constant0._ZN10layer_norm31ln_parallel_residual_fwd_kernelINS_13Kernel_traitsI6__halfffffjLj1024ELj1ELj4ELj1ELj16ENS_18Kernel_traits_baseILj1024ES2_ffffjLj128EEEEELb0ELb1ELb0EEEvNS_9FwdParamsE --------------------------
	.section	.nv.constant0._ZN10layer_norm31ln_parallel_residual_fwd_kernelINS_13Kernel_traitsI6__halfffffjLj1024ELj1ELj4ELj1ELj16ENS_18Kernel_traits_baseILj1024ES2_ffffjLj128EEEEELb0ELb1ELb0EEEvNS_9FwdParamsE,"a",@progbits
	.sectionflags	@""
	.align	4
.nv.constant0._ZN10layer_norm31ln_parallel_residual_fwd_kernelINS_13Kernel_traitsI6__halfffffjLj1024ELj1ELj4ELj1ELj16ENS_18Kernel_traits_baseILj1024ES2_ffffjLj128EEEEELb0ELb1ELb0EEEvNS_9FwdParamsE:
	.zero		1128


//--------------------- .nv.constant0._ZN10layer_norm31ln_parallel_residual_fwd_kernelINS_13Kernel_traitsI6__halfffffjLj1024ELj1ELj4ELj1ELj16ENS_18Kernel_traits_baseILj1024ES2_ffffjLj128EEEEELb0ELb1ELb1EEEvNS_9FwdParamsE --------------------------
	.section	.nv.constant0._ZN10layer_norm31ln_parallel_residual_fwd_kernelINS_13Kernel_traitsI6__halfffffjLj1024ELj1ELj4ELj1ELj16ENS_18Kernel_traits_baseILj1024ES2_ffffjLj128EEEEELb0ELb1ELb1EEEvNS_9FwdParamsE,"a",@progbits
	.sectionflags	@""
	.align	4
.nv.constant0._ZN10layer_norm31ln_parallel_residual_fwd_kernelINS_13Kernel_traitsI6__halfffffjLj1024ELj1ELj4ELj1ELj16ENS_18Kernel_traits_baseILj1024ES2_ffffjLj128EEEEELb0ELb1ELb1EEEvNS_9FwdParamsE:
	.zero		1128


//--------------------- .nv.constant0._ZN10layer_norm31ln_parallel_residual_fwd_kernelINS_13Kernel_traitsI6__halfffffjLj1024ELj1ELj4ELj1ELj16ENS_18Kernel_traits_baseILj1024ES2_ffffjLj128EEEEELb1ELb0ELb0EEEvNS_9FwdParamsE --------------------------
	.section	.nv.constant0._ZN10layer_norm31ln_parallel_residual_fwd_kernelINS_13Kernel_traitsI6__halfffffjLj1024ELj1ELj4ELj1ELj16ENS_18Kernel_traits_baseILj1024ES2_ffffjLj128EEEEELb1ELb0ELb0EEEvNS_9FwdParamsE,"a",@progbits
	.sectionflags	@""
	.align	4
.nv.constant0._ZN10layer_norm31ln_parallel_residual_fwd_kernelINS_13Kernel_traitsI6__halfffffjLj1024ELj1ELj4ELj1ELj16ENS_18Kernel_traits_baseILj1024ES2_ffffjLj128EEEEELb1ELb0ELb0EEEvNS_9FwdParamsE:
	.zero		1128


//--------------------- .nv.constant0._ZN10layer_norm31ln_parallel_residual_fwd_kernelINS_13Kernel_traitsI6__halfffffjLj1024ELj1ELj4ELj1ELj16ENS_18Kernel_traits_baseILj1024ES2_ffffjLj128EEEEELb1ELb0ELb1EEEvNS_9FwdParamsE --------------------------
	.section	.nv.constant0._ZN10layer_norm31ln_parallel_residual_fwd_kernelINS_13Kernel_traitsI6__halfffffjLj1024ELj1ELj4ELj1ELj16ENS_18Kernel_traits_baseILj1024ES2_ffffjLj128EEEEELb1ELb0ELb1EEEvNS_9FwdParamsE,"a",@progbits
	.sectionflags	@""
	.align	4
.nv.constant0._ZN10layer_norm31ln_parallel_residual_fwd_kernelINS_13Kernel_traitsI6__halfffffjLj1024ELj1ELj4ELj1ELj16ENS_18Kernel_traits_baseILj1024ES2_ffffjLj128EEEEELb1ELb0ELb1EEEvNS_9FwdParamsE:
	.zero		1128


//--------------------- .nv.constant0._ZN10layer_norm31ln_parallel_residual_fwd_kernelINS_13Kernel_traitsI6__halfffffjLj1024ELj1ELj4ELj1ELj16ENS_18Kernel_traits_baseILj1024ES2_ffffjLj128EEEEELb1ELb1ELb0EEEvNS_9FwdParamsE --------------------------
	.section	.nv.constant0._ZN10layer_norm31ln_parallel_residual_fwd_kernelINS_13Kernel_traitsI6__halfffffjLj1024ELj1ELj4ELj1ELj16ENS_18Kernel_traits_baseILj1024ES2_ffffjLj128EEEEELb1ELb1ELb0EEEvNS_9FwdParamsE,"a",@progbits
	.sectionflags	@""
	.align	4
.nv.constant0._ZN10layer_norm31ln_parallel_residual_fwd_kernelINS_13Kernel_traitsI6__halfffffjLj1024ELj1ELj4ELj1ELj16ENS_18Kernel_traits_baseILj1024ES2_ffffjLj128EEEEELb1ELb1ELb0EEEvNS_9FwdParamsE:
	.zero		1128


//--------------------- .nv.constant0._ZN10layer_norm31ln_parallel_residual_fwd_kernelINS_13Kernel_traitsI6__halfffffjLj1024ELj1ELj4ELj1ELj16ENS_18Kernel_traits_baseILj1024ES2_ffffjLj128EEEEELb1ELb1ELb1EEEvNS_9FwdParamsE --------------------------
	.section	.nv.constant0._ZN10layer_norm31ln_parallel_residual_fwd_kernelINS_13Kernel_traitsI6__halfffffjLj1024ELj1ELj4ELj1ELj16ENS_18Kernel_traits_baseILj1024ES2_ffffjLj128EEEEELb1ELb1ELb1EEEvNS_9FwdParamsE,"a",@progbits
	.sectionflags	@""
	.align	4
.nv.constant0._ZN10layer_norm31ln_parallel_residual_fwd_kernelINS_13Kernel_traitsI6__halfffffjLj1024ELj1ELj4ELj1ELj16ENS_18Kernel_traits_baseILj1024ES2_ffffjLj128EEEEELb1ELb1ELb1EEEvNS_9FwdParamsE:
	.zero		1128


//--------------------- .nv.constant0._ZN10layer_norm31ln_parallel_residual_fwd_kernelINS_13Kernel_traitsIfffffjLj1024ELj1ELj4ELj1ELj16ENS_18Kernel_traits_baseILj1024EfffffjLj128EEEEELb0ELb0ELb0EEEvNS_9FwdParamsE --------------------------
	.section	.nv.constant0._ZN10layer_norm31ln_parallel_residual_fwd_kernelINS_13Kernel_traitsIfffffjLj1024ELj1ELj4ELj1ELj16ENS_18Kernel_traits_baseILj1024EfffffjLj128EEEEELb0ELb0ELb0EEEvNS_9FwdParamsE,"a",@progbits
	.sectionflags	@""
	.align	4
.nv.constant0._ZN10layer_norm31ln_parallel_residual_fwd_kernelINS_13Kernel_traitsIfffffjLj1024ELj1ELj4ELj1ELj16ENS_18Kernel_traits_baseILj1024EfffffjLj128EEEEELb0ELb0ELb0EEEvNS_9FwdParamsE:
	.zero		1128


//--------------------- .nv.constant0._ZN10layer_norm31ln_parallel_residual_fwd_kernelINS_13Kernel_traitsIfffffjLj1024ELj1ELj4ELj1ELj16ENS_18Kernel_traits_baseILj1024EfffffjLj128EEEEELb0ELb0ELb1EEEvNS_9FwdParamsE --------------------------
	.section	.nv.constant0._ZN10layer_norm31ln_parallel_residual_fwd_kernelINS_13Kernel_traitsIfffffjLj1024ELj1ELj4ELj1ELj16ENS_18Kernel_traits_baseILj1024EfffffjLj128EEEEELb0ELb0ELb1EEEvNS_9FwdParamsE,"a",@progbits
	.sectionflags	@""
	.align	4
.nv.constant0._ZN10layer_norm31ln_parallel_residual_fwd_kernelINS_13Kernel_traitsIfffffjLj1024ELj1ELj4ELj1ELj16ENS_18Kernel_traits_baseILj1024EfffffjLj128EEEEELb0ELb0ELb1EEEvNS_9FwdParamsE:
	.zero		1128


//--------------------- .nv.constant0._ZN10layer_norm31ln_parallel_residual_fwd_kernelINS_13Kernel_traitsIfffffjLj1024ELj1ELj4ELj1ELj16ENS_18Kernel_traits_baseILj1024EfffffjLj128EEEEELb0ELb1ELb0EEEvNS_9FwdParamsE --------------------------
	.section	.nv.constant0._ZN10layer_norm31ln_parallel_residual_fwd_kernelINS_13Kernel_traitsIfffffjLj1024ELj1ELj4ELj1ELj16ENS_18Kernel_traits_baseILj1024EfffffjLj128EEEEELb0ELb1ELb0EEEvNS_9FwdParamsE,"a",@progbits
	.sectionflags	@""
	.align	4
.nv.constant0._ZN10layer_norm31ln_parallel_residual_fwd_kernelINS_13Kernel_traitsIfffffjLj1024ELj1ELj4ELj1ELj16ENS_18Kernel_traits_baseILj1024EfffffjLj128EEEEELb0ELb1ELb0EEEvNS_9FwdParamsE:
	.zero		1128


//--------------------- .nv.constant0._ZN10layer_norm31ln_parallel_residual_fwd_kernelINS_13Kernel_traitsIfffffjLj1024ELj1ELj4ELj1ELj16ENS_18Kernel_traits_baseILj1024EfffffjLj128EEEEELb0ELb1ELb1EEEvNS_9FwdParamsE --------------------------
	.section	.nv.constant0._ZN10layer_norm31ln_parallel_residual_fwd_kernelINS_13Kernel_traitsIfffffjLj1024ELj1ELj4ELj1ELj16ENS_18Kernel_traits_baseILj1024EfffffjLj128EEEEELb0ELb1ELb1EEEvNS_9FwdParamsE,"a",@progbits
	.sectionflags	@""
	.align	4
.nv.constant0._ZN10layer_norm31ln_parallel_residual_fwd_kernelINS_13Kernel_traitsIfffffjLj1024ELj1ELj4ELj1ELj16ENS_18Kernel_traits_baseILj1024EfffffjLj128EEEEELb0ELb1ELb1EEEvNS_9FwdParamsE:
	.zero		1128


//--------------------- .nv.constant0._ZN10layer_norm31ln_parallel_residual_fwd_kernelINS_13Kernel_traitsIfffffjLj1024ELj1ELj4ELj1ELj16ENS_18Kernel_traits_baseILj1024EfffffjLj128EEEEELb1ELb0ELb0EEEvNS_9FwdParamsE --------------------------
	.section	.nv.constant0._ZN10layer_norm31ln_parallel_residual_fwd_kernelINS_13Kernel_traitsIfffffjLj1024ELj1ELj4ELj1ELj16ENS_18Kernel_traits_baseILj1024EfffffjLj128EEEEELb1ELb0ELb0EEEvNS_9FwdParamsE,"a",@progbits
	.sectionflags	@""
	.align	4
.nv.constant0._ZN10layer_norm31ln_parallel_residual_fwd_kernelINS_13Kernel_traitsIfffffjLj1024ELj1ELj4ELj1ELj16ENS_18Kernel_traits_baseILj1024EfffffjLj128EEEEELb1ELb0ELb0EEEvNS_9FwdParamsE:
	.zero		1128


//--------------------- .nv.constant0._ZN10layer_norm31ln_parallel_residual_fwd_kernelINS_13Kernel_traitsIfffffjLj1024ELj1ELj4ELj1ELj16ENS_18Kernel_traits_baseILj1024EfffffjLj128EEEEELb1ELb0ELb1EEEvNS_9FwdParamsE --------------------------
	.section	.nv.constant0._ZN10layer_norm31ln_parallel_residual_fwd_kernelINS_13Kernel_traitsIfffffjLj1024ELj1ELj4ELj1ELj16ENS_18Kernel_traits_baseILj1024EfffffjLj128EEEEELb1ELb0ELb1EEEvNS_9FwdParamsE,"a",@progbits
	.sectionflags	@""
	.align	4
.nv.constant0._ZN10layer_norm31ln_parallel_residual_fwd_kernelINS_13Kernel_traitsIfffffjLj1024ELj1ELj4ELj1ELj16ENS_18Kernel_traits_baseILj1024EfffffjLj128EEEEELb1ELb0ELb1EEEvNS_9FwdParamsE:
	.zero		1128


//--------------------- .nv.constant0._ZN10layer_norm31ln_parallel_residual_fwd_kernelINS_13Kernel_traitsIfffffjLj1024ELj1ELj4ELj1ELj16ENS_18Kernel_traits_baseILj1024EfffffjLj128EEEEELb1ELb1ELb0EEEvNS_9FwdParamsE --------------------------
	.section	.nv.constant0._ZN10layer_norm31ln_parallel_residual_fwd_kernelINS_13Kernel_traitsIfffffjLj1024ELj1ELj4ELj1ELj16ENS_18Kernel_traits_baseILj1024EfffffjLj128EEEEELb1ELb1ELb0EEEvNS_9FwdParamsE,"a",@progbits
	.sectionflags	@""
	.align	4
.nv.constant0._ZN10layer_norm31ln_parallel_residual_fwd_kernelINS_13Kernel_traitsIfffffjLj1024ELj1ELj4ELj1ELj16ENS_18Kernel_traits_baseILj1024EfffffjLj128EEEEELb1ELb1ELb0EEEvNS_9FwdParamsE:
	.zero		1128


//--------------------- .nv.constant0._ZN10layer_norm31ln_parallel_residual_fwd_kernelINS_13Kernel_traitsIfffffjLj1024ELj1ELj4ELj1ELj16ENS_18Kernel_traits_baseILj1024EfffffjLj128EEEEELb1ELb1ELb1EEEvNS_9FwdParamsE --------------------------
	.section	.nv.constant0._ZN10layer_norm31ln_parallel_residual_fwd_kernelINS_13Kernel_traitsIfffffjLj1024ELj1ELj4ELj1ELj16ENS_18Kernel_traits_baseILj1024EfffffjLj128EEEEELb1ELb1ELb1EEEvNS_9FwdParamsE,"a",@progbits
	.sectionflags	@""
	.align	4
.nv.constant0._ZN10layer_norm31ln_parallel_residual_fwd_kernelINS_13Kernel_traitsIfffffjLj1024ELj1ELj4ELj1ELj16ENS_18Kernel_traits_baseILj1024EfffffjLj128EEEEELb1ELb1ELb1EEEvNS_9FwdParamsE:
	.zero		1128


//--------------------- SYMBOLS --------------------------

	.type		.nv.reservedSmem.offset0,@object
	.size		.nv.reservedSmem.offset0,0x4
